	.target	sm_90a

	.elftype	@"ET_EXEC"


//--------------------- .note.nv.tkinfo           --------------------------
	.section	.note.nv.tkinfo,"",@"SHT_NOTE"
	.sectionflags	@"SHF_NOTE_NV_TKINFO"
	.tkinfo
        /*0018*/ 	.word	0x00000002
        /*0030*/ 	.string	""
        /*0030*/ 	.string	"ptxas"
        /*0030*/ 	.string	"Cuda compilation tools, release 13.0, V13.0.88"
        /*0030*/ 	.string	"Build cuda_13.0.r13.0/compiler.36424714_0"
        /*0030*/ 	.string	"-arch sm_90a -m 64 "



//--------------------- .note.nv.cuinfo           --------------------------
	.section	.note.nv.cuinfo,"",@"SHT_NOTE"
	.sectionflags	@"SHF_NOTE_NV_CUINFO"
        /*0018*/ 	.short	0x0002
        /*001a*/ 	.short	0x005a
        /*001c*/ 	.short	0x0082
	.zero		2


//--------------------- .nv.info                  --------------------------
	.section	.nv.info,"",@"SHT_CUDA_INFO"
	.align	4


	//----- nvinfo : EIATTR_REGCOUNT
	.align		4
        /*0000*/ 	.byte	0x04, 0x2f
        /*0002*/ 	.short	(.L_1 - .L_0)
	.align		4
.L_0:
        /*0004*/ 	.word	index@(_ZN10layer_norm13ln_bwd_kernelINS_13Kernel_traitsIffffjLj768ELj1ELj4ELj1ELj16ENS_18Kernel_traits_baseILj768EffffjLj128EEEEEEEvNS_9BwdParamsE)
        /*0008*/ 	.word	0x000000a8


	//----- nvinfo : EIATTR_FRAME_SIZE
	.align		4
.L_1:
        /*000c*/ 	.byte	0x04, 0x11
        /*000e*/ 	.short	(.L_3 - .L_2)
	.align		4
.L_2:
        /*0010*/ 	.word	index@(_ZN10layer_norm13ln_bwd_kernelINS_13Kernel_traitsIffffjLj768ELj1ELj4ELj1ELj16ENS_18Kernel_traits_baseILj768EffffjLj128EEEEEEEvNS_9BwdParamsE)
        /*0014*/ 	.word	0x00000000


	//----- nvinfo : EIATTR_REGCOUNT
	.align		4
.L_3:
        /*0018*/ 	.byte	0x04, 0x2f
        /*001a*/ 	.short	(.L_5 - .L_4)
	.align		4
.L_4:
        /*001c*/ 	.word	index@(_ZN10layer_norm22ln_bwd_finalize_kernelINS_22Kernel_traits_finalizeILj768EffffjLj1024ELj4ENS_18Kernel_traits_baseILj768EffffjLj1024EEEEEEEvNS_9BwdParamsE)
        /*0020*/ 	.word	0x0000001e


	//----- nvinfo : EIATTR_FRAME_SIZE
	.align		4
.L_5:
        /*0024*/ 	.byte	0x04, 0x11
        /*0026*/ 	.short	(.L_7 - .L_6)
	.align		4
.L_6:
        /*0028*/ 	.word	index@(_ZN10layer_norm22ln_bwd_finalize_kernelINS_22Kernel_traits_finalizeILj768EffffjLj1024ELj4ENS_18Kernel_traits_baseILj768EffffjLj1024EEEEEEEvNS_9BwdParamsE)
        /*002c*/ 	.word	0x00000000


	//----- nvinfo : EIATTR_REGCOUNT
	.align		4
.L_7:
        /*0030*/ 	.byte	0x04, 0x2f
        /*0032*/ 	.short	(.L_9 - .L_8)
	.align		4
.L_8:
        /*0034*/ 	.word	index@(_ZN10layer_norm13ln_bwd_kernelINS_13Kernel_traitsI6__halfS2_S2_fjLj768ELj1ELj4ELj1ELj16ENS_18Kernel_traits_baseILj768ES2_S2_S2_fjLj128EEEEEEEvNS_9BwdParamsE)
        /*0038*/ 	.word	0x0000009c


	//----- nvinfo : EIATTR_FRAME_SIZE
	.align		4
.L_9:
        /*003c*/ 	.byte	0x04, 0x11
        /*003e*/ 	.short	(.L_11 - .L_10)
	.align		4
.L_10:
        /*0040*/ 	.word	index@(_ZN10layer_norm13ln_bwd_kernelINS_13Kernel_traitsI6__halfS2_S2_fjLj768ELj1ELj4ELj1ELj16ENS_18Kernel_traits_baseILj768ES2_S2_S2_fjLj128EEEEEEEvNS_9BwdParamsE)
        /*0044*/ 	.word	0x00000000


	//----- nvinfo : EIATTR_REGCOUNT
	.align		4
.L_11:
        /*0048*/ 	.byte	0x04, 0x2f
        /*004a*/ 	.short	(.L_13 - .L_12)
	.align		4
.L_12:
        /*004c*/ 	.word	index@(_ZN10layer_norm22ln_bwd_finalize_kernelINS_22Kernel_traits_finalizeILj768E6__halfS2_S2_fjLj1024ELj4ENS_18Kernel_traits_baseILj768ES2_S2_S2_fjLj1024EEEEEEEvNS_9BwdParamsE)
        /*0050*/ 	.word	0x0000001e


	//----- nvinfo : EIATTR_FRAME_SIZE
	.align		4
.L_13:
        /*0054*/ 	.byte	0x04, 0x11
        /*0056*/ 	.short	(.L_15 - .L_14)
	.align		4
.L_14:
        /*0058*/ 	.word	index@(_ZN10layer_norm22ln_bwd_finalize_kernelINS_22Kernel_traits_finalizeILj768E6__halfS2_S2_fjLj1024ELj4ENS_18Kernel_traits_baseILj768ES2_S2_S2_fjLj1024EEEEEEEvNS_9BwdParamsE)
        /*005c*/ 	.word	0x00000000


	//----- nvinfo : EIATTR_REGCOUNT
	.align		4
.L_15:
        /*0060*/ 	.byte	0x04, 0x2f
        /*0062*/ 	.short	(.L_17 - .L_16)
	.align		4
.L_16:
        /*0064*/ 	.word	index@(_ZN10layer_norm13ln_bwd_kernelINS_13Kernel_traitsI6__halffS2_fjLj768ELj1ELj4ELj1ELj16ENS_18Kernel_traits_baseILj768ES2_fS2_fjLj128EEEEEEEvNS_9BwdParamsE)
        /*0068*/ 	.word	0x000000a8


	//----- nvinfo : EIATTR_FRAME_SIZE
	.align		4
.L_17:
        /*006c*/ 	.byte	0x04, 0x11
        /*006e*/ 	.short	(.L_19 - .L_18)
	.align		4
.L_18:
        /*0070*/ 	.word	index@(_ZN10layer_norm13ln_bwd_kernelINS_13Kernel_traitsI6__halffS2_fjLj768ELj1ELj4ELj1ELj16ENS_18Kernel_traits_baseILj768ES2_fS2_fjLj128EEEEEEEvNS_9BwdParamsE)
        /*0074*/ 	.word	0x00000000


	//----- nvinfo : EIATTR_REGCOUNT
	.align		4
.L_19:
        /*0078*/ 	.byte	0x04, 0x2f
        /*007a*/ 	.short	(.L_21 - .L_20)
	.align		4
.L_20:
        /*007c*/ 	.word	index@(_ZN10layer_norm22ln_bwd_finalize_kernelINS_22Kernel_traits_finalizeILj768E6__halffS2_fjLj1024ELj4ENS_18Kernel_traits_baseILj768ES2_fS2_fjLj1024EEEEEEEvNS_9BwdParamsE)
        /*0080*/ 	.word	0x0000001e


	//----- nvinfo : EIATTR_FRAME_SIZE
	.align		4
.L_21:
        /*0084*/ 	.byte	0x04, 0x11
        /*0086*/ 	.short	(.L_23 - .L_22)
	.align		4
.L_22:
        /*0088*/ 	.word	index@(_ZN10layer_norm22ln_bwd_finalize_kernelINS_22Kernel_traits_finalizeILj768E6__halffS2_fjLj1024ELj4ENS_18Kernel_traits_baseILj768ES2_fS2_fjLj1024EEEEEEEvNS_9BwdParamsE)
        /*008c*/ 	.word	0x00000000


	//----- nvinfo : EIATTR_REGCOUNT
	.align		4
.L_23:
        /*0090*/ 	.byte	0x04, 0x2f
        /*0092*/ 	.short	(.L_25 - .L_24)
	.align		4
.L_24:
        /*0094*/ 	.word	index@(_ZN10layer_norm13ln_bwd_kernelINS_13Kernel_traitsI13__nv_bfloat16S2_S2_fjLj768ELj1ELj4ELj1ELj16ENS_18Kernel_traits_baseILj768ES2_S2_S2_fjLj128EEEEEEEvNS_9BwdParamsE)
        /*0098*/ 	.word	0x0000009a


	//----- nvinfo : EIATTR_FRAME_SIZE
	.align		4
.L_25:
        /*009c*/ 	.byte	0x04, 0x11
        /*009e*/ 	.short	(.L_27 - .L_26)
	.align		4
.L_26:
        /*00a0*/ 	.word	index@(_ZN10layer_norm13ln_bwd_kernelINS_13Kernel_traitsI13__nv_bfloat16S2_S2_fjLj768ELj1ELj4ELj1ELj16ENS_18Kernel_traits_baseILj768ES2_S2_S2_fjLj128EEEEEEEvNS_9BwdParamsE)
        /*00a4*/ 	.word	0x00000000


	//----- nvinfo : EIATTR_REGCOUNT
	.align		4
.L_27:
        /*00a8*/ 	.byte	0x04, 0x2f
        /*00aa*/ 	.short	(.L_29 - .L_28)
	.align		4
.L_28:
        /*00ac*/ 	.word	index@(_ZN10layer_norm22ln_bwd_finalize_kernelINS_22Kernel_traits_finalizeILj768E13__nv_bfloat16S2_S2_fjLj1024ELj4ENS_18Kernel_traits_baseILj768ES2_S2_S2_fjLj1024EEEEEEEvNS_9BwdParamsE)
        /*00b0*/ 	.word	0x0000001e


	//----- nvinfo : EIATTR_FRAME_SIZE
	.align		4
.L_29:
        /*00b4*/ 	.byte	0x04, 0x11
        /*00b6*/ 	.short	(.L_31 - .L_30)
	.align		4
.L_30:
        /*00b8*/ 	.word	index@(_ZN10layer_norm22ln_bwd_finalize_kernelINS_22Kernel_traits_finalizeILj768E13__nv_bfloat16S2_S2_fjLj1024ELj4ENS_18Kernel_traits_baseILj768ES2_S2_S2_fjLj1024EEEEEEEvNS_9BwdParamsE)
        /*00bc*/ 	.word	0x00000000


	//----- nvinfo : EIATTR_REGCOUNT
	.align		4
.L_31:
        /*00c0*/ 	.byte	0x04, 0x2f
        /*00c2*/ 	.short	(.L_33 - .L_32)
	.align		4
.L_32:
        /*00c4*/ 	.word	index@(_ZN10layer_norm13ln_bwd_kernelINS_13Kernel_traitsI13__nv_bfloat16fS2_fjLj768ELj1ELj4ELj1ELj16ENS_18Kernel_traits_baseILj768ES2_fS2_fjLj128EEEEEEEvNS_9BwdParamsE)
        /*00c8*/ 	.word	0x000000a8


	//----- nvinfo : EIATTR_FRAME_SIZE
	.align		4
.L_33:
        /*00cc*/ 	.byte	0x04, 0x11
        /*00ce*/ 	.short	(.L_35 - .L_34)
	.align		4
.L_34:
        /*00d0*/ 	.word	index@(_ZN10layer_norm13ln_bwd_kernelINS_13Kernel_traitsI13__nv_bfloat16fS2_fjLj768ELj1ELj4ELj1ELj16ENS_18Kernel_traits_baseILj768ES2_fS2_fjLj128EEEEEEEvNS_9BwdParamsE)
        /*00d4*/ 	.word	0x00000000


	//----- nvinfo : EIATTR_REGCOUNT
	.align		4
.L_35:
        /*00d8*/ 	.byte	0x04, 0x2f
        /*00da*/ 	.short	(.L_37 - .L_36)
	.align		4
.L_36:
        /*00dc*/ 	.word	index@(_ZN10layer_norm22ln_bwd_finalize_kernelINS_22Kernel_traits_finalizeILj768E13__nv_bfloat16fS2_fjLj1024ELj4ENS_18Kernel_traits_baseILj768ES2_fS2_fjLj1024EEEEEEEvNS_9BwdParamsE)
        /*00e0*/ 	.word	0x0000001e


	//----- nvinfo : EIATTR_FRAME_SIZE
	.align		4
.L_37:
        /*00e4*/ 	.byte	0x04, 0x11
        /*00e6*/ 	.short	(.L_39 - .L_38)
	.align		4
.L_38:
        /*00e8*/ 	.word	index@(_ZN10layer_norm22ln_bwd_finalize_kernelINS_22Kernel_traits_finalizeILj768E13__nv_bfloat16fS2_fjLj1024ELj4ENS_18Kernel_traits_baseILj768ES2_fS2_fjLj1024EEEEEEEvNS_9BwdParamsE)
        /*00ec*/ 	.word	0x00000000


	//----- nvinfo : EIATTR_REGCOUNT
	.align		4
.L_39:
        /*00f0*/ 	.byte	0x04, 0x2f
        /*00f2*/ 	.short	(.L_41 - .L_40)
	.align		4
.L_40:
        /*00f4*/ 	.word	index@(_ZN10layer_norm13ln_bwd_kernelINS_13Kernel_traitsIffffjLj1024ELj1ELj4ELj1ELj16ENS_18Kernel_traits_baseILj1024EffffjLj128EEEEEEEvNS_9BwdParamsE)
        /*00f8*/ 	.word	0x000000fe


	//----- nvinfo : EIATTR_FRAME_SIZE
	.align		4
.L_41:
        /*00fc*/ 	.byte	0x04, 0x11
        /*00fe*/ 	.short	(.L_43 - .L_42)
	.align		4
.L_42:
        /*0100*/ 	.word	index@(_ZN10layer_norm13ln_bwd_kernelINS_13Kernel_traitsIffffjLj1024ELj1ELj4ELj1ELj16ENS_18Kernel_traits_baseILj1024EffffjLj128EEEEEEEvNS_9BwdParamsE)
        /*0104*/ 	.word	0x00000000


	//----- nvinfo : EIATTR_REGCOUNT
	.align		4
.L_43:
        /*0108*/ 	.byte	0x04, 0x2f
        /*010a*/ 	.short	(.L_45 - .L_44)
	.align		4
.L_44:
        /*010c*/ 	.word	index@(_ZN10layer_norm22ln_bwd_finalize_kernelINS_22Kernel_traits_finalizeILj1024EffffjLj1024ELj4ENS_18Kernel_traits_baseILj1024EffffjLj1024EEEEEEEvNS_9BwdParamsE)
        /*0110*/ 	.word	0x0000001e


	//----- nvinfo : EIATTR_FRAME_SIZE
	.align		4
.L_45:
        /*0114*/ 	.byte	0x04, 0x11
        /*0116*/ 	.short	(.L_47 - .L_46)
	.align		4
.L_46:
        /*0118*/ 	.word	index@(_ZN10layer_norm22ln_bwd_finalize_kernelINS_22Kernel_traits_finalizeILj1024EffffjLj1024ELj4ENS_18Kernel_traits_baseILj1024EffffjLj1024EEEEEEEvNS_9BwdParamsE)
        /*011c*/ 	.word	0x00000000


	//----- nvinfo : EIATTR_REGCOUNT
	.align		4
.L_47:
        /*0120*/ 	.byte	0x04, 0x2f
        /*0122*/ 	.short	(.L_49 - .L_48)
	.align		4
.L_48:
        /*0124*/ 	.word	index@(_ZN10layer_norm13ln_bwd_kernelINS_13Kernel_traitsI6__halfS2_S2_fjLj1024ELj1ELj4ELj1ELj16ENS_18Kernel_traits_baseILj1024ES2_S2_S2_fjLj128EEEEEEEvNS_9BwdParamsE)
        /*0128*/ 	.word	0x000000d0


	//----- nvinfo : EIATTR_FRAME_SIZE
	.align		4
.L_49:
        /*012c*/ 	.byte	0x04, 0x11
        /*012e*/ 	.short	(.L_51 - .L_50)
	.align		4
.L_50:
        /*0130*/ 	.word	index@(_ZN10layer_norm13ln_bwd_kernelINS_13Kernel_traitsI6__halfS2_S2_fjLj1024ELj1ELj4ELj1ELj16ENS_18Kernel_traits_baseILj1024ES2_S2_S2_fjLj128EEEEEEEvNS_9BwdParamsE)
        /*0134*/ 	.word	0x00000000


	//----- nvinfo : EIATTR_REGCOUNT
	.align		4
.L_51:
        /*0138*/ 	.byte	0x04, 0x2f
        /*013a*/ 	.short	(.L_53 - .L_52)
	.align		4
.L_52:
        /*013c*/ 	.word	index@(_ZN10layer_norm22ln_bwd_finalize_kernelINS_22Kernel_traits_finalizeILj1024E6__halfS2_S2_fjLj1024ELj4ENS_18Kernel_traits_baseILj1024ES2_S2_S2_fjLj1024EEEEEEEvNS_9BwdParamsE)
        /*0140*/ 	.word	0x0000001e


	//----- nvinfo : EIATTR_FRAME_SIZE
	.align		4
.L_53:
        /*0144*/ 	.byte	0x04, 0x11
        /*0146*/ 	.short	(.L_55 - .L_54)
	.align		4
.L_54:
        /*0148*/ 	.word	index@(_ZN10layer_norm22ln_bwd_finalize_kernelINS_22Kernel_traits_finalizeILj1024E6__halfS2_S2_fjLj1024ELj4ENS_18Kernel_traits_baseILj1024ES2_S2_S2_fjLj1024EEEEEEEvNS_9BwdParamsE)
        /*014c*/ 	.word	0x00000000


	//----- nvinfo : EIATTR_REGCOUNT
	.align		4
.L_55:
        /*0150*/ 	.byte	0x04, 0x2f
        /*0152*/ 	.short	(.L_57 - .L_56)
	.align		4
.L_56:
        /*0154*/ 	.word	index@(_ZN10layer_norm13ln_bwd_kernelINS_13Kernel_traitsI6__halffS2_fjLj1024ELj1ELj4ELj1ELj16ENS_18Kernel_traits_baseILj1024ES2_fS2_fjLj128EEEEEEEvNS_9BwdParamsE)
        /*0158*/ 	.word	0x000000fe


	//----- nvinfo : EIATTR_FRAME_SIZE
	.align		4
.L_57:
        /*015c*/ 	.byte	0x04, 0x11
        /*015e*/ 	.short	(.L_59 - .L_58)
	.align		4
.L_58:
        /*0160*/ 	.word	index@(_ZN10layer_norm13ln_bwd_kernelINS_13Kernel_traitsI6__halffS2_fjLj1024ELj1ELj4ELj1ELj16ENS_18Kernel_traits_baseILj1024ES2_fS2_fjLj128EEEEEEEvNS_9BwdParamsE)
        /*0164*/ 	.word	0x00000000


	//----- nvinfo : EIATTR_REGCOUNT
	.align		4
.L_59:
        /*0168*/ 	.byte	0x04, 0x2f
        /*016a*/ 	.short	(.L_61 - .L_60)
	.align		4
.L_60:
        /*016c*/ 	.word	index@(_ZN10layer_norm22ln_bwd_finalize_kernelINS_22Kernel_traits_finalizeILj1024E6__halffS2_fjLj1024ELj4ENS_18Kernel_traits_baseILj1024ES2_fS2_fjLj1024EEEEEEEvNS_9BwdParamsE)
        /*0170*/ 	.word	0x0000001e


	//----- nvinfo : EIATTR_FRAME_SIZE
	.align		4
.L_61:
        /*0174*/ 	.byte	0x04, 0x11
        /*0176*/ 	.short	(.L_63 - .L_62)
	.align		4
.L_62:
        /*0178*/ 	.word	index@(_ZN10layer_norm22ln_bwd_finalize_kernelINS_22Kernel_traits_finalizeILj1024E6__halffS2_fjLj1024ELj4ENS_18Kernel_traits_baseILj1024ES2_fS2_fjLj1024EEEEEEEvNS_9BwdParamsE)
        /*017c*/ 	.word	0x00000000


	//----- nvinfo : EIATTR_REGCOUNT
	.align		4
.L_63:
        /*0180*/ 	.byte	0x04, 0x2f
        /*0182*/ 	.short	(.L_65 - .L_64)
	.align		4
.L_64:
        /*0184*/ 	.word	index@(_ZN10layer_norm13ln_bwd_kernelINS_13Kernel_traitsI13__nv_bfloat16S2_S2_fjLj1024ELj1ELj4ELj1ELj16ENS_18Kernel_traits_baseILj1024ES2_S2_S2_fjLj128EEEEEEEvNS_9BwdParamsE)
        /*0188*/ 	.word	0x000000ca


	//----- nvinfo : EIATTR_FRAME_SIZE
	.align		4
.L_65:
        /*018c*/ 	.byte	0x04, 0x11
        /*018e*/ 	.short	(.L_67 - .L_66)
	.align		4
.L_66:
        /*0190*/ 	.word	index@(_ZN10layer_norm13ln_bwd_kernelINS_13Kernel_traitsI13__nv_bfloat16S2_S2_fjLj1024ELj1ELj4ELj1ELj16ENS_18Kernel_traits_baseILj1024ES2_S2_S2_fjLj128EEEEEEEvNS_9BwdParamsE)
        /*0194*/ 	.word	0x00000000


	//----- nvinfo : EIATTR_REGCOUNT
	.align		4
.L_67:
        /*0198*/ 	.byte	0x04, 0x2f
        /*019a*/ 	.short	(.L_69 - .L_68)
	.align		4
.L_68:
        /*019c*/ 	.word	index@(_ZN10layer_norm22ln_bwd_finalize_kernelINS_22Kernel_traits_finalizeILj1024E13__nv_bfloat16S2_S2_fjLj1024ELj4ENS_18Kernel_traits_baseILj1024ES2_S2_S2_fjLj1024EEEEEEEvNS_9BwdParamsE)
        /*01a0*/ 	.word	0x0000001e


	//----- nvinfo : EIATTR_FRAME_SIZE
	.align		4
.L_69:
        /*01a4*/ 	.byte	0x04, 0x11
        /*01a6*/ 	.short	(.L_71 - .L_70)
	.align		4
.L_70:
        /*01a8*/ 	.word	index@(_ZN10layer_norm22ln_bwd_finalize_kernelINS_22Kernel_traits_finalizeILj1024E13__nv_bfloat16S2_S2_fjLj1024ELj4ENS_18Kernel_traits_baseILj1024ES2_S2_S2_fjLj1024EEEEEEEvNS_9BwdParamsE)
        /*01ac*/ 	.word	0x00000000


	//----- nvinfo : EIATTR_REGCOUNT
	.align		4
.L_71:
        /*01b0*/ 	.byte	0x04, 0x2f
        /*01b2*/ 	.short	(.L_73 - .L_72)
	.align		4
.L_72:
        /*01b4*/ 	.word	index@(_ZN10layer_norm13ln_bwd_kernelINS_13Kernel_traitsI13__nv_bfloat16fS2_fjLj1024ELj1ELj4ELj1ELj16ENS_18Kernel_traits_baseILj1024ES2_fS2_fjLj128EEEEEEEvNS_9BwdParamsE)
        /*01b8*/ 	.word	0x000000fe


	//----- nvinfo : EIATTR_FRAME_SIZE
	.align		4
.L_73:
        /*01bc*/ 	.byte	0x04, 0x11
        /*01be*/ 	.short	(.L_75 - .L_74)
	.align		4
.L_74:
        /*01c0*/ 	.word	index@(_ZN10layer_norm13ln_bwd_kernelINS_13Kernel_traitsI13__nv_bfloat16fS2_fjLj1024ELj1ELj4ELj1ELj16ENS_18Kernel_traits_baseILj1024ES2_fS2_fjLj128EEEEEEEvNS_9BwdParamsE)
        /*01c4*/ 	.word	0x00000000


	//----- nvinfo : EIATTR_REGCOUNT
	.align		4
.L_75:
        /*01c8*/ 	.byte	0x04, 0x2f
        /*01ca*/ 	.short	(.L_77 - .L_76)
	.align		4
.L_76:
        /*01cc*/ 	.word	index@(_ZN10layer_norm22ln_bwd_finalize_kernelINS_22Kernel_traits_finalizeILj1024E13__nv_bfloat16fS2_fjLj1024ELj4ENS_18Kernel_traits_baseILj1024ES2_fS2_fjLj1024EEEEEEEvNS_9BwdParamsE)
        /*01d0*/ 	.word	0x0000001e


	//----- nvinfo : EIATTR_FRAME_SIZE
	.align		4
.L_77:
        /*01d4*/ 	.byte	0x04, 0x11
        /*01d6*/ 	.short	(.L_79 - .L_78)
	.align		4
.L_78:
        /*01d8*/ 	.word	index@(_ZN10layer_norm22ln_bwd_finalize_kernelINS_22Kernel_traits_finalizeILj1024E13__nv_bfloat16fS2_fjLj1024ELj4ENS_18Kernel_traits_baseILj1024ES2_fS2_fjLj1024EEEEEEEvNS_9BwdParamsE)
        /*01dc*/ 	.word	0x00000000


	//----- nvinfo : EIATTR_REGCOUNT
	.align		4
.L_79:
        /*01e0*/ 	.byte	0x04, 0x2f
        /*01e2*/ 	.short	(.L_81 - .L_80)
	.align		4
.L_80:
        /*01e4*/ 	.word	index@(_ZN10layer_norm13ln_bwd_kernelINS_13Kernel_traitsIffffjLj1536ELj1ELj1ELj4ELj16ENS_18Kernel_traits_baseILj1536EffffjLj128EEEEEEEvNS_9BwdParamsE)
        /*01e8*/ 	.word	0x00000060


	//----- nvinfo : EIATTR_FRAME_SIZE
	.align		4
.L_81:
        /*01ec*/ 	.byte	0x04, 0x11
        /*01ee*/ 	.short	(.L_83 - .L_82)
	.align		4
.L_82:
        /*01f0*/ 	.word	index@(_ZN10layer_norm13ln_bwd_kernelINS_13Kernel_traitsIffffjLj1536ELj1ELj1ELj4ELj16ENS_18Kernel_traits_baseILj1536EffffjLj128EEEEEEEvNS_9BwdParamsE)
        /*01f4*/ 	.word	0x00000000


	//----- nvinfo : EIATTR_REGCOUNT
	.align		4
.L_83:
        /*01f8*/ 	.byte	0x04, 0x2f
        /*01fa*/ 	.short	(.L_85 - .L_84)
	.align		4
.L_84:
        /*01fc*/ 	.word	index@(_ZN10layer_norm22ln_bwd_finalize_kernelINS_22Kernel_traits_finalizeILj1536EffffjLj1024ELj4ENS_18Kernel_traits_baseILj1536EffffjLj1024EEEEEEEvNS_9BwdParamsE)
        /*0200*/ 	.word	0x0000001e


	//----- nvinfo : EIATTR_FRAME_SIZE
	.align		4
.L_85:
        /*0204*/ 	.byte	0x04, 0x11
        /*0206*/ 	.short	(.L_87 - .L_86)
	.align		4
.L_86:
        /*0208*/ 	.word	index@(_ZN10layer_norm22ln_bwd_finalize_kernelINS_22Kernel_traits_finalizeILj1536EffffjLj1024ELj4ENS_18Kernel_traits_baseILj1536EffffjLj1024EEEEEEEvNS_9BwdParamsE)
        /*020c*/ 	.word	0x00000000


	//----- nvinfo : EIATTR_REGCOUNT
	.align		4
.L_87:
        /*0210*/ 	.byte	0x04, 0x2f
        /*0212*/ 	.short	(.L_89 - .L_88)
	.align		4
.L_88:
        /*0214*/ 	.word	index@(_ZN10layer_norm13ln_bwd_kernelINS_13Kernel_traitsI6__halfS2_S2_fjLj1536ELj1ELj1ELj4ELj8ENS_18Kernel_traits_baseILj1536ES2_S2_S2_fjLj128EEEEEEEvNS_9BwdParamsE)
        /*0218*/ 	.word	0x00000060


	//----- nvinfo : EIATTR_FRAME_SIZE
	.align		4
.L_89:
        /*021c*/ 	.byte	0x04, 0x11
        /*021e*/ 	.short	(.L_91 - .L_90)
	.align		4
.L_90:
        /*0220*/ 	.word	index@(_ZN10layer_norm13ln_bwd_kernelINS_13Kernel_traitsI6__halfS2_S2_fjLj1536ELj1ELj1ELj4ELj8ENS_18Kernel_traits_baseILj1536ES2_S2_S2_fjLj128EEEEEEEvNS_9BwdParamsE)
        /*0224*/ 	.word	0x00000000


	//----- nvinfo : EIATTR_REGCOUNT
	.align		4
.L_91:
        /*0228*/ 	.byte	0x04, 0x2f
        /*022a*/ 	.short	(.L_93 - .L_92)
	.align		4
.L_92:
        /*022c*/ 	.word	index@(_ZN10layer_norm22ln_bwd_finalize_kernelINS_22Kernel_traits_finalizeILj1536E6__halfS2_S2_fjLj1024ELj4ENS_18Kernel_traits_baseILj1536ES2_S2_S2_fjLj1024EEEEEEEvNS_9BwdParamsE)
        /*0230*/ 	.word	0x0000001e


	//----- nvinfo : EIATTR_FRAME_SIZE
	.align		4
.L_93:
        /*0234*/ 	.byte	0x04, 0x11
        /*0236*/ 	.short	(.L_95 - .L_94)
	.align		4
.L_94:
        /*0238*/ 	.word	index@(_ZN10layer_norm22ln_bwd_finalize_kernelINS_22Kernel_traits_finalizeILj1536E6__halfS2_S2_fjLj1024ELj4ENS_18Kernel_traits_baseILj1536ES2_S2_S2_fjLj1024EEEEEEEvNS_9BwdParamsE)
        /*023c*/ 	.word	0x00000000


	//----- nvinfo : EIATTR_REGCOUNT
	.align		4
.L_95:
        /*0240*/ 	.byte	0x04, 0x2f
        /*0242*/ 	.short	(.L_97 - .L_96)
	.align		4
.L_96:
        /*0244*/ 	.word	index@(_ZN10layer_norm13ln_bwd_kernelINS_13Kernel_traitsI6__halffS2_fjLj1536ELj1ELj1ELj4ELj16ENS_18Kernel_traits_baseILj1536ES2_fS2_fjLj128EEEEEEEvNS_9BwdParamsE)
        /*0248*/ 	.word	0x00000060


	//----- nvinfo : EIATTR_FRAME_SIZE
	.align		4
.L_97:
        /*024c*/ 	.byte	0x04, 0x11
        /*024e*/ 	.short	(.L_99 - .L_98)
	.align		4
.L_98:
        /*0250*/ 	.word	index@(_ZN10layer_norm13ln_bwd_kernelINS_13Kernel_traitsI6__halffS2_fjLj1536ELj1ELj1ELj4ELj16ENS_18Kernel_traits_baseILj1536ES2_fS2_fjLj128EEEEEEEvNS_9BwdParamsE)
        /*0254*/ 	.word	0x00000000


	//----- nvinfo : EIATTR_REGCOUNT
	.align		4
.L_99:
        /*0258*/ 	.byte	0x04, 0x2f
        /*025a*/ 	.short	(.L_101 - .L_100)
	.align		4
.L_100:
        /*025c*/ 	.word	index@(_ZN10layer_norm22ln_bwd_finalize_kernelINS_22Kernel_traits_finalizeILj1536E6__halffS2_fjLj1024ELj4ENS_18Kernel_traits_baseILj1536ES2_fS2_fjLj1024EEEEEEEvNS_9BwdParamsE)
        /*0260*/ 	.word	0x0000001e


	//----- nvinfo : EIATTR_FRAME_SIZE
	.align		4
.L_101:
        /*0264*/ 	.byte	0x04, 0x11
        /*0266*/ 	.short	(.L_103 - .L_102)
	.align		4
.L_102:
        /*0268*/ 	.word	index@(_ZN10layer_norm22ln_bwd_finalize_kernelINS_22Kernel_traits_finalizeILj1536E6__halffS2_fjLj1024ELj4ENS_18Kernel_traits_baseILj1536ES2_fS2_fjLj1024EEEEEEEvNS_9BwdParamsE)
        /*026c*/ 	.word	0x00000000


	//----- nvinfo : EIATTR_REGCOUNT
	.align		4
.L_103:
        /*0270*/ 	.byte	0x04, 0x2f
        /*0272*/ 	.short	(.L_105 - .L_104)
	.align		4
.L_104:
        /*0274*/ 	.word	index@(_ZN10layer_norm13ln_bwd_kernelINS_13Kernel_traitsI13__nv_bfloat16S2_S2_fjLj1536ELj1ELj1ELj4ELj8ENS_18Kernel_traits_baseILj1536ES2_S2_S2_fjLj128EEEEEEEvNS_9BwdParamsE)
        /*0278*/ 	.word	0x00000060


	//----- nvinfo : EIATTR_FRAME_SIZE
	.align		4
.L_105:
        /*027c*/ 	.byte	0x04, 0x11
        /*027e*/ 	.short	(.L_107 - .L_106)
	.align		4
.L_106:
        /*0280*/ 	.word	index@(_ZN10layer_norm13ln_bwd_kernelINS_13Kernel_traitsI13__nv_bfloat16S2_S2_fjLj1536ELj1ELj1ELj4ELj8ENS_18Kernel_traits_baseILj1536ES2_S2_S2_fjLj128EEEEEEEvNS_9BwdParamsE)
        /*0284*/ 	.word	0x00000000


	//----- nvinfo : EIATTR_REGCOUNT
	.align		4
.L_107:
        /*0288*/ 	.byte	0x04, 0x2f
        /*028a*/ 	.short	(.L_109 - .L_108)
	.align		4
.L_108:
        /*028c*/ 	.word	index@(_ZN10layer_norm22ln_bwd_finalize_kernelINS_22Kernel_traits_finalizeILj1536E13__nv_bfloat16S2_S2_fjLj1024ELj4ENS_18Kernel_traits_baseILj1536ES2_S2_S2_fjLj1024EEEEEEEvNS_9BwdParamsE)
        /*0290*/ 	.word	0x0000001e


	//----- nvinfo : EIATTR_FRAME_SIZE
	.align		4
.L_109:
        /*0294*/ 	.byte	0x04, 0x11
        /*0296*/ 	.short	(.L_111 - .L_110)
	.align		4
.L_110:
        /*0298*/ 	.word	index@(_ZN10layer_norm22ln_bwd_finalize_kernelINS_22Kernel_traits_finalizeILj1536E13__nv_bfloat16S2_S2_fjLj1024ELj4ENS_18Kernel_traits_baseILj1536ES2_S2_S2_fjLj1024EEEEEEEvNS_9BwdParamsE)
        /*029c*/ 	.word	0x00000000


	//----- nvinfo : EIATTR_REGCOUNT
	.align		4
.L_111:
        /*02a0*/ 	.byte	0x04, 0x2f
        /*02a2*/ 	.short	(.L_113 - .L_112)
	.align		4
.L_112:
        /*02a4*/ 	.word	index@(_ZN10layer_norm13ln_bwd_kernelINS_13Kernel_traitsI13__nv_bfloat16fS2_fjLj1536ELj1ELj1ELj4ELj16ENS_18Kernel_traits_baseILj1536ES2_fS2_fjLj128EEEEEEEvNS_9BwdParamsE)
        /*02a8*/ 	.word	0x00000060


	//----- nvinfo : EIATTR_FRAME_SIZE
	.align		4
.L_113:
        /*02ac*/ 	.byte	0x04, 0x11
        /*02ae*/ 	.short	(.L_115 - .L_114)
	.align		4
.L_114:
        /*02b0*/ 	.word	index@(_ZN10layer_norm13ln_bwd_kernelINS_13Kernel_traitsI13__nv_bfloat16fS2_fjLj1536ELj1ELj1ELj4ELj16ENS_18Kernel_traits_baseILj1536ES2_fS2_fjLj128EEEEEEEvNS_9BwdParamsE)
        /*02b4*/ 	.word	0x00000000


	//----- nvinfo : EIATTR_REGCOUNT
	.align		4
.L_115:
        /*02b8*/ 	.byte	0x04, 0x2f
        /*02ba*/ 	.short	(.L_117 - .L_116)
	.align		4
.L_116:
        /*02bc*/ 	.word	index@(_ZN10layer_norm22ln_bwd_finalize_kernelINS_22Kernel_traits_finalizeILj1536E13__nv_bfloat16fS2_fjLj1024ELj4ENS_18Kernel_traits_baseILj1536ES2_fS2_fjLj1024EEEEEEEvNS_9BwdParamsE)
        /*02c0*/ 	.word	0x0000001e


	//----- nvinfo : EIATTR_FRAME_SIZE
	.align		4
.L_117:
        /*02c4*/ 	.byte	0x04, 0x11
        /*02c6*/ 	.short	(.L_119 - .L_118)
	.align		4
.L_118:
        /*02c8*/ 	.word	index@(_ZN10layer_norm22ln_bwd_finalize_kernelINS_22Kernel_traits_finalizeILj1536E13__nv_bfloat16fS2_fjLj1024ELj4ENS_18Kernel_traits_baseILj1536ES2_fS2_fjLj1024EEEEEEEvNS_9BwdParamsE)
        /*02cc*/ 	.word	0x00000000


	//----- nvinfo : EIATTR_REGCOUNT
	.align		4
.L_119:
        /*02d0*/ 	.byte	0x04, 0x2f
        /*02d2*/ 	.short	(.L_121 - .L_120)
	.align		4
.L_120:
        /*02d4*/ 	.word	index@(_ZN10layer_norm13ln_bwd_kernelINS_13Kernel_traitsIffffjLj2048ELj1ELj1ELj4ELj16ENS_18Kernel_traits_baseILj2048EffffjLj128EEEEEEEvNS_9BwdParamsE)
        /*02d8*/ 	.word	0x0000007e


	//----- nvinfo : EIATTR_FRAME_SIZE
	.align		4
.L_121:
        /*02dc*/ 	.byte	0x04, 0x11
        /*02de*/ 	.short	(.L_123 - .L_122)
	.align		4
.L_122:
        /*02e0*/ 	.word	index@(_ZN10layer_norm13ln_bwd_kernelINS_13Kernel_traitsIffffjLj2048ELj1ELj1ELj4ELj16ENS_18Kernel_traits_baseILj2048EffffjLj128EEEEEEEvNS_9BwdParamsE)
        /*02e4*/ 	.word	0x00000000


	//----- nvinfo : EIATTR_REGCOUNT
	.align		4
.L_123:
        /*02e8*/ 	.byte	0x04, 0x2f
        /*02ea*/ 	.short	(.L_125 - .L_124)
	.align		4
.L_124:
        /*02ec*/ 	.word	index@(_ZN10layer_norm22ln_bwd_finalize_kernelINS_22Kernel_traits_finalizeILj2048EffffjLj1024ELj4ENS_18Kernel_traits_baseILj2048EffffjLj1024EEEEEEEvNS_9BwdParamsE)
        /*02f0*/ 	.word	0x0000001e


	//----- nvinfo : EIATTR_FRAME_SIZE
	.align		4
.L_125:
        /*02f4*/ 	.byte	0x04, 0x11
        /*02f6*/ 	.short	(.L_127 - .L_126)
	.align		4
.L_126:
        /*02f8*/ 	.word	index@(_ZN10layer_norm22ln_bwd_finalize_kernelINS_22Kernel_traits_finalizeILj2048EffffjLj1024ELj4ENS_18Kernel_traits_baseILj2048EffffjLj1024EEEEEEEvNS_9BwdParamsE)
        /*02fc*/ 	.word	0x00000000


	//----- nvinfo : EIATTR_REGCOUNT
	.align		4
.L_127:
        /*0300*/ 	.byte	0x04, 0x2f
        /*0302*/ 	.short	(.L_129 - .L_128)
	.align		4
.L_128:
        /*0304*/ 	.word	index@(_ZN10layer_norm13ln_bwd_kernelINS_13Kernel_traitsI6__halfS2_S2_fjLj2048ELj1ELj1ELj4ELj16ENS_18Kernel_traits_baseILj2048ES2_S2_S2_fjLj128EEEEEEEvNS_9BwdParamsE)
        /*0308*/ 	.word	0x00000080


	//----- nvinfo : EIATTR_FRAME_SIZE
	.align		4
.L_129:
        /*030c*/ 	.byte	0x04, 0x11
        /*030e*/ 	.short	(.L_131 - .L_130)
	.align		4
.L_130:
        /*0310*/ 	.word	index@(_ZN10layer_norm13ln_bwd_kernelINS_13Kernel_traitsI6__halfS2_S2_fjLj2048ELj1ELj1ELj4ELj16ENS_18Kernel_traits_baseILj2048ES2_S2_S2_fjLj128EEEEEEEvNS_9BwdParamsE)
        /*0314*/ 	.word	0x00000000


	//----- nvinfo : EIATTR_REGCOUNT
	.align		4
.L_131:
        /*0318*/ 	.byte	0x04, 0x2f
        /*031a*/ 	.short	(.L_133 - .L_132)
	.align		4
.L_132:
        /*031c*/ 	.word	index@(_ZN10layer_norm22ln_bwd_finalize_kernelINS_22Kernel_traits_finalizeILj2048E6__halfS2_S2_fjLj1024ELj4ENS_18Kernel_traits_baseILj2048ES2_S2_S2_fjLj1024EEEEEEEvNS_9BwdParamsE)
        /*0320*/ 	.word	0x0000001e


	//----- nvinfo : EIATTR_FRAME_SIZE
	.align		4
.L_133:
        /*0324*/ 	.byte	0x04, 0x11
        /*0326*/ 	.short	(.L_135 - .L_134)
	.align		4
.L_134:
        /*0328*/ 	.word	index@(_ZN10layer_norm22ln_bwd_finalize_kernelINS_22Kernel_traits_finalizeILj2048E6__halfS2_S2_fjLj1024ELj4ENS_18Kernel_traits_baseILj2048ES2_S2_S2_fjLj1024EEEEEEEvNS_9BwdParamsE)
        /*032c*/ 	.word	0x00000000


	//----- nvinfo : EIATTR_REGCOUNT
	.align		4
.L_135:
        /*0330*/ 	.byte	0x04, 0x2f
        /*0332*/ 	.short	(.L_137 - .L_136)
	.align		4
.L_136:
        /*0334*/ 	.word	index@(_ZN10layer_norm13ln_bwd_kernelINS_13Kernel_traitsI6__halffS2_fjLj2048ELj1ELj1ELj4ELj16ENS_18Kernel_traits_baseILj2048ES2_fS2_fjLj128EEEEEEEvNS_9BwdParamsE)
        /*0338*/ 	.word	0x00000080


	//----- nvinfo : EIATTR_FRAME_SIZE
	.align		4
.L_137:
        /*033c*/ 	.byte	0x04, 0x11
        /*033e*/ 	.short	(.L_139 - .L_138)
	.align		4
.L_138:
        /*0340*/ 	.word	index@(_ZN10layer_norm13ln_bwd_kernelINS_13Kernel_traitsI6__halffS2_fjLj2048ELj1ELj1ELj4ELj16ENS_18Kernel_traits_baseILj2048ES2_fS2_fjLj128EEEEEEEvNS_9BwdParamsE)
        /*0344*/ 	.word	0x00000000


	//----- nvinfo : EIATTR_REGCOUNT
	.align		4
.L_139:
        /*0348*/ 	.byte	0x04, 0x2f
        /*034a*/ 	.short	(.L_141 - .L_140)
	.align		4
.L_140:
        /*034c*/ 	.word	index@(_ZN10layer_norm22ln_bwd_finalize_kernelINS_22Kernel_traits_finalizeILj2048E6__halffS2_fjLj1024ELj4ENS_18Kernel_traits_baseILj2048ES2_fS2_fjLj1024EEEEEEEvNS_9BwdParamsE)
        /*0350*/ 	.word	0x0000001e


	//----- nvinfo : EIATTR_FRAME_SIZE
	.align		4
.L_141:
        /*0354*/ 	.byte	0x04, 0x11
        /*0356*/ 	.short	(.L_143 - .L_142)
	.align		4
.L_142:
        /*0358*/ 	.word	index@(_ZN10layer_norm22ln_bwd_finalize_kernelINS_22Kernel_traits_finalizeILj2048E6__halffS2_fjLj1024ELj4ENS_18Kernel_traits_baseILj2048ES2_fS2_fjLj1024EEEEEEEvNS_9BwdParamsE)
        /*035c*/ 	.word	0x00000000


	//----- nvinfo : EIATTR_REGCOUNT
	.align		4
.L_143:
        /*0360*/ 	.byte	0x04, 0x2f
        /*0362*/ 	.short	(.L_145 - .L_144)
	.align		4
.L_144:
        /*0364*/ 	.word	index@(_ZN10layer_norm13ln_bwd_kernelINS_13Kernel_traitsI13__nv_bfloat16S2_S2_fjLj2048ELj1ELj1ELj4ELj16ENS_18Kernel_traits_baseILj2048ES2_S2_S2_fjLj128EEEEEEEvNS_9BwdParamsE)
        /*0368*/ 	.word	0x00000080


	//----- nvinfo : EIATTR_FRAME_SIZE
	.align		4
.L_145:
        /*036c*/ 	.byte	0x04, 0x11
        /*036e*/ 	.short	(.L_147 - .L_146)
	.align		4
.L_146:
        /*0370*/ 	.word	index@(_ZN10layer_norm13ln_bwd_kernelINS_13Kernel_traitsI13__nv_bfloat16S2_S2_fjLj2048ELj1ELj1ELj4ELj16ENS_18Kernel_traits_baseILj2048ES2_S2_S2_fjLj128EEEEEEEvNS_9BwdParamsE)
        /*0374*/ 	.word	0x00000000


	//----- nvinfo : EIATTR_REGCOUNT
	.align		4
.L_147:
        /*0378*/ 	.byte	0x04, 0x2f
        /*037a*/ 	.short	(.L_149 - .L_148)
	.align		4
.L_148:
        /*037c*/ 	.word	index@(_ZN10layer_norm22ln_bwd_finalize_kernelINS_22Kernel_traits_finalizeILj2048E13__nv_bfloat16S2_S2_fjLj1024ELj4ENS_18Kernel_traits_baseILj2048ES2_S2_S2_fjLj1024EEEEEEEvNS_9BwdParamsE)
        /*0380*/ 	.word	0x0000001e


	//----- nvinfo : EIATTR_FRAME_SIZE
	.align		4
.L_149:
        /*0384*/ 	.byte	0x04, 0x11
        /*0386*/ 	.short	(.L_151 - .L_150)
	.align		4
.L_150:
        /*0388*/ 	.word	index@(_ZN10layer_norm22ln_bwd_finalize_kernelINS_22Kernel_traits_finalizeILj2048E13__nv_bfloat16S2_S2_fjLj1024ELj4ENS_18Kernel_traits_baseILj2048ES2_S2_S2_fjLj1024EEEEEEEvNS_9BwdParamsE)
        /*038c*/ 	.word	0x00000000


	//----- nvinfo : EIATTR_REGCOUNT
	.align		4
.L_151:
        /*0390*/ 	.byte	0x04, 0x2f
        /*0392*/ 	.short	(.L_153 - .L_152)
	.align		4
.L_152:
        /*0394*/ 	.word	index@(_ZN10layer_norm13ln_bwd_kernelINS_13Kernel_traitsI13__nv_bfloat16fS2_fjLj2048ELj1ELj1ELj4ELj16ENS_18Kernel_traits_baseILj2048ES2_fS2_fjLj128EEEEEEEvNS_9BwdParamsE)
        /*0398*/ 	.word	0x00000080


	//----- nvinfo : EIATTR_FRAME_SIZE
	.align		4
.L_153:
        /*039c*/ 	.byte	0x04, 0x11
        /*039e*/ 	.short	(.L_155 - .L_154)
	.align		4
.L_154:
        /*03a0*/ 	.word	index@(_ZN10layer_norm13ln_bwd_kernelINS_13Kernel_traitsI13__nv_bfloat16fS2_fjLj2048ELj1ELj1ELj4ELj16ENS_18Kernel_traits_baseILj2048ES2_fS2_fjLj128EEEEEEEvNS_9BwdParamsE)
        /*03a4*/ 	.word	0x00000000


	//----- nvinfo : EIATTR_REGCOUNT
	.align		4
.L_155:
        /*03a8*/ 	.byte	0x04, 0x2f
        /*03aa*/ 	.short	(.L_157 - .L_156)
	.align		4
.L_156:
        /*03ac*/ 	.word	index@(_ZN10layer_norm22ln_bwd_finalize_kernelINS_22Kernel_traits_finalizeILj2048E13__nv_bfloat16fS2_fjLj1024ELj4ENS_18Kernel_traits_baseILj2048ES2_fS2_fjLj1024EEEEEEEvNS_9BwdParamsE)
        /*03b0*/ 	.word	0x0000001e


	//----- nvinfo : EIATTR_FRAME_SIZE
	.align		4
.L_157:
        /*03b4*/ 	.byte	0x04, 0x11
        /*03b6*/ 	.short	(.L_159 - .L_158)
	.align		4
.L_158:
        /*03b8*/ 	.word	index@(_ZN10layer_norm22ln_bwd_finalize_kernelINS_22Kernel_traits_finalizeILj2048E13__nv_bfloat16fS2_fjLj1024ELj4ENS_18Kernel_traits_baseILj2048ES2_fS2_fjLj1024EEEEEEEvNS_9BwdParamsE)
        /*03bc*/ 	.word	0x00000000


	//----- nvinfo : EIATTR_REGCOUNT
	.align		4
.L_159:
        /*03c0*/ 	.byte	0x04, 0x2f
        /*03c2*/ 	.short	(.L_161 - .L_160)
	.align		4
.L_160:
        /*03c4*/ 	.word	index@(_ZN10layer_norm13ln_bwd_kernelINS_13Kernel_traitsIffffjLj2304ELj1ELj1ELj4ELj8ENS_18Kernel_traits_baseILj2304EffffjLj128EEEEEEEvNS_9BwdParamsE)
        /*03c8*/ 	.word	0x00000080


	//----- nvinfo : EIATTR_FRAME_SIZE
	.align		4
.L_161:
        /*03cc*/ 	.byte	0x04, 0x11
        /*03ce*/ 	.short	(.L_163 - .L_162)
	.align		4
.L_162:
        /*03d0*/ 	.word	index@(_ZN10layer_norm13ln_bwd_kernelINS_13Kernel_traitsIffffjLj2304ELj1ELj1ELj4ELj8ENS_18Kernel_traits_baseILj2304EffffjLj128EEEEEEEvNS_9BwdParamsE)
        /*03d4*/ 	.word	0x00000000


	//----- nvinfo : EIATTR_REGCOUNT
	.align		4
.L_163:
        /*03d8*/ 	.byte	0x04, 0x2f
        /*03da*/ 	.short	(.L_165 - .L_164)
	.align		4
.L_164:
        /*03dc*/ 	.word	index@(_ZN10layer_norm22ln_bwd_finalize_kernelINS_22Kernel_traits_finalizeILj2304EffffjLj1024ELj4ENS_18Kernel_traits_baseILj2304EffffjLj1024EEEEEEEvNS_9BwdParamsE)
        /*03e0*/ 	.word	0x0000001e


	//----- nvinfo : EIATTR_FRAME_SIZE
	.align		4
.L_165:
        /*03e4*/ 	.byte	0x04, 0x11
        /*03e6*/ 	.short	(.L_167 - .L_166)
	.align		4
.L_166:
        /*03e8*/ 	.word	index@(_ZN10layer_norm22ln_bwd_finalize_kernelINS_22Kernel_traits_finalizeILj2304EffffjLj1024ELj4ENS_18Kernel_traits_baseILj2304EffffjLj1024EEEEEEEvNS_9BwdParamsE)
        /*03ec*/ 	.word	0x00000000


	//----- nvinfo : EIATTR_REGCOUNT
	.align		4
.L_167:
        /*03f0*/ 	.byte	0x04, 0x2f
        /*03f2*/ 	.short	(.L_169 - .L_168)
	.align		4
.L_168:
        /*03f4*/ 	.word	index@(_ZN10layer_norm13ln_bwd_kernelINS_13Kernel_traitsI6__halfS2_S2_fjLj2304ELj1ELj1ELj4ELj4ENS_18Kernel_traits_baseILj2304ES2_S2_S2_fjLj128EEEEEEEvNS_9BwdParamsE)
        /*03f8*/ 	.word	0x00000080


	//----- nvinfo : EIATTR_FRAME_SIZE
	.align		4
.L_169:
        /*03fc*/ 	.byte	0x04, 0x11
        /*03fe*/ 	.short	(.L_171 - .L_170)
	.align		4
.L_170:
        /*0400*/ 	.word	index@(_ZN10layer_norm13ln_bwd_kernelINS_13Kernel_traitsI6__halfS2_S2_fjLj2304ELj1ELj1ELj4ELj4ENS_18Kernel_traits_baseILj2304ES2_S2_S2_fjLj128EEEEEEEvNS_9BwdParamsE)
        /*0404*/ 	.word	0x00000000


	//----- nvinfo : EIATTR_REGCOUNT
	.align		4
.L_171:
        /*0408*/ 	.byte	0x04, 0x2f
        /*040a*/ 	.short	(.L_173 - .L_172)
	.align		4
.L_172:
        /*040c*/ 	.word	index@(_ZN10layer_norm22ln_bwd_finalize_kernelINS_22Kernel_traits_finalizeILj2304E6__halfS2_S2_fjLj1024ELj4ENS_18Kernel_traits_baseILj2304ES2_S2_S2_fjLj1024EEEEEEEvNS_9BwdParamsE)
        /*0410*/ 	.word	0x0000001e


	//----- nvinfo : EIATTR_FRAME_SIZE
	.align		4
.L_173:
        /*0414*/ 	.byte	0x04, 0x11
        /*0416*/ 	.short	(.L_175 - .L_174)
	.align		4
.L_174:
        /*0418*/ 	.word	index@(_ZN10layer_norm22ln_bwd_finalize_kernelINS_22Kernel_traits_finalizeILj2304E6__halfS2_S2_fjLj1024ELj4ENS_18Kernel_traits_baseILj2304ES2_S2_S2_fjLj1024EEEEEEEvNS_9BwdParamsE)
        /*041c*/ 	.word	0x00000000


	//----- nvinfo : EIATTR_REGCOUNT
	.align		4
.L_175:
        /*0420*/ 	.byte	0x04, 0x2f
        /*0422*/ 	.short	(.L_177 - .L_176)
	.align		4
.L_176:
        /*0424*/ 	.word	index@(_ZN10layer_norm13ln_bwd_kernelINS_13Kernel_traitsI6__halffS2_fjLj2304ELj1ELj1ELj4ELj8ENS_18Kernel_traits_baseILj2304ES2_fS2_fjLj128EEEEEEEvNS_9BwdParamsE)
        /*0428*/ 	.word	0x0000008e


	//----- nvinfo : EIATTR_FRAME_SIZE
	.align		4
.L_177:
        /*042c*/ 	.byte	0x04, 0x11
        /*042e*/ 	.short	(.L_179 - .L_178)
	.align		4
.L_178:
        /*0430*/ 	.word	index@(_ZN10layer_norm13ln_bwd_kernelINS_13Kernel_traitsI6__halffS2_fjLj2304ELj1ELj1ELj4ELj8ENS_18Kernel_traits_baseILj2304ES2_fS2_fjLj128EEEEEEEvNS_9BwdParamsE)
        /*0434*/ 	.word	0x00000000


	//----- nvinfo : EIATTR_REGCOUNT
	.align		4
.L_179:
        /*0438*/ 	.byte	0x04, 0x2f
        /*043a*/ 	.short	(.L_181 - .L_180)
	.align		4
.L_180:
        /*043c*/ 	.word	index@(_ZN10layer_norm22ln_bwd_finalize_kernelINS_22Kernel_traits_finalizeILj2304E6__halffS2_fjLj1024ELj4ENS_18Kernel_traits_baseILj2304ES2_fS2_fjLj1024EEEEEEEvNS_9BwdParamsE)
        /*0440*/ 	.word	0x0000001e


	//----- nvinfo : EIATTR_FRAME_SIZE
	.align		4
.L_181:
        /*0444*/ 	.byte	0x04, 0x11
        /*0446*/ 	.short	(.L_183 - .L_182)
	.align		4
.L_182:
        /*0448*/ 	.word	index@(_ZN10layer_norm22ln_bwd_finalize_kernelINS_22Kernel_traits_finalizeILj2304E6__halffS2_fjLj1024ELj4ENS_18Kernel_traits_baseILj2304ES2_fS2_fjLj1024EEEEEEEvNS_9BwdParamsE)
        /*044c*/ 	.word	0x00000000


	//----- nvinfo : EIATTR_REGCOUNT
	.align		4
.L_183:
        /*0450*/ 	.byte	0x04, 0x2f
        /*0452*/ 	.short	(.L_185 - .L_184)
	.align		4
.L_184:
        /*0454*/ 	.word	index@(_ZN10layer_norm13ln_bwd_kernelINS_13Kernel_traitsI13__nv_bfloat16S2_S2_fjLj2304ELj1ELj1ELj4ELj4ENS_18Kernel_traits_baseILj2304ES2_S2_S2_fjLj128EEEEEEEvNS_9BwdParamsE)
        /*0458*/ 	.word	0x00000080


	//----- nvinfo : EIATTR_FRAME_SIZE
	.align		4
.L_185:
        /*045c*/ 	.byte	0x04, 0x11
        /*045e*/ 	.short	(.L_187 - .L_186)
	.align		4
.L_186:
        /*0460*/ 	.word	index@(_ZN10layer_norm13ln_bwd_kernelINS_13Kernel_traitsI13__nv_bfloat16S2_S2_fjLj2304ELj1ELj1ELj4ELj4ENS_18Kernel_traits_baseILj2304ES2_S2_S2_fjLj128EEEEEEEvNS_9BwdParamsE)
        /*0464*/ 	.word	0x00000000


	//----- nvinfo : EIATTR_REGCOUNT
	.align		4
.L_187:
        /*0468*/ 	.byte	0x04, 0x2f
        /*046a*/ 	.short	(.L_189 - .L_188)
	.align		4
.L_188:
        /*046c*/ 	.word	index@(_ZN10layer_norm22ln_bwd_finalize_kernelINS_22Kernel_traits_finalizeILj2304E13__nv_bfloat16S2_S2_fjLj1024ELj4ENS_18Kernel_traits_baseILj2304ES2_S2_S2_fjLj1024EEEEEEEvNS_9BwdParamsE)
        /*0470*/ 	.word	0x0000001e


	//----- nvinfo : EIATTR_FRAME_SIZE
	.align		4
.L_189:
        /*0474*/ 	.byte	0x04, 0x11
        /*0476*/ 	.short	(.L_191 - .L_190)
	.align		4
.L_190:
        /*0478*/ 	.word	index@(_ZN10layer_norm22ln_bwd_finalize_kernelINS_22Kernel_traits_finalizeILj2304E13__nv_bfloat16S2_S2_fjLj1024ELj4ENS_18Kernel_traits_baseILj2304ES2_S2_S2_fjLj1024EEEEEEEvNS_9BwdParamsE)
        /*047c*/ 	.word	0x00000000


	//----- nvinfo : EIATTR_REGCOUNT
	.align		4
.L_191:
        /*0480*/ 	.byte	0x04, 0x2f
        /*0482*/ 	.short	(.L_193 - .L_192)
	.align		4
.L_192:
        /*0484*/ 	.word	index@(_ZN10layer_norm13ln_bwd_kernelINS_13Kernel_traitsI13__nv_bfloat16fS2_fjLj2304ELj1ELj1ELj4ELj8ENS_18Kernel_traits_baseILj2304ES2_fS2_fjLj128EEEEEEEvNS_9BwdParamsE)
        /*0488*/ 	.word	0x00000080


	//----- nvinfo : EIATTR_FRAME_SIZE
	.align		4
.L_193:
        /*048c*/ 	.byte	0x04, 0x11
        /*048e*/ 	.short	(.L_195 - .L_194)
	.align		4
.L_194:
        /*0490*/ 	.word	index@(_ZN10layer_norm13ln_bwd_kernelINS_13Kernel_traitsI13__nv_bfloat16fS2_fjLj2304ELj1ELj1ELj4ELj8ENS_18Kernel_traits_baseILj2304ES2_fS2_fjLj128EEEEEEEvNS_9BwdParamsE)
        /*0494*/ 	.word	0x00000000


	//----- nvinfo : EIATTR_REGCOUNT
	.align		4
.L_195:
        /*0498*/ 	.byte	0x04, 0x2f
        /*049a*/ 	.short	(.L_197 - .L_196)
	.align		4
.L_196:
        /*049c*/ 	.word	index@(_ZN10layer_norm22ln_bwd_finalize_kernelINS_22Kernel_traits_finalizeILj2304E13__nv_bfloat16fS2_fjLj1024ELj4ENS_18Kernel_traits_baseILj2304ES2_fS2_fjLj1024EEEEEEEvNS_9BwdParamsE)
        /*04a0*/ 	.word	0x0000001e


	//----- nvinfo : EIATTR_FRAME_SIZE
	.align		4
.L_197:
        /*04a4*/ 	.byte	0x04, 0x11
        /*04a6*/ 	.short	(.L_199 - .L_198)
	.align		4
.L_198:
        /*04a8*/ 	.word	index@(_ZN10layer_norm22ln_bwd_finalize_kernelINS_22Kernel_traits_finalizeILj2304E13__nv_bfloat16fS2_fjLj1024ELj4ENS_18Kernel_traits_baseILj2304ES2_fS2_fjLj1024EEEEEEEvNS_9BwdParamsE)
        /*04ac*/ 	.word	0x00000000


	//----- nvinfo : EIATTR_REGCOUNT
	.align		4
.L_199:
        /*04b0*/ 	.byte	0x04, 0x2f
        /*04b2*/ 	.short	(.L_201 - .L_200)
	.align		4
.L_200:
        /*04b4*/ 	.word	index@(_ZN10layer_norm13ln_bwd_kernelINS_13Kernel_traitsIffffjLj3072ELj1ELj1ELj4ELj16ENS_18Kernel_traits_baseILj3072EffffjLj128EEEEEEEvNS_9BwdParamsE)
        /*04b8*/ 	.word	0x000000a8


	//----- nvinfo : EIATTR_FRAME_SIZE
	.align		4
.L_201:
        /*04bc*/ 	.byte	0x04, 0x11
        /*04be*/ 	.short	(.L_203 - .L_202)
	.align		4
.L_202:
        /*04c0*/ 	.word	index@(_ZN10layer_norm13ln_bwd_kernelINS_13Kernel_traitsIffffjLj3072ELj1ELj1ELj4ELj16ENS_18Kernel_traits_baseILj3072EffffjLj128EEEEEEEvNS_9BwdParamsE)
        /*04c4*/ 	.word	0x00000000


	//----- nvinfo : EIATTR_REGCOUNT
	.align		4
.L_203:
        /*04c8*/ 	.byte	0x04, 0x2f
        /*04ca*/ 	.short	(.L_205 - .L_204)
	.align		4
.L_204:
        /*04cc*/ 	.word	index@(_ZN10layer_norm22ln_bwd_finalize_kernelINS_22Kernel_traits_finalizeILj3072EffffjLj1024ELj4ENS_18Kernel_traits_baseILj3072EffffjLj1024EEEEEEEvNS_9BwdParamsE)
        /*04d0*/ 	.word	0x0000001e


	//----- nvinfo : EIATTR_FRAME_SIZE
	.align		4
.L_205:
        /*04d4*/ 	.byte	0x04, 0x11
        /*04d6*/ 	.short	(.L_207 - .L_206)
	.align		4
.L_206:
        /*04d8*/ 	.word	index@(_ZN10layer_norm22ln_bwd_finalize_kernelINS_22Kernel_traits_finalizeILj3072EffffjLj1024ELj4ENS_18Kernel_traits_baseILj3072EffffjLj1024EEEEEEEvNS_9BwdParamsE)
        /*04dc*/ 	.word	0x00000000


	//----- nvinfo : EIATTR_REGCOUNT
	.align		4
.L_207:
        /*04e0*/ 	.byte	0x04, 0x2f
        /*04e2*/ 	.short	(.L_209 - .L_208)
	.align		4
.L_208:
        /*04e4*/ 	.word	index@(_ZN10layer_norm13ln_bwd_kernelINS_13Kernel_traitsI6__halfS2_S2_fjLj3072ELj1ELj1ELj4ELj16ENS_18Kernel_traits_baseILj3072ES2_S2_S2_fjLj128EEEEEEEvNS_9BwdParamsE)
        /*04e8*/ 	.word	0x000000a8


	//----- nvinfo : EIATTR_FRAME_SIZE
	.align		4
.L_209:
        /*04ec*/ 	.byte	0x04, 0x11
        /*04ee*/ 	.short	(.L_211 - .L_210)
	.align		4
.L_210:
        /*04f0*/ 	.word	index@(_ZN10layer_norm13ln_bwd_kernelINS_13Kernel_traitsI6__halfS2_S2_fjLj3072ELj1ELj1ELj4ELj16ENS_18Kernel_traits_baseILj3072ES2_S2_S2_fjLj128EEEEEEEvNS_9BwdParamsE)
        /*04f4*/ 	.word	0x00000000


	//----- nvinfo : EIATTR_REGCOUNT
	.align		4
.L_211:
        /*04f8*/ 	.byte	0x04, 0x2f
        /*04fa*/ 	.short	(.L_213 - .L_212)
	.align		4
.L_212:
        /*04fc*/ 	.word	index@(_ZN10layer_norm22ln_bwd_finalize_kernelINS_22Kernel_traits_finalizeILj3072E6__halfS2_S2_fjLj1024ELj4ENS_18Kernel_traits_baseILj3072ES2_S2_S2_fjLj1024EEEEEEEvNS_9BwdParamsE)
        /*0500*/ 	.word	0x0000001e


	//----- nvinfo : EIATTR_FRAME_SIZE
	.align		4
.L_213:
        /*0504*/ 	.byte	0x04, 0x11
        /*0506*/ 	.short	(.L_215 - .L_214)
	.align		4
.L_214:
        /*0508*/ 	.word	index@(_ZN10layer_norm22ln_bwd_finalize_kernelINS_22Kernel_traits_finalizeILj3072E6__halfS2_S2_fjLj1024ELj4ENS_18Kernel_traits_baseILj3072ES2_S2_S2_fjLj1024EEEEEEEvNS_9BwdParamsE)
        /*050c*/ 	.word	0x00000000


	//----- nvinfo : EIATTR_REGCOUNT
	.align		4
.L_215:
        /*0510*/ 	.byte	0x04, 0x2f
        /*0512*/ 	.short	(.L_217 - .L_216)
	.align		4
.L_216:
        /*0514*/ 	.word	index@(_ZN10layer_norm13ln_bwd_kernelINS_13Kernel_traitsI6__halffS2_fjLj3072ELj1ELj1ELj4ELj16ENS_18Kernel_traits_baseILj3072ES2_fS2_fjLj128EEEEEEEvNS_9BwdParamsE)
        /*0518*/ 	.word	0x000000a8


	//----- nvinfo : EIATTR_FRAME_SIZE
	.align		4
.L_217:
        /*051c*/ 	.byte	0x04, 0x11
        /*051e*/ 	.short	(.L_219 - .L_218)
	.align		4
.L_218:
        /*0520*/ 	.word	index@(_ZN10layer_norm13ln_bwd_kernelINS_13Kernel_traitsI6__halffS2_fjLj3072ELj1ELj1ELj4ELj16ENS_18Kernel_traits_baseILj3072ES2_fS2_fjLj128EEEEEEEvNS_9BwdParamsE)
        /*0524*/ 	.word	0x00000000


	//----- nvinfo : EIATTR_REGCOUNT
	.align		4
.L_219:
        /*0528*/ 	.byte	0x04, 0x2f
        /*052a*/ 	.short	(.L_221 - .L_220)
	.align		4
.L_220:
        /*052c*/ 	.word	index@(_ZN10layer_norm22ln_bwd_finalize_kernelINS_22Kernel_traits_finalizeILj3072E6__halffS2_fjLj1024ELj4ENS_18Kernel_traits_baseILj3072ES2_fS2_fjLj1024EEEEEEEvNS_9BwdParamsE)
        /*0530*/ 	.word	0x0000001e


	//----- nvinfo : EIATTR_FRAME_SIZE
	.align		4
.L_221:
        /*0534*/ 	.byte	0x04, 0x11
        /*0536*/ 	.short	(.L_223 - .L_222)
	.align		4
.L_222:
        /*0538*/ 	.word	index@(_ZN10layer_norm22ln_bwd_finalize_kernelINS_22Kernel_traits_finalizeILj3072E6__halffS2_fjLj1024ELj4ENS_18Kernel_traits_baseILj3072ES2_fS2_fjLj1024EEEEEEEvNS_9BwdParamsE)
        /*053c*/ 	.word	0x00000000


	//----- nvinfo : EIATTR_REGCOUNT
	.align		4
.L_223:
        /*0540*/ 	.byte	0x04, 0x2f
        /*0542*/ 	.short	(.L_225 - .L_224)
	.align		4
.L_224:
        /*0544*/ 	.word	index@(_ZN10layer_norm13ln_bwd_kernelINS_13Kernel_traitsI13__nv_bfloat16S2_S2_fjLj3072ELj1ELj1ELj4ELj16ENS_18Kernel_traits_baseILj3072ES2_S2_S2_fjLj128EEEEEEEvNS_9BwdParamsE)
        /*0548*/ 	.word	0x000000a8


	//----- nvinfo : EIATTR_FRAME_SIZE
	.align		4
.L_225:
        /*054c*/ 	.byte	0x04, 0x11
        /*054e*/ 	.short	(.L_227 - .L_226)
	.align		4
.L_226:
        /*0550*/ 	.word	index@(_ZN10layer_norm13ln_bwd_kernelINS_13Kernel_traitsI13__nv_bfloat16S2_S2_fjLj3072ELj1ELj1ELj4ELj16ENS_18Kernel_traits_baseILj3072ES2_S2_S2_fjLj128EEEEEEEvNS_9BwdParamsE)
        /*0554*/ 	.word	0x00000000


	//----- nvinfo : EIATTR_REGCOUNT
	.align		4
.L_227:
        /*0558*/ 	.byte	0x04, 0x2f
        /*055a*/ 	.short	(.L_229 - .L_228)
	.align		4
.L_228:
        /*055c*/ 	.word	index@(_ZN10layer_norm22ln_bwd_finalize_kernelINS_22Kernel_traits_finalizeILj3072E13__nv_bfloat16S2_S2_fjLj1024ELj4ENS_18Kernel_traits_baseILj3072ES2_S2_S2_fjLj1024EEEEEEEvNS_9BwdParamsE)
        /*0560*/ 	.word	0x0000001e


	//----- nvinfo : EIATTR_FRAME_SIZE
	.align		4
.L_229:
        /*0564*/ 	.byte	0x04, 0x11
        /*0566*/ 	.short	(.L_231 - .L_230)
	.align		4
.L_230:
        /*0568*/ 	.word	index@(_ZN10layer_norm22ln_bwd_finalize_kernelINS_22Kernel_traits_finalizeILj3072E13__nv_bfloat16S2_S2_fjLj1024ELj4ENS_18Kernel_traits_baseILj3072ES2_S2_S2_fjLj1024EEEEEEEvNS_9BwdParamsE)
        /*056c*/ 	.word	0x00000000


	//----- nvinfo : EIATTR_REGCOUNT
	.align		4
.L_231:
        /*0570*/ 	.byte	0x04, 0x2f
        /*0572*/ 	.short	(.L_233 - .L_232)
	.align		4
.L_232:
        /*0574*/ 	.word	index@(_ZN10layer_norm13ln_bwd_kernelINS_13Kernel_traitsI13__nv_bfloat16fS2_fjLj3072ELj1ELj1ELj4ELj16ENS_18Kernel_traits_baseILj3072ES2_fS2_fjLj128EEEEEEEvNS_9BwdParamsE)
        /*0578*/ 	.word	0x000000a8


	//----- nvinfo : EIATTR_FRAME_SIZE
	.align		4
.L_233:
        /*057c*/ 	.byte	0x04, 0x11
        /*057e*/ 	.short	(.L_235 - .L_234)
	.align		4
.L_234:
        /*0580*/ 	.word	index@(_ZN10layer_norm13ln_bwd_kernelINS_13Kernel_traitsI13__nv_bfloat16fS2_fjLj3072ELj1ELj1ELj4ELj16ENS_18Kernel_traits_baseILj3072ES2_fS2_fjLj128EEEEEEEvNS_9BwdParamsE)
        /*0584*/ 	.word	0x00000000


	//----- nvinfo : EIATTR_REGCOUNT
	.align		4
.L_235:
        /*0588*/ 	.byte	0x04, 0x2f
        /*058a*/ 	.short	(.L_237 - .L_236)
	.align		4
.L_236:
        /*058c*/ 	.word	index@(_ZN10layer_norm22ln_bwd_finalize_kernelINS_22Kernel_traits_finalizeILj3072E13__nv_bfloat16fS2_fjLj1024ELj4ENS_18Kernel_traits_baseILj3072ES2_fS2_fjLj1024EEEEEEEvNS_9BwdParamsE)
        /*0590*/ 	.word	0x0000001e


	//----- nvinfo : EIATTR_FRAME_SIZE
	.align		4
.L_237:
        /*0594*/ 	.byte	0x04, 0x11
        /*0596*/ 	.short	(.L_239 - .L_238)
	.align		4
.L_238:
        /*0598*/ 	.word	index@(_ZN10layer_norm22ln_bwd_finalize_kernelINS_22Kernel_traits_finalizeILj3072E13__nv_bfloat16fS2_fjLj1024ELj4ENS_18Kernel_traits_baseILj3072ES2_fS2_fjLj1024EEEEEEEvNS_9BwdParamsE)
        /*059c*/ 	.word	0x00000000


	//----- nvinfo : EIATTR_REGCOUNT
	.align		4
.L_239:
        /*05a0*/ 	.byte	0x04, 0x2f
        /*05a2*/ 	.short	(.L_241 - .L_240)
	.align		4
.L_240:
        /*05a4*/ 	.word	index@(_ZN10layer_norm13ln_bwd_kernelINS_13Kernel_traitsIffffjLj3840ELj1ELj1ELj4ELj8ENS_18Kernel_traits_baseILj3840EffffjLj128EEEEEEEvNS_9BwdParamsE)
        /*05a8*/ 	.word	0x000000f8


	//----- nvinfo : EIATTR_FRAME_SIZE
	.align		4
.L_241:
        /*05ac*/ 	.byte	0x04, 0x11
        /*05ae*/ 	.short	(.L_243 - .L_242)
	.align		4
.L_242:
        /*05b0*/ 	.word	index@(_ZN10layer_norm13ln_bwd_kernelINS_13Kernel_traitsIffffjLj3840ELj1ELj1ELj4ELj8ENS_18Kernel_traits_baseILj3840EffffjLj128EEEEEEEvNS_9BwdParamsE)
        /*05b4*/ 	.word	0x00000000


	//----- nvinfo : EIATTR_REGCOUNT
	.align		4
.L_243:
        /*05b8*/ 	.byte	0x04, 0x2f
        /*05ba*/ 	.short	(.L_245 - .L_244)
	.align		4
.L_244:
        /*05bc*/ 	.word	index@(_ZN10layer_norm22ln_bwd_finalize_kernelINS_22Kernel_traits_finalizeILj3840EffffjLj1024ELj4ENS_18Kernel_traits_baseILj3840EffffjLj1024EEEEEEEvNS_9BwdParamsE)
        /*05c0*/ 	.word	0x0000001e


	//----- nvinfo : EIATTR_FRAME_SIZE
	.align		4
.L_245:
        /*05c4*/ 	.byte	0x04, 0x11
        /*05c6*/ 	.short	(.L_247 - .L_246)
	.align		4
.L_246:
        /*05c8*/ 	.word	index@(_ZN10layer_norm22ln_bwd_finalize_kernelINS_22Kernel_traits_finalizeILj3840EffffjLj1024ELj4ENS_18Kernel_traits_baseILj3840EffffjLj1024EEEEEEEvNS_9BwdParamsE)
        /*05cc*/ 	.word	0x00000000


	//----- nvinfo : EIATTR_REGCOUNT
	.align		4
.L_247:
        /*05d0*/ 	.byte	0x04, 0x2f
        /*05d2*/ 	.short	(.L_249 - .L_248)
	.align		4
.L_248:
        /*05d4*/ 	.word	index@(_ZN10layer_norm13ln_bwd_kernelINS_13Kernel_traitsI6__halfS2_S2_fjLj3840ELj1ELj1ELj4ELj4ENS_18Kernel_traits_baseILj3840ES2_S2_S2_fjLj128EEEEEEEvNS_9BwdParamsE)
        /*05d8*/ 	.word	0x000000ea


	//----- nvinfo : EIATTR_FRAME_SIZE
	.align		4
.L_249:
        /*05dc*/ 	.byte	0x04, 0x11
        /*05de*/ 	.short	(.L_251 - .L_250)
	.align		4
.L_250:
        /*05e0*/ 	.word	index@(_ZN10layer_norm13ln_bwd_kernelINS_13Kernel_traitsI6__halfS2_S2_fjLj3840ELj1ELj1ELj4ELj4ENS_18Kernel_traits_baseILj3840ES2_S2_S2_fjLj128EEEEEEEvNS_9BwdParamsE)
        /*05e4*/ 	.word	0x00000000


	//----- nvinfo : EIATTR_REGCOUNT
	.align		4
.L_251:
        /*05e8*/ 	.byte	0x04, 0x2f
        /*05ea*/ 	.short	(.L_253 - .L_252)
	.align		4
.L_252:
        /*05ec*/ 	.word	index@(_ZN10layer_norm22ln_bwd_finalize_kernelINS_22Kernel_traits_finalizeILj3840E6__halfS2_S2_fjLj1024ELj4ENS_18Kernel_traits_baseILj3840ES2_S2_S2_fjLj1024EEEEEEEvNS_9BwdParamsE)
        /*05f0*/ 	.word	0x0000001e


	//----- nvinfo : EIATTR_FRAME_SIZE
	.align		4
.L_253:
        /*05f4*/ 	.byte	0x04, 0x11
        /*05f6*/ 	.short	(.L_255 - .L_254)
	.align		4
.L_254:
        /*05f8*/ 	.word	index@(_ZN10layer_norm22ln_bwd_finalize_kernelINS_22Kernel_traits_finalizeILj3840E6__halfS2_S2_fjLj1024ELj4ENS_18Kernel_traits_baseILj3840ES2_S2_S2_fjLj1024EEEEEEEvNS_9BwdParamsE)
        /*05fc*/ 	.word	0x00000000


	//----- nvinfo : EIATTR_REGCOUNT
	.align		4
.L_255:
        /*0600*/ 	.byte	0x04, 0x2f
        /*0602*/ 	.short	(.L_257 - .L_256)
	.align		4
.L_256:
        /*0604*/ 	.word	index@(_ZN10layer_norm13ln_bwd_kernelINS_13Kernel_traitsI6__halffS2_fjLj3840ELj1ELj1ELj4ELj8ENS_18Kernel_traits_baseILj3840ES2_fS2_fjLj128EEEEEEEvNS_9BwdParamsE)
        /*0608*/ 	.word	0x000000ea


	//----- nvinfo : EIATTR_FRAME_SIZE
	.align		4
.L_257:
        /*060c*/ 	.byte	0x04, 0x11
        /*060e*/ 	.short	(.L_259 - .L_258)
	.align		4
.L_258:
        /*0610*/ 	.word	index@(_ZN10layer_norm13ln_bwd_kernelINS_13Kernel_traitsI6__halffS2_fjLj3840ELj1ELj1ELj4ELj8ENS_18Kernel_traits_baseILj3840ES2_fS2_fjLj128EEEEEEEvNS_9BwdParamsE)
        /*0614*/ 	.word	0x00000000


	//----- nvinfo : EIATTR_REGCOUNT
	.align		4
.L_259:
        /*0618*/ 	.byte	0x04, 0x2f
        /*061a*/ 	.short	(.L_261 - .L_260)
	.align		4
.L_260:
        /*061c*/ 	.word	index@(_ZN10layer_norm22ln_bwd_finalize_kernelINS_22Kernel_traits_finalizeILj3840E6__halffS2_fjLj1024ELj4ENS_18Kernel_traits_baseILj3840ES2_fS2_fjLj1024EEEEEEEvNS_9BwdParamsE)
        /*0620*/ 	.word	0x0000001e


	//----- nvinfo : EIATTR_FRAME_SIZE
	.align		4
.L_261:
        /*0624*/ 	.byte	0x04, 0x11
        /*0626*/ 	.short	(.L_263 - .L_262)
	.align		4
.L_262:
        /*0628*/ 	.word	index@(_ZN10layer_norm22ln_bwd_finalize_kernelINS_22Kernel_traits_finalizeILj3840E6__halffS2_fjLj1024ELj4ENS_18Kernel_traits_baseILj3840ES2_fS2_fjLj1024EEEEEEEvNS_9BwdParamsE)
        /*062c*/ 	.word	0x00000000


	//----- nvinfo : EIATTR_REGCOUNT
	.align		4
.L_263:
        /*0630*/ 	.byte	0x04, 0x2f
        /*0632*/ 	.short	(.L_265 - .L_264)
	.align		4
.L_264:
        /*0634*/ 	.word	index@(_ZN10layer_norm13ln_bwd_kernelINS_13Kernel_traitsI13__nv_bfloat16S2_S2_fjLj3840ELj1ELj1ELj4ELj4ENS_18Kernel_traits_baseILj3840ES2_S2_S2_fjLj128EEEEEEEvNS_9BwdParamsE)
        /*0638*/ 	.word	0x000000e6


	//----- nvinfo : EIATTR_FRAME_SIZE
	.align		4
.L_265:
        /*063c*/ 	.byte	0x04, 0x11
        /*063e*/ 	.short	(.L_267 - .L_266)
	.align		4
.L_266:
        /*0640*/ 	.word	index@(_ZN10layer_norm13ln_bwd_kernelINS_13Kernel_traitsI13__nv_bfloat16S2_S2_fjLj3840ELj1ELj1ELj4ELj4ENS_18Kernel_traits_baseILj3840ES2_S2_S2_fjLj128EEEEEEEvNS_9BwdParamsE)
        /*0644*/ 	.word	0x00000000


	//----- nvinfo : EIATTR_REGCOUNT
	.align		4
.L_267:
        /*0648*/ 	.byte	0x04, 0x2f
        /*064a*/ 	.short	(.L_269 - .L_268)
	.align		4
.L_268:
        /*064c*/ 	.word	index@(_ZN10layer_norm22ln_bwd_finalize_kernelINS_22Kernel_traits_finalizeILj3840E13__nv_bfloat16S2_S2_fjLj1024ELj4ENS_18Kernel_traits_baseILj3840ES2_S2_S2_fjLj1024EEEEEEEvNS_9BwdParamsE)
        /*0650*/ 	.word	0x0000001e


	//----- nvinfo : EIATTR_FRAME_SIZE
	.align		4
.L_269:
        /*0654*/ 	.byte	0x04, 0x11
        /*0656*/ 	.short	(.L_271 - .L_270)
	.align		4
.L_270:
        /*0658*/ 	.word	index@(_ZN10layer_norm22ln_bwd_finalize_kernelINS_22Kernel_traits_finalizeILj3840E13__nv_bfloat16S2_S2_fjLj1024ELj4ENS_18Kernel_traits_baseILj3840ES2_S2_S2_fjLj1024EEEEEEEvNS_9BwdParamsE)
        /*065c*/ 	.word	0x00000000


	//----- nvinfo : EIATTR_REGCOUNT
	.align		4
.L_271:
        /*0660*/ 	.byte	0x04, 0x2f
        /*0662*/ 	.short	(.L_273 - .L_272)
	.align		4
.L_272:
        /*0664*/ 	.word	index@(_ZN10layer_norm13ln_bwd_kernelINS_13Kernel_traitsI13__nv_bfloat16fS2_fjLj3840ELj1ELj1ELj4ELj8ENS_18Kernel_traits_baseILj3840ES2_fS2_fjLj128EEEEEEEvNS_9BwdParamsE)
        /*0668*/ 	.word	0x000000e8


	//----- nvinfo : EIATTR_FRAME_SIZE
	.align		4
.L_273:
        /*066c*/ 	.byte	0x04, 0x11
        /*066e*/ 	.short	(.L_275 - .L_274)
	.align		4
.L_274:
        /*0670*/ 	.word	index@(_ZN10layer_norm13ln_bwd_kernelINS_13Kernel_traitsI13__nv_bfloat16fS2_fjLj3840ELj1ELj1ELj4ELj8ENS_18Kernel_traits_baseILj3840ES2_fS2_fjLj128EEEEEEEvNS_9BwdParamsE)
        /*0674*/ 	.word	0x00000000


	//----- nvinfo : EIATTR_REGCOUNT
	.align		4
.L_275:
        /*0678*/ 	.byte	0x04, 0x2f
        /*067a*/ 	.short	(.L_277 - .L_276)
	.align		4
.L_276:
        /*067c*/ 	.word	index@(_ZN10layer_norm22ln_bwd_finalize_kernelINS_22Kernel_traits_finalizeILj3840E13__nv_bfloat16fS2_fjLj1024ELj4ENS_18Kernel_traits_baseILj3840ES2_fS2_fjLj1024EEEEEEEvNS_9BwdParamsE)
        /*0680*/ 	.word	0x0000001e


	//----- nvinfo : EIATTR_FRAME_SIZE
	.align		4
.L_277:
        /*0684*/ 	.byte	0x04, 0x11
        /*0686*/ 	.short	(.L_279 - .L_278)
	.align		4
.L_278:
        /*0688*/ 	.word	index@(_ZN10layer_norm22ln_bwd_finalize_kernelINS_22Kernel_traits_finalizeILj3840E13__nv_bfloat16fS2_fjLj1024ELj4ENS_18Kernel_traits_baseILj3840ES2_fS2_fjLj1024EEEEEEEvNS_9BwdParamsE)
        /*068c*/ 	.word	0x00000000


	//----- nvinfo : EIATTR_REGCOUNT
	.align		4
.L_279:
        /*0690*/ 	.byte	0x04, 0x2f
        /*0692*/ 	.short	(.L_281 - .L_280)
	.align		4
.L_280:
        /*0694*/ 	.word	index@(_ZN10layer_norm13ln_bwd_kernelINS_13Kernel_traitsIffffjLj4096ELj1ELj1ELj4ELj16ENS_18Kernel_traits_baseILj4096EffffjLj128EEEEEEEvNS_9BwdParamsE)
        /*0698*/ 	.word	0x000000fe


	//----- nvinfo : EIATTR_FRAME_SIZE
	.align		4
.L_281:
        /*069c*/ 	.byte	0x04, 0x11
        /*069e*/ 	.short	(.L_283 - .L_282)
	.align		4
.L_282:
        /*06a0*/ 	.word	index@(_ZN10layer_norm13ln_bwd_kernelINS_13Kernel_traitsIffffjLj4096ELj1ELj1ELj4ELj16ENS_18Kernel_traits_baseILj4096EffffjLj128EEEEEEEvNS_9BwdParamsE)
        /*06a4*/ 	.word	0x00000000


	//----- nvinfo : EIATTR_REGCOUNT
	.align		4
.L_283:
        /*06a8*/ 	.byte	0x04, 0x2f
        /*06aa*/ 	.short	(.L_285 - .L_284)
	.align		4
.L_284:
        /*06ac*/ 	.word	index@(_ZN10layer_norm22ln_bwd_finalize_kernelINS_22Kernel_traits_finalizeILj4096EffffjLj1024ELj4ENS_18Kernel_traits_baseILj4096EffffjLj1024EEEEEEEvNS_9BwdParamsE)
        /*06b0*/ 	.word	0x0000001e


	//----- nvinfo : EIATTR_FRAME_SIZE
	.align		4
.L_285:
        /*06b4*/ 	.byte	0x04, 0x11
        /*06b6*/ 	.short	(.L_287 - .L_286)
	.align		4
.L_286:
        /*06b8*/ 	.word	index@(_ZN10layer_norm22ln_bwd_finalize_kernelINS_22Kernel_traits_finalizeILj4096EffffjLj1024ELj4ENS_18Kernel_traits_baseILj4096EffffjLj1024EEEEEEEvNS_9BwdParamsE)
        /*06bc*/ 	.word	0x00000000


	//----- nvinfo : EIATTR_REGCOUNT
	.align		4
.L_287:
        /*06c0*/ 	.byte	0x04, 0x2f
        /*06c2*/ 	.short	(.L_289 - .L_288)
	.align		4
.L_288:
        /*06c4*/ 	.word	index@(_ZN10layer_norm13ln_bwd_kernelINS_13Kernel_traitsI6__halfS2_S2_fjLj4096ELj1ELj1ELj4ELj16ENS_18Kernel_traits_baseILj4096ES2_S2_S2_fjLj128EEEEEEEvNS_9BwdParamsE)
        /*06c8*/ 	.word	0x000000cf


	//----- nvinfo : EIATTR_FRAME_SIZE
	.align		4
.L_289:
        /*06cc*/ 	.byte	0x04, 0x11
        /*06ce*/ 	.short	(.L_291 - .L_290)
	.align		4
.L_290:
        /*06d0*/ 	.word	index@(_ZN10layer_norm13ln_bwd_kernelINS_13Kernel_traitsI6__halfS2_S2_fjLj4096ELj1ELj1ELj4ELj16ENS_18Kernel_traits_baseILj4096ES2_S2_S2_fjLj128EEEEEEEvNS_9BwdParamsE)
        /*06d4*/ 	.word	0x00000000


	//----- nvinfo : EIATTR_REGCOUNT
	.align		4
.L_291:
        /*06d8*/ 	.byte	0x04, 0x2f
        /*06da*/ 	.short	(.L_293 - .L_292)
	.align		4
.L_292:
        /*06dc*/ 	.word	index@(_ZN10layer_norm22ln_bwd_finalize_kernelINS_22Kernel_traits_finalizeILj4096E6__halfS2_S2_fjLj1024ELj4ENS_18Kernel_traits_baseILj4096ES2_S2_S2_fjLj1024EEEEEEEvNS_9BwdParamsE)
        /*06e0*/ 	.word	0x0000001e


	//----- nvinfo : EIATTR_FRAME_SIZE
	.align		4
.L_293:
        /*06e4*/ 	.byte	0x04, 0x11
        /*06e6*/ 	.short	(.L_295 - .L_294)
	.align		4
.L_294:
        /*06e8*/ 	.word	index@(_ZN10layer_norm22ln_bwd_finalize_kernelINS_22Kernel_traits_finalizeILj4096E6__halfS2_S2_fjLj1024ELj4ENS_18Kernel_traits_baseILj4096ES2_S2_S2_fjLj1024EEEEEEEvNS_9BwdParamsE)
        /*06ec*/ 	.word	0x00000000


	//----- nvinfo : EIATTR_REGCOUNT
	.align		4
.L_295:
        /*06f0*/ 	.byte	0x04, 0x2f
        /*06f2*/ 	.short	(.L_297 - .L_296)
	.align		4
.L_296:
        /*06f4*/ 	.word	index@(_ZN10layer_norm13ln_bwd_kernelINS_13Kernel_traitsI6__halffS2_fjLj4096ELj1ELj1ELj4ELj16ENS_18Kernel_traits_baseILj4096ES2_fS2_fjLj128EEEEEEEvNS_9BwdParamsE)
        /*06f8*/ 	.word	0x000000fe


	//----- nvinfo : EIATTR_FRAME_SIZE
	.align		4
.L_297:
        /*06fc*/ 	.byte	0x04, 0x11
        /*06fe*/ 	.short	(.L_299 - .L_298)
	.align		4
.L_298:
        /*0700*/ 	.word	index@(_ZN10layer_norm13ln_bwd_kernelINS_13Kernel_traitsI6__halffS2_fjLj4096ELj1ELj1ELj4ELj16ENS_18Kernel_traits_baseILj4096ES2_fS2_fjLj128EEEEEEEvNS_9BwdParamsE)
        /*0704*/ 	.word	0x00000000


	//----- nvinfo : EIATTR_REGCOUNT
	.align		4
.L_299:
        /*0708*/ 	.byte	0x04, 0x2f
        /*070a*/ 	.short	(.L_301 - .L_300)
	.align		4
.L_300:
        /*070c*/ 	.word	index@(_ZN10layer_norm22ln_bwd_finalize_kernelINS_22Kernel_traits_finalizeILj4096E6__halffS2_fjLj1024ELj4ENS_18Kernel_traits_baseILj4096ES2_fS2_fjLj1024EEEEEEEvNS_9BwdParamsE)
        /*0710*/ 	.word	0x0000001e


	//----- nvinfo : EIATTR_FRAME_SIZE
	.align		4
.L_301:
        /*0714*/ 	.byte	0x04, 0x11
        /*0716*/ 	.short	(.L_303 - .L_302)
	.align		4
.L_302:
        /*0718*/ 	.word	index@(_ZN10layer_norm22ln_bwd_finalize_kernelINS_22Kernel_traits_finalizeILj4096E6__halffS2_fjLj1024ELj4ENS_18Kernel_traits_baseILj4096ES2_fS2_fjLj1024EEEEEEEvNS_9BwdParamsE)
        /*071c*/ 	.word	0x00000000


	//----- nvinfo : EIATTR_REGCOUNT
	.align		4
.L_303:
        /*0720*/ 	.byte	0x04, 0x2f
        /*0722*/ 	.short	(.L_305 - .L_304)
	.align		4
.L_304:
        /*0724*/ 	.word	index@(_ZN10layer_norm13ln_bwd_kernelINS_13Kernel_traitsI13__nv_bfloat16S2_S2_fjLj4096ELj1ELj1ELj4ELj16ENS_18Kernel_traits_baseILj4096ES2_S2_S2_fjLj128EEEEEEEvNS_9BwdParamsE)
        /*0728*/ 	.word	0x000000cc


	//----- nvinfo : EIATTR_FRAME_SIZE
	.align		4
.L_305:
        /*072c*/ 	.byte	0x04, 0x11
        /*072e*/ 	.short	(.L_307 - .L_306)
	.align		4
.L_306:
        /*0730*/ 	.word	index@(_ZN10layer_norm13ln_bwd_kernelINS_13Kernel_traitsI13__nv_bfloat16S2_S2_fjLj4096ELj1ELj1ELj4ELj16ENS_18Kernel_traits_baseILj4096ES2_S2_S2_fjLj128EEEEEEEvNS_9BwdParamsE)
        /*0734*/ 	.word	0x00000000


	//----- nvinfo : EIATTR_REGCOUNT
	.align		4
.L_307:
        /*0738*/ 	.byte	0x04, 0x2f
        /*073a*/ 	.short	(.L_309 - .L_308)
	.align		4
.L_308:
        /*073c*/ 	.word	index@(_ZN10layer_norm22ln_bwd_finalize_kernelINS_22Kernel_traits_finalizeILj4096E13__nv_bfloat16S2_S2_fjLj1024ELj4ENS_18Kernel_traits_baseILj4096ES2_S2_S2_fjLj1024EEEEEEEvNS_9BwdParamsE)
        /*0740*/ 	.word	0x0000001e


	//----- nvinfo : EIATTR_FRAME_SIZE
	.align		4
.L_309:
        /*0744*/ 	.byte	0x04, 0x11
        /*0746*/ 	.short	(.L_311 - .L_310)
	.align		4
.L_310:
        /*0748*/ 	.word	index@(_ZN10layer_norm22ln_bwd_finalize_kernelINS_22Kernel_traits_finalizeILj4096E13__nv_bfloat16S2_S2_fjLj1024ELj4ENS_18Kernel_traits_baseILj4096ES2_S2_S2_fjLj1024EEEEEEEvNS_9BwdParamsE)
        /*074c*/ 	.word	0x00000000


	//----- nvinfo : EIATTR_REGCOUNT
	.align		4
.L_311:
        /*0750*/ 	.byte	0x04, 0x2f
        /*0752*/ 	.short	(.L_313 - .L_312)
	.align		4
.L_312:
        /*0754*/ 	.word	index@(_ZN10layer_norm13ln_bwd_kernelINS_13Kernel_traitsI13__nv_bfloat16fS2_fjLj4096ELj1ELj1ELj4ELj16ENS_18Kernel_traits_baseILj4096ES2_fS2_fjLj128EEEEEEEvNS_9BwdParamsE)
        /*0758*/ 	.word	0x000000fe


	//----- nvinfo : EIATTR_FRAME_SIZE
	.align		4
.L_313:
        /*075c*/ 	.byte	0x04, 0x11
        /*075e*/ 	.short	(.L_315 - .L_314)
	.align		4
.L_314:
        /*0760*/ 	.word	index@(_ZN10layer_norm13ln_bwd_kernelINS_13Kernel_traitsI13__nv_bfloat16fS2_fjLj4096ELj1ELj1ELj4ELj16ENS_18Kernel_traits_baseILj4096ES2_fS2_fjLj128EEEEEEEvNS_9BwdParamsE)
        /*0764*/ 	.word	0x00000000


	//----- nvinfo : EIATTR_REGCOUNT
	.align		4
.L_315:
        /*0768*/ 	.byte	0x04, 0x2f
        /*076a*/ 	.short	(.L_317 - .L_316)
	.align		4
.L_316:
        /*076c*/ 	.word	index@(_ZN10layer_norm22ln_bwd_finalize_kernelINS_22Kernel_traits_finalizeILj4096E13__nv_bfloat16fS2_fjLj1024ELj4ENS_18Kernel_traits_baseILj4096ES2_fS2_fjLj1024EEEEEEEvNS_9BwdParamsE)
        /*0770*/ 	.word	0x0000001e


	//----- nvinfo : EIATTR_FRAME_SIZE
	.align		4
.L_317:
        /*0774*/ 	.byte	0x04, 0x11
        /*0776*/ 	.short	(.L_319 - .L_318)
	.align		4
.L_318:
        /*0778*/ 	.word	index@(_ZN10layer_norm22ln_bwd_finalize_kernelINS_22Kernel_traits_finalizeILj4096E13__nv_bfloat16fS2_fjLj1024ELj4ENS_18Kernel_traits_baseILj4096ES2_fS2_fjLj1024EEEEEEEvNS_9BwdParamsE)
        /*077c*/ 	.word	0x00000000


	//----- nvinfo : EIATTR_REGCOUNT
	.align		4
.L_319:
        /*0780*/ 	.byte	0x04, 0x2f
        /*0782*/ 	.short	(.L_321 - .L_320)
	.align		4
.L_320:
        /*0784*/ 	.word	index@(_ZN10layer_norm13ln_bwd_kernelINS_13Kernel_traitsIffffjLj5120ELj1ELj1ELj4ELj16ENS_18Kernel_traits_baseILj5120EffffjLj128EEEEEEEvNS_9BwdParamsE)
        /*0788*/ 	.word	0x000000ff


	//----- nvinfo : EIATTR_FRAME_SIZE
	.align		4
.L_321:
        /*078c*/ 	.byte	0x04, 0x11
        /*078e*/ 	.short	(.L_323 - .L_322)
	.align		4
.L_322:
        /*0790*/ 	.word	index@(_ZN10layer_norm13ln_bwd_kernelINS_13Kernel_traitsIffffjLj5120ELj1ELj1ELj4ELj16ENS_18Kernel_traits_baseILj5120EffffjLj128EEEEEEEvNS_9BwdParamsE)
        /*0794*/ 	.word	0x00000008


	//----- nvinfo : EIATTR_REGCOUNT
	.align		4
.L_323:
        /*0798*/ 	.byte	0x04, 0x2f
        /*079a*/ 	.short	(.L_325 - .L_324)
	.align		4
.L_324:
        /*079c*/ 	.word	index@(_ZN10layer_norm22ln_bwd_finalize_kernelINS_22Kernel_traits_finalizeILj5120EffffjLj1024ELj4ENS_18Kernel_traits_baseILj5120EffffjLj1024EEEEEEEvNS_9BwdParamsE)
        /*07a0*/ 	.word	0x0000001e


	//----- nvinfo : EIATTR_FRAME_SIZE
	.align		4
.L_325:
        /*07a4*/ 	.byte	0x04, 0x11
        /*07a6*/ 	.short	(.L_327 - .L_326)
	.align		4
.L_326:
        /*07a8*/ 	.word	index@(_ZN10layer_norm22ln_bwd_finalize_kernelINS_22Kernel_traits_finalizeILj5120EffffjLj1024ELj4ENS_18Kernel_traits_baseILj5120EffffjLj1024EEEEEEEvNS_9BwdParamsE)
        /*07ac*/ 	.word	0x00000000


	//----- nvinfo : EIATTR_REGCOUNT
	.align		4
.L_327:
        /*07b0*/ 	.byte	0x04, 0x2f
        /*07b2*/ 	.short	(.L_329 - .L_328)
	.align		4
.L_328:
        /*07b4*/ 	.word	index@(_ZN10layer_norm13ln_bwd_kernelINS_13Kernel_traitsI6__halfS2_S2_fjLj5120ELj1ELj1ELj4ELj16ENS_18Kernel_traits_baseILj5120ES2_S2_S2_fjLj128EEEEEEEvNS_9BwdParamsE)
        /*07b8*/ 	.word	0x000000f7


	//----- nvinfo : EIATTR_FRAME_SIZE
	.align		4
.L_329:
        /*07bc*/ 	.byte	0x04, 0x11
        /*07be*/ 	.short	(.L_331 - .L_330)
	.align		4
.L_330:
        /*07c0*/ 	.word	index@(_ZN10layer_norm13ln_bwd_kernelINS_13Kernel_traitsI6__halfS2_S2_fjLj5120ELj1ELj1ELj4ELj16ENS_18Kernel_traits_baseILj5120ES2_S2_S2_fjLj128EEEEEEEvNS_9BwdParamsE)
        /*07c4*/ 	.word	0x00000000


	//----- nvinfo : EIATTR_REGCOUNT
	.align		4
.L_331:
        /*07c8*/ 	.byte	0x04, 0x2f
        /*07ca*/ 	.short	(.L_333 - .L_332)
	.align		4
.L_332:
        /*07cc*/ 	.word	index@(_ZN10layer_norm22ln_bwd_finalize_kernelINS_22Kernel_traits_finalizeILj5120E6__halfS2_S2_fjLj1024ELj4ENS_18Kernel_traits_baseILj5120ES2_S2_S2_fjLj1024EEEEEEEvNS_9BwdParamsE)
        /*07d0*/ 	.word	0x0000001e


	//----- nvinfo : EIATTR_FRAME_SIZE
	.align		4
.L_333:
        /*07d4*/ 	.byte	0x04, 0x11
        /*07d6*/ 	.short	(.L_335 - .L_334)
	.align		4
.L_334:
        /*07d8*/ 	.word	index@(_ZN10layer_norm22ln_bwd_finalize_kernelINS_22Kernel_traits_finalizeILj5120E6__halfS2_S2_fjLj1024ELj4ENS_18Kernel_traits_baseILj5120ES2_S2_S2_fjLj1024EEEEEEEvNS_9BwdParamsE)
        /*07dc*/ 	.word	0x00000000


	//----- nvinfo : EIATTR_REGCOUNT
	.align		4
.L_335:
        /*07e0*/ 	.byte	0x04, 0x2f
        /*07e2*/ 	.short	(.L_337 - .L_336)
	.align		4
.L_336:
        /*07e4*/ 	.word	index@(_ZN10layer_norm13ln_bwd_kernelINS_13Kernel_traitsI6__halffS2_fjLj5120ELj1ELj1ELj4ELj16ENS_18Kernel_traits_baseILj5120ES2_fS2_fjLj128EEEEEEEvNS_9BwdParamsE)
        /*07e8*/ 	.word	0x000000ff


	//----- nvinfo : EIATTR_FRAME_SIZE
	.align		4
.L_337:
        /*07ec*/ 	.byte	0x04, 0x11
        /*07ee*/ 	.short	(.L_339 - .L_338)
	.align		4
.L_338:
        /*07f0*/ 	.word	index@(_ZN10layer_norm13ln_bwd_kernelINS_13Kernel_traitsI6__halffS2_fjLj5120ELj1ELj1ELj4ELj16ENS_18Kernel_traits_baseILj5120ES2_fS2_fjLj128EEEEEEEvNS_9BwdParamsE)
        /*07f4*/ 	.word	0x00000008


	//----- nvinfo : EIATTR_REGCOUNT
	.align		4
.L_339:
        /*07f8*/ 	.byte	0x04, 0x2f
        /*07fa*/ 	.short	(.L_341 - .L_340)
	.align		4
.L_340:
        /*07fc*/ 	.word	index@(_ZN10layer_norm22ln_bwd_finalize_kernelINS_22Kernel_traits_finalizeILj5120E6__halffS2_fjLj1024ELj4ENS_18Kernel_traits_baseILj5120ES2_fS2_fjLj1024EEEEEEEvNS_9BwdParamsE)
        /*0800*/ 	.word	0x0000001e


	//----- nvinfo : EIATTR_FRAME_SIZE
	.align		4
.L_341:
        /*0804*/ 	.byte	0x04, 0x11
        /*0806*/ 	.short	(.L_343 - .L_342)
	.align		4
.L_342:
        /*0808*/ 	.word	index@(_ZN10layer_norm22ln_bwd_finalize_kernelINS_22Kernel_traits_finalizeILj5120E6__halffS2_fjLj1024ELj4ENS_18Kernel_traits_baseILj5120ES2_fS2_fjLj1024EEEEEEEvNS_9BwdParamsE)
        /*080c*/ 	.word	0x00000000


	//----- nvinfo : EIATTR_REGCOUNT
	.align		4
.L_343:
        /*0810*/ 	.byte	0x04, 0x2f
        /*0812*/ 	.short	(.L_345 - .L_344)
	.align		4
.L_344:
        /*0814*/ 	.word	index@(_ZN10layer_norm13ln_bwd_kernelINS_13Kernel_traitsI13__nv_bfloat16S2_S2_fjLj5120ELj1ELj1ELj4ELj16ENS_18Kernel_traits_baseILj5120ES2_S2_S2_fjLj128EEEEEEEvNS_9BwdParamsE)
        /*0818*/ 	.word	0x000000f7


	//----- nvinfo : EIATTR_FRAME_SIZE
	.align		4
.L_345:
        /*081c*/ 	.byte	0x04, 0x11
        /*081e*/ 	.short	(.L_347 - .L_346)
	.align		4
.L_346:
        /*0820*/ 	.word	index@(_ZN10layer_norm13ln_bwd_kernelINS_13Kernel_traitsI13__nv_bfloat16S2_S2_fjLj5120ELj1ELj1ELj4ELj16ENS_18Kernel_traits_baseILj5120ES2_S2_S2_fjLj128EEEEEEEvNS_9BwdParamsE)
        /*0824*/ 	.word	0x00000000


	//----- nvinfo : EIATTR_REGCOUNT
	.align		4
.L_347:
        /*0828*/ 	.byte	0x04, 0x2f
        /*082a*/ 	.short	(.L_349 - .L_348)
	.align		4
.L_348:
        /*082c*/ 	.word	index@(_ZN10layer_norm22ln_bwd_finalize_kernelINS_22Kernel_traits_finalizeILj5120E13__nv_bfloat16S2_S2_fjLj1024ELj4ENS_18Kernel_traits_baseILj5120ES2_S2_S2_fjLj1024EEEEEEEvNS_9BwdParamsE)
        /*0830*/ 	.word	0x0000001e


	//----- nvinfo : EIATTR_FRAME_SIZE
	.align		4
.L_349:
        /*0834*/ 	.byte	0x04, 0x11
        /*0836*/ 	.short	(.L_351 - .L_350)
	.align		4
.L_350:
        /*0838*/ 	.word	index@(_ZN10layer_norm22ln_bwd_finalize_kernelINS_22Kernel_traits_finalizeILj5120E13__nv_bfloat16S2_S2_fjLj1024ELj4ENS_18Kernel_traits_baseILj5120ES2_S2_S2_fjLj1024EEEEEEEvNS_9BwdParamsE)
        /*083c*/ 	.word	0x00000000


	//----- nvinfo : EIATTR_REGCOUNT
	.align		4
.L_351:
        /*0840*/ 	.byte	0x04, 0x2f
        /*0842*/ 	.short	(.L_353 - .L_352)
	.align		4
.L_352:
        /*0844*/ 	.word	index@(_ZN10layer_norm13ln_bwd_kernelINS_13Kernel_traitsI13__nv_bfloat16fS2_fjLj5120ELj1ELj1ELj4ELj16ENS_18Kernel_traits_baseILj5120ES2_fS2_fjLj128EEEEEEEvNS_9BwdParamsE)
        /*0848*/ 	.word	0x000000ff


	//----- nvinfo : EIATTR_FRAME_SIZE
	.align		4
.L_353:
        /*084c*/ 	.byte	0x04, 0x11
        /*084e*/ 	.short	(.L_355 - .L_354)
	.align		4
.L_354:
        /*0850*/ 	.word	index@(_ZN10layer_norm13ln_bwd_kernelINS_13Kernel_traitsI13__nv_bfloat16fS2_fjLj5120ELj1ELj1ELj4ELj16ENS_18Kernel_traits_baseILj5120ES2_fS2_fjLj128EEEEEEEvNS_9BwdParamsE)
        /*0854*/ 	.word	0x00000008


	//----- nvinfo : EIATTR_REGCOUNT
	.align		4
.L_355:
        /*0858*/ 	.byte	0x04, 0x2f
        /*085a*/ 	.short	(.L_357 - .L_356)
	.align		4
.L_356:
        /*085c*/ 	.word	index@(_ZN10layer_norm22ln_bwd_finalize_kernelINS_22Kernel_traits_finalizeILj5120E13__nv_bfloat16fS2_fjLj1024ELj4ENS_18Kernel_traits_baseILj5120ES2_fS2_fjLj1024EEEEEEEvNS_9BwdParamsE)
        /*0860*/ 	.word	0x0000001e


	//----- nvinfo : EIATTR_FRAME_SIZE
	.align		4
.L_357:
        /*0864*/ 	.byte	0x04, 0x11
        /*0866*/ 	.short	(.L_359 - .L_358)
	.align		4
.L_358:
        /*0868*/ 	.word	index@(_ZN10layer_norm22ln_bwd_finalize_kernelINS_22Kernel_traits_finalizeILj5120E13__nv_bfloat16fS2_fjLj1024ELj4ENS_18Kernel_traits_baseILj5120ES2_fS2_fjLj1024EEEEEEEvNS_9BwdParamsE)
        /*086c*/ 	.word	0x00000000


	//----- nvinfo : EIATTR_REGCOUNT
	.align		4
.L_359:
        /*0870*/ 	.byte	0x04, 0x2f
        /*0872*/ 	.short	(.L_361 - .L_360)
	.align		4
.L_360:
        /*0874*/ 	.word	index@(_ZN10layer_norm13ln_bwd_kernelINS_13Kernel_traitsIffffjLj6144ELj1ELj1ELj8ELj16ENS_18Kernel_traits_baseILj6144EffffjLj256EEEEEEEvNS_9BwdParamsE)
        /*0878*/ 	.word	0x000000b6


	//----- nvinfo : EIATTR_FRAME_SIZE
	.align		4
.L_361:
        /*087c*/ 	.byte	0x04, 0x11
        /*087e*/ 	.short	(.L_363 - .L_362)
	.align		4
.L_362:
        /*0880*/ 	.word	index@(_ZN10layer_norm13ln_bwd_kernelINS_13Kernel_traitsIffffjLj6144ELj1ELj1ELj8ELj16ENS_18Kernel_traits_baseILj6144EffffjLj256EEEEEEEvNS_9BwdParamsE)
        /*0884*/ 	.word	0x00000000


	//----- nvinfo : EIATTR_REGCOUNT
	.align		4
.L_363:
        /*0888*/ 	.byte	0x04, 0x2f
        /*088a*/ 	.short	(.L_365 - .L_364)
	.align		4
.L_364:
        /*088c*/ 	.word	index@(_ZN10layer_norm22ln_bwd_finalize_kernelINS_22Kernel_traits_finalizeILj6144EffffjLj1024ELj4ENS_18Kernel_traits_baseILj6144EffffjLj1024EEEEEEEvNS_9BwdParamsE)
        /*0890*/ 	.word	0x0000001e


	//----- nvinfo : EIATTR_FRAME_SIZE
	.align		4
.L_365:
        /*0894*/ 	.byte	0x04, 0x11
        /*0896*/ 	.short	(.L_367 - .L_366)
	.align		4
.L_366:
        /*0898*/ 	.word	index@(_ZN10layer_norm22ln_bwd_finalize_kernelINS_22Kernel_traits_finalizeILj6144EffffjLj1024ELj4ENS_18Kernel_traits_baseILj6144EffffjLj1024EEEEEEEvNS_9BwdParamsE)
        /*089c*/ 	.word	0x00000000


	//----- nvinfo : EIATTR_REGCOUNT
	.align		4
.L_367:
        /*08a0*/ 	.byte	0x04, 0x2f
        /*08a2*/ 	.short	(.L_369 - .L_368)
	.align		4
.L_368:
        /*08a4*/ 	.word	index@(_ZN10layer_norm13ln_bwd_kernelINS_13Kernel_traitsI6__halfS2_S2_fjLj6144ELj1ELj1ELj8ELj16ENS_18Kernel_traits_baseILj6144ES2_S2_S2_fjLj256EEEEEEEvNS_9BwdParamsE)
        /*08a8*/ 	.word	0x000000ac


	//----- nvinfo : EIATTR_FRAME_SIZE
	.align		4
.L_369:
        /*08ac*/ 	.byte	0x04, 0x11
        /*08ae*/ 	.short	(.L_371 - .L_370)
	.align		4
.L_370:
        /*08b0*/ 	.word	index@(_ZN10layer_norm13ln_bwd_kernelINS_13Kernel_traitsI6__halfS2_S2_fjLj6144ELj1ELj1ELj8ELj16ENS_18Kernel_traits_baseILj6144ES2_S2_S2_fjLj256EEEEEEEvNS_9BwdParamsE)
        /*08b4*/ 	.word	0x00000000


	//----- nvinfo : EIATTR_REGCOUNT
	.align		4
.L_371:
        /*08b8*/ 	.byte	0x04, 0x2f
        /*08ba*/ 	.short	(.L_373 - .L_372)
	.align		4
.L_372:
        /*08bc*/ 	.word	index@(_ZN10layer_norm22ln_bwd_finalize_kernelINS_22Kernel_traits_finalizeILj6144E6__halfS2_S2_fjLj1024ELj4ENS_18Kernel_traits_baseILj6144ES2_S2_S2_fjLj1024EEEEEEEvNS_9BwdParamsE)
        /*08c0*/ 	.word	0x0000001e


	//----- nvinfo : EIATTR_FRAME_SIZE
	.align		4
.L_373:
        /*08c4*/ 	.byte	0x04, 0x11
        /*08c6*/ 	.short	(.L_375 - .L_374)
	.align		4
.L_374:
        /*08c8*/ 	.word	index@(_ZN10layer_norm22ln_bwd_finalize_kernelINS_22Kernel_traits_finalizeILj6144E6__halfS2_S2_fjLj1024ELj4ENS_18Kernel_traits_baseILj6144ES2_S2_S2_fjLj1024EEEEEEEvNS_9BwdParamsE)
        /*08cc*/ 	.word	0x00000000


	//----- nvinfo : EIATTR_REGCOUNT
	.align		4
.L_375:
        /*08d0*/ 	.byte	0x04, 0x2f
        /*08d2*/ 	.short	(.L_377 - .L_376)
	.align		4
.L_376:
        /*08d4*/ 	.word	index@(_ZN10layer_norm13ln_bwd_kernelINS_13Kernel_traitsI6__halffS2_fjLj6144ELj1ELj1ELj8ELj16ENS_18Kernel_traits_baseILj6144ES2_fS2_fjLj256EEEEEEEvNS_9BwdParamsE)
        /*08d8*/ 	.word	0x000000b0


	//----- nvinfo : EIATTR_FRAME_SIZE
	.align		4
.L_377:
        /*08dc*/ 	.byte	0x04, 0x11
        /*08de*/ 	.short	(.L_379 - .L_378)
	.align		4
.L_378:
        /*08e0*/ 	.word	index@(_ZN10layer_norm13ln_bwd_kernelINS_13Kernel_traitsI6__halffS2_fjLj6144ELj1ELj1ELj8ELj16ENS_18Kernel_traits_baseILj6144ES2_fS2_fjLj256EEEEEEEvNS_9BwdParamsE)
        /*08e4*/ 	.word	0x00000000


	//----- nvinfo : EIATTR_REGCOUNT
	.align		4
.L_379:
        /*08e8*/ 	.byte	0x04, 0x2f
        /*08ea*/ 	.short	(.L_381 - .L_380)
	.align		4
.L_380:
        /*08ec*/ 	.word	index@(_ZN10layer_norm22ln_bwd_finalize_kernelINS_22Kernel_traits_finalizeILj6144E6__halffS2_fjLj1024ELj4ENS_18Kernel_traits_baseILj6144ES2_fS2_fjLj1024EEEEEEEvNS_9BwdParamsE)
        /*08f0*/ 	.word	0x0000001e


	//----- nvinfo : EIATTR_FRAME_SIZE
	.align		4
.L_381:
        /*08f4*/ 	.byte	0x04, 0x11
        /*08f6*/ 	.short	(.L_383 - .L_382)
	.align		4
.L_382:
        /*08f8*/ 	.word	index@(_ZN10layer_norm22ln_bwd_finalize_kernelINS_22Kernel_traits_finalizeILj6144E6__halffS2_fjLj1024ELj4ENS_18Kernel_traits_baseILj6144ES2_fS2_fjLj1024EEEEEEEvNS_9BwdParamsE)
        /*08fc*/ 	.word	0x00000000


	//----- nvinfo : EIATTR_REGCOUNT
	.align		4
.L_383:
        /*0900*/ 	.byte	0x04, 0x2f
        /*0902*/ 	.short	(.L_385 - .L_384)
	.align		4
.L_384:
        /*0904*/ 	.word	index@(_ZN10layer_norm13ln_bwd_kernelINS_13Kernel_traitsI13__nv_bfloat16S2_S2_fjLj6144ELj1ELj1ELj8ELj16ENS_18Kernel_traits_baseILj6144ES2_S2_S2_fjLj256EEEEEEEvNS_9BwdParamsE)
        /*0908*/ 	.word	0x000000ac


	//----- nvinfo : EIATTR_FRAME_SIZE
	.align		4
.L_385:
        /*090c*/ 	.byte	0x04, 0x11
        /*090e*/ 	.short	(.L_387 - .L_386)
	.align		4
.L_386:
        /*0910*/ 	.word	index@(_ZN10layer_norm13ln_bwd_kernelINS_13Kernel_traitsI13__nv_bfloat16S2_S2_fjLj6144ELj1ELj1ELj8ELj16ENS_18Kernel_traits_baseILj6144ES2_S2_S2_fjLj256EEEEEEEvNS_9BwdParamsE)
        /*0914*/ 	.word	0x00000000


	//----- nvinfo : EIATTR_REGCOUNT
	.align		4
.L_387:
        /*0918*/ 	.byte	0x04, 0x2f
        /*091a*/ 	.short	(.L_389 - .L_388)
	.align		4
.L_388:
        /*091c*/ 	.word	index@(_ZN10layer_norm22ln_bwd_finalize_kernelINS_22Kernel_traits_finalizeILj6144E13__nv_bfloat16S2_S2_fjLj1024ELj4ENS_18Kernel_traits_baseILj6144ES2_S2_S2_fjLj1024EEEEEEEvNS_9BwdParamsE)
        /*0920*/ 	.word	0x0000001e


	//----- nvinfo : EIATTR_FRAME_SIZE
	.align		4
.L_389:
        /*0924*/ 	.byte	0x04, 0x11
        /*0926*/ 	.short	(.L_391 - .L_390)
	.align		4
.L_390:
        /*0928*/ 	.word	index@(_ZN10layer_norm22ln_bwd_finalize_kernelINS_22Kernel_traits_finalizeILj6144E13__nv_bfloat16S2_S2_fjLj1024ELj4ENS_18Kernel_traits_baseILj6144ES2_S2_S2_fjLj1024EEEEEEEvNS_9BwdParamsE)
        /*092c*/ 	.word	0x00000000


	//----- nvinfo : EIATTR_REGCOUNT
	.align		4
.L_391:
        /*0930*/ 	.byte	0x04, 0x2f
        /*0932*/ 	.short	(.L_393 - .L_392)
	.align		4
.L_392:
        /*0934*/ 	.word	index@(_ZN10layer_norm13ln_bwd_kernelINS_13Kernel_traitsI13__nv_bfloat16fS2_fjLj6144ELj1ELj1ELj8ELj16ENS_18Kernel_traits_baseILj6144ES2_fS2_fjLj256EEEEEEEvNS_9BwdParamsE)
        /*0938*/ 	.word	0x000000b0


	//----- nvinfo : EIATTR_FRAME_SIZE
	.align		4
.L_393:
        /*093c*/ 	.byte	0x04, 0x11
        /*093e*/ 	.short	(.L_395 - .L_394)
	.align		4
.L_394:
        /*0940*/ 	.word	index@(_ZN10layer_norm13ln_bwd_kernelINS_13Kernel_traitsI13__nv_bfloat16fS2_fjLj6144ELj1ELj1ELj8ELj16ENS_18Kernel_traits_baseILj6144ES2_fS2_fjLj256EEEEEEEvNS_9BwdParamsE)
        /*0944*/ 	.word	0x00000000


	//----- nvinfo : EIATTR_REGCOUNT
	.align		4
.L_395:
        /*0948*/ 	.byte	0x04, 0x2f
        /*094a*/ 	.short	(.L_397 - .L_396)
	.align		4
.L_396:
        /*094c*/ 	.word	index@(_ZN10layer_norm22ln_bwd_finalize_kernelINS_22Kernel_traits_finalizeILj6144E13__nv_bfloat16fS2_fjLj1024ELj4ENS_18Kernel_traits_baseILj6144ES2_fS2_fjLj1024EEEEEEEvNS_9BwdParamsE)
        /*0950*/ 	.word	0x0000001e


	//----- nvinfo : EIATTR_FRAME_SIZE
	.align		4
.L_397:
        /*0954*/ 	.byte	0x04, 0x11
        /*0956*/ 	.short	(.L_399 - .L_398)
	.align		4
.L_398:
        /*0958*/ 	.word	index@(_ZN10layer_norm22ln_bwd_finalize_kernelINS_22Kernel_traits_finalizeILj6144E13__nv_bfloat16fS2_fjLj1024ELj4ENS_18Kernel_traits_baseILj6144ES2_fS2_fjLj1024EEEEEEEvNS_9BwdParamsE)
        /*095c*/ 	.word	0x00000000


	//----- nvinfo : EIATTR_REGCOUNT
	.align		4
.L_399:
        /*0960*/ 	.byte	0x04, 0x2f
        /*0962*/ 	.short	(.L_401 - .L_400)
	.align		4
.L_400:
        /*0964*/ 	.word	index@(_ZN10layer_norm13ln_bwd_kernelINS_13Kernel_traitsIffffjLj8192ELj2ELj1ELj4ELj16ENS_18Kernel_traits_baseILj8192EffffjLj128EEEEEEEvNS_9BwdParamsE)
        /*0968*/ 	.word	0x000000fe


	//----- nvinfo : EIATTR_FRAME_SIZE
	.align		4
.L_401:
        /*096c*/ 	.byte	0x04, 0x11
        /*096e*/ 	.short	(.L_403 - .L_402)
	.align		4
.L_402:
        /*0970*/ 	.word	index@(_ZN10layer_norm13ln_bwd_kernelINS_13Kernel_traitsIffffjLj8192ELj2ELj1ELj4ELj16ENS_18Kernel_traits_baseILj8192EffffjLj128EEEEEEEvNS_9BwdParamsE)
        /*0974*/ 	.word	0x00000000


	//----- nvinfo : EIATTR_REGCOUNT
	.align		4
.L_403:
        /*0978*/ 	.byte	0x04, 0x2f
        /*097a*/ 	.short	(.L_405 - .L_404)
	.align		4
.L_404:
        /*097c*/ 	.word	index@(_ZN10layer_norm22ln_bwd_finalize_kernelINS_22Kernel_traits_finalizeILj8192EffffjLj1024ELj4ENS_18Kernel_traits_baseILj8192EffffjLj1024EEEEEEEvNS_9BwdParamsE)
        /*0980*/ 	.word	0x0000001e


	//----- nvinfo : EIATTR_FRAME_SIZE
	.align		4
.L_405:
        /*0984*/ 	.byte	0x04, 0x11
        /*0986*/ 	.short	(.L_407 - .L_406)
	.align		4
.L_406:
        /*0988*/ 	.word	index@(_ZN10layer_norm22ln_bwd_finalize_kernelINS_22Kernel_traits_finalizeILj8192EffffjLj1024ELj4ENS_18Kernel_traits_baseILj8192EffffjLj1024EEEEEEEvNS_9BwdParamsE)
        /*098c*/ 	.word	0x00000000


	//----- nvinfo : EIATTR_REGCOUNT
	.align		4
.L_407:
        /*0990*/ 	.byte	0x04, 0x2f
        /*0992*/ 	.short	(.L_409 - .L_408)
	.align		4
.L_408:
        /*0994*/ 	.word	index@(_ZN10layer_norm13ln_bwd_kernelINS_13Kernel_traitsI6__halfS2_S2_fjLj8192ELj2ELj1ELj4ELj16ENS_18Kernel_traits_baseILj8192ES2_S2_S2_fjLj128EEEEEEEvNS_9BwdParamsE)
        /*0998*/ 	.word	0x000000cf


	//----- nvinfo : EIATTR_FRAME_SIZE
	.align		4
.L_409:
        /*099c*/ 	.byte	0x04, 0x11
        /*099e*/ 	.short	(.L_411 - .L_410)
	.align		4
.L_410:
        /*09a0*/ 	.word	index@(_ZN10layer_norm13ln_bwd_kernelINS_13Kernel_traitsI6__halfS2_S2_fjLj8192ELj2ELj1ELj4ELj16ENS_18Kernel_traits_baseILj8192ES2_S2_S2_fjLj128EEEEEEEvNS_9BwdParamsE)
        /*09a4*/ 	.word	0x00000000


	//----- nvinfo : EIATTR_REGCOUNT
	.align		4
.L_411:
        /*09a8*/ 	.byte	0x04, 0x2f
        /*09aa*/ 	.short	(.L_413 - .L_412)
	.align		4
.L_412:
        /*09ac*/ 	.word	index@(_ZN10layer_norm22ln_bwd_finalize_kernelINS_22Kernel_traits_finalizeILj8192E6__halfS2_S2_fjLj1024ELj4ENS_18Kernel_traits_baseILj8192ES2_S2_S2_fjLj1024EEEEEEEvNS_9BwdParamsE)
        /*09b0*/ 	.word	0x0000001e


	//----- nvinfo : EIATTR_FRAME_SIZE
	.align		4
.L_413:
        /*09b4*/ 	.byte	0x04, 0x11
        /*09b6*/ 	.short	(.L_415 - .L_414)
	.align		4
.L_414:
        /*09b8*/ 	.word	index@(_ZN10layer_norm22ln_bwd_finalize_kernelINS_22Kernel_traits_finalizeILj8192E6__halfS2_S2_fjLj1024ELj4ENS_18Kernel_traits_baseILj8192ES2_S2_S2_fjLj1024EEEEEEEvNS_9BwdParamsE)
        /*09bc*/ 	.word	0x00000000


	//----- nvinfo : EIATTR_REGCOUNT
	.align		4
.L_415:
        /*09c0*/ 	.byte	0x04, 0x2f
        /*09c2*/ 	.short	(.L_417 - .L_416)
	.align		4
.L_416:
        /*09c4*/ 	.word	index@(_ZN10layer_norm13ln_bwd_kernelINS_13Kernel_traitsI6__halffS2_fjLj8192ELj2ELj1ELj4ELj16ENS_18Kernel_traits_baseILj8192ES2_fS2_fjLj128EEEEEEEvNS_9BwdParamsE)
        /*09c8*/ 	.word	0x000000fe


	//----- nvinfo : EIATTR_FRAME_SIZE
	.align		4
.L_417:
        /*09cc*/ 	.byte	0x04, 0x11
        /*09ce*/ 	.short	(.L_419 - .L_418)
	.align		4
.L_418:
        /*09d0*/ 	.word	index@(_ZN10layer_norm13ln_bwd_kernelINS_13Kernel_traitsI6__halffS2_fjLj8192ELj2ELj1ELj4ELj16ENS_18Kernel_traits_baseILj8192ES2_fS2_fjLj128EEEEEEEvNS_9BwdParamsE)
        /*09d4*/ 	.word	0x00000000


	//----- nvinfo : EIATTR_REGCOUNT
	.align		4
.L_419:
        /*09d8*/ 	.byte	0x04, 0x2f
        /*09da*/ 	.short	(.L_421 - .L_420)
	.align		4
.L_420:
        /*09dc*/ 	.word	index@(_ZN10layer_norm22ln_bwd_finalize_kernelINS_22Kernel_traits_finalizeILj8192E6__halffS2_fjLj1024ELj4ENS_18Kernel_traits_baseILj8192ES2_fS2_fjLj1024EEEEEEEvNS_9BwdParamsE)
        /*09e0*/ 	.word	0x0000001e


	//----- nvinfo : EIATTR_FRAME_SIZE
	.align		4
.L_421:
        /*09e4*/ 	.byte	0x04, 0x11
        /*09e6*/ 	.short	(.L_423 - .L_422)
	.align		4
.L_422:
        /*09e8*/ 	.word	index@(_ZN10layer_norm22ln_bwd_finalize_kernelINS_22Kernel_traits_finalizeILj8192E6__halffS2_fjLj1024ELj4ENS_18Kernel_traits_baseILj8192ES2_fS2_fjLj1024EEEEEEEvNS_9BwdParamsE)
        /*09ec*/ 	.word	0x00000000


	//----- nvinfo : EIATTR_REGCOUNT
	.align		4
.L_423:
        /*09f0*/ 	.byte	0x04, 0x2f
        /*09f2*/ 	.short	(.L_425 - .L_424)
	.align		4
.L_424:
        /*09f4*/ 	.word	index@(_ZN10layer_norm13ln_bwd_kernelINS_13Kernel_traitsI13__nv_bfloat16S2_S2_fjLj8192ELj2ELj1ELj4ELj16ENS_18Kernel_traits_baseILj8192ES2_S2_S2_fjLj128EEEEEEEvNS_9BwdParamsE)
        /*09f8*/ 	.word	0x000000cc


	//----- nvinfo : EIATTR_FRAME_SIZE
	.align		4
.L_425:
        /*09fc*/ 	.byte	0x04, 0x11
        /*09fe*/ 	.short	(.L_427 - .L_426)
	.align		4
.L_426:
        /*0a00*/ 	.word	index@(_ZN10layer_norm13ln_bwd_kernelINS_13Kernel_traitsI13__nv_bfloat16S2_S2_fjLj8192ELj2ELj1ELj4ELj16ENS_18Kernel_traits_baseILj8192ES2_S2_S2_fjLj128EEEEEEEvNS_9BwdParamsE)
        /*0a04*/ 	.word	0x00000000


	//----- nvinfo : EIATTR_REGCOUNT
	.align		4
.L_427:
        /*0a08*/ 	.byte	0x04, 0x2f
        /*0a0a*/ 	.short	(.L_429 - .L_428)
	.align		4
.L_428:
        /*0a0c*/ 	.word	index@(_ZN10layer_norm22ln_bwd_finalize_kernelINS_22Kernel_traits_finalizeILj8192E13__nv_bfloat16S2_S2_fjLj1024ELj4ENS_18Kernel_traits_baseILj8192ES2_S2_S2_fjLj1024EEEEEEEvNS_9BwdParamsE)
        /*0a10*/ 	.word	0x0000001e


	//----- nvinfo : EIATTR_FRAME_SIZE
	.align		4
.L_429:
        /*0a14*/ 	.byte	0x04, 0x11
        /*0a16*/ 	.short	(.L_431 - .L_430)
	.align		4
.L_430:
        /*0a18*/ 	.word	index@(_ZN10layer_norm22ln_bwd_finalize_kernelINS_22Kernel_traits_finalizeILj8192E13__nv_bfloat16S2_S2_fjLj1024ELj4ENS_18Kernel_traits_baseILj8192ES2_S2_S2_fjLj1024EEEEEEEvNS_9BwdParamsE)
        /*0a1c*/ 	.word	0x00000000


	//----- nvinfo : EIATTR_REGCOUNT
	.align		4
.L_431:
        /*0a20*/ 	.byte	0x04, 0x2f
        /*0a22*/ 	.short	(.L_433 - .L_432)
	.align		4
.L_432:
        /*0a24*/ 	.word	index@(_ZN10layer_norm13ln_bwd_kernelINS_13Kernel_traitsI13__nv_bfloat16fS2_fjLj8192ELj2ELj1ELj4ELj16ENS_18Kernel_traits_baseILj8192ES2_fS2_fjLj128EEEEEEEvNS_9BwdParamsE)
        /*0a28*/ 	.word	0x000000fe


	//----- nvinfo : EIATTR_FRAME_SIZE
	.align		4
.L_433:
        /*0a2c*/ 	.byte	0x04, 0x11
        /*0a2e*/ 	.short	(.L_435 - .L_434)
	.align		4
.L_434:
        /*0a30*/ 	.word	index@(_ZN10layer_norm13ln_bwd_kernelINS_13Kernel_traitsI13__nv_bfloat16fS2_fjLj8192ELj2ELj1ELj4ELj16ENS_18Kernel_traits_baseILj8192ES2_fS2_fjLj128EEEEEEEvNS_9BwdParamsE)
        /*0a34*/ 	.word	0x00000000


	//----- nvinfo : EIATTR_REGCOUNT
	.align		4
.L_435:
        /*0a38*/ 	.byte	0x04, 0x2f
        /*0a3a*/ 	.short	(.L_437 - .L_436)
	.align		4
.L_436:
        /*0a3c*/ 	.word	index@(_ZN10layer_norm22ln_bwd_finalize_kernelINS_22Kernel_traits_finalizeILj8192E13__nv_bfloat16fS2_fjLj1024ELj4ENS_18Kernel_traits_baseILj8192ES2_fS2_fjLj1024EEEEEEEvNS_9BwdParamsE)
        /*0a40*/ 	.word	0x0000001e


	//----- nvinfo : EIATTR_FRAME_SIZE
	.align		4
.L_437:
        /*0a44*/ 	.byte	0x04, 0x11
        /*0a46*/ 	.short	(.L_439 - .L_438)
	.align		4
.L_438:
        /*0a48*/ 	.word	index@(_ZN10layer_norm22ln_bwd_finalize_kernelINS_22Kernel_traits_finalizeILj8192E13__nv_bfloat16fS2_fjLj1024ELj4ENS_18Kernel_traits_baseILj8192ES2_fS2_fjLj1024EEEEEEEvNS_9BwdParamsE)
        /*0a4c*/ 	.word	0x00000000


	//----- nvinfo : EIATTR_REGCOUNT
	.align		4
.L_439:
        /*0a50*/ 	.byte	0x04, 0x2f
        /*0a52*/ 	.short	(.L_441 - .L_440)
	.align		4
.L_440:
        /*0a54*/ 	.word	index@(_ZN10layer_norm13ln_bwd_kernelINS_13Kernel_traitsIffffjLj10240ELj2ELj1ELj4ELj16ENS_18Kernel_traits_baseILj10240EffffjLj128EEEEEEEvNS_9BwdParamsE)
        /*0a58*/ 	.word	0x000000ff


	//----- nvinfo : EIATTR_FRAME_SIZE
	.align		4
.L_441:
        /*0a5c*/ 	.byte	0x04, 0x11
        /*0a5e*/ 	.short	(.L_443 - .L_442)
	.align		4
.L_442:
        /*0a60*/ 	.word	index@(_ZN10layer_norm13ln_bwd_kernelINS_13Kernel_traitsIffffjLj10240ELj2ELj1ELj4ELj16ENS_18Kernel_traits_baseILj10240EffffjLj128EEEEEEEvNS_9BwdParamsE)
        /*0a64*/ 	.word	0x00000010


	//----- nvinfo : EIATTR_REGCOUNT
	.align		4
.L_443:
        /*0a68*/ 	.byte	0x04, 0x2f
        /*0a6a*/ 	.short	(.L_445 - .L_444)
	.align		4
.L_444:
        /*0a6c*/ 	.word	index@(_ZN10layer_norm22ln_bwd_finalize_kernelINS_22Kernel_traits_finalizeILj10240EffffjLj1024ELj4ENS_18Kernel_traits_baseILj10240EffffjLj1024EEEEEEEvNS_9BwdParamsE)
        /*0a70*/ 	.word	0x0000001e


	//----- nvinfo : EIATTR_FRAME_SIZE
	.align		4
.L_445:
        /*0a74*/ 	.byte	0x04, 0x11
        /*0a76*/ 	.short	(.L_447 - .L_446)
	.align		4
.L_446:
        /*0a78*/ 	.word	index@(_ZN10layer_norm22ln_bwd_finalize_kernelINS_22Kernel_traits_finalizeILj10240EffffjLj1024ELj4ENS_18Kernel_traits_baseILj10240EffffjLj1024EEEEEEEvNS_9BwdParamsE)
        /*0a7c*/ 	.word	0x00000000


	//----- nvinfo : EIATTR_REGCOUNT
	.align		4
.L_447:
        /*0a80*/ 	.byte	0x04, 0x2f
        /*0a82*/ 	.short	(.L_449 - .L_448)
	.align		4
.L_448:
        /*0a84*/ 	.word	index@(_ZN10layer_norm13ln_bwd_kernelINS_13Kernel_traitsI6__halfS2_S2_fjLj10240ELj2ELj1ELj4ELj16ENS_18Kernel_traits_baseILj10240ES2_S2_S2_fjLj128EEEEEEEvNS_9BwdParamsE)
        /*0a88*/ 	.word	0x000000f8


	//----- nvinfo : EIATTR_FRAME_SIZE
	.align		4
.L_449:
        /*0a8c*/ 	.byte	0x04, 0x11
        /*0a8e*/ 	.short	(.L_451 - .L_450)
	.align		4
.L_450:
        /*0a90*/ 	.word	index@(_ZN10layer_norm13ln_bwd_kernelINS_13Kernel_traitsI6__halfS2_S2_fjLj10240ELj2ELj1ELj4ELj16ENS_18Kernel_traits_baseILj10240ES2_S2_S2_fjLj128EEEEEEEvNS_9BwdParamsE)
        /*0a94*/ 	.word	0x00000000


	//----- nvinfo : EIATTR_REGCOUNT
	.align		4
.L_451:
        /*0a98*/ 	.byte	0x04, 0x2f
        /*0a9a*/ 	.short	(.L_453 - .L_452)
	.align		4
.L_452:
        /*0a9c*/ 	.word	index@(_ZN10layer_norm22ln_bwd_finalize_kernelINS_22Kernel_traits_finalizeILj10240E6__halfS2_S2_fjLj1024ELj4ENS_18Kernel_traits_baseILj10240ES2_S2_S2_fjLj1024EEEEEEEvNS_9BwdParamsE)
        /*0aa0*/ 	.word	0x0000001e


	//----- nvinfo : EIATTR_FRAME_SIZE
	.align		4
.L_453:
        /*0aa4*/ 	.byte	0x04, 0x11
        /*0aa6*/ 	.short	(.L_455 - .L_454)
	.align		4
.L_454:
        /*0aa8*/ 	.word	index@(_ZN10layer_norm22ln_bwd_finalize_kernelINS_22Kernel_traits_finalizeILj10240E6__halfS2_S2_fjLj1024ELj4ENS_18Kernel_traits_baseILj10240ES2_S2_S2_fjLj1024EEEEEEEvNS_9BwdParamsE)
        /*0aac*/ 	.word	0x00000000


	//----- nvinfo : EIATTR_REGCOUNT
	.align		4
.L_455:
        /*0ab0*/ 	.byte	0x04, 0x2f
        /*0ab2*/ 	.short	(.L_457 - .L_456)
	.align		4
.L_456:
        /*0ab4*/ 	.word	index@(_ZN10layer_norm13ln_bwd_kernelINS_13Kernel_traitsI6__halffS2_fjLj10240ELj2ELj1ELj4ELj16ENS_18Kernel_traits_baseILj10240ES2_fS2_fjLj128EEEEEEEvNS_9BwdParamsE)
        /*0ab8*/ 	.word	0x000000ff


	//----- nvinfo : EIATTR_FRAME_SIZE
	.align		4
.L_457:
        /*0abc*/ 	.byte	0x04, 0x11
        /*0abe*/ 	.short	(.L_459 - .L_458)
	.align		4
.L_458:
        /*0ac0*/ 	.word	index@(_ZN10layer_norm13ln_bwd_kernelINS_13Kernel_traitsI6__halffS2_fjLj10240ELj2ELj1ELj4ELj16ENS_18Kernel_traits_baseILj10240ES2_fS2_fjLj128EEEEEEEvNS_9BwdParamsE)
        /*0ac4*/ 	.word	0x00000008


	//----- nvinfo : EIATTR_REGCOUNT
	.align		4
.L_459:
        /*0ac8*/ 	.byte	0x04, 0x2f
        /*0aca*/ 	.short	(.L_461 - .L_460)
	.align		4
.L_460:
        /*0acc*/ 	.word	index@(_ZN10layer_norm22ln_bwd_finalize_kernelINS_22Kernel_traits_finalizeILj10240E6__halffS2_fjLj1024ELj4ENS_18Kernel_traits_baseILj10240ES2_fS2_fjLj1024EEEEEEEvNS_9BwdParamsE)
        /*0ad0*/ 	.word	0x0000001e


	//----- nvinfo : EIATTR_FRAME_SIZE
	.align		4
.L_461:
        /*0ad4*/ 	.byte	0x04, 0x11
        /*0ad6*/ 	.short	(.L_463 - .L_462)
	.align		4
.L_462:
        /*0ad8*/ 	.word	index@(_ZN10layer_norm22ln_bwd_finalize_kernelINS_22Kernel_traits_finalizeILj10240E6__halffS2_fjLj1024ELj4ENS_18Kernel_traits_baseILj10240ES2_fS2_fjLj1024EEEEEEEvNS_9BwdParamsE)
        /*0adc*/ 	.word	0x00000000


	//----- nvinfo : EIATTR_REGCOUNT
	.align		4
.L_463:
        /*0ae0*/ 	.byte	0x04, 0x2f
        /*0ae2*/ 	.short	(.L_465 - .L_464)
	.align		4
.L_464:
        /*0ae4*/ 	.word	index@(_ZN10layer_norm13ln_bwd_kernelINS_13Kernel_traitsI13__nv_bfloat16S2_S2_fjLj10240ELj2ELj1ELj4ELj16ENS_18Kernel_traits_baseILj10240ES2_S2_S2_fjLj128EEEEEEEvNS_9BwdParamsE)
        /*0ae8*/ 	.word	0x000000f8


	//----- nvinfo : EIATTR_FRAME_SIZE
	.align		4
.L_465:
        /*0aec*/ 	.byte	0x04, 0x11
        /*0aee*/ 	.short	(.L_467 - .L_466)
	.align		4
.L_466:
        /*0af0*/ 	.word	index@(_ZN10layer_norm13ln_bwd_kernelINS_13Kernel_traitsI13__nv_bfloat16S2_S2_fjLj10240ELj2ELj1ELj4ELj16ENS_18Kernel_traits_baseILj10240ES2_S2_S2_fjLj128EEEEEEEvNS_9BwdParamsE)
        /*0af4*/ 	.word	0x00000000


	//----- nvinfo : EIATTR_REGCOUNT
	.align		4
.L_467:
        /*0af8*/ 	.byte	0x04, 0x2f
        /*0afa*/ 	.short	(.L_469 - .L_468)
	.align		4
.L_468:
        /*0afc*/ 	.word	index@(_ZN10layer_norm22ln_bwd_finalize_kernelINS_22Kernel_traits_finalizeILj10240E13__nv_bfloat16S2_S2_fjLj1024ELj4ENS_18Kernel_traits_baseILj10240ES2_S2_S2_fjLj1024EEEEEEEvNS_9BwdParamsE)
        /*0b00*/ 	.word	0x0000001e


	//----- nvinfo : EIATTR_FRAME_SIZE
	.align		4
.L_469:
        /*0b04*/ 	.byte	0x04, 0x11
        /*0b06*/ 	.short	(.L_471 - .L_470)
	.align		4
.L_470:
        /*0b08*/ 	.word	index@(_ZN10layer_norm22ln_bwd_finalize_kernelINS_22Kernel_traits_finalizeILj10240E13__nv_bfloat16S2_S2_fjLj1024ELj4ENS_18Kernel_traits_baseILj10240ES2_S2_S2_fjLj1024EEEEEEEvNS_9BwdParamsE)
        /*0b0c*/ 	.word	0x00000000


	//----- nvinfo : EIATTR_REGCOUNT
	.align		4
.L_471:
        /*0b10*/ 	.byte	0x04, 0x2f
        /*0b12*/ 	.short	(.L_473 - .L_472)
	.align		4
.L_472:
        /*0b14*/ 	.word	index@(_ZN10layer_norm13ln_bwd_kernelINS_13Kernel_traitsI13__nv_bfloat16fS2_fjLj10240ELj2ELj1ELj4ELj16ENS_18Kernel_traits_baseILj10240ES2_fS2_fjLj128EEEEEEEvNS_9BwdParamsE)
        /*0b18*/ 	.word	0x000000ff


	//----- nvinfo : EIATTR_FRAME_SIZE
	.align		4
.L_473:
        /*0b1c*/ 	.byte	0x04, 0x11
        /*0b1e*/ 	.short	(.L_475 - .L_474)
	.align		4
.L_474:
        /*0b20*/ 	.word	index@(_ZN10layer_norm13ln_bwd_kernelINS_13Kernel_traitsI13__nv_bfloat16fS2_fjLj10240ELj2ELj1ELj4ELj16ENS_18Kernel_traits_baseILj10240ES2_fS2_fjLj128EEEEEEEvNS_9BwdParamsE)
        /*0b24*/ 	.word	0x00000008


	//----- nvinfo : EIATTR_REGCOUNT
	.align		4
.L_475:
        /*0b28*/ 	.byte	0x04, 0x2f
        /*0b2a*/ 	.short	(.L_477 - .L_476)
	.align		4
.L_476:
        /*0b2c*/ 	.word	index@(_ZN10layer_norm22ln_bwd_finalize_kernelINS_22Kernel_traits_finalizeILj10240E13__nv_bfloat16fS2_fjLj1024ELj4ENS_18Kernel_traits_baseILj10240ES2_fS2_fjLj1024EEEEEEEvNS_9BwdParamsE)
        /*0b30*/ 	.word	0x0000001e


	//----- nvinfo : EIATTR_FRAME_SIZE
	.align		4
.L_477:
        /*0b34*/ 	.byte	0x04, 0x11
        /*0b36*/ 	.short	(.L_479 - .L_478)
	.align		4
.L_478:
        /*0b38*/ 	.word	index@(_ZN10layer_norm22ln_bwd_finalize_kernelINS_22Kernel_traits_finalizeILj10240E13__nv_bfloat16fS2_fjLj1024ELj4ENS_18Kernel_traits_baseILj10240ES2_fS2_fjLj1024EEEEEEEvNS_9BwdParamsE)
        /*0b3c*/ 	.word	0x00000000


	//----- nvinfo : EIATTR_REGCOUNT
	.align		4
.L_479:
        /*0b40*/ 	.byte	0x04, 0x2f
        /*0b42*/ 	.short	(.L_481 - .L_480)
	.align		4
.L_480:
        /*0b44*/ 	.word	index@(_ZN10layer_norm13ln_bwd_kernelINS_13Kernel_traitsIffffjLj12288ELj4ELj1ELj4ELj16ENS_18Kernel_traits_baseILj12288EffffjLj128EEEEEEEvNS_9BwdParamsE)
        /*0b48*/ 	.word	0x000000dd


	//----- nvinfo : EIATTR_FRAME_SIZE
	.align		4
.L_481:
        /*0b4c*/ 	.byte	0x04, 0x11
        /*0b4e*/ 	.short	(.L_483 - .L_482)
	.align		4
.L_482:
        /*0b50*/ 	.word	index@(_ZN10layer_norm13ln_bwd_kernelINS_13Kernel_traitsIffffjLj12288ELj4ELj1ELj4ELj16ENS_18Kernel_traits_baseILj12288EffffjLj128EEEEEEEvNS_9BwdParamsE)
        /*0b54*/ 	.word	0x00000000


	//----- nvinfo : EIATTR_REGCOUNT
	.align		4
.L_483:
        /*0b58*/ 	.byte	0x04, 0x2f
        /*0b5a*/ 	.short	(.L_485 - .L_484)
	.align		4
.L_484:
        /*0b5c*/ 	.word	index@(_ZN10layer_norm22ln_bwd_finalize_kernelINS_22Kernel_traits_finalizeILj12288EffffjLj1024ELj4ENS_18Kernel_traits_baseILj12288EffffjLj1024EEEEEEEvNS_9BwdParamsE)
        /*0b60*/ 	.word	0x0000001e


	//----- nvinfo : EIATTR_FRAME_SIZE
	.align		4
.L_485:
        /*0b64*/ 	.byte	0x04, 0x11
        /*0b66*/ 	.short	(.L_487 - .L_486)
	.align		4
.L_486:
        /*0b68*/ 	.word	index@(_ZN10layer_norm22ln_bwd_finalize_kernelINS_22Kernel_traits_finalizeILj12288EffffjLj1024ELj4ENS_18Kernel_traits_baseILj12288EffffjLj1024EEEEEEEvNS_9BwdParamsE)
        /*0b6c*/ 	.word	0x00000000


	//----- nvinfo : EIATTR_REGCOUNT
	.align		4
.L_487:
        /*0b70*/ 	.byte	0x04, 0x2f
        /*0b72*/ 	.short	(.L_489 - .L_488)
	.align		4
.L_488:
        /*0b74*/ 	.word	index@(_ZN10layer_norm13ln_bwd_kernelINS_13Kernel_traitsI6__halfS2_S2_fjLj12288ELj4ELj1ELj4ELj16ENS_18Kernel_traits_baseILj12288ES2_S2_S2_fjLj128EEEEEEEvNS_9BwdParamsE)
        /*0b78*/ 	.word	0x000000c0


	//----- nvinfo : EIATTR_FRAME_SIZE
	.align		4
.L_489:
        /*0b7c*/ 	.byte	0x04, 0x11
        /*0b7e*/ 	.short	(.L_491 - .L_490)
	.align		4
.L_490:
        /*0b80*/ 	.word	index@(_ZN10layer_norm13ln_bwd_kernelINS_13Kernel_traitsI6__halfS2_S2_fjLj12288ELj4ELj1ELj4ELj16ENS_18Kernel_traits_baseILj12288ES2_S2_S2_fjLj128EEEEEEEvNS_9BwdParamsE)
        /*0b84*/ 	.word	0x00000000


	//----- nvinfo : EIATTR_REGCOUNT
	.align		4
.L_491:
        /*0b88*/ 	.byte	0x04, 0x2f
        /*0b8a*/ 	.short	(.L_493 - .L_492)
	.align		4
.L_492:
        /*0b8c*/ 	.word	index@(_ZN10layer_norm22ln_bwd_finalize_kernelINS_22Kernel_traits_finalizeILj12288E6__halfS2_S2_fjLj1024ELj4ENS_18Kernel_traits_baseILj12288ES2_S2_S2_fjLj1024EEEEEEEvNS_9BwdParamsE)
        /*0b90*/ 	.word	0x0000001e


	//----- nvinfo : EIATTR_FRAME_SIZE
	.align		4
.L_493:
        /*0b94*/ 	.byte	0x04, 0x11
        /*0b96*/ 	.short	(.L_495 - .L_494)
	.align		4
.L_494:
        /*0b98*/ 	.word	index@(_ZN10layer_norm22ln_bwd_finalize_kernelINS_22Kernel_traits_finalizeILj12288E6__halfS2_S2_fjLj1024ELj4ENS_18Kernel_traits_baseILj12288ES2_S2_S2_fjLj1024EEEEEEEvNS_9BwdParamsE)
        /*0b9c*/ 	.word	0x00000000


	//----- nvinfo : EIATTR_REGCOUNT
	.align		4
.L_495:
        /*0ba0*/ 	.byte	0x04, 0x2f
        /*0ba2*/ 	.short	(.L_497 - .L_496)
	.align		4
.L_496:
        /*0ba4*/ 	.word	index@(_ZN10layer_norm13ln_bwd_kernelINS_13Kernel_traitsI6__halffS2_fjLj12288ELj4ELj1ELj4ELj16ENS_18Kernel_traits_baseILj12288ES2_fS2_fjLj128EEEEEEEvNS_9BwdParamsE)
        /*0ba8*/ 	.word	0x000000a8


	//----- nvinfo : EIATTR_FRAME_SIZE
	.align		4
.L_497:
        /*0bac*/ 	.byte	0x04, 0x11
        /*0bae*/ 	.short	(.L_499 - .L_498)
	.align		4
.L_498:
        /*0bb0*/ 	.word	index@(_ZN10layer_norm13ln_bwd_kernelINS_13Kernel_traitsI6__halffS2_fjLj12288ELj4ELj1ELj4ELj16ENS_18Kernel_traits_baseILj12288ES2_fS2_fjLj128EEEEEEEvNS_9BwdParamsE)
        /*0bb4*/ 	.word	0x00000000


	//----- nvinfo : EIATTR_REGCOUNT
	.align		4
.L_499:
        /*0bb8*/ 	.byte	0x04, 0x2f
        /*0bba*/ 	.short	(.L_501 - .L_500)
	.align		4
.L_500:
        /*0bbc*/ 	.word	index@(_ZN10layer_norm22ln_bwd_finalize_kernelINS_22Kernel_traits_finalizeILj12288E6__halffS2_fjLj1024ELj4ENS_18Kernel_traits_baseILj12288ES2_fS2_fjLj1024EEEEEEEvNS_9BwdParamsE)
        /*0bc0*/ 	.word	0x0000001e


	//----- nvinfo : EIATTR_FRAME_SIZE
	.align		4
.L_501:
        /*0bc4*/ 	.byte	0x04, 0x11
        /*0bc6*/ 	.short	(.L_503 - .L_502)
	.align		4
.L_502:
        /*0bc8*/ 	.word	index@(_ZN10layer_norm22ln_bwd_finalize_kernelINS_22Kernel_traits_finalizeILj12288E6__halffS2_fjLj1024ELj4ENS_18Kernel_traits_baseILj12288ES2_fS2_fjLj1024EEEEEEEvNS_9BwdParamsE)
        /*0bcc*/ 	.word	0x00000000


	//----- nvinfo : EIATTR_REGCOUNT
	.align		4
.L_503:
        /*0bd0*/ 	.byte	0x04, 0x2f
        /*0bd2*/ 	.short	(.L_505 - .L_504)
	.align		4
.L_504:
        /*0bd4*/ 	.word	index@(_ZN10layer_norm13ln_bwd_kernelINS_13Kernel_traitsI13__nv_bfloat16S2_S2_fjLj12288ELj4ELj1ELj4ELj16ENS_18Kernel_traits_baseILj12288ES2_S2_S2_fjLj128EEEEEEEvNS_9BwdParamsE)
        /*0bd8*/ 	.word	0x000000d2


	//----- nvinfo : EIATTR_FRAME_SIZE
	.align		4
.L_505:
        /*0bdc*/ 	.byte	0x04, 0x11
        /*0bde*/ 	.short	(.L_507 - .L_506)
	.align		4
.L_506:
        /*0be0*/ 	.word	index@(_ZN10layer_norm13ln_bwd_kernelINS_13Kernel_traitsI13__nv_bfloat16S2_S2_fjLj12288ELj4ELj1ELj4ELj16ENS_18Kernel_traits_baseILj12288ES2_S2_S2_fjLj128EEEEEEEvNS_9BwdParamsE)
        /*0be4*/ 	.word	0x00000000


	//----- nvinfo : EIATTR_REGCOUNT
	.align		4
.L_507:
        /*0be8*/ 	.byte	0x04, 0x2f
        /*0bea*/ 	.short	(.L_509 - .L_508)
	.align		4
.L_508:
        /*0bec*/ 	.word	index@(_ZN10layer_norm22ln_bwd_finalize_kernelINS_22Kernel_traits_finalizeILj12288E13__nv_bfloat16S2_S2_fjLj1024ELj4ENS_18Kernel_traits_baseILj12288ES2_S2_S2_fjLj1024EEEEEEEvNS_9BwdParamsE)
        /*0bf0*/ 	.word	0x0000001e


	//----- nvinfo : EIATTR_FRAME_SIZE
	.align		4
.L_509:
        /*0bf4*/ 	.byte	0x04, 0x11
        /*0bf6*/ 	.short	(.L_511 - .L_510)
	.align		4
.L_510:
        /*0bf8*/ 	.word	index@(_ZN10layer_norm22ln_bwd_finalize_kernelINS_22Kernel_traits_finalizeILj12288E13__nv_bfloat16S2_S2_fjLj1024ELj4ENS_18Kernel_traits_baseILj12288ES2_S2_S2_fjLj1024EEEEEEEvNS_9BwdParamsE)
        /*0bfc*/ 	.word	0x00000000


	//----- nvinfo : EIATTR_REGCOUNT
	.align		4
.L_511:
        /*0c00*/ 	.byte	0x04, 0x2f
        /*0c02*/ 	.short	(.L_513 - .L_512)
	.align		4
.L_512:
        /*0c04*/ 	.word	index@(_ZN10layer_norm13ln_bwd_kernelINS_13Kernel_traitsI13__nv_bfloat16fS2_fjLj12288ELj4ELj1ELj4ELj16ENS_18Kernel_traits_baseILj12288ES2_fS2_fjLj128EEEEEEEvNS_9BwdParamsE)
        /*0c08*/ 	.word	0x000000a8


	//----- nvinfo : EIATTR_FRAME_SIZE
	.align		4
.L_513:
        /*0c0c*/ 	.byte	0x04, 0x11
        /*0c0e*/ 	.short	(.L_515 - .L_514)
	.align		4
.L_514:
        /*0c10*/ 	.word	index@(_ZN10layer_norm13ln_bwd_kernelINS_13Kernel_traitsI13__nv_bfloat16fS2_fjLj12288ELj4ELj1ELj4ELj16ENS_18Kernel_traits_baseILj12288ES2_fS2_fjLj128EEEEEEEvNS_9BwdParamsE)
        /*0c14*/ 	.word	0x00000000


	//----- nvinfo : EIATTR_REGCOUNT
	.align		4
.L_515:
        /*0c18*/ 	.byte	0x04, 0x2f
        /*0c1a*/ 	.short	(.L_517 - .L_516)
	.align		4
.L_516:
        /*0c1c*/ 	.word	index@(_ZN10layer_norm22ln_bwd_finalize_kernelINS_22Kernel_traits_finalizeILj12288E13__nv_bfloat16fS2_fjLj1024ELj4ENS_18Kernel_traits_baseILj12288ES2_fS2_fjLj1024EEEEEEEvNS_9BwdParamsE)
        /*0c20*/ 	.word	0x0000001e


	//----- nvinfo : EIATTR_FRAME_SIZE
	.align		4
.L_517:
        /*0c24*/ 	.byte	0x04, 0x11
        /*0c26*/ 	.short	(.L_519 - .L_518)
	.align		4
.L_518:
        /*0c28*/ 	.word	index@(_ZN10layer_norm22ln_bwd_finalize_kernelINS_22Kernel_traits_finalizeILj12288E13__nv_bfloat16fS2_fjLj1024ELj4ENS_18Kernel_traits_baseILj12288ES2_fS2_fjLj1024EEEEEEEvNS_9BwdParamsE)
        /*0c2c*/ 	.word	0x00000000


	//----- nvinfo : EIATTR_REGCOUNT
	.align		4
.L_519:
        /*0c30*/ 	.byte	0x04, 0x2f
        /*0c32*/ 	.short	(.L_521 - .L_520)
	.align		4
.L_520:
        /*0c34*/ 	.word	index@(_ZN10layer_norm13ln_bwd_kernelINS_13Kernel_traitsIffffjLj12800ELj5ELj1ELj4ELj16ENS_18Kernel_traits_baseILj12800EffffjLj128EEEEEEEvNS_9BwdParamsE)
        /*0c38*/ 	.word	0x000000a7


	//----- nvinfo : EIATTR_FRAME_SIZE
	.align		4
.L_521:
        /*0c3c*/ 	.byte	0x04, 0x11
        /*0c3e*/ 	.short	(.L_523 - .L_522)
	.align		4
.L_522:
        /*0c40*/ 	.word	index@(_ZN10layer_norm13ln_bwd_kernelINS_13Kernel_traitsIffffjLj12800ELj5ELj1ELj4ELj16ENS_18Kernel_traits_baseILj12800EffffjLj128EEEEEEEvNS_9BwdParamsE)
        /*0c44*/ 	.word	0x00000000


	//----- nvinfo : EIATTR_REGCOUNT
	.align		4
.L_523:
        /*0c48*/ 	.byte	0x04, 0x2f
        /*0c4a*/ 	.short	(.L_525 - .L_524)
	.align		4
.L_524:
        /*0c4c*/ 	.word	index@(_ZN10layer_norm22ln_bwd_finalize_kernelINS_22Kernel_traits_finalizeILj12800EffffjLj1024ELj4ENS_18Kernel_traits_baseILj12800EffffjLj1024EEEEEEEvNS_9BwdParamsE)
        /*0c50*/ 	.word	0x0000001e


	//----- nvinfo : EIATTR_FRAME_SIZE
	.align		4
.L_525:
        /*0c54*/ 	.byte	0x04, 0x11
        /*0c56*/ 	.short	(.L_527 - .L_526)
	.align		4
.L_526:
        /*0c58*/ 	.word	index@(_ZN10layer_norm22ln_bwd_finalize_kernelINS_22Kernel_traits_finalizeILj12800EffffjLj1024ELj4ENS_18Kernel_traits_baseILj12800EffffjLj1024EEEEEEEvNS_9BwdParamsE)
        /*0c5c*/ 	.word	0x00000000


	//----- nvinfo : EIATTR_REGCOUNT
	.align		4
.L_527:
        /*0c60*/ 	.byte	0x04, 0x2f
        /*0c62*/ 	.short	(.L_529 - .L_528)
	.align		4
.L_528:
        /*0c64*/ 	.word	index@(_ZN10layer_norm13ln_bwd_kernelINS_13Kernel_traitsI6__halfS2_S2_fjLj12800ELj5ELj1ELj4ELj8ENS_18Kernel_traits_baseILj12800ES2_S2_S2_fjLj128EEEEEEEvNS_9BwdParamsE)
        /*0c68*/ 	.word	0x0000009b


	//----- nvinfo : EIATTR_FRAME_SIZE
	.align		4
.L_529:
        /*0c6c*/ 	.byte	0x04, 0x11
        /*0c6e*/ 	.short	(.L_531 - .L_530)
	.align		4
.L_530:
        /*0c70*/ 	.word	index@(_ZN10layer_norm13ln_bwd_kernelINS_13Kernel_traitsI6__halfS2_S2_fjLj12800ELj5ELj1ELj4ELj8ENS_18Kernel_traits_baseILj12800ES2_S2_S2_fjLj128EEEEEEEvNS_9BwdParamsE)
        /*0c74*/ 	.word	0x00000000


	//----- nvinfo : EIATTR_REGCOUNT
	.align		4
.L_531:
        /*0c78*/ 	.byte	0x04, 0x2f
        /*0c7a*/ 	.short	(.L_533 - .L_532)
	.align		4
.L_532:
        /*0c7c*/ 	.word	index@(_ZN10layer_norm22ln_bwd_finalize_kernelINS_22Kernel_traits_finalizeILj12800E6__halfS2_S2_fjLj1024ELj4ENS_18Kernel_traits_baseILj12800ES2_S2_S2_fjLj1024EEEEEEEvNS_9BwdParamsE)
        /*0c80*/ 	.word	0x0000001e


	//----- nvinfo : EIATTR_FRAME_SIZE
	.align		4
.L_533:
        /*0c84*/ 	.byte	0x04, 0x11
        /*0c86*/ 	.short	(.L_535 - .L_534)
	.align		4
.L_534:
        /*0c88*/ 	.word	index@(_ZN10layer_norm22ln_bwd_finalize_kernelINS_22Kernel_traits_finalizeILj12800E6__halfS2_S2_fjLj1024ELj4ENS_18Kernel_traits_baseILj12800ES2_S2_S2_fjLj1024EEEEEEEvNS_9BwdParamsE)
        /*0c8c*/ 	.word	0x00000000


	//----- nvinfo : EIATTR_REGCOUNT
	.align		4
.L_535:
        /*0c90*/ 	.byte	0x04, 0x2f
        /*0c92*/ 	.short	(.L_537 - .L_536)
	.align		4
.L_536:
        /*0c94*/ 	.word	index@(_ZN10layer_norm13ln_bwd_kernelINS_13Kernel_traitsI6__halffS2_fjLj12800ELj5ELj1ELj4ELj16ENS_18Kernel_traits_baseILj12800ES2_fS2_fjLj128EEEEEEEvNS_9BwdParamsE)
        /*0c98*/ 	.word	0x000000a3


	//----- nvinfo : EIATTR_FRAME_SIZE
	.align		4
.L_537:
        /*0c9c*/ 	.byte	0x04, 0x11
        /*0c9e*/ 	.short	(.L_539 - .L_538)
	.align		4
.L_538:
        /*0ca0*/ 	.word	index@(_ZN10layer_norm13ln_bwd_kernelINS_13Kernel_traitsI6__halffS2_fjLj12800ELj5ELj1ELj4ELj16ENS_18Kernel_traits_baseILj12800ES2_fS2_fjLj128EEEEEEEvNS_9BwdParamsE)
        /*0ca4*/ 	.word	0x00000000


	//----- nvinfo : EIATTR_REGCOUNT
	.align		4
.L_539:
        /*0ca8*/ 	.byte	0x04, 0x2f
        /*0caa*/ 	.short	(.L_541 - .L_540)
	.align		4
.L_540:
        /*0cac*/ 	.word	index@(_ZN10layer_norm22ln_bwd_finalize_kernelINS_22Kernel_traits_finalizeILj12800E6__halffS2_fjLj1024ELj4ENS_18Kernel_traits_baseILj12800ES2_fS2_fjLj1024EEEEEEEvNS_9BwdParamsE)
        /*0cb0*/ 	.word	0x0000001e


	//----- nvinfo : EIATTR_FRAME_SIZE
	.align		4
.L_541:
        /*0cb4*/ 	.byte	0x04, 0x11
        /*0cb6*/ 	.short	(.L_543 - .L_542)
	.align		4
.L_542:
        /*0cb8*/ 	.word	index@(_ZN10layer_norm22ln_bwd_finalize_kernelINS_22Kernel_traits_finalizeILj12800E6__halffS2_fjLj1024ELj4ENS_18Kernel_traits_baseILj12800ES2_fS2_fjLj1024EEEEEEEvNS_9BwdParamsE)
        /*0cbc*/ 	.word	0x00000000


	//----- nvinfo : EIATTR_REGCOUNT
	.align		4
.L_543:
        /*0cc0*/ 	.byte	0x04, 0x2f
        /*0cc2*/ 	.short	(.L_545 - .L_544)
	.align		4
.L_544:
        /*0cc4*/ 	.word	index@(_ZN10layer_norm13ln_bwd_kernelINS_13Kernel_traitsI13__nv_bfloat16S2_S2_fjLj12800ELj5ELj1ELj4ELj8ENS_18Kernel_traits_baseILj12800ES2_S2_S2_fjLj128EEEEEEEvNS_9BwdParamsE)
        /*0cc8*/ 	.word	0x0000009b


	//----- nvinfo : EIATTR_FRAME_SIZE
	.align		4
.L_545:
        /*0ccc*/ 	.byte	0x04, 0x11
        /*0cce*/ 	.short	(.L_547 - .L_546)
	.align		4
.L_546:
        /*0cd0*/ 	.word	index@(_ZN10layer_norm13ln_bwd_kernelINS_13Kernel_traitsI13__nv_bfloat16S2_S2_fjLj12800ELj5ELj1ELj4ELj8ENS_18Kernel_traits_baseILj12800ES2_S2_S2_fjLj128EEEEEEEvNS_9BwdParamsE)
        /*0cd4*/ 	.word	0x00000000


	//----- nvinfo : EIATTR_REGCOUNT
	.align		4
.L_547:
        /*0cd8*/ 	.byte	0x04, 0x2f
        /*0cda*/ 	.short	(.L_549 - .L_548)
	.align		4
.L_548:
        /*0cdc*/ 	.word	index@(_ZN10layer_norm22ln_bwd_finalize_kernelINS_22Kernel_traits_finalizeILj12800E13__nv_bfloat16S2_S2_fjLj1024ELj4ENS_18Kernel_traits_baseILj12800ES2_S2_S2_fjLj1024EEEEEEEvNS_9BwdParamsE)
        /*0ce0*/ 	.word	0x0000001e


	//----- nvinfo : EIATTR_FRAME_SIZE
	.align		4
.L_549:
        /*0ce4*/ 	.byte	0x04, 0x11
        /*0ce6*/ 	.short	(.L_551 - .L_550)
	.align		4
.L_550:
        /*0ce8*/ 	.word	index@(_ZN10layer_norm22ln_bwd_finalize_kernelINS_22Kernel_traits_finalizeILj12800E13__nv_bfloat16S2_S2_fjLj1024ELj4ENS_18Kernel_traits_baseILj12800ES2_S2_S2_fjLj1024EEEEEEEvNS_9BwdParamsE)
        /*0cec*/ 	.word	0x00000000


	//----- nvinfo : EIATTR_REGCOUNT
	.align		4
.L_551:
        /*0cf0*/ 	.byte	0x04, 0x2f
        /*0cf2*/ 	.short	(.L_553 - .L_552)
	.align		4
.L_552:
        /*0cf4*/ 	.word	index@(_ZN10layer_norm13ln_bwd_kernelINS_13Kernel_traitsI13__nv_bfloat16fS2_fjLj12800ELj5ELj1ELj4ELj16ENS_18Kernel_traits_baseILj12800ES2_fS2_fjLj128EEEEEEEvNS_9BwdParamsE)
        /*0cf8*/ 	.word	0x000000a3


	//----- nvinfo : EIATTR_FRAME_SIZE
	.align		4
.L_553:
        /*0cfc*/ 	.byte	0x04, 0x11
        /*0cfe*/ 	.short	(.L_555 - .L_554)
	.align		4
.L_554:
        /*0d00*/ 	.word	index@(_ZN10layer_norm13ln_bwd_kernelINS_13Kernel_traitsI13__nv_bfloat16fS2_fjLj12800ELj5ELj1ELj4ELj16ENS_18Kernel_traits_baseILj12800ES2_fS2_fjLj128EEEEEEEvNS_9BwdParamsE)
        /*0d04*/ 	.word	0x00000000


	//----- nvinfo : EIATTR_REGCOUNT
	.align		4
.L_555:
        /*0d08*/ 	.byte	0x04, 0x2f
        /*0d0a*/ 	.short	(.L_557 - .L_556)
	.align		4
.L_556:
        /*0d0c*/ 	.word	index@(_ZN10layer_norm22ln_bwd_finalize_kernelINS_22Kernel_traits_finalizeILj12800E13__nv_bfloat16fS2_fjLj1024ELj4ENS_18Kernel_traits_baseILj12800ES2_fS2_fjLj1024EEEEEEEvNS_9BwdParamsE)
        /*0d10*/ 	.word	0x0000001e


	//----- nvinfo : EIATTR_FRAME_SIZE
	.align		4
.L_557:
        /*0d14*/ 	.byte	0x04, 0x11
        /*0d16*/ 	.short	(.L_559 - .L_558)
	.align		4
.L_558:
        /*0d18*/ 	.word	index@(_ZN10layer_norm22ln_bwd_finalize_kernelINS_22Kernel_traits_finalizeILj12800E13__nv_bfloat16fS2_fjLj1024ELj4ENS_18Kernel_traits_baseILj12800ES2_fS2_fjLj1024EEEEEEEvNS_9BwdParamsE)
        /*0d1c*/ 	.word	0x00000000


	//----- nvinfo : EIATTR_REGCOUNT
	.align		4
.L_559:
        /*0d20*/ 	.byte	0x04, 0x2f
        /*0d22*/ 	.short	(.L_561 - .L_560)
	.align		4
.L_560:
        /*0d24*/ 	.word	index@(_ZN10layer_norm13ln_bwd_kernelINS_13Kernel_traitsIffffjLj14336ELj4ELj1ELj4ELj8ENS_18Kernel_traits_baseILj14336EffffjLj128EEEEEEEvNS_9BwdParamsE)
        /*0d28*/ 	.word	0x000000e6


	//----- nvinfo : EIATTR_FRAME_SIZE
	.align		4
.L_561:
        /*0d2c*/ 	.byte	0x04, 0x11
        /*0d2e*/ 	.short	(.L_563 - .L_562)
	.align		4
.L_562:
        /*0d30*/ 	.word	index@(_ZN10layer_norm13ln_bwd_kernelINS_13Kernel_traitsIffffjLj14336ELj4ELj1ELj4ELj8ENS_18Kernel_traits_baseILj14336EffffjLj128EEEEEEEvNS_9BwdParamsE)
        /*0d34*/ 	.word	0x00000000


	//----- nvinfo : EIATTR_REGCOUNT
	.align		4
.L_563:
        /*0d38*/ 	.byte	0x04, 0x2f
        /*0d3a*/ 	.short	(.L_565 - .L_564)
	.align		4
.L_564:
        /*0d3c*/ 	.word	index@(_ZN10layer_norm22ln_bwd_finalize_kernelINS_22Kernel_traits_finalizeILj14336EffffjLj1024ELj4ENS_18Kernel_traits_baseILj14336EffffjLj1024EEEEEEEvNS_9BwdParamsE)
        /*0d40*/ 	.word	0x0000001e


	//----- nvinfo : EIATTR_FRAME_SIZE
	.align		4
.L_565:
        /*0d44*/ 	.byte	0x04, 0x11
        /*0d46*/ 	.short	(.L_567 - .L_566)
	.align		4
.L_566:
        /*0d48*/ 	.word	index@(_ZN10layer_norm22ln_bwd_finalize_kernelINS_22Kernel_traits_finalizeILj14336EffffjLj1024ELj4ENS_18Kernel_traits_baseILj14336EffffjLj1024EEEEEEEvNS_9BwdParamsE)
        /*0d4c*/ 	.word	0x00000000


	//----- nvinfo : EIATTR_REGCOUNT
	.align		4
.L_567:
        /*0d50*/ 	.byte	0x04, 0x2f
        /*0d52*/ 	.short	(.L_569 - .L_568)
	.align		4
.L_568:
        /*0d54*/ 	.word	index@(_ZN10layer_norm13ln_bwd_kernelINS_13Kernel_traitsI6__halfS2_S2_fjLj14336ELj4ELj1ELj4ELj8ENS_18Kernel_traits_baseILj14336ES2_S2_S2_fjLj128EEEEEEEvNS_9BwdParamsE)
        /*0d58*/ 	.word	0x000000c4


	//----- nvinfo : EIATTR_FRAME_SIZE
	.align		4
.L_569:
        /*0d5c*/ 	.byte	0x04, 0x11
        /*0d5e*/ 	.short	(.L_571 - .L_570)
	.align		4
.L_570:
        /*0d60*/ 	.word	index@(_ZN10layer_norm13ln_bwd_kernelINS_13Kernel_traitsI6__halfS2_S2_fjLj14336ELj4ELj1ELj4ELj8ENS_18Kernel_traits_baseILj14336ES2_S2_S2_fjLj128EEEEEEEvNS_9BwdParamsE)
        /*0d64*/ 	.word	0x00000000


	//----- nvinfo : EIATTR_REGCOUNT
	.align		4
.L_571:
        /*0d68*/ 	.byte	0x04, 0x2f
        /*0d6a*/ 	.short	(.L_573 - .L_572)
	.align		4
.L_572:
        /*0d6c*/ 	.word	index@(_ZN10layer_norm22ln_bwd_finalize_kernelINS_22Kernel_traits_finalizeILj14336E6__halfS2_S2_fjLj1024ELj4ENS_18Kernel_traits_baseILj14336ES2_S2_S2_fjLj1024EEEEEEEvNS_9BwdParamsE)
        /*0d70*/ 	.word	0x0000001e


	//----- nvinfo : EIATTR_FRAME_SIZE
	.align		4
.L_573:
        /*0d74*/ 	.byte	0x04, 0x11
        /*0d76*/ 	.short	(.L_575 - .L_574)
	.align		4
.L_574:
        /*0d78*/ 	.word	index@(_ZN10layer_norm22ln_bwd_finalize_kernelINS_22Kernel_traits_finalizeILj14336E6__halfS2_S2_fjLj1024ELj4ENS_18Kernel_traits_baseILj14336ES2_S2_S2_fjLj1024EEEEEEEvNS_9BwdParamsE)
        /*0d7c*/ 	.word	0x00000000


	//----- nvinfo : EIATTR_REGCOUNT
	.align		4
.L_575:
        /*0d80*/ 	.byte	0x04, 0x2f
        /*0d82*/ 	.short	(.L_577 - .L_576)
	.align		4
.L_576:
        /*0d84*/ 	.word	index@(_ZN10layer_norm13ln_bwd_kernelINS_13Kernel_traitsI6__halffS2_fjLj14336ELj4ELj1ELj4ELj8ENS_18Kernel_traits_baseILj14336ES2_fS2_fjLj128EEEEEEEvNS_9BwdParamsE)
        /*0d88*/ 	.word	0x000000e2


	//----- nvinfo : EIATTR_FRAME_SIZE
	.align		4
.L_577:
        /*0d8c*/ 	.byte	0x04, 0x11
        /*0d8e*/ 	.short	(.L_579 - .L_578)
	.align		4
.L_578:
        /*0d90*/ 	.word	index@(_ZN10layer_norm13ln_bwd_kernelINS_13Kernel_traitsI6__halffS2_fjLj14336ELj4ELj1ELj4ELj8ENS_18Kernel_traits_baseILj14336ES2_fS2_fjLj128EEEEEEEvNS_9BwdParamsE)
        /*0d94*/ 	.word	0x00000000


	//----- nvinfo : EIATTR_REGCOUNT
	.align		4
.L_579:
        /*0d98*/ 	.byte	0x04, 0x2f
        /*0d9a*/ 	.short	(.L_581 - .L_580)
	.align		4
.L_580:
        /*0d9c*/ 	.word	index@(_ZN10layer_norm22ln_bwd_finalize_kernelINS_22Kernel_traits_finalizeILj14336E6__halffS2_fjLj1024ELj4ENS_18Kernel_traits_baseILj14336ES2_fS2_fjLj1024EEEEEEEvNS_9BwdParamsE)
        /*0da0*/ 	.word	0x0000001e


	//----- nvinfo : EIATTR_FRAME_SIZE
	.align		4
.L_581:
        /*0da4*/ 	.byte	0x04, 0x11
        /*0da6*/ 	.short	(.L_583 - .L_582)
	.align		4
.L_582:
        /*0da8*/ 	.word	index@(_ZN10layer_norm22ln_bwd_finalize_kernelINS_22Kernel_traits_finalizeILj14336E6__halffS2_fjLj1024ELj4ENS_18Kernel_traits_baseILj14336ES2_fS2_fjLj1024EEEEEEEvNS_9BwdParamsE)
        /*0dac*/ 	.word	0x00000000


	//----- nvinfo : EIATTR_REGCOUNT
	.align		4
.L_583:
        /*0db0*/ 	.byte	0x04, 0x2f
        /*0db2*/ 	.short	(.L_585 - .L_584)
	.align		4
.L_584:
        /*0db4*/ 	.word	index@(_ZN10layer_norm13ln_bwd_kernelINS_13Kernel_traitsI13__nv_bfloat16S2_S2_fjLj14336ELj4ELj1ELj4ELj8ENS_18Kernel_traits_baseILj14336ES2_S2_S2_fjLj128EEEEEEEvNS_9BwdParamsE)
        /*0db8*/ 	.word	0x000000c4


	//----- nvinfo : EIATTR_FRAME_SIZE
	.align		4
.L_585:
        /*0dbc*/ 	.byte	0x04, 0x11
        /*0dbe*/ 	.short	(.L_587 - .L_586)
	.align		4
.L_586:
        /*0dc0*/ 	.word	index@(_ZN10layer_norm13ln_bwd_kernelINS_13Kernel_traitsI13__nv_bfloat16S2_S2_fjLj14336ELj4ELj1ELj4ELj8ENS_18Kernel_traits_baseILj14336ES2_S2_S2_fjLj128EEEEEEEvNS_9BwdParamsE)
        /*0dc4*/ 	.word	0x00000000


	//----- nvinfo : EIATTR_REGCOUNT
	.align		4
.L_587:
        /*0dc8*/ 	.byte	0x04, 0x2f
        /*0dca*/ 	.short	(.L_589 - .L_588)
	.align		4
.L_588:
        /*0dcc*/ 	.word	index@(_ZN10layer_norm22ln_bwd_finalize_kernelINS_22Kernel_traits_finalizeILj14336E13__nv_bfloat16S2_S2_fjLj1024ELj4ENS_18Kernel_traits_baseILj14336ES2_S2_S2_fjLj1024EEEEEEEvNS_9BwdParamsE)
        /*0dd0*/ 	.word	0x0000001e


	//----- nvinfo : EIATTR_FRAME_SIZE
	.align		4
.L_589:
        /*0dd4*/ 	.byte	0x04, 0x11
        /*0dd6*/ 	.short	(.L_591 - .L_590)
	.align		4
.L_590:
        /*0dd8*/ 	.word	index@(_ZN10layer_norm22ln_bwd_finalize_kernelINS_22Kernel_traits_finalizeILj14336E13__nv_bfloat16S2_S2_fjLj1024ELj4ENS_18Kernel_traits_baseILj14336ES2_S2_S2_fjLj1024EEEEEEEvNS_9BwdParamsE)
        /*0ddc*/ 	.word	0x00000000


	//----- nvinfo : EIATTR_REGCOUNT
	.align		4
.L_591:
        /*0de0*/ 	.byte	0x04, 0x2f
        /*0de2*/ 	.short	(.L_593 - .L_592)
	.align		4
.L_592:
        /*0de4*/ 	.word	index@(_ZN10layer_norm13ln_bwd_kernelINS_13Kernel_traitsI13__nv_bfloat16fS2_fjLj14336ELj4ELj1ELj4ELj8ENS_18Kernel_traits_baseILj14336ES2_fS2_fjLj128EEEEEEEvNS_9BwdParamsE)
        /*0de8*/ 	.word	0x000000e0


	//----- nvinfo : EIATTR_FRAME_SIZE
	.align		4
.L_593:
        /*0dec*/ 	.byte	0x04, 0x11
        /*0dee*/ 	.short	(.L_595 - .L_594)
	.align		4
.L_594:
        /*0df0*/ 	.word	index@(_ZN10layer_norm13ln_bwd_kernelINS_13Kernel_traitsI13__nv_bfloat16fS2_fjLj14336ELj4ELj1ELj4ELj8ENS_18Kernel_traits_baseILj14336ES2_fS2_fjLj128EEEEEEEvNS_9BwdParamsE)
        /*0df4*/ 	.word	0x00000000


	//----- nvinfo : EIATTR_REGCOUNT
	.align		4
.L_595:
        /*0df8*/ 	.byte	0x04, 0x2f
        /*0dfa*/ 	.short	(.L_597 - .L_596)
	.align		4
.L_596:
        /*0dfc*/ 	.word	index@(_ZN10layer_norm22ln_bwd_finalize_kernelINS_22Kernel_traits_finalizeILj14336E13__nv_bfloat16fS2_fjLj1024ELj4ENS_18Kernel_traits_baseILj14336ES2_fS2_fjLj1024EEEEEEEvNS_9BwdParamsE)
        /*0e00*/ 	.word	0x0000001e


	//----- nvinfo : EIATTR_FRAME_SIZE
	.align		4
.L_597:
        /*0e04*/ 	.byte	0x04, 0x11
        /*0e06*/ 	.short	(.L_599 - .L_598)
	.align		4
.L_598:
        /*0e08*/ 	.word	index@(_ZN10layer_norm22ln_bwd_finalize_kernelINS_22Kernel_traits_finalizeILj14336E13__nv_bfloat16fS2_fjLj1024ELj4ENS_18Kernel_traits_baseILj14336ES2_fS2_fjLj1024EEEEEEEvNS_9BwdParamsE)
        /*0e0c*/ 	.word	0x00000000


	//----- nvinfo : EIATTR_REGCOUNT
	.align		4
.L_599:
        /*0e10*/ 	.byte	0x04, 0x2f
        /*0e12*/ 	.short	(.L_601 - .L_600)
	.align		4
.L_600:
        /*0e14*/ 	.word	index@(_ZN10layer_norm13ln_bwd_kernelINS_13Kernel_traitsIffffjLj15360ELj4ELj1ELj4ELj8ENS_18Kernel_traits_baseILj15360EffffjLj128EEEEEEEvNS_9BwdParamsE)
        /*0e18*/ 	.word	0x000000e5


	//----- nvinfo : EIATTR_FRAME_SIZE
	.align		4
.L_601:
        /*0e1c*/ 	.byte	0x04, 0x11
        /*0e1e*/ 	.short	(.L_603 - .L_602)
	.align		4
.L_602:
        /*0e20*/ 	.word	index@(_ZN10layer_norm13ln_bwd_kernelINS_13Kernel_traitsIffffjLj15360ELj4ELj1ELj4ELj8ENS_18Kernel_traits_baseILj15360EffffjLj128EEEEEEEvNS_9BwdParamsE)
        /*0e24*/ 	.word	0x00000000


	//----- nvinfo : EIATTR_REGCOUNT
	.align		4
.L_603:
        /*0e28*/ 	.byte	0x04, 0x2f
        /*0e2a*/ 	.short	(.L_605 - .L_604)
	.align		4
.L_604:
        /*0e2c*/ 	.word	index@(_ZN10layer_norm22ln_bwd_finalize_kernelINS_22Kernel_traits_finalizeILj15360EffffjLj1024ELj4ENS_18Kernel_traits_baseILj15360EffffjLj1024EEEEEEEvNS_9BwdParamsE)
        /*0e30*/ 	.word	0x0000001e


	//----- nvinfo : EIATTR_FRAME_SIZE
	.align		4
.L_605:
        /*0e34*/ 	.byte	0x04, 0x11
        /*0e36*/ 	.short	(.L_607 - .L_606)
	.align		4
.L_606:
        /*0e38*/ 	.word	index@(_ZN10layer_norm22ln_bwd_finalize_kernelINS_22Kernel_traits_finalizeILj15360EffffjLj1024ELj4ENS_18Kernel_traits_baseILj15360EffffjLj1024EEEEEEEvNS_9BwdParamsE)
        /*0e3c*/ 	.word	0x00000000


	//----- nvinfo : EIATTR_REGCOUNT
	.align		4
.L_607:
        /*0e40*/ 	.byte	0x04, 0x2f
        /*0e42*/ 	.short	(.L_609 - .L_608)
	.align		4
.L_608:
        /*0e44*/ 	.word	index@(_ZN10layer_norm13ln_bwd_kernelINS_13Kernel_traitsI6__halfS2_S2_fjLj15360ELj4ELj1ELj4ELj4ENS_18Kernel_traits_baseILj15360ES2_S2_S2_fjLj128EEEEEEEvNS_9BwdParamsE)
        /*0e48*/ 	.word	0x000000ea


	//----- nvinfo : EIATTR_FRAME_SIZE
	.align		4
.L_609:
        /*0e4c*/ 	.byte	0x04, 0x11
        /*0e4e*/ 	.short	(.L_611 - .L_610)
	.align		4
.L_610:
        /*0e50*/ 	.word	index@(_ZN10layer_norm13ln_bwd_kernelINS_13Kernel_traitsI6__halfS2_S2_fjLj15360ELj4ELj1ELj4ELj4ENS_18Kernel_traits_baseILj15360ES2_S2_S2_fjLj128EEEEEEEvNS_9BwdParamsE)
        /*0e54*/ 	.word	0x00000000


	//----- nvinfo : EIATTR_REGCOUNT
	.align		4
.L_611:
        /*0e58*/ 	.byte	0x04, 0x2f
        /*0e5a*/ 	.short	(.L_613 - .L_612)
	.align		4
.L_612:
        /*0e5c*/ 	.word	index@(_ZN10layer_norm22ln_bwd_finalize_kernelINS_22Kernel_traits_finalizeILj15360E6__halfS2_S2_fjLj1024ELj4ENS_18Kernel_traits_baseILj15360ES2_S2_S2_fjLj1024EEEEEEEvNS_9BwdParamsE)
        /*0e60*/ 	.word	0x0000001e


	//----- nvinfo : EIATTR_FRAME_SIZE
	.align		4
.L_613:
        /*0e64*/ 	.byte	0x04, 0x11
        /*0e66*/ 	.short	(.L_615 - .L_614)
	.align		4
.L_614:
        /*0e68*/ 	.word	index@(_ZN10layer_norm22ln_bwd_finalize_kernelINS_22Kernel_traits_finalizeILj15360E6__halfS2_S2_fjLj1024ELj4ENS_18Kernel_traits_baseILj15360ES2_S2_S2_fjLj1024EEEEEEEvNS_9BwdParamsE)
        /*0e6c*/ 	.word	0x00000000


	//----- nvinfo : EIATTR_REGCOUNT
	.align		4
.L_615:
        /*0e70*/ 	.byte	0x04, 0x2f
        /*0e72*/ 	.short	(.L_617 - .L_616)
	.align		4
.L_616:
        /*0e74*/ 	.word	index@(_ZN10layer_norm13ln_bwd_kernelINS_13Kernel_traitsI6__halffS2_fjLj15360ELj4ELj1ELj4ELj8ENS_18Kernel_traits_baseILj15360ES2_fS2_fjLj128EEEEEEEvNS_9BwdParamsE)
        /*0e78*/ 	.word	0x000000ee


	//----- nvinfo : EIATTR_FRAME_SIZE
	.align		4
.L_617:
        /*0e7c*/ 	.byte	0x04, 0x11
        /*0e7e*/ 	.short	(.L_619 - .L_618)
	.align		4
.L_618:
        /*0e80*/ 	.word	index@(_ZN10layer_norm13ln_bwd_kernelINS_13Kernel_traitsI6__halffS2_fjLj15360ELj4ELj1ELj4ELj8ENS_18Kernel_traits_baseILj15360ES2_fS2_fjLj128EEEEEEEvNS_9BwdParamsE)
        /*0e84*/ 	.word	0x00000000


	//----- nvinfo : EIATTR_REGCOUNT
	.align		4
.L_619:
        /*0e88*/ 	.byte	0x04, 0x2f
        /*0e8a*/ 	.short	(.L_621 - .L_620)
	.align		4
.L_620:
        /*0e8c*/ 	.word	index@(_ZN10layer_norm22ln_bwd_finalize_kernelINS_22Kernel_traits_finalizeILj15360E6__halffS2_fjLj1024ELj4ENS_18Kernel_traits_baseILj15360ES2_fS2_fjLj1024EEEEEEEvNS_9BwdParamsE)
        /*0e90*/ 	.word	0x0000001e


	//----- nvinfo : EIATTR_FRAME_SIZE
	.align		4
.L_621:
        /*0e94*/ 	.byte	0x04, 0x11
        /*0e96*/ 	.short	(.L_623 - .L_622)
	.align		4
.L_622:
        /*0e98*/ 	.word	index@(_ZN10layer_norm22ln_bwd_finalize_kernelINS_22Kernel_traits_finalizeILj15360E6__halffS2_fjLj1024ELj4ENS_18Kernel_traits_baseILj15360ES2_fS2_fjLj1024EEEEEEEvNS_9BwdParamsE)
        /*0e9c*/ 	.word	0x00000000


	//----- nvinfo : EIATTR_REGCOUNT
	.align		4
.L_623:
        /*0ea0*/ 	.byte	0x04, 0x2f
        /*0ea2*/ 	.short	(.L_625 - .L_624)
	.align		4
.L_624:
        /*0ea4*/ 	.word	index@(_ZN10layer_norm13ln_bwd_kernelINS_13Kernel_traitsI13__nv_bfloat16S2_S2_fjLj15360ELj4ELj1ELj4ELj4ENS_18Kernel_traits_baseILj15360ES2_S2_S2_fjLj128EEEEEEEvNS_9BwdParamsE)
        /*0ea8*/ 	.word	0x000000f0


	//----- nvinfo : EIATTR_FRAME_SIZE
	.align		4
.L_625:
        /*0eac*/ 	.byte	0x04, 0x11
        /*0eae*/ 	.short	(.L_627 - .L_626)
	.align		4
.L_626:
        /*0eb0*/ 	.word	index@(_ZN10layer_norm13ln_bwd_kernelINS_13Kernel_traitsI13__nv_bfloat16S2_S2_fjLj15360ELj4ELj1ELj4ELj4ENS_18Kernel_traits_baseILj15360ES2_S2_S2_fjLj128EEEEEEEvNS_9BwdParamsE)
        /*0eb4*/ 	.word	0x00000000


	//----- nvinfo : EIATTR_REGCOUNT
	.align		4
.L_627:
        /*0eb8*/ 	.byte	0x04, 0x2f
        /*0eba*/ 	.short	(.L_629 - .L_628)
	.align		4
.L_628:
        /*0ebc*/ 	.word	index@(_ZN10layer_norm22ln_bwd_finalize_kernelINS_22Kernel_traits_finalizeILj15360E13__nv_bfloat16S2_S2_fjLj1024ELj4ENS_18Kernel_traits_baseILj15360ES2_S2_S2_fjLj1024EEEEEEEvNS_9BwdParamsE)
        /*0ec0*/ 	.word	0x0000001e


	//----- nvinfo : EIATTR_FRAME_SIZE
	.align		4
.L_629:
        /*0ec4*/ 	.byte	0x04, 0x11
        /*0ec6*/ 	.short	(.L_631 - .L_630)
	.align		4
.L_630:
        /*0ec8*/ 	.word	index@(_ZN10layer_norm22ln_bwd_finalize_kernelINS_22Kernel_traits_finalizeILj15360E13__nv_bfloat16S2_S2_fjLj1024ELj4ENS_18Kernel_traits_baseILj15360ES2_S2_S2_fjLj1024EEEEEEEvNS_9BwdParamsE)
        /*0ecc*/ 	.word	0x00000000


	//----- nvinfo : EIATTR_REGCOUNT
	.align		4
.L_631:
        /*0ed0*/ 	.byte	0x04, 0x2f
        /*0ed2*/ 	.short	(.L_633 - .L_632)
	.align		4
.L_632:
        /*0ed4*/ 	.word	index@(_ZN10layer_norm13ln_bwd_kernelINS_13Kernel_traitsI13__nv_bfloat16fS2_fjLj15360ELj4ELj1ELj4ELj8ENS_18Kernel_traits_baseILj15360ES2_fS2_fjLj128EEEEEEEvNS_9BwdParamsE)
        /*0ed8*/ 	.word	0x000000f0


	//----- nvinfo : EIATTR_FRAME_SIZE
	.align		4
.L_633:
        /*0edc*/ 	.byte	0x04, 0x11
        /*0ede*/ 	.short	(.L_635 - .L_634)
	.align		4
.L_634:
        /*0ee0*/ 	.word	index@(_ZN10layer_norm13ln_bwd_kernelINS_13Kernel_traitsI13__nv_bfloat16fS2_fjLj15360ELj4ELj1ELj4ELj8ENS_18Kernel_traits_baseILj15360ES2_fS2_fjLj128EEEEEEEvNS_9BwdParamsE)
        /*0ee4*/ 	.word	0x00000000


	//----- nvinfo : EIATTR_REGCOUNT
	.align		4
.L_635:
        /*0ee8*/ 	.byte	0x04, 0x2f
        /*0eea*/ 	.short	(.L_637 - .L_636)
	.align		4
.L_636:
        /*0eec*/ 	.word	index@(_ZN10layer_norm22ln_bwd_finalize_kernelINS_22Kernel_traits_finalizeILj15360E13__nv_bfloat16fS2_fjLj1024ELj4ENS_18Kernel_traits_baseILj15360ES2_fS2_fjLj1024EEEEEEEvNS_9BwdParamsE)
        /*0ef0*/ 	.word	0x0000001e


	//----- nvinfo : EIATTR_FRAME_SIZE
	.align		4
.L_637:
        /*0ef4*/ 	.byte	0x04, 0x11
        /*0ef6*/ 	.short	(.L_639 - .L_638)
	.align		4
.L_638:
        /*0ef8*/ 	.word	index@(_ZN10layer_norm22ln_bwd_finalize_kernelINS_22Kernel_traits_finalizeILj15360E13__nv_bfloat16fS2_fjLj1024ELj4ENS_18Kernel_traits_baseILj15360ES2_fS2_fjLj1024EEEEEEEvNS_9BwdParamsE)
        /*0efc*/ 	.word	0x00000000


	//----- nvinfo : EIATTR_REGCOUNT
	.align		4
.L_639:
        /*0f00*/ 	.byte	0x04, 0x2f
        /*0f02*/ 	.short	(.L_641 - .L_640)
	.align		4
.L_640:
        /*0f04*/ 	.word	index@(_ZN10layer_norm13ln_bwd_kernelINS_13Kernel_traitsIffffjLj16384ELj4ELj1ELj4ELj16ENS_18Kernel_traits_baseILj16384EffffjLj128EEEEEEEvNS_9BwdParamsE)
        /*0f08*/ 	.word	0x000000fe


	//----- nvinfo : EIATTR_FRAME_SIZE
	.align		4
.L_641:
        /*0f0c*/ 	.byte	0x04, 0x11
        /*0f0e*/ 	.short	(.L_643 - .L_642)
	.align		4
.L_642:
        /*0f10*/ 	.word	index@(_ZN10layer_norm13ln_bwd_kernelINS_13Kernel_traitsIffffjLj16384ELj4ELj1ELj4ELj16ENS_18Kernel_traits_baseILj16384EffffjLj128EEEEEEEvNS_9BwdParamsE)
        /*0f14*/ 	.word	0x00000000


	//----- nvinfo : EIATTR_REGCOUNT
	.align		4
.L_643:
        /*0f18*/ 	.byte	0x04, 0x2f
        /*0f1a*/ 	.short	(.L_645 - .L_644)
	.align		4
.L_644:
        /*0f1c*/ 	.word	index@(_ZN10layer_norm22ln_bwd_finalize_kernelINS_22Kernel_traits_finalizeILj16384EffffjLj1024ELj4ENS_18Kernel_traits_baseILj16384EffffjLj1024EEEEEEEvNS_9BwdParamsE)
        /*0f20*/ 	.word	0x0000001e


	//----- nvinfo : EIATTR_FRAME_SIZE
	.align		4
.L_645:
        /*0f24*/ 	.byte	0x04, 0x11
        /*0f26*/ 	.short	(.L_647 - .L_646)
	.align		4
.L_646:
        /*0f28*/ 	.word	index@(_ZN10layer_norm22ln_bwd_finalize_kernelINS_22Kernel_traits_finalizeILj16384EffffjLj1024ELj4ENS_18Kernel_traits_baseILj16384EffffjLj1024EEEEEEEvNS_9BwdParamsE)
        /*0f2c*/ 	.word	0x00000000


	//----- nvinfo : EIATTR_REGCOUNT
	.align		4
.L_647:
        /*0f30*/ 	.byte	0x04, 0x2f
        /*0f32*/ 	.short	(.L_649 - .L_648)
	.align		4
.L_648:
        /*0f34*/ 	.word	index@(_ZN10layer_norm13ln_bwd_kernelINS_13Kernel_traitsI6__halfS2_S2_fjLj16384ELj4ELj1ELj4ELj16ENS_18Kernel_traits_baseILj16384ES2_S2_S2_fjLj128EEEEEEEvNS_9BwdParamsE)
        /*0f38*/ 	.word	0x000000cf


	//----- nvinfo : EIATTR_FRAME_SIZE
	.align		4
.L_649:
        /*0f3c*/ 	.byte	0x04, 0x11
        /*0f3e*/ 	.short	(.L_651 - .L_650)
	.align		4
.L_650:
        /*0f40*/ 	.word	index@(_ZN10layer_norm13ln_bwd_kernelINS_13Kernel_traitsI6__halfS2_S2_fjLj16384ELj4ELj1ELj4ELj16ENS_18Kernel_traits_baseILj16384ES2_S2_S2_fjLj128EEEEEEEvNS_9BwdParamsE)
        /*0f44*/ 	.word	0x00000000


	//----- nvinfo : EIATTR_REGCOUNT
	.align		4
.L_651:
        /*0f48*/ 	.byte	0x04, 0x2f
        /*0f4a*/ 	.short	(.L_653 - .L_652)
	.align		4
.L_652:
        /*0f4c*/ 	.word	index@(_ZN10layer_norm22ln_bwd_finalize_kernelINS_22Kernel_traits_finalizeILj16384E6__halfS2_S2_fjLj1024ELj4ENS_18Kernel_traits_baseILj16384ES2_S2_S2_fjLj1024EEEEEEEvNS_9BwdParamsE)
        /*0f50*/ 	.word	0x0000001e


	//----- nvinfo : EIATTR_FRAME_SIZE
	.align		4
.L_653:
        /*0f54*/ 	.byte	0x04, 0x11
        /*0f56*/ 	.short	(.L_655 - .L_654)
	.align		4
.L_654:
        /*0f58*/ 	.word	index@(_ZN10layer_norm22ln_bwd_finalize_kernelINS_22Kernel_traits_finalizeILj16384E6__halfS2_S2_fjLj1024ELj4ENS_18Kernel_traits_baseILj16384ES2_S2_S2_fjLj1024EEEEEEEvNS_9BwdParamsE)
        /*0f5c*/ 	.word	0x00000000


	//----- nvinfo : EIATTR_REGCOUNT
	.align		4
.L_655:
        /*0f60*/ 	.byte	0x04, 0x2f
        /*0f62*/ 	.short	(.L_657 - .L_656)
	.align		4
.L_656:
        /*0f64*/ 	.word	index@(_ZN10layer_norm13ln_bwd_kernelINS_13Kernel_traitsI6__halffS2_fjLj16384ELj4ELj1ELj4ELj16ENS_18Kernel_traits_baseILj16384ES2_fS2_fjLj128EEEEEEEvNS_9BwdParamsE)
        /*0f68*/ 	.word	0x000000fe


	//----- nvinfo : EIATTR_FRAME_SIZE
	.align		4
.L_657:
        /*0f6c*/ 	.byte	0x04, 0x11
        /*0f6e*/ 	.short	(.L_659 - .L_658)
	.align		4
.L_658:
        /*0f70*/ 	.word	index@(_ZN10layer_norm13ln_bwd_kernelINS_13Kernel_traitsI6__halffS2_fjLj16384ELj4ELj1ELj4ELj16ENS_18Kernel_traits_baseILj16384ES2_fS2_fjLj128EEEEEEEvNS_9BwdParamsE)
        /*0f74*/ 	.word	0x00000000


	//----- nvinfo : EIATTR_REGCOUNT
	.align		4
.L_659:
        /*0f78*/ 	.byte	0x04, 0x2f
        /*0f7a*/ 	.short	(.L_661 - .L_660)
	.align		4
.L_660:
        /*0f7c*/ 	.word	index@(_ZN10layer_norm22ln_bwd_finalize_kernelINS_22Kernel_traits_finalizeILj16384E6__halffS2_fjLj1024ELj4ENS_18Kernel_traits_baseILj16384ES2_fS2_fjLj1024EEEEEEEvNS_9BwdParamsE)
        /*0f80*/ 	.word	0x0000001e


	//----- nvinfo : EIATTR_FRAME_SIZE
	.align		4
.L_661:
        /*0f84*/ 	.byte	0x04, 0x11
        /*0f86*/ 	.short	(.L_663 - .L_662)
	.align		4
.L_662:
        /*0f88*/ 	.word	index@(_ZN10layer_norm22ln_bwd_finalize_kernelINS_22Kernel_traits_finalizeILj16384E6__halffS2_fjLj1024ELj4ENS_18Kernel_traits_baseILj16384ES2_fS2_fjLj1024EEEEEEEvNS_9BwdParamsE)
        /*0f8c*/ 	.word	0x00000000


	//----- nvinfo : EIATTR_REGCOUNT
	.align		4
.L_663:
        /*0f90*/ 	.byte	0x04, 0x2f
        /*0f92*/ 	.short	(.L_665 - .L_664)
	.align		4
.L_664:
        /*0f94*/ 	.word	index@(_ZN10layer_norm13ln_bwd_kernelINS_13Kernel_traitsI13__nv_bfloat16S2_S2_fjLj16384ELj4ELj1ELj4ELj16ENS_18Kernel_traits_baseILj16384ES2_S2_S2_fjLj128EEEEEEEvNS_9BwdParamsE)
        /*0f98*/ 	.word	0x000000cc


	//----- nvinfo : EIATTR_FRAME_SIZE
	.align		4
.L_665:
        /*0f9c*/ 	.byte	0x04, 0x11
        /*0f9e*/ 	.short	(.L_667 - .L_666)
	.align		4
.L_666:
        /*0fa0*/ 	.word	index@(_ZN10layer_norm13ln_bwd_kernelINS_13Kernel_traitsI13__nv_bfloat16S2_S2_fjLj16384ELj4ELj1ELj4ELj16ENS_18Kernel_traits_baseILj16384ES2_S2_S2_fjLj128EEEEEEEvNS_9BwdParamsE)
        /*0fa4*/ 	.word	0x00000000


	//----- nvinfo : EIATTR_REGCOUNT
	.align		4
.L_667:
        /*0fa8*/ 	.byte	0x04, 0x2f
        /*0faa*/ 	.short	(.L_669 - .L_668)
	.align		4
.L_668:
        /*0fac*/ 	.word	index@(_ZN10layer_norm22ln_bwd_finalize_kernelINS_22Kernel_traits_finalizeILj16384E13__nv_bfloat16S2_S2_fjLj1024ELj4ENS_18Kernel_traits_baseILj16384ES2_S2_S2_fjLj1024EEEEEEEvNS_9BwdParamsE)
        /*0fb0*/ 	.word	0x0000001e


	//----- nvinfo : EIATTR_FRAME_SIZE
	.align		4
.L_669:
        /*0fb4*/ 	.byte	0x04, 0x11
        /*0fb6*/ 	.short	(.L_671 - .L_670)
	.align		4
.L_670:
        /*0fb8*/ 	.word	index@(_ZN10layer_norm22ln_bwd_finalize_kernelINS_22Kernel_traits_finalizeILj16384E13__nv_bfloat16S2_S2_fjLj1024ELj4ENS_18Kernel_traits_baseILj16384ES2_S2_S2_fjLj1024EEEEEEEvNS_9BwdParamsE)
        /*0fbc*/ 	.word	0x00000000


	//----- nvinfo : EIATTR_REGCOUNT
	.align		4
.L_671:
        /*0fc0*/ 	.byte	0x04, 0x2f
        /*0fc2*/ 	.short	(.L_673 - .L_672)
	.align		4
.L_672:
        /*0fc4*/ 	.word	index@(_ZN10layer_norm13ln_bwd_kernelINS_13Kernel_traitsI13__nv_bfloat16fS2_fjLj16384ELj4ELj1ELj4ELj16ENS_18Kernel_traits_baseILj16384ES2_fS2_fjLj128EEEEEEEvNS_9BwdParamsE)
        /*0fc8*/ 	.word	0x000000fe


	//----- nvinfo : EIATTR_FRAME_SIZE
	.align		4
.L_673:
        /*0fcc*/ 	.byte	0x04, 0x11
        /*0fce*/ 	.short	(.L_675 - .L_674)
	.align		4
.L_674:
        /*0fd0*/ 	.word	index@(_ZN10layer_norm13ln_bwd_kernelINS_13Kernel_traitsI13__nv_bfloat16fS2_fjLj16384ELj4ELj1ELj4ELj16ENS_18Kernel_traits_baseILj16384ES2_fS2_fjLj128EEEEEEEvNS_9BwdParamsE)
        /*0fd4*/ 	.word	0x00000000


	//----- nvinfo : EIATTR_REGCOUNT
	.align		4
.L_675:
        /*0fd8*/ 	.byte	0x04, 0x2f
        /*0fda*/ 	.short	(.L_677 - .L_676)
	.align		4
.L_676:
        /*0fdc*/ 	.word	index@(_ZN10layer_norm22ln_bwd_finalize_kernelINS_22Kernel_traits_finalizeILj16384E13__nv_bfloat16fS2_fjLj1024ELj4ENS_18Kernel_traits_baseILj16384ES2_fS2_fjLj1024EEEEEEEvNS_9BwdParamsE)
        /*0fe0*/ 	.word	0x0000001e


	//----- nvinfo : EIATTR_FRAME_SIZE
	.align		4
.L_677:
        /*0fe4*/ 	.byte	0x04, 0x11
        /*0fe6*/ 	.short	(.L_679 - .L_678)
	.align		4
.L_678:
        /*0fe8*/ 	.word	index@(_ZN10layer_norm22ln_bwd_finalize_kernelINS_22Kernel_traits_finalizeILj16384E13__nv_bfloat16fS2_fjLj1024ELj4ENS_18Kernel_traits_baseILj16384ES2_fS2_fjLj1024EEEEEEEvNS_9BwdParamsE)
        /*0fec*/ 	.word	0x00000000


	//----- nvinfo : EIATTR_REGCOUNT
	.align		4
.L_679:
        /*0ff0*/ 	.byte	0x04, 0x2f
        /*0ff2*/ 	.short	(.L_681 - .L_680)
	.align		4
.L_680:
        /*0ff4*/ 	.word	index@(_ZN10layer_norm13ln_bwd_kernelINS_13Kernel_traitsIffffjLj18432ELj4ELj1ELj4ELj16ENS_18Kernel_traits_baseILj18432EffffjLj128EEEEEEEvNS_9BwdParamsE)
        /*0ff8*/ 	.word	0x000000fe


	//----- nvinfo : EIATTR_FRAME_SIZE
	.align		4
.L_681:
        /*0ffc*/ 	.byte	0x04, 0x11
        /*0ffe*/ 	.short	(.L_683 - .L_682)
	.align		4
.L_682:
        /*1000*/ 	.word	index@(_ZN10layer_norm13ln_bwd_kernelINS_13Kernel_traitsIffffjLj18432ELj4ELj1ELj4ELj16ENS_18Kernel_traits_baseILj18432EffffjLj128EEEEEEEvNS_9BwdParamsE)
        /*1004*/ 	.word	0x00000000


	//----- nvinfo : EIATTR_REGCOUNT
	.align		4
.L_683:
        /*1008*/ 	.byte	0x04, 0x2f
        /*100a*/ 	.short	(.L_685 - .L_684)
	.align		4
.L_684:
        /*100c*/ 	.word	index@(_ZN10layer_norm22ln_bwd_finalize_kernelINS_22Kernel_traits_finalizeILj18432EffffjLj1024ELj4ENS_18Kernel_traits_baseILj18432EffffjLj1024EEEEEEEvNS_9BwdParamsE)
        /*1010*/ 	.word	0x0000001e


	//----- nvinfo : EIATTR_FRAME_SIZE
	.align		4
.L_685:
        /*1014*/ 	.byte	0x04, 0x11
        /*1016*/ 	.short	(.L_687 - .L_686)
	.align		4
.L_686:
        /*1018*/ 	.word	index@(_ZN10layer_norm22ln_bwd_finalize_kernelINS_22Kernel_traits_finalizeILj18432EffffjLj1024ELj4ENS_18Kernel_traits_baseILj18432EffffjLj1024EEEEEEEvNS_9BwdParamsE)
        /*101c*/ 	.word	0x00000000


	//----- nvinfo : EIATTR_REGCOUNT
	.align		4
.L_687:
        /*1020*/ 	.byte	0x04, 0x2f
        /*1022*/ 	.short	(.L_689 - .L_688)
	.align		4
.L_688:
        /*1024*/ 	.word	index@(_ZN10layer_norm13ln_bwd_kernelINS_13Kernel_traitsI6__halfS2_S2_fjLj18432ELj4ELj1ELj4ELj8ENS_18Kernel_traits_baseILj18432ES2_S2_S2_fjLj128EEEEEEEvNS_9BwdParamsE)
        /*1028*/ 	.word	0x000000f4


	//----- nvinfo : EIATTR_FRAME_SIZE
	.align		4
.L_689:
        /*102c*/ 	.byte	0x04, 0x11
        /*102e*/ 	.short	(.L_691 - .L_690)
	.align		4
.L_690:
        /*1030*/ 	.word	index@(_ZN10layer_norm13ln_bwd_kernelINS_13Kernel_traitsI6__halfS2_S2_fjLj18432ELj4ELj1ELj4ELj8ENS_18Kernel_traits_baseILj18432ES2_S2_S2_fjLj128EEEEEEEvNS_9BwdParamsE)
        /*1034*/ 	.word	0x00000000


	//----- nvinfo : EIATTR_REGCOUNT
	.align		4
.L_691:
        /*1038*/ 	.byte	0x04, 0x2f
        /*103a*/ 	.short	(.L_693 - .L_692)
	.align		4
.L_692:
        /*103c*/ 	.word	index@(_ZN10layer_norm22ln_bwd_finalize_kernelINS_22Kernel_traits_finalizeILj18432E6__halfS2_S2_fjLj1024ELj4ENS_18Kernel_traits_baseILj18432ES2_S2_S2_fjLj1024EEEEEEEvNS_9BwdParamsE)
        /*1040*/ 	.word	0x0000001e


	//----- nvinfo : EIATTR_FRAME_SIZE
	.align		4
.L_693:
        /*1044*/ 	.byte	0x04, 0x11
        /*1046*/ 	.short	(.L_695 - .L_694)
	.align		4
.L_694:
        /*1048*/ 	.word	index@(_ZN10layer_norm22ln_bwd_finalize_kernelINS_22Kernel_traits_finalizeILj18432E6__halfS2_S2_fjLj1024ELj4ENS_18Kernel_traits_baseILj18432ES2_S2_S2_fjLj1024EEEEEEEvNS_9BwdParamsE)
        /*104c*/ 	.word	0x00000000


	//----- nvinfo : EIATTR_REGCOUNT
	.align		4
.L_695:
        /*1050*/ 	.byte	0x04, 0x2f
        /*1052*/ 	.short	(.L_697 - .L_696)
	.align		4
.L_696:
        /*1054*/ 	.word	index@(_ZN10layer_norm13ln_bwd_kernelINS_13Kernel_traitsI6__halffS2_fjLj18432ELj4ELj1ELj4ELj16ENS_18Kernel_traits_baseILj18432ES2_fS2_fjLj128EEEEEEEvNS_9BwdParamsE)
        /*1058*/ 	.word	0x000000fe


	//----- nvinfo : EIATTR_FRAME_SIZE
	.align		4
.L_697:
        /*105c*/ 	.byte	0x04, 0x11
        /*105e*/ 	.short	(.L_699 - .L_698)
	.align		4
.L_698:
        /*1060*/ 	.word	index@(_ZN10layer_norm13ln_bwd_kernelINS_13Kernel_traitsI6__halffS2_fjLj18432ELj4ELj1ELj4ELj16ENS_18Kernel_traits_baseILj18432ES2_fS2_fjLj128EEEEEEEvNS_9BwdParamsE)
        /*1064*/ 	.word	0x00000000


	//----- nvinfo : EIATTR_REGCOUNT
	.align		4
.L_699:
        /*1068*/ 	.byte	0x04, 0x2f
        /*106a*/ 	.short	(.L_701 - .L_700)
	.align		4
.L_700:
        /*106c*/ 	.word	index@(_ZN10layer_norm22ln_bwd_finalize_kernelINS_22Kernel_traits_finalizeILj18432E6__halffS2_fjLj1024ELj4ENS_18Kernel_traits_baseILj18432ES2_fS2_fjLj1024EEEEEEEvNS_9BwdParamsE)
        /*1070*/ 	.word	0x0000001e


	//----- nvinfo : EIATTR_FRAME_SIZE
	.align		4
.L_701:
        /*1074*/ 	.byte	0x04, 0x11
        /*1076*/ 	.short	(.L_703 - .L_702)
	.align		4
.L_702:
        /*1078*/ 	.word	index@(_ZN10layer_norm22ln_bwd_finalize_kernelINS_22Kernel_traits_finalizeILj18432E6__halffS2_fjLj1024ELj4ENS_18Kernel_traits_baseILj18432ES2_fS2_fjLj1024EEEEEEEvNS_9BwdParamsE)
        /*107c*/ 	.word	0x00000000


	//----- nvinfo : EIATTR_REGCOUNT
	.align		4
.L_703:
        /*1080*/ 	.byte	0x04, 0x2f
        /*1082*/ 	.short	(.L_705 - .L_704)
	.align		4
.L_704:
        /*1084*/ 	.word	index@(_ZN10layer_norm13ln_bwd_kernelINS_13Kernel_traitsI13__nv_bfloat16S2_S2_fjLj18432ELj4ELj1ELj4ELj8ENS_18Kernel_traits_baseILj18432ES2_S2_S2_fjLj128EEEEEEEvNS_9BwdParamsE)
        /*1088*/ 	.word	0x000000f4


	//----- nvinfo : EIATTR_FRAME_SIZE
	.align		4
.L_705:
        /*108c*/ 	.byte	0x04, 0x11
        /*108e*/ 	.short	(.L_707 - .L_706)
	.align		4
.L_706:
        /*1090*/ 	.word	index@(_ZN10layer_norm13ln_bwd_kernelINS_13Kernel_traitsI13__nv_bfloat16S2_S2_fjLj18432ELj4ELj1ELj4ELj8ENS_18Kernel_traits_baseILj18432ES2_S2_S2_fjLj128EEEEEEEvNS_9BwdParamsE)
        /*1094*/ 	.word	0x00000000


	//----- nvinfo : EIATTR_REGCOUNT
	.align		4
.L_707:
        /*1098*/ 	.byte	0x04, 0x2f
        /*109a*/ 	.short	(.L_709 - .L_708)
	.align		4
.L_708:
        /*109c*/ 	.word	index@(_ZN10layer_norm22ln_bwd_finalize_kernelINS_22Kernel_traits_finalizeILj18432E13__nv_bfloat16S2_S2_fjLj1024ELj4ENS_18Kernel_traits_baseILj18432ES2_S2_S2_fjLj1024EEEEEEEvNS_9BwdParamsE)
        /*10a0*/ 	.word	0x0000001e


	//----- nvinfo : EIATTR_FRAME_SIZE
	.align		4
.L_709:
        /*10a4*/ 	.byte	0x04, 0x11
        /*10a6*/ 	.short	(.L_711 - .L_710)
	.align		4
.L_710:
        /*10a8*/ 	.word	index@(_ZN10layer_norm22ln_bwd_finalize_kernelINS_22Kernel_traits_finalizeILj18432E13__nv_bfloat16S2_S2_fjLj1024ELj4ENS_18Kernel_traits_baseILj18432ES2_S2_S2_fjLj1024EEEEEEEvNS_9BwdParamsE)
        /*10ac*/ 	.word	0x00000000


	//----- nvinfo : EIATTR_REGCOUNT
	.align		4
.L_711:
        /*10b0*/ 	.byte	0x04, 0x2f
        /*10b2*/ 	.short	(.L_713 - .L_712)
	.align		4
.L_712:
        /*10b4*/ 	.word	index@(_ZN10layer_norm13ln_bwd_kernelINS_13Kernel_traitsI13__nv_bfloat16fS2_fjLj18432ELj4ELj1ELj4ELj16ENS_18Kernel_traits_baseILj18432ES2_fS2_fjLj128EEEEEEEvNS_9BwdParamsE)
        /*10b8*/ 	.word	0x000000fe


	//----- nvinfo : EIATTR_FRAME_SIZE
	.align		4
.L_713:
        /*10bc*/ 	.byte	0x04, 0x11
        /*10be*/ 	.short	(.L_715 - .L_714)
	.align		4
.L_714:
        /*10c0*/ 	.word	index@(_ZN10layer_norm13ln_bwd_kernelINS_13Kernel_traitsI13__nv_bfloat16fS2_fjLj18432ELj4ELj1ELj4ELj16ENS_18Kernel_traits_baseILj18432ES2_fS2_fjLj128EEEEEEEvNS_9BwdParamsE)
        /*10c4*/ 	.word	0x00000000


	//----- nvinfo : EIATTR_REGCOUNT
	.align		4
.L_715:
        /*10c8*/ 	.byte	0x04, 0x2f
        /*10ca*/ 	.short	(.L_717 - .L_716)
	.align		4
.L_716:
        /*10cc*/ 	.word	index@(_ZN10layer_norm22ln_bwd_finalize_kernelINS_22Kernel_traits_finalizeILj18432E13__nv_bfloat16fS2_fjLj1024ELj4ENS_18Kernel_traits_baseILj18432ES2_fS2_fjLj1024EEEEEEEvNS_9BwdParamsE)
        /*10d0*/ 	.word	0x0000001e


	//----- nvinfo : EIATTR_FRAME_SIZE
	.align		4
.L_717:
        /*10d4*/ 	.byte	0x04, 0x11
        /*10d6*/ 	.short	(.L_719 - .L_718)
	.align		4
.L_718:
        /*10d8*/ 	.word	index@(_ZN10layer_norm22ln_bwd_finalize_kernelINS_22Kernel_traits_finalizeILj18432E13__nv_bfloat16fS2_fjLj1024ELj4ENS_18Kernel_traits_baseILj18432ES2_fS2_fjLj1024EEEEEEEvNS_9BwdParamsE)
        /*10dc*/ 	.word	0x00000000


	//----- nvinfo : EIATTR_REGCOUNT
	.align		4
.L_719:
        /*10e0*/ 	.byte	0x04, 0x2f
        /*10e2*/ 	.short	(.L_721 - .L_720)
	.align		4
.L_720:
        /*10e4*/ 	.word	index@(_ZN10layer_norm13ln_bwd_kernelINS_13Kernel_traitsIffffjLj20480ELj4ELj1ELj4ELj16ENS_18Kernel_traits_baseILj20480EffffjLj128EEEEEEEvNS_9BwdParamsE)
        /*10e8*/ 	.word	0x000000ff


	//----- nvinfo : EIATTR_FRAME_SIZE
	.align		4
.L_721:
        /*10ec*/ 	.byte	0x04, 0x11
        /*10ee*/ 	.short	(.L_723 - .L_722)
	.align		4
.L_722:
        /*10f0*/ 	.word	index@(_ZN10layer_norm13ln_bwd_kernelINS_13Kernel_traitsIffffjLj20480ELj4ELj1ELj4ELj16ENS_18Kernel_traits_baseILj20480EffffjLj128EEEEEEEvNS_9BwdParamsE)
        /*10f4*/ 	.word	0x00000010


	//----- nvinfo : EIATTR_REGCOUNT
	.align		4
.L_723:
        /*10f8*/ 	.byte	0x04, 0x2f
        /*10fa*/ 	.short	(.L_725 - .L_724)
	.align		4
.L_724:
        /*10fc*/ 	.word	index@(_ZN10layer_norm22ln_bwd_finalize_kernelINS_22Kernel_traits_finalizeILj20480EffffjLj1024ELj4ENS_18Kernel_traits_baseILj20480EffffjLj1024EEEEEEEvNS_9BwdParamsE)
        /*1100*/ 	.word	0x0000001e


	//----- nvinfo : EIATTR_FRAME_SIZE
	.align		4
.L_725:
        /*1104*/ 	.byte	0x04, 0x11
        /*1106*/ 	.short	(.L_727 - .L_726)
	.align		4
.L_726:
        /*1108*/ 	.word	index@(_ZN10layer_norm22ln_bwd_finalize_kernelINS_22Kernel_traits_finalizeILj20480EffffjLj1024ELj4ENS_18Kernel_traits_baseILj20480EffffjLj1024EEEEEEEvNS_9BwdParamsE)
        /*110c*/ 	.word	0x00000000


	//----- nvinfo : EIATTR_REGCOUNT
	.align		4
.L_727:
        /*1110*/ 	.byte	0x04, 0x2f
        /*1112*/ 	.short	(.L_729 - .L_728)
	.align		4
.L_728:
        /*1114*/ 	.word	index@(_ZN10layer_norm13ln_bwd_kernelINS_13Kernel_traitsI6__halfS2_S2_fjLj20480ELj4ELj1ELj4ELj16ENS_18Kernel_traits_baseILj20480ES2_S2_S2_fjLj128EEEEEEEvNS_9BwdParamsE)
        /*1118*/ 	.word	0x000000f8


	//----- nvinfo : EIATTR_FRAME_SIZE
	.align		4
.L_729:
        /*111c*/ 	.byte	0x04, 0x11
        /*111e*/ 	.short	(.L_731 - .L_730)
	.align		4
.L_730:
        /*1120*/ 	.word	index@(_ZN10layer_norm13ln_bwd_kernelINS_13Kernel_traitsI6__halfS2_S2_fjLj20480ELj4ELj1ELj4ELj16ENS_18Kernel_traits_baseILj20480ES2_S2_S2_fjLj128EEEEEEEvNS_9BwdParamsE)
        /*1124*/ 	.word	0x00000000


	//----- nvinfo : EIATTR_REGCOUNT
	.align		4
.L_731:
        /*1128*/ 	.byte	0x04, 0x2f
        /*112a*/ 	.short	(.L_733 - .L_732)
	.align		4
.L_732:
        /*112c*/ 	.word	index@(_ZN10layer_norm22ln_bwd_finalize_kernelINS_22Kernel_traits_finalizeILj20480E6__halfS2_S2_fjLj1024ELj4ENS_18Kernel_traits_baseILj20480ES2_S2_S2_fjLj1024EEEEEEEvNS_9BwdParamsE)
        /*1130*/ 	.word	0x0000001e


	//----- nvinfo : EIATTR_FRAME_SIZE
	.align		4
.L_733:
        /*1134*/ 	.byte	0x04, 0x11
        /*1136*/ 	.short	(.L_735 - .L_734)
	.align		4
.L_734:
        /*1138*/ 	.word	index@(_ZN10layer_norm22ln_bwd_finalize_kernelINS_22Kernel_traits_finalizeILj20480E6__halfS2_S2_fjLj1024ELj4ENS_18Kernel_traits_baseILj20480ES2_S2_S2_fjLj1024EEEEEEEvNS_9BwdParamsE)
        /*113c*/ 	.word	0x00000000


	//----- nvinfo : EIATTR_REGCOUNT
	.align		4
.L_735:
        /*1140*/ 	.byte	0x04, 0x2f
        /*1142*/ 	.short	(.L_737 - .L_736)
	.align		4
.L_736:
        /*1144*/ 	.word	index@(_ZN10layer_norm13ln_bwd_kernelINS_13Kernel_traitsI6__halffS2_fjLj20480ELj4ELj1ELj4ELj16ENS_18Kernel_traits_baseILj20480ES2_fS2_fjLj128EEEEEEEvNS_9BwdParamsE)
        /*1148*/ 	.word	0x000000ff


	//----- nvinfo : EIATTR_FRAME_SIZE
	.align		4
.L_737:
        /*114c*/ 	.byte	0x04, 0x11
        /*114e*/ 	.short	(.L_739 - .L_738)
	.align		4
.L_738:
        /*1150*/ 	.word	index@(_ZN10layer_norm13ln_bwd_kernelINS_13Kernel_traitsI6__halffS2_fjLj20480ELj4ELj1ELj4ELj16ENS_18Kernel_traits_baseILj20480ES2_fS2_fjLj128EEEEEEEvNS_9BwdParamsE)
        /*1154*/ 	.word	0x00000008


	//----- nvinfo : EIATTR_REGCOUNT
	.align		4
.L_739:
        /*1158*/ 	.byte	0x04, 0x2f
        /*115a*/ 	.short	(.L_741 - .L_740)
	.align		4
.L_740:
        /*115c*/ 	.word	index@(_ZN10layer_norm22ln_bwd_finalize_kernelINS_22Kernel_traits_finalizeILj20480E6__halffS2_fjLj1024ELj4ENS_18Kernel_traits_baseILj20480ES2_fS2_fjLj1024EEEEEEEvNS_9BwdParamsE)
        /*1160*/ 	.word	0x0000001e


	//----- nvinfo : EIATTR_FRAME_SIZE
	.align		4
.L_741:
        /*1164*/ 	.byte	0x04, 0x11
        /*1166*/ 	.short	(.L_743 - .L_742)
	.align		4
.L_742:
        /*1168*/ 	.word	index@(_ZN10layer_norm22ln_bwd_finalize_kernelINS_22Kernel_traits_finalizeILj20480E6__halffS2_fjLj1024ELj4ENS_18Kernel_traits_baseILj20480ES2_fS2_fjLj1024EEEEEEEvNS_9BwdParamsE)
        /*116c*/ 	.word	0x00000000


	//----- nvinfo : EIATTR_REGCOUNT
	.align		4
.L_743:
        /*1170*/ 	.byte	0x04, 0x2f
        /*1172*/ 	.short	(.L_745 - .L_744)
	.align		4
.L_744:
        /*1174*/ 	.word	index@(_ZN10layer_norm13ln_bwd_kernelINS_13Kernel_traitsI13__nv_bfloat16S2_S2_fjLj20480ELj4ELj1ELj4ELj16ENS_18Kernel_traits_baseILj20480ES2_S2_S2_fjLj128EEEEEEEvNS_9BwdParamsE)
        /*1178*/ 	.word	0x000000f8


	//----- nvinfo : EIATTR_FRAME_SIZE
	.align		4
.L_745:
        /*117c*/ 	.byte	0x04, 0x11
        /*117e*/ 	.short	(.L_747 - .L_746)
	.align		4
.L_746:
        /*1180*/ 	.word	index@(_ZN10layer_norm13ln_bwd_kernelINS_13Kernel_traitsI13__nv_bfloat16S2_S2_fjLj20480ELj4ELj1ELj4ELj16ENS_18Kernel_traits_baseILj20480ES2_S2_S2_fjLj128EEEEEEEvNS_9BwdParamsE)
        /*1184*/ 	.word	0x00000000


	//----- nvinfo : EIATTR_REGCOUNT
	.align		4
.L_747:
        /*1188*/ 	.byte	0x04, 0x2f
        /*118a*/ 	.short	(.L_749 - .L_748)
	.align		4
.L_748:
        /*118c*/ 	.word	index@(_ZN10layer_norm22ln_bwd_finalize_kernelINS_22Kernel_traits_finalizeILj20480E13__nv_bfloat16S2_S2_fjLj1024ELj4ENS_18Kernel_traits_baseILj20480ES2_S2_S2_fjLj1024EEEEEEEvNS_9BwdParamsE)
        /*1190*/ 	.word	0x0000001e


	//----- nvinfo : EIATTR_FRAME_SIZE
	.align		4
.L_749:
        /*1194*/ 	.byte	0x04, 0x11
        /*1196*/ 	.short	(.L_751 - .L_750)
	.align		4
.L_750:
        /*1198*/ 	.word	index@(_ZN10layer_norm22ln_bwd_finalize_kernelINS_22Kernel_traits_finalizeILj20480E13__nv_bfloat16S2_S2_fjLj1024ELj4ENS_18Kernel_traits_baseILj20480ES2_S2_S2_fjLj1024EEEEEEEvNS_9BwdParamsE)
        /*119c*/ 	.word	0x00000000


	//----- nvinfo : EIATTR_REGCOUNT
	.align		4
.L_751:
        /*11a0*/ 	.byte	0x04, 0x2f
        /*11a2*/ 	.short	(.L_753 - .L_752)
	.align		4
.L_752:
        /*11a4*/ 	.word	index@(_ZN10layer_norm13ln_bwd_kernelINS_13Kernel_traitsI13__nv_bfloat16fS2_fjLj20480ELj4ELj1ELj4ELj16ENS_18Kernel_traits_baseILj20480ES2_fS2_fjLj128EEEEEEEvNS_9BwdParamsE)
        /*11a8*/ 	.word	0x000000ff


	//----- nvinfo : EIATTR_FRAME_SIZE
	.align		4
.L_753:
        /*11ac*/ 	.byte	0x04, 0x11
        /*11ae*/ 	.short	(.L_755 - .L_754)
	.align		4
.L_754:
        /*11b0*/ 	.word	index@(_ZN10layer_norm13ln_bwd_kernelINS_13Kernel_traitsI13__nv_bfloat16fS2_fjLj20480ELj4ELj1ELj4ELj16ENS_18Kernel_traits_baseILj20480ES2_fS2_fjLj128EEEEEEEvNS_9BwdParamsE)
        /*11b4*/ 	.word	0x00000008


	//----- nvinfo : EIATTR_REGCOUNT
	.align		4
.L_755:
        /*11b8*/ 	.byte	0x04, 0x2f
        /*11ba*/ 	.short	(.L_757 - .L_756)
	.align		4
.L_756:
        /*11bc*/ 	.word	index@(_ZN10layer_norm22ln_bwd_finalize_kernelINS_22Kernel_traits_finalizeILj20480E13__nv_bfloat16fS2_fjLj1024ELj4ENS_18Kernel_traits_baseILj20480ES2_fS2_fjLj1024EEEEEEEvNS_9BwdParamsE)
        /*11c0*/ 	.word	0x0000001e


	//----- nvinfo : EIATTR_FRAME_SIZE
	.align		4
.L_757:
        /*11c4*/ 	.byte	0x04, 0x11
        /*11c6*/ 	.short	(.L_759 - .L_758)
	.align		4
.L_758:
        /*11c8*/ 	.word	index@(_ZN10layer_norm22ln_bwd_finalize_kernelINS_22Kernel_traits_finalizeILj20480E13__nv_bfloat16fS2_fjLj1024ELj4ENS_18Kernel_traits_baseILj20480ES2_fS2_fjLj1024EEEEEEEvNS_9BwdParamsE)
        /*11cc*/ 	.word	0x00000000


	//----- nvinfo : EIATTR_REGCOUNT
	.align		4
.L_759:
        /*11d0*/ 	.byte	0x04, 0x2f
        /*11d2*/ 	.short	(.L_761 - .L_760)
	.align		4
.L_760:
        /*11d4*/ 	.word	index@(_ZN10layer_norm13ln_bwd_kernelINS_13Kernel_traitsIffffjLj24576ELj4ELj1ELj8ELj16ENS_18Kernel_traits_baseILj24576EffffjLj256EEEEEEEvNS_9BwdParamsE)
        /*11d8*/ 	.word	0x000000dd


	//----- nvinfo : EIATTR_FRAME_SIZE
	.align		4
.L_761:
        /*11dc*/ 	.byte	0x04, 0x11
        /*11de*/ 	.short	(.L_763 - .L_762)
	.align		4
.L_762:
        /*11e0*/ 	.word	index@(_ZN10layer_norm13ln_bwd_kernelINS_13Kernel_traitsIffffjLj24576ELj4ELj1ELj8ELj16ENS_18Kernel_traits_baseILj24576EffffjLj256EEEEEEEvNS_9BwdParamsE)
        /*11e4*/ 	.word	0x00000000


	//----- nvinfo : EIATTR_REGCOUNT
	.align		4
.L_763:
        /*11e8*/ 	.byte	0x04, 0x2f
        /*11ea*/ 	.short	(.L_765 - .L_764)
	.align		4
.L_764:
        /*11ec*/ 	.word	index@(_ZN10layer_norm22ln_bwd_finalize_kernelINS_22Kernel_traits_finalizeILj24576EffffjLj1024ELj4ENS_18Kernel_traits_baseILj24576EffffjLj1024EEEEEEEvNS_9BwdParamsE)
        /*11f0*/ 	.word	0x0000001e


	//----- nvinfo : EIATTR_FRAME_SIZE
	.align		4
.L_765:
        /*11f4*/ 	.byte	0x04, 0x11
        /*11f6*/ 	.short	(.L_767 - .L_766)
	.align		4
.L_766:
        /*11f8*/ 	.word	index@(_ZN10layer_norm22ln_bwd_finalize_kernelINS_22Kernel_traits_finalizeILj24576EffffjLj1024ELj4ENS_18Kernel_traits_baseILj24576EffffjLj1024EEEEEEEvNS_9BwdParamsE)
        /*11fc*/ 	.word	0x00000000


	//----- nvinfo : EIATTR_REGCOUNT
	.align		4
.L_767:
        /*1200*/ 	.byte	0x04, 0x2f
        /*1202*/ 	.short	(.L_769 - .L_768)
	.align		4
.L_768:
        /*1204*/ 	.word	index@(_ZN10layer_norm13ln_bwd_kernelINS_13Kernel_traitsI6__halfS2_S2_fjLj24576ELj4ELj1ELj8ELj16ENS_18Kernel_traits_baseILj24576ES2_S2_S2_fjLj256EEEEEEEvNS_9BwdParamsE)
        /*1208*/ 	.word	0x000000d4


	//----- nvinfo : EIATTR_FRAME_SIZE
	.align		4
.L_769:
        /*120c*/ 	.byte	0x04, 0x11
        /*120e*/ 	.short	(.L_771 - .L_770)
	.align		4
.L_770:
        /*1210*/ 	.word	index@(_ZN10layer_norm13ln_bwd_kernelINS_13Kernel_traitsI6__halfS2_S2_fjLj24576ELj4ELj1ELj8ELj16ENS_18Kernel_traits_baseILj24576ES2_S2_S2_fjLj256EEEEEEEvNS_9BwdParamsE)
        /*1214*/ 	.word	0x00000000


	//----- nvinfo : EIATTR_REGCOUNT
	.align		4
.L_771:
        /*1218*/ 	.byte	0x04, 0x2f
        /*121a*/ 	.short	(.L_773 - .L_772)
	.align		4
.L_772:
        /*121c*/ 	.word	index@(_ZN10layer_norm22ln_bwd_finalize_kernelINS_22Kernel_traits_finalizeILj24576E6__halfS2_S2_fjLj1024ELj4ENS_18Kernel_traits_baseILj24576ES2_S2_S2_fjLj1024EEEEEEEvNS_9BwdParamsE)
        /*1220*/ 	.word	0x0000001e


	//----- nvinfo : EIATTR_FRAME_SIZE
	.align		4
.L_773:
        /*1224*/ 	.byte	0x04, 0x11
        /*1226*/ 	.short	(.L_775 - .L_774)
	.align		4
.L_774:
        /*1228*/ 	.word	index@(_ZN10layer_norm22ln_bwd_finalize_kernelINS_22Kernel_traits_finalizeILj24576E6__halfS2_S2_fjLj1024ELj4ENS_18Kernel_traits_baseILj24576ES2_S2_S2_fjLj1024EEEEEEEvNS_9BwdParamsE)
        /*122c*/ 	.word	0x00000000


	//----- nvinfo : EIATTR_REGCOUNT
	.align		4
.L_775:
        /*1230*/ 	.byte	0x04, 0x2f
        /*1232*/ 	.short	(.L_777 - .L_776)
	.align		4
.L_776:
        /*1234*/ 	.word	index@(_ZN10layer_norm13ln_bwd_kernelINS_13Kernel_traitsI6__halffS2_fjLj24576ELj4ELj1ELj8ELj16ENS_18Kernel_traits_baseILj24576ES2_fS2_fjLj256EEEEEEEvNS_9BwdParamsE)
        /*1238*/ 	.word	0x000000d2


	//----- nvinfo : EIATTR_FRAME_SIZE
	.align		4
.L_777:
        /*123c*/ 	.byte	0x04, 0x11
        /*123e*/ 	.short	(.L_779 - .L_778)
	.align		4
.L_778:
        /*1240*/ 	.word	index@(_ZN10layer_norm13ln_bwd_kernelINS_13Kernel_traitsI6__halffS2_fjLj24576ELj4ELj1ELj8ELj16ENS_18Kernel_traits_baseILj24576ES2_fS2_fjLj256EEEEEEEvNS_9BwdParamsE)
        /*1244*/ 	.word	0x00000000


	//----- nvinfo : EIATTR_REGCOUNT
	.align		4
.L_779:
        /*1248*/ 	.byte	0x04, 0x2f
        /*124a*/ 	.short	(.L_781 - .L_780)
	.align		4
.L_780:
        /*124c*/ 	.word	index@(_ZN10layer_norm22ln_bwd_finalize_kernelINS_22Kernel_traits_finalizeILj24576E6__halffS2_fjLj1024ELj4ENS_18Kernel_traits_baseILj24576ES2_fS2_fjLj1024EEEEEEEvNS_9BwdParamsE)
        /*1250*/ 	.word	0x0000001e


	//----- nvinfo : EIATTR_FRAME_SIZE
	.align		4
.L_781:
        /*1254*/ 	.byte	0x04, 0x11
        /*1256*/ 	.short	(.L_783 - .L_782)
	.align		4
.L_782:
        /*1258*/ 	.word	index@(_ZN10layer_norm22ln_bwd_finalize_kernelINS_22Kernel_traits_finalizeILj24576E6__halffS2_fjLj1024ELj4ENS_18Kernel_traits_baseILj24576ES2_fS2_fjLj1024EEEEEEEvNS_9BwdParamsE)
        /*125c*/ 	.word	0x00000000


	//----- nvinfo : EIATTR_REGCOUNT
	.align		4
.L_783:
        /*1260*/ 	.byte	0x04, 0x2f
        /*1262*/ 	.short	(.L_785 - .L_784)
	.align		4
.L_784:
        /*1264*/ 	.word	index@(_ZN10layer_norm13ln_bwd_kernelINS_13Kernel_traitsI13__nv_bfloat16S2_S2_fjLj24576ELj4ELj1ELj8ELj16ENS_18Kernel_traits_baseILj24576ES2_S2_S2_fjLj256EEEEEEEvNS_9BwdParamsE)
        /*1268*/ 	.word	0x000000d4


	//----- nvinfo : EIATTR_FRAME_SIZE
	.align		4
.L_785:
        /*126c*/ 	.byte	0x04, 0x11
        /*126e*/ 	.short	(.L_787 - .L_786)
	.align		4
.L_786:
        /*1270*/ 	.word	index@(_ZN10layer_norm13ln_bwd_kernelINS_13Kernel_traitsI13__nv_bfloat16S2_S2_fjLj24576ELj4ELj1ELj8ELj16ENS_18Kernel_traits_baseILj24576ES2_S2_S2_fjLj256EEEEEEEvNS_9BwdParamsE)
        /*1274*/ 	.word	0x00000000


	//----- nvinfo : EIATTR_REGCOUNT
	.align		4
.L_787:
        /*1278*/ 	.byte	0x04, 0x2f
        /*127a*/ 	.short	(.L_789 - .L_788)
	.align		4
.L_788:
        /*127c*/ 	.word	index@(_ZN10layer_norm22ln_bwd_finalize_kernelINS_22Kernel_traits_finalizeILj24576E13__nv_bfloat16S2_S2_fjLj1024ELj4ENS_18Kernel_traits_baseILj24576ES2_S2_S2_fjLj1024EEEEEEEvNS_9BwdParamsE)
        /*1280*/ 	.word	0x0000001e


	//----- nvinfo : EIATTR_FRAME_SIZE
	.align		4
.L_789:
        /*1284*/ 	.byte	0x04, 0x11
        /*1286*/ 	.short	(.L_791 - .L_790)
	.align		4
.L_790:
        /*1288*/ 	.word	index@(_ZN10layer_norm22ln_bwd_finalize_kernelINS_22Kernel_traits_finalizeILj24576E13__nv_bfloat16S2_S2_fjLj1024ELj4ENS_18Kernel_traits_baseILj24576ES2_S2_S2_fjLj1024EEEEEEEvNS_9BwdParamsE)
        /*128c*/ 	.word	0x00000000


	//----- nvinfo : EIATTR_REGCOUNT
	.align		4
.L_791:
        /*1290*/ 	.byte	0x04, 0x2f
        /*1292*/ 	.short	(.L_793 - .L_792)
	.align		4
.L_792:
        /*1294*/ 	.word	index@(_ZN10layer_norm13ln_bwd_kernelINS_13Kernel_traitsI13__nv_bfloat16fS2_fjLj24576ELj4ELj1ELj8ELj16ENS_18Kernel_traits_baseILj24576ES2_fS2_fjLj256EEEEEEEvNS_9BwdParamsE)
        /*1298*/ 	.word	0x000000d2


	//----- nvinfo : EIATTR_FRAME_SIZE
	.align		4
.L_793:
        /*129c*/ 	.byte	0x04, 0x11
        /*129e*/ 	.short	(.L_795 - .L_794)
	.align		4
.L_794:
        /*12a0*/ 	.word	index@(_ZN10layer_norm13ln_bwd_kernelINS_13Kernel_traitsI13__nv_bfloat16fS2_fjLj24576ELj4ELj1ELj8ELj16ENS_18Kernel_traits_baseILj24576ES2_fS2_fjLj256EEEEEEEvNS_9BwdParamsE)
        /*12a4*/ 	.word	0x00000000


	//----- nvinfo : EIATTR_REGCOUNT
	.align		4
.L_795:
        /*12a8*/ 	.byte	0x04, 0x2f
        /*12aa*/ 	.short	(.L_797 - .L_796)
	.align		4
.L_796:
        /*12ac*/ 	.word	index@(_ZN10layer_norm22ln_bwd_finalize_kernelINS_22Kernel_traits_finalizeILj24576E13__nv_bfloat16fS2_fjLj1024ELj4ENS_18Kernel_traits_baseILj24576ES2_fS2_fjLj1024EEEEEEEvNS_9BwdParamsE)
        /*12b0*/ 	.word	0x0000001e


	//----- nvinfo : EIATTR_FRAME_SIZE
	.align		4
.L_797:
        /*12b4*/ 	.byte	0x04, 0x11
        /*12b6*/ 	.short	(.L_799 - .L_798)
	.align		4
.L_798:
        /*12b8*/ 	.word	index@(_ZN10layer_norm22ln_bwd_finalize_kernelINS_22Kernel_traits_finalizeILj24576E13__nv_bfloat16fS2_fjLj1024ELj4ENS_18Kernel_traits_baseILj24576ES2_fS2_fjLj1024EEEEEEEvNS_9BwdParamsE)
        /*12bc*/ 	.word	0x00000000


	//----- nvinfo : EIATTR_REGCOUNT
	.align		4
.L_799:
        /*12c0*/ 	.byte	0x04, 0x2f
        /*12c2*/ 	.short	(.L_801 - .L_800)
	.align		4
.L_800:
        /*12c4*/ 	.word	index@(_ZN10layer_norm13ln_bwd_kernelINS_13Kernel_traitsIffffjLj25600ELj5ELj1ELj4ELj16ENS_18Kernel_traits_baseILj25600EffffjLj128EEEEEEEvNS_9BwdParamsE)
        /*12c8*/ 	.word	0x000000ff


	//----- nvinfo : EIATTR_FRAME_SIZE
	.align		4
.L_801:
        /*12cc*/ 	.byte	0x04, 0x11
        /*12ce*/ 	.short	(.L_803 - .L_802)
	.align		4
.L_802:
        /*12d0*/ 	.word	index@(_ZN10layer_norm13ln_bwd_kernelINS_13Kernel_traitsIffffjLj25600ELj5ELj1ELj4ELj16ENS_18Kernel_traits_baseILj25600EffffjLj128EEEEEEEvNS_9BwdParamsE)
        /*12d4*/ 	.word	0x00000020


	//----- nvinfo : EIATTR_REGCOUNT
	.align		4
.L_803:
        /*12d8*/ 	.byte	0x04, 0x2f
        /*12da*/ 	.short	(.L_805 - .L_804)
	.align		4
.L_804:
        /*12dc*/ 	.word	index@(_ZN10layer_norm22ln_bwd_finalize_kernelINS_22Kernel_traits_finalizeILj25600EffffjLj1024ELj4ENS_18Kernel_traits_baseILj25600EffffjLj1024EEEEEEEvNS_9BwdParamsE)
        /*12e0*/ 	.word	0x0000001e


	//----- nvinfo : EIATTR_FRAME_SIZE
	.align		4
.L_805:
        /*12e4*/ 	.byte	0x04, 0x11
        /*12e6*/ 	.short	(.L_807 - .L_806)
	.align		4
.L_806:
        /*12e8*/ 	.word	index@(_ZN10layer_norm22ln_bwd_finalize_kernelINS_22Kernel_traits_finalizeILj25600EffffjLj1024ELj4ENS_18Kernel_traits_baseILj25600EffffjLj1024EEEEEEEvNS_9BwdParamsE)
        /*12ec*/ 	.word	0x00000000


	//----- nvinfo : EIATTR_REGCOUNT
	.align		4
.L_807:
        /*12f0*/ 	.byte	0x04, 0x2f
        /*12f2*/ 	.short	(.L_809 - .L_808)
	.align		4
.L_808:
        /*12f4*/ 	.word	index@(_ZN10layer_norm13ln_bwd_kernelINS_13Kernel_traitsI6__halfS2_S2_fjLj25600ELj5ELj1ELj4ELj16ENS_18Kernel_traits_baseILj25600ES2_S2_S2_fjLj128EEEEEEEvNS_9BwdParamsE)
        /*12f8*/ 	.word	0x000000ff


	//----- nvinfo : EIATTR_FRAME_SIZE
	.align		4
.L_809:
        /*12fc*/ 	.byte	0x04, 0x11
        /*12fe*/ 	.short	(.L_811 - .L_810)
	.align		4
.L_810:
        /*1300*/ 	.word	index@(_ZN10layer_norm13ln_bwd_kernelINS_13Kernel_traitsI6__halfS2_S2_fjLj25600ELj5ELj1ELj4ELj16ENS_18Kernel_traits_baseILj25600ES2_S2_S2_fjLj128EEEEEEEvNS_9BwdParamsE)
        /*1304*/ 	.word	0x00000000


	//----- nvinfo : EIATTR_REGCOUNT
	.align		4
.L_811:
        /*1308*/ 	.byte	0x04, 0x2f
        /*130a*/ 	.short	(.L_813 - .L_812)
	.align		4
.L_812:
        /*130c*/ 	.word	index@(_ZN10layer_norm22ln_bwd_finalize_kernelINS_22Kernel_traits_finalizeILj25600E6__halfS2_S2_fjLj1024ELj4ENS_18Kernel_traits_baseILj25600ES2_S2_S2_fjLj1024EEEEEEEvNS_9BwdParamsE)
        /*1310*/ 	.word	0x0000001e


	//----- nvinfo : EIATTR_FRAME_SIZE
	.align		4
.L_813:
        /*1314*/ 	.byte	0x04, 0x11
        /*1316*/ 	.short	(.L_815 - .L_814)
	.align		4
.L_814:
        /*1318*/ 	.word	index@(_ZN10layer_norm22ln_bwd_finalize_kernelINS_22Kernel_traits_finalizeILj25600E6__halfS2_S2_fjLj1024ELj4ENS_18Kernel_traits_baseILj25600ES2_S2_S2_fjLj1024EEEEEEEvNS_9BwdParamsE)
        /*131c*/ 	.word	0x00000000


	//----- nvinfo : EIATTR_REGCOUNT
	.align		4
.L_815:
        /*1320*/ 	.byte	0x04, 0x2f
        /*1322*/ 	.short	(.L_817 - .L_816)
	.align		4
.L_816:
        /*1324*/ 	.word	index@(_ZN10layer_norm13ln_bwd_kernelINS_13Kernel_traitsI6__halffS2_fjLj25600ELj5ELj1ELj4ELj16ENS_18Kernel_traits_baseILj25600ES2_fS2_fjLj128EEEEEEEvNS_9BwdParamsE)
        /*1328*/ 	.word	0x000000ff


	//----- nvinfo : EIATTR_FRAME_SIZE
	.align		4
.L_817:
        /*132c*/ 	.byte	0x04, 0x11
        /*132e*/ 	.short	(.L_819 - .L_818)
	.align		4
.L_818:
        /*1330*/ 	.word	index@(_ZN10layer_norm13ln_bwd_kernelINS_13Kernel_traitsI6__halffS2_fjLj25600ELj5ELj1ELj4ELj16ENS_18Kernel_traits_baseILj25600ES2_fS2_fjLj128EEEEEEEvNS_9BwdParamsE)
        /*1334*/ 	.word	0x00000010


	//----- nvinfo : EIATTR_REGCOUNT
	.align		4
.L_819:
        /*1338*/ 	.byte	0x04, 0x2f
        /*133a*/ 	.short	(.L_821 - .L_820)
	.align		4
.L_820:
        /*133c*/ 	.word	index@(_ZN10layer_norm22ln_bwd_finalize_kernelINS_22Kernel_traits_finalizeILj25600E6__halffS2_fjLj1024ELj4ENS_18Kernel_traits_baseILj25600ES2_fS2_fjLj1024EEEEEEEvNS_9BwdParamsE)
        /*1340*/ 	.word	0x0000001e


	//----- nvinfo : EIATTR_FRAME_SIZE
	.align		4
.L_821:
        /*1344*/ 	.byte	0x04, 0x11
        /*1346*/ 	.short	(.L_823 - .L_822)
	.align		4
.L_822:
        /*1348*/ 	.word	index@(_ZN10layer_norm22ln_bwd_finalize_kernelINS_22Kernel_traits_finalizeILj25600E6__halffS2_fjLj1024ELj4ENS_18Kernel_traits_baseILj25600ES2_fS2_fjLj1024EEEEEEEvNS_9BwdParamsE)
        /*134c*/ 	.word	0x00000000


	//----- nvinfo : EIATTR_REGCOUNT
	.align		4
.L_823:
        /*1350*/ 	.byte	0x04, 0x2f
        /*1352*/ 	.short	(.L_825 - .L_824)
	.align		4
.L_824:
        /*1354*/ 	.word	index@(_ZN10layer_norm13ln_bwd_kernelINS_13Kernel_traitsI13__nv_bfloat16S2_S2_fjLj25600ELj5ELj1ELj4ELj16ENS_18Kernel_traits_baseILj25600ES2_S2_S2_fjLj128EEEEEEEvNS_9BwdParamsE)
        /*1358*/ 	.word	0x000000ff


	//----- nvinfo : EIATTR_FRAME_SIZE
	.align		4
.L_825:
        /*135c*/ 	.byte	0x04, 0x11
        /*135e*/ 	.short	(.L_827 - .L_826)
	.align		4
.L_826:
        /*1360*/ 	.word	index@(_ZN10layer_norm13ln_bwd_kernelINS_13Kernel_traitsI13__nv_bfloat16S2_S2_fjLj25600ELj5ELj1ELj4ELj16ENS_18Kernel_traits_baseILj25600ES2_S2_S2_fjLj128EEEEEEEvNS_9BwdParamsE)
        /*1364*/ 	.word	0x00000000


	//----- nvinfo : EIATTR_REGCOUNT
	.align		4
.L_827:
        /*1368*/ 	.byte	0x04, 0x2f
        /*136a*/ 	.short	(.L_829 - .L_828)
	.align		4
.L_828:
        /*136c*/ 	.word	index@(_ZN10layer_norm22ln_bwd_finalize_kernelINS_22Kernel_traits_finalizeILj25600E13__nv_bfloat16S2_S2_fjLj1024ELj4ENS_18Kernel_traits_baseILj25600ES2_S2_S2_fjLj1024EEEEEEEvNS_9BwdParamsE)
        /*1370*/ 	.word	0x0000001e


	//----- nvinfo : EIATTR_FRAME_SIZE
	.align		4
.L_829:
        /*1374*/ 	.byte	0x04, 0x11
        /*1376*/ 	.short	(.L_831 - .L_830)
	.align		4
.L_830:
        /*1378*/ 	.word	index@(_ZN10layer_norm22ln_bwd_finalize_kernelINS_22Kernel_traits_finalizeILj25600E13__nv_bfloat16S2_S2_fjLj1024ELj4ENS_18Kernel_traits_baseILj25600ES2_S2_S2_fjLj1024EEEEEEEvNS_9BwdParamsE)
        /*137c*/ 	.word	0x00000000


	//----- nvinfo : EIATTR_REGCOUNT
	.align		4
.L_831:
        /*1380*/ 	.byte	0x04, 0x2f
        /*1382*/ 	.short	(.L_833 - .L_832)
	.align		4
.L_832:
        /*1384*/ 	.word	index@(_ZN10layer_norm13ln_bwd_kernelINS_13Kernel_traitsI13__nv_bfloat16fS2_fjLj25600ELj5ELj1ELj4ELj16ENS_18Kernel_traits_baseILj25600ES2_fS2_fjLj128EEEEEEEvNS_9BwdParamsE)
        /*1388*/ 	.word	0x000000ff


	//----- nvinfo : EIATTR_FRAME_SIZE
	.align		4
.L_833:
        /*138c*/ 	.byte	0x04, 0x11
        /*138e*/ 	.short	(.L_835 - .L_834)
	.align		4
.L_834:
        /*1390*/ 	.word	index@(_ZN10layer_norm13ln_bwd_kernelINS_13Kernel_traitsI13__nv_bfloat16fS2_fjLj25600ELj5ELj1ELj4ELj16ENS_18Kernel_traits_baseILj25600ES2_fS2_fjLj128EEEEEEEvNS_9BwdParamsE)
        /*1394*/ 	.word	0x00000010


	//----- nvinfo : EIATTR_REGCOUNT
	.align		4
.L_835:
        /*1398*/ 	.byte	0x04, 0x2f
        /*139a*/ 	.short	(.L_837 - .L_836)
	.align		4
.L_836:
        /*139c*/ 	.word	index@(_ZN10layer_norm22ln_bwd_finalize_kernelINS_22Kernel_traits_finalizeILj25600E13__nv_bfloat16fS2_fjLj1024ELj4ENS_18Kernel_traits_baseILj25600ES2_fS2_fjLj1024EEEEEEEvNS_9BwdParamsE)
        /*13a0*/ 	.word	0x0000001e


	//----- nvinfo : EIATTR_FRAME_SIZE
	.align		4
.L_837:
        /*13a4*/ 	.byte	0x04, 0x11
        /*13a6*/ 	.short	(.L_839 - .L_838)
	.align		4
.L_838:
        /*13a8*/ 	.word	index@(_ZN10layer_norm22ln_bwd_finalize_kernelINS_22Kernel_traits_finalizeILj25600E13__nv_bfloat16fS2_fjLj1024ELj4ENS_18Kernel_traits_baseILj25600ES2_fS2_fjLj1024EEEEEEEvNS_9BwdParamsE)
        /*13ac*/ 	.word	0x00000000


	//----- nvinfo : EIATTR_REGCOUNT
	.align		4
.L_839:
        /*13b0*/ 	.byte	0x04, 0x2f
        /*13b2*/ 	.short	(.L_841 - .L_840)
	.align		4
.L_840:
        /*13b4*/ 	.word	index@(_ZN10layer_norm13ln_bwd_kernelINS_13Kernel_traitsIffffjLj30720ELj4ELj1ELj8ELj8ENS_18Kernel_traits_baseILj30720EffffjLj256EEEEEEEvNS_9BwdParamsE)
        /*13b8*/ 	.word	0x000000e9


	//----- nvinfo : EIATTR_FRAME_SIZE
	.align		4
.L_841:
        /*13bc*/ 	.byte	0x04, 0x11
        /*13be*/ 	.short	(.L_843 - .L_842)
	.align		4
.L_842:
        /*13c0*/ 	.word	index@(_ZN10layer_norm13ln_bwd_kernelINS_13Kernel_traitsIffffjLj30720ELj4ELj1ELj8ELj8ENS_18Kernel_traits_baseILj30720EffffjLj256EEEEEEEvNS_9BwdParamsE)
        /*13c4*/ 	.word	0x00000000


	//----- nvinfo : EIATTR_REGCOUNT
	.align		4
.L_843:
        /*13c8*/ 	.byte	0x04, 0x2f
        /*13ca*/ 	.short	(.L_845 - .L_844)
	.align		4
.L_844:
        /*13cc*/ 	.word	index@(_ZN10layer_norm22ln_bwd_finalize_kernelINS_22Kernel_traits_finalizeILj30720EffffjLj1024ELj4ENS_18Kernel_traits_baseILj30720EffffjLj1024EEEEEEEvNS_9BwdParamsE)
        /*13d0*/ 	.word	0x0000001e


	//----- nvinfo : EIATTR_FRAME_SIZE
	.align		4
.L_845:
        /*13d4*/ 	.byte	0x04, 0x11
        /*13d6*/ 	.short	(.L_847 - .L_846)
	.align		4
.L_846:
        /*13d8*/ 	.word	index@(_ZN10layer_norm22ln_bwd_finalize_kernelINS_22Kernel_traits_finalizeILj30720EffffjLj1024ELj4ENS_18Kernel_traits_baseILj30720EffffjLj1024EEEEEEEvNS_9BwdParamsE)
        /*13dc*/ 	.word	0x00000000


	//----- nvinfo : EIATTR_REGCOUNT
	.align		4
.L_847:
        /*13e0*/ 	.byte	0x04, 0x2f
        /*13e2*/ 	.short	(.L_849 - .L_848)
	.align		4
.L_848:
        /*13e4*/ 	.word	index@(_ZN10layer_norm13ln_bwd_kernelINS_13Kernel_traitsI6__halfS2_S2_fjLj30720ELj4ELj1ELj8ELj4ENS_18Kernel_traits_baseILj30720ES2_S2_S2_fjLj256EEEEEEEvNS_9BwdParamsE)
        /*13e8*/ 	.word	0x000000f0


	//----- nvinfo : EIATTR_FRAME_SIZE
	.align		4
.L_849:
        /*13ec*/ 	.byte	0x04, 0x11
        /*13ee*/ 	.short	(.L_851 - .L_850)
	.align		4
.L_850:
        /*13f0*/ 	.word	index@(_ZN10layer_norm13ln_bwd_kernelINS_13Kernel_traitsI6__halfS2_S2_fjLj30720ELj4ELj1ELj8ELj4ENS_18Kernel_traits_baseILj30720ES2_S2_S2_fjLj256EEEEEEEvNS_9BwdParamsE)
        /*13f4*/ 	.word	0x00000000


	//----- nvinfo : EIATTR_REGCOUNT
	.align		4
.L_851:
        /*13f8*/ 	.byte	0x04, 0x2f
        /*13fa*/ 	.short	(.L_853 - .L_852)
	.align		4
.L_852:
        /*13fc*/ 	.word	index@(_ZN10layer_norm22ln_bwd_finalize_kernelINS_22Kernel_traits_finalizeILj30720E6__halfS2_S2_fjLj1024ELj4ENS_18Kernel_traits_baseILj30720ES2_S2_S2_fjLj1024EEEEEEEvNS_9BwdParamsE)
        /*1400*/ 	.word	0x0000001e


	//----- nvinfo : EIATTR_FRAME_SIZE
	.align		4
.L_853:
        /*1404*/ 	.byte	0x04, 0x11
        /*1406*/ 	.short	(.L_855 - .L_854)
	.align		4
.L_854:
        /*1408*/ 	.word	index@(_ZN10layer_norm22ln_bwd_finalize_kernelINS_22Kernel_traits_finalizeILj30720E6__halfS2_S2_fjLj1024ELj4ENS_18Kernel_traits_baseILj30720ES2_S2_S2_fjLj1024EEEEEEEvNS_9BwdParamsE)
        /*140c*/ 	.word	0x00000000


	//----- nvinfo : EIATTR_REGCOUNT
	.align		4
.L_855:
        /*1410*/ 	.byte	0x04, 0x2f
        /*1412*/ 	.short	(.L_857 - .L_856)
	.align		4
.L_856:
        /*1414*/ 	.word	index@(_ZN10layer_norm13ln_bwd_kernelINS_13Kernel_traitsI6__halffS2_fjLj30720ELj4ELj1ELj8ELj8ENS_18Kernel_traits_baseILj30720ES2_fS2_fjLj256EEEEEEEvNS_9BwdParamsE)
        /*1418*/ 	.word	0x000000f0


	//----- nvinfo : EIATTR_FRAME_SIZE
	.align		4
.L_857:
        /*141c*/ 	.byte	0x04, 0x11
        /*141e*/ 	.short	(.L_859 - .L_858)
	.align		4
.L_858:
        /*1420*/ 	.word	index@(_ZN10layer_norm13ln_bwd_kernelINS_13Kernel_traitsI6__halffS2_fjLj30720ELj4ELj1ELj8ELj8ENS_18Kernel_traits_baseILj30720ES2_fS2_fjLj256EEEEEEEvNS_9BwdParamsE)
        /*1424*/ 	.word	0x00000000


	//----- nvinfo : EIATTR_REGCOUNT
	.align		4
.L_859:
        /*1428*/ 	.byte	0x04, 0x2f
        /*142a*/ 	.short	(.L_861 - .L_860)
	.align		4
.L_860:
        /*142c*/ 	.word	index@(_ZN10layer_norm22ln_bwd_finalize_kernelINS_22Kernel_traits_finalizeILj30720E6__halffS2_fjLj1024ELj4ENS_18Kernel_traits_baseILj30720ES2_fS2_fjLj1024EEEEEEEvNS_9BwdParamsE)
        /*1430*/ 	.word	0x0000001e


	//----- nvinfo : EIATTR_FRAME_SIZE
	.align		4
.L_861:
        /*1434*/ 	.byte	0x04, 0x11
        /*1436*/ 	.short	(.L_863 - .L_862)
	.align		4
.L_862:
        /*1438*/ 	.word	index@(_ZN10layer_norm22ln_bwd_finalize_kernelINS_22Kernel_traits_finalizeILj30720E6__halffS2_fjLj1024ELj4ENS_18Kernel_traits_baseILj30720ES2_fS2_fjLj1024EEEEEEEvNS_9BwdParamsE)
        /*143c*/ 	.word	0x00000000


	//----- nvinfo : EIATTR_REGCOUNT
	.align		4
.L_863:
        /*1440*/ 	.byte	0x04, 0x2f
        /*1442*/ 	.short	(.L_865 - .L_864)
	.align		4
.L_864:
        /*1444*/ 	.word	index@(_ZN10layer_norm13ln_bwd_kernelINS_13Kernel_traitsI13__nv_bfloat16S2_S2_fjLj30720ELj4ELj1ELj8ELj4ENS_18Kernel_traits_baseILj30720ES2_S2_S2_fjLj256EEEEEEEvNS_9BwdParamsE)
        /*1448*/ 	.word	0x000000f2


	//----- nvinfo : EIATTR_FRAME_SIZE
	.align		4
.L_865:
        /*144c*/ 	.byte	0x04, 0x11
        /*144e*/ 	.short	(.L_867 - .L_866)
	.align		4
.L_866:
        /*1450*/ 	.word	index@(_ZN10layer_norm13ln_bwd_kernelINS_13Kernel_traitsI13__nv_bfloat16S2_S2_fjLj30720ELj4ELj1ELj8ELj4ENS_18Kernel_traits_baseILj30720ES2_S2_S2_fjLj256EEEEEEEvNS_9BwdParamsE)
        /*1454*/ 	.word	0x00000000


	//----- nvinfo : EIATTR_REGCOUNT
	.align		4
.L_867:
        /*1458*/ 	.byte	0x04, 0x2f
        /*145a*/ 	.short	(.L_869 - .L_868)
	.align		4
.L_868:
        /*145c*/ 	.word	index@(_ZN10layer_norm22ln_bwd_finalize_kernelINS_22Kernel_traits_finalizeILj30720E13__nv_bfloat16S2_S2_fjLj1024ELj4ENS_18Kernel_traits_baseILj30720ES2_S2_S2_fjLj1024EEEEEEEvNS_9BwdParamsE)
        /*1460*/ 	.word	0x0000001e


	//----- nvinfo : EIATTR_FRAME_SIZE
	.align		4
.L_869:
        /*1464*/ 	.byte	0x04, 0x11
        /*1466*/ 	.short	(.L_871 - .L_870)
	.align		4
.L_870:
        /*1468*/ 	.word	index@(_ZN10layer_norm22ln_bwd_finalize_kernelINS_22Kernel_traits_finalizeILj30720E13__nv_bfloat16S2_S2_fjLj1024ELj4ENS_18Kernel_traits_baseILj30720ES2_S2_S2_fjLj1024EEEEEEEvNS_9BwdParamsE)
        /*146c*/ 	.word	0x00000000


	//----- nvinfo : EIATTR_REGCOUNT
	.align		4
.L_871:
        /*1470*/ 	.byte	0x04, 0x2f
        /*1472*/ 	.short	(.L_873 - .L_872)
	.align		4
.L_872:
        /*1474*/ 	.word	index@(_ZN10layer_norm13ln_bwd_kernelINS_13Kernel_traitsI13__nv_bfloat16fS2_fjLj30720ELj4ELj1ELj8ELj8ENS_18Kernel_traits_baseILj30720ES2_fS2_fjLj256EEEEEEEvNS_9BwdParamsE)
        /*1478*/ 	.word	0x000000f2


	//----- nvinfo : EIATTR_FRAME_SIZE
	.align		4
.L_873:
        /*147c*/ 	.byte	0x04, 0x11
        /*147e*/ 	.short	(.L_875 - .L_874)
	.align		4
.L_874:
        /*1480*/ 	.word	index@(_ZN10layer_norm13ln_bwd_kernelINS_13Kernel_traitsI13__nv_bfloat16fS2_fjLj30720ELj4ELj1ELj8ELj8ENS_18Kernel_traits_baseILj30720ES2_fS2_fjLj256EEEEEEEvNS_9BwdParamsE)
        /*1484*/ 	.word	0x00000000


	//----- nvinfo : EIATTR_REGCOUNT
	.align		4
.L_875:
        /*1488*/ 	.byte	0x04, 0x2f
        /*148a*/ 	.short	(.L_877 - .L_876)
	.align		4
.L_876:
        /*148c*/ 	.word	index@(_ZN10layer_norm22ln_bwd_finalize_kernelINS_22Kernel_traits_finalizeILj30720E13__nv_bfloat16fS2_fjLj1024ELj4ENS_18Kernel_traits_baseILj30720ES2_fS2_fjLj1024EEEEEEEvNS_9BwdParamsE)
        /*1490*/ 	.word	0x0000001e


	//----- nvinfo : EIATTR_FRAME_SIZE
	.align		4
.L_877:
        /*1494*/ 	.byte	0x04, 0x11
        /*1496*/ 	.short	(.L_879 - .L_878)
	.align		4
.L_878:
        /*1498*/ 	.word	index@(_ZN10layer_norm22ln_bwd_finalize_kernelINS_22Kernel_traits_finalizeILj30720E13__nv_bfloat16fS2_fjLj1024ELj4ENS_18Kernel_traits_baseILj30720ES2_fS2_fjLj1024EEEEEEEvNS_9BwdParamsE)
        /*149c*/ 	.word	0x00000000


	//----- nvinfo : EIATTR_REGCOUNT
	.align		4
.L_879:
        /*14a0*/ 	.byte	0x04, 0x2f
        /*14a2*/ 	.short	(.L_881 - .L_880)
	.align		4
.L_880:
        /*14a4*/ 	.word	index@(_ZN10layer_norm13ln_bwd_kernelINS_13Kernel_traitsIffffjLj32768ELj4ELj1ELj8ELj16ENS_18Kernel_traits_baseILj32768EffffjLj256EEEEEEEvNS_9BwdParamsE)
        /*14a8*/ 	.word	0x000000fe


	//----- nvinfo : EIATTR_FRAME_SIZE
	.align		4
.L_881:
        /*14ac*/ 	.byte	0x04, 0x11
        /*14ae*/ 	.short	(.L_883 - .L_882)
	.align		4
.L_882:
        /*14b0*/ 	.word	index@(_ZN10layer_norm13ln_bwd_kernelINS_13Kernel_traitsIffffjLj32768ELj4ELj1ELj8ELj16ENS_18Kernel_traits_baseILj32768EffffjLj256EEEEEEEvNS_9BwdParamsE)
        /*14b4*/ 	.word	0x00000000


	//----- nvinfo : EIATTR_REGCOUNT
	.align		4
.L_883:
        /*14b8*/ 	.byte	0x04, 0x2f
        /*14ba*/ 	.short	(.L_885 - .L_884)
	.align		4
.L_884:
        /*14bc*/ 	.word	index@(_ZN10layer_norm22ln_bwd_finalize_kernelINS_22Kernel_traits_finalizeILj32768EffffjLj1024ELj4ENS_18Kernel_traits_baseILj32768EffffjLj1024EEEEEEEvNS_9BwdParamsE)
        /*14c0*/ 	.word	0x0000001e


	//----- nvinfo : EIATTR_FRAME_SIZE
	.align		4
.L_885:
        /*14c4*/ 	.byte	0x04, 0x11
        /*14c6*/ 	.short	(.L_887 - .L_886)
	.align		4
.L_886:
        /*14c8*/ 	.word	index@(_ZN10layer_norm22ln_bwd_finalize_kernelINS_22Kernel_traits_finalizeILj32768EffffjLj1024ELj4ENS_18Kernel_traits_baseILj32768EffffjLj1024EEEEEEEvNS_9BwdParamsE)
        /*14cc*/ 	.word	0x00000000


	//----- nvinfo : EIATTR_REGCOUNT
	.align		4
.L_887:
        /*14d0*/ 	.byte	0x04, 0x2f
        /*14d2*/ 	.short	(.L_889 - .L_888)
	.align		4
.L_888:
        /*14d4*/ 	.word	index@(_ZN10layer_norm13ln_bwd_kernelINS_13Kernel_traitsI6__halfS2_S2_fjLj32768ELj4ELj1ELj8ELj16ENS_18Kernel_traits_baseILj32768ES2_S2_S2_fjLj256EEEEEEEvNS_9BwdParamsE)
        /*14d8*/ 	.word	0x000000d5


	//----- nvinfo : EIATTR_FRAME_SIZE
	.align		4
.L_889:
        /*14dc*/ 	.byte	0x04, 0x11
        /*14de*/ 	.short	(.L_891 - .L_890)
	.align		4
.L_890:
        /*14e0*/ 	.word	index@(_ZN10layer_norm13ln_bwd_kernelINS_13Kernel_traitsI6__halfS2_S2_fjLj32768ELj4ELj1ELj8ELj16ENS_18Kernel_traits_baseILj32768ES2_S2_S2_fjLj256EEEEEEEvNS_9BwdParamsE)
        /*14e4*/ 	.word	0x00000000


	//----- nvinfo : EIATTR_REGCOUNT
	.align		4
.L_891:
        /*14e8*/ 	.byte	0x04, 0x2f
        /*14ea*/ 	.short	(.L_893 - .L_892)
	.align		4
.L_892:
        /*14ec*/ 	.word	index@(_ZN10layer_norm22ln_bwd_finalize_kernelINS_22Kernel_traits_finalizeILj32768E6__halfS2_S2_fjLj1024ELj4ENS_18Kernel_traits_baseILj32768ES2_S2_S2_fjLj1024EEEEEEEvNS_9BwdParamsE)
        /*14f0*/ 	.word	0x0000001e


	//----- nvinfo : EIATTR_FRAME_SIZE
	.align		4
.L_893:
        /*14f4*/ 	.byte	0x04, 0x11
        /*14f6*/ 	.short	(.L_895 - .L_894)
	.align		4
.L_894:
        /*14f8*/ 	.word	index@(_ZN10layer_norm22ln_bwd_finalize_kernelINS_22Kernel_traits_finalizeILj32768E6__halfS2_S2_fjLj1024ELj4ENS_18Kernel_traits_baseILj32768ES2_S2_S2_fjLj1024EEEEEEEvNS_9BwdParamsE)
        /*14fc*/ 	.word	0x00000000


	//----- nvinfo : EIATTR_REGCOUNT
	.align		4
.L_895:
        /*1500*/ 	.byte	0x04, 0x2f
        /*1502*/ 	.short	(.L_897 - .L_896)
	.align		4
.L_896:
        /*1504*/ 	.word	index@(_ZN10layer_norm13ln_bwd_kernelINS_13Kernel_traitsI6__halffS2_fjLj32768ELj4ELj1ELj8ELj16ENS_18Kernel_traits_baseILj32768ES2_fS2_fjLj256EEEEEEEvNS_9BwdParamsE)
        /*1508*/ 	.word	0x000000fe


	//----- nvinfo : EIATTR_FRAME_SIZE
	.align		4
.L_897:
        /*150c*/ 	.byte	0x04, 0x11
        /*150e*/ 	.short	(.L_899 - .L_898)
	.align		4
.L_898:
        /*1510*/ 	.word	index@(_ZN10layer_norm13ln_bwd_kernelINS_13Kernel_traitsI6__halffS2_fjLj32768ELj4ELj1ELj8ELj16ENS_18Kernel_traits_baseILj32768ES2_fS2_fjLj256EEEEEEEvNS_9BwdParamsE)
        /*1514*/ 	.word	0x00000000


	//----- nvinfo : EIATTR_REGCOUNT
	.align		4
.L_899:
        /*1518*/ 	.byte	0x04, 0x2f
        /*151a*/ 	.short	(.L_901 - .L_900)
	.align		4
.L_900:
        /*151c*/ 	.word	index@(_ZN10layer_norm22ln_bwd_finalize_kernelINS_22Kernel_traits_finalizeILj32768E6__halffS2_fjLj1024ELj4ENS_18Kernel_traits_baseILj32768ES2_fS2_fjLj1024EEEEEEEvNS_9BwdParamsE)
        /*1520*/ 	.word	0x0000001e


	//----- nvinfo : EIATTR_FRAME_SIZE
	.align		4
.L_901:
        /*1524*/ 	.byte	0x04, 0x11
        /*1526*/ 	.short	(.L_903 - .L_902)
	.align		4
.L_902:
        /*1528*/ 	.word	index@(_ZN10layer_norm22ln_bwd_finalize_kernelINS_22Kernel_traits_finalizeILj32768E6__halffS2_fjLj1024ELj4ENS_18Kernel_traits_baseILj32768ES2_fS2_fjLj1024EEEEEEEvNS_9BwdParamsE)
        /*152c*/ 	.word	0x00000000


	//----- nvinfo : EIATTR_REGCOUNT
	.align		4
.L_903:
        /*1530*/ 	.byte	0x04, 0x2f
        /*1532*/ 	.short	(.L_905 - .L_904)
	.align		4
.L_904:
        /*1534*/ 	.word	index@(_ZN10layer_norm13ln_bwd_kernelINS_13Kernel_traitsI13__nv_bfloat16S2_S2_fjLj32768ELj4ELj1ELj8ELj16ENS_18Kernel_traits_baseILj32768ES2_S2_S2_fjLj256EEEEEEEvNS_9BwdParamsE)
        /*1538*/ 	.word	0x000000d4


	//----- nvinfo : EIATTR_FRAME_SIZE
	.align		4
.L_905:
        /*153c*/ 	.byte	0x04, 0x11
        /*153e*/ 	.short	(.L_907 - .L_906)
	.align		4
.L_906:
        /*1540*/ 	.word	index@(_ZN10layer_norm13ln_bwd_kernelINS_13Kernel_traitsI13__nv_bfloat16S2_S2_fjLj32768ELj4ELj1ELj8ELj16ENS_18Kernel_traits_baseILj32768ES2_S2_S2_fjLj256EEEEEEEvNS_9BwdParamsE)
        /*1544*/ 	.word	0x00000000


	//----- nvinfo : EIATTR_REGCOUNT
	.align		4
.L_907:
        /*1548*/ 	.byte	0x04, 0x2f
        /*154a*/ 	.short	(.L_909 - .L_908)
	.align		4
.L_908:
        /*154c*/ 	.word	index@(_ZN10layer_norm22ln_bwd_finalize_kernelINS_22Kernel_traits_finalizeILj32768E13__nv_bfloat16S2_S2_fjLj1024ELj4ENS_18Kernel_traits_baseILj32768ES2_S2_S2_fjLj1024EEEEEEEvNS_9BwdParamsE)
        /*1550*/ 	.word	0x0000001e


	//----- nvinfo : EIATTR_FRAME_SIZE
	.align		4
.L_909:
        /*1554*/ 	.byte	0x04, 0x11
        /*1556*/ 	.short	(.L_911 - .L_910)
	.align		4
.L_910:
        /*1558*/ 	.word	index@(_ZN10layer_norm22ln_bwd_finalize_kernelINS_22Kernel_traits_finalizeILj32768E13__nv_bfloat16S2_S2_fjLj1024ELj4ENS_18Kernel_traits_baseILj32768ES2_S2_S2_fjLj1024EEEEEEEvNS_9BwdParamsE)
        /*155c*/ 	.word	0x00000000


	//----- nvinfo : EIATTR_REGCOUNT
	.align		4
.L_911:
        /*1560*/ 	.byte	0x04, 0x2f
        /*1562*/ 	.short	(.L_913 - .L_912)
	.align		4
.L_912:
        /*1564*/ 	.word	index@(_ZN10layer_norm13ln_bwd_kernelINS_13Kernel_traitsI13__nv_bfloat16fS2_fjLj32768ELj4ELj1ELj8ELj16ENS_18Kernel_traits_baseILj32768ES2_fS2_fjLj256EEEEEEEvNS_9BwdParamsE)
        /*1568*/ 	.word	0x000000fe


	//----- nvinfo : EIATTR_FRAME_SIZE
	.align		4
.L_913:
        /*156c*/ 	.byte	0x04, 0x11
        /*156e*/ 	.short	(.L_915 - .L_914)
	.align		4
.L_914:
        /*1570*/ 	.word	index@(_ZN10layer_norm13ln_bwd_kernelINS_13Kernel_traitsI13__nv_bfloat16fS2_fjLj32768ELj4ELj1ELj8ELj16ENS_18Kernel_traits_baseILj32768ES2_fS2_fjLj256EEEEEEEvNS_9BwdParamsE)
        /*1574*/ 	.word	0x00000000


	//----- nvinfo : EIATTR_REGCOUNT
	.align		4
.L_915:
        /*1578*/ 	.byte	0x04, 0x2f
        /*157a*/ 	.short	(.L_917 - .L_916)
	.align		4
.L_916:
        /*157c*/ 	.word	index@(_ZN10layer_norm22ln_bwd_finalize_kernelINS_22Kernel_traits_finalizeILj32768E13__nv_bfloat16fS2_fjLj1024ELj4ENS_18Kernel_traits_baseILj32768ES2_fS2_fjLj1024EEEEEEEvNS_9BwdParamsE)
        /*1580*/ 	.word	0x0000001e


	//----- nvinfo : EIATTR_FRAME_SIZE
	.align		4
.L_917:
        /*1584*/ 	.byte	0x04, 0x11
        /*1586*/ 	.short	(.L_919 - .L_918)
	.align		4
.L_918:
        /*1588*/ 	.word	index@(_ZN10layer_norm22ln_bwd_finalize_kernelINS_22Kernel_traits_finalizeILj32768E13__nv_bfloat16fS2_fjLj1024ELj4ENS_18Kernel_traits_baseILj32768ES2_fS2_fjLj1024EEEEEEEvNS_9BwdParamsE)
        /*158c*/ 	.word	0x00000000


	//----- nvinfo : EIATTR_REGCOUNT
	.align		4
.L_919:
        /*1590*/ 	.byte	0x04, 0x2f
        /*1592*/ 	.short	(.L_921 - .L_920)
	.align		4
.L_920:
        /*1594*/ 	.word	index@(_ZN10layer_norm13ln_bwd_kernelINS_13Kernel_traitsIffffjLj40960ELj4ELj1ELj8ELj16ENS_18Kernel_traits_baseILj40960EffffjLj256EEEEEEEvNS_9BwdParamsE)
        /*1598*/ 	.word	0x000000ff


	//----- nvinfo : EIATTR_FRAME_SIZE
	.align		4
.L_921:
        /*159c*/ 	.byte	0x04, 0x11
        /*159e*/ 	.short	(.L_923 - .L_922)
	.align		4
.L_922:
        /*15a0*/ 	.word	index@(_ZN10layer_norm13ln_bwd_kernelINS_13Kernel_traitsIffffjLj40960ELj4ELj1ELj8ELj16ENS_18Kernel_traits_baseILj40960EffffjLj256EEEEEEEvNS_9BwdParamsE)
        /*15a4*/ 	.word	0x00000010


	//----- nvinfo : EIATTR_REGCOUNT
	.align		4
.L_923:
        /*15a8*/ 	.byte	0x04, 0x2f
        /*15aa*/ 	.short	(.L_925 - .L_924)
	.align		4
.L_924:
        /*15ac*/ 	.word	index@(_ZN10layer_norm22ln_bwd_finalize_kernelINS_22Kernel_traits_finalizeILj40960EffffjLj1024ELj4ENS_18Kernel_traits_baseILj40960EffffjLj1024EEEEEEEvNS_9BwdParamsE)
        /*15b0*/ 	.word	0x0000001e


	//----- nvinfo : EIATTR_FRAME_SIZE
	.align		4
.L_925:
        /*15b4*/ 	.byte	0x04, 0x11
        /*15b6*/ 	.short	(.L_927 - .L_926)
	.align		4
.L_926:
        /*15b8*/ 	.word	index@(_ZN10layer_norm22ln_bwd_finalize_kernelINS_22Kernel_traits_finalizeILj40960EffffjLj1024ELj4ENS_18Kernel_traits_baseILj40960EffffjLj1024EEEEEEEvNS_9BwdParamsE)
        /*15bc*/ 	.word	0x00000000


	//----- nvinfo : EIATTR_REGCOUNT
	.align		4
.L_927:
        /*15c0*/ 	.byte	0x04, 0x2f
        /*15c2*/ 	.short	(.L_929 - .L_928)
	.align		4
.L_928:
        /*15c4*/ 	.word	index@(_ZN10layer_norm13ln_bwd_kernelINS_13Kernel_traitsI6__halfS2_S2_fjLj40960ELj4ELj1ELj8ELj16ENS_18Kernel_traits_baseILj40960ES2_S2_S2_fjLj256EEEEEEEvNS_9BwdParamsE)
        /*15c8*/ 	.word	0x000000fa


	//----- nvinfo : EIATTR_FRAME_SIZE
	.align		4
.L_929:
        /*15cc*/ 	.byte	0x04, 0x11
        /*15ce*/ 	.short	(.L_931 - .L_930)
	.align		4
.L_930:
        /*15d0*/ 	.word	index@(_ZN10layer_norm13ln_bwd_kernelINS_13Kernel_traitsI6__halfS2_S2_fjLj40960ELj4ELj1ELj8ELj16ENS_18Kernel_traits_baseILj40960ES2_S2_S2_fjLj256EEEEEEEvNS_9BwdParamsE)
        /*15d4*/ 	.word	0x00000000


	//----- nvinfo : EIATTR_REGCOUNT
	.align		4
.L_931:
        /*15d8*/ 	.byte	0x04, 0x2f
        /*15da*/ 	.short	(.L_933 - .L_932)
	.align		4
.L_932:
        /*15dc*/ 	.word	index@(_ZN10layer_norm22ln_bwd_finalize_kernelINS_22Kernel_traits_finalizeILj40960E6__halfS2_S2_fjLj1024ELj4ENS_18Kernel_traits_baseILj40960ES2_S2_S2_fjLj1024EEEEEEEvNS_9BwdParamsE)
        /*15e0*/ 	.word	0x0000001e


	//----- nvinfo : EIATTR_FRAME_SIZE
	.align		4
.L_933:
        /*15e4*/ 	.byte	0x04, 0x11
        /*15e6*/ 	.short	(.L_935 - .L_934)
	.align		4
.L_934:
        /*15e8*/ 	.word	index@(_ZN10layer_norm22ln_bwd_finalize_kernelINS_22Kernel_traits_finalizeILj40960E6__halfS2_S2_fjLj1024ELj4ENS_18Kernel_traits_baseILj40960ES2_S2_S2_fjLj1024EEEEEEEvNS_9BwdParamsE)
        /*15ec*/ 	.word	0x00000000


	//----- nvinfo : EIATTR_REGCOUNT
	.align		4
.L_935:
        /*15f0*/ 	.byte	0x04, 0x2f
        /*15f2*/ 	.short	(.L_937 - .L_936)
	.align		4
.L_936:
        /*15f4*/ 	.word	index@(_ZN10layer_norm13ln_bwd_kernelINS_13Kernel_traitsI6__halffS2_fjLj40960ELj4ELj1ELj8ELj16ENS_18Kernel_traits_baseILj40960ES2_fS2_fjLj256EEEEEEEvNS_9BwdParamsE)
        /*15f8*/ 	.word	0x000000ff


	//----- nvinfo : EIATTR_FRAME_SIZE
	.align		4
.L_937:
        /*15fc*/ 	.byte	0x04, 0x11
        /*15fe*/ 	.short	(.L_939 - .L_938)
	.align		4
.L_938:
        /*1600*/ 	.word	index@(_ZN10layer_norm13ln_bwd_kernelINS_13Kernel_traitsI6__halffS2_fjLj40960ELj4ELj1ELj8ELj16ENS_18Kernel_traits_baseILj40960ES2_fS2_fjLj256EEEEEEEvNS_9BwdParamsE)
        /*1604*/ 	.word	0x00000008


	//----- nvinfo : EIATTR_REGCOUNT
	.align		4
.L_939:
        /*1608*/ 	.byte	0x04, 0x2f
        /*160a*/ 	.short	(.L_941 - .L_940)
	.align		4
.L_940:
        /*160c*/ 	.word	index@(_ZN10layer_norm22ln_bwd_finalize_kernelINS_22Kernel_traits_finalizeILj40960E6__halffS2_fjLj1024ELj4ENS_18Kernel_traits_baseILj40960ES2_fS2_fjLj1024EEEEEEEvNS_9BwdParamsE)
        /*1610*/ 	.word	0x0000001e


	//----- nvinfo : EIATTR_FRAME_SIZE
	.align		4
.L_941:
        /*1614*/ 	.byte	0x04, 0x11
        /*1616*/ 	.short	(.L_943 - .L_942)
	.align		4
.L_942:
        /*1618*/ 	.word	index@(_ZN10layer_norm22ln_bwd_finalize_kernelINS_22Kernel_traits_finalizeILj40960E6__halffS2_fjLj1024ELj4ENS_18Kernel_traits_baseILj40960ES2_fS2_fjLj1024EEEEEEEvNS_9BwdParamsE)
        /*161c*/ 	.word	0x00000000


	//----- nvinfo : EIATTR_REGCOUNT
	.align		4
.L_943:
        /*1620*/ 	.byte	0x04, 0x2f
        /*1622*/ 	.short	(.L_945 - .L_944)
	.align		4
.L_944:
        /*1624*/ 	.word	index@(_ZN10layer_norm13ln_bwd_kernelINS_13Kernel_traitsI13__nv_bfloat16S2_S2_fjLj40960ELj4ELj1ELj8ELj16ENS_18Kernel_traits_baseILj40960ES2_S2_S2_fjLj256EEEEEEEvNS_9BwdParamsE)
        /*1628*/ 	.word	0x000000fa


	//----- nvinfo : EIATTR_FRAME_SIZE
	.align		4
.L_945:
        /*162c*/ 	.byte	0x04, 0x11
        /*162e*/ 	.short	(.L_947 - .L_946)
	.align		4
.L_946:
        /*1630*/ 	.word	index@(_ZN10layer_norm13ln_bwd_kernelINS_13Kernel_traitsI13__nv_bfloat16S2_S2_fjLj40960ELj4ELj1ELj8ELj16ENS_18Kernel_traits_baseILj40960ES2_S2_S2_fjLj256EEEEEEEvNS_9BwdParamsE)
        /*1634*/ 	.word	0x00000000


	//----- nvinfo : EIATTR_REGCOUNT
	.align		4
.L_947:
        /*1638*/ 	.byte	0x04, 0x2f
        /*163a*/ 	.short	(.L_949 - .L_948)
	.align		4
.L_948:
        /*163c*/ 	.word	index@(_ZN10layer_norm22ln_bwd_finalize_kernelINS_22Kernel_traits_finalizeILj40960E13__nv_bfloat16S2_S2_fjLj1024ELj4ENS_18Kernel_traits_baseILj40960ES2_S2_S2_fjLj1024EEEEEEEvNS_9BwdParamsE)
        /*1640*/ 	.word	0x0000001e


	//----- nvinfo : EIATTR_FRAME_SIZE
	.align		4
.L_949:
        /*1644*/ 	.byte	0x04, 0x11
        /*1646*/ 	.short	(.L_951 - .L_950)
	.align		4
.L_950:
        /*1648*/ 	.word	index@(_ZN10layer_norm22ln_bwd_finalize_kernelINS_22Kernel_traits_finalizeILj40960E13__nv_bfloat16S2_S2_fjLj1024ELj4ENS_18Kernel_traits_baseILj40960ES2_S2_S2_fjLj1024EEEEEEEvNS_9BwdParamsE)
        /*164c*/ 	.word	0x00000000


	//----- nvinfo : EIATTR_REGCOUNT
	.align		4
.L_951:
        /*1650*/ 	.byte	0x04, 0x2f
        /*1652*/ 	.short	(.L_953 - .L_952)
	.align		4
.L_952:
        /*1654*/ 	.word	index@(_ZN10layer_norm13ln_bwd_kernelINS_13Kernel_traitsI13__nv_bfloat16fS2_fjLj40960ELj4ELj1ELj8ELj16ENS_18Kernel_traits_baseILj40960ES2_fS2_fjLj256EEEEEEEvNS_9BwdParamsE)
        /*1658*/ 	.word	0x000000ff


	//----- nvinfo : EIATTR_FRAME_SIZE
	.align		4
.L_953:
        /*165c*/ 	.byte	0x04, 0x11
        /*165e*/ 	.short	(.L_955 - .L_954)
	.align		4
.L_954:
        /*1660*/ 	.word	index@(_ZN10layer_norm13ln_bwd_kernelINS_13Kernel_traitsI13__nv_bfloat16fS2_fjLj40960ELj4ELj1ELj8ELj16ENS_18Kernel_traits_baseILj40960ES2_fS2_fjLj256EEEEEEEvNS_9BwdParamsE)
        /*1664*/ 	.word	0x00000008


	//----- nvinfo : EIATTR_REGCOUNT
	.align		4
.L_955:
        /*1668*/ 	.byte	0x04, 0x2f
        /*166a*/ 	.short	(.L_957 - .L_956)
	.align		4
.L_956:
        /*166c*/ 	.word	index@(_ZN10layer_norm22ln_bwd_finalize_kernelINS_22Kernel_traits_finalizeILj40960E13__nv_bfloat16fS2_fjLj1024ELj4ENS_18Kernel_traits_baseILj40960ES2_fS2_fjLj1024EEEEEEEvNS_9BwdParamsE)
        /*1670*/ 	.word	0x0000001e


	//----- nvinfo : EIATTR_FRAME_SIZE
	.align		4
.L_957:
        /*1674*/ 	.byte	0x04, 0x11
        /*1676*/ 	.short	(.L_959 - .L_958)
	.align		4
.L_958:
        /*1678*/ 	.word	index@(_ZN10layer_norm22ln_bwd_finalize_kernelINS_22Kernel_traits_finalizeILj40960E13__nv_bfloat16fS2_fjLj1024ELj4ENS_18Kernel_traits_baseILj40960ES2_fS2_fjLj1024EEEEEEEvNS_9BwdParamsE)
        /*167c*/ 	.word	0x00000000


	//----- nvinfo : EIATTR_REGCOUNT
	.align		4
.L_959:
        /*1680*/ 	.byte	0x04, 0x2f
        /*1682*/ 	.short	(.L_961 - .L_960)
	.align		4
.L_960:
        /*1684*/ 	.word	index@(_ZN10layer_norm13ln_bwd_kernelINS_13Kernel_traitsIffffjLj49152ELj8ELj1ELj8ELj16ENS_18Kernel_traits_baseILj49152EffffjLj256EEEEEEEvNS_9BwdParamsE)
        /*1688*/ 	.word	0x000000dd


	//----- nvinfo : EIATTR_FRAME_SIZE
	.align		4
.L_961:
        /*168c*/ 	.byte	0x04, 0x11
        /*168e*/ 	.short	(.L_963 - .L_962)
	.align		4
.L_962:
        /*1690*/ 	.word	index@(_ZN10layer_norm13ln_bwd_kernelINS_13Kernel_traitsIffffjLj49152ELj8ELj1ELj8ELj16ENS_18Kernel_traits_baseILj49152EffffjLj256EEEEEEEvNS_9BwdParamsE)
        /*1694*/ 	.word	0x00000000


	//----- nvinfo : EIATTR_REGCOUNT
	.align		4
.L_963:
        /*1698*/ 	.byte	0x04, 0x2f
        /*169a*/ 	.short	(.L_965 - .L_964)
	.align		4
.L_964:
        /*169c*/ 	.word	index@(_ZN10layer_norm22ln_bwd_finalize_kernelINS_22Kernel_traits_finalizeILj49152EffffjLj1024ELj4ENS_18Kernel_traits_baseILj49152EffffjLj1024EEEEEEEvNS_9BwdParamsE)
        /*16a0*/ 	.word	0x0000001e


	//----- nvinfo : EIATTR_FRAME_SIZE
	.align		4
.L_965:
        /*16a4*/ 	.byte	0x04, 0x11
        /*16a6*/ 	.short	(.L_967 - .L_966)
	.align		4
.L_966:
        /*16a8*/ 	.word	index@(_ZN10layer_norm22ln_bwd_finalize_kernelINS_22Kernel_traits_finalizeILj49152EffffjLj1024ELj4ENS_18Kernel_traits_baseILj49152EffffjLj1024EEEEEEEvNS_9BwdParamsE)
        /*16ac*/ 	.word	0x00000000


	//----- nvinfo : EIATTR_REGCOUNT
	.align		4
.L_967:
        /*16b0*/ 	.byte	0x04, 0x2f
        /*16b2*/ 	.short	(.L_969 - .L_968)
	.align		4
.L_968:
        /*16b4*/ 	.word	index@(_ZN10layer_norm13ln_bwd_kernelINS_13Kernel_traitsI6__halfS2_S2_fjLj49152ELj8ELj1ELj8ELj16ENS_18Kernel_traits_baseILj49152ES2_S2_S2_fjLj256EEEEEEEvNS_9BwdParamsE)
        /*16b8*/ 	.word	0x000000d4


	//----- nvinfo : EIATTR_FRAME_SIZE
	.align		4
.L_969:
        /*16bc*/ 	.byte	0x04, 0x11
        /*16be*/ 	.short	(.L_971 - .L_970)
	.align		4
.L_970:
        /*16c0*/ 	.word	index@(_ZN10layer_norm13ln_bwd_kernelINS_13Kernel_traitsI6__halfS2_S2_fjLj49152ELj8ELj1ELj8ELj16ENS_18Kernel_traits_baseILj49152ES2_S2_S2_fjLj256EEEEEEEvNS_9BwdParamsE)
        /*16c4*/ 	.word	0x00000000


	//----- nvinfo : EIATTR_REGCOUNT
	.align		4
.L_971:
        /*16c8*/ 	.byte	0x04, 0x2f
        /*16ca*/ 	.short	(.L_973 - .L_972)
	.align		4
.L_972:
        /*16cc*/ 	.word	index@(_ZN10layer_norm22ln_bwd_finalize_kernelINS_22Kernel_traits_finalizeILj49152E6__halfS2_S2_fjLj1024ELj4ENS_18Kernel_traits_baseILj49152ES2_S2_S2_fjLj1024EEEEEEEvNS_9BwdParamsE)
        /*16d0*/ 	.word	0x0000001e


	//----- nvinfo : EIATTR_FRAME_SIZE
	.align		4
.L_973:
        /*16d4*/ 	.byte	0x04, 0x11
        /*16d6*/ 	.short	(.L_975 - .L_974)
	.align		4
.L_974:
        /*16d8*/ 	.word	index@(_ZN10layer_norm22ln_bwd_finalize_kernelINS_22Kernel_traits_finalizeILj49152E6__halfS2_S2_fjLj1024ELj4ENS_18Kernel_traits_baseILj49152ES2_S2_S2_fjLj1024EEEEEEEvNS_9BwdParamsE)
        /*16dc*/ 	.word	0x00000000


	//----- nvinfo : EIATTR_REGCOUNT
	.align		4
.L_975:
        /*16e0*/ 	.byte	0x04, 0x2f
        /*16e2*/ 	.short	(.L_977 - .L_976)
	.align		4
.L_976:
        /*16e4*/ 	.word	index@(_ZN10layer_norm13ln_bwd_kernelINS_13Kernel_traitsI6__halffS2_fjLj49152ELj8ELj1ELj8ELj16ENS_18Kernel_traits_baseILj49152ES2_fS2_fjLj256EEEEEEEvNS_9BwdParamsE)
        /*16e8*/ 	.word	0x000000d2


	//----- nvinfo : EIATTR_FRAME_SIZE
	.align		4
.L_977:
        /*16ec*/ 	.byte	0x04, 0x11
        /*16ee*/ 	.short	(.L_979 - .L_978)
	.align		4
.L_978:
        /*16f0*/ 	.word	index@(_ZN10layer_norm13ln_bwd_kernelINS_13Kernel_traitsI6__halffS2_fjLj49152ELj8ELj1ELj8ELj16ENS_18Kernel_traits_baseILj49152ES2_fS2_fjLj256EEEEEEEvNS_9BwdParamsE)
        /*16f4*/ 	.word	0x00000000


	//----- nvinfo : EIATTR_REGCOUNT
	.align		4
.L_979:
        /*16f8*/ 	.byte	0x04, 0x2f
        /*16fa*/ 	.short	(.L_981 - .L_980)
	.align		4
.L_980:
        /*16fc*/ 	.word	index@(_ZN10layer_norm22ln_bwd_finalize_kernelINS_22Kernel_traits_finalizeILj49152E6__halffS2_fjLj1024ELj4ENS_18Kernel_traits_baseILj49152ES2_fS2_fjLj1024EEEEEEEvNS_9BwdParamsE)
        /*1700*/ 	.word	0x0000001e


	//----- nvinfo : EIATTR_FRAME_SIZE
	.align		4
.L_981:
        /*1704*/ 	.byte	0x04, 0x11
        /*1706*/ 	.short	(.L_983 - .L_982)
	.align		4
.L_982:
        /*1708*/ 	.word	index@(_ZN10layer_norm22ln_bwd_finalize_kernelINS_22Kernel_traits_finalizeILj49152E6__halffS2_fjLj1024ELj4ENS_18Kernel_traits_baseILj49152ES2_fS2_fjLj1024EEEEEEEvNS_9BwdParamsE)
        /*170c*/ 	.word	0x00000000


	//----- nvinfo : EIATTR_REGCOUNT
	.align		4
.L_983:
        /*1710*/ 	.byte	0x04, 0x2f
        /*1712*/ 	.short	(.L_985 - .L_984)
	.align		4
.L_984:
        /*1714*/ 	.word	index@(_ZN10layer_norm13ln_bwd_kernelINS_13Kernel_traitsI13__nv_bfloat16S2_S2_fjLj49152ELj8ELj1ELj8ELj16ENS_18Kernel_traits_baseILj49152ES2_S2_S2_fjLj256EEEEEEEvNS_9BwdParamsE)
        /*1718*/ 	.word	0x000000d4


	//----- nvinfo : EIATTR_FRAME_SIZE
	.align		4
.L_985:
        /*171c*/ 	.byte	0x04, 0x11
        /*171e*/ 	.short	(.L_987 - .L_986)
	.align		4
.L_986:
        /*1720*/ 	.word	index@(_ZN10layer_norm13ln_bwd_kernelINS_13Kernel_traitsI13__nv_bfloat16S2_S2_fjLj49152ELj8ELj1ELj8ELj16ENS_18Kernel_traits_baseILj49152ES2_S2_S2_fjLj256EEEEEEEvNS_9BwdParamsE)
        /*1724*/ 	.word	0x00000000


	//----- nvinfo : EIATTR_REGCOUNT
	.align		4
.L_987:
        /*1728*/ 	.byte	0x04, 0x2f
        /*172a*/ 	.short	(.L_989 - .L_988)
	.align		4
.L_988:
        /*172c*/ 	.word	index@(_ZN10layer_norm22ln_bwd_finalize_kernelINS_22Kernel_traits_finalizeILj49152E13__nv_bfloat16S2_S2_fjLj1024ELj4ENS_18Kernel_traits_baseILj49152ES2_S2_S2_fjLj1024EEEEEEEvNS_9BwdParamsE)
        /*1730*/ 	.word	0x0000001e


	//----- nvinfo : EIATTR_FRAME_SIZE
	.align		4
.L_989:
        /*1734*/ 	.byte	0x04, 0x11
        /*1736*/ 	.short	(.L_991 - .L_990)
	.align		4
.L_990:
        /*1738*/ 	.word	index@(_ZN10layer_norm22ln_bwd_finalize_kernelINS_22Kernel_traits_finalizeILj49152E13__nv_bfloat16S2_S2_fjLj1024ELj4ENS_18Kernel_traits_baseILj49152ES2_S2_S2_fjLj1024EEEEEEEvNS_9BwdParamsE)
        /*173c*/ 	.word	0x00000000


	//----- nvinfo : EIATTR_REGCOUNT
	.align		4
.L_991:
        /*1740*/ 	.byte	0x04, 0x2f
        /*1742*/ 	.short	(.L_993 - .L_992)
	.align		4
.L_992:
        /*1744*/ 	.word	index@(_ZN10layer_norm13ln_bwd_kernelINS_13Kernel_traitsI13__nv_bfloat16fS2_fjLj49152ELj8ELj1ELj8ELj16ENS_18Kernel_traits_baseILj49152ES2_fS2_fjLj256EEEEEEEvNS_9BwdParamsE)
        /*1748*/ 	.word	0x000000d2


	//----- nvinfo : EIATTR_FRAME_SIZE
	.align		4
.L_993:
        /*174c*/ 	.byte	0x04, 0x11
        /*174e*/ 	.short	(.L_995 - .L_994)
	.align		4
.L_994:
        /*1750*/ 	.word	index@(_ZN10layer_norm13ln_bwd_kernelINS_13Kernel_traitsI13__nv_bfloat16fS2_fjLj49152ELj8ELj1ELj8ELj16ENS_18Kernel_traits_baseILj49152ES2_fS2_fjLj256EEEEEEEvNS_9BwdParamsE)
        /*1754*/ 	.word	0x00000000


	//----- nvinfo : EIATTR_REGCOUNT
	.align		4
.L_995:
        /*1758*/ 	.byte	0x04, 0x2f
        /*175a*/ 	.short	(.L_997 - .L_996)
	.align		4
.L_996:
        /*175c*/ 	.word	index@(_ZN10layer_norm22ln_bwd_finalize_kernelINS_22Kernel_traits_finalizeILj49152E13__nv_bfloat16fS2_fjLj1024ELj4ENS_18Kernel_traits_baseILj49152ES2_fS2_fjLj1024EEEEEEEvNS_9BwdParamsE)
        /*1760*/ 	.word	0x0000001e


	//----- nvinfo : EIATTR_FRAME_SIZE
	.align		4
.L_997:
        /*1764*/ 	.byte	0x04, 0x11
        /*1766*/ 	.short	(.L_999 - .L_998)
	.align		4
.L_998:
        /*1768*/ 	.word	index@(_ZN10layer_norm22ln_bwd_finalize_kernelINS_22Kernel_traits_finalizeILj49152E13__nv_bfloat16fS2_fjLj1024ELj4ENS_18Kernel_traits_baseILj49152ES2_fS2_fjLj1024EEEEEEEvNS_9BwdParamsE)
        /*176c*/ 	.word	0x00000000


	//----- nvinfo : EIATTR_REGCOUNT
	.align		4
.L_999:
        /*1770*/ 	.byte	0x04, 0x2f
        /*1772*/ 	.short	(.L_1001 - .L_1000)
	.align		4
.L_1000:
        /*1774*/ 	.word	index@(_ZN10layer_norm13ln_bwd_kernelINS_13Kernel_traitsIffffjLj65536ELj8ELj1ELj8ELj16ENS_18Kernel_traits_baseILj65536EffffjLj256EEEEEEEvNS_9BwdParamsE)
        /*1778*/ 	.word	0x000000fe


	//----- nvinfo : EIATTR_FRAME_SIZE
	.align		4
.L_1001:
        /*177c*/ 	.byte	0x04, 0x11
        /*177e*/ 	.short	(.L_1003 - .L_1002)
	.align		4
.L_1002:
        /*1780*/ 	.word	index@(_ZN10layer_norm13ln_bwd_kernelINS_13Kernel_traitsIffffjLj65536ELj8ELj1ELj8ELj16ENS_18Kernel_traits_baseILj65536EffffjLj256EEEEEEEvNS_9BwdParamsE)
        /*1784*/ 	.word	0x00000000


	//----- nvinfo : EIATTR_REGCOUNT
	.align		4
.L_1003:
        /*1788*/ 	.byte	0x04, 0x2f
        /*178a*/ 	.short	(.L_1005 - .L_1004)
	.align		4
.L_1004:
        /*178c*/ 	.word	index@(_ZN10layer_norm22ln_bwd_finalize_kernelINS_22Kernel_traits_finalizeILj65536EffffjLj1024ELj4ENS_18Kernel_traits_baseILj65536EffffjLj1024EEEEEEEvNS_9BwdParamsE)
        /*1790*/ 	.word	0x0000001e


	//----- nvinfo : EIATTR_FRAME_SIZE
	.align		4
.L_1005:
        /*1794*/ 	.byte	0x04, 0x11
        /*1796*/ 	.short	(.L_1007 - .L_1006)
	.align		4
.L_1006:
        /*1798*/ 	.word	index@(_ZN10layer_norm22ln_bwd_finalize_kernelINS_22Kernel_traits_finalizeILj65536EffffjLj1024ELj4ENS_18Kernel_traits_baseILj65536EffffjLj1024EEEEEEEvNS_9BwdParamsE)
        /*179c*/ 	.word	0x00000000


	//----- nvinfo : EIATTR_REGCOUNT
	.align		4
.L_1007:
        /*17a0*/ 	.byte	0x04, 0x2f
        /*17a2*/ 	.short	(.L_1009 - .L_1008)
	.align		4
.L_1008:
        /*17a4*/ 	.word	index@(_ZN10layer_norm13ln_bwd_kernelINS_13Kernel_traitsI6__halfS2_S2_fjLj65536ELj8ELj1ELj8ELj16ENS_18Kernel_traits_baseILj65536ES2_S2_S2_fjLj256EEEEEEEvNS_9BwdParamsE)
        /*17a8*/ 	.word	0x000000d5


	//----- nvinfo : EIATTR_FRAME_SIZE
	.align		4
.L_1009:
        /*17ac*/ 	.byte	0x04, 0x11
        /*17ae*/ 	.short	(.L_1011 - .L_1010)
	.align		4
.L_1010:
        /*17b0*/ 	.word	index@(_ZN10layer_norm13ln_bwd_kernelINS_13Kernel_traitsI6__halfS2_S2_fjLj65536ELj8ELj1ELj8ELj16ENS_18Kernel_traits_baseILj65536ES2_S2_S2_fjLj256EEEEEEEvNS_9BwdParamsE)
        /*17b4*/ 	.word	0x00000000


	//----- nvinfo : EIATTR_REGCOUNT
	.align		4
.L_1011:
        /*17b8*/ 	.byte	0x04, 0x2f
        /*17ba*/ 	.short	(.L_1013 - .L_1012)
	.align		4
.L_1012:
        /*17bc*/ 	.word	index@(_ZN10layer_norm22ln_bwd_finalize_kernelINS_22Kernel_traits_finalizeILj65536E6__halfS2_S2_fjLj1024ELj4ENS_18Kernel_traits_baseILj65536ES2_S2_S2_fjLj1024EEEEEEEvNS_9BwdParamsE)
        /*17c0*/ 	.word	0x0000001e


	//----- nvinfo : EIATTR_FRAME_SIZE
	.align		4
.L_1013:
        /*17c4*/ 	.byte	0x04, 0x11
        /*17c6*/ 	.short	(.L_1015 - .L_1014)
	.align		4
.L_1014:
        /*17c8*/ 	.word	index@(_ZN10layer_norm22ln_bwd_finalize_kernelINS_22Kernel_traits_finalizeILj65536E6__halfS2_S2_fjLj1024ELj4ENS_18Kernel_traits_baseILj65536ES2_S2_S2_fjLj1024EEEEEEEvNS_9BwdParamsE)
        /*17cc*/ 	.word	0x00000000


	//----- nvinfo : EIATTR_REGCOUNT
	.align		4
.L_1015:
        /*17d0*/ 	.byte	0x04, 0x2f
        /*17d2*/ 	.short	(.L_1017 - .L_1016)
	.align		4
.L_1016:
        /*17d4*/ 	.word	index@(_ZN10layer_norm13ln_bwd_kernelINS_13Kernel_traitsI6__halffS2_fjLj65536ELj8ELj1ELj8ELj16ENS_18Kernel_traits_baseILj65536ES2_fS2_fjLj256EEEEEEEvNS_9BwdParamsE)
        /*17d8*/ 	.word	0x000000fe


	//----- nvinfo : EIATTR_FRAME_SIZE
	.align		4
.L_1017:
        /*17dc*/ 	.byte	0x04, 0x11
        /*17de*/ 	.short	(.L_1019 - .L_1018)
	.align		4
.L_1018:
        /*17e0*/ 	.word	index@(_ZN10layer_norm13ln_bwd_kernelINS_13Kernel_traitsI6__halffS2_fjLj65536ELj8ELj1ELj8ELj16ENS_18Kernel_traits_baseILj65536ES2_fS2_fjLj256EEEEEEEvNS_9BwdParamsE)
        /*17e4*/ 	.word	0x00000000


	//----- nvinfo : EIATTR_REGCOUNT
	.align		4
.L_1019:
        /*17e8*/ 	.byte	0x04, 0x2f
        /*17ea*/ 	.short	(.L_1021 - .L_1020)
	.align		4
.L_1020:
        /*17ec*/ 	.word	index@(_ZN10layer_norm22ln_bwd_finalize_kernelINS_22Kernel_traits_finalizeILj65536E6__halffS2_fjLj1024ELj4ENS_18Kernel_traits_baseILj65536ES2_fS2_fjLj1024EEEEEEEvNS_9BwdParamsE)
        /*17f0*/ 	.word	0x0000001e


	//----- nvinfo : EIATTR_FRAME_SIZE
	.align		4
.L_1021:
        /*17f4*/ 	.byte	0x04, 0x11
        /*17f6*/ 	.short	(.L_1023 - .L_1022)
	.align		4
.L_1022:
        /*17f8*/ 	.word	index@(_ZN10layer_norm22ln_bwd_finalize_kernelINS_22Kernel_traits_finalizeILj65536E6__halffS2_fjLj1024ELj4ENS_18Kernel_traits_baseILj65536ES2_fS2_fjLj1024EEEEEEEvNS_9BwdParamsE)
        /*17fc*/ 	.word	0x00000000


	//----- nvinfo : EIATTR_REGCOUNT
	.align		4
.L_1023:
        /*1800*/ 	.byte	0x04, 0x2f
        /*1802*/ 	.short	(.L_1025 - .L_1024)
	.align		4
.L_1024:
        /*1804*/ 	.word	index@(_ZN10layer_norm13ln_bwd_kernelINS_13Kernel_traitsI13__nv_bfloat16S2_S2_fjLj65536ELj8ELj1ELj8ELj16ENS_18Kernel_traits_baseILj65536ES2_S2_S2_fjLj256EEEEEEEvNS_9BwdParamsE)
        /*1808*/ 	.word	0x000000d4


	//----- nvinfo : EIATTR_FRAME_SIZE
	.align		4
.L_1025:
        /*180c*/ 	.byte	0x04, 0x11
        /*180e*/ 	.short	(.L_1027 - .L_1026)
	.align		4
.L_1026:
        /*1810*/ 	.word	index@(_ZN10layer_norm13ln_bwd_kernelINS_13Kernel_traitsI13__nv_bfloat16S2_S2_fjLj65536ELj8ELj1ELj8ELj16ENS_18Kernel_traits_baseILj65536ES2_S2_S2_fjLj256EEEEEEEvNS_9BwdParamsE)
        /*1814*/ 	.word	0x00000000


	//----- nvinfo : EIATTR_REGCOUNT
	.align		4
.L_1027:
        /*1818*/ 	.byte	0x04, 0x2f
        /*181a*/ 	.short	(.L_1029 - .L_1028)
	.align		4
.L_1028:
        /*181c*/ 	.word	index@(_ZN10layer_norm22ln_bwd_finalize_kernelINS_22Kernel_traits_finalizeILj65536E13__nv_bfloat16S2_S2_fjLj1024ELj4ENS_18Kernel_traits_baseILj65536ES2_S2_S2_fjLj1024EEEEEEEvNS_9BwdParamsE)
        /*1820*/ 	.word	0x0000001e


	//----- nvinfo : EIATTR_FRAME_SIZE
	.align		4
.L_1029:
        /*1824*/ 	.byte	0x04, 0x11
        /*1826*/ 	.short	(.L_1031 - .L_1030)
	.align		4
.L_1030:
        /*1828*/ 	.word	index@(_ZN10layer_norm22ln_bwd_finalize_kernelINS_22Kernel_traits_finalizeILj65536E13__nv_bfloat16S2_S2_fjLj1024ELj4ENS_18Kernel_traits_baseILj65536ES2_S2_S2_fjLj1024EEEEEEEvNS_9BwdParamsE)
        /*182c*/ 	.word	0x00000000


	//----- nvinfo : EIATTR_REGCOUNT
	.align		4
.L_1031:
        /*1830*/ 	.byte	0x04, 0x2f
        /*1832*/ 	.short	(.L_1033 - .L_1032)
	.align		4
.L_1032:
        /*1834*/ 	.word	index@(_ZN10layer_norm13ln_bwd_kernelINS_13Kernel_traitsI13__nv_bfloat16fS2_fjLj65536ELj8ELj1ELj8ELj16ENS_18Kernel_traits_baseILj65536ES2_fS2_fjLj256EEEEEEEvNS_9BwdParamsE)
        /*1838*/ 	.word	0x000000fe


	//----- nvinfo : EIATTR_FRAME_SIZE
	.align		4
.L_1033:
        /*183c*/ 	.byte	0x04, 0x11
        /*183e*/ 	.short	(.L_1035 - .L_1034)
	.align		4
.L_1034:
        /*1840*/ 	.word	index@(_ZN10layer_norm13ln_bwd_kernelINS_13Kernel_traitsI13__nv_bfloat16fS2_fjLj65536ELj8ELj1ELj8ELj16ENS_18Kernel_traits_baseILj65536ES2_fS2_fjLj256EEEEEEEvNS_9BwdParamsE)
        /*1844*/ 	.word	0x00000000


	//----- nvinfo : EIATTR_REGCOUNT
	.align		4
.L_1035:
        /*1848*/ 	.byte	0x04, 0x2f
        /*184a*/ 	.short	(.L_1037 - .L_1036)
	.align		4
.L_1036:
        /*184c*/ 	.word	index@(_ZN10layer_norm22ln_bwd_finalize_kernelINS_22Kernel_traits_finalizeILj65536E13__nv_bfloat16fS2_fjLj1024ELj4ENS_18Kernel_traits_baseILj65536ES2_fS2_fjLj1024EEEEEEEvNS_9BwdParamsE)
        /*1850*/ 	.word	0x0000001e


	//----- nvinfo : EIATTR_FRAME_SIZE
	.align		4
.L_1037:
        /*1854*/ 	.byte	0x04, 0x11
        /*1856*/ 	.short	(.L_1039 - .L_1038)
	.align		4
.L_1038:
        /*1858*/ 	.word	index@(_ZN10layer_norm22ln_bwd_finalize_kernelINS_22Kernel_traits_finalizeILj65536E13__nv_bfloat16fS2_fjLj1024ELj4ENS_18Kernel_traits_baseILj65536ES2_fS2_fjLj1024EEEEEEEvNS_9BwdParamsE)
        /*185c*/ 	.word	0x00000000


	//----- nvinfo : EIATTR_MIN_STACK_SIZE
	.align		4
.L_1039:
        /*1860*/ 	.byte	0x04, 0x12
        /*1862*/ 	.short	(.L_1041 - .L_1040)
	.align		4
.L_1040:
        /*1864*/ 	.word	index@(_ZN10layer_norm22ln_bwd_finalize_kernelINS_22Kernel_traits_finalizeILj65536E13__nv_bfloat16fS2_fjLj1024ELj4ENS_18Kernel_traits_baseILj65536ES2_fS2_fjLj1024EEEEEEEvNS_9BwdParamsE)
        /*1868*/ 	.word	0x00000000


	//----- nvinfo : EIATTR_MIN_STACK_SIZE
	.align		4
.L_1041:
        /*186c*/ 	.byte	0x04, 0x12
        /*186e*/ 	.short	(.L_1043 - .L_1042)
	.align		4
.L_1042:
        /*1870*/ 	.word	index@(_ZN10layer_norm13ln_bwd_kernelINS_13Kernel_traitsI13__nv_bfloat16fS2_fjLj65536ELj8ELj1ELj8ELj16ENS_18Kernel_traits_baseILj65536ES2_fS2_fjLj256EEEEEEEvNS_9BwdParamsE)
        /*1874*/ 	.word	0x00000000


	//----- nvinfo : EIATTR_MIN_STACK_SIZE
	.align		4
.L_1043:
        /*1878*/ 	.byte	0x04, 0x12
        /*187a*/ 	.short	(.L_1045 - .L_1044)
	.align		4
.L_1044:
        /*187c*/ 	.word	index@(_ZN10layer_norm22ln_bwd_finalize_kernelINS_22Kernel_traits_finalizeILj65536E13__nv_bfloat16S2_S2_fjLj1024ELj4ENS_18Kernel_traits_baseILj65536ES2_S2_S2_fjLj1024EEEEEEEvNS_9BwdParamsE)
        /*1880*/ 	.word	0x00000000


	//----- nvinfo : EIATTR_MIN_STACK_SIZE
	.align		4
.L_1045:
        /*1884*/ 	.byte	0x04, 0x12
        /*1886*/ 	.short	(.L_1047 - .L_1046)
	.align		4
.L_1046:
        /*1888*/ 	.word	index@(_ZN10layer_norm13ln_bwd_kernelINS_13Kernel_traitsI13__nv_bfloat16S2_S2_fjLj65536ELj8ELj1ELj8ELj16ENS_18Kernel_traits_baseILj65536ES2_S2_S2_fjLj256EEEEEEEvNS_9BwdParamsE)
        /*188c*/ 	.word	0x00000000


	//----- nvinfo : EIATTR_MIN_STACK_SIZE
	.align		4
.L_1047:
        /*1890*/ 	.byte	0x04, 0x12
        /*1892*/ 	.short	(.L_1049 - .L_1048)
	.align		4
.L_1048:
        /*1894*/ 	.word	index@(_ZN10layer_norm22ln_bwd_finalize_kernelINS_22Kernel_traits_finalizeILj65536E6__halffS2_fjLj1024ELj4ENS_18Kernel_traits_baseILj65536ES2_fS2_fjLj1024EEEEEEEvNS_9BwdParamsE)
        /*1898*/ 	.word	0x00000000


	//----- nvinfo : EIATTR_MIN_STACK_SIZE
	.align		4
.L_1049:
        /*189c*/ 	.byte	0x04, 0x12
        /*189e*/ 	.short	(.L_1051 - .L_1050)
	.align		4
.L_1050:
        /*18a0*/ 	.word	index@(_ZN10layer_norm13ln_bwd_kernelINS_13Kernel_traitsI6__halffS2_fjLj65536ELj8ELj1ELj8ELj16ENS_18Kernel_traits_baseILj65536ES2_fS2_fjLj256EEEEEEEvNS_9BwdParamsE)
        /*18a4*/ 	.word	0x00000000


	//----- nvinfo : EIATTR_MIN_STACK_SIZE
	.align		4
.L_1051:
        /*18a8*/ 	.byte	0x04, 0x12
        /*18aa*/ 	.short	(.L_1053 - .L_1052)
	.align		4
.L_1052:
        /*18ac*/ 	.word	index@(_ZN10layer_norm22ln_bwd_finalize_kernelINS_22Kernel_traits_finalizeILj65536E6__halfS2_S2_fjLj1024ELj4ENS_18Kernel_traits_baseILj65536ES2_S2_S2_fjLj1024EEEEEEEvNS_9BwdParamsE)
        /*18b0*/ 	.word	0x00000000


	//----- nvinfo : EIATTR_MIN_STACK_SIZE
	.align		4
.L_1053:
        /*18b4*/ 	.byte	0x04, 0x12
        /*18b6*/ 	.short	(.L_1055 - .L_1054)
	.align		4
.L_1054:
        /*18b8*/ 	.word	index@(_ZN10layer_norm13ln_bwd_kernelINS_13Kernel_traitsI6__halfS2_S2_fjLj65536ELj8ELj1ELj8ELj16ENS_18Kernel_traits_baseILj65536ES2_S2_S2_fjLj256EEEEEEEvNS_9BwdParamsE)
        /*18bc*/ 	.word	0x00000000


	//----- nvinfo : EIATTR_MIN_STACK_SIZE
	.align		4
.L_1055:
        /*18c0*/ 	.byte	0x04, 0x12
        /*18c2*/ 	.short	(.L_1057 - .L_1056)
	.align		4
.L_1056:
        /*18c4*/ 	.word	index@(_ZN10layer_norm22ln_bwd_finalize_kernelINS_22Kernel_traits_finalizeILj65536EffffjLj1024ELj4ENS_18Kernel_traits_baseILj65536EffffjLj1024EEEEEEEvNS_9BwdParamsE)
        /*18c8*/ 	.word	0x00000000


	//----- nvinfo : EIATTR_MIN_STACK_SIZE
	.align		4
.L_1057:
        /*18cc*/ 	.byte	0x04, 0x12
        /*18ce*/ 	.short	(.L_1059 - .L_1058)
	.align		4
.L_1058:
        /*18d0*/ 	.word	index@(_ZN10layer_norm13ln_bwd_kernelINS_13Kernel_traitsIffffjLj65536ELj8ELj1ELj8ELj16ENS_18Kernel_traits_baseILj65536EffffjLj256EEEEEEEvNS_9BwdParamsE)
        /*18d4*/ 	.word	0x00000000


	//----- nvinfo : EIATTR_MIN_STACK_SIZE
	.align		4
.L_1059:
        /*18d8*/ 	.byte	0x04, 0x12
        /*18da*/ 	.short	(.L_1061 - .L_1060)
	.align		4
.L_1060:
        /*18dc*/ 	.word	index@(_ZN10layer_norm22ln_bwd_finalize_kernelINS_22Kernel_traits_finalizeILj49152E13__nv_bfloat16fS2_fjLj1024ELj4ENS_18Kernel_traits_baseILj49152ES2_fS2_fjLj1024EEEEEEEvNS_9BwdParamsE)
        /*18e0*/ 	.word	0x00000000


	//----- nvinfo : EIATTR_MIN_STACK_SIZE
	.align		4
.L_1061:
        /*18e4*/ 	.byte	0x04, 0x12
        /*18e6*/ 	.short	(.L_1063 - .L_1062)
	.align		4
.L_1062:
        /*18e8*/ 	.word	index@(_ZN10layer_norm13ln_bwd_kernelINS_13Kernel_traitsI13__nv_bfloat16fS2_fjLj49152ELj8ELj1ELj8ELj16ENS_18Kernel_traits_baseILj49152ES2_fS2_fjLj256EEEEEEEvNS_9BwdParamsE)
        /*18ec*/ 	.word	0x00000000


	//----- nvinfo : EIATTR_MIN_STACK_SIZE
	.align		4
.L_1063:
        /*18f0*/ 	.byte	0x04, 0x12
        /*18f2*/ 	.short	(.L_1065 - .L_1064)
	.align		4
.L_1064:
        /*18f4*/ 	.word	index@(_ZN10layer_norm22ln_bwd_finalize_kernelINS_22Kernel_traits_finalizeILj49152E13__nv_bfloat16S2_S2_fjLj1024ELj4ENS_18Kernel_traits_baseILj49152ES2_S2_S2_fjLj1024EEEEEEEvNS_9BwdParamsE)
        /*18f8*/ 	.word	0x00000000


	//----- nvinfo : EIATTR_MIN_STACK_SIZE
	.align		4
.L_1065:
        /*18fc*/ 	.byte	0x04, 0x12
        /*18fe*/ 	.short	(.L_1067 - .L_1066)
	.align		4
.L_1066:
        /*1900*/ 	.word	index@(_ZN10layer_norm13ln_bwd_kernelINS_13Kernel_traitsI13__nv_bfloat16S2_S2_fjLj49152ELj8ELj1ELj8ELj16ENS_18Kernel_traits_baseILj49152ES2_S2_S2_fjLj256EEEEEEEvNS_9BwdParamsE)
        /*1904*/ 	.word	0x00000000


	//----- nvinfo : EIATTR_MIN_STACK_SIZE
	.align		4
.L_1067:
        /*1908*/ 	.byte	0x04, 0x12
        /*190a*/ 	.short	(.L_1069 - .L_1068)
	.align		4
.L_1068:
        /*190c*/ 	.word	index@(_ZN10layer_norm22ln_bwd_finalize_kernelINS_22Kernel_traits_finalizeILj49152E6__halffS2_fjLj1024ELj4ENS_18Kernel_traits_baseILj49152ES2_fS2_fjLj1024EEEEEEEvNS_9BwdParamsE)
        /*1910*/ 	.word	0x00000000


	//----- nvinfo : EIATTR_MIN_STACK_SIZE
	.align		4
.L_1069:
        /*1914*/ 	.byte	0x04, 0x12
        /*1916*/ 	.short	(.L_1071 - .L_1070)
	.align		4
.L_1070:
        /*1918*/ 	.word	index@(_ZN10layer_norm13ln_bwd_kernelINS_13Kernel_traitsI6__halffS2_fjLj49152ELj8ELj1ELj8ELj16ENS_18Kernel_traits_baseILj49152ES2_fS2_fjLj256EEEEEEEvNS_9BwdParamsE)
        /*191c*/ 	.word	0x00000000


	//----- nvinfo : EIATTR_MIN_STACK_SIZE
	.align		4
.L_1071:
        /*1920*/ 	.byte	0x04, 0x12
        /*1922*/ 	.short	(.L_1073 - .L_1072)
	.align		4
.L_1072:
        /*1924*/ 	.word	index@(_ZN10layer_norm22ln_bwd_finalize_kernelINS_22Kernel_traits_finalizeILj49152E6__halfS2_S2_fjLj1024ELj4ENS_18Kernel_traits_baseILj49152ES2_S2_S2_fjLj1024EEEEEEEvNS_9BwdParamsE)
        /*1928*/ 	.word	0x00000000


	//----- nvinfo : EIATTR_MIN_STACK_SIZE
	.align		4
.L_1073:
        /*192c*/ 	.byte	0x04, 0x12
        /*192e*/ 	.short	(.L_1075 - .L_1074)
	.align		4
.L_1074:
        /*1930*/ 	.word	index@(_ZN10layer_norm13ln_bwd_kernelINS_13Kernel_traitsI6__halfS2_S2_fjLj49152ELj8ELj1ELj8ELj16ENS_18Kernel_traits_baseILj49152ES2_S2_S2_fjLj256EEEEEEEvNS_9BwdParamsE)
        /*1934*/ 	.word	0x00000000


	//----- nvinfo : EIATTR_MIN_STACK_SIZE
	.align		4
.L_1075:
        /*1938*/ 	.byte	0x04, 0x12
        /*193a*/ 	.short	(.L_1077 - .L_1076)
	.align		4
.L_1076:
        /*193c*/ 	.word	index@(_ZN10layer_norm22ln_bwd_finalize_kernelINS_22Kernel_traits_finalizeILj49152EffffjLj1024ELj4ENS_18Kernel_traits_baseILj49152EffffjLj1024EEEEEEEvNS_9BwdParamsE)
        /*1940*/ 	.word	0x00000000


	//----- nvinfo : EIATTR_MIN_STACK_SIZE
	.align		4
.L_1077:
        /*1944*/ 	.byte	0x04, 0x12
        /*1946*/ 	.short	(.L_1079 - .L_1078)
	.align		4
.L_1078:
        /*1948*/ 	.word	index@(_ZN10layer_norm13ln_bwd_kernelINS_13Kernel_traitsIffffjLj49152ELj8ELj1ELj8ELj16ENS_18Kernel_traits_baseILj49152EffffjLj256EEEEEEEvNS_9BwdParamsE)
        /*194c*/ 	.word	0x00000000


	//----- nvinfo : EIATTR_MIN_STACK_SIZE
	.align		4
.L_1079:
        /*1950*/ 	.byte	0x04, 0x12
        /*1952*/ 	.short	(.L_1081 - .L_1080)
	.align		4
.L_1080:
        /*1954*/ 	.word	index@(_ZN10layer_norm22ln_bwd_finalize_kernelINS_22Kernel_traits_finalizeILj40960E13__nv_bfloat16fS2_fjLj1024ELj4ENS_18Kernel_traits_baseILj40960ES2_fS2_fjLj1024EEEEEEEvNS_9BwdParamsE)
        /*1958*/ 	.word	0x00000000


	//----- nvinfo : EIATTR_MIN_STACK_SIZE
	.align		4
.L_1081:
        /*195c*/ 	.byte	0x04, 0x12
        /*195e*/ 	.short	(.L_1083 - .L_1082)
	.align		4
.L_1082:
        /*1960*/ 	.word	index@(_ZN10layer_norm13ln_bwd_kernelINS_13Kernel_traitsI13__nv_bfloat16fS2_fjLj40960ELj4ELj1ELj8ELj16ENS_18Kernel_traits_baseILj40960ES2_fS2_fjLj256EEEEEEEvNS_9BwdParamsE)
        /*1964*/ 	.word	0x00000008


	//----- nvinfo : EIATTR_MIN_STACK_SIZE
	.align		4
.L_1083:
        /*1968*/ 	.byte	0x04, 0x12
        /*196a*/ 	.short	(.L_1085 - .L_1084)
	.align		4
.L_1084:
        /*196c*/ 	.word	index@(_ZN10layer_norm22ln_bwd_finalize_kernelINS_22Kernel_traits_finalizeILj40960E13__nv_bfloat16S2_S2_fjLj1024ELj4ENS_18Kernel_traits_baseILj40960ES2_S2_S2_fjLj1024EEEEEEEvNS_9BwdParamsE)
        /*1970*/ 	.word	0x00000000


	//----- nvinfo : EIATTR_MIN_STACK_SIZE
	.align		4
.L_1085:
        /*1974*/ 	.byte	0x04, 0x12
        /*1976*/ 	.short	(.L_1087 - .L_1086)
	.align		4
.L_1086:
        /*1978*/ 	.word	index@(_ZN10layer_norm13ln_bwd_kernelINS_13Kernel_traitsI13__nv_bfloat16S2_S2_fjLj40960ELj4ELj1ELj8ELj16ENS_18Kernel_traits_baseILj40960ES2_S2_S2_fjLj256EEEEEEEvNS_9BwdParamsE)
        /*197c*/ 	.word	0x00000000


	//----- nvinfo : EIATTR_MIN_STACK_SIZE
	.align		4
.L_1087:
        /*1980*/ 	.byte	0x04, 0x12
        /*1982*/ 	.short	(.L_1089 - .L_1088)
	.align		4
.L_1088:
        /*1984*/ 	.word	index@(_ZN10layer_norm22ln_bwd_finalize_kernelINS_22Kernel_traits_finalizeILj40960E6__halffS2_fjLj1024ELj4ENS_18Kernel_traits_baseILj40960ES2_fS2_fjLj1024EEEEEEEvNS_9BwdParamsE)
        /*1988*/ 	.word	0x00000000


	//----- nvinfo : EIATTR_MIN_STACK_SIZE
	.align		4
.L_1089:
        /*198c*/ 	.byte	0x04, 0x12
        /*198e*/ 	.short	(.L_1091 - .L_1090)
	.align		4
.L_1090:
        /*1990*/ 	.word	index@(_ZN10layer_norm13ln_bwd_kernelINS_13Kernel_traitsI6__halffS2_fjLj40960ELj4ELj1ELj8ELj16ENS_18Kernel_traits_baseILj40960ES2_fS2_fjLj256EEEEEEEvNS_9BwdParamsE)
        /*1994*/ 	.word	0x00000008


	//----- nvinfo : EIATTR_MIN_STACK_SIZE
	.align		4
.L_1091:
        /*1998*/ 	.byte	0x04, 0x12
        /*199a*/ 	.short	(.L_1093 - .L_1092)
	.align		4
.L_1092:
        /*199c*/ 	.word	index@(_ZN10layer_norm22ln_bwd_finalize_kernelINS_22Kernel_traits_finalizeILj40960E6__halfS2_S2_fjLj1024ELj4ENS_18Kernel_traits_baseILj40960ES2_S2_S2_fjLj1024EEEEEEEvNS_9BwdParamsE)
        /*19a0*/ 	.word	0x00000000


	//----- nvinfo : EIATTR_MIN_STACK_SIZE
	.align		4
.L_1093:
        /*19a4*/ 	.byte	0x04, 0x12
        /*19a6*/ 	.short	(.L_1095 - .L_1094)
	.align		4
.L_1094:
        /*19a8*/ 	.word	index@(_ZN10layer_norm13ln_bwd_kernelINS_13Kernel_traitsI6__halfS2_S2_fjLj40960ELj4ELj1ELj8ELj16ENS_18Kernel_traits_baseILj40960ES2_S2_S2_fjLj256EEEEEEEvNS_9BwdParamsE)
        /*19ac*/ 	.word	0x00000000


	//----- nvinfo : EIATTR_MIN_STACK_SIZE
	.align		4
.L_1095:
        /*19b0*/ 	.byte	0x04, 0x12
        /*19b2*/ 	.short	(.L_1097 - .L_1096)
	.align		4
.L_1096:
        /*19b4*/ 	.word	index@(_ZN10layer_norm22ln_bwd_finalize_kernelINS_22Kernel_traits_finalizeILj40960EffffjLj1024ELj4ENS_18Kernel_traits_baseILj40960EffffjLj1024EEEEEEEvNS_9BwdParamsE)
        /*19b8*/ 	.word	0x00000000


	//----- nvinfo : EIATTR_MIN_STACK_SIZE
	.align		4
.L_1097:
        /*19bc*/ 	.byte	0x04, 0x12
        /*19be*/ 	.short	(.L_1099 - .L_1098)
	.align		4
.L_1098:
        /*19c0*/ 	.word	index@(_ZN10layer_norm13ln_bwd_kernelINS_13Kernel_traitsIffffjLj40960ELj4ELj1ELj8ELj16ENS_18Kernel_traits_baseILj40960EffffjLj256EEEEEEEvNS_9BwdParamsE)
        /*19c4*/ 	.word	0x00000010


	//----- nvinfo : EIATTR_MIN_STACK_SIZE
	.align		4
.L_1099:
        /*19c8*/ 	.byte	0x04, 0x12
        /*19ca*/ 	.short	(.L_1101 - .L_1100)
	.align		4
.L_1100:
        /*19cc*/ 	.word	index@(_ZN10layer_norm22ln_bwd_finalize_kernelINS_22Kernel_traits_finalizeILj32768E13__nv_bfloat16fS2_fjLj1024ELj4ENS_18Kernel_traits_baseILj32768ES2_fS2_fjLj1024EEEEEEEvNS_9BwdParamsE)
        /*19d0*/ 	.word	0x00000000


	//----- nvinfo : EIATTR_MIN_STACK_SIZE
	.align		4
.L_1101:
        /*19d4*/ 	.byte	0x04, 0x12
        /*19d6*/ 	.short	(.L_1103 - .L_1102)
	.align		4
.L_1102:
        /*19d8*/ 	.word	index@(_ZN10layer_norm13ln_bwd_kernelINS_13Kernel_traitsI13__nv_bfloat16fS2_fjLj32768ELj4ELj1ELj8ELj16ENS_18Kernel_traits_baseILj32768ES2_fS2_fjLj256EEEEEEEvNS_9BwdParamsE)
        /*19dc*/ 	.word	0x00000000


	//----- nvinfo : EIATTR_MIN_STACK_SIZE
	.align		4
.L_1103:
        /*19e0*/ 	.byte	0x04, 0x12
        /*19e2*/ 	.short	(.L_1105 - .L_1104)
	.align		4
.L_1104:
        /*19e4*/ 	.word	index@(_ZN10layer_norm22ln_bwd_finalize_kernelINS_22Kernel_traits_finalizeILj32768E13__nv_bfloat16S2_S2_fjLj1024ELj4ENS_18Kernel_traits_baseILj32768ES2_S2_S2_fjLj1024EEEEEEEvNS_9BwdParamsE)
        /*19e8*/ 	.word	0x00000000


	//----- nvinfo : EIATTR_MIN_STACK_SIZE
	.align		4
.L_1105:
        /*19ec*/ 	.byte	0x04, 0x12
        /*19ee*/ 	.short	(.L_1107 - .L_1106)
	.align		4
.L_1106:
        /*19f0*/ 	.word	index@(_ZN10layer_norm13ln_bwd_kernelINS_13Kernel_traitsI13__nv_bfloat16S2_S2_fjLj32768ELj4ELj1ELj8ELj16ENS_18Kernel_traits_baseILj32768ES2_S2_S2_fjLj256EEEEEEEvNS_9BwdParamsE)
        /*19f4*/ 	.word	0x00000000


	//----- nvinfo : EIATTR_MIN_STACK_SIZE
	.align		4
.L_1107:
        /*19f8*/ 	.byte	0x04, 0x12
        /*19fa*/ 	.short	(.L_1109 - .L_1108)
	.align		4
.L_1108:
        /*19fc*/ 	.word	index@(_ZN10layer_norm22ln_bwd_finalize_kernelINS_22Kernel_traits_finalizeILj32768E6__halffS2_fjLj1024ELj4ENS_18Kernel_traits_baseILj32768ES2_fS2_fjLj1024EEEEEEEvNS_9BwdParamsE)
        /*1a00*/ 	.word	0x00000000


	//----- nvinfo : EIATTR_MIN_STACK_SIZE
	.align		4
.L_1109:
        /*1a04*/ 	.byte	0x04, 0x12
        /*1a06*/ 	.short	(.L_1111 - .L_1110)
	.align		4
.L_1110:
        /*1a08*/ 	.word	index@(_ZN10layer_norm13ln_bwd_kernelINS_13Kernel_traitsI6__halffS2_fjLj32768ELj4ELj1ELj8ELj16ENS_18Kernel_traits_baseILj32768ES2_fS2_fjLj256EEEEEEEvNS_9BwdParamsE)
        /*1a0c*/ 	.word	0x00000000


	//----- nvinfo : EIATTR_MIN_STACK_SIZE
	.align		4
.L_1111:
        /*1a10*/ 	.byte	0x04, 0x12
        /*1a12*/ 	.short	(.L_1113 - .L_1112)
	.align		4
.L_1112:
        /*1a14*/ 	.word	index@(_ZN10layer_norm22ln_bwd_finalize_kernelINS_22Kernel_traits_finalizeILj32768E6__halfS2_S2_fjLj1024ELj4ENS_18Kernel_traits_baseILj32768ES2_S2_S2_fjLj1024EEEEEEEvNS_9BwdParamsE)
        /*1a18*/ 	.word	0x00000000


	//----- nvinfo : EIATTR_MIN_STACK_SIZE
	.align		4
.L_1113:
        /*1a1c*/ 	.byte	0x04, 0x12
        /*1a1e*/ 	.short	(.L_1115 - .L_1114)
	.align		4
.L_1114:
        /*1a20*/ 	.word	index@(_ZN10layer_norm13ln_bwd_kernelINS_13Kernel_traitsI6__halfS2_S2_fjLj32768ELj4ELj1ELj8ELj16ENS_18Kernel_traits_baseILj32768ES2_S2_S2_fjLj256EEEEEEEvNS_9BwdParamsE)
        /*1a24*/ 	.word	0x00000000


	//----- nvinfo : EIATTR_MIN_STACK_SIZE
	.align		4
.L_1115:
        /*1a28*/ 	.byte	0x04, 0x12
        /*1a2a*/ 	.short	(.L_1117 - .L_1116)
	.align		4
.L_1116:
        /*1a2c*/ 	.word	index@(_ZN10layer_norm22ln_bwd_finalize_kernelINS_22Kernel_traits_finalizeILj32768EffffjLj1024ELj4ENS_18Kernel_traits_baseILj32768EffffjLj1024EEEEEEEvNS_9BwdParamsE)
        /*1a30*/ 	.word	0x00000000


	//----- nvinfo : EIATTR_MIN_STACK_SIZE
	.align		4
.L_1117:
        /*1a34*/ 	.byte	0x04, 0x12
        /*1a36*/ 	.short	(.L_1119 - .L_1118)
	.align		4
.L_1118:
        /*1a38*/ 	.word	index@(_ZN10layer_norm13ln_bwd_kernelINS_13Kernel_traitsIffffjLj32768ELj4ELj1ELj8ELj16ENS_18Kernel_traits_baseILj32768EffffjLj256EEEEEEEvNS_9BwdParamsE)
        /*1a3c*/ 	.word	0x00000000


	//----- nvinfo : EIATTR_MIN_STACK_SIZE
	.align		4
.L_1119:
        /*1a40*/ 	.byte	0x04, 0x12
        /*1a42*/ 	.short	(.L_1121 - .L_1120)
	.align		4
.L_1120:
        /*1a44*/ 	.word	index@(_ZN10layer_norm22ln_bwd_finalize_kernelINS_22Kernel_traits_finalizeILj30720E13__nv_bfloat16fS2_fjLj1024ELj4ENS_18Kernel_traits_baseILj30720ES2_fS2_fjLj1024EEEEEEEvNS_9BwdParamsE)
        /*1a48*/ 	.word	0x00000000


	//----- nvinfo : EIATTR_MIN_STACK_SIZE
	.align		4
.L_1121:
        /*1a4c*/ 	.byte	0x04, 0x12
        /*1a4e*/ 	.short	(.L_1123 - .L_1122)
	.align		4
.L_1122:
        /*1a50*/ 	.word	index@(_ZN10layer_norm13ln_bwd_kernelINS_13Kernel_traitsI13__nv_bfloat16fS2_fjLj30720ELj4ELj1ELj8ELj8ENS_18Kernel_traits_baseILj30720ES2_fS2_fjLj256EEEEEEEvNS_9BwdParamsE)
        /*1a54*/ 	.word	0x00000000


	//----- nvinfo : EIATTR_MIN_STACK_SIZE
	.align		4
.L_1123:
        /*1a58*/ 	.byte	0x04, 0x12
        /*1a5a*/ 	.short	(.L_1125 - .L_1124)
	.align		4
.L_1124:
        /*1a5c*/ 	.word	index@(_ZN10layer_norm22ln_bwd_finalize_kernelINS_22Kernel_traits_finalizeILj30720E13__nv_bfloat16S2_S2_fjLj1024ELj4ENS_18Kernel_traits_baseILj30720ES2_S2_S2_fjLj1024EEEEEEEvNS_9BwdParamsE)
        /*1a60*/ 	.word	0x00000000


	//----- nvinfo : EIATTR_MIN_STACK_SIZE
	.align		4
.L_1125:
        /*1a64*/ 	.byte	0x04, 0x12
        /*1a66*/ 	.short	(.L_1127 - .L_1126)
	.align		4
.L_1126:
        /*1a68*/ 	.word	index@(_ZN10layer_norm13ln_bwd_kernelINS_13Kernel_traitsI13__nv_bfloat16S2_S2_fjLj30720ELj4ELj1ELj8ELj4ENS_18Kernel_traits_baseILj30720ES2_S2_S2_fjLj256EEEEEEEvNS_9BwdParamsE)
        /*1a6c*/ 	.word	0x00000000


	//----- nvinfo : EIATTR_MIN_STACK_SIZE
	.align		4
.L_1127:
        /*1a70*/ 	.byte	0x04, 0x12
        /*1a72*/ 	.short	(.L_1129 - .L_1128)
	.align		4
.L_1128:
        /*1a74*/ 	.word	index@(_ZN10layer_norm22ln_bwd_finalize_kernelINS_22Kernel_traits_finalizeILj30720E6__halffS2_fjLj1024ELj4ENS_18Kernel_traits_baseILj30720ES2_fS2_fjLj1024EEEEEEEvNS_9BwdParamsE)
        /*1a78*/ 	.word	0x00000000


	//----- nvinfo : EIATTR_MIN_STACK_SIZE
	.align		4
.L_1129:
        /*1a7c*/ 	.byte	0x04, 0x12
        /*1a7e*/ 	.short	(.L_1131 - .L_1130)
	.align		4
.L_1130:
        /*1a80*/ 	.word	index@(_ZN10layer_norm13ln_bwd_kernelINS_13Kernel_traitsI6__halffS2_fjLj30720ELj4ELj1ELj8ELj8ENS_18Kernel_traits_baseILj30720ES2_fS2_fjLj256EEEEEEEvNS_9BwdParamsE)
        /*1a84*/ 	.word	0x00000000


	//----- nvinfo : EIATTR_MIN_STACK_SIZE
	.align		4
.L_1131:
        /*1a88*/ 	.byte	0x04, 0x12
        /*1a8a*/ 	.short	(.L_1133 - .L_1132)
	.align		4
.L_1132:
        /*1a8c*/ 	.word	index@(_ZN10layer_norm22ln_bwd_finalize_kernelINS_22Kernel_traits_finalizeILj30720E6__halfS2_S2_fjLj1024ELj4ENS_18Kernel_traits_baseILj30720ES2_S2_S2_fjLj1024EEEEEEEvNS_9BwdParamsE)
        /*1a90*/ 	.word	0x00000000


	//----- nvinfo : EIATTR_MIN_STACK_SIZE
	.align		4
.L_1133:
        /*1a94*/ 	.byte	0x04, 0x12
        /*1a96*/ 	.short	(.L_1135 - .L_1134)
	.align		4
.L_1134:
        /*1a98*/ 	.word	index@(_ZN10layer_norm13ln_bwd_kernelINS_13Kernel_traitsI6__halfS2_S2_fjLj30720ELj4ELj1ELj8ELj4ENS_18Kernel_traits_baseILj30720ES2_S2_S2_fjLj256EEEEEEEvNS_9BwdParamsE)
        /*1a9c*/ 	.word	0x00000000


	//----- nvinfo : EIATTR_MIN_STACK_SIZE
	.align		4
.L_1135:
        /*1aa0*/ 	.byte	0x04, 0x12
        /*1aa2*/ 	.short	(.L_1137 - .L_1136)
	.align		4
.L_1136:
        /*1aa4*/ 	.word	index@(_ZN10layer_norm22ln_bwd_finalize_kernelINS_22Kernel_traits_finalizeILj30720EffffjLj1024ELj4ENS_18Kernel_traits_baseILj30720EffffjLj1024EEEEEEEvNS_9BwdParamsE)
        /*1aa8*/ 	.word	0x00000000


	//----- nvinfo : EIATTR_MIN_STACK_SIZE
	.align		4
.L_1137:
        /*1aac*/ 	.byte	0x04, 0x12
        /*1aae*/ 	.short	(.L_1139 - .L_1138)
	.align		4
.L_1138:
        /*1ab0*/ 	.word	index@(_ZN10layer_norm13ln_bwd_kernelINS_13Kernel_traitsIffffjLj30720ELj4ELj1ELj8ELj8ENS_18Kernel_traits_baseILj30720EffffjLj256EEEEEEEvNS_9BwdParamsE)
        /*1ab4*/ 	.word	0x00000000


	//----- nvinfo : EIATTR_MIN_STACK_SIZE
	.align		4
.L_1139:
        /*1ab8*/ 	.byte	0x04, 0x12
        /*1aba*/ 	.short	(.L_1141 - .L_1140)
	.align		4
.L_1140:
        /*1abc*/ 	.word	index@(_ZN10layer_norm22ln_bwd_finalize_kernelINS_22Kernel_traits_finalizeILj25600E13__nv_bfloat16fS2_fjLj1024ELj4ENS_18Kernel_traits_baseILj25600ES2_fS2_fjLj1024EEEEEEEvNS_9BwdParamsE)
        /*1ac0*/ 	.word	0x00000000


	//----- nvinfo : EIATTR_MIN_STACK_SIZE
	.align		4
.L_1141:
        /*1ac4*/ 	.byte	0x04, 0x12
        /*1ac6*/ 	.short	(.L_1143 - .L_1142)
	.align		4
.L_1142:
        /*1ac8*/ 	.word	index@(_ZN10layer_norm13ln_bwd_kernelINS_13Kernel_traitsI13__nv_bfloat16fS2_fjLj25600ELj5ELj1ELj4ELj16ENS_18Kernel_traits_baseILj25600ES2_fS2_fjLj128EEEEEEEvNS_9BwdParamsE)
        /*1acc*/ 	.word	0x00000010


	//----- nvinfo : EIATTR_MIN_STACK_SIZE
	.align		4
.L_1143:
        /*1ad0*/ 	.byte	0x04, 0x12
        /*1ad2*/ 	.short	(.L_1145 - .L_1144)
	.align		4
.L_1144:
        /*1ad4*/ 	.word	index@(_ZN10layer_norm22ln_bwd_finalize_kernelINS_22Kernel_traits_finalizeILj25600E13__nv_bfloat16S2_S2_fjLj1024ELj4ENS_18Kernel_traits_baseILj25600ES2_S2_S2_fjLj1024EEEEEEEvNS_9BwdParamsE)
        /*1ad8*/ 	.word	0x00000000


	//----- nvinfo : EIATTR_MIN_STACK_SIZE
	.align		4
.L_1145:
        /*1adc*/ 	.byte	0x04, 0x12
        /*1ade*/ 	.short	(.L_1147 - .L_1146)
	.align		4
.L_1146:
        /*1ae0*/ 	.word	index@(_ZN10layer_norm13ln_bwd_kernelINS_13Kernel_traitsI13__nv_bfloat16S2_S2_fjLj25600ELj5ELj1ELj4ELj16ENS_18Kernel_traits_baseILj25600ES2_S2_S2_fjLj128EEEEEEEvNS_9BwdParamsE)
        /*1ae4*/ 	.word	0x00000000


	//----- nvinfo : EIATTR_MIN_STACK_SIZE
	.align		4
.L_1147:
        /*1ae8*/ 	.byte	0x04, 0x12
        /*1aea*/ 	.short	(.L_1149 - .L_1148)
	.align		4
.L_1148:
        /*1aec*/ 	.word	index@(_ZN10layer_norm22ln_bwd_finalize_kernelINS_22Kernel_traits_finalizeILj25600E6__halffS2_fjLj1024ELj4ENS_18Kernel_traits_baseILj25600ES2_fS2_fjLj1024EEEEEEEvNS_9BwdParamsE)
        /*1af0*/ 	.word	0x00000000


	//----- nvinfo : EIATTR_MIN_STACK_SIZE
	.align		4
.L_1149:
        /*1af4*/ 	.byte	0x04, 0x12
        /*1af6*/ 	.short	(.L_1151 - .L_1150)
	.align		4
.L_1150:
        /*1af8*/ 	.word	index@(_ZN10layer_norm13ln_bwd_kernelINS_13Kernel_traitsI6__halffS2_fjLj25600ELj5ELj1ELj4ELj16ENS_18Kernel_traits_baseILj25600ES2_fS2_fjLj128EEEEEEEvNS_9BwdParamsE)
        /*1afc*/ 	.word	0x00000010


	//----- nvinfo : EIATTR_MIN_STACK_SIZE
	.align		4
.L_1151:
        /*1b00*/ 	.byte	0x04, 0x12
        /*1b02*/ 	.short	(.L_1153 - .L_1152)
	.align		4
.L_1152:
        /*1b04*/ 	.word	index@(_ZN10layer_norm22ln_bwd_finalize_kernelINS_22Kernel_traits_finalizeILj25600E6__halfS2_S2_fjLj1024ELj4ENS_18Kernel_traits_baseILj25600ES2_S2_S2_fjLj1024EEEEEEEvNS_9BwdParamsE)
        /*1b08*/ 	.word	0x00000000


	//----- nvinfo : EIATTR_MIN_STACK_SIZE
	.align		4
.L_1153:
        /*1b0c*/ 	.byte	0x04, 0x12
        /*1b0e*/ 	.short	(.L_1155 - .L_1154)
	.align		4
.L_1154:
        /*1b10*/ 	.word	index@(_ZN10layer_norm13ln_bwd_kernelINS_13Kernel_traitsI6__halfS2_S2_fjLj25600ELj5ELj1ELj4ELj16ENS_18Kernel_traits_baseILj25600ES2_S2_S2_fjLj128EEEEEEEvNS_9BwdParamsE)
        /*1b14*/ 	.word	0x00000000


	//----- nvinfo : EIATTR_MIN_STACK_SIZE
	.align		4
.L_1155:
        /*1b18*/ 	.byte	0x04, 0x12
        /*1b1a*/ 	.short	(.L_1157 - .L_1156)
	.align		4
.L_1156:
        /*1b1c*/ 	.word	index@(_ZN10layer_norm22ln_bwd_finalize_kernelINS_22Kernel_traits_finalizeILj25600EffffjLj1024ELj4ENS_18Kernel_traits_baseILj25600EffffjLj1024EEEEEEEvNS_9BwdParamsE)
        /*1b20*/ 	.word	0x00000000


	//----- nvinfo : EIATTR_MIN_STACK_SIZE
	.align		4
.L_1157:
        /*1b24*/ 	.byte	0x04, 0x12
        /*1b26*/ 	.short	(.L_1159 - .L_1158)
	.align		4
.L_1158:
        /*1b28*/ 	.word	index@(_ZN10layer_norm13ln_bwd_kernelINS_13Kernel_traitsIffffjLj25600ELj5ELj1ELj4ELj16ENS_18Kernel_traits_baseILj25600EffffjLj128EEEEEEEvNS_9BwdParamsE)
        /*1b2c*/ 	.word	0x00000020


	//----- nvinfo : EIATTR_MIN_STACK_SIZE
	.align		4
.L_1159:
        /*1b30*/ 	.byte	0x04, 0x12
        /*1b32*/ 	.short	(.L_1161 - .L_1160)
	.align		4
.L_1160:
        /*1b34*/ 	.word	index@(_ZN10layer_norm22ln_bwd_finalize_kernelINS_22Kernel_traits_finalizeILj24576E13__nv_bfloat16fS2_fjLj1024ELj4ENS_18Kernel_traits_baseILj24576ES2_fS2_fjLj1024EEEEEEEvNS_9BwdParamsE)
        /*1b38*/ 	.word	0x00000000


	//----- nvinfo : EIATTR_MIN_STACK_SIZE
	.align		4
.L_1161:
        /*1b3c*/ 	.byte	0x04, 0x12
        /*1b3e*/ 	.short	(.L_1163 - .L_1162)
	.align		4
.L_1162:
        /*1b40*/ 	.word	index@(_ZN10layer_norm13ln_bwd_kernelINS_13Kernel_traitsI13__nv_bfloat16fS2_fjLj24576ELj4ELj1ELj8ELj16ENS_18Kernel_traits_baseILj24576ES2_fS2_fjLj256EEEEEEEvNS_9BwdParamsE)
        /*1b44*/ 	.word	0x00000000


	//----- nvinfo : EIATTR_MIN_STACK_SIZE
	.align		4
.L_1163:
        /*1b48*/ 	.byte	0x04, 0x12
        /*1b4a*/ 	.short	(.L_1165 - .L_1164)
	.align		4
.L_1164:
        /*1b4c*/ 	.word	index@(_ZN10layer_norm22ln_bwd_finalize_kernelINS_22Kernel_traits_finalizeILj24576E13__nv_bfloat16S2_S2_fjLj1024ELj4ENS_18Kernel_traits_baseILj24576ES2_S2_S2_fjLj1024EEEEEEEvNS_9BwdParamsE)
        /*1b50*/ 	.word	0x00000000


	//----- nvinfo : EIATTR_MIN_STACK_SIZE
	.align		4
.L_1165:
        /*1b54*/ 	.byte	0x04, 0x12
        /*1b56*/ 	.short	(.L_1167 - .L_1166)
	.align		4
.L_1166:
        /*1b58*/ 	.word	index@(_ZN10layer_norm13ln_bwd_kernelINS_13Kernel_traitsI13__nv_bfloat16S2_S2_fjLj24576ELj4ELj1ELj8ELj16ENS_18Kernel_traits_baseILj24576ES2_S2_S2_fjLj256EEEEEEEvNS_9BwdParamsE)
        /*1b5c*/ 	.word	0x00000000


	//----- nvinfo : EIATTR_MIN_STACK_SIZE
	.align		4
.L_1167:
        /*1b60*/ 	.byte	0x04, 0x12
        /*1b62*/ 	.short	(.L_1169 - .L_1168)
	.align		4
.L_1168:
        /*1b64*/ 	.word	index@(_ZN10layer_norm22ln_bwd_finalize_kernelINS_22Kernel_traits_finalizeILj24576E6__halffS2_fjLj1024ELj4ENS_18Kernel_traits_baseILj24576ES2_fS2_fjLj1024EEEEEEEvNS_9BwdParamsE)
        /*1b68*/ 	.word	0x00000000


	//----- nvinfo : EIATTR_MIN_STACK_SIZE
	.align		4
.L_1169:
        /*1b6c*/ 	.byte	0x04, 0x12
        /*1b6e*/ 	.short	(.L_1171 - .L_1170)
	.align		4
.L_1170:
        /*1b70*/ 	.word	index@(_ZN10layer_norm13ln_bwd_kernelINS_13Kernel_traitsI6__halffS2_fjLj24576ELj4ELj1ELj8ELj16ENS_18Kernel_traits_baseILj24576ES2_fS2_fjLj256EEEEEEEvNS_9BwdParamsE)
        /*1b74*/ 	.word	0x00000000


	//----- nvinfo : EIATTR_MIN_STACK_SIZE
	.align		4
.L_1171:
        /*1b78*/ 	.byte	0x04, 0x12
        /*1b7a*/ 	.short	(.L_1173 - .L_1172)
	.align		4
.L_1172:
        /*1b7c*/ 	.word	index@(_ZN10layer_norm22ln_bwd_finalize_kernelINS_22Kernel_traits_finalizeILj24576E6__halfS2_S2_fjLj1024ELj4ENS_18Kernel_traits_baseILj24576ES2_S2_S2_fjLj1024EEEEEEEvNS_9BwdParamsE)
        /*1b80*/ 	.word	0x00000000


	//----- nvinfo : EIATTR_MIN_STACK_SIZE
	.align		4
.L_1173:
        /*1b84*/ 	.byte	0x04, 0x12
        /*1b86*/ 	.short	(.L_1175 - .L_1174)
	.align		4
.L_1174:
        /*1b88*/ 	.word	index@(_ZN10layer_norm13ln_bwd_kernelINS_13Kernel_traitsI6__halfS2_S2_fjLj24576ELj4ELj1ELj8ELj16ENS_18Kernel_traits_baseILj24576ES2_S2_S2_fjLj256EEEEEEEvNS_9BwdParamsE)
        /*1b8c*/ 	.word	0x00000000


	//----- nvinfo : EIATTR_MIN_STACK_SIZE
	.align		4
.L_1175:
        /*1b90*/ 	.byte	0x04, 0x12
        /*1b92*/ 	.short	(.L_1177 - .L_1176)
	.align		4
.L_1176:
        /*1b94*/ 	.word	index@(_ZN10layer_norm22ln_bwd_finalize_kernelINS_22Kernel_traits_finalizeILj24576EffffjLj1024ELj4ENS_18Kernel_traits_baseILj24576EffffjLj1024EEEEEEEvNS_9BwdParamsE)
        /*1b98*/ 	.word	0x00000000


	//----- nvinfo : EIATTR_MIN_STACK_SIZE
	.align		4
.L_1177:
        /*1b9c*/ 	.byte	0x04, 0x12
        /*1b9e*/ 	.short	(.L_1179 - .L_1178)
	.align		4
.L_1178:
        /*1ba0*/ 	.word	index@(_ZN10layer_norm13ln_bwd_kernelINS_13Kernel_traitsIffffjLj24576ELj4ELj1ELj8ELj16ENS_18Kernel_traits_baseILj24576EffffjLj256EEEEEEEvNS_9BwdParamsE)
        /*1ba4*/ 	.word	0x00000000


	//----- nvinfo : EIATTR_MIN_STACK_SIZE
	.align		4
.L_1179:
        /*1ba8*/ 	.byte	0x04, 0x12
        /*1baa*/ 	.short	(.L_1181 - .L_1180)
	.align		4
.L_1180:
        /*1bac*/ 	.word	index@(_ZN10layer_norm22ln_bwd_finalize_kernelINS_22Kernel_traits_finalizeILj20480E13__nv_bfloat16fS2_fjLj1024ELj4ENS_18Kernel_traits_baseILj20480ES2_fS2_fjLj1024EEEEEEEvNS_9BwdParamsE)
        /*1bb0*/ 	.word	0x00000000


	//----- nvinfo : EIATTR_MIN_STACK_SIZE
	.align		4
.L_1181:
        /*1bb4*/ 	.byte	0x04, 0x12
        /*1bb6*/ 	.short	(.L_1183 - .L_1182)
	.align		4
.L_1182:
        /*1bb8*/ 	.word	index@(_ZN10layer_norm13ln_bwd_kernelINS_13Kernel_traitsI13__nv_bfloat16fS2_fjLj20480ELj4ELj1ELj4ELj16ENS_18Kernel_traits_baseILj20480ES2_fS2_fjLj128EEEEEEEvNS_9BwdParamsE)
        /*1bbc*/ 	.word	0x00000008


	//----- nvinfo : EIATTR_MIN_STACK_SIZE
	.align		4
.L_1183:
        /*1bc0*/ 	.byte	0x04, 0x12
        /*1bc2*/ 	.short	(.L_1185 - .L_1184)
	.align		4
.L_1184:
        /*1bc4*/ 	.word	index@(_ZN10layer_norm22ln_bwd_finalize_kernelINS_22Kernel_traits_finalizeILj20480E13__nv_bfloat16S2_S2_fjLj1024ELj4ENS_18Kernel_traits_baseILj20480ES2_S2_S2_fjLj1024EEEEEEEvNS_9BwdParamsE)
        /*1bc8*/ 	.word	0x00000000


	//----- nvinfo : EIATTR_MIN_STACK_SIZE
	.align		4
.L_1185:
        /*1bcc*/ 	.byte	0x04, 0x12
        /*1bce*/ 	.short	(.L_1187 - .L_1186)
	.align		4
.L_1186:
        /*1bd0*/ 	.word	index@(_ZN10layer_norm13ln_bwd_kernelINS_13Kernel_traitsI13__nv_bfloat16S2_S2_fjLj20480ELj4ELj1ELj4ELj16ENS_18Kernel_traits_baseILj20480ES2_S2_S2_fjLj128EEEEEEEvNS_9BwdParamsE)
        /*1bd4*/ 	.word	0x00000000


	//----- nvinfo : EIATTR_MIN_STACK_SIZE
	.align		4
.L_1187:
        /*1bd8*/ 	.byte	0x04, 0x12
        /*1bda*/ 	.short	(.L_1189 - .L_1188)
	.align		4
.L_1188:
        /*1bdc*/ 	.word	index@(_ZN10layer_norm22ln_bwd_finalize_kernelINS_22Kernel_traits_finalizeILj20480E6__halffS2_fjLj1024ELj4ENS_18Kernel_traits_baseILj20480ES2_fS2_fjLj1024EEEEEEEvNS_9BwdParamsE)
        /*1be0*/ 	.word	0x00000000


	//----- nvinfo : EIATTR_MIN_STACK_SIZE
	.align		4
.L_1189:
        /*1be4*/ 	.byte	0x04, 0x12
        /*1be6*/ 	.short	(.L_1191 - .L_1190)
	.align		4
.L_1190:
        /*1be8*/ 	.word	index@(_ZN10layer_norm13ln_bwd_kernelINS_13Kernel_traitsI6__halffS2_fjLj20480ELj4ELj1ELj4ELj16ENS_18Kernel_traits_baseILj20480ES2_fS2_fjLj128EEEEEEEvNS_9BwdParamsE)
        /*1bec*/ 	.word	0x00000008


	//----- nvinfo : EIATTR_MIN_STACK_SIZE
	.align		4
.L_1191:
        /*1bf0*/ 	.byte	0x04, 0x12
        /*1bf2*/ 	.short	(.L_1193 - .L_1192)
	.align		4
.L_1192:
        /*1bf4*/ 	.word	index@(_ZN10layer_norm22ln_bwd_finalize_kernelINS_22Kernel_traits_finalizeILj20480E6__halfS2_S2_fjLj1024ELj4ENS_18Kernel_traits_baseILj20480ES2_S2_S2_fjLj1024EEEEEEEvNS_9BwdParamsE)
        /*1bf8*/ 	.word	0x00000000


	//----- nvinfo : EIATTR_MIN_STACK_SIZE
	.align		4
.L_1193:
        /*1bfc*/ 	.byte	0x04, 0x12
        /*1bfe*/ 	.short	(.L_1195 - .L_1194)
	.align		4
.L_1194:
        /*1c00*/ 	.word	index@(_ZN10layer_norm13ln_bwd_kernelINS_13Kernel_traitsI6__halfS2_S2_fjLj20480ELj4ELj1ELj4ELj16ENS_18Kernel_traits_baseILj20480ES2_S2_S2_fjLj128EEEEEEEvNS_9BwdParamsE)
        /*1c04*/ 	.word	0x00000000


	//----- nvinfo : EIATTR_MIN_STACK_SIZE
	.align		4
.L_1195:
        /*1c08*/ 	.byte	0x04, 0x12
        /*1c0a*/ 	.short	(.L_1197 - .L_1196)
	.align		4
.L_1196:
        /*1c0c*/ 	.word	index@(_ZN10layer_norm22ln_bwd_finalize_kernelINS_22Kernel_traits_finalizeILj20480EffffjLj1024ELj4ENS_18Kernel_traits_baseILj20480EffffjLj1024EEEEEEEvNS_9BwdParamsE)
        /*1c10*/ 	.word	0x00000000


	//----- nvinfo : EIATTR_MIN_STACK_SIZE
	.align		4
.L_1197:
        /*1c14*/ 	.byte	0x04, 0x12
        /*1c16*/ 	.short	(.L_1199 - .L_1198)
	.align		4
.L_1198:
        /*1c18*/ 	.word	index@(_ZN10layer_norm13ln_bwd_kernelINS_13Kernel_traitsIffffjLj20480ELj4ELj1ELj4ELj16ENS_18Kernel_traits_baseILj20480EffffjLj128EEEEEEEvNS_9BwdParamsE)
        /*1c1c*/ 	.word	0x00000010


	//----- nvinfo : EIATTR_MIN_STACK_SIZE
	.align		4
.L_1199:
        /*1c20*/ 	.byte	0x04, 0x12
        /*1c22*/ 	.short	(.L_1201 - .L_1200)
	.align		4
.L_1200:
        /*1c24*/ 	.word	index@(_ZN10layer_norm22ln_bwd_finalize_kernelINS_22Kernel_traits_finalizeILj18432E13__nv_bfloat16fS2_fjLj1024ELj4ENS_18Kernel_traits_baseILj18432ES2_fS2_fjLj1024EEEEEEEvNS_9BwdParamsE)
        /*1c28*/ 	.word	0x00000000


	//----- nvinfo : EIATTR_MIN_STACK_SIZE
	.align		4
.L_1201:
        /*1c2c*/ 	.byte	0x04, 0x12
        /*1c2e*/ 	.short	(.L_1203 - .L_1202)
	.align		4
.L_1202:
        /*1c30*/ 	.word	index@(_ZN10layer_norm13ln_bwd_kernelINS_13Kernel_traitsI13__nv_bfloat16fS2_fjLj18432ELj4ELj1ELj4ELj16ENS_18Kernel_traits_baseILj18432ES2_fS2_fjLj128EEEEEEEvNS_9BwdParamsE)
        /*1c34*/ 	.word	0x00000000


	//----- nvinfo : EIATTR_MIN_STACK_SIZE
	.align		4
.L_1203:
        /*1c38*/ 	.byte	0x04, 0x12
        /*1c3a*/ 	.short	(.L_1205 - .L_1204)
	.align		4
.L_1204:
        /*1c3c*/ 	.word	index@(_ZN10layer_norm22ln_bwd_finalize_kernelINS_22Kernel_traits_finalizeILj18432E13__nv_bfloat16S2_S2_fjLj1024ELj4ENS_18Kernel_traits_baseILj18432ES2_S2_S2_fjLj1024EEEEEEEvNS_9BwdParamsE)
        /*1c40*/ 	.word	0x00000000


	//----- nvinfo : EIATTR_MIN_STACK_SIZE
	.align		4
.L_1205:
        /*1c44*/ 	.byte	0x04, 0x12
        /*1c46*/ 	.short	(.L_1207 - .L_1206)
	.align		4
.L_1206:
        /*1c48*/ 	.word	index@(_ZN10layer_norm13ln_bwd_kernelINS_13Kernel_traitsI13__nv_bfloat16S2_S2_fjLj18432ELj4ELj1ELj4ELj8ENS_18Kernel_traits_baseILj18432ES2_S2_S2_fjLj128EEEEEEEvNS_9BwdParamsE)
        /*1c4c*/ 	.word	0x00000000


	//----- nvinfo : EIATTR_MIN_STACK_SIZE
	.align		4
.L_1207:
        /*1c50*/ 	.byte	0x04, 0x12
        /*1c52*/ 	.short	(.L_1209 - .L_1208)
	.align		4
.L_1208:
        /*1c54*/ 	.word	index@(_ZN10layer_norm22ln_bwd_finalize_kernelINS_22Kernel_traits_finalizeILj18432E6__halffS2_fjLj1024ELj4ENS_18Kernel_traits_baseILj18432ES2_fS2_fjLj1024EEEEEEEvNS_9BwdParamsE)
        /*1c58*/ 	.word	0x00000000


	//----- nvinfo : EIATTR_MIN_STACK_SIZE
	.align		4
.L_1209:
        /*1c5c*/ 	.byte	0x04, 0x12
        /*1c5e*/ 	.short	(.L_1211 - .L_1210)
	.align		4
.L_1210:
        /*1c60*/ 	.word	index@(_ZN10layer_norm13ln_bwd_kernelINS_13Kernel_traitsI6__halffS2_fjLj18432ELj4ELj1ELj4ELj16ENS_18Kernel_traits_baseILj18432ES2_fS2_fjLj128EEEEEEEvNS_9BwdParamsE)
        /*1c64*/ 	.word	0x00000000


	//----- nvinfo : EIATTR_MIN_STACK_SIZE
	.align		4
.L_1211:
        /*1c68*/ 	.byte	0x04, 0x12
        /*1c6a*/ 	.short	(.L_1213 - .L_1212)
	.align		4
.L_1212:
        /*1c6c*/ 	.word	index@(_ZN10layer_norm22ln_bwd_finalize_kernelINS_22Kernel_traits_finalizeILj18432E6__halfS2_S2_fjLj1024ELj4ENS_18Kernel_traits_baseILj18432ES2_S2_S2_fjLj1024EEEEEEEvNS_9BwdParamsE)
        /*1c70*/ 	.word	0x00000000


	//----- nvinfo : EIATTR_MIN_STACK_SIZE
	.align		4
.L_1213:
        /*1c74*/ 	.byte	0x04, 0x12
        /*1c76*/ 	.short	(.L_1215 - .L_1214)
	.align		4
.L_1214:
        /*1c78*/ 	.word	index@(_ZN10layer_norm13ln_bwd_kernelINS_13Kernel_traitsI6__halfS2_S2_fjLj18432ELj4ELj1ELj4ELj8ENS_18Kernel_traits_baseILj18432ES2_S2_S2_fjLj128EEEEEEEvNS_9BwdParamsE)
        /*1c7c*/ 	.word	0x00000000


	//----- nvinfo : EIATTR_MIN_STACK_SIZE
	.align		4
.L_1215:
        /*1c80*/ 	.byte	0x04, 0x12
        /*1c82*/ 	.short	(.L_1217 - .L_1216)
	.align		4
.L_1216:
        /*1c84*/ 	.word	index@(_ZN10layer_norm22ln_bwd_finalize_kernelINS_22Kernel_traits_finalizeILj18432EffffjLj1024ELj4ENS_18Kernel_traits_baseILj18432EffffjLj1024EEEEEEEvNS_9BwdParamsE)
        /*1c88*/ 	.word	0x00000000


	//----- nvinfo : EIATTR_MIN_STACK_SIZE
	.align		4
.L_1217:
        /*1c8c*/ 	.byte	0x04, 0x12
        /*1c8e*/ 	.short	(.L_1219 - .L_1218)
	.align		4
.L_1218:
        /*1c90*/ 	.word	index@(_ZN10layer_norm13ln_bwd_kernelINS_13Kernel_traitsIffffjLj18432ELj4ELj1ELj4ELj16ENS_18Kernel_traits_baseILj18432EffffjLj128EEEEEEEvNS_9BwdParamsE)
        /*1c94*/ 	.word	0x00000000


	//----- nvinfo : EIATTR_MIN_STACK_SIZE
	.align		4
.L_1219:
        /*1c98*/ 	.byte	0x04, 0x12
        /*1c9a*/ 	.short	(.L_1221 - .L_1220)
	.align		4
.L_1220:
        /*1c9c*/ 	.word	index@(_ZN10layer_norm22ln_bwd_finalize_kernelINS_22Kernel_traits_finalizeILj16384E13__nv_bfloat16fS2_fjLj1024ELj4ENS_18Kernel_traits_baseILj16384ES2_fS2_fjLj1024EEEEEEEvNS_9BwdParamsE)
        /*1ca0*/ 	.word	0x00000000


	//----- nvinfo : EIATTR_MIN_STACK_SIZE
	.align		4
.L_1221:
        /*1ca4*/ 	.byte	0x04, 0x12
        /*1ca6*/ 	.short	(.L_1223 - .L_1222)
	.align		4
.L_1222:
        /*1ca8*/ 	.word	index@(_ZN10layer_norm13ln_bwd_kernelINS_13Kernel_traitsI13__nv_bfloat16fS2_fjLj16384ELj4ELj1ELj4ELj16ENS_18Kernel_traits_baseILj16384ES2_fS2_fjLj128EEEEEEEvNS_9BwdParamsE)
        /*1cac*/ 	.word	0x00000000


	//----- nvinfo : EIATTR_MIN_STACK_SIZE
	.align		4
.L_1223:
        /*1cb0*/ 	.byte	0x04, 0x12
        /*1cb2*/ 	.short	(.L_1225 - .L_1224)
	.align		4
.L_1224:
        /*1cb4*/ 	.word	index@(_ZN10layer_norm22ln_bwd_finalize_kernelINS_22Kernel_traits_finalizeILj16384E13__nv_bfloat16S2_S2_fjLj1024ELj4ENS_18Kernel_traits_baseILj16384ES2_S2_S2_fjLj1024EEEEEEEvNS_9BwdParamsE)
        /*1cb8*/ 	.word	0x00000000


	//----- nvinfo : EIATTR_MIN_STACK_SIZE
	.align		4
.L_1225:
        /*1cbc*/ 	.byte	0x04, 0x12
        /*1cbe*/ 	.short	(.L_1227 - .L_1226)
	.align		4
.L_1226:
        /*1cc0*/ 	.word	index@(_ZN10layer_norm13ln_bwd_kernelINS_13Kernel_traitsI13__nv_bfloat16S2_S2_fjLj16384ELj4ELj1ELj4ELj16ENS_18Kernel_traits_baseILj16384ES2_S2_S2_fjLj128EEEEEEEvNS_9BwdParamsE)
        /*1cc4*/ 	.word	0x00000000


	//----- nvinfo : EIATTR_MIN_STACK_SIZE
	.align		4
.L_1227:
        /*1cc8*/ 	.byte	0x04, 0x12
        /*1cca*/ 	.short	(.L_1229 - .L_1228)
	.align		4
.L_1228:
        /*1ccc*/ 	.word	index@(_ZN10layer_norm22ln_bwd_finalize_kernelINS_22Kernel_traits_finalizeILj16384E6__halffS2_fjLj1024ELj4ENS_18Kernel_traits_baseILj16384ES2_fS2_fjLj1024EEEEEEEvNS_9BwdParamsE)
        /*1cd0*/ 	.word	0x00000000


	//----- nvinfo : EIATTR_MIN_STACK_SIZE
	.align		4
.L_1229:
        /*1cd4*/ 	.byte	0x04, 0x12
        /*1cd6*/ 	.short	(.L_1231 - .L_1230)
	.align		4
.L_1230:
        /*1cd8*/ 	.word	index@(_ZN10layer_norm13ln_bwd_kernelINS_13Kernel_traitsI6__halffS2_fjLj16384ELj4ELj1ELj4ELj16ENS_18Kernel_traits_baseILj16384ES2_fS2_fjLj128EEEEEEEvNS_9BwdParamsE)
        /*1cdc*/ 	.word	0x00000000


	//----- nvinfo : EIATTR_MIN_STACK_SIZE
	.align		4
.L_1231:
        /*1ce0*/ 	.byte	0x04, 0x12
        /*1ce2*/ 	.short	(.L_1233 - .L_1232)
	.align		4
.L_1232:
        /*1ce4*/ 	.word	index@(_ZN10layer_norm22ln_bwd_finalize_kernelINS_22Kernel_traits_finalizeILj16384E6__halfS2_S2_fjLj1024ELj4ENS_18Kernel_traits_baseILj16384ES2_S2_S2_fjLj1024EEEEEEEvNS_9BwdParamsE)
        /*1ce8*/ 	.word	0x00000000


	//----- nvinfo : EIATTR_MIN_STACK_SIZE
	.align		4
.L_1233:
        /*1cec*/ 	.byte	0x04, 0x12
        /*1cee*/ 	.short	(.L_1235 - .L_1234)
	.align		4
.L_1234:
        /*1cf0*/ 	.word	index@(_ZN10layer_norm13ln_bwd_kernelINS_13Kernel_traitsI6__halfS2_S2_fjLj16384ELj4ELj1ELj4ELj16ENS_18Kernel_traits_baseILj16384ES2_S2_S2_fjLj128EEEEEEEvNS_9BwdParamsE)
        /*1cf4*/ 	.word	0x00000000


	//----- nvinfo : EIATTR_MIN_STACK_SIZE
	.align		4
.L_1235:
        /*1cf8*/ 	.byte	0x04, 0x12
        /*1cfa*/ 	.short	(.L_1237 - .L_1236)
	.align		4
.L_1236:
        /*1cfc*/ 	.word	index@(_ZN10layer_norm22ln_bwd_finalize_kernelINS_22Kernel_traits_finalizeILj16384EffffjLj1024ELj4ENS_18Kernel_traits_baseILj16384EffffjLj1024EEEEEEEvNS_9BwdParamsE)
        /*1d00*/ 	.word	0x00000000


	//----- nvinfo : EIATTR_MIN_STACK_SIZE
	.align		4
.L_1237:
        /*1d04*/ 	.byte	0x04, 0x12
        /*1d06*/ 	.short	(.L_1239 - .L_1238)
	.align		4
.L_1238:
        /*1d08*/ 	.word	index@(_ZN10layer_norm13ln_bwd_kernelINS_13Kernel_traitsIffffjLj16384ELj4ELj1ELj4ELj16ENS_18Kernel_traits_baseILj16384EffffjLj128EEEEEEEvNS_9BwdParamsE)
        /*1d0c*/ 	.word	0x00000000


	//----- nvinfo : EIATTR_MIN_STACK_SIZE
	.align		4
.L_1239:
        /*1d10*/ 	.byte	0x04, 0x12
        /*1d12*/ 	.short	(.L_1241 - .L_1240)
	.align		4
.L_1240:
        /*1d14*/ 	.word	index@(_ZN10layer_norm22ln_bwd_finalize_kernelINS_22Kernel_traits_finalizeILj15360E13__nv_bfloat16fS2_fjLj1024ELj4ENS_18Kernel_traits_baseILj15360ES2_fS2_fjLj1024EEEEEEEvNS_9BwdParamsE)
        /*1d18*/ 	.word	0x00000000


	//----- nvinfo : EIATTR_MIN_STACK_SIZE
	.align		4
.L_1241:
        /*1d1c*/ 	.byte	0x04, 0x12
        /*1d1e*/ 	.short	(.L_1243 - .L_1242)
	.align		4
.L_1242:
        /*1d20*/ 	.word	index@(_ZN10layer_norm13ln_bwd_kernelINS_13Kernel_traitsI13__nv_bfloat16fS2_fjLj15360ELj4ELj1ELj4ELj8ENS_18Kernel_traits_baseILj15360ES2_fS2_fjLj128EEEEEEEvNS_9BwdParamsE)
        /*1d24*/ 	.word	0x00000000


	//----- nvinfo : EIATTR_MIN_STACK_SIZE
	.align		4
.L_1243:
        /*1d28*/ 	.byte	0x04, 0x12
        /*1d2a*/ 	.short	(.L_1245 - .L_1244)
	.align		4
.L_1244:
        /*1d2c*/ 	.word	index@(_ZN10layer_norm22ln_bwd_finalize_kernelINS_22Kernel_traits_finalizeILj15360E13__nv_bfloat16S2_S2_fjLj1024ELj4ENS_18Kernel_traits_baseILj15360ES2_S2_S2_fjLj1024EEEEEEEvNS_9BwdParamsE)
        /*1d30*/ 	.word	0x00000000


	//----- nvinfo : EIATTR_MIN_STACK_SIZE
	.align		4
.L_1245:
        /*1d34*/ 	.byte	0x04, 0x12
        /*1d36*/ 	.short	(.L_1247 - .L_1246)
	.align		4
.L_1246:
        /*1d38*/ 	.word	index@(_ZN10layer_norm13ln_bwd_kernelINS_13Kernel_traitsI13__nv_bfloat16S2_S2_fjLj15360ELj4ELj1ELj4ELj4ENS_18Kernel_traits_baseILj15360ES2_S2_S2_fjLj128EEEEEEEvNS_9BwdParamsE)
        /*1d3c*/ 	.word	0x00000000


	//----- nvinfo : EIATTR_MIN_STACK_SIZE
	.align		4
.L_1247:
        /*1d40*/ 	.byte	0x04, 0x12
        /*1d42*/ 	.short	(.L_1249 - .L_1248)
	.align		4
.L_1248:
        /*1d44*/ 	.word	index@(_ZN10layer_norm22ln_bwd_finalize_kernelINS_22Kernel_traits_finalizeILj15360E6__halffS2_fjLj1024ELj4ENS_18Kernel_traits_baseILj15360ES2_fS2_fjLj1024EEEEEEEvNS_9BwdParamsE)
        /*1d48*/ 	.word	0x00000000


	//----- nvinfo : EIATTR_MIN_STACK_SIZE
	.align		4
.L_1249:
        /*1d4c*/ 	.byte	0x04, 0x12
        /*1d4e*/ 	.short	(.L_1251 - .L_1250)
	.align		4
.L_1250:
        /*1d50*/ 	.word	index@(_ZN10layer_norm13ln_bwd_kernelINS_13Kernel_traitsI6__halffS2_fjLj15360ELj4ELj1ELj4ELj8ENS_18Kernel_traits_baseILj15360ES2_fS2_fjLj128EEEEEEEvNS_9BwdParamsE)
        /*1d54*/ 	.word	0x00000000


	//----- nvinfo : EIATTR_MIN_STACK_SIZE
	.align		4
.L_1251:
        /*1d58*/ 	.byte	0x04, 0x12
        /*1d5a*/ 	.short	(.L_1253 - .L_1252)
	.align		4
.L_1252:
        /*1d5c*/ 	.word	index@(_ZN10layer_norm22ln_bwd_finalize_kernelINS_22Kernel_traits_finalizeILj15360E6__halfS2_S2_fjLj1024ELj4ENS_18Kernel_traits_baseILj15360ES2_S2_S2_fjLj1024EEEEEEEvNS_9BwdParamsE)
        /*1d60*/ 	.word	0x00000000


	//----- nvinfo : EIATTR_MIN_STACK_SIZE
	.align		4
.L_1253:
        /*1d64*/ 	.byte	0x04, 0x12
        /*1d66*/ 	.short	(.L_1255 - .L_1254)
	.align		4
.L_1254:
        /*1d68*/ 	.word	index@(_ZN10layer_norm13ln_bwd_kernelINS_13Kernel_traitsI6__halfS2_S2_fjLj15360ELj4ELj1ELj4ELj4ENS_18Kernel_traits_baseILj15360ES2_S2_S2_fjLj128EEEEEEEvNS_9BwdParamsE)
        /*1d6c*/ 	.word	0x00000000


	//----- nvinfo : EIATTR_MIN_STACK_SIZE
	.align		4
.L_1255:
        /*1d70*/ 	.byte	0x04, 0x12
        /*1d72*/ 	.short	(.L_1257 - .L_1256)
	.align		4
.L_1256:
        /*1d74*/ 	.word	index@(_ZN10layer_norm22ln_bwd_finalize_kernelINS_22Kernel_traits_finalizeILj15360EffffjLj1024ELj4ENS_18Kernel_traits_baseILj15360EffffjLj1024EEEEEEEvNS_9BwdParamsE)
        /*1d78*/ 	.word	0x00000000


	//----- nvinfo : EIATTR_MIN_STACK_SIZE
	.align		4
.L_1257:
        /*1d7c*/ 	.byte	0x04, 0x12
        /*1d7e*/ 	.short	(.L_1259 - .L_1258)
	.align		4
.L_1258:
        /*1d80*/ 	.word	index@(_ZN10layer_norm13ln_bwd_kernelINS_13Kernel_traitsIffffjLj15360ELj4ELj1ELj4ELj8ENS_18Kernel_traits_baseILj15360EffffjLj128EEEEEEEvNS_9BwdParamsE)
        /*1d84*/ 	.word	0x00000000


	//----- nvinfo : EIATTR_MIN_STACK_SIZE
	.align		4
.L_1259:
        /*1d88*/ 	.byte	0x04, 0x12
        /*1d8a*/ 	.short	(.L_1261 - .L_1260)
	.align		4
.L_1260:
        /*1d8c*/ 	.word	index@(_ZN10layer_norm22ln_bwd_finalize_kernelINS_22Kernel_traits_finalizeILj14336E13__nv_bfloat16fS2_fjLj1024ELj4ENS_18Kernel_traits_baseILj14336ES2_fS2_fjLj1024EEEEEEEvNS_9BwdParamsE)
        /*1d90*/ 	.word	0x00000000


	//----- nvinfo : EIATTR_MIN_STACK_SIZE
	.align		4
.L_1261:
        /*1d94*/ 	.byte	0x04, 0x12
        /*1d96*/ 	.short	(.L_1263 - .L_1262)
	.align		4
.L_1262:
        /*1d98*/ 	.word	index@(_ZN10layer_norm13ln_bwd_kernelINS_13Kernel_traitsI13__nv_bfloat16fS2_fjLj14336ELj4ELj1ELj4ELj8ENS_18Kernel_traits_baseILj14336ES2_fS2_fjLj128EEEEEEEvNS_9BwdParamsE)
        /*1d9c*/ 	.word	0x00000000


	//----- nvinfo : EIATTR_MIN_STACK_SIZE
	.align		4
.L_1263:
        /*1da0*/ 	.byte	0x04, 0x12
        /*1da2*/ 	.short	(.L_1265 - .L_1264)
	.align		4
.L_1264:
        /*1da4*/ 	.word	index@(_ZN10layer_norm22ln_bwd_finalize_kernelINS_22Kernel_traits_finalizeILj14336E13__nv_bfloat16S2_S2_fjLj1024ELj4ENS_18Kernel_traits_baseILj14336ES2_S2_S2_fjLj1024EEEEEEEvNS_9BwdParamsE)
        /*1da8*/ 	.word	0x00000000


	//----- nvinfo : EIATTR_MIN_STACK_SIZE
	.align		4
.L_1265:
        /*1dac*/ 	.byte	0x04, 0x12
        /*1dae*/ 	.short	(.L_1267 - .L_1266)
	.align		4
.L_1266:
        /*1db0*/ 	.word	index@(_ZN10layer_norm13ln_bwd_kernelINS_13Kernel_traitsI13__nv_bfloat16S2_S2_fjLj14336ELj4ELj1ELj4ELj8ENS_18Kernel_traits_baseILj14336ES2_S2_S2_fjLj128EEEEEEEvNS_9BwdParamsE)
        /*1db4*/ 	.word	0x00000000


	//----- nvinfo : EIATTR_MIN_STACK_SIZE
	.align		4
.L_1267:
        /*1db8*/ 	.byte	0x04, 0x12
        /*1dba*/ 	.short	(.L_1269 - .L_1268)
	.align		4
.L_1268:
        /*1dbc*/ 	.word	index@(_ZN10layer_norm22ln_bwd_finalize_kernelINS_22Kernel_traits_finalizeILj14336E6__halffS2_fjLj1024ELj4ENS_18Kernel_traits_baseILj14336ES2_fS2_fjLj1024EEEEEEEvNS_9BwdParamsE)
        /*1dc0*/ 	.word	0x00000000


	//----- nvinfo : EIATTR_MIN_STACK_SIZE
	.align		4
.L_1269:
        /*1dc4*/ 	.byte	0x04, 0x12
        /*1dc6*/ 	.short	(.L_1271 - .L_1270)
	.align		4
.L_1270:
        /*1dc8*/ 	.word	index@(_ZN10layer_norm13ln_bwd_kernelINS_13Kernel_traitsI6__halffS2_fjLj14336ELj4ELj1ELj4ELj8ENS_18Kernel_traits_baseILj14336ES2_fS2_fjLj128EEEEEEEvNS_9BwdParamsE)
        /*1dcc*/ 	.word	0x00000000


	//----- nvinfo : EIATTR_MIN_STACK_SIZE
	.align		4
.L_1271:
        /*1dd0*/ 	.byte	0x04, 0x12
        /*1dd2*/ 	.short	(.L_1273 - .L_1272)
	.align		4
.L_1272:
        /*1dd4*/ 	.word	index@(_ZN10layer_norm22ln_bwd_finalize_kernelINS_22Kernel_traits_finalizeILj14336E6__halfS2_S2_fjLj1024ELj4ENS_18Kernel_traits_baseILj14336ES2_S2_S2_fjLj1024EEEEEEEvNS_9BwdParamsE)
        /*1dd8*/ 	.word	0x00000000


	//----- nvinfo : EIATTR_MIN_STACK_SIZE
	.align		4
.L_1273:
        /*1ddc*/ 	.byte	0x04, 0x12
        /*1dde*/ 	.short	(.L_1275 - .L_1274)
	.align		4
.L_1274:
        /*1de0*/ 	.word	index@(_ZN10layer_norm13ln_bwd_kernelINS_13Kernel_traitsI6__halfS2_S2_fjLj14336ELj4ELj1ELj4ELj8ENS_18Kernel_traits_baseILj14336ES2_S2_S2_fjLj128EEEEEEEvNS_9BwdParamsE)
        /*1de4*/ 	.word	0x00000000


	//----- nvinfo : EIATTR_MIN_STACK_SIZE
	.align		4
.L_1275:
        /*1de8*/ 	.byte	0x04, 0x12
        /*1dea*/ 	.short	(.L_1277 - .L_1276)
	.align		4
.L_1276:
        /*1dec*/ 	.word	index@(_ZN10layer_norm22ln_bwd_finalize_kernelINS_22Kernel_traits_finalizeILj14336EffffjLj1024ELj4ENS_18Kernel_traits_baseILj14336EffffjLj1024EEEEEEEvNS_9BwdParamsE)
        /*1df0*/ 	.word	0x00000000


	//----- nvinfo : EIATTR_MIN_STACK_SIZE
	.align		4
.L_1277:
        /*1df4*/ 	.byte	0x04, 0x12
        /*1df6*/ 	.short	(.L_1279 - .L_1278)
	.align		4
.L_1278:
        /*1df8*/ 	.word	index@(_ZN10layer_norm13ln_bwd_kernelINS_13Kernel_traitsIffffjLj14336ELj4ELj1ELj4ELj8ENS_18Kernel_traits_baseILj14336EffffjLj128EEEEEEEvNS_9BwdParamsE)
        /*1dfc*/ 	.word	0x00000000


	//----- nvinfo : EIATTR_MIN_STACK_SIZE
	.align		4
.L_1279:
        /*1e00*/ 	.byte	0x04, 0x12
        /*1e02*/ 	.short	(.L_1281 - .L_1280)
	.align		4
.L_1280:
        /*1e04*/ 	.word	index@(_ZN10layer_norm22ln_bwd_finalize_kernelINS_22Kernel_traits_finalizeILj12800E13__nv_bfloat16fS2_fjLj1024ELj4ENS_18Kernel_traits_baseILj12800ES2_fS2_fjLj1024EEEEEEEvNS_9BwdParamsE)
        /*1e08*/ 	.word	0x00000000


	//----- nvinfo : EIATTR_MIN_STACK_SIZE
	.align		4
.L_1281:
        /*1e0c*/ 	.byte	0x04, 0x12
        /*1e0e*/ 	.short	(.L_1283 - .L_1282)
	.align		4
.L_1282:
        /*1e10*/ 	.word	index@(_ZN10layer_norm13ln_bwd_kernelINS_13Kernel_traitsI13__nv_bfloat16fS2_fjLj12800ELj5ELj1ELj4ELj16ENS_18Kernel_traits_baseILj12800ES2_fS2_fjLj128EEEEEEEvNS_9BwdParamsE)
        /*1e14*/ 	.word	0x00000000


	//----- nvinfo : EIATTR_MIN_STACK_SIZE
	.align		4
.L_1283:
        /*1e18*/ 	.byte	0x04, 0x12
        /*1e1a*/ 	.short	(.L_1285 - .L_1284)
	.align		4
.L_1284:
        /*1e1c*/ 	.word	index@(_ZN10layer_norm22ln_bwd_finalize_kernelINS_22Kernel_traits_finalizeILj12800E13__nv_bfloat16S2_S2_fjLj1024ELj4ENS_18Kernel_traits_baseILj12800ES2_S2_S2_fjLj1024EEEEEEEvNS_9BwdParamsE)
        /*1e20*/ 	.word	0x00000000


	//----- nvinfo : EIATTR_MIN_STACK_SIZE
	.align		4
.L_1285:
        /*1e24*/ 	.byte	0x04, 0x12
        /*1e26*/ 	.short	(.L_1287 - .L_1286)
	.align		4
.L_1286:
        /*1e28*/ 	.word	index@(_ZN10layer_norm13ln_bwd_kernelINS_13Kernel_traitsI13__nv_bfloat16S2_S2_fjLj12800ELj5ELj1ELj4ELj8ENS_18Kernel_traits_baseILj12800ES2_S2_S2_fjLj128EEEEEEEvNS_9BwdParamsE)
        /*1e2c*/ 	.word	0x00000000


	//----- nvinfo : EIATTR_MIN_STACK_SIZE
	.align		4
.L_1287:
        /*1e30*/ 	.byte	0x04, 0x12
        /*1e32*/ 	.short	(.L_1289 - .L_1288)
	.align		4
.L_1288:
        /*1e34*/ 	.word	index@(_ZN10layer_norm22ln_bwd_finalize_kernelINS_22Kernel_traits_finalizeILj12800E6__halffS2_fjLj1024ELj4ENS_18Kernel_traits_baseILj12800ES2_fS2_fjLj1024EEEEEEEvNS_9BwdParamsE)
        /*1e38*/ 	.word	0x00000000


	//----- nvinfo : EIATTR_MIN_STACK_SIZE
	.align		4
.L_1289:
        /*1e3c*/ 	.byte	0x04, 0x12
        /*1e3e*/ 	.short	(.L_1291 - .L_1290)
	.align		4
.L_1290:
        /*1e40*/ 	.word	index@(_ZN10layer_norm13ln_bwd_kernelINS_13Kernel_traitsI6__halffS2_fjLj12800ELj5ELj1ELj4ELj16ENS_18Kernel_traits_baseILj12800ES2_fS2_fjLj128EEEEEEEvNS_9BwdParamsE)
        /*1e44*/ 	.word	0x00000000


	//----- nvinfo : EIATTR_MIN_STACK_SIZE
	.align		4
.L_1291:
        /*1e48*/ 	.byte	0x04, 0x12
        /*1e4a*/ 	.short	(.L_1293 - .L_1292)
	.align		4
.L_1292:
        /*1e4c*/ 	.word	index@(_ZN10layer_norm22ln_bwd_finalize_kernelINS_22Kernel_traits_finalizeILj12800E6__halfS2_S2_fjLj1024ELj4ENS_18Kernel_traits_baseILj12800ES2_S2_S2_fjLj1024EEEEEEEvNS_9BwdParamsE)
        /*1e50*/ 	.word	0x00000000


	//----- nvinfo : EIATTR_MIN_STACK_SIZE
	.align		4
.L_1293:
        /*1e54*/ 	.byte	0x04, 0x12
        /*1e56*/ 	.short	(.L_1295 - .L_1294)
	.align		4
.L_1294:
        /*1e58*/ 	.word	index@(_ZN10layer_norm13ln_bwd_kernelINS_13Kernel_traitsI6__halfS2_S2_fjLj12800ELj5ELj1ELj4ELj8ENS_18Kernel_traits_baseILj12800ES2_S2_S2_fjLj128EEEEEEEvNS_9BwdParamsE)
        /*1e5c*/ 	.word	0x00000000


	//----- nvinfo : EIATTR_MIN_STACK_SIZE
	.align		4
.L_1295:
        /*1e60*/ 	.byte	0x04, 0x12
        /*1e62*/ 	.short	(.L_1297 - .L_1296)
	.align		4
.L_1296:
        /*1e64*/ 	.word	index@(_ZN10layer_norm22ln_bwd_finalize_kernelINS_22Kernel_traits_finalizeILj12800EffffjLj1024ELj4ENS_18Kernel_traits_baseILj12800EffffjLj1024EEEEEEEvNS_9BwdParamsE)
        /*1e68*/ 	.word	0x00000000


	//----- nvinfo : EIATTR_MIN_STACK_SIZE
	.align		4
.L_1297:
        /*1e6c*/ 	.byte	0x04, 0x12
        /*1e6e*/ 	.short	(.L_1299 - .L_1298)
	.align		4
.L_1298:
        /*1e70*/ 	.word	index@(_ZN10layer_norm13ln_bwd_kernelINS_13Kernel_traitsIffffjLj12800ELj5ELj1ELj4ELj16ENS_18Kernel_traits_baseILj12800EffffjLj128EEEEEEEvNS_9BwdParamsE)
        /*1e74*/ 	.word	0x00000000


	//----- nvinfo : EIATTR_MIN_STACK_SIZE
	.align		4
.L_1299:
        /*1e78*/ 	.byte	0x04, 0x12
        /*1e7a*/ 	.short	(.L_1301 - .L_1300)
	.align		4
.L_1300:
        /*1e7c*/ 	.word	index@(_ZN10layer_norm22ln_bwd_finalize_kernelINS_22Kernel_traits_finalizeILj12288E13__nv_bfloat16fS2_fjLj1024ELj4ENS_18Kernel_traits_baseILj12288ES2_fS2_fjLj1024EEEEEEEvNS_9BwdParamsE)
        /*1e80*/ 	.word	0x00000000


	//----- nvinfo : EIATTR_MIN_STACK_SIZE
	.align		4
.L_1301:
        /*1e84*/ 	.byte	0x04, 0x12
        /*1e86*/ 	.short	(.L_1303 - .L_1302)
	.align		4
.L_1302:
        /*1e88*/ 	.word	index@(_ZN10layer_norm13ln_bwd_kernelINS_13Kernel_traitsI13__nv_bfloat16fS2_fjLj12288ELj4ELj1ELj4ELj16ENS_18Kernel_traits_baseILj12288ES2_fS2_fjLj128EEEEEEEvNS_9BwdParamsE)
        /*1e8c*/ 	.word	0x00000000


	//----- nvinfo : EIATTR_MIN_STACK_SIZE
	.align		4
.L_1303:
        /*1e90*/ 	.byte	0x04, 0x12
        /*1e92*/ 	.short	(.L_1305 - .L_1304)
	.align		4
.L_1304:
        /*1e94*/ 	.word	index@(_ZN10layer_norm22ln_bwd_finalize_kernelINS_22Kernel_traits_finalizeILj12288E13__nv_bfloat16S2_S2_fjLj1024ELj4ENS_18Kernel_traits_baseILj12288ES2_S2_S2_fjLj1024EEEEEEEvNS_9BwdParamsE)
        /*1e98*/ 	.word	0x00000000


	//----- nvinfo : EIATTR_MIN_STACK_SIZE
	.align		4
.L_1305:
        /*1e9c*/ 	.byte	0x04, 0x12
        /*1e9e*/ 	.short	(.L_1307 - .L_1306)
	.align		4
.L_1306:
        /*1ea0*/ 	.word	index@(_ZN10layer_norm13ln_bwd_kernelINS_13Kernel_traitsI13__nv_bfloat16S2_S2_fjLj12288ELj4ELj1ELj4ELj16ENS_18Kernel_traits_baseILj12288ES2_S2_S2_fjLj128EEEEEEEvNS_9BwdParamsE)
        /*1ea4*/ 	.word	0x00000000


	//----- nvinfo : EIATTR_MIN_STACK_SIZE
	.align		4
.L_1307:
        /*1ea8*/ 	.byte	0x04, 0x12
        /*1eaa*/ 	.short	(.L_1309 - .L_1308)
	.align		4
.L_1308:
        /*1eac*/ 	.word	index@(_ZN10layer_norm22ln_bwd_finalize_kernelINS_22Kernel_traits_finalizeILj12288E6__halffS2_fjLj1024ELj4ENS_18Kernel_traits_baseILj12288ES2_fS2_fjLj1024EEEEEEEvNS_9BwdParamsE)
        /*1eb0*/ 	.word	0x00000000


	//----- nvinfo : EIATTR_MIN_STACK_SIZE
	.align		4
.L_1309:
        /*1eb4*/ 	.byte	0x04, 0x12
        /*1eb6*/ 	.short	(.L_1311 - .L_1310)
	.align		4
.L_1310:
        /*1eb8*/ 	.word	index@(_ZN10layer_norm13ln_bwd_kernelINS_13Kernel_traitsI6__halffS2_fjLj12288ELj4ELj1ELj4ELj16ENS_18Kernel_traits_baseILj12288ES2_fS2_fjLj128EEEEEEEvNS_9BwdParamsE)
        /*1ebc*/ 	.word	0x00000000


	//----- nvinfo : EIATTR_MIN_STACK_SIZE
	.align		4
.L_1311:
        /*1ec0*/ 	.byte	0x04, 0x12
        /*1ec2*/ 	.short	(.L_1313 - .L_1312)
	.align		4
.L_1312:
        /*1ec4*/ 	.word	index@(_ZN10layer_norm22ln_bwd_finalize_kernelINS_22Kernel_traits_finalizeILj12288E6__halfS2_S2_fjLj1024ELj4ENS_18Kernel_traits_baseILj12288ES2_S2_S2_fjLj1024EEEEEEEvNS_9BwdParamsE)
        /*1ec8*/ 	.word	0x00000000


	//----- nvinfo : EIATTR_MIN_STACK_SIZE
	.align		4
.L_1313:
        /*1ecc*/ 	.byte	0x04, 0x12
        /*1ece*/ 	.short	(.L_1315 - .L_1314)
	.align		4
.L_1314:
        /*1ed0*/ 	.word	index@(_ZN10layer_norm13ln_bwd_kernelINS_13Kernel_traitsI6__halfS2_S2_fjLj12288ELj4ELj1ELj4ELj16ENS_18Kernel_traits_baseILj12288ES2_S2_S2_fjLj128EEEEEEEvNS_9BwdParamsE)
        /*1ed4*/ 	.word	0x00000000


	//----- nvinfo : EIATTR_MIN_STACK_SIZE
	.align		4
.L_1315:
        /*1ed8*/ 	.byte	0x04, 0x12
        /*1eda*/ 	.short	(.L_1317 - .L_1316)
	.align		4
.L_1316:
        /*1edc*/ 	.word	index@(_ZN10layer_norm22ln_bwd_finalize_kernelINS_22Kernel_traits_finalizeILj12288EffffjLj1024ELj4ENS_18Kernel_traits_baseILj12288EffffjLj1024EEEEEEEvNS_9BwdParamsE)
        /*1ee0*/ 	.word	0x00000000


	//----- nvinfo : EIATTR_MIN_STACK_SIZE
	.align		4
.L_1317:
        /*1ee4*/ 	.byte	0x04, 0x12
        /*1ee6*/ 	.short	(.L_1319 - .L_1318)
	.align		4
.L_1318:
        /*1ee8*/ 	.word	index@(_ZN10layer_norm13ln_bwd_kernelINS_13Kernel_traitsIffffjLj12288ELj4ELj1ELj4ELj16ENS_18Kernel_traits_baseILj12288EffffjLj128EEEEEEEvNS_9BwdParamsE)
        /*1eec*/ 	.word	0x00000000


	//----- nvinfo : EIATTR_MIN_STACK_SIZE
	.align		4
.L_1319:
        /*1ef0*/ 	.byte	0x04, 0x12
        /*1ef2*/ 	.short	(.L_1321 - .L_1320)
	.align		4
.L_1320:
        /*1ef4*/ 	.word	index@(_ZN10layer_norm22ln_bwd_finalize_kernelINS_22Kernel_traits_finalizeILj10240E13__nv_bfloat16fS2_fjLj1024ELj4ENS_18Kernel_traits_baseILj10240ES2_fS2_fjLj1024EEEEEEEvNS_9BwdParamsE)
        /*1ef8*/ 	.word	0x00000000


	//----- nvinfo : EIATTR_MIN_STACK_SIZE
	.align		4
.L_1321:
        /*1efc*/ 	.byte	0x04, 0x12
        /*1efe*/ 	.short	(.L_1323 - .L_1322)
	.align		4
.L_1322:
        /*1f00*/ 	.word	index@(_ZN10layer_norm13ln_bwd_kernelINS_13Kernel_traitsI13__nv_bfloat16fS2_fjLj10240ELj2ELj1ELj4ELj16ENS_18Kernel_traits_baseILj10240ES2_fS2_fjLj128EEEEEEEvNS_9BwdParamsE)
        /*1f04*/ 	.word	0x00000008


	//----- nvinfo : EIATTR_MIN_STACK_SIZE
	.align		4
.L_1323:
        /*1f08*/ 	.byte	0x04, 0x12
        /*1f0a*/ 	.short	(.L_1325 - .L_1324)
	.align		4
.L_1324:
        /*1f0c*/ 	.word	index@(_ZN10layer_norm22ln_bwd_finalize_kernelINS_22Kernel_traits_finalizeILj10240E13__nv_bfloat16S2_S2_fjLj1024ELj4ENS_18Kernel_traits_baseILj10240ES2_S2_S2_fjLj1024EEEEEEEvNS_9BwdParamsE)
        /*1f10*/ 	.word	0x00000000


	//----- nvinfo : EIATTR_MIN_STACK_SIZE
	.align		4
.L_1325:
        /*1f14*/ 	.byte	0x04, 0x12
        /*1f16*/ 	.short	(.L_1327 - .L_1326)
	.align		4
.L_1326:
        /*1f18*/ 	.word	index@(_ZN10layer_norm13ln_bwd_kernelINS_13Kernel_traitsI13__nv_bfloat16S2_S2_fjLj10240ELj2ELj1ELj4ELj16ENS_18Kernel_traits_baseILj10240ES2_S2_S2_fjLj128EEEEEEEvNS_9BwdParamsE)
        /*1f1c*/ 	.word	0x00000000


	//----- nvinfo : EIATTR_MIN_STACK_SIZE
	.align		4
.L_1327:
        /*1f20*/ 	.byte	0x04, 0x12
        /*1f22*/ 	.short	(.L_1329 - .L_1328)
	.align		4
.L_1328:
        /*1f24*/ 	.word	index@(_ZN10layer_norm22ln_bwd_finalize_kernelINS_22Kernel_traits_finalizeILj10240E6__halffS2_fjLj1024ELj4ENS_18Kernel_traits_baseILj10240ES2_fS2_fjLj1024EEEEEEEvNS_9BwdParamsE)
        /*1f28*/ 	.word	0x00000000


	//----- nvinfo : EIATTR_MIN_STACK_SIZE
	.align		4
.L_1329:
        /*1f2c*/ 	.byte	0x04, 0x12
        /*1f2e*/ 	.short	(.L_1331 - .L_1330)
	.align		4
.L_1330:
        /*1f30*/ 	.word	index@(_ZN10layer_norm13ln_bwd_kernelINS_13Kernel_traitsI6__halffS2_fjLj10240ELj2ELj1ELj4ELj16ENS_18Kernel_traits_baseILj10240ES2_fS2_fjLj128EEEEEEEvNS_9BwdParamsE)
        /*1f34*/ 	.word	0x00000008


	//----- nvinfo : EIATTR_MIN_STACK_SIZE
	.align		4
.L_1331:
        /*1f38*/ 	.byte	0x04, 0x12
        /*1f3a*/ 	.short	(.L_1333 - .L_1332)
	.align		4
.L_1332:
        /*1f3c*/ 	.word	index@(_ZN10layer_norm22ln_bwd_finalize_kernelINS_22Kernel_traits_finalizeILj10240E6__halfS2_S2_fjLj1024ELj4ENS_18Kernel_traits_baseILj10240ES2_S2_S2_fjLj1024EEEEEEEvNS_9BwdParamsE)
        /*1f40*/ 	.word	0x00000000


	//----- nvinfo : EIATTR_MIN_STACK_SIZE
	.align		4
.L_1333:
        /*1f44*/ 	.byte	0x04, 0x12
        /*1f46*/ 	.short	(.L_1335 - .L_1334)
	.align		4
.L_1334:
        /*1f48*/ 	.word	index@(_ZN10layer_norm13ln_bwd_kernelINS_13Kernel_traitsI6__halfS2_S2_fjLj10240ELj2ELj1ELj4ELj16ENS_18Kernel_traits_baseILj10240ES2_S2_S2_fjLj128EEEEEEEvNS_9BwdParamsE)
        /*1f4c*/ 	.word	0x00000000


	//----- nvinfo : EIATTR_MIN_STACK_SIZE
	.align		4
.L_1335:
        /*1f50*/ 	.byte	0x04, 0x12
        /*1f52*/ 	.short	(.L_1337 - .L_1336)
	.align		4
.L_1336:
        /*1f54*/ 	.word	index@(_ZN10layer_norm22ln_bwd_finalize_kernelINS_22Kernel_traits_finalizeILj10240EffffjLj1024ELj4ENS_18Kernel_traits_baseILj10240EffffjLj1024EEEEEEEvNS_9BwdParamsE)
        /*1f58*/ 	.word	0x00000000


	//----- nvinfo : EIATTR_MIN_STACK_SIZE
	.align		4
.L_1337:
        /*1f5c*/ 	.byte	0x04, 0x12
        /*1f5e*/ 	.short	(.L_1339 - .L_1338)
	.align		4
.L_1338:
        /*1f60*/ 	.word	index@(_ZN10layer_norm13ln_bwd_kernelINS_13Kernel_traitsIffffjLj10240ELj2ELj1ELj4ELj16ENS_18Kernel_traits_baseILj10240EffffjLj128EEEEEEEvNS_9BwdParamsE)
        /*1f64*/ 	.word	0x00000010


	//----- nvinfo : EIATTR_MIN_STACK_SIZE
	.align		4
.L_1339:
        /*1f68*/ 	.byte	0x04, 0x12
        /*1f6a*/ 	.short	(.L_1341 - .L_1340)
	.align		4
.L_1340:
        /*1f6c*/ 	.word	index@(_ZN10layer_norm22ln_bwd_finalize_kernelINS_22Kernel_traits_finalizeILj8192E13__nv_bfloat16fS2_fjLj1024ELj4ENS_18Kernel_traits_baseILj8192ES2_fS2_fjLj1024EEEEEEEvNS_9BwdParamsE)
        /*1f70*/ 	.word	0x00000000


	//----- nvinfo : EIATTR_MIN_STACK_SIZE
	.align		4
.L_1341:
        /*1f74*/ 	.byte	0x04, 0x12
        /*1f76*/ 	.short	(.L_1343 - .L_1342)
	.align		4
.L_1342:
        /*1f78*/ 	.word	index@(_ZN10layer_norm13ln_bwd_kernelINS_13Kernel_traitsI13__nv_bfloat16fS2_fjLj8192ELj2ELj1ELj4ELj16ENS_18Kernel_traits_baseILj8192ES2_fS2_fjLj128EEEEEEEvNS_9BwdParamsE)
        /*1f7c*/ 	.word	0x00000000


	//----- nvinfo : EIATTR_MIN_STACK_SIZE
	.align		4
.L_1343:
        /*1f80*/ 	.byte	0x04, 0x12
        /*1f82*/ 	.short	(.L_1345 - .L_1344)
	.align		4
.L_1344:
        /*1f84*/ 	.word	index@(_ZN10layer_norm22ln_bwd_finalize_kernelINS_22Kernel_traits_finalizeILj8192E13__nv_bfloat16S2_S2_fjLj1024ELj4ENS_18Kernel_traits_baseILj8192ES2_S2_S2_fjLj1024EEEEEEEvNS_9BwdParamsE)
        /*1f88*/ 	.word	0x00000000


	//----- nvinfo : EIATTR_MIN_STACK_SIZE
	.align		4
.L_1345:
        /*1f8c*/ 	.byte	0x04, 0x12
        /*1f8e*/ 	.short	(.L_1347 - .L_1346)
	.align		4
.L_1346:
        /*1f90*/ 	.word	index@(_ZN10layer_norm13ln_bwd_kernelINS_13Kernel_traitsI13__nv_bfloat16S2_S2_fjLj8192ELj2ELj1ELj4ELj16ENS_18Kernel_traits_baseILj8192ES2_S2_S2_fjLj128EEEEEEEvNS_9BwdParamsE)
        /*1f94*/ 	.word	0x00000000


	//----- nvinfo : EIATTR_MIN_STACK_SIZE
	.align		4
.L_1347:
        /*1f98*/ 	.byte	0x04, 0x12
        /*1f9a*/ 	.short	(.L_1349 - .L_1348)
	.align		4
.L_1348:
        /*1f9c*/ 	.word	index@(_ZN10layer_norm22ln_bwd_finalize_kernelINS_22Kernel_traits_finalizeILj8192E6__halffS2_fjLj1024ELj4ENS_18Kernel_traits_baseILj8192ES2_fS2_fjLj1024EEEEEEEvNS_9BwdParamsE)
        /*1fa0*/ 	.word	0x00000000


	//----- nvinfo : EIATTR_MIN_STACK_SIZE
	.align		4
.L_1349:
        /*1fa4*/ 	.byte	0x04, 0x12
        /*1fa6*/ 	.short	(.L_1351 - .L_1350)
	.align		4
.L_1350:
        /*1fa8*/ 	.word	index@(_ZN10layer_norm13ln_bwd_kernelINS_13Kernel_traitsI6__halffS2_fjLj8192ELj2ELj1ELj4ELj16ENS_18Kernel_traits_baseILj8192ES2_fS2_fjLj128EEEEEEEvNS_9BwdParamsE)
        /*1fac*/ 	.word	0x00000000


	//----- nvinfo : EIATTR_MIN_STACK_SIZE
	.align		4
.L_1351:
        /*1fb0*/ 	.byte	0x04, 0x12
        /*1fb2*/ 	.short	(.L_1353 - .L_1352)
	.align		4
.L_1352:
        /*1fb4*/ 	.word	index@(_ZN10layer_norm22ln_bwd_finalize_kernelINS_22Kernel_traits_finalizeILj8192E6__halfS2_S2_fjLj1024ELj4ENS_18Kernel_traits_baseILj8192ES2_S2_S2_fjLj1024EEEEEEEvNS_9BwdParamsE)
        /*1fb8*/ 	.word	0x00000000


	//----- nvinfo : EIATTR_MIN_STACK_SIZE
	.align		4
.L_1353:
        /*1fbc*/ 	.byte	0x04, 0x12
        /*1fbe*/ 	.short	(.L_1355 - .L_1354)
	.align		4
.L_1354:
        /*1fc0*/ 	.word	index@(_ZN10layer_norm13ln_bwd_kernelINS_13Kernel_traitsI6__halfS2_S2_fjLj8192ELj2ELj1ELj4ELj16ENS_18Kernel_traits_baseILj8192ES2_S2_S2_fjLj128EEEEEEEvNS_9BwdParamsE)
        /*1fc4*/ 	.word	0x00000000


	//----- nvinfo : EIATTR_MIN_STACK_SIZE
	.align		4
.L_1355:
        /*1fc8*/ 	.byte	0x04, 0x12
        /*1fca*/ 	.short	(.L_1357 - .L_1356)
	.align		4
.L_1356:
        /*1fcc*/ 	.word	index@(_ZN10layer_norm22ln_bwd_finalize_kernelINS_22Kernel_traits_finalizeILj8192EffffjLj1024ELj4ENS_18Kernel_traits_baseILj8192EffffjLj1024EEEEEEEvNS_9BwdParamsE)
        /*1fd0*/ 	.word	0x00000000


	//----- nvinfo : EIATTR_MIN_STACK_SIZE
	.align		4
.L_1357:
        /*1fd4*/ 	.byte	0x04, 0x12
        /*1fd6*/ 	.short	(.L_1359 - .L_1358)
	.align		4
.L_1358:
        /*1fd8*/ 	.word	index@(_ZN10layer_norm13ln_bwd_kernelINS_13Kernel_traitsIffffjLj8192ELj2ELj1ELj4ELj16ENS_18Kernel_traits_baseILj8192EffffjLj128EEEEEEEvNS_9BwdParamsE)
        /*1fdc*/ 	.word	0x00000000


	//----- nvinfo : EIATTR_MIN_STACK_SIZE
	.align		4
.L_1359:
        /*1fe0*/ 	.byte	0x04, 0x12
        /*1fe2*/ 	.short	(.L_1361 - .L_1360)
	.align		4
.L_1360:
        /*1fe4*/ 	.word	index@(_ZN10layer_norm22ln_bwd_finalize_kernelINS_22Kernel_traits_finalizeILj6144E13__nv_bfloat16fS2_fjLj1024ELj4ENS_18Kernel_traits_baseILj6144ES2_fS2_fjLj1024EEEEEEEvNS_9BwdParamsE)
        /*1fe8*/ 	.word	0x00000000


	//----- nvinfo : EIATTR_MIN_STACK_SIZE
	.align		4
.L_1361:
        /*1fec*/ 	.byte	0x04, 0x12
        /*1fee*/ 	.short	(.L_1363 - .L_1362)
	.align		4
.L_1362:
        /*1ff0*/ 	.word	index@(_ZN10layer_norm13ln_bwd_kernelINS_13Kernel_traitsI13__nv_bfloat16fS2_fjLj6144ELj1ELj1ELj8ELj16ENS_18Kernel_traits_baseILj6144ES2_fS2_fjLj256EEEEEEEvNS_9BwdParamsE)
        /*1ff4*/ 	.word	0x00000000


	//----- nvinfo : EIATTR_MIN_STACK_SIZE
	.align		4
.L_1363:
        /*1ff8*/ 	.byte	0x04, 0x12
        /*1ffa*/ 	.short	(.L_1365 - .L_1364)
	.align		4
.L_1364:
        /*1ffc*/ 	.word	index@(_ZN10layer_norm22ln_bwd_finalize_kernelINS_22Kernel_traits_finalizeILj6144E13__nv_bfloat16S2_S2_fjLj1024ELj4ENS_18Kernel_traits_baseILj6144ES2_S2_S2_fjLj1024EEEEEEEvNS_9BwdParamsE)
        /*2000*/ 	.word	0x00000000


	//----- nvinfo : EIATTR_MIN_STACK_SIZE
	.align		4
.L_1365:
        /*2004*/ 	.byte	0x04, 0x12
        /*2006*/ 	.short	(.L_1367 - .L_1366)
	.align		4
.L_1366:
        /*2008*/ 	.word	index@(_ZN10layer_norm13ln_bwd_kernelINS_13Kernel_traitsI13__nv_bfloat16S2_S2_fjLj6144ELj1ELj1ELj8ELj16ENS_18Kernel_traits_baseILj6144ES2_S2_S2_fjLj256EEEEEEEvNS_9BwdParamsE)
        /*200c*/ 	.word	0x00000000


	//----- nvinfo : EIATTR_MIN_STACK_SIZE
	.align		4
.L_1367:
        /*2010*/ 	.byte	0x04, 0x12
        /*2012*/ 	.short	(.L_1369 - .L_1368)
	.align		4
.L_1368:
        /*2014*/ 	.word	index@(_ZN10layer_norm22ln_bwd_finalize_kernelINS_22Kernel_traits_finalizeILj6144E6__halffS2_fjLj1024ELj4ENS_18Kernel_traits_baseILj6144ES2_fS2_fjLj1024EEEEEEEvNS_9BwdParamsE)
        /*2018*/ 	.word	0x00000000


	//----- nvinfo : EIATTR_MIN_STACK_SIZE
	.align		4
.L_1369:
        /*201c*/ 	.byte	0x04, 0x12
        /*201e*/ 	.short	(.L_1371 - .L_1370)
	.align		4
.L_1370:
        /*2020*/ 	.word	index@(_ZN10layer_norm13ln_bwd_kernelINS_13Kernel_traitsI6__halffS2_fjLj6144ELj1ELj1ELj8ELj16ENS_18Kernel_traits_baseILj6144ES2_fS2_fjLj256EEEEEEEvNS_9BwdParamsE)
        /*2024*/ 	.word	0x00000000


	//----- nvinfo : EIATTR_MIN_STACK_SIZE
	.align		4
.L_1371:
        /*2028*/ 	.byte	0x04, 0x12
        /*202a*/ 	.short	(.L_1373 - .L_1372)
	.align		4
.L_1372:
        /*202c*/ 	.word	index@(_ZN10layer_norm22ln_bwd_finalize_kernelINS_22Kernel_traits_finalizeILj6144E6__halfS2_S2_fjLj1024ELj4ENS_18Kernel_traits_baseILj6144ES2_S2_S2_fjLj1024EEEEEEEvNS_9BwdParamsE)
        /*2030*/ 	.word	0x00000000


	//----- nvinfo : EIATTR_MIN_STACK_SIZE
	.align		4
.L_1373:
        /*2034*/ 	.byte	0x04, 0x12
        /*2036*/ 	.short	(.L_1375 - .L_1374)
	.align		4
.L_1374:
        /*2038*/ 	.word	index@(_ZN10layer_norm13ln_bwd_kernelINS_13Kernel_traitsI6__halfS2_S2_fjLj6144ELj1ELj1ELj8ELj16ENS_18Kernel_traits_baseILj6144ES2_S2_S2_fjLj256EEEEEEEvNS_9BwdParamsE)
        /*203c*/ 	.word	0x00000000


	//----- nvinfo : EIATTR_MIN_STACK_SIZE
	.align		4
.L_1375:
        /*2040*/ 	.byte	0x04, 0x12
        /*2042*/ 	.short	(.L_1377 - .L_1376)
	.align		4
.L_1376:
        /*2044*/ 	.word	index@(_ZN10layer_norm22ln_bwd_finalize_kernelINS_22Kernel_traits_finalizeILj6144EffffjLj1024ELj4ENS_18Kernel_traits_baseILj6144EffffjLj1024EEEEEEEvNS_9BwdParamsE)
        /*2048*/ 	.word	0x00000000


	//----- nvinfo : EIATTR_MIN_STACK_SIZE
	.align		4
.L_1377:
        /*204c*/ 	.byte	0x04, 0x12
        /*204e*/ 	.short	(.L_1379 - .L_1378)
	.align		4
.L_1378:
        /*2050*/ 	.word	index@(_ZN10layer_norm13ln_bwd_kernelINS_13Kernel_traitsIffffjLj6144ELj1ELj1ELj8ELj16ENS_18Kernel_traits_baseILj6144EffffjLj256EEEEEEEvNS_9BwdParamsE)
        /*2054*/ 	.word	0x00000000


	//----- nvinfo : EIATTR_MIN_STACK_SIZE
	.align		4
.L_1379:
        /*2058*/ 	.byte	0x04, 0x12
        /*205a*/ 	.short	(.L_1381 - .L_1380)
	.align		4
.L_1380:
        /*205c*/ 	.word	index@(_ZN10layer_norm22ln_bwd_finalize_kernelINS_22Kernel_traits_finalizeILj5120E13__nv_bfloat16fS2_fjLj1024ELj4ENS_18Kernel_traits_baseILj5120ES2_fS2_fjLj1024EEEEEEEvNS_9BwdParamsE)
        /*2060*/ 	.word	0x00000000


	//----- nvinfo : EIATTR_MIN_STACK_SIZE
	.align		4
.L_1381:
        /*2064*/ 	.byte	0x04, 0x12
        /*2066*/ 	.short	(.L_1383 - .L_1382)
	.align		4
.L_1382:
        /*2068*/ 	.word	index@(_ZN10layer_norm13ln_bwd_kernelINS_13Kernel_traitsI13__nv_bfloat16fS2_fjLj5120ELj1ELj1ELj4ELj16ENS_18Kernel_traits_baseILj5120ES2_fS2_fjLj128EEEEEEEvNS_9BwdParamsE)
        /*206c*/ 	.word	0x00000008


	//----- nvinfo : EIATTR_MIN_STACK_SIZE
	.align		4
.L_1383:
        /*2070*/ 	.byte	0x04, 0x12
        /*2072*/ 	.short	(.L_1385 - .L_1384)
	.align		4
.L_1384:
        /*2074*/ 	.word	index@(_ZN10layer_norm22ln_bwd_finalize_kernelINS_22Kernel_traits_finalizeILj5120E13__nv_bfloat16S2_S2_fjLj1024ELj4ENS_18Kernel_traits_baseILj5120ES2_S2_S2_fjLj1024EEEEEEEvNS_9BwdParamsE)
        /*2078*/ 	.word	0x00000000


	//----- nvinfo : EIATTR_MIN_STACK_SIZE
	.align		4
.L_1385:
        /*207c*/ 	.byte	0x04, 0x12
        /*207e*/ 	.short	(.L_1387 - .L_1386)
	.align		4
.L_1386:
        /*2080*/ 	.word	index@(_ZN10layer_norm13ln_bwd_kernelINS_13Kernel_traitsI13__nv_bfloat16S2_S2_fjLj5120ELj1ELj1ELj4ELj16ENS_18Kernel_traits_baseILj5120ES2_S2_S2_fjLj128EEEEEEEvNS_9BwdParamsE)
        /*2084*/ 	.word	0x00000000


	//----- nvinfo : EIATTR_MIN_STACK_SIZE
	.align		4
.L_1387:
        /*2088*/ 	.byte	0x04, 0x12
        /*208a*/ 	.short	(.L_1389 - .L_1388)
	.align		4
.L_1388:
        /*208c*/ 	.word	index@(_ZN10layer_norm22ln_bwd_finalize_kernelINS_22Kernel_traits_finalizeILj5120E6__halffS2_fjLj1024ELj4ENS_18Kernel_traits_baseILj5120ES2_fS2_fjLj1024EEEEEEEvNS_9BwdParamsE)
        /*2090*/ 	.word	0x00000000


	//----- nvinfo : EIATTR_MIN_STACK_SIZE
	.align		4
.L_1389:
        /*2094*/ 	.byte	0x04, 0x12
        /*2096*/ 	.short	(.L_1391 - .L_1390)
	.align		4
.L_1390:
        /*2098*/ 	.word	index@(_ZN10layer_norm13ln_bwd_kernelINS_13Kernel_traitsI6__halffS2_fjLj5120ELj1ELj1ELj4ELj16ENS_18Kernel_traits_baseILj5120ES2_fS2_fjLj128EEEEEEEvNS_9BwdParamsE)
        /*209c*/ 	.word	0x00000008


	//----- nvinfo : EIATTR_MIN_STACK_SIZE
	.align		4
.L_1391:
        /*20a0*/ 	.byte	0x04, 0x12
        /*20a2*/ 	.short	(.L_1393 - .L_1392)
	.align		4
.L_1392:
        /*20a4*/ 	.word	index@(_ZN10layer_norm22ln_bwd_finalize_kernelINS_22Kernel_traits_finalizeILj5120E6__halfS2_S2_fjLj1024ELj4ENS_18Kernel_traits_baseILj5120ES2_S2_S2_fjLj1024EEEEEEEvNS_9BwdParamsE)
        /*20a8*/ 	.word	0x00000000


	//----- nvinfo : EIATTR_MIN_STACK_SIZE
	.align		4
.L_1393:
        /*20ac*/ 	.byte	0x04, 0x12
        /*20ae*/ 	.short	(.L_1395 - .L_1394)
	.align		4
.L_1394:
        /*20b0*/ 	.word	index@(_ZN10layer_norm13ln_bwd_kernelINS_13Kernel_traitsI6__halfS2_S2_fjLj5120ELj1ELj1ELj4ELj16ENS_18Kernel_traits_baseILj5120ES2_S2_S2_fjLj128EEEEEEEvNS_9BwdParamsE)
        /*20b4*/ 	.word	0x00000000


	//----- nvinfo : EIATTR_MIN_STACK_SIZE
	.align		4
.L_1395:
        /*20b8*/ 	.byte	0x04, 0x12
        /*20ba*/ 	.short	(.L_1397 - .L_1396)
	.align		4
.L_1396:
        /*20bc*/ 	.word	index@(_ZN10layer_norm22ln_bwd_finalize_kernelINS_22Kernel_traits_finalizeILj5120EffffjLj1024ELj4ENS_18Kernel_traits_baseILj5120EffffjLj1024EEEEEEEvNS_9BwdParamsE)
        /*20c0*/ 	.word	0x00000000


	//----- nvinfo : EIATTR_MIN_STACK_SIZE
	.align		4
.L_1397:
        /*20c4*/ 	.byte	0x04, 0x12
        /*20c6*/ 	.short	(.L_1399 - .L_1398)
	.align		4
.L_1398:
        /*20c8*/ 	.word	index@(_ZN10layer_norm13ln_bwd_kernelINS_13Kernel_traitsIffffjLj5120ELj1ELj1ELj4ELj16ENS_18Kernel_traits_baseILj5120EffffjLj128EEEEEEEvNS_9BwdParamsE)
        /*20cc*/ 	.word	0x00000008


	//----- nvinfo : EIATTR_MIN_STACK_SIZE
	.align		4
.L_1399:
        /*20d0*/ 	.byte	0x04, 0x12
        /*20d2*/ 	.short	(.L_1401 - .L_1400)
	.align		4
.L_1400:
        /*20d4*/ 	.word	index@(_ZN10layer_norm22ln_bwd_finalize_kernelINS_22Kernel_traits_finalizeILj4096E13__nv_bfloat16fS2_fjLj1024ELj4ENS_18Kernel_traits_baseILj4096ES2_fS2_fjLj1024EEEEEEEvNS_9BwdParamsE)
        /*20d8*/ 	.word	0x00000000


	//----- nvinfo : EIATTR_MIN_STACK_SIZE
	.align		4
.L_1401:
        /*20dc*/ 	.byte	0x04, 0x12
        /*20de*/ 	.short	(.L_1403 - .L_1402)
	.align		4
.L_1402:
        /*20e0*/ 	.word	index@(_ZN10layer_norm13ln_bwd_kernelINS_13Kernel_traitsI13__nv_bfloat16fS2_fjLj4096ELj1ELj1ELj4ELj16ENS_18Kernel_traits_baseILj4096ES2_fS2_fjLj128EEEEEEEvNS_9BwdParamsE)
        /*20e4*/ 	.word	0x00000000


	//----- nvinfo : EIATTR_MIN_STACK_SIZE
	.align		4
.L_1403:
        /*20e8*/ 	.byte	0x04, 0x12
        /*20ea*/ 	.short	(.L_1405 - .L_1404)
	.align		4
.L_1404:
        /*20ec*/ 	.word	index@(_ZN10layer_norm22ln_bwd_finalize_kernelINS_22Kernel_traits_finalizeILj4096E13__nv_bfloat16S2_S2_fjLj1024ELj4ENS_18Kernel_traits_baseILj4096ES2_S2_S2_fjLj1024EEEEEEEvNS_9BwdParamsE)
        /*20f0*/ 	.word	0x00000000


	//----- nvinfo : EIATTR_MIN_STACK_SIZE
	.align		4
.L_1405:
        /*20f4*/ 	.byte	0x04, 0x12
        /*20f6*/ 	.short	(.L_1407 - .L_1406)
	.align		4
.L_1406:
        /*20f8*/ 	.word	index@(_ZN10layer_norm13ln_bwd_kernelINS_13Kernel_traitsI13__nv_bfloat16S2_S2_fjLj4096ELj1ELj1ELj4ELj16ENS_18Kernel_traits_baseILj4096ES2_S2_S2_fjLj128EEEEEEEvNS_9BwdParamsE)
        /*20fc*/ 	.word	0x00000000


	//----- nvinfo : EIATTR_MIN_STACK_SIZE
	.align		4
.L_1407:
        /*2100*/ 	.byte	0x04, 0x12
        /*2102*/ 	.short	(.L_1409 - .L_1408)
	.align		4
.L_1408:
        /*2104*/ 	.word	index@(_ZN10layer_norm22ln_bwd_finalize_kernelINS_22Kernel_traits_finalizeILj4096E6__halffS2_fjLj1024ELj4ENS_18Kernel_traits_baseILj4096ES2_fS2_fjLj1024EEEEEEEvNS_9BwdParamsE)
        /*2108*/ 	.word	0x00000000


	//----- nvinfo : EIATTR_MIN_STACK_SIZE
	.align		4
.L_1409:
        /*210c*/ 	.byte	0x04, 0x12
        /*210e*/ 	.short	(.L_1411 - .L_1410)
	.align		4
.L_1410:
        /*2110*/ 	.word	index@(_ZN10layer_norm13ln_bwd_kernelINS_13Kernel_traitsI6__halffS2_fjLj4096ELj1ELj1ELj4ELj16ENS_18Kernel_traits_baseILj4096ES2_fS2_fjLj128EEEEEEEvNS_9BwdParamsE)
        /*2114*/ 	.word	0x00000000


	//----- nvinfo : EIATTR_MIN_STACK_SIZE
	.align		4
.L_1411:
        /*2118*/ 	.byte	0x04, 0x12
        /*211a*/ 	.short	(.L_1413 - .L_1412)
	.align		4
.L_1412:
        /*211c*/ 	.word	index@(_ZN10layer_norm22ln_bwd_finalize_kernelINS_22Kernel_traits_finalizeILj4096E6__halfS2_S2_fjLj1024ELj4ENS_18Kernel_traits_baseILj4096ES2_S2_S2_fjLj1024EEEEEEEvNS_9BwdParamsE)
        /*2120*/ 	.word	0x00000000


	//----- nvinfo : EIATTR_MIN_STACK_SIZE
	.align		4
.L_1413:
        /*2124*/ 	.byte	0x04, 0x12
        /*2126*/ 	.short	(.L_1415 - .L_1414)
	.align		4
.L_1414:
        /*2128*/ 	.word	index@(_ZN10layer_norm13ln_bwd_kernelINS_13Kernel_traitsI6__halfS2_S2_fjLj4096ELj1ELj1ELj4ELj16ENS_18Kernel_traits_baseILj4096ES2_S2_S2_fjLj128EEEEEEEvNS_9BwdParamsE)
        /*212c*/ 	.word	0x00000000


	//----- nvinfo : EIATTR_MIN_STACK_SIZE
	.align		4
.L_1415:
        /*2130*/ 	.byte	0x04, 0x12
        /*2132*/ 	.short	(.L_1417 - .L_1416)
	.align		4
.L_1416:
        /*2134*/ 	.word	index@(_ZN10layer_norm22ln_bwd_finalize_kernelINS_22Kernel_traits_finalizeILj4096EffffjLj1024ELj4ENS_18Kernel_traits_baseILj4096EffffjLj1024EEEEEEEvNS_9BwdParamsE)
        /*2138*/ 	.word	0x00000000


	//----- nvinfo : EIATTR_MIN_STACK_SIZE
	.align		4
.L_1417:
        /*213c*/ 	.byte	0x04, 0x12
        /*213e*/ 	.short	(.L_1419 - .L_1418)
	.align		4
.L_1418:
        /*2140*/ 	.word	index@(_ZN10layer_norm13ln_bwd_kernelINS_13Kernel_traitsIffffjLj4096ELj1ELj1ELj4ELj16ENS_18Kernel_traits_baseILj4096EffffjLj128EEEEEEEvNS_9BwdParamsE)
        /*2144*/ 	.word	0x00000000


	//----- nvinfo : EIATTR_MIN_STACK_SIZE
	.align		4
.L_1419:
        /*2148*/ 	.byte	0x04, 0x12
        /*214a*/ 	.short	(.L_1421 - .L_1420)
	.align		4
.L_1420:
        /*214c*/ 	.word	index@(_ZN10layer_norm22ln_bwd_finalize_kernelINS_22Kernel_traits_finalizeILj3840E13__nv_bfloat16fS2_fjLj1024ELj4ENS_18Kernel_traits_baseILj3840ES2_fS2_fjLj1024EEEEEEEvNS_9BwdParamsE)
        /*2150*/ 	.word	0x00000000


	//----- nvinfo : EIATTR_MIN_STACK_SIZE
	.align		4
.L_1421:
        /*2154*/ 	.byte	0x04, 0x12
        /*2156*/ 	.short	(.L_1423 - .L_1422)
	.align		4
.L_1422:
        /*2158*/ 	.word	index@(_ZN10layer_norm13ln_bwd_kernelINS_13Kernel_traitsI13__nv_bfloat16fS2_fjLj3840ELj1ELj1ELj4ELj8ENS_18Kernel_traits_baseILj3840ES2_fS2_fjLj128EEEEEEEvNS_9BwdParamsE)
        /*215c*/ 	.word	0x00000000


	//----- nvinfo : EIATTR_MIN_STACK_SIZE
	.align		4
.L_1423:
        /*2160*/ 	.byte	0x04, 0x12
        /*2162*/ 	.short	(.L_1425 - .L_1424)
	.align		4
.L_1424:
        /*2164*/ 	.word	index@(_ZN10layer_norm22ln_bwd_finalize_kernelINS_22Kernel_traits_finalizeILj3840E13__nv_bfloat16S2_S2_fjLj1024ELj4ENS_18Kernel_traits_baseILj3840ES2_S2_S2_fjLj1024EEEEEEEvNS_9BwdParamsE)
        /*2168*/ 	.word	0x00000000


	//----- nvinfo : EIATTR_MIN_STACK_SIZE
	.align		4
.L_1425:
        /*216c*/ 	.byte	0x04, 0x12
        /*216e*/ 	.short	(.L_1427 - .L_1426)
	.align		4
.L_1426:
        /*2170*/ 	.word	index@(_ZN10layer_norm13ln_bwd_kernelINS_13Kernel_traitsI13__nv_bfloat16S2_S2_fjLj3840ELj1ELj1ELj4ELj4ENS_18Kernel_traits_baseILj3840ES2_S2_S2_fjLj128EEEEEEEvNS_9BwdParamsE)
        /*2174*/ 	.word	0x00000000


	//----- nvinfo : EIATTR_MIN_STACK_SIZE
	.align		4
.L_1427:
        /*2178*/ 	.byte	0x04, 0x12
        /*217a*/ 	.short	(.L_1429 - .L_1428)
	.align		4
.L_1428:
        /*217c*/ 	.word	index@(_ZN10layer_norm22ln_bwd_finalize_kernelINS_22Kernel_traits_finalizeILj3840E6__halffS2_fjLj1024ELj4ENS_18Kernel_traits_baseILj3840ES2_fS2_fjLj1024EEEEEEEvNS_9BwdParamsE)
        /*2180*/ 	.word	0x00000000


	//----- nvinfo : EIATTR_MIN_STACK_SIZE
	.align		4
.L_1429:
        /*2184*/ 	.byte	0x04, 0x12
        /*2186*/ 	.short	(.L_1431 - .L_1430)
	.align		4
.L_1430:
        /*2188*/ 	.word	index@(_ZN10layer_norm13ln_bwd_kernelINS_13Kernel_traitsI6__halffS2_fjLj3840ELj1ELj1ELj4ELj8ENS_18Kernel_traits_baseILj3840ES2_fS2_fjLj128EEEEEEEvNS_9BwdParamsE)
        /*218c*/ 	.word	0x00000000


	//----- nvinfo : EIATTR_MIN_STACK_SIZE
	.align		4
.L_1431:
        /*2190*/ 	.byte	0x04, 0x12
        /*2192*/ 	.short	(.L_1433 - .L_1432)
	.align		4
.L_1432:
        /*2194*/ 	.word	index@(_ZN10layer_norm22ln_bwd_finalize_kernelINS_22Kernel_traits_finalizeILj3840E6__halfS2_S2_fjLj1024ELj4ENS_18Kernel_traits_baseILj3840ES2_S2_S2_fjLj1024EEEEEEEvNS_9BwdParamsE)
        /*2198*/ 	.word	0x00000000


	//----- nvinfo : EIATTR_MIN_STACK_SIZE
	.align		4
.L_1433:
        /*219c*/ 	.byte	0x04, 0x12
        /*219e*/ 	.short	(.L_1435 - .L_1434)
	.align		4
.L_1434:
        /*21a0*/ 	.word	index@(_ZN10layer_norm13ln_bwd_kernelINS_13Kernel_traitsI6__halfS2_S2_fjLj3840ELj1ELj1ELj4ELj4ENS_18Kernel_traits_baseILj3840ES2_S2_S2_fjLj128EEEEEEEvNS_9BwdParamsE)
        /*21a4*/ 	.word	0x00000000


	//----- nvinfo : EIATTR_MIN_STACK_SIZE
	.align		4
.L_1435:
        /*21a8*/ 	.byte	0x04, 0x12
        /*21aa*/ 	.short	(.L_1437 - .L_1436)
	.align		4
.L_1436:
        /*21ac*/ 	.word	index@(_ZN10layer_norm22ln_bwd_finalize_kernelINS_22Kernel_traits_finalizeILj3840EffffjLj1024ELj4ENS_18Kernel_traits_baseILj3840EffffjLj1024EEEEEEEvNS_9BwdParamsE)
        /*21b0*/ 	.word	0x00000000


	//----- nvinfo : EIATTR_MIN_STACK_SIZE
	.align		4
.L_1437:
        /*21b4*/ 	.byte	0x04, 0x12
        /*21b6*/ 	.short	(.L_1439 - .L_1438)
	.align		4
.L_1438:
        /*21b8*/ 	.word	index@(_ZN10layer_norm13ln_bwd_kernelINS_13Kernel_traitsIffffjLj3840ELj1ELj1ELj4ELj8ENS_18Kernel_traits_baseILj3840EffffjLj128EEEEEEEvNS_9BwdParamsE)
        /*21bc*/ 	.word	0x00000000


	//----- nvinfo : EIATTR_MIN_STACK_SIZE
	.align		4
.L_1439:
        /*21c0*/ 	.byte	0x04, 0x12
        /*21c2*/ 	.short	(.L_1441 - .L_1440)
	.align		4
.L_1440:
        /*21c4*/ 	.word	index@(_ZN10layer_norm22ln_bwd_finalize_kernelINS_22Kernel_traits_finalizeILj3072E13__nv_bfloat16fS2_fjLj1024ELj4ENS_18Kernel_traits_baseILj3072ES2_fS2_fjLj1024EEEEEEEvNS_9BwdParamsE)
        /*21c8*/ 	.word	0x00000000


	//----- nvinfo : EIATTR_MIN_STACK_SIZE
	.align		4
.L_1441:
        /*21cc*/ 	.byte	0x04, 0x12
        /*21ce*/ 	.short	(.L_1443 - .L_1442)
	.align		4
.L_1442:
        /*21d0*/ 	.word	index@(_ZN10layer_norm13ln_bwd_kernelINS_13Kernel_traitsI13__nv_bfloat16fS2_fjLj3072ELj1ELj1ELj4ELj16ENS_18Kernel_traits_baseILj3072ES2_fS2_fjLj128EEEEEEEvNS_9BwdParamsE)
        /*21d4*/ 	.word	0x00000000


	//----- nvinfo : EIATTR_MIN_STACK_SIZE
	.align		4
.L_1443:
        /*21d8*/ 	.byte	0x04, 0x12
        /*21da*/ 	.short	(.L_1445 - .L_1444)
	.align		4
.L_1444:
        /*21dc*/ 	.word	index@(_ZN10layer_norm22ln_bwd_finalize_kernelINS_22Kernel_traits_finalizeILj3072E13__nv_bfloat16S2_S2_fjLj1024ELj4ENS_18Kernel_traits_baseILj3072ES2_S2_S2_fjLj1024EEEEEEEvNS_9BwdParamsE)
        /*21e0*/ 	.word	0x00000000


	//----- nvinfo : EIATTR_MIN_STACK_SIZE
	.align		4
.L_1445:
        /*21e4*/ 	.byte	0x04, 0x12
        /*21e6*/ 	.short	(.L_1447 - .L_1446)
	.align		4
.L_1446:
        /*21e8*/ 	.word	index@(_ZN10layer_norm13ln_bwd_kernelINS_13Kernel_traitsI13__nv_bfloat16S2_S2_fjLj3072ELj1ELj1ELj4ELj16ENS_18Kernel_traits_baseILj3072ES2_S2_S2_fjLj128EEEEEEEvNS_9BwdParamsE)
        /*21ec*/ 	.word	0x00000000


	//----- nvinfo : EIATTR_MIN_STACK_SIZE
	.align		4
.L_1447:
        /*21f0*/ 	.byte	0x04, 0x12
        /*21f2*/ 	.short	(.L_1449 - .L_1448)
	.align		4
.L_1448:
        /*21f4*/ 	.word	index@(_ZN10layer_norm22ln_bwd_finalize_kernelINS_22Kernel_traits_finalizeILj3072E6__halffS2_fjLj1024ELj4ENS_18Kernel_traits_baseILj3072ES2_fS2_fjLj1024EEEEEEEvNS_9BwdParamsE)
        /*21f8*/ 	.word	0x00000000


	//----- nvinfo : EIATTR_MIN_STACK_SIZE
	.align		4
.L_1449:
        /*21fc*/ 	.byte	0x04, 0x12
        /*21fe*/ 	.short	(.L_1451 - .L_1450)
	.align		4
.L_1450:
        /*2200*/ 	.word	index@(_ZN10layer_norm13ln_bwd_kernelINS_13Kernel_traitsI6__halffS2_fjLj3072ELj1ELj1ELj4ELj16ENS_18Kernel_traits_baseILj3072ES2_fS2_fjLj128EEEEEEEvNS_9BwdParamsE)
        /*2204*/ 	.word	0x00000000


	//----- nvinfo : EIATTR_MIN_STACK_SIZE
	.align		4
.L_1451:
        /*2208*/ 	.byte	0x04, 0x12
        /*220a*/ 	.short	(.L_1453 - .L_1452)
	.align		4
.L_1452:
        /*220c*/ 	.word	index@(_ZN10layer_norm22ln_bwd_finalize_kernelINS_22Kernel_traits_finalizeILj3072E6__halfS2_S2_fjLj1024ELj4ENS_18Kernel_traits_baseILj3072ES2_S2_S2_fjLj1024EEEEEEEvNS_9BwdParamsE)
        /*2210*/ 	.word	0x00000000


	//----- nvinfo : EIATTR_MIN_STACK_SIZE
	.align		4
.L_1453:
        /*2214*/ 	.byte	0x04, 0x12
        /*2216*/ 	.short	(.L_1455 - .L_1454)
	.align		4
.L_1454:
        /*2218*/ 	.word	index@(_ZN10layer_norm13ln_bwd_kernelINS_13Kernel_traitsI6__halfS2_S2_fjLj3072ELj1ELj1ELj4ELj16ENS_18Kernel_traits_baseILj3072ES2_S2_S2_fjLj128EEEEEEEvNS_9BwdParamsE)
        /*221c*/ 	.word	0x00000000


	//----- nvinfo : EIATTR_MIN_STACK_SIZE
	.align		4
.L_1455:
        /*2220*/ 	.byte	0x04, 0x12
        /*2222*/ 	.short	(.L_1457 - .L_1456)
	.align		4
.L_1456:
        /*2224*/ 	.word	index@(_ZN10layer_norm22ln_bwd_finalize_kernelINS_22Kernel_traits_finalizeILj3072EffffjLj1024ELj4ENS_18Kernel_traits_baseILj3072EffffjLj1024EEEEEEEvNS_9BwdParamsE)
        /*2228*/ 	.word	0x00000000


	//----- nvinfo : EIATTR_MIN_STACK_SIZE
	.align		4
.L_1457:
        /*222c*/ 	.byte	0x04, 0x12
        /*222e*/ 	.short	(.L_1459 - .L_1458)
	.align		4
.L_1458:
        /*2230*/ 	.word	index@(_ZN10layer_norm13ln_bwd_kernelINS_13Kernel_traitsIffffjLj3072ELj1ELj1ELj4ELj16ENS_18Kernel_traits_baseILj3072EffffjLj128EEEEEEEvNS_9BwdParamsE)
        /*2234*/ 	.word	0x00000000


	//----- nvinfo : EIATTR_MIN_STACK_SIZE
	.align		4
.L_1459:
        /*2238*/ 	.byte	0x04, 0x12
        /*223a*/ 	.short	(.L_1461 - .L_1460)
	.align		4
.L_1460:
        /*223c*/ 	.word	index@(_ZN10layer_norm22ln_bwd_finalize_kernelINS_22Kernel_traits_finalizeILj2304E13__nv_bfloat16fS2_fjLj1024ELj4ENS_18Kernel_traits_baseILj2304ES2_fS2_fjLj1024EEEEEEEvNS_9BwdParamsE)
        /*2240*/ 	.word	0x00000000


	//----- nvinfo : EIATTR_MIN_STACK_SIZE
	.align		4
.L_1461:
        /*2244*/ 	.byte	0x04, 0x12
        /*2246*/ 	.short	(.L_1463 - .L_1462)
	.align		4
.L_1462:
        /*2248*/ 	.word	index@(_ZN10layer_norm13ln_bwd_kernelINS_13Kernel_traitsI13__nv_bfloat16fS2_fjLj2304ELj1ELj1ELj4ELj8ENS_18Kernel_traits_baseILj2304ES2_fS2_fjLj128EEEEEEEvNS_9BwdParamsE)
        /*224c*/ 	.word	0x00000000


	//----- nvinfo : EIATTR_MIN_STACK_SIZE
	.align		4
.L_1463:
        /*2250*/ 	.byte	0x04, 0x12
        /*2252*/ 	.short	(.L_1465 - .L_1464)
	.align		4
.L_1464:
        /*2254*/ 	.word	index@(_ZN10layer_norm22ln_bwd_finalize_kernelINS_22Kernel_traits_finalizeILj2304E13__nv_bfloat16S2_S2_fjLj1024ELj4ENS_18Kernel_traits_baseILj2304ES2_S2_S2_fjLj1024EEEEEEEvNS_9BwdParamsE)
        /*2258*/ 	.word	0x00000000


	//----- nvinfo : EIATTR_MIN_STACK_SIZE
	.align		4
.L_1465:
        /*225c*/ 	.byte	0x04, 0x12
        /*225e*/ 	.short	(.L_1467 - .L_1466)
	.align		4
.L_1466:
        /*2260*/ 	.word	index@(_ZN10layer_norm13ln_bwd_kernelINS_13Kernel_traitsI13__nv_bfloat16S2_S2_fjLj2304ELj1ELj1ELj4ELj4ENS_18Kernel_traits_baseILj2304ES2_S2_S2_fjLj128EEEEEEEvNS_9BwdParamsE)
        /*2264*/ 	.word	0x00000000


	//----- nvinfo : EIATTR_MIN_STACK_SIZE
	.align		4
.L_1467:
        /*2268*/ 	.byte	0x04, 0x12
        /*226a*/ 	.short	(.L_1469 - .L_1468)
	.align		4
.L_1468:
        /*226c*/ 	.word	index@(_ZN10layer_norm22ln_bwd_finalize_kernelINS_22Kernel_traits_finalizeILj2304E6__halffS2_fjLj1024ELj4ENS_18Kernel_traits_baseILj2304ES2_fS2_fjLj1024EEEEEEEvNS_9BwdParamsE)
        /*2270*/ 	.word	0x00000000


	//----- nvinfo : EIATTR_MIN_STACK_SIZE
	.align		4
.L_1469:
        /*2274*/ 	.byte	0x04, 0x12
        /*2276*/ 	.short	(.L_1471 - .L_1470)
	.align		4
.L_1470:
        /*2278*/ 	.word	index@(_ZN10layer_norm13ln_bwd_kernelINS_13Kernel_traitsI6__halffS2_fjLj2304ELj1ELj1ELj4ELj8ENS_18Kernel_traits_baseILj2304ES2_fS2_fjLj128EEEEEEEvNS_9BwdParamsE)
        /*227c*/ 	.word	0x00000000


	//----- nvinfo : EIATTR_MIN_STACK_SIZE
	.align		4
.L_1471:
        /*2280*/ 	.byte	0x04, 0x12
        /*2282*/ 	.short	(.L_1473 - .L_1472)
	.align		4
.L_1472:
        /*2284*/ 	.word	index@(_ZN10layer_norm22ln_bwd_finalize_kernelINS_22Kernel_traits_finalizeILj2304E6__halfS2_S2_fjLj1024ELj4ENS_18Kernel_traits_baseILj2304ES2_S2_S2_fjLj1024EEEEEEEvNS_9BwdParamsE)
        /*2288*/ 	.word	0x00000000


	//----- nvinfo : EIATTR_MIN_STACK_SIZE
	.align		4
.L_1473:
        /*228c*/ 	.byte	0x04, 0x12
        /*228e*/ 	.short	(.L_1475 - .L_1474)
	.align		4
.L_1474:
        /*2290*/ 	.word	index@(_ZN10layer_norm13ln_bwd_kernelINS_13Kernel_traitsI6__halfS2_S2_fjLj2304ELj1ELj1ELj4ELj4ENS_18Kernel_traits_baseILj2304ES2_S2_S2_fjLj128EEEEEEEvNS_9BwdParamsE)
        /*2294*/ 	.word	0x00000000


	//----- nvinfo : EIATTR_MIN_STACK_SIZE
	.align		4
.L_1475:
        /*2298*/ 	.byte	0x04, 0x12
        /*229a*/ 	.short	(.L_1477 - .L_1476)
	.align		4
.L_1476:
        /*229c*/ 	.word	index@(_ZN10layer_norm22ln_bwd_finalize_kernelINS_22Kernel_traits_finalizeILj2304EffffjLj1024ELj4ENS_18Kernel_traits_baseILj2304EffffjLj1024EEEEEEEvNS_9BwdParamsE)
        /*22a0*/ 	.word	0x00000000


	//----- nvinfo : EIATTR_MIN_STACK_SIZE
	.align		4
.L_1477:
        /*22a4*/ 	.byte	0x04, 0x12
        /*22a6*/ 	.short	(.L_1479 - .L_1478)
	.align		4
.L_1478:
        /*22a8*/ 	.word	index@(_ZN10layer_norm13ln_bwd_kernelINS_13Kernel_traitsIffffjLj2304ELj1ELj1ELj4ELj8ENS_18Kernel_traits_baseILj2304EffffjLj128EEEEEEEvNS_9BwdParamsE)
        /*22ac*/ 	.word	0x00000000


	//----- nvinfo : EIATTR_MIN_STACK_SIZE
	.align		4
.L_1479:
        /*22b0*/ 	.byte	0x04, 0x12
        /*22b2*/ 	.short	(.L_1481 - .L_1480)
	.align		4
.L_1480:
        /*22b4*/ 	.word	index@(_ZN10layer_norm22ln_bwd_finalize_kernelINS_22Kernel_traits_finalizeILj2048E13__nv_bfloat16fS2_fjLj1024ELj4ENS_18Kernel_traits_baseILj2048ES2_fS2_fjLj1024EEEEEEEvNS_9BwdParamsE)
        /*22b8*/ 	.word	0x00000000


	//----- nvinfo : EIATTR_MIN_STACK_SIZE
	.align		4
.L_1481:
        /*22bc*/ 	.byte	0x04, 0x12
        /*22be*/ 	.short	(.L_1483 - .L_1482)
	.align		4
.L_1482:
        /*22c0*/ 	.word	index@(_ZN10layer_norm13ln_bwd_kernelINS_13Kernel_traitsI13__nv_bfloat16fS2_fjLj2048ELj1ELj1ELj4ELj16ENS_18Kernel_traits_baseILj2048ES2_fS2_fjLj128EEEEEEEvNS_9BwdParamsE)
        /*22c4*/ 	.word	0x00000000


	//----- nvinfo : EIATTR_MIN_STACK_SIZE
	.align		4
.L_1483:
        /*22c8*/ 	.byte	0x04, 0x12
        /*22ca*/ 	.short	(.L_1485 - .L_1484)
	.align		4
.L_1484:
        /*22cc*/ 	.word	index@(_ZN10layer_norm22ln_bwd_finalize_kernelINS_22Kernel_traits_finalizeILj2048E13__nv_bfloat16S2_S2_fjLj1024ELj4ENS_18Kernel_traits_baseILj2048ES2_S2_S2_fjLj1024EEEEEEEvNS_9BwdParamsE)
        /*22d0*/ 	.word	0x00000000


	//----- nvinfo : EIATTR_MIN_STACK_SIZE
	.align		4
.L_1485:
        /*22d4*/ 	.byte	0x04, 0x12
        /*22d6*/ 	.short	(.L_1487 - .L_1486)
	.align		4
.L_1486:
        /*22d8*/ 	.word	index@(_ZN10layer_norm13ln_bwd_kernelINS_13Kernel_traitsI13__nv_bfloat16S2_S2_fjLj2048ELj1ELj1ELj4ELj16ENS_18Kernel_traits_baseILj2048ES2_S2_S2_fjLj128EEEEEEEvNS_9BwdParamsE)
        /*22dc*/ 	.word	0x00000000


	//----- nvinfo : EIATTR_MIN_STACK_SIZE
	.align		4
.L_1487:
        /*22e0*/ 	.byte	0x04, 0x12
        /*22e2*/ 	.short	(.L_1489 - .L_1488)
	.align		4
.L_1488:
        /*22e4*/ 	.word	index@(_ZN10layer_norm22ln_bwd_finalize_kernelINS_22Kernel_traits_finalizeILj2048E6__halffS2_fjLj1024ELj4ENS_18Kernel_traits_baseILj2048ES2_fS2_fjLj1024EEEEEEEvNS_9BwdParamsE)
        /*22e8*/ 	.word	0x00000000


	//----- nvinfo : EIATTR_MIN_STACK_SIZE
	.align		4
.L_1489:
        /*22ec*/ 	.byte	0x04, 0x12
        /*22ee*/ 	.short	(.L_1491 - .L_1490)
	.align		4
.L_1490:
        /*22f0*/ 	.word	index@(_ZN10layer_norm13ln_bwd_kernelINS_13Kernel_traitsI6__halffS2_fjLj2048ELj1ELj1ELj4ELj16ENS_18Kernel_traits_baseILj2048ES2_fS2_fjLj128EEEEEEEvNS_9BwdParamsE)
        /*22f4*/ 	.word	0x00000000


	//----- nvinfo : EIATTR_MIN_STACK_SIZE
	.align		4
.L_1491:
        /*22f8*/ 	.byte	0x04, 0x12
        /*22fa*/ 	.short	(.L_1493 - .L_1492)
	.align		4
.L_1492:
        /*22fc*/ 	.word	index@(_ZN10layer_norm22ln_bwd_finalize_kernelINS_22Kernel_traits_finalizeILj2048E6__halfS2_S2_fjLj1024ELj4ENS_18Kernel_traits_baseILj2048ES2_S2_S2_fjLj1024EEEEEEEvNS_9BwdParamsE)
        /*2300*/ 	.word	0x00000000


	//----- nvinfo : EIATTR_MIN_STACK_SIZE
	.align		4
.L_1493:
        /*2304*/ 	.byte	0x04, 0x12
        /*2306*/ 	.short	(.L_1495 - .L_1494)
	.align		4
.L_1494:
        /*2308*/ 	.word	index@(_ZN10layer_norm13ln_bwd_kernelINS_13Kernel_traitsI6__halfS2_S2_fjLj2048ELj1ELj1ELj4ELj16ENS_18Kernel_traits_baseILj2048ES2_S2_S2_fjLj128EEEEEEEvNS_9BwdParamsE)
        /*230c*/ 	.word	0x00000000


	//----- nvinfo : EIATTR_MIN_STACK_SIZE
	.align		4
.L_1495:
        /*2310*/ 	.byte	0x04, 0x12
        /*2312*/ 	.short	(.L_1497 - .L_1496)
	.align		4
.L_1496:
        /*2314*/ 	.word	index@(_ZN10layer_norm22ln_bwd_finalize_kernelINS_22Kernel_traits_finalizeILj2048EffffjLj1024ELj4ENS_18Kernel_traits_baseILj2048EffffjLj1024EEEEEEEvNS_9BwdParamsE)
        /*2318*/ 	.word	0x00000000


	//----- nvinfo : EIATTR_MIN_STACK_SIZE
	.align		4
.L_1497:
        /*231c*/ 	.byte	0x04, 0x12
        /*231e*/ 	.short	(.L_1499 - .L_1498)
	.align		4
.L_1498:
        /*2320*/ 	.word	index@(_ZN10layer_norm13ln_bwd_kernelINS_13Kernel_traitsIffffjLj2048ELj1ELj1ELj4ELj16ENS_18Kernel_traits_baseILj2048EffffjLj128EEEEEEEvNS_9BwdParamsE)
        /*2324*/ 	.word	0x00000000


	//----- nvinfo : EIATTR_MIN_STACK_SIZE
	.align		4
.L_1499:
        /*2328*/ 	.byte	0x04, 0x12
        /*232a*/ 	.short	(.L_1501 - .L_1500)
	.align		4
.L_1500:
        /*232c*/ 	.word	index@(_ZN10layer_norm22ln_bwd_finalize_kernelINS_22Kernel_traits_finalizeILj1536E13__nv_bfloat16fS2_fjLj1024ELj4ENS_18Kernel_traits_baseILj1536ES2_fS2_fjLj1024EEEEEEEvNS_9BwdParamsE)
        /*2330*/ 	.word	0x00000000


	//----- nvinfo : EIATTR_MIN_STACK_SIZE
	.align		4
.L_1501:
        /*2334*/ 	.byte	0x04, 0x12
        /*2336*/ 	.short	(.L_1503 - .L_1502)
	.align		4
.L_1502:
        /*2338*/ 	.word	index@(_ZN10layer_norm13ln_bwd_kernelINS_13Kernel_traitsI13__nv_bfloat16fS2_fjLj1536ELj1ELj1ELj4ELj16ENS_18Kernel_traits_baseILj1536ES2_fS2_fjLj128EEEEEEEvNS_9BwdParamsE)
        /*233c*/ 	.word	0x00000000


	//----- nvinfo : EIATTR_MIN_STACK_SIZE
	.align		4
.L_1503:
        /*2340*/ 	.byte	0x04, 0x12
        /*2342*/ 	.short	(.L_1505 - .L_1504)
	.align		4
.L_1504:
        /*2344*/ 	.word	index@(_ZN10layer_norm22ln_bwd_finalize_kernelINS_22Kernel_traits_finalizeILj1536E13__nv_bfloat16S2_S2_fjLj1024ELj4ENS_18Kernel_traits_baseILj1536ES2_S2_S2_fjLj1024EEEEEEEvNS_9BwdParamsE)
        /*2348*/ 	.word	0x00000000


	//----- nvinfo : EIATTR_MIN_STACK_SIZE
	.align		4
.L_1505:
        /*234c*/ 	.byte	0x04, 0x12
        /*234e*/ 	.short	(.L_1507 - .L_1506)
	.align		4
.L_1506:
        /*2350*/ 	.word	index@(_ZN10layer_norm13ln_bwd_kernelINS_13Kernel_traitsI13__nv_bfloat16S2_S2_fjLj1536ELj1ELj1ELj4ELj8ENS_18Kernel_traits_baseILj1536ES2_S2_S2_fjLj128EEEEEEEvNS_9BwdParamsE)
        /*2354*/ 	.word	0x00000000


	//----- nvinfo : EIATTR_MIN_STACK_SIZE
	.align		4
.L_1507:
        /*2358*/ 	.byte	0x04, 0x12
        /*235a*/ 	.short	(.L_1509 - .L_1508)
	.align		4
.L_1508:
        /*235c*/ 	.word	index@(_ZN10layer_norm22ln_bwd_finalize_kernelINS_22Kernel_traits_finalizeILj1536E6__halffS2_fjLj1024ELj4ENS_18Kernel_traits_baseILj1536ES2_fS2_fjLj1024EEEEEEEvNS_9BwdParamsE)
        /*2360*/ 	.word	0x00000000


	//----- nvinfo : EIATTR_MIN_STACK_SIZE
	.align		4
.L_1509:
        /*2364*/ 	.byte	0x04, 0x12
        /*2366*/ 	.short	(.L_1511 - .L_1510)
	.align		4
.L_1510:
        /*2368*/ 	.word	index@(_ZN10layer_norm13ln_bwd_kernelINS_13Kernel_traitsI6__halffS2_fjLj1536ELj1ELj1ELj4ELj16ENS_18Kernel_traits_baseILj1536ES2_fS2_fjLj128EEEEEEEvNS_9BwdParamsE)
        /*236c*/ 	.word	0x00000000


	//----- nvinfo : EIATTR_MIN_STACK_SIZE
	.align		4
.L_1511:
        /*2370*/ 	.byte	0x04, 0x12
        /*2372*/ 	.short	(.L_1513 - .L_1512)
	.align		4
.L_1512:
        /*2374*/ 	.word	index@(_ZN10layer_norm22ln_bwd_finalize_kernelINS_22Kernel_traits_finalizeILj1536E6__halfS2_S2_fjLj1024ELj4ENS_18Kernel_traits_baseILj1536ES2_S2_S2_fjLj1024EEEEEEEvNS_9BwdParamsE)
        /*2378*/ 	.word	0x00000000


	//----- nvinfo : EIATTR_MIN_STACK_SIZE
	.align		4
.L_1513:
        /*237c*/ 	.byte	0x04, 0x12
        /*237e*/ 	.short	(.L_1515 - .L_1514)
	.align		4
.L_1514:
        /*2380*/ 	.word	index@(_ZN10layer_norm13ln_bwd_kernelINS_13Kernel_traitsI6__halfS2_S2_fjLj1536ELj1ELj1ELj4ELj8ENS_18Kernel_traits_baseILj1536ES2_S2_S2_fjLj128EEEEEEEvNS_9BwdParamsE)
        /*2384*/ 	.word	0x00000000


	//----- nvinfo : EIATTR_MIN_STACK_SIZE
	.align		4
.L_1515:
        /*2388*/ 	.byte	0x04, 0x12
        /*238a*/ 	.short	(.L_1517 - .L_1516)
	.align		4
.L_1516:
        /*238c*/ 	.word	index@(_ZN10layer_norm22ln_bwd_finalize_kernelINS_22Kernel_traits_finalizeILj1536EffffjLj1024ELj4ENS_18Kernel_traits_baseILj1536EffffjLj1024EEEEEEEvNS_9BwdParamsE)
        /*2390*/ 	.word	0x00000000


	//----- nvinfo : EIATTR_MIN_STACK_SIZE
	.align		4
.L_1517:
        /*2394*/ 	.byte	0x04, 0x12
        /*2396*/ 	.short	(.L_1519 - .L_1518)
	.align		4
.L_1518:
        /*2398*/ 	.word	index@(_ZN10layer_norm13ln_bwd_kernelINS_13Kernel_traitsIffffjLj1536ELj1ELj1ELj4ELj16ENS_18Kernel_traits_baseILj1536EffffjLj128EEEEEEEvNS_9BwdParamsE)
        /*239c*/ 	.word	0x00000000


	//----- nvinfo : EIATTR_MIN_STACK_SIZE
	.align		4
.L_1519:
        /*23a0*/ 	.byte	0x04, 0x12
        /*23a2*/ 	.short	(.L_1521 - .L_1520)
	.align		4
.L_1520:
        /*23a4*/ 	.word	index@(_ZN10layer_norm22ln_bwd_finalize_kernelINS_22Kernel_traits_finalizeILj1024E13__nv_bfloat16fS2_fjLj1024ELj4ENS_18Kernel_traits_baseILj1024ES2_fS2_fjLj1024EEEEEEEvNS_9BwdParamsE)
        /*23a8*/ 	.word	0x00000000


	//----- nvinfo : EIATTR_MIN_STACK_SIZE
	.align		4
.L_1521:
        /*23ac*/ 	.byte	0x04, 0x12
        /*23ae*/ 	.short	(.L_1523 - .L_1522)
	.align		4
.L_1522:
        /*23b0*/ 	.word	index@(_ZN10layer_norm13ln_bwd_kernelINS_13Kernel_traitsI13__nv_bfloat16fS2_fjLj1024ELj1ELj4ELj1ELj16ENS_18Kernel_traits_baseILj1024ES2_fS2_fjLj128EEEEEEEvNS_9BwdParamsE)
        /*23b4*/ 	.word	0x00000000


	//----- nvinfo : EIATTR_MIN_STACK_SIZE
	.align		4
.L_1523:
        /*23b8*/ 	.byte	0x04, 0x12
        /*23ba*/ 	.short	(.L_1525 - .L_1524)
	.align		4
.L_1524:
        /*23bc*/ 	.word	index@(_ZN10layer_norm22ln_bwd_finalize_kernelINS_22Kernel_traits_finalizeILj1024E13__nv_bfloat16S2_S2_fjLj1024ELj4ENS_18Kernel_traits_baseILj1024ES2_S2_S2_fjLj1024EEEEEEEvNS_9BwdParamsE)
        /*23c0*/ 	.word	0x00000000


	//----- nvinfo : EIATTR_MIN_STACK_SIZE
	.align		4
.L_1525:
        /*23c4*/ 	.byte	0x04, 0x12
        /*23c6*/ 	.short	(.L_1527 - .L_1526)
	.align		4
.L_1526:
        /*23c8*/ 	.word	index@(_ZN10layer_norm13ln_bwd_kernelINS_13Kernel_traitsI13__nv_bfloat16S2_S2_fjLj1024ELj1ELj4ELj1ELj16ENS_18Kernel_traits_baseILj1024ES2_S2_S2_fjLj128EEEEEEEvNS_9BwdParamsE)
        /*23cc*/ 	.word	0x00000000


	//----- nvinfo : EIATTR_MIN_STACK_SIZE
	.align		4
.L_1527:
        /*23d0*/ 	.byte	0x04, 0x12
        /*23d2*/ 	.short	(.L_1529 - .L_1528)
	.align		4
.L_1528:
        /*23d4*/ 	.word	index@(_ZN10layer_norm22ln_bwd_finalize_kernelINS_22Kernel_traits_finalizeILj1024E6__halffS2_fjLj1024ELj4ENS_18Kernel_traits_baseILj1024ES2_fS2_fjLj1024EEEEEEEvNS_9BwdParamsE)
        /*23d8*/ 	.word	0x00000000


	//----- nvinfo : EIATTR_MIN_STACK_SIZE
	.align		4
.L_1529:
        /*23dc*/ 	.byte	0x04, 0x12
        /*23de*/ 	.short	(.L_1531 - .L_1530)
	.align		4
.L_1530:
        /*23e0*/ 	.word	index@(_ZN10layer_norm13ln_bwd_kernelINS_13Kernel_traitsI6__halffS2_fjLj1024ELj1ELj4ELj1ELj16ENS_18Kernel_traits_baseILj1024ES2_fS2_fjLj128EEEEEEEvNS_9BwdParamsE)
        /*23e4*/ 	.word	0x00000000


	//----- nvinfo : EIATTR_MIN_STACK_SIZE
	.align		4
.L_1531:
        /*23e8*/ 	.byte	0x04, 0x12
        /*23ea*/ 	.short	(.L_1533 - .L_1532)
	.align		4
.L_1532:
        /*23ec*/ 	.word	index@(_ZN10layer_norm22ln_bwd_finalize_kernelINS_22Kernel_traits_finalizeILj1024E6__halfS2_S2_fjLj1024ELj4ENS_18Kernel_traits_baseILj1024ES2_S2_S2_fjLj1024EEEEEEEvNS_9BwdParamsE)
        /*23f0*/ 	.word	0x00000000


	//----- nvinfo : EIATTR_MIN_STACK_SIZE
	.align		4
.L_1533:
        /*23f4*/ 	.byte	0x04, 0x12
        /*23f6*/ 	.short	(.L_1535 - .L_1534)
	.align		4
.L_1534:
        /*23f8*/ 	.word	index@(_ZN10layer_norm13ln_bwd_kernelINS_13Kernel_traitsI6__halfS2_S2_fjLj1024ELj1ELj4ELj1ELj16ENS_18Kernel_traits_baseILj1024ES2_S2_S2_fjLj128EEEEEEEvNS_9BwdParamsE)
        /*23fc*/ 	.word	0x00000000


	//----- nvinfo : EIATTR_MIN_STACK_SIZE
	.align		4
.L_1535:
        /*2400*/ 	.byte	0x04, 0x12
        /*2402*/ 	.short	(.L_1537 - .L_1536)
	.align		4
.L_1536:
        /*2404*/ 	.word	index@(_ZN10layer_norm22ln_bwd_finalize_kernelINS_22Kernel_traits_finalizeILj1024EffffjLj1024ELj4ENS_18Kernel_traits_baseILj1024EffffjLj1024EEEEEEEvNS_9BwdParamsE)
        /*2408*/ 	.word	0x00000000


	//----- nvinfo : EIATTR_MIN_STACK_SIZE
	.align		4
.L_1537:
        /*240c*/ 	.byte	0x04, 0x12
        /*240e*/ 	.short	(.L_1539 - .L_1538)
	.align		4
.L_1538:
        /*2410*/ 	.word	index@(_ZN10layer_norm13ln_bwd_kernelINS_13Kernel_traitsIffffjLj1024ELj1ELj4ELj1ELj16ENS_18Kernel_traits_baseILj1024EffffjLj128EEEEEEEvNS_9BwdParamsE)
        /*2414*/ 	.word	0x00000000


	//----- nvinfo : EIATTR_MIN_STACK_SIZE
	.align		4
.L_1539:
        /*2418*/ 	.byte	0x04, 0x12
        /*241a*/ 	.short	(.L_1541 - .L_1540)
	.align		4
.L_1540:
        /*241c*/ 	.word	index@(_ZN10layer_norm22ln_bwd_finalize_kernelINS_22Kernel_traits_finalizeILj768E13__nv_bfloat16fS2_fjLj1024ELj4ENS_18Kernel_traits_baseILj768ES2_fS2_fjLj1024EEEEEEEvNS_9BwdParamsE)
        /*2420*/ 	.word	0x00000000


	//----- nvinfo : EIATTR_MIN_STACK_SIZE
	.align		4
.L_1541:
        /*2424*/ 	.byte	0x04, 0x12
        /*2426*/ 	.short	(.L_1543 - .L_1542)
	.align		4
.L_1542:
        /*2428*/ 	.word	index@(_ZN10layer_norm13ln_bwd_kernelINS_13Kernel_traitsI13__nv_bfloat16fS2_fjLj768ELj1ELj4ELj1ELj16ENS_18Kernel_traits_baseILj768ES2_fS2_fjLj128EEEEEEEvNS_9BwdParamsE)
        /*242c*/ 	.word	0x00000000


	//----- nvinfo : EIATTR_MIN_STACK_SIZE
	.align		4
.L_1543:
        /*2430*/ 	.byte	0x04, 0x12
        /*2432*/ 	.short	(.L_1545 - .L_1544)
	.align		4
.L_1544:
        /*2434*/ 	.word	index@(_ZN10layer_norm22ln_bwd_finalize_kernelINS_22Kernel_traits_finalizeILj768E13__nv_bfloat16S2_S2_fjLj1024ELj4ENS_18Kernel_traits_baseILj768ES2_S2_S2_fjLj1024EEEEEEEvNS_9BwdParamsE)
        /*2438*/ 	.word	0x00000000


	//----- nvinfo : EIATTR_MIN_STACK_SIZE
	.align		4
.L_1545:
        /*243c*/ 	.byte	0x04, 0x12
        /*243e*/ 	.short	(.L_1547 - .L_1546)
	.align		4
.L_1546:
        /*2440*/ 	.word	index@(_ZN10layer_norm13ln_bwd_kernelINS_13Kernel_traitsI13__nv_bfloat16S2_S2_fjLj768ELj1ELj4ELj1ELj16ENS_18Kernel_traits_baseILj768ES2_S2_S2_fjLj128EEEEEEEvNS_9BwdParamsE)
        /*2444*/ 	.word	0x00000000


	//----- nvinfo : EIATTR_MIN_STACK_SIZE
	.align		4
.L_1547:
        /*2448*/ 	.byte	0x04, 0x12
        /*244a*/ 	.short	(.L_1549 - .L_1548)
	.align		4
.L_1548:
        /*244c*/ 	.word	index@(_ZN10layer_norm22ln_bwd_finalize_kernelINS_22Kernel_traits_finalizeILj768E6__halffS2_fjLj1024ELj4ENS_18Kernel_traits_baseILj768ES2_fS2_fjLj1024EEEEEEEvNS_9BwdParamsE)
        /*2450*/ 	.word	0x00000000


	//----- nvinfo : EIATTR_MIN_STACK_SIZE
	.align		4
.L_1549:
        /*2454*/ 	.byte	0x04, 0x12
        /*2456*/ 	.short	(.L_1551 - .L_1550)
	.align		4
.L_1550:
        /*2458*/ 	.word	index@(_ZN10layer_norm13ln_bwd_kernelINS_13Kernel_traitsI6__halffS2_fjLj768ELj1ELj4ELj1ELj16ENS_18Kernel_traits_baseILj768ES2_fS2_fjLj128EEEEEEEvNS_9BwdParamsE)
        /*245c*/ 	.word	0x00000000


	//----- nvinfo : EIATTR_MIN_STACK_SIZE
	.align		4
.L_1551:
        /*2460*/ 	.byte	0x04, 0x12
        /*2462*/ 	.short	(.L_1553 - .L_1552)
	.align		4
.L_1552:
        /*2464*/ 	.word	index@(_ZN10layer_norm22ln_bwd_finalize_kernelINS_22Kernel_traits_finalizeILj768E6__halfS2_S2_fjLj1024ELj4ENS_18Kernel_traits_baseILj768ES2_S2_S2_fjLj1024EEEEEEEvNS_9BwdParamsE)
        /*2468*/ 	.word	0x00000000


	//----- nvinfo : EIATTR_MIN_STACK_SIZE
	.align		4
.L_1553:
        /*246c*/ 	.byte	0x04, 0x12
        /*246e*/ 	.short	(.L_1555 - .L_1554)
	.align		4
.L_1554:
        /*2470*/ 	.word	index@(_ZN10layer_norm13ln_bwd_kernelINS_13Kernel_traitsI6__halfS2_S2_fjLj768ELj1ELj4ELj1ELj16ENS_18Kernel_traits_baseILj768ES2_S2_S2_fjLj128EEEEEEEvNS_9BwdParamsE)
        /*2474*/ 	.word	0x00000000


	//----- nvinfo : EIATTR_MIN_STACK_SIZE
	.align		4
.L_1555:
        /*2478*/ 	.byte	0x04, 0x12
        /*247a*/ 	.short	(.L_1557 - .L_1556)
	.align		4
.L_1556:
        /*247c*/ 	.word	index@(_ZN10layer_norm22ln_bwd_finalize_kernelINS_22Kernel_traits_finalizeILj768EffffjLj1024ELj4ENS_18Kernel_traits_baseILj768EffffjLj1024EEEEEEEvNS_9BwdParamsE)
        /*2480*/ 	.word	0x00000000


	//----- nvinfo : EIATTR_MIN_STACK_SIZE
	.align		4
.L_1557:
        /*2484*/ 	.byte	0x04, 0x12
        /*2486*/ 	.short	(.L_1559 - .L_1558)
	.align		4
.L_1558:
        /*2488*/ 	.word	index@(_ZN10layer_norm13ln_bwd_kernelINS_13Kernel_traitsIffffjLj768ELj1ELj4ELj1ELj16ENS_18Kernel_traits_baseILj768EffffjLj128EEEEEEEvNS_9BwdParamsE)
        /*248c*/ 	.word	0x00000000
.L_1559:


//--------------------- .nv.compat                --------------------------
	.section	.nv.compat,"",@"SHT_CUDA_COMPAT_INFO"
	.align	4
        /*0000*/ 	.byte	0x02, 0x09, 0x01, 0x00, 0x02, 0x02, 0x01, 0x00, 0x02, 0x05, 0x05, 0x00, 0x03, 0x07, 0x01, 0x01
        /*0010*/ 	.byte	0x02, 0x03, 0x00, 0x00, 0x02, 0x06, 0x01, 0x00, 0x04, 0x0b, 0x08, 0x00, 0x00, 0x00, 0x00, 0x00
        /*0020*/ 	.byte	0x00, 0x00, 0x00, 0x00


//--------------------- .nv.info._ZN10layer_norm22ln_bwd_finalize_kernelINS_22Kernel_traits_finalizeILj65536E13__nv_bfloat16fS2_fjLj1024ELj4ENS_18Kernel_traits_baseILj65536ES2_fS2_fjLj1024EEEEEEEvNS_9BwdParamsE --------------------------
	.section	.nv.info._ZN10layer_norm22ln_bwd_finalize_kernelINS_22Kernel_traits_finalizeILj65536E13__nv_bfloat16fS2_fjLj1024ELj4ENS_18Kernel_traits_baseILj65536ES2_fS2_fjLj1024EEEEEEEvNS_9BwdParamsE,"",@"SHT_CUDA_INFO"
	.sectionflags	@""
	.align	4


	//----- nvinfo : EIATTR_CUDA_API_VERSION
	.align		4
        /*0000*/ 	.byte	0x04, 0x37
        /*0002*/ 	.short	(.L_1561 - .L_1560)
.L_1560:
        /*0004*/ 	.word	0x00000082


	//----- nvinfo : EIATTR_KPARAM_INFO
	.align		4
.L_1561:
        /*0008*/ 	.byte	0x04, 0x17
        /*000a*/ 	.short	(.L_1563 - .L_1562)
.L_1562:
        /*000c*/ 	.word	0x00000000
        /*0010*/ 	.short	0x0000
        /*0012*/ 	.short	0x0000
        /*0014*/ 	.byte	0x00, 0xf0, 0x21, 0x02


	//----- nvinfo : EIATTR_SPARSE_MMA_MASK
	.align		4
.L_1563:
        /*0018*/ 	.byte	0x03, 0x50
        /*001a*/ 	.short	0x0000


	//----- nvinfo : EIATTR_MAXREG_COUNT
	.align		4
        /*001c*/ 	.byte	0x03, 0x1b
        /*001e*/ 	.short	0x0040


	//----- nvinfo : EIATTR_NUM_BARRIERS
	.align		4
        /*0020*/ 	.byte	0x02, 0x4c
        /*0022*/ 	.byte	0x01
	.zero		1


	//----- nvinfo : EIATTR_MERCURY_ISA_VERSION
	.align		4
        /*0024*/ 	.byte	0x03, 0x5f
        /*0026*/ 	.short	0x0101


	//----- nvinfo : EIATTR_COOP_GROUP_MASK_REGIDS
	.align		4
        /*0028*/ 	.byte	0x04, 0x29
        /*002a*/ 	.short	(.L_1565 - .L_1564)


	//   ....[0]....
.L_1564:
        /*002c*/ 	.word	0xffffffff


	//   ....[1]....
        /*0030*/ 	.word	0xffffffff


	//   ....[2]....
        /*0034*/ 	.word	0xffffffff


	//   ....[3]....
        /*0038*/ 	.word	0xffffffff


	//   ....[4]....
        /*003c*/ 	.word	0xffffffff


	//   ....[5]....
        /*0040*/ 	.word	0xffffffff


	//   ....[6]....
        /*0044*/ 	.word	0xffffffff


	//   ....[7]....
        /*0048*/ 	.word	0xffffffff


	//   ....[8]....
        /*004c*/ 	.word	0xffffffff


	//   ....[9]....
        /*0050*/ 	.word	0xffffffff


	//   ....[10]....
        /*0054*/ 	.word	0x05000011


	//   ....[11]....
        /*0058*/ 	.word	0x05000011


	//   ....[12]....
        /*005c*/ 	.word	0x05000011


	//   ....[13]....
        /*0060*/ 	.word	0x05000011


	//   ....[14]....
        /*0064*/ 	.word	0x05000011


	//   ....[15]....
        /*0068*/ 	.word	0x05000011


	//   ....[16]....
        /*006c*/ 	.word	0x05000011


	//   ....[17]....
        /*0070*/ 	.word	0x05000011


	//   ....[18]....
        /*0074*/ 	.word	0x05000011


	//   ....[19]....
        /*0078*/ 	.word	0x05000011


	//----- nvinfo : EIATTR_COOP_GROUP_INSTR_OFFSETS
	.align		4
.L_1565:
        /*007c*/ 	.byte	0x04, 0x28
        /*007e*/ 	.short	(.L_1567 - .L_1566)


	//   ....[0]....
.L_1566:
        /*0080*/ 	.word	0x00000860


	//   ....[1]....
        /*0084*/ 	.word	0x00000870


	//   ....[2]....
        /*0088*/ 	.word	0x000008a0


	//   ....[3]....
        /*008c*/ 	.word	0x000008b0


	//   ....[4]....
        /*0090*/ 	.word	0x000008e0


	//   ....[5]....
        /*0094*/ 	.word	0x000008f0


	//   ....[6]....
        /*0098*/ 	.word	0x00000920


	//   ....[7]....
        /*009c*/ 	.word	0x00000930


	//   ....[8]....
        /*00a0*/ 	.word	0x00000960


	//   ....[9]....
        /*00a4*/ 	.word	0x00000970


	//   ....[10]....
        /*00a8*/ 	.word	0x00000b70


	//   ....[11]....
        /*00ac*/ 	.word	0x00000be0


	//   ....[12]....
        /*00b0*/ 	.word	0x00000c50


	//   ....[13]....
        /*00b4*/ 	.word	0x00000cc0


	//   ....[14]....
        /*00b8*/ 	.word	0x00000d30


	//   ....[15]....
        /*00bc*/ 	.word	0x00000d90


	//   ....[16]....
        /*00c0*/ 	.word	0x00000e00


	//   ....[17]....
        /*00c4*/ 	.word	0x00000e70


	//   ....[18]....
        /*00c8*/ 	.word	0x00000ee0


	//   ....[19]....
        /*00cc*/ 	.word	0x00000f50


	//----- nvinfo : EIATTR_EXIT_INSTR_OFFSETS
	.align		4
.L_1567:
        /*00d0*/ 	.byte	0x04, 0x1c
        /*00d2*/ 	.short	(.L_1569 - .L_1568)


	//   ....[0]....
.L_1568:
        /*00d4*/ 	.word	0x00000070


	//   ....[1]....
        /*00d8*/ 	.word	0x00000b10


	//----- nvinfo : EIATTR_MAX_THREADS
	.align		4
.L_1569:
        /*00dc*/ 	.byte	0x04, 0x05
        /*00de*/ 	.short	(.L_1571 - .L_1570)
.L_1570:
        /*00e0*/ 	.word	0x00000400
        /*00e4*/ 	.word	0x00000001
        /*00e8*/ 	.word	0x00000001


	//----- nvinfo : EIATTR_CRS_STACK_SIZE
	.align		4
.L_1571:
        /*00ec*/ 	.byte	0x04, 0x1e
        /*00ee*/ 	.short	(.L_1573 - .L_1572)
.L_1572:
        /*00f0*/ 	.word	0x00000000


	//----- nvinfo : EIATTR_CBANK_PARAM_SIZE
	.align		4
.L_1573:
        /*00f4*/ 	.byte	0x03, 0x19
        /*00f6*/ 	.short	0x0088


	//----- nvinfo : EIATTR_PARAM_CBANK
	.align		4
        /*00f8*/ 	.byte	0x04, 0x0a
        /*00fa*/ 	.short	(.L_1575 - .L_1574)
	.align		4
.L_1574:
        /*00fc*/ 	.word	index@(.nv.constant0._ZN10layer_norm22ln_bwd_finalize_kernelINS_22Kernel_traits_finalizeILj65536E13__nv_bfloat16fS2_fjLj1024ELj4ENS_18Kernel_traits_baseILj65536ES2_fS2_fjLj1024EEEEEEEvNS_9BwdParamsE)
        /*0100*/ 	.short	0x0210
        /*0102*/ 	.short	0x0088


	//----- nvinfo : EIATTR_SW_WAR
	.align		4
.L_1575:
        /*0104*/ 	.byte	0x04, 0x36
        /*0106*/ 	.short	(.L_1577 - .L_1576)
.L_1576:
        /*0108*/ 	.word	0x00000008
.L_1577:


//--------------------- .nv.info._ZN10layer_norm13ln_bwd_kernelINS_13Kernel_traitsI13__nv_bfloat16fS2_fjLj65536ELj8ELj1ELj8ELj16ENS_18Kernel_traits_baseILj65536ES2_fS2_fjLj256EEEEEEEvNS_9BwdParamsE --------------------------
	.section	.nv.info._ZN10layer_norm13ln_bwd_kernelINS_13Kernel_traitsI13__nv_bfloat16fS2_fjLj65536ELj8ELj1ELj8ELj16ENS_18Kernel_traits_baseILj65536ES2_fS2_fjLj256EEEEEEEvNS_9BwdParamsE,"",@"SHT_CUDA_INFO"
	.sectionflags	@""
	.align	4


	//----- nvinfo : EIATTR_CUDA_API_VERSION
	.align		4
        /*0000*/ 	.byte	0x04, 0x37
        /*0002*/ 	.short	(.L_1579 - .L_1578)
.L_1578:
        /*0004*/ 	.word	0x00000082


	//----- nvinfo : EIATTR_KPARAM_INFO
	.align		4
.L_1579:
        /*0008*/ 	.byte	0x04, 0x17
        /*000a*/ 	.short	(.L_1581 - .L_1580)
.L_1580:
        /*000c*/ 	.word	0x00000000
        /*0010*/ 	.short	0x0000
        /*0012*/ 	.short	0x0000
        /*0014*/ 	.byte	0x00, 0xf0, 0x21, 0x02


	//----- nvinfo : EIATTR_SPARSE_MMA_MASK
	.align		4
.L_1581:
        /*0018*/ 	.byte	0x03, 0x50
        /*001a*/ 	.short	0x0000


	//----- nvinfo : EIATTR_MAXREG_COUNT
	.align		4
        /*001c*/ 	.byte	0x03, 0x1b
        /*001e*/ 	.short	0x00ff


	//----- nvinfo : EIATTR_NUM_BARRIERS
	.align		4
        /*0020*/ 	.byte	0x02, 0x4c
        /*0022*/ 	.byte	0x01
	.zero		1


	//----- nvinfo : EIATTR_MERCURY_ISA_VERSION
	.align		4
        /*0024*/ 	.byte	0x03, 0x5f
        /*0026*/ 	.short	0x0101


	//----- nvinfo : EIATTR_COOP_GROUP_MASK_REGIDS
	.align		4
        /*0028*/ 	.byte	0x04, 0x29
        /*002a*/ 	.short	(.L_1583 - .L_1582)


	//   ....[0]....
.L_1582:
        /*002c*/ 	.word	0xffffffff


	//   ....[1]....
        /*0030*/ 	.word	0xffffffff


	//   ....[2]....
        /*0034*/ 	.word	0xffffffff


	//   ....[3]....
        /*0038*/ 	.word	0xffffffff


	//   ....[4]....
        /*003c*/ 	.word	0xffffffff


	//   ....[5]....
        /*0040*/ 	.word	0xffffffff


	//   ....[6]....
        /*0044*/ 	.word	0xffffffff


	//   ....[7]....
        /*0048*/ 	.word	0xffffffff


	//   ....[8]....
        /*004c*/ 	.word	0xffffffff


	//   ....[9]....
        /*0050*/ 	.word	0xffffffff


	//   ....[10]....
        /*0054*/ 	.word	0xffffffff


	//   ....[11]....
        /*0058*/ 	.word	0xffffffff


	//   ....[12]....
        /*005c*/ 	.word	0xffffffff


	//   ....[13]....
        /*0060*/ 	.word	0xffffffff


	//   ....[14]....
        /*0064*/ 	.word	0xffffffff


	//   ....[15]....
        /*0068*/ 	.word	0xffffffff


	//   ....[16]....
        /*006c*/ 	.word	0xffffffff


	//   ....[17]....
        /*0070*/ 	.word	0xffffffff


	//   ....[18]....
        /*0074*/ 	.word	0xffffffff


	//   ....[19]....
        /*0078*/ 	.word	0xffffffff


	//   ....[20]....
        /*007c*/ 	.word	0x05000043


	//   ....[21]....
        /*0080*/ 	.word	0x05000043


	//   ....[22]....
        /*0084*/ 	.word	0x05000043


	//   ....[23]....
        /*0088*/ 	.word	0x05000043


	//   ....[24]....
        /*008c*/ 	.word	0x05000043


	//   ....[25]....
        /*0090*/ 	.word	0x05000043


	//   ....[26]....
        /*0094*/ 	.word	0x05000043


	//   ....[27]....
        /*0098*/ 	.word	0x05000043


	//   ....[28]....
        /*009c*/ 	.word	0x05000043


	//   ....[29]....
        /*00a0*/ 	.word	0x05000043


	//----- nvinfo : EIATTR_COOP_GROUP_INSTR_OFFSETS
	.align		4
.L_1583:
        /*00a4*/ 	.byte	0x04, 0x28
        /*00a6*/ 	.short	(.L_1585 - .L_1584)


	//   ....[0]....
.L_1584:
        /*00a8*/ 	.word	0x00002ba0


	//   ....[1]....
        /*00ac*/ 	.word	0x00002bb0


	//   ....[2]....
        /*00b0*/ 	.word	0x00002be0


	//   ....[3]....
        /*00b4*/ 	.word	0x00002bf0


	//   ....[4]....
        /*00b8*/ 	.word	0x00002c20


	//   ....[5]....
        /*00bc*/ 	.word	0x00002c30


	//   ....[6]....
        /*00c0*/ 	.word	0x00002c60


	//   ....[7]....
        /*00c4*/ 	.word	0x00002c70


	//   ....[8]....
        /*00c8*/ 	.word	0x00002cb0


	//   ....[9]....
        /*00cc*/ 	.word	0x00002cd0


	//   ....[10]....
        /*00d0*/ 	.word	0x000032a0


	//   ....[11]....
        /*00d4*/ 	.word	0x000032b0


	//   ....[12]....
        /*00d8*/ 	.word	0x000032e0


	//   ....[13]....
        /*00dc*/ 	.word	0x000032f0


	//   ....[14]....
        /*00e0*/ 	.word	0x00003320


	//   ....[15]....
        /*00e4*/ 	.word	0x00003330


	//   ....[16]....
        /*00e8*/ 	.word	0x00003380


	//   ....[17]....
        /*00ec*/ 	.word	0x00003390


	//   ....[18]....
        /*00f0*/ 	.word	0x000033c0


	//   ....[19]....
        /*00f4*/ 	.word	0x000033d0


	//   ....[20]....
        /*00f8*/ 	.word	0x00004130


	//   ....[21]....
        /*00fc*/ 	.word	0x00004180


	//   ....[22]....
        /*0100*/ 	.word	0x000041f0


	//   ....[23]....
        /*0104*/ 	.word	0x00004250


	//   ....[24]....
        /*0108*/ 	.word	0x000042c0


	//   ....[25]....
        /*010c*/ 	.word	0x00004320


	//   ....[26]....
        /*0110*/ 	.word	0x00004390


	//   ....[27]....
        /*0114*/ 	.word	0x000043f0


	//   ....[28]....
        /*0118*/ 	.word	0x00004470


	//   ....[29]....
        /*011c*/ 	.word	0x000044e0


	//----- nvinfo : EIATTR_EXIT_INSTR_OFFSETS
	.align		4
.L_1585:
        /*0120*/ 	.byte	0x04, 0x1c
        /*0122*/ 	.short	(.L_1587 - .L_1586)


	//   ....[0]....
.L_1586:
        /*0124*/ 	.word	0x000040d0


	//----- nvinfo : EIATTR_MAX_THREADS
	.align		4
.L_1587:
        /*0128*/ 	.byte	0x04, 0x05
        /*012a*/ 	.short	(.L_1589 - .L_1588)
.L_1588:
        /*012c*/ 	.word	0x00000100
        /*0130*/ 	.word	0x00000001
        /*0134*/ 	.word	0x00000001


	//----- nvinfo : EIATTR_CRS_STACK_SIZE
	.align		4
.L_1589:
        /*0138*/ 	.byte	0x04, 0x1e
        /*013a*/ 	.short	(.L_1591 - .L_1590)
.L_1590:
        /*013c*/ 	.word	0x00000000


	//----- nvinfo : EIATTR_CBANK_PARAM_SIZE
	.align		4
.L_1591:
        /*0140*/ 	.byte	0x03, 0x19
        /*0142*/ 	.short	0x0088


	//----- nvinfo : EIATTR_PARAM_CBANK
	.align		4
        /*0144*/ 	.byte	0x04, 0x0a
        /*0146*/ 	.short	(.L_1593 - .L_1592)
	.align		4
.L_1592:
        /*0148*/ 	.word	index@(.nv.constant0._ZN10layer_norm13ln_bwd_kernelINS_13Kernel_traitsI13__nv_bfloat16fS2_fjLj65536ELj8ELj1ELj8ELj16ENS_18Kernel_traits_baseILj65536ES2_fS2_fjLj256EEEEEEEvNS_9BwdParamsE)
        /*014c*/ 	.short	0x0210
        /*014e*/ 	.short	0x0088


	//----- nvinfo : EIATTR_SW_WAR
	.align		4
.L_1593:
        /*0150*/ 	.byte	0x04, 0x36
        /*0152*/ 	.short	(.L_1595 - .L_1594)
.L_1594:
        /*0154*/ 	.word	0x00000008
.L_1595:


//--------------------- .nv.info._ZN10layer_norm22ln_bwd_finalize_kernelINS_22Kernel_traits_finalizeILj65536E13__nv_bfloat16S2_S2_fjLj1024ELj4ENS_18Kernel_traits_baseILj65536ES2_S2_S2_fjLj1024EEEEEEEvNS_9BwdParamsE --------------------------
	.section	.nv.info._ZN10layer_norm22ln_bwd_finalize_kernelINS_22Kernel_traits_finalizeILj65536E13__nv_bfloat16S2_S2_fjLj1024ELj4ENS_18Kernel_traits_baseILj65536ES2_S2_S2_fjLj1024EEEEEEEvNS_9BwdParamsE,"",@"SHT_CUDA_INFO"
	.sectionflags	@""
	.align	4


	//----- nvinfo : EIATTR_CUDA_API_VERSION
	.align		4
        /*0000*/ 	.byte	0x04, 0x37
        /*0002*/ 	.short	(.L_1597 - .L_1596)
.L_1596:
        /*0004*/ 	.word	0x00000082


	//----- nvinfo : EIATTR_KPARAM_INFO
	.align		4
.L_1597:
        /*0008*/ 	.byte	0x04, 0x17
        /*000a*/ 	.short	(.L_1599 - .L_1598)
.L_1598:
        /*000c*/ 	.word	0x00000000
        /*0010*/ 	.short	0x0000
        /*0012*/ 	.short	0x0000
        /*0014*/ 	.byte	0x00, 0xf0, 0x21, 0x02


	//----- nvinfo : EIATTR_SPARSE_MMA_MASK
	.align		4
.L_1599:
        /*0018*/ 	.byte	0x03, 0x50
        /*001a*/ 	.short	0x0000


	//----- nvinfo : EIATTR_MAXREG_COUNT
	.align		4
        /*001c*/ 	.byte	0x03, 0x1b
        /*001e*/ 	.short	0x0040


	//----- nvinfo : EIATTR_NUM_BARRIERS
	.align		4
        /*0020*/ 	.byte	0x02, 0x4c
        /*0022*/ 	.byte	0x01
	.zero		1


	//----- nvinfo : EIATTR_MERCURY_ISA_VERSION
	.align		4
        /*0024*/ 	.byte	0x03, 0x5f
        /*0026*/ 	.short	0x0101


	//----- nvinfo : EIATTR_COOP_GROUP_MASK_REGIDS
	.align		4
        /*0028*/ 	.byte	0x04, 0x29
        /*002a*/ 	.short	(.L_1601 - .L_1600)


	//   ....[0]....
.L_1600:
        /*002c*/ 	.word	0xffffffff


	//   ....[1]....
        /*0030*/ 	.word	0xffffffff


	//   ....[2]....
        /*0034*/ 	.word	0xffffffff


	//   ....[3]....
        /*0038*/ 	.word	0xffffffff


	//   ....[4]....
        /*003c*/ 	.word	0xffffffff


	//   ....[5]....
        /*0040*/ 	.word	0xffffffff


	//   ....[6]....
        /*0044*/ 	.word	0xffffffff


	//   ....[7]....
        /*0048*/ 	.word	0xffffffff


	//   ....[8]....
        /*004c*/ 	.word	0xffffffff


	//   ....[9]....
        /*0050*/ 	.word	0xffffffff


	//   ....[10]....
        /*0054*/ 	.word	0x05000011


	//   ....[11]....
        /*0058*/ 	.word	0x05000011


	//   ....[12]....
        /*005c*/ 	.word	0x05000011


	//   ....[13]....
        /*0060*/ 	.word	0x05000011


	//   ....[14]....
        /*0064*/ 	.word	0x05000011


	//   ....[15]....
        /*0068*/ 	.word	0x05000011


	//   ....[16]....
        /*006c*/ 	.word	0x05000011


	//   ....[17]....
        /*0070*/ 	.word	0x05000011


	//   ....[18]....
        /*0074*/ 	.word	0x05000011


	//   ....[19]....
        /*0078*/ 	.word	0x05000011


	//----- nvinfo : EIATTR_COOP_GROUP_INSTR_OFFSETS
	.align		4
.L_1601:
        /*007c*/ 	.byte	0x04, 0x28
        /*007e*/ 	.short	(.L_1603 - .L_1602)


	//   ....[0]....
.L_1602:
        /*0080*/ 	.word	0x00000860


	//   ....[1]....
        /*0084*/ 	.word	0x00000870


	//   ....[2]....
        /*0088*/ 	.word	0x000008a0


	//   ....[3]....
        /*008c*/ 	.word	0x000008b0


	//   ....[4]....
        /*0090*/ 	.word	0x000008e0


	//   ....[5]....
        /*0094*/ 	.word	0x000008f0


	//   ....[6]....
        /*0098*/ 	.word	0x00000920


	//   ....[7]....
        /*009c*/ 	.word	0x00000930


	//   ....[8]....
        /*00a0*/ 	.word	0x00000960


	//   ....[9]....
        /*00a4*/ 	.word	0x00000970


	//   ....[10]....
        /*00a8*/ 	.word	0x00000b70


	//   ....[11]....
        /*00ac*/ 	.word	0x00000be0


	//   ....[12]....
        /*00b0*/ 	.word	0x00000c50


	//   ....[13]....
        /*00b4*/ 	.word	0x00000cc0


	//   ....[14]....
        /*00b8*/ 	.word	0x00000d30


	//   ....[15]....
        /*00bc*/ 	.word	0x00000d90


	//   ....[16]....
        /*00c0*/ 	.word	0x00000e00


	//   ....[17]....
        /*00c4*/ 	.word	0x00000e70


	//   ....[18]....
        /*00c8*/ 	.word	0x00000ee0


	//   ....[19]....
        /*00cc*/ 	.word	0x00000f50


	//----- nvinfo : EIATTR_EXIT_INSTR_OFFSETS
	.align		4
.L_1603:
        /*00d0*/ 	.byte	0x04, 0x1c
        /*00d2*/ 	.short	(.L_1605 - .L_1604)


	//   ....[0]....
.L_1604:
        /*00d4*/ 	.word	0x00000070


	//   ....[1]....
        /*00d8*/ 	.word	0x00000b10


	//----- nvinfo : EIATTR_MAX_THREADS
	.align		4
.L_1605:
        /*00dc*/ 	.byte	0x04, 0x05
        /*00de*/ 	.short	(.L_1607 - .L_1606)
.L_1606:
        /*00e0*/ 	.word	0x00000400
        /*00e4*/ 	.word	0x00000001
        /*00e8*/ 	.word	0x00000001


	//----- nvinfo : EIATTR_CRS_STACK_SIZE
	.align		4
.L_1607:
        /*00ec*/ 	.byte	0x04, 0x1e
        /*00ee*/ 	.short	(.L_1609 - .L_1608)
.L_1608:
        /*00f0*/ 	.word	0x00000000


	//----- nvinfo : EIATTR_CBANK_PARAM_SIZE
	.align		4
.L_1609:
        /*00f4*/ 	.byte	0x03, 0x19
        /*00f6*/ 	.short	0x0088


	//----- nvinfo : EIATTR_PARAM_CBANK
	.align		4
        /*00f8*/ 	.byte	0x04, 0x0a
        /*00fa*/ 	.short	(.L_1611 - .L_1610)
	.align		4
.L_1610:
        /*00fc*/ 	.word	index@(.nv.constant0._ZN10layer_norm22ln_bwd_finalize_kernelINS_22Kernel_traits_finalizeILj65536E13__nv_bfloat16S2_S2_fjLj1024ELj4ENS_18Kernel_traits_baseILj65536ES2_S2_S2_fjLj1024EEEEEEEvNS_9BwdParamsE)
        /*0100*/ 	.short	0x0210
        /*0102*/ 	.short	0x0088


	//----- nvinfo : EIATTR_SW_WAR
	.align		4
.L_1611:
        /*0104*/ 	.byte	0x04, 0x36
        /*0106*/ 	.short	(.L_1613 - .L_1612)
.L_1612:
        /*0108*/ 	.word	0x00000008
.L_1613:


//--------------------- .nv.info._ZN10layer_norm13ln_bwd_kernelINS_13Kernel_traitsI13__nv_bfloat16S2_S2_fjLj65536ELj8ELj1ELj8ELj16ENS_18Kernel_traits_baseILj65536ES2_S2_S2_fjLj256EEEEEEEvNS_9BwdParamsE --------------------------
	.section	.nv.info._ZN10layer_norm13ln_bwd_kernelINS_13Kernel_traitsI13__nv_bfloat16S2_S2_fjLj65536ELj8ELj1ELj8ELj16ENS_18Kernel_traits_baseILj65536ES2_S2_S2_fjLj256EEEEEEEvNS_9BwdParamsE,"",@"SHT_CUDA_INFO"
	.sectionflags	@""
	.align	4


	//----- nvinfo : EIATTR_CUDA_API_VERSION
	.align		4
        /*0000*/ 	.byte	0x04, 0x37
        /*0002*/ 	.short	(.L_1615 - .L_1614)
.L_1614:
        /*0004*/ 	.word	0x00000082


	//----- nvinfo : EIATTR_KPARAM_INFO
	.align		4
.L_1615:
        /*0008*/ 	.byte	0x04, 0x17
        /*000a*/ 	.short	(.L_1617 - .L_1616)
.L_1616:
        /*000c*/ 	.word	0x00000000
        /*0010*/ 	.short	0x0000
        /*0012*/ 	.short	0x0000
        /*0014*/ 	.byte	0x00, 0xf0, 0x21, 0x02


	//----- nvinfo : EIATTR_SPARSE_MMA_MASK
	.align		4
.L_1617:
        /*0018*/ 	.byte	0x03, 0x50
        /*001a*/ 	.short	0x0000


	//----- nvinfo : EIATTR_MAXREG_COUNT
	.align		4
        /*001c*/ 	.byte	0x03, 0x1b
        /*001e*/ 	.short	0x00ff


	//----- nvinfo : EIATTR_NUM_BARRIERS
	.align		4
        /*0020*/ 	.byte	0x02, 0x4c
        /*0022*/ 	.byte	0x01
	.zero		1


	//----- nvinfo : EIATTR_MERCURY_ISA_VERSION
	.align		4
        /*0024*/ 	.byte	0x03, 0x5f
        /*0026*/ 	.short	0x0101


	//----- nvinfo : EIATTR_COOP_GROUP_MASK_REGIDS
	.align		4
        /*0028*/ 	.byte	0x04, 0x29
        /*002a*/ 	.short	(.L_1619 - .L_1618)


	//   ....[0]....
.L_1618:
        /*002c*/ 	.word	0xffffffff


	//   ....[1]....
        /*0030*/ 	.word	0xffffffff


	//   ....[2]....
        /*0034*/ 	.word	0xffffffff


	//   ....[3]....
        /*0038*/ 	.word	0xffffffff


	//   ....[4]....
        /*003c*/ 	.word	0xffffffff


	//   ....[5]....
        /*0040*/ 	.word	0xffffffff


	//   ....[6]....
        /*0044*/ 	.word	0xffffffff


	//   ....[7]....
        /*0048*/ 	.word	0xffffffff


	//   ....[8]....
        /*004c*/ 	.word	0xffffffff


	//   ....[9]....
        /*0050*/ 	.word	0xffffffff


	//   ....[10]....
        /*0054*/ 	.word	0xffffffff


	//   ....[11]....
        /*0058*/ 	.word	0xffffffff


	//   ....[12]....
        /*005c*/ 	.word	0xffffffff


	//   ....[13]....
        /*0060*/ 	.word	0xffffffff


	//   ....[14]....
        /*0064*/ 	.word	0xffffffff


	//   ....[15]....
        /*0068*/ 	.word	0xffffffff


	//   ....[16]....
        /*006c*/ 	.word	0xffffffff


	//   ....[17]....
        /*0070*/ 	.word	0xffffffff


	//   ....[18]....
        /*0074*/ 	.word	0xffffffff


	//   ....[19]....
        /*0078*/ 	.word	0xffffffff


	//   ....[20]....
        /*007c*/ 	.word	0x05000019


	//   ....[21]....
        /*0080*/ 	.word	0x05000019


	//   ....[22]....
        /*0084*/ 	.word	0x05000019


	//   ....[23]....
        /*0088*/ 	.word	0x05000019


	//   ....[24]....
        /*008c*/ 	.word	0x05000019


	//   ....[25]....
        /*0090*/ 	.word	0x05000019


	//   ....[26]....
        /*0094*/ 	.word	0x05000019


	//   ....[27]....
        /*0098*/ 	.word	0x05000019


	//   ....[28]....
        /*009c*/ 	.word	0x05000019


	//   ....[29]....
        /*00a0*/ 	.word	0x05000019


	//----- nvinfo : EIATTR_COOP_GROUP_INSTR_OFFSETS
	.align		4
.L_1619:
        /*00a4*/ 	.byte	0x04, 0x28
        /*00a6*/ 	.short	(.L_1621 - .L_1620)


	//   ....[0]....
.L_1620:
        /*00a8*/ 	.word	0x00002a30


	//   ....[1]....
        /*00ac*/ 	.word	0x00002a40


	//   ....[2]....
        /*00b0*/ 	.word	0x00002a70


	//   ....[3]....
        /*00b4*/ 	.word	0x00002a80


	//   ....[4]....
        /*00b8*/ 	.word	0x00002ab0


	//   ....[5]....
        /*00bc*/ 	.word	0x00002ac0


	//   ....[6]....
        /*00c0*/ 	.word	0x00002af0


	//   ....[7]....
        /*00c4*/ 	.word	0x00002b00


	//   ....[8]....
        /*00c8*/ 	.word	0x00002b30


	//   ....[9]....
        /*00cc*/ 	.word	0x00002b40


	//   ....[10]....
        /*00d0*/ 	.word	0x00003100


	//   ....[11]....
        /*00d4*/ 	.word	0x00003110


	//   ....[12]....
        /*00d8*/ 	.word	0x00003140


	//   ....[13]....
        /*00dc*/ 	.word	0x00003150


	//   ....[14]....
        /*00e0*/ 	.word	0x00003180


	//   ....[15]....
        /*00e4*/ 	.word	0x00003190


	//   ....[16]....
        /*00e8*/ 	.word	0x000031d0


	//   ....[17]....
        /*00ec*/ 	.word	0x000031e0


	//   ....[18]....
        /*00f0*/ 	.word	0x00003210


	//   ....[19]....
        /*00f4*/ 	.word	0x00003220


	//   ....[20]....
        /*00f8*/ 	.word	0x00004090


	//   ....[21]....
        /*00fc*/ 	.word	0x000040e0


	//   ....[22]....
        /*0100*/ 	.word	0x00004150


	//   ....[23]....
        /*0104*/ 	.word	0x000041b0


	//   ....[24]....
        /*0108*/ 	.word	0x00004220


	//   ....[25]....
        /*010c*/ 	.word	0x00004280


	//   ....[26]....
        /*0110*/ 	.word	0x000042f0


	//   ....[27]....
        /*0114*/ 	.word	0x00004350


	//   ....[28]....
        /*0118*/ 	.word	0x000043c0


	//   ....[29]....
        /*011c*/ 	.word	0x00004420


	//----- nvinfo : EIATTR_EXIT_INSTR_OFFSETS
	.align		4
.L_1621:
        /*0120*/ 	.byte	0x04, 0x1c
        /*0122*/ 	.short	(.L_1623 - .L_1622)


	//   ....[0]....
.L_1622:
        /*0124*/ 	.word	0x00004030


	//----- nvinfo : EIATTR_MAX_THREADS
	.align		4
.L_1623:
        /*0128*/ 	.byte	0x04, 0x05
        /*012a*/ 	.short	(.L_1625 - .L_1624)
.L_1624:
        /*012c*/ 	.word	0x00000100
        /*0130*/ 	.word	0x00000001
        /*0134*/ 	.word	0x00000001


	//----- nvinfo : EIATTR_CRS_STACK_SIZE
	.align		4
.L_1625:
        /*0138*/ 	.byte	0x04, 0x1e
        /*013a*/ 	.short	(.L_1627 - .L_1626)
.L_1626:
        /*013c*/ 	.word	0x00000000


	//----- nvinfo : EIATTR_CBANK_PARAM_SIZE
	.align		4
.L_1627:
        /*0140*/ 	.byte	0x03, 0x19
        /*0142*/ 	.short	0x0088


	//----- nvinfo : EIATTR_PARAM_CBANK
	.align		4
        /*0144*/ 	.byte	0x04, 0x0a
        /*0146*/ 	.short	(.L_1629 - .L_1628)
	.align		4
.L_1628:
        /*0148*/ 	.word	index@(.nv.constant0._ZN10layer_norm13ln_bwd_kernelINS_13Kernel_traitsI13__nv_bfloat16S2_S2_fjLj65536ELj8ELj1ELj8ELj16ENS_18Kernel_traits_baseILj65536ES2_S2_S2_fjLj256EEEEEEEvNS_9BwdParamsE)
        /*014c*/ 	.short	0x0210
        /*014e*/ 	.short	0x0088


	//----- nvinfo : EIATTR_SW_WAR
	.align		4
.L_1629:
        /*0150*/ 	.byte	0x04, 0x36
        /*0152*/ 	.short	(.L_1631 - .L_1630)
.L_1630:
        /*0154*/ 	.word	0x00000008
.L_1631:


//--------------------- .nv.info._ZN10layer_norm22ln_bwd_finalize_kernelINS_22Kernel_traits_finalizeILj65536E6__halffS2_fjLj1024ELj4ENS_18Kernel_traits_baseILj65536ES2_fS2_fjLj1024EEEEEEEvNS_9BwdParamsE --------------------------
	.section	.nv.info._ZN10layer_norm22ln_bwd_finalize_kernelINS_22Kernel_traits_finalizeILj65536E6__halffS2_fjLj1024ELj4ENS_18Kernel_traits_baseILj65536ES2_fS2_fjLj1024EEEEEEEvNS_9BwdParamsE,"",@"SHT_CUDA_INFO"
	.sectionflags	@""
	.align	4


	//----- nvinfo : EIATTR_CUDA_API_VERSION
	.align		4
        /*0000*/ 	.byte	0x04, 0x37
        /*0002*/ 	.short	(.L_1633 - .L_1632)
.L_1632:
        /*0004*/ 	.word	0x00000082


	//----- nvinfo : EIATTR_KPARAM_INFO
	.align		4
.L_1633:
        /*0008*/ 	.byte	0x04, 0x17
        /*000a*/ 	.short	(.L_1635 - .L_1634)
.L_1634:
        /*000c*/ 	.word	0x00000000
        /*0010*/ 	.short	0x0000
        /*0012*/ 	.short	0x0000
        /*0014*/ 	.byte	0x00, 0xf0, 0x21, 0x02


	//----- nvinfo : EIATTR_SPARSE_MMA_MASK
	.align		4
.L_1635:
        /*0018*/ 	.byte	0x03, 0x50
        /*001a*/ 	.short	0x0000


	//----- nvinfo : EIATTR_MAXREG_COUNT
	.align		4
        /*001c*/ 	.byte	0x03, 0x1b
        /*001e*/ 	.short	0x0040


	//----- nvinfo : EIATTR_NUM_BARRIERS
	.align		4
        /*0020*/ 	.byte	0x02, 0x4c
        /*0022*/ 	.byte	0x01
	.zero		1


	//----- nvinfo : EIATTR_MERCURY_ISA_VERSION
	.align		4
        /*0024*/ 	.byte	0x03, 0x5f
        /*0026*/ 	.short	0x0101


	//----- nvinfo : EIATTR_COOP_GROUP_MASK_REGIDS
	.align		4
        /*0028*/ 	.byte	0x04, 0x29
        /*002a*/ 	.short	(.L_1637 - .L_1636)


	//   ....[0]....
.L_1636:
        /*002c*/ 	.word	0xffffffff


	//   ....[1]....
        /*0030*/ 	.word	0xffffffff


	//   ....[2]....
        /*0034*/ 	.word	0xffffffff


	//   ....[3]....
        /*0038*/ 	.word	0xffffffff


	//   ....[4]....
        /*003c*/ 	.word	0xffffffff


	//   ....[5]....
        /*0040*/ 	.word	0xffffffff


	//   ....[6]....
        /*0044*/ 	.word	0xffffffff


	//   ....[7]....
        /*0048*/ 	.word	0xffffffff


	//   ....[8]....
        /*004c*/ 	.word	0xffffffff


	//   ....[9]....
        /*0050*/ 	.word	0xffffffff


	//   ....[10]....
        /*0054*/ 	.word	0x05000011


	//   ....[11]....
        /*0058*/ 	.word	0x05000011


	//   ....[12]....
        /*005c*/ 	.word	0x05000011


	//   ....[13]....
        /*0060*/ 	.word	0x05000011


	//   ....[14]....
        /*0064*/ 	.word	0x05000011


	//   ....[15]....
        /*0068*/ 	.word	0x05000011


	//   ....[16]....
        /*006c*/ 	.word	0x05000011


	//   ....[17]....
        /*0070*/ 	.word	0x05000011


	//   ....[18]....
        /*0074*/ 	.word	0x05000011


	//   ....[19]....
        /*0078*/ 	.word	0x05000011


	//----- nvinfo : EIATTR_COOP_GROUP_INSTR_OFFSETS
	.align		4
.L_1637:
        /*007c*/ 	.byte	0x04, 0x28
        /*007e*/ 	.short	(.L_1639 - .L_1638)


	//   ....[0]....
.L_1638:
        /*0080*/ 	.word	0x00000860


	//   ....[1]....
        /*0084*/ 	.word	0x00000870


	//   ....[2]....
        /*0088*/ 	.word	0x000008a0


	//   ....[3]....
        /*008c*/ 	.word	0x000008b0


	//   ....[4]....
        /*0090*/ 	.word	0x000008e0


	//   ....[5]....
        /*0094*/ 	.word	0x000008f0


	//   ....[6]....
        /*0098*/ 	.word	0x00000920


	//   ....[7]....
        /*009c*/ 	.word	0x00000930


	//   ....[8]....
        /*00a0*/ 	.word	0x00000960


	//   ....[9]....
        /*00a4*/ 	.word	0x00000970


	//   ....[10]....
        /*00a8*/ 	.word	0x00000b70


	//   ....[11]....
        /*00ac*/ 	.word	0x00000be0


	//   ....[12]....
        /*00b0*/ 	.word	0x00000c50


	//   ....[13]....
        /*00b4*/ 	.word	0x00000cc0


	//   ....[14]....
        /*00b8*/ 	.word	0x00000d30


	//   ....[15]....
        /*00bc*/ 	.word	0x00000d90


	//   ....[16]....
        /*00c0*/ 	.word	0x00000e00


	//   ....[17]....
        /*00c4*/ 	.word	0x00000e70


	//   ....[18]....
        /*00c8*/ 	.word	0x00000ee0


	//   ....[19]....
        /*00cc*/ 	.word	0x00000f50


	//----- nvinfo : EIATTR_EXIT_INSTR_OFFSETS
	.align		4
.L_1639:
        /*00d0*/ 	.byte	0x04, 0x1c
        /*00d2*/ 	.short	(.L_1641 - .L_1640)


	//   ....[0]....
.L_1640:
        /*00d4*/ 	.word	0x00000070


	//   ....[1]....
        /*00d8*/ 	.word	0x00000b10


	//----- nvinfo : EIATTR_MAX_THREADS
	.align		4
.L_1641:
        /*00dc*/ 	.byte	0x04, 0x05
        /*00de*/ 	.short	(.L_1643 - .L_1642)
.L_1642:
        /*00e0*/ 	.word	0x00000400
        /*00e4*/ 	.word	0x00000001
        /*00e8*/ 	.word	0x00000001


	//----- nvinfo : EIATTR_CRS_STACK_SIZE
	.align		4
.L_1643:
        /*00ec*/ 	.byte	0x04, 0x1e
        /*00ee*/ 	.short	(.L_1645 - .L_1644)
.L_1644:
        /*00f0*/ 	.word	0x00000000


	//----- nvinfo : EIATTR_CBANK_PARAM_SIZE
	.align		4
.L_1645:
        /*00f4*/ 	.byte	0x03, 0x19
        /*00f6*/ 	.short	0x0088


	//----- nvinfo : EIATTR_PARAM_CBANK
	.align		4
        /*00f8*/ 	.byte	0x04, 0x0a
        /*00fa*/ 	.short	(.L_1647 - .L_1646)
	.align		4
.L_1646:
        /*00fc*/ 	.word	index@(.nv.constant0._ZN10layer_norm22ln_bwd_finalize_kernelINS_22Kernel_traits_finalizeILj65536E6__halffS2_fjLj1024ELj4ENS_18Kernel_traits_baseILj65536ES2_fS2_fjLj1024EEEEEEEvNS_9BwdParamsE)
        /*0100*/ 	.short	0x0210
        /*0102*/ 	.short	0x0088


	//----- nvinfo : EIATTR_SW_WAR
	.align		4
.L_1647:
        /*0104*/ 	.byte	0x04, 0x36
        /*0106*/ 	.short	(.L_1649 - .L_1648)
.L_1648:
        /*0108*/ 	.word	0x00000008
.L_1649:


//--------------------- .nv.info._ZN10layer_norm13ln_bwd_kernelINS_13Kernel_traitsI6__halffS2_fjLj65536ELj8ELj1ELj8ELj16ENS_18Kernel_traits_baseILj65536ES2_fS2_fjLj256EEEEEEEvNS_9BwdParamsE --------------------------
	.section	.nv.info._ZN10layer_norm13ln_bwd_kernelINS_13Kernel_traitsI6__halffS2_fjLj65536ELj8ELj1ELj8ELj16ENS_18Kernel_traits_baseILj65536ES2_fS2_fjLj256EEEEEEEvNS_9BwdParamsE,"",@"SHT_CUDA_INFO"
	.sectionflags	@""
	.align	4


	//----- nvinfo : EIATTR_CUDA_API_VERSION
	.align		4
        /*0000*/ 	.byte	0x04, 0x37
        /*0002*/ 	.short	(.L_1651 - .L_1650)
.L_1650:
        /*0004*/ 	.word	0x00000082


	//----- nvinfo : EIATTR_KPARAM_INFO
	.align		4
.L_1651:
        /*0008*/ 	.byte	0x04, 0x17
        /*000a*/ 	.short	(.L_1653 - .L_1652)
.L_1652:
        /*000c*/ 	.word	0x00000000
        /*0010*/ 	.short	0x0000
        /*0012*/ 	.short	0x0000
        /*0014*/ 	.byte	0x00, 0xf0, 0x21, 0x02


	//----- nvinfo : EIATTR_SPARSE_MMA_MASK
	.align		4
.L_1653:
        /*0018*/ 	.byte	0x03, 0x50
        /*001a*/ 	.short	0x0000


	//----- nvinfo : EIATTR_MAXREG_COUNT
	.align		4
        /*001c*/ 	.byte	0x03, 0x1b
        /*001e*/ 	.short	0x00ff


	//----- nvinfo : EIATTR_NUM_BARRIERS
	.align		4
        /*0020*/ 	.byte	0x02, 0x4c
        /*0022*/ 	.byte	0x01
	.zero		1


	//----- nvinfo : EIATTR_MERCURY_ISA_VERSION
	.align		4
        /*0024*/ 	.byte	0x03, 0x5f
        /*0026*/ 	.short	0x0101


	//----- nvinfo : EIATTR_COOP_GROUP_MASK_REGIDS
	.align		4
        /*0028*/ 	.byte	0x04, 0x29
        /*002a*/ 	.short	(.L_1655 - .L_1654)


	//   ....[0]....
.L_1654:
        /*002c*/ 	.word	0xffffffff


	//   ....[1]....
        /*0030*/ 	.word	0xffffffff


	//   ....[2]....
        /*0034*/ 	.word	0xffffffff


	//   ....[3]....
        /*0038*/ 	.word	0xffffffff


	//   ....[4]....
        /*003c*/ 	.word	0xffffffff


	//   ....[5]....
        /*0040*/ 	.word	0xffffffff


	//   ....[6]....
        /*0044*/ 	.word	0xffffffff


	//   ....[7]....
        /*0048*/ 	.word	0xffffffff


	//   ....[8]....
        /*004c*/ 	.word	0xffffffff


	//   ....[9]....
        /*0050*/ 	.word	0xffffffff


	//   ....[10]....
        /*0054*/ 	.word	0xffffffff


	//   ....[11]....
        /*0058*/ 	.word	0xffffffff


	//   ....[12]....
        /*005c*/ 	.word	0xffffffff


	//   ....[13]....
        /*0060*/ 	.word	0xffffffff


	//   ....[14]....
        /*0064*/ 	.word	0xffffffff


	//   ....[15]....
        /*0068*/ 	.word	0xffffffff


	//   ....[16]....
        /*006c*/ 	.word	0xffffffff


	//   ....[17]....
        /*0070*/ 	.word	0xffffffff


	//   ....[18]....
        /*0074*/ 	.word	0xffffffff


	//   ....[19]....
        /*0078*/ 	.word	0xffffffff


	//   ....[20]....
        /*007c*/ 	.word	0x05000043


	//   ....[21]....
        /*0080*/ 	.word	0x05000043


	//   ....[22]....
        /*0084*/ 	.word	0x05000043


	//   ....[23]....
        /*0088*/ 	.word	0x05000043


	//   ....[24]....
        /*008c*/ 	.word	0x05000043


	//   ....[25]....
        /*0090*/ 	.word	0x05000043


	//   ....[26]....
        /*0094*/ 	.word	0x05000043


	//   ....[27]....
        /*0098*/ 	.word	0x05000043


	//   ....[28]....
        /*009c*/ 	.word	0x05000043


	//   ....[29]....
        /*00a0*/ 	.word	0x05000043


	//----- nvinfo : EIATTR_COOP_GROUP_INSTR_OFFSETS
	.align		4
.L_1655:
        /*00a4*/ 	.byte	0x04, 0x28
        /*00a6*/ 	.short	(.L_1657 - .L_1656)


	//   ....[0]....
.L_1656:
        /*00a8*/ 	.word	0x00002ba0


	//   ....[1]....
        /*00ac*/ 	.word	0x00002bb0


	//   ....[2]....
        /*00b0*/ 	.word	0x00002be0


	//   ....[3]....
        /*00b4*/ 	.word	0x00002bf0


	//   ....[4]....
        /*00b8*/ 	.word	0x00002c20


	//   ....[5]....
        /*00bc*/ 	.word	0x00002c30


	//   ....[6]....
        /*00c0*/ 	.word	0x00002c60


	//   ....[7]....
        /*00c4*/ 	.word	0x00002c70


	//   ....[8]....
        /*00c8*/ 	.word	0x00002cb0


	//   ....[9]....
        /*00cc*/ 	.word	0x00002cd0


	//   ....[10]....
        /*00d0*/ 	.word	0x000032a0


	//   ....[11]....
        /*00d4*/ 	.word	0x000032b0


	//   ....[12]....
        /*00d8*/ 	.word	0x000032e0


	//   ....[13]....
        /*00dc*/ 	.word	0x000032f0


	//   ....[14]....
        /*00e0*/ 	.word	0x00003320


	//   ....[15]....
        /*00e4*/ 	.word	0x00003330


	//   ....[16]....
        /*00e8*/ 	.word	0x00003380


	//   ....[17]....
        /*00ec*/ 	.word	0x00003390


	//   ....[18]....
        /*00f0*/ 	.word	0x000033c0


	//   ....[19]....
        /*00f4*/ 	.word	0x000033d0


	//   ....[20]....
        /*00f8*/ 	.word	0x00004130


	//   ....[21]....
        /*00fc*/ 	.word	0x00004180


	//   ....[22]....
        /*0100*/ 	.word	0x000041f0


	//   ....[23]....
        /*0104*/ 	.word	0x00004250


	//   ....[24]....
        /*0108*/ 	.word	0x000042c0


	//   ....[25]....
        /*010c*/ 	.word	0x00004320


	//   ....[26]....
        /*0110*/ 	.word	0x00004390


	//   ....[27]....
        /*0114*/ 	.word	0x000043f0


	//   ....[28]....
        /*0118*/ 	.word	0x00004470


	//   ....[29]....
        /*011c*/ 	.word	0x000044e0


	//----- nvinfo : EIATTR_EXIT_INSTR_OFFSETS
	.align		4
.L_1657:
        /*0120*/ 	.byte	0x04, 0x1c
        /*0122*/ 	.short	(.L_1659 - .L_1658)


	//   ....[0]....
.L_1658:
        /*0124*/ 	.word	0x000040d0


	//----- nvinfo : EIATTR_MAX_THREADS
	.align		4
.L_1659:
        /*0128*/ 	.byte	0x04, 0x05
        /*012a*/ 	.short	(.L_1661 - .L_1660)
.L_1660:
        /*012c*/ 	.word	0x00000100
        /*0130*/ 	.word	0x00000001
        /*0134*/ 	.word	0x00000001


	//----- nvinfo : EIATTR_CRS_STACK_SIZE
	.align		4
.L_1661:
        /*0138*/ 	.byte	0x04, 0x1e
        /*013a*/ 	.short	(.L_1663 - .L_1662)
.L_1662:
        /*013c*/ 	.word	0x00000000


	//----- nvinfo : EIATTR_CBANK_PARAM_SIZE
	.align		4
.L_1663:
        /*0140*/ 	.byte	0x03, 0x19
        /*0142*/ 	.short	0x0088


	//----- nvinfo : EIATTR_PARAM_CBANK
	.align		4
        /*0144*/ 	.byte	0x04, 0x0a
        /*0146*/ 	.short	(.L_1665 - .L_1664)
	.align		4
.L_1664:
        /*0148*/ 	.word	index@(.nv.constant0._ZN10layer_norm13ln_bwd_kernelINS_13Kernel_traitsI6__halffS2_fjLj65536ELj8ELj1ELj8ELj16ENS_18Kernel_traits_baseILj65536ES2_fS2_fjLj256EEEEEEEvNS_9BwdParamsE)
        /*014c*/ 	.short	0x0210
        /*014e*/ 	.short	0x0088


	//----- nvinfo : EIATTR_SW_WAR
	.align		4
.L_1665:
        /*0150*/ 	.byte	0x04, 0x36
        /*0152*/ 	.short	(.L_1667 - .L_1666)
.L_1666:
        /*0154*/ 	.word	0x00000008
.L_1667:


//--------------------- .nv.info._ZN10layer_norm22ln_bwd_finalize_kernelINS_22Kernel_traits_finalizeILj65536E6__halfS2_S2_fjLj1024ELj4ENS_18Kernel_traits_baseILj65536ES2_S2_S2_fjLj1024EEEEEEEvNS_9BwdParamsE --------------------------
	.section	.nv.info._ZN10layer_norm22ln_bwd_finalize_kernelINS_22Kernel_traits_finalizeILj65536E6__halfS2_S2_fjLj1024ELj4ENS_18Kernel_traits_baseILj65536ES2_S2_S2_fjLj1024EEEEEEEvNS_9BwdParamsE,"",@"SHT_CUDA_INFO"
	.sectionflags	@""
	.align	4


	//----- nvinfo : EIATTR_CUDA_API_VERSION
	.align		4
        /*0000*/ 	.byte	0x04, 0x37
        /*0002*/ 	.short	(.L_1669 - .L_1668)
.L_1668:
        /*0004*/ 	.word	0x00000082


	//----- nvinfo : EIATTR_KPARAM_INFO
	.align		4
.L_1669:
        /*0008*/ 	.byte	0x04, 0x17
        /*000a*/ 	.short	(.L_1671 - .L_1670)
.L_1670:
        /*000c*/ 	.word	0x00000000
        /*0010*/ 	.short	0x0000
        /*0012*/ 	.short	0x0000
        /*0014*/ 	.byte	0x00, 0xf0, 0x21, 0x02


	//----- nvinfo : EIATTR_SPARSE_MMA_MASK
	.align		4
.L_1671:
        /*0018*/ 	.byte	0x03, 0x50
        /*001a*/ 	.short	0x0000


	//----- nvinfo : EIATTR_MAXREG_COUNT
	.align		4
        /*001c*/ 	.byte	0x03, 0x1b
        /*001e*/ 	.short	0x0040


	//----- nvinfo : EIATTR_NUM_BARRIERS
	.align		4
        /*0020*/ 	.byte	0x02, 0x4c
        /*0022*/ 	.byte	0x01
	.zero		1


	//----- nvinfo : EIATTR_MERCURY_ISA_VERSION
	.align		4
        /*0024*/ 	.byte	0x03, 0x5f
        /*0026*/ 	.short	0x0101


	//----- nvinfo : EIATTR_COOP_GROUP_MASK_REGIDS
	.align		4
        /*0028*/ 	.byte	0x04, 0x29
        /*002a*/ 	.short	(.L_1673 - .L_1672)


	//   ....[0]....
.L_1672:
        /*002c*/ 	.word	0xffffffff


	//   ....[1]....
        /*0030*/ 	.word	0xffffffff


	//   ....[2]....
        /*0034*/ 	.word	0xffffffff


	//   ....[3]....
        /*0038*/ 	.word	0xffffffff


	//   ....[4]....
        /*003c*/ 	.word	0xffffffff


	//   ....[5]....
        /*0040*/ 	.word	0xffffffff


	//   ....[6]....
        /*0044*/ 	.word	0xffffffff


	//   ....[7]....
        /*0048*/ 	.word	0xffffffff


	//   ....[8]....
        /*004c*/ 	.word	0xffffffff


	//   ....[9]....
        /*0050*/ 	.word	0xffffffff


	//   ....[10]....
        /*0054*/ 	.word	0x05000011


	//   ....[11]....
        /*0058*/ 	.word	0x05000011


	//   ....[12]....
        /*005c*/ 	.word	0x05000011


	//   ....[13]....
        /*0060*/ 	.word	0x05000011


	//   ....[14]....
        /*0064*/ 	.word	0x05000011


	//   ....[15]....
        /*0068*/ 	.word	0x05000011


	//   ....[16]....
        /*006c*/ 	.word	0x05000011


	//   ....[17]....
        /*0070*/ 	.word	0x05000011


	//   ....[18]....
        /*0074*/ 	.word	0x05000011


	//   ....[19]....
        /*0078*/ 	.word	0x05000011


	//----- nvinfo : EIATTR_COOP_GROUP_INSTR_OFFSETS
	.align		4
.L_1673:
        /*007c*/ 	.byte	0x04, 0x28
        /*007e*/ 	.short	(.L_1675 - .L_1674)


	//   ....[0]....
.L_1674:
        /*0080*/ 	.word	0x00000860


	//   ....[1]....
        /*0084*/ 	.word	0x00000870


	//   ....[2]....
        /*0088*/ 	.word	0x000008a0


	//   ....[3]....
        /*008c*/ 	.word	0x000008b0


	//   ....[4]....
        /*0090*/ 	.word	0x000008e0


	//   ....[5]....
        /*0094*/ 	.word	0x000008f0


	//   ....[6]....
        /*0098*/ 	.word	0x00000920


	//   ....[7]....
        /*009c*/ 	.word	0x00000930


	//   ....[8]....
        /*00a0*/ 	.word	0x00000960


	//   ....[9]....
        /*00a4*/ 	.word	0x00000970


	//   ....[10]....
        /*00a8*/ 	.word	0x00000b70


	//   ....[11]....
        /*00ac*/ 	.word	0x00000be0


	//   ....[12]....
        /*00b0*/ 	.word	0x00000c50


	//   ....[13]....
        /*00b4*/ 	.word	0x00000cc0


	//   ....[14]....
        /*00b8*/ 	.word	0x00000d30


	//   ....[15]....
        /*00bc*/ 	.word	0x00000d90


	//   ....[16]....
        /*00c0*/ 	.word	0x00000e00


	//   ....[17]....
        /*00c4*/ 	.word	0x00000e70


	//   ....[18]....
        /*00c8*/ 	.word	0x00000ee0


	//   ....[19]....
        /*00cc*/ 	.word	0x00000f50


	//----- nvinfo : EIATTR_EXIT_INSTR_OFFSETS
	.align		4
.L_1675:
        /*00d0*/ 	.byte	0x04, 0x1c
        /*00d2*/ 	.short	(.L_1677 - .L_1676)


	//   ....[0]....
.L_1676:
        /*00d4*/ 	.word	0x00000070


	//   ....[1]....
        /*00d8*/ 	.word	0x00000b10


	//----- nvinfo : EIATTR_MAX_THREADS
	.align		4
.L_1677:
        /*00dc*/ 	.byte	0x04, 0x05
        /*00de*/ 	.short	(.L_1679 - .L_1678)
.L_1678:
        /*00e0*/ 	.word	0x00000400
        /*00e4*/ 	.word	0x00000001
        /*00e8*/ 	.word	0x00000001


	//----- nvinfo : EIATTR_CRS_STACK_SIZE
	.align		4
.L_1679:
        /*00ec*/ 	.byte	0x04, 0x1e
        /*00ee*/ 	.short	(.L_1681 - .L_1680)
.L_1680:
        /*00f0*/ 	.word	0x00000000


	//----- nvinfo : EIATTR_CBANK_PARAM_SIZE
	.align		4
.L_1681:
        /*00f4*/ 	.byte	0x03, 0x19
        /*00f6*/ 	.short	0x0088


	//----- nvinfo : EIATTR_PARAM_CBANK
	.align		4
        /*00f8*/ 	.byte	0x04, 0x0a
        /*00fa*/ 	.short	(.L_1683 - .L_1682)
	.align		4
.L_1682:
        /*00fc*/ 	.word	index@(.nv.constant0._ZN10layer_norm22ln_bwd_finalize_kernelINS_22Kernel_traits_finalizeILj65536E6__halfS2_S2_fjLj1024ELj4ENS_18Kernel_traits_baseILj65536ES2_S2_S2_fjLj1024EEEEEEEvNS_9BwdParamsE)
        /*0100*/ 	.short	0x0210
        /*0102*/ 	.short	0x0088


	//----- nvinfo : EIATTR_SW_WAR
	.align		4
.L_1683:
        /*0104*/ 	.byte	0x04, 0x36
        /*0106*/ 	.short	(.L_1685 - .L_1684)
.L_1684:
        /*0108*/ 	.word	0x00000008
.L_1685:


//--------------------- .nv.info._ZN10layer_norm13ln_bwd_kernelINS_13Kernel_traitsI6__halfS2_S2_fjLj65536ELj8ELj1ELj8ELj16ENS_18Kernel_traits_baseILj65536ES2_S2_S2_fjLj256EEEEEEEvNS_9BwdParamsE --------------------------
	.section	.nv.info._ZN10layer_norm13ln_bwd_kernelINS_13Kernel_traitsI6__halfS2_S2_fjLj65536ELj8ELj1ELj8ELj16ENS_18Kernel_traits_baseILj65536ES2_S2_S2_fjLj256EEEEEEEvNS_9BwdParamsE,"",@"SHT_CUDA_INFO"
	.sectionflags	@""
	.align	4


	//----- nvinfo : EIATTR_CUDA_API_VERSION
	.align		4
        /*0000*/ 	.byte	0x04, 0x37
        /*0002*/ 	.short	(.L_1687 - .L_1686)
.L_1686:
        /*0004*/ 	.word	0x00000082


	//----- nvinfo : EIATTR_KPARAM_INFO
	.align		4
.L_1687:
        /*0008*/ 	.byte	0x04, 0x17
        /*000a*/ 	.short	(.L_1689 - .L_1688)
.L_1688:
        /*000c*/ 	.word	0x00000000
        /*0010*/ 	.short	0x0000
        /*0012*/ 	.short	0x0000
        /*0014*/ 	.byte	0x00, 0xf0, 0x21, 0x02


	//----- nvinfo : EIATTR_SPARSE_MMA_MASK
	.align		4
.L_1689:
        /*0018*/ 	.byte	0x03, 0x50
        /*001a*/ 	.short	0x0000


	//----- nvinfo : EIATTR_MAXREG_COUNT
	.align		4
        /*001c*/ 	.byte	0x03, 0x1b
        /*001e*/ 	.short	0x00ff


	//----- nvinfo : EIATTR_NUM_BARRIERS
	.align		4
        /*0020*/ 	.byte	0x02, 0x4c
        /*0022*/ 	.byte	0x01
	.zero		1


	//----- nvinfo : EIATTR_MERCURY_ISA_VERSION
	.align		4
        /*0024*/ 	.byte	0x03, 0x5f
        /*0026*/ 	.short	0x0101


	//----- nvinfo : EIATTR_COOP_GROUP_MASK_REGIDS
	.align		4
        /*0028*/ 	.byte	0x04, 0x29
        /*002a*/ 	.short	(.L_1691 - .L_1690)


	//   ....[0]....
.L_1690:
        /*002c*/ 	.word	0xffffffff


	//   ....[1]....
        /*0030*/ 	.word	0xffffffff


	//   ....[2]....
        /*0034*/ 	.word	0xffffffff


	//   ....[3]....
        /*0038*/ 	.word	0xffffffff


	//   ....[4]....
        /*003c*/ 	.word	0xffffffff


	//   ....[5]....
        /*0040*/ 	.word	0xffffffff


	//   ....[6]....
        /*0044*/ 	.word	0xffffffff


	//   ....[7]....
        /*0048*/ 	.word	0xffffffff


	//   ....[8]....
        /*004c*/ 	.word	0xffffffff


	//   ....[9]....
        /*0050*/ 	.word	0xffffffff


	//   ....[10]....
        /*0054*/ 	.word	0xffffffff


	//   ....[11]....
        /*0058*/ 	.word	0xffffffff


	//   ....[12]....
        /*005c*/ 	.word	0xffffffff


	//   ....[13]....
        /*0060*/ 	.word	0xffffffff


	//   ....[14]....
        /*0064*/ 	.word	0xffffffff


	//   ....[15]....
        /*0068*/ 	.word	0xffffffff


	//   ....[16]....
        /*006c*/ 	.word	0xffffffff


	//   ....[17]....
        /*0070*/ 	.word	0xffffffff


	//   ....[18]....
        /*0074*/ 	.word	0xffffffff


	//   ....[19]....
        /*0078*/ 	.word	0xffffffff


	//   ....[20]....
        /*007c*/ 	.word	0x05000019


	//   ....[21]....
        /*0080*/ 	.word	0x05000019


	//   ....[22]....
        /*0084*/ 	.word	0x05000019


	//   ....[23]....
        /*0088*/ 	.word	0x05000019


	//   ....[24]....
        /*008c*/ 	.word	0x05000019


	//   ....[25]....
        /*0090*/ 	.word	0x05000019


	//   ....[26]....
        /*0094*/ 	.word	0x05000019


	//   ....[27]....
        /*0098*/ 	.word	0x05000019


	//   ....[28]....
        /*009c*/ 	.word	0x05000019


	//   ....[29]....
        /*00a0*/ 	.word	0x05000019


	//----- nvinfo : EIATTR_COOP_GROUP_INSTR_OFFSETS
	.align		4
.L_1691:
        /*00a4*/ 	.byte	0x04, 0x28
        /*00a6*/ 	.short	(.L_1693 - .L_1692)


	//   ....[0]....
.L_1692:
        /*00a8*/ 	.word	0x00002640


	//   ....[1]....
        /*00ac*/ 	.word	0x00002650


	//   ....[2]....
        /*00b0*/ 	.word	0x00002680


	//   ....[3]....
        /*00b4*/ 	.word	0x00002690


	//   ....[4]....
        /*00b8*/ 	.word	0x000026c0


	//   ....[5]....
        /*00bc*/ 	.word	0x000026d0


	//   ....[6]....
        /*00c0*/ 	.word	0x00002700


	//   ....[7]....
        /*00c4*/ 	.word	0x00002710


	//   ....[8]....
        /*00c8*/ 	.word	0x00002740


	//   ....[9]....
        /*00cc*/ 	.word	0x00002750


	//   ....[10]....
        /*00d0*/ 	.word	0x00002d10


	//   ....[11]....
        /*00d4*/ 	.word	0x00002d20


	//   ....[12]....
        /*00d8*/ 	.word	0x00002d50


	//   ....[13]....
        /*00dc*/ 	.word	0x00002d60


	//   ....[14]....
        /*00e0*/ 	.word	0x00002d90


	//   ....[15]....
        /*00e4*/ 	.word	0x00002da0


	//   ....[16]....
        /*00e8*/ 	.word	0x00002de0


	//   ....[17]....
        /*00ec*/ 	.word	0x00002df0


	//   ....[18]....
        /*00f0*/ 	.word	0x00002e20


	//   ....[19]....
        /*00f4*/ 	.word	0x00002e30


	//   ....[20]....
        /*00f8*/ 	.word	0x00003d10


	//   ....[21]....
        /*00fc*/ 	.word	0x00003d60


	//   ....[22]....
        /*0100*/ 	.word	0x00003dd0


	//   ....[23]....
        /*0104*/ 	.word	0x00003e30


	//   ....[24]....
        /*0108*/ 	.word	0x00003ea0


	//   ....[25]....
        /*010c*/ 	.word	0x00003f00


	//   ....[26]....
        /*0110*/ 	.word	0x00003f70


	//   ....[27]....
        /*0114*/ 	.word	0x00003fd0


	//   ....[28]....
        /*0118*/ 	.word	0x00004040


	//   ....[29]....
        /*011c*/ 	.word	0x000040a0


	//----- nvinfo : EIATTR_EXIT_INSTR_OFFSETS
	.align		4
.L_1693:
        /*0120*/ 	.byte	0x04, 0x1c
        /*0122*/ 	.short	(.L_1695 - .L_1694)


	//   ....[0]....
.L_1694:
        /*0124*/ 	.word	0x00003cb0


	//----- nvinfo : EIATTR_MAX_THREADS
	.align		4
.L_1695:
        /*0128*/ 	.byte	0x04, 0x05
        /*012a*/ 	.short	(.L_1697 - .L_1696)
.L_1696:
        /*012c*/ 	.word	0x00000100
        /*0130*/ 	.word	0x00000001
        /*0134*/ 	.word	0x00000001


	//----- nvinfo : EIATTR_CRS_STACK_SIZE
	.align		4
.L_1697:
        /*0138*/ 	.byte	0x04, 0x1e
        /*013a*/ 	.short	(.L_1699 - .L_1698)
.L_1698:
        /*013c*/ 	.word	0x00000000


	//----- nvinfo : EIATTR_CBANK_PARAM_SIZE
	.align		4
.L_1699:
        /*0140*/ 	.byte	0x03, 0x19
        /*0142*/ 	.short	0x0088


	//----- nvinfo : EIATTR_PARAM_CBANK
	.align		4
        /*0144*/ 	.byte	0x04, 0x0a
        /*0146*/ 	.short	(.L_1701 - .L_1700)
	.align		4
.L_1700:
        /*0148*/ 	.word	index@(.nv.constant0._ZN10layer_norm13ln_bwd_kernelINS_13Kernel_traitsI6__halfS2_S2_fjLj65536ELj8ELj1ELj8ELj16ENS_18Kernel_traits_baseILj65536ES2_S2_S2_fjLj256EEEEEEEvNS_9BwdParamsE)
        /*014c*/ 	.short	0x0210
        /*014e*/ 	.short	0x0088


	//----- nvinfo : EIATTR_SW_WAR
	.align		4
.L_1701:
        /*0150*/ 	.byte	0x04, 0x36
        /*0152*/ 	.short	(.L_1703 - .L_1702)
.L_1702:
        /*0154*/ 	.word	0x00000008
.L_1703:


//--------------------- .nv.info._ZN10layer_norm22ln_bwd_finalize_kernelINS_22Kernel_traits_finalizeILj65536EffffjLj1024ELj4ENS_18Kernel_traits_baseILj65536EffffjLj1024EEEEEEEvNS_9BwdParamsE --------------------------
	.section	.nv.info._ZN10layer_norm22ln_bwd_finalize_kernelINS_22Kernel_traits_finalizeILj65536EffffjLj1024ELj4ENS_18Kernel_traits_baseILj65536EffffjLj1024EEEEEEEvNS_9BwdParamsE,"",@"SHT_CUDA_INFO"
	.sectionflags	@""
	.align	4


	//----- nvinfo : EIATTR_CUDA_API_VERSION
	.align		4
        /*0000*/ 	.byte	0x04, 0x37
        /*0002*/ 	.short	(.L_1705 - .L_1704)
.L_1704:
        /*0004*/ 	.word	0x00000082


	//----- nvinfo : EIATTR_KPARAM_INFO
	.align		4
.L_1705:
        /*0008*/ 	.byte	0x04, 0x17
        /*000a*/ 	.short	(.L_1707 - .L_1706)
.L_1706:
        /*000c*/ 	.word	0x00000000
        /*0010*/ 	.short	0x0000
        /*0012*/ 	.short	0x0000
        /*0014*/ 	.byte	0x00, 0xf0, 0x21, 0x02


	//----- nvinfo : EIATTR_SPARSE_MMA_MASK
	.align		4
.L_1707:
        /*0018*/ 	.byte	0x03, 0x50
        /*001a*/ 	.short	0x0000


	//----- nvinfo : EIATTR_MAXREG_COUNT
	.align		4
        /*001c*/ 	.byte	0x03, 0x1b
        /*001e*/ 	.short	0x0040


	//----- nvinfo : EIATTR_NUM_BARRIERS
	.align		4
        /*0020*/ 	.byte	0x02, 0x4c
        /*0022*/ 	.byte	0x01
	.zero		1


	//----- nvinfo : EIATTR_MERCURY_ISA_VERSION
	.align		4
        /*0024*/ 	.byte	0x03, 0x5f
        /*0026*/ 	.short	0x0101


	//----- nvinfo : EIATTR_COOP_GROUP_MASK_REGIDS
	.align		4
        /*0028*/ 	.byte	0x04, 0x29
        /*002a*/ 	.short	(.L_1709 - .L_1708)


	//   ....[0]....
.L_1708:
        /*002c*/ 	.word	0xffffffff


	//   ....[1]....
        /*0030*/ 	.word	0xffffffff


	//   ....[2]....
        /*0034*/ 	.word	0xffffffff


	//   ....[3]....
        /*0038*/ 	.word	0xffffffff


	//   ....[4]....
        /*003c*/ 	.word	0xffffffff


	//   ....[5]....
        /*0040*/ 	.word	0xffffffff


	//   ....[6]....
        /*0044*/ 	.word	0xffffffff


	//   ....[7]....
        /*0048*/ 	.word	0xffffffff


	//   ....[8]....
        /*004c*/ 	.word	0xffffffff


	//   ....[9]....
        /*0050*/ 	.word	0xffffffff


	//   ....[10]....
        /*0054*/ 	.word	0x05000011


	//   ....[11]....
        /*0058*/ 	.word	0x05000011


	//   ....[12]....
        /*005c*/ 	.word	0x05000011


	//   ....[13]....
        /*0060*/ 	.word	0x05000011


	//   ....[14]....
        /*0064*/ 	.word	0x05000011


	//   ....[15]....
        /*0068*/ 	.word	0x05000011


	//   ....[16]....
        /*006c*/ 	.word	0x05000011


	//   ....[17]....
        /*0070*/ 	.word	0x05000011


	//   ....[18]....
        /*0074*/ 	.word	0x05000011


	//   ....[19]....
        /*0078*/ 	.word	0x05000011


	//----- nvinfo : EIATTR_COOP_GROUP_INSTR_OFFSETS
	.align		4
.L_1709:
        /*007c*/ 	.byte	0x04, 0x28
        /*007e*/ 	.short	(.L_1711 - .L_1710)


	//   ....[0]....
.L_1710:
        /*0080*/ 	.word	0x00000860


	//   ....[1]....
        /*0084*/ 	.word	0x00000870


	//   ....[2]....
        /*0088*/ 	.word	0x000008a0


	//   ....[3]....
        /*008c*/ 	.word	0x000008b0


	//   ....[4]....
        /*0090*/ 	.word	0x000008e0


	//   ....[5]....
        /*0094*/ 	.word	0x000008f0


	//   ....[6]....
        /*0098*/ 	.word	0x00000920


	//   ....[7]....
        /*009c*/ 	.word	0x00000930


	//   ....[8]....
        /*00a0*/ 	.word	0x00000960


	//   ....[9]....
        /*00a4*/ 	.word	0x00000970


	//   ....[10]....
        /*00a8*/ 	.word	0x00000b20


	//   ....[11]....
        /*00ac*/ 	.word	0x00000b90


	//   ....[12]....
        /*00b0*/ 	.word	0x00000c00


	//   ....[13]....
        /*00b4*/ 	.word	0x00000c70


	//   ....[14]....
        /*00b8*/ 	.word	0x00000ce0


	//   ....[15]....
        /*00bc*/ 	.word	0x00000d40


	//   ....[16]....
        /*00c0*/ 	.word	0x00000db0


	//   ....[17]....
        /*00c4*/ 	.word	0x00000e20


	//   ....[18]....
        /*00c8*/ 	.word	0x00000e90


	//   ....[19]....
        /*00cc*/ 	.word	0x00000f00


	//----- nvinfo : EIATTR_EXIT_INSTR_OFFSETS
	.align		4
.L_1711:
        /*00d0*/ 	.byte	0x04, 0x1c
        /*00d2*/ 	.short	(.L_1713 - .L_1712)


	//   ....[0]....
.L_1712:
        /*00d4*/ 	.word	0x00000070


	//   ....[1]....
        /*00d8*/ 	.word	0x00000ac0


	//----- nvinfo : EIATTR_MAX_THREADS
	.align		4
.L_1713:
        /*00dc*/ 	.byte	0x04, 0x05
        /*00de*/ 	.short	(.L_1715 - .L_1714)
.L_1714:
        /*00e0*/ 	.word	0x00000400
        /*00e4*/ 	.word	0x00000001
        /*00e8*/ 	.word	0x00000001


	//----- nvinfo : EIATTR_CRS_STACK_SIZE
	.align		4
.L_1715:
        /*00ec*/ 	.byte	0x04, 0x1e
        /*00ee*/ 	.short	(.L_1717 - .L_1716)
.L_1716:
        /*00f0*/ 	.word	0x00000000


	//----- nvinfo : EIATTR_CBANK_PARAM_SIZE
	.align		4
.L_1717:
        /*00f4*/ 	.byte	0x03, 0x19
        /*00f6*/ 	.short	0x0088


	//----- nvinfo : EIATTR_PARAM_CBANK
	.align		4
        /*00f8*/ 	.byte	0x04, 0x0a
        /*00fa*/ 	.short	(.L_1719 - .L_1718)
	.align		4
.L_1718:
        /*00fc*/ 	.word	index@(.nv.constant0._ZN10layer_norm22ln_bwd_finalize_kernelINS_22Kernel_traits_finalizeILj65536EffffjLj1024ELj4ENS_18Kernel_traits_baseILj65536EffffjLj1024EEEEEEEvNS_9BwdParamsE)
        /*0100*/ 	.short	0x0210
        /*0102*/ 	.short	0x0088


	//----- nvinfo : EIATTR_SW_WAR
	.align		4
.L_1719:
        /*0104*/ 	.byte	0x04, 0x36
        /*0106*/ 	.short	(.L_1721 - .L_1720)
.L_1720:
        /*0108*/ 	.word	0x00000008
.L_1721:


//--------------------- .nv.info._ZN10layer_norm13ln_bwd_kernelINS_13Kernel_traitsIffffjLj65536ELj8ELj1ELj8ELj16ENS_18Kernel_traits_baseILj65536EffffjLj256EEEEEEEvNS_9BwdParamsE --------------------------
	.section	.nv.info._ZN10layer_norm13ln_bwd_kernelINS_13Kernel_traitsIffffjLj65536ELj8ELj1ELj8ELj16ENS_18Kernel_traits_baseILj65536EffffjLj256EEEEEEEvNS_9BwdParamsE,"",@"SHT_CUDA_INFO"
	.sectionflags	@""
	.align	4


	//----- nvinfo : EIATTR_CUDA_API_VERSION
	.align		4
        /*0000*/ 	.byte	0x04, 0x37
        /*0002*/ 	.short	(.L_1723 - .L_1722)
.L_1722:
        /*0004*/ 	.word	0x00000082


	//----- nvinfo : EIATTR_KPARAM_INFO
	.align		4
.L_1723:
        /*0008*/ 	.byte	0x04, 0x17
        /*000a*/ 	.short	(.L_1725 - .L_1724)
.L_1724:
        /*000c*/ 	.word	0x00000000
        /*0010*/ 	.short	0x0000
        /*0012*/ 	.short	0x0000
        /*0014*/ 	.byte	0x00, 0xf0, 0x21, 0x02


	//----- nvinfo : EIATTR_SPARSE_MMA_MASK
	.align		4
.L_1725:
        /*0018*/ 	.byte	0x03, 0x50
        /*001a*/ 	.short	0x0000


	//----- nvinfo : EIATTR_MAXREG_COUNT
	.align		4
        /*001c*/ 	.byte	0x03, 0x1b
        /*001e*/ 	.short	0x00ff


	//----- nvinfo : EIATTR_NUM_BARRIERS
	.align		4
        /*0020*/ 	.byte	0x02, 0x4c
        /*0022*/ 	.byte	0x01
	.zero		1


	//----- nvinfo : EIATTR_MERCURY_ISA_VERSION
	.align		4
        /*0024*/ 	.byte	0x03, 0x5f
        /*0026*/ 	.short	0x0101


	//----- nvinfo : EIATTR_COOP_GROUP_MASK_REGIDS
	.align		4
        /*0028*/ 	.byte	0x04, 0x29
        /*002a*/ 	.short	(.L_1727 - .L_1726)


	//   ....[0]....
.L_1726:
        /*002c*/ 	.word	0xffffffff


	//   ....[1]....
        /*0030*/ 	.word	0xffffffff


	//   ....[2]....
        /*0034*/ 	.word	0xffffffff


	//   ....[3]....
        /*0038*/ 	.word	0xffffffff


	//   ....[4]....
        /*003c*/ 	.word	0xffffffff


	//   ....[5]....
        /*0040*/ 	.word	0xffffffff


	//   ....[6]....
        /*0044*/ 	.word	0xffffffff


	//   ....[7]....
        /*0048*/ 	.word	0xffffffff


	//   ....[8]....
        /*004c*/ 	.word	0xffffffff


	//   ....[9]....
        /*0050*/ 	.word	0xffffffff


	//   ....[10]....
        /*0054*/ 	.word	0xffffffff


	//   ....[11]....
        /*0058*/ 	.word	0xffffffff


	//   ....[12]....
        /*005c*/ 	.word	0xffffffff


	//   ....[13]....
        /*0060*/ 	.word	0xffffffff


	//   ....[14]....
        /*0064*/ 	.word	0xffffffff


	//   ....[15]....
        /*0068*/ 	.word	0xffffffff


	//   ....[16]....
        /*006c*/ 	.word	0xffffffff


	//   ....[17]....
        /*0070*/ 	.word	0xffffffff


	//   ....[18]....
        /*0074*/ 	.word	0xffffffff


	//   ....[19]....
        /*0078*/ 	.word	0xffffffff


	//   ....[20]....
        /*007c*/ 	.word	0x0500006b


	//   ....[21]....
        /*0080*/ 	.word	0x0500006b


	//   ....[22]....
        /*0084*/ 	.word	0x0500006b


	//   ....[23]....
        /*0088*/ 	.word	0x0500006b


	//   ....[24]....
        /*008c*/ 	.word	0x0500006b


	//   ....[25]....
        /*0090*/ 	.word	0x0500006b


	//   ....[26]....
        /*0094*/ 	.word	0x0500006b


	//   ....[27]....
        /*0098*/ 	.word	0x0500006b


	//   ....[28]....
        /*009c*/ 	.word	0x0500006b


	//   ....[29]....
        /*00a0*/ 	.word	0x0500006b


	//----- nvinfo : EIATTR_COOP_GROUP_INSTR_OFFSETS
	.align		4
.L_1727:
        /*00a4*/ 	.byte	0x04, 0x28
        /*00a6*/ 	.short	(.L_1729 - .L_1728)


	//   ....[0]....
.L_1728:
        /*00a8*/ 	.word	0x000021b0


	//   ....[1]....
        /*00ac*/ 	.word	0x000021c0


	//   ....[2]....
        /*00b0*/ 	.word	0x000021f0


	//   ....[3]....
        /*00b4*/ 	.word	0x00002200


	//   ....[4]....
        /*00b8*/ 	.word	0x00002230


	//   ....[5]....
        /*00bc*/ 	.word	0x00002240


	//   ....[6]....
        /*00c0*/ 	.word	0x00002270


	//   ....[7]....
        /*00c4*/ 	.word	0x00002280


	//   ....[8]....
        /*00c8*/ 	.word	0x000022c0


	//   ....[9]....
        /*00cc*/ 	.word	0x000022e0


	//   ....[10]....
        /*00d0*/ 	.word	0x000028a0


	//   ....[11]....
        /*00d4*/ 	.word	0x000028b0


	//   ....[12]....
        /*00d8*/ 	.word	0x000028e0


	//   ....[13]....
        /*00dc*/ 	.word	0x000028f0


	//   ....[14]....
        /*00e0*/ 	.word	0x00002920


	//   ....[15]....
        /*00e4*/ 	.word	0x00002930


	//   ....[16]....
        /*00e8*/ 	.word	0x00002980


	//   ....[17]....
        /*00ec*/ 	.word	0x000029b0


	//   ....[18]....
        /*00f0*/ 	.word	0x000029e0


	//   ....[19]....
        /*00f4*/ 	.word	0x000029f0


	//   ....[20]....
        /*00f8*/ 	.word	0x00003870


	//   ....[21]....
        /*00fc*/ 	.word	0x000038c0


	//   ....[22]....
        /*0100*/ 	.word	0x00003930


	//   ....[23]....
        /*0104*/ 	.word	0x00003990


	//   ....[24]....
        /*0108*/ 	.word	0x00003a00


	//   ....[25]....
        /*010c*/ 	.word	0x00003a60


	//   ....[26]....
        /*0110*/ 	.word	0x00003ad0


	//   ....[27]....
        /*0114*/ 	.word	0x00003b30


	//   ....[28]....
        /*0118*/ 	.word	0x00003bb0


	//   ....[29]....
        /*011c*/ 	.word	0x00003c20


	//----- nvinfo : EIATTR_EXIT_INSTR_OFFSETS
	.align		4
.L_1729:
        /*0120*/ 	.byte	0x04, 0x1c
        /*0122*/ 	.short	(.L_1731 - .L_1730)


	//   ....[0]....
.L_1730:
        /*0124*/ 	.word	0x00003810


	//----- nvinfo : EIATTR_MAX_THREADS
	.align		4
.L_1731:
        /*0128*/ 	.byte	0x04, 0x05
        /*012a*/ 	.short	(.L_1733 - .L_1732)
.L_1732:
        /*012c*/ 	.word	0x00000100
        /*0130*/ 	.word	0x00000001
        /*0134*/ 	.word	0x00000001


	//----- nvinfo : EIATTR_CRS_STACK_SIZE
	.align		4
.L_1733:
        /*0138*/ 	.byte	0x04, 0x1e
        /*013a*/ 	.short	(.L_1735 - .L_1734)
.L_1734:
        /*013c*/ 	.word	0x00000000


	//----- nvinfo : EIATTR_CBANK_PARAM_SIZE
	.align		4
.L_1735:
        /*0140*/ 	.byte	0x03, 0x19
        /*0142*/ 	.short	0x0088


	//----- nvinfo : EIATTR_PARAM_CBANK
	.align		4
        /*0144*/ 	.byte	0x04, 0x0a
        /*0146*/ 	.short	(.L_1737 - .L_1736)
	.align		4
.L_1736:
        /*0148*/ 	.word	index@(.nv.constant0._ZN10layer_norm13ln_bwd_kernelINS_13Kernel_traitsIffffjLj65536ELj8ELj1ELj8ELj16ENS_18Kernel_traits_baseILj65536EffffjLj256EEEEEEEvNS_9BwdParamsE)
        /*014c*/ 	.short	0x0210
        /*014e*/ 	.short	0x0088


	//----- nvinfo : EIATTR_SW_WAR
	.align		4
.L_1737:
        /*0150*/ 	.byte	0x04, 0x36
        /*0152*/ 	.short	(.L_1739 - .L_1738)
.L_1738:
        /*0154*/ 	.word	0x00000008
.L_1739:


//--------------------- .nv.info._ZN10layer_norm22ln_bwd_finalize_kernelINS_22Kernel_traits_finalizeILj49152E13__nv_bfloat16fS2_fjLj1024ELj4ENS_18Kernel_traits_baseILj49152ES2_fS2_fjLj1024EEEEEEEvNS_9BwdParamsE --------------------------
	.section	.nv.info._ZN10layer_norm22ln_bwd_finalize_kernelINS_22Kernel_traits_finalizeILj49152E13__nv_bfloat16fS2_fjLj1024ELj4ENS_18Kernel_traits_baseILj49152ES2_fS2_fjLj1024EEEEEEEvNS_9BwdParamsE,"",@"SHT_CUDA_INFO"
	.sectionflags	@""
	.align	4


	//----- nvinfo : EIATTR_CUDA_API_VERSION
	.align		4
        /*0000*/ 	.byte	0x04, 0x37
        /*0002*/ 	.short	(.L_1741 - .L_1740)
.L_1740:
        /*0004*/ 	.word	0x00000082


	//----- nvinfo : EIATTR_KPARAM_INFO
	.align		4
.L_1741:
        /*0008*/ 	.byte	0x04, 0x17
        /*000a*/ 	.short	(.L_1743 - .L_1742)
.L_1742:
        /*000c*/ 	.word	0x00000000
        /*0010*/ 	.short	0x0000
        /*0012*/ 	.short	0x0000
        /*0014*/ 	.byte	0x00, 0xf0, 0x21, 0x02


	//----- nvinfo : EIATTR_SPARSE_MMA_MASK
	.align		4
.L_1743:
        /*0018*/ 	.byte	0x03, 0x50
        /*001a*/ 	.short	0x0000


	//----- nvinfo : EIATTR_MAXREG_COUNT
	.align		4
        /*001c*/ 	.byte	0x03, 0x1b
        /*001e*/ 	.short	0x0040


	//----- nvinfo : EIATTR_NUM_BARRIERS
	.align		4
        /*0020*/ 	.byte	0x02, 0x4c
        /*0022*/ 	.byte	0x01
	.zero		1


	//----- nvinfo : EIATTR_MERCURY_ISA_VERSION
	.align		4
        /*0024*/ 	.byte	0x03, 0x5f
        /*0026*/ 	.short	0x0101


	//----- nvinfo : EIATTR_COOP_GROUP_MASK_REGIDS
	.align		4
        /*0028*/ 	.byte	0x04, 0x29
        /*002a*/ 	.short	(.L_1745 - .L_1744)


	//   ....[0]....
.L_1744:
        /*002c*/ 	.word	0xffffffff


	//   ....[1]....
        /*0030*/ 	.word	0xffffffff


	//   ....[2]....
        /*0034*/ 	.word	0xffffffff


	//   ....[3]....
        /*0038*/ 	.word	0xffffffff


	//   ....[4]....
        /*003c*/ 	.word	0xffffffff


	//   ....[5]....
        /*0040*/ 	.word	0xffffffff


	//   ....[6]....
        /*0044*/ 	.word	0xffffffff


	//   ....[7]....
        /*0048*/ 	.word	0xffffffff


	//   ....[8]....
        /*004c*/ 	.word	0xffffffff


	//   ....[9]....
        /*0050*/ 	.word	0xffffffff


	//   ....[10]....
        /*0054*/ 	.word	0x05000011


	//   ....[11]....
        /*0058*/ 	.word	0x05000011


	//   ....[12]....
        /*005c*/ 	.word	0x05000011


	//   ....[13]....
        /*0060*/ 	.word	0x05000011


	//   ....[14]....
        /*0064*/ 	.word	0x05000011


	//   ....[15]....
        /*0068*/ 	.word	0x05000011


	//   ....[16]....
        /*006c*/ 	.word	0x05000011


	//   ....[17]....
        /*0070*/ 	.word	0x05000011


	//   ....[18]....
        /*0074*/ 	.word	0x05000011


	//   ....[19]....
        /*0078*/ 	.word	0x05000011


	//----- nvinfo : EIATTR_COOP_GROUP_INSTR_OFFSETS
	.align		4
.L_1745:
        /*007c*/ 	.byte	0x04, 0x28
        /*007e*/ 	.short	(.L_1747 - .L_1746)


	//   ....[0]....
.L_1746:
        /*0080*/ 	.word	0x00000860


	//   ....[1]....
        /*0084*/ 	.word	0x00000870


	//   ....[2]....
        /*0088*/ 	.word	0x000008a0


	//   ....[3]....
        /*008c*/ 	.word	0x000008b0


	//   ....[4]....
        /*0090*/ 	.word	0x000008e0


	//   ....[5]....
        /*0094*/ 	.word	0x000008f0


	//   ....[6]....
        /*0098*/ 	.word	0x00000920


	//   ....[7]....
        /*009c*/ 	.word	0x00000930


	//   ....[8]....
        /*00a0*/ 	.word	0x00000960


	//   ....[9]....
        /*00a4*/ 	.word	0x00000970


	//   ....[10]....
        /*00a8*/ 	.word	0x00000b70


	//   ....[11]....
        /*00ac*/ 	.word	0x00000be0


	//   ....[12]....
        /*00b0*/ 	.word	0x00000c50


	//   ....[13]....
        /*00b4*/ 	.word	0x00000cc0


	//   ....[14]....
        /*00b8*/ 	.word	0x00000d30


	//   ....[15]....
        /*00bc*/ 	.word	0x00000d90


	//   ....[16]....
        /*00c0*/ 	.word	0x00000e00


	//   ....[17]....
        /*00c4*/ 	.word	0x00000e70


	//   ....[18]....
        /*00c8*/ 	.word	0x00000ee0


	//   ....[19]....
        /*00cc*/ 	.word	0x00000f50


	//----- nvinfo : EIATTR_EXIT_INSTR_OFFSETS
	.align		4
.L_1747:
        /*00d0*/ 	.byte	0x04, 0x1c
        /*00d2*/ 	.short	(.L_1749 - .L_1748)


	//   ....[0]....
.L_1748:
        /*00d4*/ 	.word	0x00000070


	//   ....[1]....
        /*00d8*/ 	.word	0x00000b10


	//----- nvinfo : EIATTR_MAX_THREADS
	.align		4
.L_1749:
        /*00dc*/ 	.byte	0x04, 0x05
        /*00de*/ 	.short	(.L_1751 - .L_1750)
.L_1750:
        /*00e0*/ 	.word	0x00000400
        /*00e4*/ 	.word	0x00000001
        /*00e8*/ 	.word	0x00000001


	//----- nvinfo : EIATTR_CRS_STACK_SIZE
	.align		4
.L_1751:
        /*00ec*/ 	.byte	0x04, 0x1e
        /*00ee*/ 	.short	(.L_1753 - .L_1752)
.L_1752:
        /*00f0*/ 	.word	0x00000000


	//----- nvinfo : EIATTR_CBANK_PARAM_SIZE
	.align		4
.L_1753:
        /*00f4*/ 	.byte	0x03, 0x19
        /*00f6*/ 	.short	0x0088


	//----- nvinfo : EIATTR_PARAM_CBANK
	.align		4
        /*00f8*/ 	.byte	0x04, 0x0a
        /*00fa*/ 	.short	(.L_1755 - .L_1754)
	.align		4
.L_1754:
        /*00fc*/ 	.word	index@(.nv.constant0._ZN10layer_norm22ln_bwd_finalize_kernelINS_22Kernel_traits_finalizeILj49152E13__nv_bfloat16fS2_fjLj1024ELj4ENS_18Kernel_traits_baseILj49152ES2_fS2_fjLj1024EEEEEEEvNS_9BwdParamsE)
        /*0100*/ 	.short	0x0210
        /*0102*/ 	.short	0x0088


	//----- nvinfo : EIATTR_SW_WAR
	.align		4
.L_1755:
        /*0104*/ 	.byte	0x04, 0x36
        /*0106*/ 	.short	(.L_1757 - .L_1756)
.L_1756:
        /*0108*/ 	.word	0x00000008
.L_1757:


//--------------------- .nv.info._ZN10layer_norm13ln_bwd_kernelINS_13Kernel_traitsI13__nv_bfloat16fS2_fjLj49152ELj8ELj1ELj8ELj16ENS_18Kernel_traits_baseILj49152ES2_fS2_fjLj256EEEEEEEvNS_9BwdParamsE --------------------------
	.section	.nv.info._ZN10layer_norm13ln_bwd_kernelINS_13Kernel_traitsI13__nv_bfloat16fS2_fjLj49152ELj8ELj1ELj8ELj16ENS_18Kernel_traits_baseILj49152ES2_fS2_fjLj256EEEEEEEvNS_9BwdParamsE,"",@"SHT_CUDA_INFO"
	.sectionflags	@""
	.align	4


	//----- nvinfo : EIATTR_CUDA_API_VERSION
	.align		4
        /*0000*/ 	.byte	0x04, 0x37
        /*0002*/ 	.short	(.L_1759 - .L_1758)
.L_1758:
        /*0004*/ 	.word	0x00000082


	//----- nvinfo : EIATTR_KPARAM_INFO
	.align		4
.L_1759:
        /*0008*/ 	.byte	0x04, 0x17
        /*000a*/ 	.short	(.L_1761 - .L_1760)
.L_1760:
        /*000c*/ 	.word	0x00000000
        /*0010*/ 	.short	0x0000
        /*0012*/ 	.short	0x0000
        /*0014*/ 	.byte	0x00, 0xf0, 0x21, 0x02


	//----- nvinfo : EIATTR_SPARSE_MMA_MASK
	.align		4
.L_1761:
        /*0018*/ 	.byte	0x03, 0x50
        /*001a*/ 	.short	0x0000


	//----- nvinfo : EIATTR_MAXREG_COUNT
	.align		4
        /*001c*/ 	.byte	0x03, 0x1b
        /*001e*/ 	.short	0x00ff


	//----- nvinfo : EIATTR_NUM_BARRIERS
	.align		4
        /*0020*/ 	.byte	0x02, 0x4c
        /*0022*/ 	.byte	0x01
	.zero		1


	//----- nvinfo : EIATTR_MERCURY_ISA_VERSION
	.align		4
        /*0024*/ 	.byte	0x03, 0x5f
        /*0026*/ 	.short	0x0101


	//----- nvinfo : EIATTR_COOP_GROUP_MASK_REGIDS
	.align		4
        /*0028*/ 	.byte	0x04, 0x29
        /*002a*/ 	.short	(.L_1763 - .L_1762)


	//   ....[0]....
.L_1762:
        /*002c*/ 	.word	0xffffffff


	//   ....[1]....
        /*0030*/ 	.word	0xffffffff


	//   ....[2]....
        /*0034*/ 	.word	0xffffffff


	//   ....[3]....
        /*0038*/ 	.word	0xffffffff


	//   ....[4]....
        /*003c*/ 	.word	0xffffffff


	//   ....[5]....
        /*0040*/ 	.word	0xffffffff


	//   ....[6]....
        /*0044*/ 	.word	0xffffffff


	//   ....[7]....
        /*0048*/ 	.word	0xffffffff


	//   ....[8]....
        /*004c*/ 	.word	0xffffffff


	//   ....[9]....
        /*0050*/ 	.word	0xffffffff


	//   ....[10]....
        /*0054*/ 	.word	0xffffffff


	//   ....[11]....
        /*0058*/ 	.word	0xffffffff


	//   ....[12]....
        /*005c*/ 	.word	0xffffffff


	//   ....[13]....
        /*0060*/ 	.word	0xffffffff


	//   ....[14]....
        /*0064*/ 	.word	0xffffffff


	//   ....[15]....
        /*0068*/ 	.word	0xffffffff


	//   ....[16]....
        /*006c*/ 	.word	0xffffffff


	//   ....[17]....
        /*0070*/ 	.word	0xffffffff


	//   ....[18]....
        /*0074*/ 	.word	0xffffffff


	//   ....[19]....
        /*0078*/ 	.word	0xffffffff


	//   ....[20]....
        /*007c*/ 	.word	0x0500000d


	//   ....[21]....
        /*0080*/ 	.word	0x0500000d


	//   ....[22]....
        /*0084*/ 	.word	0x0500000d


	//   ....[23]....
        /*0088*/ 	.word	0x0500000d


	//   ....[24]....
        /*008c*/ 	.word	0x0500000d


	//   ....[25]....
        /*0090*/ 	.word	0x0500000d


	//   ....[26]....
        /*0094*/ 	.word	0x0500000d


	//   ....[27]....
        /*0098*/ 	.word	0x0500000d


	//   ....[28]....
        /*009c*/ 	.word	0x0500000d


	//   ....[29]....
        /*00a0*/ 	.word	0x0500000d


	//----- nvinfo : EIATTR_COOP_GROUP_INSTR_OFFSETS
	.align		4
.L_1763:
        /*00a4*/ 	.byte	0x04, 0x28
        /*00a6*/ 	.short	(.L_1765 - .L_1764)


	//   ....[0]....
.L_1764:
        /*00a8*/ 	.word	0x000021a0


	//   ....[1]....
        /*00ac*/ 	.word	0x000021b0


	//   ....[2]....
        /*00b0*/ 	.word	0x000021e0


	//   ....[3]....
        /*00b4*/ 	.word	0x000021f0


	//   ....[4]....
        /*00b8*/ 	.word	0x00002220


	//   ....[5]....
        /*00bc*/ 	.word	0x00002230


	//   ....[6]....
        /*00c0*/ 	.word	0x00002260


	//   ....[7]....
        /*00c4*/ 	.word	0x00002270


	//   ....[8]....
        /*00c8*/ 	.word	0x000022a0


	//   ....[9]....
        /*00cc*/ 	.word	0x000022b0


	//   ....[10]....
        /*00d0*/ 	.word	0x00002870


	//   ....[11]....
        /*00d4*/ 	.word	0x00002880


	//   ....[12]....
        /*00d8*/ 	.word	0x000028b0


	//   ....[13]....
        /*00dc*/ 	.word	0x000028c0


	//   ....[14]....
        /*00e0*/ 	.word	0x000028f0


	//   ....[15]....
        /*00e4*/ 	.word	0x00002900


	//   ....[16]....
        /*00e8*/ 	.word	0x00002950


	//   ....[17]....
        /*00ec*/ 	.word	0x00002960


	//   ....[18]....
        /*00f0*/ 	.word	0x00002990


	//   ....[19]....
        /*00f4*/ 	.word	0x000029a0


	//   ....[20]....
        /*00f8*/ 	.word	0x00003570


	//   ....[21]....
        /*00fc*/ 	.word	0x000035c0


	//   ....[22]....
        /*0100*/ 	.word	0x00003630


	//   ....[23]....
        /*0104*/ 	.word	0x00003690


	//   ....[24]....
        /*0108*/ 	.word	0x00003700


	//   ....[25]....
        /*010c*/ 	.word	0x00003760


	//   ....[26]....
        /*0110*/ 	.word	0x000037d0


	//   ....[27]....
        /*0114*/ 	.word	0x00003830


	//   ....[28]....
        /*0118*/ 	.word	0x000038a0


	//   ....[29]....
        /*011c*/ 	.word	0x00003900


	//----- nvinfo : EIATTR_EXIT_INSTR_OFFSETS
	.align		4
.L_1765:
        /*0120*/ 	.byte	0x04, 0x1c
        /*0122*/ 	.short	(.L_1767 - .L_1766)


	//   ....[0]....
.L_1766:
        /*0124*/ 	.word	0x00003510


	//----- nvinfo : EIATTR_MAX_THREADS
	.align		4
.L_1767:
        /*0128*/ 	.byte	0x04, 0x05
        /*012a*/ 	.short	(.L_1769 - .L_1768)
.L_1768:
        /*012c*/ 	.word	0x00000100
        /*0130*/ 	.word	0x00000001
        /*0134*/ 	.word	0x00000001


	//----- nvinfo : EIATTR_CRS_STACK_SIZE
	.align		4
.L_1769:
        /*0138*/ 	.byte	0x04, 0x1e
        /*013a*/ 	.short	(.L_1771 - .L_1770)
.L_1770:
        /*013c*/ 	.word	0x00000000


	//----- nvinfo : EIATTR_CBANK_PARAM_SIZE
	.align		4
.L_1771:
        /*0140*/ 	.byte	0x03, 0x19
        /*0142*/ 	.short	0x0088


	//----- nvinfo : EIATTR_PARAM_CBANK
	.align		4
        /*0144*/ 	.byte	0x04, 0x0a
        /*0146*/ 	.short	(.L_1773 - .L_1772)
	.align		4
.L_1772:
        /*0148*/ 	.word	index@(.nv.constant0._ZN10layer_norm13ln_bwd_kernelINS_13Kernel_traitsI13__nv_bfloat16fS2_fjLj49152ELj8ELj1ELj8ELj16ENS_18Kernel_traits_baseILj49152ES2_fS2_fjLj256EEEEEEEvNS_9BwdParamsE)
        /*014c*/ 	.short	0x0210
        /*014e*/ 	.short	0x0088


	//----- nvinfo : EIATTR_SW_WAR
	.align		4
.L_1773:
        /*0150*/ 	.byte	0x04, 0x36
        /*0152*/ 	.short	(.L_1775 - .L_1774)
.L_1774:
        /*0154*/ 	.word	0x00000008
.L_1775:


//--------------------- .nv.info._ZN10layer_norm22ln_bwd_finalize_kernelINS_22Kernel_traits_finalizeILj49152E13__nv_bfloat16S2_S2_fjLj1024ELj4ENS_18Kernel_traits_baseILj49152ES2_S2_S2_fjLj1024EEEEEEEvNS_9BwdParamsE --------------------------
	.section	.nv.info._ZN10layer_norm22ln_bwd_finalize_kernelINS_22Kernel_traits_finalizeILj49152E13__nv_bfloat16S2_S2_fjLj1024ELj4ENS_18Kernel_traits_baseILj49152ES2_S2_S2_fjLj1024EEEEEEEvNS_9BwdParamsE,"",@"SHT_CUDA_INFO"
	.sectionflags	@""
	.align	4


	//----- nvinfo : EIATTR_CUDA_API_VERSION
	.align		4
        /*0000*/ 	.byte	0x04, 0x37
        /*0002*/ 	.short	(.L_1777 - .L_1776)
.L_1776:
        /*0004*/ 	.word	0x00000082


	//----- nvinfo : EIATTR_KPARAM_INFO
	.align		4
.L_1777:
        /*0008*/ 	.byte	0x04, 0x17
        /*000a*/ 	.short	(.L_1779 - .L_1778)
.L_1778:
        /*000c*/ 	.word	0x00000000
        /*0010*/ 	.short	0x0000
        /*0012*/ 	.short	0x0000
        /*0014*/ 	.byte	0x00, 0xf0, 0x21, 0x02


	//----- nvinfo : EIATTR_SPARSE_MMA_MASK
	.align		4
.L_1779:
        /*0018*/ 	.byte	0x03, 0x50
        /*001a*/ 	.short	0x0000


	//----- nvinfo : EIATTR_MAXREG_COUNT
	.align		4
        /*001c*/ 	.byte	0x03, 0x1b
        /*001e*/ 	.short	0x0040


	//----- nvinfo : EIATTR_NUM_BARRIERS
	.align		4
        /*0020*/ 	.byte	0x02, 0x4c
        /*0022*/ 	.byte	0x01
	.zero		1


	//----- nvinfo : EIATTR_MERCURY_ISA_VERSION
	.align		4
        /*0024*/ 	.byte	0x03, 0x5f
        /*0026*/ 	.short	0x0101


	//----- nvinfo : EIATTR_COOP_GROUP_MASK_REGIDS
	.align		4
        /*0028*/ 	.byte	0x04, 0x29
        /*002a*/ 	.short	(.L_1781 - .L_1780)


	//   ....[0]....
.L_1780:
        /*002c*/ 	.word	0xffffffff


	//   ....[1]....
        /*0030*/ 	.word	0xffffffff


	//   ....[2]....
        /*0034*/ 	.word	0xffffffff


	//   ....[3]....
        /*0038*/ 	.word	0xffffffff


	//   ....[4]....
        /*003c*/ 	.word	0xffffffff


	//   ....[5]....
        /*0040*/ 	.word	0xffffffff


	//   ....[6]....
        /*0044*/ 	.word	0xffffffff


	//   ....[7]....
        /*0048*/ 	.word	0xffffffff


	//   ....[8]....
        /*004c*/ 	.word	0xffffffff


	//   ....[9]....
        /*0050*/ 	.word	0xffffffff


	//   ....[10]....
        /*0054*/ 	.word	0x05000011


	//   ....[11]....
        /*0058*/ 	.word	0x05000011


	//   ....[12]....
        /*005c*/ 	.word	0x05000011


	//   ....[13]....
        /*0060*/ 	.word	0x05000011


	//   ....[14]....
        /*0064*/ 	.word	0x05000011


	//   ....[15]....
        /*0068*/ 	.word	0x05000011


	//   ....[16]....
        /*006c*/ 	.word	0x05000011


	//   ....[17]....
        /*0070*/ 	.word	0x05000011


	//   ....[18]....
        /*0074*/ 	.word	0x05000011


	//   ....[19]....
        /*0078*/ 	.word	0x05000011


	//----- nvinfo : EIATTR_COOP_GROUP_INSTR_OFFSETS
	.align		4
.L_1781:
        /*007c*/ 	.byte	0x04, 0x28
        /*007e*/ 	.short	(.L_1783 - .L_1782)


	//   ....[0]....
.L_1782:
        /*0080*/ 	.word	0x00000860


	//   ....[1]....
        /*0084*/ 	.word	0x00000870


	//   ....[2]....
        /*0088*/ 	.word	0x000008a0


	//   ....[3]....
        /*008c*/ 	.word	0x000008b0


	//   ....[4]....
        /*0090*/ 	.word	0x000008e0


	//   ....[5]....
        /*0094*/ 	.word	0x000008f0


	//   ....[6]....
        /*0098*/ 	.word	0x00000920


	//   ....[7]....
        /*009c*/ 	.word	0x00000930


	//   ....[8]....
        /*00a0*/ 	.word	0x00000960


	//   ....[9]....
        /*00a4*/ 	.word	0x00000970


	//   ....[10]....
        /*00a8*/ 	.word	0x00000b70


	//   ....[11]....
        /*00ac*/ 	.word	0x00000be0


	//   ....[12]....
        /*00b0*/ 	.word	0x00000c50


	//   ....[13]....
        /*00b4*/ 	.word	0x00000cc0


	//   ....[14]....
        /*00b8*/ 	.word	0x00000d30


	//   ....[15]....
        /*00bc*/ 	.word	0x00000d90


	//   ....[16]....
        /*00c0*/ 	.word	0x00000e00


	//   ....[17]....
        /*00c4*/ 	.word	0x00000e70


	//   ....[18]....
        /*00c8*/ 	.word	0x00000ee0


	//   ....[19]....
        /*00cc*/ 	.word	0x00000f50


	//----- nvinfo : EIATTR_EXIT_INSTR_OFFSETS
	.align		4
.L_1783:
        /*00d0*/ 	.byte	0x04, 0x1c
        /*00d2*/ 	.short	(.L_1785 - .L_1784)


	//   ....[0]....
.L_1784:
        /*00d4*/ 	.word	0x00000070


	//   ....[1]....
        /*00d8*/ 	.word	0x00000b10


	//----- nvinfo : EIATTR_MAX_THREADS
	.align		4
.L_1785:
        /*00dc*/ 	.byte	0x04, 0x05
        /*00de*/ 	.short	(.L_1787 - .L_1786)
.L_1786:
        /*00e0*/ 	.word	0x00000400
        /*00e4*/ 	.word	0x00000001
        /*00e8*/ 	.word	0x00000001


	//----- nvinfo : EIATTR_CRS_STACK_SIZE
	.align		4
.L_1787:
        /*00ec*/ 	.byte	0x04, 0x1e
        /*00ee*/ 	.short	(.L_1789 - .L_1788)
.L_1788:
        /*00f0*/ 	.word	0x00000000


	//----- nvinfo : EIATTR_CBANK_PARAM_SIZE
	.align		4
.L_1789:
        /*00f4*/ 	.byte	0x03, 0x19
        /*00f6*/ 	.short	0x0088


	//----- nvinfo : EIATTR_PARAM_CBANK
	.align		4
        /*00f8*/ 	.byte	0x04, 0x0a
        /*00fa*/ 	.short	(.L_1791 - .L_1790)
	.align		4
.L_1790:
        /*00fc*/ 	.word	index@(.nv.constant0._ZN10layer_norm22ln_bwd_finalize_kernelINS_22Kernel_traits_finalizeILj49152E13__nv_bfloat16S2_S2_fjLj1024ELj4ENS_18Kernel_traits_baseILj49152ES2_S2_S2_fjLj1024EEEEEEEvNS_9BwdParamsE)
        /*0100*/ 	.short	0x0210
        /*0102*/ 	.short	0x0088


	//----- nvinfo : EIATTR_SW_WAR
	.align		4
.L_1791:
        /*0104*/ 	.byte	0x04, 0x36
        /*0106*/ 	.short	(.L_1793 - .L_1792)
.L_1792:
        /*0108*/ 	.word	0x00000008
.L_1793:


//--------------------- .nv.info._ZN10layer_norm13ln_bwd_kernelINS_13Kernel_traitsI13__nv_bfloat16S2_S2_fjLj49152ELj8ELj1ELj8ELj16ENS_18Kernel_traits_baseILj49152ES2_S2_S2_fjLj256EEEEEEEvNS_9BwdParamsE --------------------------
	.section	.nv.info._ZN10layer_norm13ln_bwd_kernelINS_13Kernel_traitsI13__nv_bfloat16S2_S2_fjLj49152ELj8ELj1ELj8ELj16ENS_18Kernel_traits_baseILj49152ES2_S2_S2_fjLj256EEEEEEEvNS_9BwdParamsE,"",@"SHT_CUDA_INFO"
	.sectionflags	@""
	.align	4


	//----- nvinfo : EIATTR_CUDA_API_VERSION
	.align		4
        /*0000*/ 	.byte	0x04, 0x37
        /*0002*/ 	.short	(.L_1795 - .L_1794)
.L_1794:
        /*0004*/ 	.word	0x00000082


	//----- nvinfo : EIATTR_KPARAM_INFO
	.align		4
.L_1795:
        /*0008*/ 	.byte	0x04, 0x17
        /*000a*/ 	.short	(.L_1797 - .L_1796)
.L_1796:
        /*000c*/ 	.word	0x00000000
        /*0010*/ 	.short	0x0000
        /*0012*/ 	.short	0x0000
        /*0014*/ 	.byte	0x00, 0xf0, 0x21, 0x02


	//----- nvinfo : EIATTR_SPARSE_MMA_MASK
	.align		4
.L_1797:
        /*0018*/ 	.byte	0x03, 0x50
        /*001a*/ 	.short	0x0000


	//----- nvinfo : EIATTR_MAXREG_COUNT
	.align		4
        /*001c*/ 	.byte	0x03, 0x1b
        /*001e*/ 	.short	0x00ff


	//----- nvinfo : EIATTR_NUM_BARRIERS
	.align		4
        /*0020*/ 	.byte	0x02, 0x4c
        /*0022*/ 	.byte	0x01
	.zero		1


	//----- nvinfo : EIATTR_MERCURY_ISA_VERSION
	.align		4
        /*0024*/ 	.byte	0x03, 0x5f
        /*0026*/ 	.short	0x0101


	//----- nvinfo : EIATTR_COOP_GROUP_MASK_REGIDS
	.align		4
        /*0028*/ 	.byte	0x04, 0x29
        /*002a*/ 	.short	(.L_1799 - .L_1798)


	//   ....[0]....
.L_1798:
        /*002c*/ 	.word	0xffffffff


	//   ....[1]....
        /*0030*/ 	.word	0xffffffff


	//   ....[2]....
        /*0034*/ 	.word	0xffffffff


	//   ....[3]....
        /*0038*/ 	.word	0xffffffff


	//   ....[4]....
        /*003c*/ 	.word	0xffffffff


	//   ....[5]....
        /*0040*/ 	.word	0xffffffff


	//   ....[6]....
        /*0044*/ 	.word	0xffffffff


	//   ....[7]....
        /*0048*/ 	.word	0xffffffff


	//   ....[8]....
        /*004c*/ 	.word	0xffffffff


	//   ....[9]....
        /*0050*/ 	.word	0xffffffff


	//   ....[10]....
        /*0054*/ 	.word	0xffffffff


	//   ....[11]....
        /*0058*/ 	.word	0xffffffff


	//   ....[12]....
        /*005c*/ 	.word	0xffffffff


	//   ....[13]....
        /*0060*/ 	.word	0xffffffff


	//   ....[14]....
        /*0064*/ 	.word	0xffffffff


	//   ....[15]....
        /*0068*/ 	.word	0xffffffff


	//   ....[16]....
        /*006c*/ 	.word	0xffffffff


	//   ....[17]....
        /*0070*/ 	.word	0xffffffff


	//   ....[18]....
        /*0074*/ 	.word	0xffffffff


	//   ....[19]....
        /*0078*/ 	.word	0xffffffff


	//   ....[20]....
        /*007c*/ 	.word	0x0500000d


	//   ....[21]....
        /*0080*/ 	.word	0x0500000d


	//   ....[22]....
        /*0084*/ 	.word	0x0500000d


	//   ....[23]....
        /*0088*/ 	.word	0x0500000d


	//   ....[24]....
        /*008c*/ 	.word	0x0500000d


	//   ....[25]....
        /*0090*/ 	.word	0x0500000d


	//   ....[26]....
        /*0094*/ 	.word	0x0500000d


	//   ....[27]....
        /*0098*/ 	.word	0x0500000d


	//   ....[28]....
        /*009c*/ 	.word	0x0500000d


	//   ....[29]....
        /*00a0*/ 	.word	0x0500000d


	//----- nvinfo : EIATTR_COOP_GROUP_INSTR_OFFSETS
	.align		4
.L_1799:
        /*00a4*/ 	.byte	0x04, 0x28
        /*00a6*/ 	.short	(.L_1801 - .L_1800)


	//   ....[0]....
.L_1800:
        /*00a8*/ 	.word	0x000020a0


	//   ....[1]....
        /*00ac*/ 	.word	0x000020b0


	//   ....[2]....
        /*00b0*/ 	.word	0x000020e0


	//   ....[3]....
        /*00b4*/ 	.word	0x000020f0


	//   ....[4]....
        /*00b8*/ 	.word	0x00002120


	//   ....[5]....
        /*00bc*/ 	.word	0x00002130


	//   ....[6]....
        /*00c0*/ 	.word	0x00002160


	//   ....[7]....
        /*00c4*/ 	.word	0x00002170


	//   ....[8]....
        /*00c8*/ 	.word	0x000021a0


	//   ....[9]....
        /*00cc*/ 	.word	0x000021b0


	//   ....[10]....
        /*00d0*/ 	.word	0x000027a0


	//   ....[11]....
        /*00d4*/ 	.word	0x000027b0


	//   ....[12]....
        /*00d8*/ 	.word	0x000027e0


	//   ....[13]....
        /*00dc*/ 	.word	0x000027f0


	//   ....[14]....
        /*00e0*/ 	.word	0x00002820


	//   ....[15]....
        /*00e4*/ 	.word	0x00002830


	//   ....[16]....
        /*00e8*/ 	.word	0x00002860


	//   ....[17]....
        /*00ec*/ 	.word	0x00002870


	//   ....[18]....
        /*00f0*/ 	.word	0x000028a0


	//   ....[19]....
        /*00f4*/ 	.word	0x000028b0


	//   ....[20]....
        /*00f8*/ 	.word	0x00003380


	//   ....[21]....
        /*00fc*/ 	.word	0x000033d0


	//   ....[22]....
        /*0100*/ 	.word	0x00003440


	//   ....[23]....
        /*0104*/ 	.word	0x000034a0


	//   ....[24]....
        /*0108*/ 	.word	0x00003510


	//   ....[25]....
        /*010c*/ 	.word	0x00003570


	//   ....[26]....
        /*0110*/ 	.word	0x000035e0


	//   ....[27]....
        /*0114*/ 	.word	0x00003640


	//   ....[28]....
        /*0118*/ 	.word	0x000036b0


	//   ....[29]....
        /*011c*/ 	.word	0x00003710


	//----- nvinfo : EIATTR_EXIT_INSTR_OFFSETS
	.align		4
.L_1801:
        /*0120*/ 	.byte	0x04, 0x1c
        /*0122*/ 	.short	(.L_1803 - .L_1802)


	//   ....[0]....
.L_1802:
        /*0124*/ 	.word	0x00003320


	//----- nvinfo : EIATTR_MAX_THREADS
	.align		4
.L_1803:
        /*0128*/ 	.byte	0x04, 0x05
        /*012a*/ 	.short	(.L_1805 - .L_1804)
.L_1804:
        /*012c*/ 	.word	0x00000100
        /*0130*/ 	.word	0x00000001
        /*0134*/ 	.word	0x00000001


	//----- nvinfo : EIATTR_CRS_STACK_SIZE
	.align		4
.L_1805:
        /*0138*/ 	.byte	0x04, 0x1e
        /*013a*/ 	.short	(.L_1807 - .L_1806)
.L_1806:
        /*013c*/ 	.word	0x00000000


	//----- nvinfo : EIATTR_CBANK_PARAM_SIZE
	.align		4
.L_1807:
        /*0140*/ 	.byte	0x03, 0x19
        /*0142*/ 	.short	0x0088


	//----- nvinfo : EIATTR_PARAM_CBANK
	.align		4
        /*0144*/ 	.byte	0x04, 0x0a
        /*0146*/ 	.short	(.L_1809 - .L_1808)
	.align		4
.L_1808:
        /*0148*/ 	.word	index@(.nv.constant0._ZN10layer_norm13ln_bwd_kernelINS_13Kernel_traitsI13__nv_bfloat16S2_S2_fjLj49152ELj8ELj1ELj8ELj16ENS_18Kernel_traits_baseILj49152ES2_S2_S2_fjLj256EEEEEEEvNS_9BwdParamsE)
        /*014c*/ 	.short	0x0210
        /*014e*/ 	.short	0x0088


	//----- nvinfo : EIATTR_SW_WAR
	.align		4
.L_1809:
        /*0150*/ 	.byte	0x04, 0x36
        /*0152*/ 	.short	(.L_1811 - .L_1810)
.L_1810:
        /*0154*/ 	.word	0x00000008
.L_1811:


//--------------------- .nv.info._ZN10layer_norm22ln_bwd_finalize_kernelINS_22Kernel_traits_finalizeILj49152E6__halffS2_fjLj1024ELj4ENS_18Kernel_traits_baseILj49152ES2_fS2_fjLj1024EEEEEEEvNS_9BwdParamsE --------------------------
	.section	.nv.info._ZN10layer_norm22ln_bwd_finalize_kernelINS_22Kernel_traits_finalizeILj49152E6__halffS2_fjLj1024ELj4ENS_18Kernel_traits_baseILj49152ES2_fS2_fjLj1024EEEEEEEvNS_9BwdParamsE,"",@"SHT_CUDA_INFO"
	.sectionflags	@""
	.align	4


	//----- nvinfo : EIATTR_CUDA_API_VERSION
	.align		4
        /*0000*/ 	.byte	0x04, 0x37
        /*0002*/ 	.short	(.L_1813 - .L_1812)
.L_1812:
        /*0004*/ 	.word	0x00000082


	//----- nvinfo : EIATTR_KPARAM_INFO
	.align		4
.L_1813:
        /*0008*/ 	.byte	0x04, 0x17
        /*000a*/ 	.short	(.L_1815 - .L_1814)
.L_1814:
        /*000c*/ 	.word	0x00000000
        /*0010*/ 	.short	0x0000
        /*0012*/ 	.short	0x0000
        /*0014*/ 	.byte	0x00, 0xf0, 0x21, 0x02


	//----- nvinfo : EIATTR_SPARSE_MMA_MASK
	.align		4
.L_1815:
        /*0018*/ 	.byte	0x03, 0x50
        /*001a*/ 	.short	0x0000


	//----- nvinfo : EIATTR_MAXREG_COUNT
	.align		4
        /*001c*/ 	.byte	0x03, 0x1b
        /*001e*/ 	.short	0x0040


	//----- nvinfo : EIATTR_NUM_BARRIERS
	.align		4
        /*0020*/ 	.byte	0x02, 0x4c
        /*0022*/ 	.byte	0x01
	.zero		1


	//----- nvinfo : EIATTR_MERCURY_ISA_VERSION
	.align		4
        /*0024*/ 	.byte	0x03, 0x5f
        /*0026*/ 	.short	0x0101


	//----- nvinfo : EIATTR_COOP_GROUP_MASK_REGIDS
	.align		4
        /*0028*/ 	.byte	0x04, 0x29
        /*002a*/ 	.short	(.L_1817 - .L_1816)


	//   ....[0]....
.L_1816:
        /*002c*/ 	.word	0xffffffff


	//   ....[1]....
        /*0030*/ 	.word	0xffffffff


	//   ....[2]....
        /*0034*/ 	.word	0xffffffff


	//   ....[3]....
        /*0038*/ 	.word	0xffffffff


	//   ....[4]....
        /*003c*/ 	.word	0xffffffff


	//   ....[5]....
        /*0040*/ 	.word	0xffffffff


	//   ....[6]....
        /*0044*/ 	.word	0xffffffff


	//   ....[7]....
        /*0048*/ 	.word	0xffffffff


	//   ....[8]....
        /*004c*/ 	.word	0xffffffff


	//   ....[9]....
        /*0050*/ 	.word	0xffffffff


	//   ....[10]....
        /*0054*/ 	.word	0x05000011


	//   ....[11]....
        /*0058*/ 	.word	0x05000011


	//   ....[12]....
        /*005c*/ 	.word	0x05000011


	//   ....[13]....
        /*0060*/ 	.word	0x05000011


	//   ....[14]....
        /*0064*/ 	.word	0x05000011


	//   ....[15]....
        /*0068*/ 	.word	0x05000011


	//   ....[16]....
        /*006c*/ 	.word	0x05000011


	//   ....[17]....
        /*0070*/ 	.word	0x05000011


	//   ....[18]....
        /*0074*/ 	.word	0x05000011


	//   ....[19]....
        /*0078*/ 	.word	0x05000011


	//----- nvinfo : EIATTR_COOP_GROUP_INSTR_OFFSETS
	.align		4
.L_1817:
        /*007c*/ 	.byte	0x04, 0x28
        /*007e*/ 	.short	(.L_1819 - .L_1818)


	//   ....[0]....
.L_1818:
        /*0080*/ 	.word	0x00000860


	//   ....[1]....
        /*0084*/ 	.word	0x00000870


	//   ....[2]....
        /*0088*/ 	.word	0x000008a0


	//   ....[3]....
        /*008c*/ 	.word	0x000008b0


	//   ....[4]....
        /*0090*/ 	.word	0x000008e0


	//   ....[5]....
        /*0094*/ 	.word	0x000008f0


	//   ....[6]....
        /*0098*/ 	.word	0x00000920


	//   ....[7]....
        /*009c*/ 	.word	0x00000930


	//   ....[8]....
        /*00a0*/ 	.word	0x00000960


	//   ....[9]....
        /*00a4*/ 	.word	0x00000970


	//   ....[10]....
        /*00a8*/ 	.word	0x00000b70


	//   ....[11]....
        /*00ac*/ 	.word	0x00000be0


	//   ....[12]....
        /*00b0*/ 	.word	0x00000c50


	//   ....[13]....
        /*00b4*/ 	.word	0x00000cc0


	//   ....[14]....
        /*00b8*/ 	.word	0x00000d30


	//   ....[15]....
        /*00bc*/ 	.word	0x00000d90


	//   ....[16]....
        /*00c0*/ 	.word	0x00000e00


	//   ....[17]....
        /*00c4*/ 	.word	0x00000e70


	//   ....[18]....
        /*00c8*/ 	.word	0x00000ee0


	//   ....[19]....
        /*00cc*/ 	.word	0x00000f50


	//----- nvinfo : EIATTR_EXIT_INSTR_OFFSETS
	.align		4
.L_1819:
        /*00d0*/ 	.byte	0x04, 0x1c
        /*00d2*/ 	.short	(.L_1821 - .L_1820)


	//   ....[0]....
.L_1820:
        /*00d4*/ 	.word	0x00000070


	//   ....[1]....
        /*00d8*/ 	.word	0x00000b10


	//----- nvinfo : EIATTR_MAX_THREADS
	.align		4
.L_1821:
        /*00dc*/ 	.byte	0x04, 0x05
        /*00de*/ 	.short	(.L_1823 - .L_1822)
.L_1822:
        /*00e0*/ 	.word	0x00000400
        /*00e4*/ 	.word	0x00000001
        /*00e8*/ 	.word	0x00000001


	//----- nvinfo : EIATTR_CRS_STACK_SIZE
	.align		4
.L_1823:
        /*00ec*/ 	.byte	0x04, 0x1e
        /*00ee*/ 	.short	(.L_1825 - .L_1824)
.L_1824:
        /*00f0*/ 	.word	0x00000000


	//----- nvinfo : EIATTR_CBANK_PARAM_SIZE
	.align		4
.L_1825:
        /*00f4*/ 	.byte	0x03, 0x19
        /*00f6*/ 	.short	0x0088


	//----- nvinfo : EIATTR_PARAM_CBANK
	.align		4
        /*00f8*/ 	.byte	0x04, 0x0a
        /*00fa*/ 	.short	(.L_1827 - .L_1826)
	.align		4
.L_1826:
        /*00fc*/ 	.word	index@(.nv.constant0._ZN10layer_norm22ln_bwd_finalize_kernelINS_22Kernel_traits_finalizeILj49152E6__halffS2_fjLj1024ELj4ENS_18Kernel_traits_baseILj49152ES2_fS2_fjLj1024EEEEEEEvNS_9BwdParamsE)
        /*0100*/ 	.short	0x0210
        /*0102*/ 	.short	0x0088


	//----- nvinfo : EIATTR_SW_WAR
	.align		4
.L_1827:
        /*0104*/ 	.byte	0x04, 0x36
        /*0106*/ 	.short	(.L_1829 - .L_1828)
.L_1828:
        /*0108*/ 	.word	0x00000008
.L_1829:


//--------------------- .nv.info._ZN10layer_norm13ln_bwd_kernelINS_13Kernel_traitsI6__halffS2_fjLj49152ELj8ELj1ELj8ELj16ENS_18Kernel_traits_baseILj49152ES2_fS2_fjLj256EEEEEEEvNS_9BwdParamsE --------------------------
	.section	.nv.info._ZN10layer_norm13ln_bwd_kernelINS_13Kernel_traitsI6__halffS2_fjLj49152ELj8ELj1ELj8ELj16ENS_18Kernel_traits_baseILj49152ES2_fS2_fjLj256EEEEEEEvNS_9BwdParamsE,"",@"SHT_CUDA_INFO"
	.sectionflags	@""
	.align	4


	//----- nvinfo : EIATTR_CUDA_API_VERSION
	.align		4
        /*0000*/ 	.byte	0x04, 0x37
        /*0002*/ 	.short	(.L_1831 - .L_1830)
.L_1830:
        /*0004*/ 	.word	0x00000082


	//----- nvinfo : EIATTR_KPARAM_INFO
	.align		4
.L_1831:
        /*0008*/ 	.byte	0x04, 0x17
        /*000a*/ 	.short	(.L_1833 - .L_1832)
.L_1832:
        /*000c*/ 	.word	0x00000000
        /*0010*/ 	.short	0x0000
        /*0012*/ 	.short	0x0000
        /*0014*/ 	.byte	0x00, 0xf0, 0x21, 0x02


	//----- nvinfo : EIATTR_SPARSE_MMA_MASK
	.align		4
.L_1833:
        /*0018*/ 	.byte	0x03, 0x50
        /*001a*/ 	.short	0x0000


	//----- nvinfo : EIATTR_MAXREG_COUNT
	.align		4
        /*001c*/ 	.byte	0x03, 0x1b
        /*001e*/ 	.short	0x00ff


	//----- nvinfo : EIATTR_NUM_BARRIERS
	.align		4
        /*0020*/ 	.byte	0x02, 0x4c
        /*0022*/ 	.byte	0x01
	.zero		1


	//----- nvinfo : EIATTR_MERCURY_ISA_VERSION
	.align		4
        /*0024*/ 	.byte	0x03, 0x5f
        /*0026*/ 	.short	0x0101


	//----- nvinfo : EIATTR_COOP_GROUP_MASK_REGIDS
	.align		4
        /*0028*/ 	.byte	0x04, 0x29
        /*002a*/ 	.short	(.L_1835 - .L_1834)


	//   ....[0]....
.L_1834:
        /*002c*/ 	.word	0xffffffff


	//   ....[1]....
        /*0030*/ 	.word	0xffffffff


	//   ....[2]....
        /*0034*/ 	.word	0xffffffff


	//   ....[3]....
        /*0038*/ 	.word	0xffffffff


	//   ....[4]....
        /*003c*/ 	.word	0xffffffff


	//   ....[5]....
        /*0040*/ 	.word	0xffffffff


	//   ....[6]....
        /*0044*/ 	.word	0xffffffff


	//   ....[7]....
        /*0048*/ 	.word	0xffffffff


	//   ....[8]....
        /*004c*/ 	.word	0xffffffff


	//   ....[9]....
        /*0050*/ 	.word	0xffffffff


	//   ....[10]....
        /*0054*/ 	.word	0xffffffff


	//   ....[11]....
        /*0058*/ 	.word	0xffffffff


	//   ....[12]....
        /*005c*/ 	.word	0xffffffff


	//   ....[13]....
        /*0060*/ 	.word	0xffffffff


	//   ....[14]....
        /*0064*/ 	.word	0xffffffff


	//   ....[15]....
        /*0068*/ 	.word	0xffffffff


	//   ....[16]....
        /*006c*/ 	.word	0xffffffff


	//   ....[17]....
        /*0070*/ 	.word	0xffffffff


	//   ....[18]....
        /*0074*/ 	.word	0xffffffff


	//   ....[19]....
        /*0078*/ 	.word	0xffffffff


	//   ....[20]....
        /*007c*/ 	.word	0x0500000d


	//   ....[21]....
        /*0080*/ 	.word	0x0500000d


	//   ....[22]....
        /*0084*/ 	.word	0x0500000d


	//   ....[23]....
        /*0088*/ 	.word	0x0500000d


	//   ....[24]....
        /*008c*/ 	.word	0x0500000d


	//   ....[25]....
        /*0090*/ 	.word	0x0500000d


	//   ....[26]....
        /*0094*/ 	.word	0x0500000d


	//   ....[27]....
        /*0098*/ 	.word	0x0500000d


	//   ....[28]....
        /*009c*/ 	.word	0x0500000d


	//   ....[29]....
        /*00a0*/ 	.word	0x0500000d


	//----- nvinfo : EIATTR_COOP_GROUP_INSTR_OFFSETS
	.align		4
.L_1835:
        /*00a4*/ 	.byte	0x04, 0x28
        /*00a6*/ 	.short	(.L_1837 - .L_1836)


	//   ....[0]....
.L_1836:
        /*00a8*/ 	.word	0x000021a0


	//   ....[1]....
        /*00ac*/ 	.word	0x000021b0


	//   ....[2]....
        /*00b0*/ 	.word	0x000021e0


	//   ....[3]....
        /*00b4*/ 	.word	0x000021f0


	//   ....[4]....
        /*00b8*/ 	.word	0x00002220


	//   ....[5]....
        /*00bc*/ 	.word	0x00002230


	//   ....[6]....
        /*00c0*/ 	.word	0x00002260


	//   ....[7]....
        /*00c4*/ 	.word	0x00002270


	//   ....[8]....
        /*00c8*/ 	.word	0x000022a0


	//   ....[9]....
        /*00cc*/ 	.word	0x000022b0


	//   ....[10]....
        /*00d0*/ 	.word	0x00002870


	//   ....[11]....
        /*00d4*/ 	.word	0x00002880


	//   ....[12]....
        /*00d8*/ 	.word	0x000028b0


	//   ....[13]....
        /*00dc*/ 	.word	0x000028c0


	//   ....[14]....
        /*00e0*/ 	.word	0x000028f0


	//   ....[15]....
        /*00e4*/ 	.word	0x00002900


	//   ....[16]....
        /*00e8*/ 	.word	0x00002950


	//   ....[17]....
        /*00ec*/ 	.word	0x00002960


	//   ....[18]....
        /*00f0*/ 	.word	0x00002990


	//   ....[19]....
        /*00f4*/ 	.word	0x000029a0


	//   ....[20]....
        /*00f8*/ 	.word	0x00003570


	//   ....[21]....
        /*00fc*/ 	.word	0x000035c0


	//   ....[22]....
        /*0100*/ 	.word	0x00003630


	//   ....[23]....
        /*0104*/ 	.word	0x00003690


	//   ....[24]....
        /*0108*/ 	.word	0x00003700


	//   ....[25]....
        /*010c*/ 	.word	0x00003760


	//   ....[26]....
        /*0110*/ 	.word	0x000037d0


	//   ....[27]....
        /*0114*/ 	.word	0x00003830


	//   ....[28]....
        /*0118*/ 	.word	0x000038a0


	//   ....[29]....
        /*011c*/ 	.word	0x00003900


	//----- nvinfo : EIATTR_EXIT_INSTR_OFFSETS
	.align		4
.L_1837:
        /*0120*/ 	.byte	0x04, 0x1c
        /*0122*/ 	.short	(.L_1839 - .L_1838)


	//   ....[0]....
.L_1838:
        /*0124*/ 	.word	0x00003510


	//----- nvinfo : EIATTR_MAX_THREADS
	.align		4
.L_1839:
        /*0128*/ 	.byte	0x04, 0x05
        /*012a*/ 	.short	(.L_1841 - .L_1840)
.L_1840:
        /*012c*/ 	.word	0x00000100
        /*0130*/ 	.word	0x00000001
        /*0134*/ 	.word	0x00000001


	//----- nvinfo : EIATTR_CRS_STACK_SIZE
	.align		4
.L_1841:
        /*0138*/ 	.byte	0x04, 0x1e
        /*013a*/ 	.short	(.L_1843 - .L_1842)
.L_1842:
        /*013c*/ 	.word	0x00000000


	//----- nvinfo : EIATTR_CBANK_PARAM_SIZE
	.align		4
.L_1843:
        /*0140*/ 	.byte	0x03, 0x19
        /*0142*/ 	.short	0x0088


	//----- nvinfo : EIATTR_PARAM_CBANK
	.align		4
        /*0144*/ 	.byte	0x04, 0x0a
        /*0146*/ 	.short	(.L_1845 - .L_1844)
	.align		4
.L_1844:
        /*0148*/ 	.word	index@(.nv.constant0._ZN10layer_norm13ln_bwd_kernelINS_13Kernel_traitsI6__halffS2_fjLj49152ELj8ELj1ELj8ELj16ENS_18Kernel_traits_baseILj49152ES2_fS2_fjLj256EEEEEEEvNS_9BwdParamsE)
        /*014c*/ 	.short	0x0210
        /*014e*/ 	.short	0x0088


	//----- nvinfo : EIATTR_SW_WAR
	.align		4
.L_1845:
        /*0150*/ 	.byte	0x04, 0x36
        /*0152*/ 	.short	(.L_1847 - .L_1846)
.L_1846:
        /*0154*/ 	.word	0x00000008
.L_1847:


//--------------------- .nv.info._ZN10layer_norm22ln_bwd_finalize_kernelINS_22Kernel_traits_finalizeILj49152E6__halfS2_S2_fjLj1024ELj4ENS_18Kernel_traits_baseILj49152ES2_S2_S2_fjLj1024EEEEEEEvNS_9BwdParamsE --------------------------
	.section	.nv.info._ZN10layer_norm22ln_bwd_finalize_kernelINS_22Kernel_traits_finalizeILj49152E6__halfS2_S2_fjLj1024ELj4ENS_18Kernel_traits_baseILj49152ES2_S2_S2_fjLj1024EEEEEEEvNS_9BwdParamsE,"",@"SHT_CUDA_INFO"
	.sectionflags	@""
	.align	4


	//----- nvinfo : EIATTR_CUDA_API_VERSION
	.align		4
        /*0000*/ 	.byte	0x04, 0x37
        /*0002*/ 	.short	(.L_1849 - .L_1848)
.L_1848:
        /*0004*/ 	.word	0x00000082


	//----- nvinfo : EIATTR_KPARAM_INFO
	.align		4
.L_1849:
        /*0008*/ 	.byte	0x04, 0x17
        /*000a*/ 	.short	(.L_1851 - .L_1850)
.L_1850:
        /*000c*/ 	.word	0x00000000
        /*0010*/ 	.short	0x0000
        /*0012*/ 	.short	0x0000
        /*0014*/ 	.byte	0x00, 0xf0, 0x21, 0x02


	//----- nvinfo : EIATTR_SPARSE_MMA_MASK
	.align		4
.L_1851:
        /*0018*/ 	.byte	0x03, 0x50
        /*001a*/ 	.short	0x0000


	//----- nvinfo : EIATTR_MAXREG_COUNT
	.align		4
        /*001c*/ 	.byte	0x03, 0x1b
        /*001e*/ 	.short	0x0040


	//----- nvinfo : EIATTR_NUM_BARRIERS
	.align		4
        /*0020*/ 	.byte	0x02, 0x4c
        /*0022*/ 	.byte	0x01
	.zero		1


	//----- nvinfo : EIATTR_MERCURY_ISA_VERSION
	.align		4
        /*0024*/ 	.byte	0x03, 0x5f
        /*0026*/ 	.short	0x0101


	//----- nvinfo : EIATTR_COOP_GROUP_MASK_REGIDS
	.align		4
        /*0028*/ 	.byte	0x04, 0x29
        /*002a*/ 	.short	(.L_1853 - .L_1852)


	//   ....[0]....
.L_1852:
        /*002c*/ 	.word	0xffffffff


	//   ....[1]....
        /*0030*/ 	.word	0xffffffff


	//   ....[2]....
        /*0034*/ 	.word	0xffffffff


	//   ....[3]....
        /*0038*/ 	.word	0xffffffff


	//   ....[4]....
        /*003c*/ 	.word	0xffffffff


	//   ....[5]....
        /*0040*/ 	.word	0xffffffff


	//   ....[6]....
        /*0044*/ 	.word	0xffffffff


	//   ....[7]....
        /*0048*/ 	.word	0xffffffff


	//   ....[8]....
        /*004c*/ 	.word	0xffffffff


	//   ....[9]....
        /*0050*/ 	.word	0xffffffff


	//   ....[10]....
        /*0054*/ 	.word	0x05000011


	//   ....[11]....
        /*0058*/ 	.word	0x05000011


	//   ....[12]....
        /*005c*/ 	.word	0x05000011


	//   ....[13]....
        /*0060*/ 	.word	0x05000011


	//   ....[14]....
        /*0064*/ 	.word	0x05000011


	//   ....[15]....
        /*0068*/ 	.word	0x05000011


	//   ....[16]....
        /*006c*/ 	.word	0x05000011


	//   ....[17]....
        /*0070*/ 	.word	0x05000011


	//   ....[18]....
        /*0074*/ 	.word	0x05000011


	//   ....[19]....
        /*0078*/ 	.word	0x05000011


	//----- nvinfo : EIATTR_COOP_GROUP_INSTR_OFFSETS
	.align		4
.L_1853:
        /*007c*/ 	.byte	0x04, 0x28
        /*007e*/ 	.short	(.L_1855 - .L_1854)


	//   ....[0]....
.L_1854:
        /*0080*/ 	.word	0x00000860


	//   ....[1]....
        /*0084*/ 	.word	0x00000870


	//   ....[2]....
        /*0088*/ 	.word	0x000008a0


	//   ....[3]....
        /*008c*/ 	.word	0x000008b0


	//   ....[4]....
        /*0090*/ 	.word	0x000008e0


	//   ....[5]....
        /*0094*/ 	.word	0x000008f0


	//   ....[6]....
        /*0098*/ 	.word	0x00000920


	//   ....[7]....
        /*009c*/ 	.word	0x00000930


	//   ....[8]....
        /*00a0*/ 	.word	0x00000960


	//   ....[9]....
        /*00a4*/ 	.word	0x00000970


	//   ....[10]....
        /*00a8*/ 	.word	0x00000b70


	//   ....[11]....
        /*00ac*/ 	.word	0x00000be0


	//   ....[12]....
        /*00b0*/ 	.word	0x00000c50


	//   ....[13]....
        /*00b4*/ 	.word	0x00000cc0


	//   ....[14]....
        /*00b8*/ 	.word	0x00000d30


	//   ....[15]....
        /*00bc*/ 	.word	0x00000d90


	//   ....[16]....
        /*00c0*/ 	.word	0x00000e00


	//   ....[17]....
        /*00c4*/ 	.word	0x00000e70


	//   ....[18]....
        /*00c8*/ 	.word	0x00000ee0


	//   ....[19]....
        /*00cc*/ 	.word	0x00000f50


	//----- nvinfo : EIATTR_EXIT_INSTR_OFFSETS
	.align		4
.L_1855:
        /*00d0*/ 	.byte	0x04, 0x1c
        /*00d2*/ 	.short	(.L_1857 - .L_1856)


	//   ....[0]....
.L_1856:
        /*00d4*/ 	.word	0x00000070


	//   ....[1]....
        /*00d8*/ 	.word	0x00000b10


	//----- nvinfo : EIATTR_MAX_THREADS
	.align		4
.L_1857:
        /*00dc*/ 	.byte	0x04, 0x05
        /*00de*/ 	.short	(.L_1859 - .L_1858)
.L_1858:
        /*00e0*/ 	.word	0x00000400
        /*00e4*/ 	.word	0x00000001
        /*00e8*/ 	.word	0x00000001


	//----- nvinfo : EIATTR_CRS_STACK_SIZE
	.align		4
.L_1859:
        /*00ec*/ 	.byte	0x04, 0x1e
        /*00ee*/ 	.short	(.L_1861 - .L_1860)
.L_1860:
        /*00f0*/ 	.word	0x00000000


	//----- nvinfo : EIATTR_CBANK_PARAM_SIZE
	.align		4
.L_1861:
        /*00f4*/ 	.byte	0x03, 0x19
        /*00f6*/ 	.short	0x0088


	//----- nvinfo : EIATTR_PARAM_CBANK
	.align		4
        /*00f8*/ 	.byte	0x04, 0x0a
        /*00fa*/ 	.short	(.L_1863 - .L_1862)
	.align		4
.L_1862:
        /*00fc*/ 	.word	index@(.nv.constant0._ZN10layer_norm22ln_bwd_finalize_kernelINS_22Kernel_traits_finalizeILj49152E6__halfS2_S2_fjLj1024ELj4ENS_18Kernel_traits_baseILj49152ES2_S2_S2_fjLj1024EEEEEEEvNS_9BwdParamsE)
        /*0100*/ 	.short	0x0210
        /*0102*/ 	.short	0x0088


	//----- nvinfo : EIATTR_SW_WAR
	.align		4
.L_1863:
        /*0104*/ 	.byte	0x04, 0x36
        /*0106*/ 	.short	(.L_1865 - .L_1864)
.L_1864:
        /*0108*/ 	.word	0x00000008
.L_1865:


//--------------------- .nv.info._ZN10layer_norm13ln_bwd_kernelINS_13Kernel_traitsI6__halfS2_S2_fjLj49152ELj8ELj1ELj8ELj16ENS_18Kernel_traits_baseILj49152ES2_S2_S2_fjLj256EEEEEEEvNS_9BwdParamsE --------------------------
	.section	.nv.info._ZN10layer_norm13ln_bwd_kernelINS_13Kernel_traitsI6__halfS2_S2_fjLj49152ELj8ELj1ELj8ELj16ENS_18Kernel_traits_baseILj49152ES2_S2_S2_fjLj256EEEEEEEvNS_9BwdParamsE,"",@"SHT_CUDA_INFO"
	.sectionflags	@""
	.align	4


	//----- nvinfo : EIATTR_CUDA_API_VERSION
	.align		4
        /*0000*/ 	.byte	0x04, 0x37
        /*0002*/ 	.short	(.L_1867 - .L_1866)
.L_1866:
        /*0004*/ 	.word	0x00000082


	//----- nvinfo : EIATTR_KPARAM_INFO
	.align		4
.L_1867:
        /*0008*/ 	.byte	0x04, 0x17
        /*000a*/ 	.short	(.L_1869 - .L_1868)
.L_1868:
        /*000c*/ 	.word	0x00000000
        /*0010*/ 	.short	0x0000
        /*0012*/ 	.short	0x0000
        /*0014*/ 	.byte	0x00, 0xf0, 0x21, 0x02


	//----- nvinfo : EIATTR_SPARSE_MMA_MASK
	.align		4
.L_1869:
        /*0018*/ 	.byte	0x03, 0x50
        /*001a*/ 	.short	0x0000


	//----- nvinfo : EIATTR_MAXREG_COUNT
	.align		4
        /*001c*/ 	.byte	0x03, 0x1b
        /*001e*/ 	.short	0x00ff


	//----- nvinfo : EIATTR_NUM_BARRIERS
	.align		4
        /*0020*/ 	.byte	0x02, 0x4c
        /*0022*/ 	.byte	0x01
	.zero		1


	//----- nvinfo : EIATTR_MERCURY_ISA_VERSION
	.align		4
        /*0024*/ 	.byte	0x03, 0x5f
        /*0026*/ 	.short	0x0101


	//----- nvinfo : EIATTR_COOP_GROUP_MASK_REGIDS
	.align		4
        /*0028*/ 	.byte	0x04, 0x29
        /*002a*/ 	.short	(.L_1871 - .L_1870)


	//   ....[0]....
.L_1870:
        /*002c*/ 	.word	0xffffffff


	//   ....[1]....
        /*0030*/ 	.word	0xffffffff


	//   ....[2]....
        /*0034*/ 	.word	0xffffffff


	//   ....[3]....
        /*0038*/ 	.word	0xffffffff


	//   ....[4]....
        /*003c*/ 	.word	0xffffffff


	//   ....[5]....
        /*0040*/ 	.word	0xffffffff


	//   ....[6]....
        /*0044*/ 	.word	0xffffffff


	//   ....[7]....
        /*0048*/ 	.word	0xffffffff


	//   ....[8]....
        /*004c*/ 	.word	0xffffffff


	//   ....[9]....
        /*0050*/ 	.word	0xffffffff


	//   ....[10]....
        /*0054*/ 	.word	0xffffffff


	//   ....[11]....
        /*0058*/ 	.word	0xffffffff


	//   ....[12]....
        /*005c*/ 	.word	0xffffffff


	//   ....[13]....
        /*0060*/ 	.word	0xffffffff


	//   ....[14]....
        /*0064*/ 	.word	0xffffffff


	//   ....[15]....
        /*0068*/ 	.word	0xffffffff


	//   ....[16]....
        /*006c*/ 	.word	0xffffffff


	//   ....[17]....
        /*0070*/ 	.word	0xffffffff


	//   ....[18]....
        /*0074*/ 	.word	0xffffffff


	//   ....[19]....
        /*0078*/ 	.word	0xffffffff


	//   ....[20]....
        /*007c*/ 	.word	0x0500000d


	//   ....[21]....
        /*0080*/ 	.word	0x0500000d


	//   ....[22]....
        /*0084*/ 	.word	0x0500000d


	//   ....[23]....
        /*0088*/ 	.word	0x0500000d


	//   ....[24]....
        /*008c*/ 	.word	0x0500000d


	//   ....[25]....
        /*0090*/ 	.word	0x0500000d


	//   ....[26]....
        /*0094*/ 	.word	0x0500000d


	//   ....[27]....
        /*0098*/ 	.word	0x0500000d


	//   ....[28]....
        /*009c*/ 	.word	0x0500000d


	//   ....[29]....
        /*00a0*/ 	.word	0x0500000d


	//----- nvinfo : EIATTR_COOP_GROUP_INSTR_OFFSETS
	.align		4
.L_1871:
        /*00a4*/ 	.byte	0x04, 0x28
        /*00a6*/ 	.short	(.L_1873 - .L_1872)


	//   ....[0]....
.L_1872:
        /*00a8*/ 	.word	0x00001da0


	//   ....[1]....
        /*00ac*/ 	.word	0x00001db0


	//   ....[2]....
        /*00b0*/ 	.word	0x00001de0


	//   ....[3]....
        /*00b4*/ 	.word	0x00001df0


	//   ....[4]....
        /*00b8*/ 	.word	0x00001e20


	//   ....[5]....
        /*00bc*/ 	.word	0x00001e30


	//   ....[6]....
        /*00c0*/ 	.word	0x00001e60


	//   ....[7]....
        /*00c4*/ 	.word	0x00001e70


	//   ....[8]....
        /*00c8*/ 	.word	0x00001ea0


	//   ....[9]....
        /*00cc*/ 	.word	0x00001eb0


	//   ....[10]....
        /*00d0*/ 	.word	0x000024a0


	//   ....[11]....
        /*00d4*/ 	.word	0x000024b0


	//   ....[12]....
        /*00d8*/ 	.word	0x000024e0


	//   ....[13]....
        /*00dc*/ 	.word	0x000024f0


	//   ....[14]....
        /*00e0*/ 	.word	0x00002520


	//   ....[15]....
        /*00e4*/ 	.word	0x00002530


	//   ....[16]....
        /*00e8*/ 	.word	0x00002560


	//   ....[17]....
        /*00ec*/ 	.word	0x00002570


	//   ....[18]....
        /*00f0*/ 	.word	0x000025a0


	//   ....[19]....
        /*00f4*/ 	.word	0x000025b0


	//   ....[20]....
        /*00f8*/ 	.word	0x00003070


	//   ....[21]....
        /*00fc*/ 	.word	0x000030c0


	//   ....[22]....
        /*0100*/ 	.word	0x00003130


	//   ....[23]....
        /*0104*/ 	.word	0x00003190


	//   ....[24]....
        /*0108*/ 	.word	0x00003200


	//   ....[25]....
        /*010c*/ 	.word	0x00003260


	//   ....[26]....
        /*0110*/ 	.word	0x000032d0


	//   ....[27]....
        /*0114*/ 	.word	0x00003330


	//   ....[28]....
        /*0118*/ 	.word	0x000033a0


	//   ....[29]....
        /*011c*/ 	.word	0x00003400


	//----- nvinfo : EIATTR_EXIT_INSTR_OFFSETS
	.align		4
.L_1873:
        /*0120*/ 	.byte	0x04, 0x1c
        /*0122*/ 	.short	(.L_1875 - .L_1874)


	//   ....[0]....
.L_1874:
        /*0124*/ 	.word	0x00003010


	//----- nvinfo : EIATTR_MAX_THREADS
	.align		4
.L_1875:
        /*0128*/ 	.byte	0x04, 0x05
        /*012a*/ 	.short	(.L_1877 - .L_1876)
.L_1876:
        /*012c*/ 	.word	0x00000100
        /*0130*/ 	.word	0x00000001
        /*0134*/ 	.word	0x00000001


	//----- nvinfo : EIATTR_CRS_STACK_SIZE
	.align		4
.L_1877:
        /*0138*/ 	.byte	0x04, 0x1e
        /*013a*/ 	.short	(.L_1879 - .L_1878)
.L_1878:
        /*013c*/ 	.word	0x00000000


	//----- nvinfo : EIATTR_CBANK_PARAM_SIZE
	.align		4
.L_1879:
        /*0140*/ 	.byte	0x03, 0x19
        /*0142*/ 	.short	0x0088


	//----- nvinfo : EIATTR_PARAM_CBANK
	.align		4
        /*0144*/ 	.byte	0x04, 0x0a
        /*0146*/ 	.short	(.L_1881 - .L_1880)
	.align		4
.L_1880:
        /*0148*/ 	.word	index@(.nv.constant0._ZN10layer_norm13ln_bwd_kernelINS_13Kernel_traitsI6__halfS2_S2_fjLj49152ELj8ELj1ELj8ELj16ENS_18Kernel_traits_baseILj49152ES2_S2_S2_fjLj256EEEEEEEvNS_9BwdParamsE)
        /*014c*/ 	.short	0x0210
        /*014e*/ 	.short	0x0088


	//----- nvinfo : EIATTR_SW_WAR
	.align		4
.L_1881:
        /*0150*/ 	.byte	0x04, 0x36
        /*0152*/ 	.short	(.L_1883 - .L_1882)
.L_1882:
        /*0154*/ 	.word	0x00000008
.L_1883:


//--------------------- .nv.info._ZN10layer_norm22ln_bwd_finalize_kernelINS_22Kernel_traits_finalizeILj49152EffffjLj1024ELj4ENS_18Kernel_traits_baseILj49152EffffjLj1024EEEEEEEvNS_9BwdParamsE --------------------------
	.section	.nv.info._ZN10layer_norm22ln_bwd_finalize_kernelINS_22Kernel_traits_finalizeILj49152EffffjLj1024ELj4ENS_18Kernel_traits_baseILj49152EffffjLj1024EEEEEEEvNS_9BwdParamsE,"",@"SHT_CUDA_INFO"
	.sectionflags	@""
	.align	4


	//----- nvinfo : EIATTR_CUDA_API_VERSION
	.align		4
        /*0000*/ 	.byte	0x04, 0x37
        /*0002*/ 	.short	(.L_1885 - .L_1884)
.L_1884:
        /*0004*/ 	.word	0x00000082


	//----- nvinfo : EIATTR_KPARAM_INFO
	.align		4
.L_1885:
        /*0008*/ 	.byte	0x04, 0x17
        /*000a*/ 	.short	(.L_1887 - .L_1886)
.L_1886:
        /*000c*/ 	.word	0x00000000
        /*0010*/ 	.short	0x0000
        /*0012*/ 	.short	0x0000
        /*0014*/ 	.byte	0x00, 0xf0, 0x21, 0x02


	//----- nvinfo : EIATTR_SPARSE_MMA_MASK
	.align		4
.L_1887:
        /*0018*/ 	.byte	0x03, 0x50
        /*001a*/ 	.short	0x0000


	//----- nvinfo : EIATTR_MAXREG_COUNT
	.align		4
        /*001c*/ 	.byte	0x03, 0x1b
        /*001e*/ 	.short	0x0040


	//----- nvinfo : EIATTR_NUM_BARRIERS
	.align		4
        /*0020*/ 	.byte	0x02, 0x4c
        /*0022*/ 	.byte	0x01
	.zero		1


	//----- nvinfo : EIATTR_MERCURY_ISA_VERSION
	.align		4
        /*0024*/ 	.byte	0x03, 0x5f
        /*0026*/ 	.short	0x0101


	//----- nvinfo : EIATTR_COOP_GROUP_MASK_REGIDS
	.align		4
        /*0028*/ 	.byte	0x04, 0x29
        /*002a*/ 	.short	(.L_1889 - .L_1888)


	//   ....[0]....
.L_1888:
        /*002c*/ 	.word	0xffffffff


	//   ....[1]....
        /*0030*/ 	.word	0xffffffff


	//   ....[2]....
        /*0034*/ 	.word	0xffffffff


	//   ....[3]....
        /*0038*/ 	.word	0xffffffff


	//   ....[4]....
        /*003c*/ 	.word	0xffffffff


	//   ....[5]....
        /*0040*/ 	.word	0xffffffff


	//   ....[6]....
        /*0044*/ 	.word	0xffffffff


	//   ....[7]....
        /*0048*/ 	.word	0xffffffff


	//   ....[8]....
        /*004c*/ 	.word	0xffffffff


	//   ....[9]....
        /*0050*/ 	.word	0xffffffff


	//   ....[10]....
        /*0054*/ 	.word	0x05000011


	//   ....[11]....
        /*0058*/ 	.word	0x05000011


	//   ....[12]....
        /*005c*/ 	.word	0x05000011


	//   ....[13]....
        /*0060*/ 	.word	0x05000011


	//   ....[14]....
        /*0064*/ 	.word	0x05000011


	//   ....[15]....
        /*0068*/ 	.word	0x05000011


	//   ....[16]....
        /*006c*/ 	.word	0x05000011


	//   ....[17]....
        /*0070*/ 	.word	0x05000011


	//   ....[18]....
        /*0074*/ 	.word	0x05000011


	//   ....[19]....
        /*0078*/ 	.word	0x05000011


	//----- nvinfo : EIATTR_COOP_GROUP_INSTR_OFFSETS
	.align		4
.L_1889:
        /*007c*/ 	.byte	0x04, 0x28
        /*007e*/ 	.short	(.L_1891 - .L_1890)


	//   ....[0]....
.L_1890:
        /*0080*/ 	.word	0x00000860


	//   ....[1]....
        /*0084*/ 	.word	0x00000870


	//   ....[2]....
        /*0088*/ 	.word	0x000008a0


	//   ....[3]....
        /*008c*/ 	.word	0x000008b0


	//   ....[4]....
        /*0090*/ 	.word	0x000008e0


	//   ....[5]....
        /*0094*/ 	.word	0x000008f0


	//   ....[6]....
        /*0098*/ 	.word	0x00000920


	//   ....[7]....
        /*009c*/ 	.word	0x00000930


	//   ....[8]....
        /*00a0*/ 	.word	0x00000960


	//   ....[9]....
        /*00a4*/ 	.word	0x00000970


	//   ....[10]....
        /*00a8*/ 	.word	0x00000b20


	//   ....[11]....
        /*00ac*/ 	.word	0x00000b90


	//   ....[12]....
        /*00b0*/ 	.word	0x00000c00


	//   ....[13]....
        /*00b4*/ 	.word	0x00000c70


	//   ....[14]....
        /*00b8*/ 	.word	0x00000ce0


	//   ....[15]....
        /*00bc*/ 	.word	0x00000d40


	//   ....[16]....
        /*00c0*/ 	.word	0x00000db0


	//   ....[17]....
        /*00c4*/ 	.word	0x00000e20


	//   ....[18]....
        /*00c8*/ 	.word	0x00000e90


	//   ....[19]....
        /*00cc*/ 	.word	0x00000f00


	//----- nvinfo : EIATTR_EXIT_INSTR_OFFSETS
	.align		4
.L_1891:
        /*00d0*/ 	.byte	0x04, 0x1c
        /*00d2*/ 	.short	(.L_1893 - .L_1892)


	//   ....[0]....
.L_1892:
        /*00d4*/ 	.word	0x00000070


	//   ....[1]....
        /*00d8*/ 	.word	0x00000ac0


	//----- nvinfo : EIATTR_MAX_THREADS
	.align		4
.L_1893:
        /*00dc*/ 	.byte	0x04, 0x05
        /*00de*/ 	.short	(.L_1895 - .L_1894)
.L_1894:
        /*00e0*/ 	.word	0x00000400
        /*00e4*/ 	.word	0x00000001
        /*00e8*/ 	.word	0x00000001


	//----- nvinfo : EIATTR_CRS_STACK_SIZE
	.align		4
.L_1895:
        /*00ec*/ 	.byte	0x04, 0x1e
        /*00ee*/ 	.short	(.L_1897 - .L_1896)
.L_1896:
        /*00f0*/ 	.word	0x00000000


	//----- nvinfo : EIATTR_CBANK_PARAM_SIZE
	.align		4
.L_1897:
        /*00f4*/ 	.byte	0x03, 0x19
        /*00f6*/ 	.short	0x0088


	//----- nvinfo : EIATTR_PARAM_CBANK
	.align		4
        /*00f8*/ 	.byte	0x04, 0x0a
        /*00fa*/ 	.short	(.L_1899 - .L_1898)
	.align		4
.L_1898:
        /*00fc*/ 	.word	index@(.nv.constant0._ZN10layer_norm22ln_bwd_finalize_kernelINS_22Kernel_traits_finalizeILj49152EffffjLj1024ELj4ENS_18Kernel_traits_baseILj49152EffffjLj1024EEEEEEEvNS_9BwdParamsE)
        /*0100*/ 	.short	0x0210
        /*0102*/ 	.short	0x0088


	//----- nvinfo : EIATTR_SW_WAR
	.align		4
.L_1899:
        /*0104*/ 	.byte	0x04, 0x36
        /*0106*/ 	.short	(.L_1901 - .L_1900)
.L_1900:
        /*0108*/ 	.word	0x00000008
.L_1901:


//--------------------- .nv.info._ZN10layer_norm13ln_bwd_kernelINS_13Kernel_traitsIffffjLj49152ELj8ELj1ELj8ELj16ENS_18Kernel_traits_baseILj49152EffffjLj256EEEEEEEvNS_9BwdParamsE --------------------------
	.section	.nv.info._ZN10layer_norm13ln_bwd_kernelINS_13Kernel_traitsIffffjLj49152ELj8ELj1ELj8ELj16ENS_18Kernel_traits_baseILj49152EffffjLj256EEEEEEEvNS_9BwdParamsE,"",@"SHT_CUDA_INFO"
	.sectionflags	@""
	.align	4


	//----- nvinfo : EIATTR_CUDA_API_VERSION
	.align		4
        /*0000*/ 	.byte	0x04, 0x37
        /*0002*/ 	.short	(.L_1903 - .L_1902)
.L_1902:
        /*0004*/ 	.word	0x00000082


	//----- nvinfo : EIATTR_KPARAM_INFO
	.align		4
.L_1903:
        /*0008*/ 	.byte	0x04, 0x17
        /*000a*/ 	.short	(.L_1905 - .L_1904)
.L_1904:
        /*000c*/ 	.word	0x00000000
        /*0010*/ 	.short	0x0000
        /*0012*/ 	.short	0x0000
        /*0014*/ 	.byte	0x00, 0xf0, 0x21, 0x02


	//----- nvinfo : EIATTR_SPARSE_MMA_MASK
	.align		4
.L_1905:
        /*0018*/ 	.byte	0x03, 0x50
        /*001a*/ 	.short	0x0000


	//----- nvinfo : EIATTR_MAXREG_COUNT
	.align		4
        /*001c*/ 	.byte	0x03, 0x1b
        /*001e*/ 	.short	0x00ff


	//----- nvinfo : EIATTR_NUM_BARRIERS
	.align		4
        /*0020*/ 	.byte	0x02, 0x4c
        /*0022*/ 	.byte	0x01
	.zero		1


	//----- nvinfo : EIATTR_MERCURY_ISA_VERSION
	.align		4
        /*0024*/ 	.byte	0x03, 0x5f
        /*0026*/ 	.short	0x0101


	//----- nvinfo : EIATTR_COOP_GROUP_MASK_REGIDS
	.align		4
        /*0028*/ 	.byte	0x04, 0x29
        /*002a*/ 	.short	(.L_1907 - .L_1906)


	//   ....[0]....
.L_1906:
        /*002c*/ 	.word	0xffffffff


	//   ....[1]....
        /*0030*/ 	.word	0xffffffff


	//   ....[2]....
        /*0034*/ 	.word	0xffffffff


	//   ....[3]....
        /*0038*/ 	.word	0xffffffff


	//   ....[4]....
        /*003c*/ 	.word	0xffffffff


	//   ....[5]....
        /*0040*/ 	.word	0xffffffff


	//   ....[6]....
        /*0044*/ 	.word	0xffffffff


	//   ....[7]....
        /*0048*/ 	.word	0xffffffff


	//   ....[8]....
        /*004c*/ 	.word	0xffffffff


	//   ....[9]....
        /*0050*/ 	.word	0xffffffff


	//   ....[10]....
        /*0054*/ 	.word	0xffffffff


	//   ....[11]....
        /*0058*/ 	.word	0xffffffff


	//   ....[12]....
        /*005c*/ 	.word	0xffffffff


	//   ....[13]....
        /*0060*/ 	.word	0xffffffff


	//   ....[14]....
        /*0064*/ 	.word	0xffffffff


	//   ....[15]....
        /*0068*/ 	.word	0xffffffff


	//   ....[16]....
        /*006c*/ 	.word	0xffffffff


	//   ....[17]....
        /*0070*/ 	.word	0xffffffff


	//   ....[18]....
        /*0074*/ 	.word	0xffffffff


	//   ....[19]....
        /*0078*/ 	.word	0xffffffff


	//   ....[20]....
        /*007c*/ 	.word	0x0500003c


	//   ....[21]....
        /*0080*/ 	.word	0x0500003c


	//   ....[22]....
        /*0084*/ 	.word	0x0500003c


	//   ....[23]....
        /*0088*/ 	.word	0x0500003c


	//   ....[24]....
        /*008c*/ 	.word	0x0500003c


	//   ....[25]....
        /*0090*/ 	.word	0x0500003c


	//   ....[26]....
        /*0094*/ 	.word	0x0500003c


	//   ....[27]....
        /*0098*/ 	.word	0x0500003c


	//   ....[28]....
        /*009c*/ 	.word	0x0500003c


	//   ....[29]....
        /*00a0*/ 	.word	0x0500003c


	//----- nvinfo : EIATTR_COOP_GROUP_INSTR_OFFSETS
	.align		4
.L_1907:
        /*00a4*/ 	.byte	0x04, 0x28
        /*00a6*/ 	.short	(.L_1909 - .L_1908)


	//   ....[0]....
.L_1908:
        /*00a8*/ 	.word	0x00001a60


	//   ....[1]....
        /*00ac*/ 	.word	0x00001a70


	//   ....[2]....
        /*00b0*/ 	.word	0x00001aa0


	//   ....[3]....
        /*00b4*/ 	.word	0x00001ab0


	//   ....[4]....
        /*00b8*/ 	.word	0x00001ae0


	//   ....[5]....
        /*00bc*/ 	.word	0x00001af0


	//   ....[6]....
        /*00c0*/ 	.word	0x00001b20


	//   ....[7]....
        /*00c4*/ 	.word	0x00001b30


	//   ....[8]....
        /*00c8*/ 	.word	0x00001b60


	//   ....[9]....
        /*00cc*/ 	.word	0x00001b70


	//   ....[10]....
        /*00d0*/ 	.word	0x000021b0


	//   ....[11]....
        /*00d4*/ 	.word	0x000021c0


	//   ....[12]....
        /*00d8*/ 	.word	0x000021f0


	//   ....[13]....
        /*00dc*/ 	.word	0x00002200


	//   ....[14]....
        /*00e0*/ 	.word	0x00002230


	//   ....[15]....
        /*00e4*/ 	.word	0x00002240


	//   ....[16]....
        /*00e8*/ 	.word	0x00002270


	//   ....[17]....
        /*00ec*/ 	.word	0x00002280


	//   ....[18]....
        /*00f0*/ 	.word	0x000022b0


	//   ....[19]....
        /*00f4*/ 	.word	0x000022c0


	//   ....[20]....
        /*00f8*/ 	.word	0x00002e00


	//   ....[21]....
        /*00fc*/ 	.word	0x00002e50


	//   ....[22]....
        /*0100*/ 	.word	0x00002ec0


	//   ....[23]....
        /*0104*/ 	.word	0x00002f20


	//   ....[24]....
        /*0108*/ 	.word	0x00002f90


	//   ....[25]....
        /*010c*/ 	.word	0x00002ff0


	//   ....[26]....
        /*0110*/ 	.word	0x00003060


	//   ....[27]....
        /*0114*/ 	.word	0x000030c0


	//   ....[28]....
        /*0118*/ 	.word	0x00003130


	//   ....[29]....
        /*011c*/ 	.word	0x00003190


	//----- nvinfo : EIATTR_EXIT_INSTR_OFFSETS
	.align		4
.L_1909:
        /*0120*/ 	.byte	0x04, 0x1c
        /*0122*/ 	.short	(.L_1911 - .L_1910)


	//   ....[0]....
.L_1910:
        /*0124*/ 	.word	0x00002da0


	//----- nvinfo : EIATTR_MAX_THREADS
	.align		4
.L_1911:
        /*0128*/ 	.byte	0x04, 0x05
        /*012a*/ 	.short	(.L_1913 - .L_1912)
.L_1912:
        /*012c*/ 	.word	0x00000100
        /*0130*/ 	.word	0x00000001
        /*0134*/ 	.word	0x00000001


	//----- nvinfo : EIATTR_CRS_STACK_SIZE
	.align		4
.L_1913:
        /*0138*/ 	.byte	0x04, 0x1e
        /*013a*/ 	.short	(.L_1915 - .L_1914)
.L_1914:
        /*013c*/ 	.word	0x00000000


	//----- nvinfo : EIATTR_CBANK_PARAM_SIZE
	.align		4
.L_1915:
        /*0140*/ 	.byte	0x03, 0x19
        /*0142*/ 	.short	0x0088


	//----- nvinfo : EIATTR_PARAM_CBANK
	.align		4
        /*0144*/ 	.byte	0x04, 0x0a
        /*0146*/ 	.short	(.L_1917 - .L_1916)
	.align		4
.L_1916:
        /*0148*/ 	.word	index@(.nv.constant0._ZN10layer_norm13ln_bwd_kernelINS_13Kernel_traitsIffffjLj49152ELj8ELj1ELj8ELj16ENS_18Kernel_traits_baseILj49152EffffjLj256EEEEEEEvNS_9BwdParamsE)
        /*014c*/ 	.short	0x0210
        /*014e*/ 	.short	0x0088


	//----- nvinfo : EIATTR_SW_WAR
	.align		4
.L_1917:
        /*0150*/ 	.byte	0x04, 0x36
        /*0152*/ 	.short	(.L_1919 - .L_1918)
.L_1918:
        /*0154*/ 	.word	0x00000008
.L_1919:


//--------------------- .nv.info._ZN10layer_norm22ln_bwd_finalize_kernelINS_22Kernel_traits_finalizeILj40960E13__nv_bfloat16fS2_fjLj1024ELj4ENS_18Kernel_traits_baseILj40960ES2_fS2_fjLj1024EEEEEEEvNS_9BwdParamsE --------------------------
	.section	.nv.info._ZN10layer_norm22ln_bwd_finalize_kernelINS_22Kernel_traits_finalizeILj40960E13__nv_bfloat16fS2_fjLj1024ELj4ENS_18Kernel_traits_baseILj40960ES2_fS2_fjLj1024EEEEEEEvNS_9BwdParamsE,"",@"SHT_CUDA_INFO"
	.sectionflags	@""
	.align	4


	//----- nvinfo : EIATTR_CUDA_API_VERSION
	.align		4
        /*0000*/ 	.byte	0x04, 0x37
        /*0002*/ 	.short	(.L_1921 - .L_1920)
.L_1920:
        /*0004*/ 	.word	0x00000082


	//----- nvinfo : EIATTR_KPARAM_INFO
	.align		4
.L_1921:
        /*0008*/ 	.byte	0x04, 0x17
        /*000a*/ 	.short	(.L_1923 - .L_1922)
.L_1922:
        /*000c*/ 	.word	0x00000000
        /*0010*/ 	.short	0x0000
        /*0012*/ 	.short	0x0000
        /*0014*/ 	.byte	0x00, 0xf0, 0x21, 0x02


	//----- nvinfo : EIATTR_SPARSE_MMA_MASK
	.align		4
.L_1923:
        /*0018*/ 	.byte	0x03, 0x50
        /*001a*/ 	.short	0x0000


	//----- nvinfo : EIATTR_MAXREG_COUNT
	.align		4
        /*001c*/ 	.byte	0x03, 0x1b
        /*001e*/ 	.short	0x0040


	//----- nvinfo : EIATTR_NUM_BARRIERS
	.align		4
        /*0020*/ 	.byte	0x02, 0x4c
        /*0022*/ 	.byte	0x01
	.zero		1


	//----- nvinfo : EIATTR_MERCURY_ISA_VERSION
	.align		4
        /*0024*/ 	.byte	0x03, 0x5f
        /*0026*/ 	.short	0x0101


	//----- nvinfo : EIATTR_COOP_GROUP_MASK_REGIDS
	.align		4
        /*0028*/ 	.byte	0x04, 0x29
        /*002a*/ 	.short	(.L_1925 - .L_1924)


	//   ....[0]....
.L_1924:
        /*002c*/ 	.word	0xffffffff


	//   ....[1]....
        /*0030*/ 	.word	0xffffffff


	//   ....[2]....
        /*0034*/ 	.word	0xffffffff


	//   ....[3]....
        /*0038*/ 	.word	0xffffffff


	//   ....[4]....
        /*003c*/ 	.word	0xffffffff


	//   ....[5]....
        /*0040*/ 	.word	0xffffffff


	//   ....[6]....
        /*0044*/ 	.word	0xffffffff


	//   ....[7]....
        /*0048*/ 	.word	0xffffffff


	//   ....[8]....
        /*004c*/ 	.word	0xffffffff


	//   ....[9]....
        /*0050*/ 	.word	0xffffffff


	//   ....[10]....
        /*0054*/ 	.word	0x05000011


	//   ....[11]....
        /*0058*/ 	.word	0x05000011


	//   ....[12]....
        /*005c*/ 	.word	0x05000011


	//   ....[13]....
        /*0060*/ 	.word	0x05000011


	//   ....[14]....
        /*0064*/ 	.word	0x05000011


	//   ....[15]....
        /*0068*/ 	.word	0x05000011


	//   ....[16]....
        /*006c*/ 	.word	0x05000011


	//   ....[17]....
        /*0070*/ 	.word	0x05000011


	//   ....[18]....
        /*0074*/ 	.word	0x05000011


	//   ....[19]....
        /*0078*/ 	.word	0x05000011


	//----- nvinfo : EIATTR_COOP_GROUP_INSTR_OFFSETS
	.align		4
.L_1925:
        /*007c*/ 	.byte	0x04, 0x28
        /*007e*/ 	.short	(.L_1927 - .L_1926)


	//   ....[0]....
.L_1926:
        /*0080*/ 	.word	0x00000860


	//   ....[1]....
        /*0084*/ 	.word	0x00000870


	//   ....[2]....
        /*0088*/ 	.word	0x000008a0


	//   ....[3]....
        /*008c*/ 	.word	0x000008b0


	//   ....[4]....
        /*0090*/ 	.word	0x000008e0


	//   ....[5]....
        /*0094*/ 	.word	0x000008f0


	//   ....[6]....
        /*0098*/ 	.word	0x00000920


	//   ....[7]....
        /*009c*/ 	.word	0x00000930


	//   ....[8]....
        /*00a0*/ 	.word	0x00000960


	//   ....[9]....
        /*00a4*/ 	.word	0x00000970


	//   ....[10]....
        /*00a8*/ 	.word	0x00000b70


	//   ....[11]....
        /*00ac*/ 	.word	0x00000be0


	//   ....[12]....
        /*00b0*/ 	.word	0x00000c50


	//   ....[13]....
        /*00b4*/ 	.word	0x00000cc0


	//   ....[14]....
        /*00b8*/ 	.word	0x00000d30


	//   ....[15]....
        /*00bc*/ 	.word	0x00000d90


	//   ....[16]....
        /*00c0*/ 	.word	0x00000e00


	//   ....[17]....
        /*00c4*/ 	.word	0x00000e70


	//   ....[18]....
        /*00c8*/ 	.word	0x00000ee0


	//   ....[19]....
        /*00cc*/ 	.word	0x00000f50


	//----- nvinfo : EIATTR_EXIT_INSTR_OFFSETS
	.align		4
.L_1927:
        /*00d0*/ 	.byte	0x04, 0x1c
        /*00d2*/ 	.short	(.L_1929 - .L_1928)


	//   ....[0]....
.L_1928:
        /*00d4*/ 	.word	0x00000070


	//   ....[1]....
        /*00d8*/ 	.word	0x00000b10


	//----- nvinfo : EIATTR_MAX_THREADS
	.align		4
.L_1929:
        /*00dc*/ 	.byte	0x04, 0x05
        /*00de*/ 	.short	(.L_1931 - .L_1930)
.L_1930:
        /*00e0*/ 	.word	0x00000400
        /*00e4*/ 	.word	0x00000001
        /*00e8*/ 	.word	0x00000001


	//----- nvinfo : EIATTR_CRS_STACK_SIZE
	.align		4
.L_1931:
        /*00ec*/ 	.byte	0x04, 0x1e
        /*00ee*/ 	.short	(.L_1933 - .L_1932)
.L_1932:
        /*00f0*/ 	.word	0x00000000


	//----- nvinfo : EIATTR_CBANK_PARAM_SIZE
	.align		4
.L_1933:
        /*00f4*/ 	.byte	0x03, 0x19
        /*00f6*/ 	.short	0x0088


	//----- nvinfo : EIATTR_PARAM_CBANK
	.align		4
        /*00f8*/ 	.byte	0x04, 0x0a
        /*00fa*/ 	.short	(.L_1935 - .L_1934)
	.align		4
.L_1934:
        /*00fc*/ 	.word	index@(.nv.constant0._ZN10layer_norm22ln_bwd_finalize_kernelINS_22Kernel_traits_finalizeILj40960E13__nv_bfloat16fS2_fjLj1024ELj4ENS_18Kernel_traits_baseILj40960ES2_fS2_fjLj1024EEEEEEEvNS_9BwdParamsE)
        /*0100*/ 	.short	0x0210
        /*0102*/ 	.short	0x0088


	//----- nvinfo : EIATTR_SW_WAR
	.align		4
.L_1935:
        /*0104*/ 	.byte	0x04, 0x36
        /*0106*/ 	.short	(.L_1937 - .L_1936)
.L_1936:
        /*0108*/ 	.word	0x00000008
.L_1937:


//--------------------- .nv.info._ZN10layer_norm13ln_bwd_kernelINS_13Kernel_traitsI13__nv_bfloat16fS2_fjLj40960ELj4ELj1ELj8ELj16ENS_18Kernel_traits_baseILj40960ES2_fS2_fjLj256EEEEEEEvNS_9BwdParamsE --------------------------
	.section	.nv.info._ZN10layer_norm13ln_bwd_kernelINS_13Kernel_traitsI13__nv_bfloat16fS2_fjLj40960ELj4ELj1ELj8ELj16ENS_18Kernel_traits_baseILj40960ES2_fS2_fjLj256EEEEEEEvNS_9BwdParamsE,"",@"SHT_CUDA_INFO"
	.sectionflags	@""
	.align	4


	//----- nvinfo : EIATTR_CUDA_API_VERSION
	.align		4
        /*0000*/ 	.byte	0x04, 0x37
        /*0002*/ 	.short	(.L_1939 - .L_1938)
.L_1938:
        /*0004*/ 	.word	0x00000082


	//----- nvinfo : EIATTR_KPARAM_INFO
	.align		4
.L_1939:
        /*0008*/ 	.byte	0x04, 0x17
        /*000a*/ 	.short	(.L_1941 - .L_1940)
.L_1940:
        /*000c*/ 	.word	0x00000000
        /*0010*/ 	.short	0x0000
        /*0012*/ 	.short	0x0000
        /*0014*/ 	.byte	0x00, 0xf0, 0x21, 0x02


	//----- nvinfo : EIATTR_SPARSE_MMA_MASK
	.align		4
.L_1941:
        /*0018*/ 	.byte	0x03, 0x50
        /*001a*/ 	.short	0x0000


	//----- nvinfo : EIATTR_MAXREG_COUNT
	.align		4
        /*001c*/ 	.byte	0x03, 0x1b
        /*001e*/ 	.short	0x00ff


	//----- nvinfo : EIATTR_NUM_BARRIERS
	.align		4
        /*0020*/ 	.byte	0x02, 0x4c
        /*0022*/ 	.byte	0x01
	.zero		1


	//----- nvinfo : EIATTR_ANNOTATIONS
	.align		4
        /*0024*/ 	.byte	0x04, 0x55
        /*0026*/ 	.short	(.L_1943 - .L_1942)


	//   ....[0]....
.L_1942:
        /*0028*/ 	.word	0x00000001
        /*002c*/ 	.byte	0xa0, 0x07, 0x00, 0x00, 0x01, 0x00, 0x00, 0x00, 0x20, 0x08, 0x00, 0x00, 0x01, 0x00, 0x00, 0x00
        /*003c*/ 	.byte	0xa0, 0x11, 0x00, 0x00, 0x01, 0x00, 0x00, 0x00, 0xc0, 0x11, 0x00, 0x00


	//----- nvinfo : EIATTR_MERCURY_ISA_VERSION
	.align		4
.L_1943:
        /*0048*/ 	.byte	0x03, 0x5f
        /*004a*/ 	.short	0x0101


	//----- nvinfo : EIATTR_COOP_GROUP_MASK_REGIDS
	.align		4
        /*004c*/ 	.byte	0x04, 0x29
        /*004e*/ 	.short	(.L_1945 - .L_1944)


	//   ....[0]....
.L_1944:
        /*0050*/ 	.word	0xffffffff


	//   ....[1]....
        /*0054*/ 	.word	0xffffffff


	//   ....[2]....
        /*0058*/ 	.word	0xffffffff


	//   ....[3]....
        /*005c*/ 	.word	0xffffffff


	//   ....[4]....
        /*0060*/ 	.word	0xffffffff


	//   ....[5]....
        /*0064*/ 	.word	0xffffffff


	//   ....[6]....
        /*0068*/ 	.word	0xffffffff


	//   ....[7]....
        /*006c*/ 	.word	0xffffffff


	//   ....[8]....
        /*0070*/ 	.word	0xffffffff


	//   ....[9]....
        /*0074*/ 	.word	0xffffffff


	//   ....[10]....
        /*0078*/ 	.word	0xffffffff


	//   ....[11]....
        /*007c*/ 	.word	0xffffffff


	//   ....[12]....
        /*0080*/ 	.word	0xffffffff


	//   ....[13]....
        /*0084*/ 	.word	0xffffffff


	//   ....[14]....
        /*0088*/ 	.word	0xffffffff


	//   ....[15]....
        /*008c*/ 	.word	0xffffffff


	//   ....[16]....
        /*0090*/ 	.word	0xffffffff


	//   ....[17]....
        /*0094*/ 	.word	0xffffffff


	//   ....[18]....
        /*0098*/ 	.word	0xffffffff


	//   ....[19]....
        /*009c*/ 	.word	0xffffffff


	//   ....[20]....
        /*00a0*/ 	.word	0x0500003b


	//   ....[21]....
        /*00a4*/ 	.word	0x0500003b


	//   ....[22]....
        /*00a8*/ 	.word	0x0500003b


	//   ....[23]....
        /*00ac*/ 	.word	0x0500003b


	//   ....[24]....
        /*00b0*/ 	.word	0x0500003b


	//   ....[25]....
        /*00b4*/ 	.word	0x0500003b


	//   ....[26]....
        /*00b8*/ 	.word	0x0500003b


	//   ....[27]....
        /*00bc*/ 	.word	0x0500003b


	//   ....[28]....
        /*00c0*/ 	.word	0x0500003b


	//   ....[29]....
        /*00c4*/ 	.word	0x0500003b


	//----- nvinfo : EIATTR_COOP_GROUP_INSTR_OFFSETS
	.align		4
.L_1945:
        /*00c8*/ 	.byte	0x04, 0x28
        /*00ca*/ 	.short	(.L_1947 - .L_1946)


	//   ....[0]....
.L_1946:
        /*00cc*/ 	.word	0x00003680


	//   ....[1]....
        /*00d0*/ 	.word	0x000036a0


	//   ....[2]....
        /*00d4*/ 	.word	0x000036c0


	//   ....[3]....
        /*00d8*/ 	.word	0x000036e0


	//   ....[4]....
        /*00dc*/ 	.word	0x00003700


	//   ....[5]....
        /*00e0*/ 	.word	0x00003720


	//   ....[6]....
        /*00e4*/ 	.word	0x00003740


	//   ....[7]....
        /*00e8*/ 	.word	0x00003760


	//   ....[8]....
        /*00ec*/ 	.word	0x00003770


	//   ....[9]....
        /*00f0*/ 	.word	0x00003790


	//   ....[10]....
        /*00f4*/ 	.word	0x00003df0


	//   ....[11]....
        /*00f8*/ 	.word	0x00003e10


	//   ....[12]....
        /*00fc*/ 	.word	0x00003e30


	//   ....[13]....
        /*0100*/ 	.word	0x00003e50


	//   ....[14]....
        /*0104*/ 	.word	0x00003e70


	//   ....[15]....
        /*0108*/ 	.word	0x00003e90


	//   ....[16]....
        /*010c*/ 	.word	0x00003eb0


	//   ....[17]....
        /*0110*/ 	.word	0x00003ed0


	//   ....[18]....
        /*0114*/ 	.word	0x00003ef0


	//   ....[19]....
        /*0118*/ 	.word	0x00003f10


	//   ....[20]....
        /*011c*/ 	.word	0x00005030


	//   ....[21]....
        /*0120*/ 	.word	0x00005080


	//   ....[22]....
        /*0124*/ 	.word	0x000050e0


	//   ....[23]....
        /*0128*/ 	.word	0x00005130


	//   ....[24]....
        /*012c*/ 	.word	0x00005190


	//   ....[25]....
        /*0130*/ 	.word	0x000051e0


	//   ....[26]....
        /*0134*/ 	.word	0x00005240


	//   ....[27]....
        /*0138*/ 	.word	0x00005290


	//   ....[28]....
        /*013c*/ 	.word	0x000052f0


	//   ....[29]....
        /*0140*/ 	.word	0x00005340


	//----- nvinfo : EIATTR_EXIT_INSTR_OFFSETS
	.align		4
.L_1947:
        /*0144*/ 	.byte	0x04, 0x1c
        /*0146*/ 	.short	(.L_1949 - .L_1948)


	//   ....[0]....
.L_1948:
        /*0148*/ 	.word	0x00004fd0


	//----- nvinfo : EIATTR_MAX_THREADS
	.align		4
.L_1949:
        /*014c*/ 	.byte	0x04, 0x05
        /*014e*/ 	.short	(.L_1951 - .L_1950)
.L_1950:
        /*0150*/ 	.word	0x00000100
        /*0154*/ 	.word	0x00000001
        /*0158*/ 	.word	0x00000001


	//----- nvinfo : EIATTR_CRS_STACK_SIZE
	.align		4
.L_1951:
        /*015c*/ 	.byte	0x04, 0x1e
        /*015e*/ 	.short	(.L_1953 - .L_1952)
.L_1952:
        /*0160*/ 	.word	0x00000000


	//----- nvinfo : EIATTR_CBANK_PARAM_SIZE
	.align		4
.L_1953:
        /*0164*/ 	.byte	0x03, 0x19
        /*0166*/ 	.short	0x0088


	//----- nvinfo : EIATTR_PARAM_CBANK
	.align		4
        /*0168*/ 	.byte	0x04, 0x0a
        /*016a*/ 	.short	(.L_1955 - .L_1954)
	.align		4
.L_1954:
        /*016c*/ 	.word	index@(.nv.constant0._ZN10layer_norm13ln_bwd_kernelINS_13Kernel_traitsI13__nv_bfloat16fS2_fjLj40960ELj4ELj1ELj8ELj16ENS_18Kernel_traits_baseILj40960ES2_fS2_fjLj256EEEEEEEvNS_9BwdParamsE)
        /*0170*/ 	.short	0x0210
        /*0172*/ 	.short	0x0088


	//----- nvinfo : EIATTR_SW_WAR
	.align		4
.L_1955:
        /*0174*/ 	.byte	0x04, 0x36
        /*0176*/ 	.short	(.L_1957 - .L_1956)
.L_1956:
        /*0178*/ 	.word	0x00000008
.L_1957:


//--------------------- .nv.info._ZN10layer_norm22ln_bwd_finalize_kernelINS_22Kernel_traits_finalizeILj40960E13__nv_bfloat16S2_S2_fjLj1024ELj4ENS_18Kernel_traits_baseILj40960ES2_S2_S2_fjLj1024EEEEEEEvNS_9BwdParamsE --------------------------
	.section	.nv.info._ZN10layer_norm22ln_bwd_finalize_kernelINS_22Kernel_traits_finalizeILj40960E13__nv_bfloat16S2_S2_fjLj1024ELj4ENS_18Kernel_traits_baseILj40960ES2_S2_S2_fjLj1024EEEEEEEvNS_9BwdParamsE,"",@"SHT_CUDA_INFO"
	.sectionflags	@""
	.align	4


	//----- nvinfo : EIATTR_CUDA_API_VERSION
	.align		4
        /*0000*/ 	.byte	0x04, 0x37
        /*0002*/ 	.short	(.L_1959 - .L_1958)
.L_1958:
        /*0004*/ 	.word	0x00000082


	//----- nvinfo : EIATTR_KPARAM_INFO
	.align		4
.L_1959:
        /*0008*/ 	.byte	0x04, 0x17
        /*000a*/ 	.short	(.L_1961 - .L_1960)
.L_1960:
        /*000c*/ 	.word	0x00000000
        /*0010*/ 	.short	0x0000
        /*0012*/ 	.short	0x0000
        /*0014*/ 	.byte	0x00, 0xf0, 0x21, 0x02


	//----- nvinfo : EIATTR_SPARSE_MMA_MASK
	.align		4
.L_1961:
        /*0018*/ 	.byte	0x03, 0x50
        /*001a*/ 	.short	0x0000


	//----- nvinfo : EIATTR_MAXREG_COUNT
	.align		4
        /*001c*/ 	.byte	0x03, 0x1b
        /*001e*/ 	.short	0x0040


	//----- nvinfo : EIATTR_NUM_BARRIERS
	.align		4
        /*0020*/ 	.byte	0x02, 0x4c
        /*0022*/ 	.byte	0x01
	.zero		1


	//----- nvinfo : EIATTR_MERCURY_ISA_VERSION
	.align		4
        /*0024*/ 	.byte	0x03, 0x5f
        /*0026*/ 	.short	0x0101


	//----- nvinfo : EIATTR_COOP_GROUP_MASK_REGIDS
	.align		4
        /*0028*/ 	.byte	0x04, 0x29
        /*002a*/ 	.short	(.L_1963 - .L_1962)


	//   ....[0]....
.L_1962:
        /*002c*/ 	.word	0xffffffff


	//   ....[1]....
        /*0030*/ 	.word	0xffffffff


	//   ....[2]....
        /*0034*/ 	.word	0xffffffff


	//   ....[3]....
        /*0038*/ 	.word	0xffffffff


	//   ....[4]....
        /*003c*/ 	.word	0xffffffff


	//   ....[5]....
        /*0040*/ 	.word	0xffffffff


	//   ....[6]....
        /*0044*/ 	.word	0xffffffff


	//   ....[7]....
        /*0048*/ 	.word	0xffffffff


	//   ....[8]....
        /*004c*/ 	.word	0xffffffff


	//   ....[9]....
        /*0050*/ 	.word	0xffffffff


	//   ....[10]....
        /*0054*/ 	.word	0x05000011


	//   ....[11]....
        /*0058*/ 	.word	0x05000011


	//   ....[12]....
        /*005c*/ 	.word	0x05000011


	//   ....[13]....
        /*0060*/ 	.word	0x05000011


	//   ....[14]....
        /*0064*/ 	.word	0x05000011


	//   ....[15]....
        /*0068*/ 	.word	0x05000011


	//   ....[16]....
        /*006c*/ 	.word	0x05000011


	//   ....[17]....
        /*0070*/ 	.word	0x05000011


	//   ....[18]....
        /*0074*/ 	.word	0x05000011


	//   ....[19]....
        /*0078*/ 	.word	0x05000011


	//----- nvinfo : EIATTR_COOP_GROUP_INSTR_OFFSETS
	.align		4
.L_1963:
        /*007c*/ 	.byte	0x04, 0x28
        /*007e*/ 	.short	(.L_1965 - .L_1964)


	//   ....[0]....
.L_1964:
        /*0080*/ 	.word	0x00000860


	//   ....[1]....
        /*0084*/ 	.word	0x00000870


	//   ....[2]....
        /*0088*/ 	.word	0x000008a0


	//   ....[3]....
        /*008c*/ 	.word	0x000008b0


	//   ....[4]....
        /*0090*/ 	.word	0x000008e0


	//   ....[5]....
        /*0094*/ 	.word	0x000008f0


	//   ....[6]....
        /*0098*/ 	.word	0x00000920


	//   ....[7]....
        /*009c*/ 	.word	0x00000930


	//   ....[8]....
        /*00a0*/ 	.word	0x00000960


	//   ....[9]....
        /*00a4*/ 	.word	0x00000970


	//   ....[10]....
        /*00a8*/ 	.word	0x00000b70


	//   ....[11]....
        /*00ac*/ 	.word	0x00000be0


	//   ....[12]....
        /*00b0*/ 	.word	0x00000c50


	//   ....[13]....
        /*00b4*/ 	.word	0x00000cc0


	//   ....[14]....
        /*00b8*/ 	.word	0x00000d30


	//   ....[15]....
        /*00bc*/ 	.word	0x00000d90


	//   ....[16]....
        /*00c0*/ 	.word	0x00000e00


	//   ....[17]....
        /*00c4*/ 	.word	0x00000e70


	//   ....[18]....
        /*00c8*/ 	.word	0x00000ee0


	//   ....[19]....
        /*00cc*/ 	.word	0x00000f50


	//----- nvinfo : EIATTR_EXIT_INSTR_OFFSETS
	.align		4
.L_1965:
        /*00d0*/ 	.byte	0x04, 0x1c
        /*00d2*/ 	.short	(.L_1967 - .L_1966)


	//   ....[0]....
.L_1966:
        /*00d4*/ 	.word	0x00000070


	//   ....[1]....
        /*00d8*/ 	.word	0x00000b10


	//----- nvinfo : EIATTR_MAX_THREADS
	.align		4
.L_1967:
        /*00dc*/ 	.byte	0x04, 0x05
        /*00de*/ 	.short	(.L_1969 - .L_1968)
.L_1968:
        /*00e0*/ 	.word	0x00000400
        /*00e4*/ 	.word	0x00000001
        /*00e8*/ 	.word	0x00000001


	//----- nvinfo : EIATTR_CRS_STACK_SIZE
	.align		4
.L_1969:
        /*00ec*/ 	.byte	0x04, 0x1e
        /*00ee*/ 	.short	(.L_1971 - .L_1970)
.L_1970:
        /*00f0*/ 	.word	0x00000000


	//----- nvinfo : EIATTR_CBANK_PARAM_SIZE
	.align		4
.L_1971:
        /*00f4*/ 	.byte	0x03, 0x19
        /*00f6*/ 	.short	0x0088


	//----- nvinfo : EIATTR_PARAM_CBANK
	.align		4
        /*00f8*/ 	.byte	0x04, 0x0a
        /*00fa*/ 	.short	(.L_1973 - .L_1972)
	.align		4
.L_1972:
        /*00fc*/ 	.word	index@(.nv.constant0._ZN10layer_norm22ln_bwd_finalize_kernelINS_22Kernel_traits_finalizeILj40960E13__nv_bfloat16S2_S2_fjLj1024ELj4ENS_18Kernel_traits_baseILj40960ES2_S2_S2_fjLj1024EEEEEEEvNS_9BwdParamsE)
        /*0100*/ 	.short	0x0210
        /*0102*/ 	.short	0x0088


	//----- nvinfo : EIATTR_SW_WAR
	.align		4
.L_1973:
        /*0104*/ 	.byte	0x04, 0x36
        /*0106*/ 	.short	(.L_1975 - .L_1974)
.L_1974:
        /*0108*/ 	.word	0x00000008
.L_1975:


//--------------------- .nv.info._ZN10layer_norm13ln_bwd_kernelINS_13Kernel_traitsI13__nv_bfloat16S2_S2_fjLj40960ELj4ELj1ELj8ELj16ENS_18Kernel_traits_baseILj40960ES2_S2_S2_fjLj256EEEEEEEvNS_9BwdParamsE --------------------------
	.section	.nv.info._ZN10layer_norm13ln_bwd_kernelINS_13Kernel_traitsI13__nv_bfloat16S2_S2_fjLj40960ELj4ELj1ELj8ELj16ENS_18Kernel_traits_baseILj40960ES2_S2_S2_fjLj256EEEEEEEvNS_9BwdParamsE,"",@"SHT_CUDA_INFO"
	.sectionflags	@""
	.align	4


	//----- nvinfo : EIATTR_CUDA_API_VERSION
	.align		4
        /*0000*/ 	.byte	0x04, 0x37
        /*0002*/ 	.short	(.L_1977 - .L_1976)
.L_1976:
        /*0004*/ 	.word	0x00000082


	//----- nvinfo : EIATTR_KPARAM_INFO
	.align		4
.L_1977:
        /*0008*/ 	.byte	0x04, 0x17
        /*000a*/ 	.short	(.L_1979 - .L_1978)
.L_1978:
        /*000c*/ 	.word	0x00000000
        /*0010*/ 	.short	0x0000
        /*0012*/ 	.short	0x0000
        /*0014*/ 	.byte	0x00, 0xf0, 0x21, 0x02


	//----- nvinfo : EIATTR_SPARSE_MMA_MASK
	.align		4
.L_1979:
        /*0018*/ 	.byte	0x03, 0x50
        /*001a*/ 	.short	0x0000


	//----- nvinfo : EIATTR_MAXREG_COUNT
	.align		4
        /*001c*/ 	.byte	0x03, 0x1b
        /*001e*/ 	.short	0x00ff


	//----- nvinfo : EIATTR_NUM_BARRIERS
	.align		4
        /*0020*/ 	.byte	0x02, 0x4c
        /*0022*/ 	.byte	0x01
	.zero		1


	//----- nvinfo : EIATTR_MERCURY_ISA_VERSION
	.align		4
        /*0024*/ 	.byte	0x03, 0x5f
        /*0026*/ 	.short	0x0101


	//----- nvinfo : EIATTR_COOP_GROUP_MASK_REGIDS
	.align		4
        /*0028*/ 	.byte	0x04, 0x29
        /*002a*/ 	.short	(.L_1981 - .L_1980)


	//   ....[0]....
.L_1980:
        /*002c*/ 	.word	0xffffffff


	//   ....[1]....
        /*0030*/ 	.word	0xffffffff


	//   ....[2]....
        /*0034*/ 	.word	0xffffffff


	//   ....[3]....
        /*0038*/ 	.word	0xffffffff


	//   ....[4]....
        /*003c*/ 	.word	0xffffffff


	//   ....[5]....
        /*0040*/ 	.word	0xffffffff


	//   ....[6]....
        /*0044*/ 	.word	0xffffffff


	//   ....[7]....
        /*0048*/ 	.word	0xffffffff


	//   ....[8]....
        /*004c*/ 	.word	0xffffffff


	//   ....[9]....
        /*0050*/ 	.word	0xffffffff


	//   ....[10]....
        /*0054*/ 	.word	0xffffffff


	//   ....[11]....
        /*0058*/ 	.word	0xffffffff


	//   ....[12]....
        /*005c*/ 	.word	0xffffffff


	//   ....[13]....
        /*0060*/ 	.word	0xffffffff


	//   ....[14]....
        /*0064*/ 	.word	0xffffffff


	//   ....[15]....
        /*0068*/ 	.word	0xffffffff


	//   ....[16]....
        /*006c*/ 	.word	0xffffffff


	//   ....[17]....
        /*0070*/ 	.word	0xffffffff


	//   ....[18]....
        /*0074*/ 	.word	0xffffffff


	//   ....[19]....
        /*0078*/ 	.word	0xffffffff


	//   ....[20]....
        /*007c*/ 	.word	0x05000051


	//   ....[21]....
        /*0080*/ 	.word	0x05000051


	//   ....[22]....
        /*0084*/ 	.word	0x05000051


	//   ....[23]....
        /*0088*/ 	.word	0x05000051


	//   ....[24]....
        /*008c*/ 	.word	0x05000051


	//   ....[25]....
        /*0090*/ 	.word	0x05000051


	//   ....[26]....
        /*0094*/ 	.word	0x05000051


	//   ....[27]....
        /*0098*/ 	.word	0x05000051


	//   ....[28]....
        /*009c*/ 	.word	0x05000051


	//   ....[29]....
        /*00a0*/ 	.word	0x05000051


	//----- nvinfo : EIATTR_COOP_GROUP_INSTR_OFFSETS
	.align		4
.L_1981:
        /*00a4*/ 	.byte	0x04, 0x28
        /*00a6*/ 	.short	(.L_1983 - .L_1982)


	//   ....[0]....
.L_1982:
        /*00a8*/ 	.word	0x000033f0


	//   ....[1]....
        /*00ac*/ 	.word	0x00003400


	//   ....[2]....
        /*00b0*/ 	.word	0x00003430


	//   ....[3]....
        /*00b4*/ 	.word	0x00003440


	//   ....[4]....
        /*00b8*/ 	.word	0x00003470


	//   ....[5]....
        /*00bc*/ 	.word	0x00003480


	//   ....[6]....
        /*00c0*/ 	.word	0x000034b0


	//   ....[7]....
        /*00c4*/ 	.word	0x000034c0


	//   ....[8]....
        /*00c8*/ 	.word	0x000034f0


	//   ....[9]....
        /*00cc*/ 	.word	0x00003500


	//   ....[10]....
        /*00d0*/ 	.word	0x00003ac0


	//   ....[11]....
        /*00d4*/ 	.word	0x00003ad0


	//   ....[12]....
        /*00d8*/ 	.word	0x00003b00


	//   ....[13]....
        /*00dc*/ 	.word	0x00003b10


	//   ....[14]....
        /*00e0*/ 	.word	0x00003b40


	//   ....[15]....
        /*00e4*/ 	.word	0x00003b50


	//   ....[16]....
        /*00e8*/ 	.word	0x00003b80


	//   ....[17]....
        /*00ec*/ 	.word	0x00003b90


	//   ....[18]....
        /*00f0*/ 	.word	0x00003bc0


	//   ....[19]....
        /*00f4*/ 	.word	0x00003bd0


	//   ....[20]....
        /*00f8*/ 	.word	0x00004e20


	//   ....[21]....
        /*00fc*/ 	.word	0x00004e70


	//   ....[22]....
        /*0100*/ 	.word	0x00004ee0


	//   ....[23]....
        /*0104*/ 	.word	0x00004f40


	//   ....[24]....
        /*0108*/ 	.word	0x00004fb0


	//   ....[25]....
        /*010c*/ 	.word	0x00005010


	//   ....[26]....
        /*0110*/ 	.word	0x00005080


	//   ....[27]....
        /*0114*/ 	.word	0x000050e0


	//   ....[28]....
        /*0118*/ 	.word	0x00005150


	//   ....[29]....
        /*011c*/ 	.word	0x000051b0


	//----- nvinfo : EIATTR_EXIT_INSTR_OFFSETS
	.align		4
.L_1983:
        /*0120*/ 	.byte	0x04, 0x1c
        /*0122*/ 	.short	(.L_1985 - .L_1984)


	//   ....[0]....
.L_1984:
        /*0124*/ 	.word	0x00004dc0


	//----- nvinfo : EIATTR_MAX_THREADS
	.align		4
.L_1985:
        /*0128*/ 	.byte	0x04, 0x05
        /*012a*/ 	.short	(.L_1987 - .L_1986)
.L_1986:
        /*012c*/ 	.word	0x00000100
        /*0130*/ 	.word	0x00000001
        /*0134*/ 	.word	0x00000001


	//----- nvinfo : EIATTR_CRS_STACK_SIZE
	.align		4
.L_1987:
        /*0138*/ 	.byte	0x04, 0x1e
        /*013a*/ 	.short	(.L_1989 - .L_1988)
.L_1988:
        /*013c*/ 	.word	0x00000000


	//----- nvinfo : EIATTR_CBANK_PARAM_SIZE
	.align		4
.L_1989:
        /*0140*/ 	.byte	0x03, 0x19
        /*0142*/ 	.short	0x0088


	//----- nvinfo : EIATTR_PARAM_CBANK
	.align		4
        /*0144*/ 	.byte	0x04, 0x0a
        /*0146*/ 	.short	(.L_1991 - .L_1990)
	.align		4
.L_1990:
        /*0148*/ 	.word	index@(.nv.constant0._ZN10layer_norm13ln_bwd_kernelINS_13Kernel_traitsI13__nv_bfloat16S2_S2_fjLj40960ELj4ELj1ELj8ELj16ENS_18Kernel_traits_baseILj40960ES2_S2_S2_fjLj256EEEEEEEvNS_9BwdParamsE)
        /*014c*/ 	.short	0x0210
        /*014e*/ 	.short	0x0088


	//----- nvinfo : EIATTR_SW_WAR
	.align		4
.L_1991:
        /*0150*/ 	.byte	0x04, 0x36
        /*0152*/ 	.short	(.L_1993 - .L_1992)
.L_1992:
        /*0154*/ 	.word	0x00000008
.L_1993:


//--------------------- .nv.info._ZN10layer_norm22ln_bwd_finalize_kernelINS_22Kernel_traits_finalizeILj40960E6__halffS2_fjLj1024ELj4ENS_18Kernel_traits_baseILj40960ES2_fS2_fjLj1024EEEEEEEvNS_9BwdParamsE --------------------------
	.section	.nv.info._ZN10layer_norm22ln_bwd_finalize_kernelINS_22Kernel_traits_finalizeILj40960E6__halffS2_fjLj1024ELj4ENS_18Kernel_traits_baseILj40960ES2_fS2_fjLj1024EEEEEEEvNS_9BwdParamsE,"",@"SHT_CUDA_INFO"
	.sectionflags	@""
	.align	4


	//----- nvinfo : EIATTR_CUDA_API_VERSION
	.align		4
        /*0000*/ 	.byte	0x04, 0x37
        /*0002*/ 	.short	(.L_1995 - .L_1994)
.L_1994:
        /*0004*/ 	.word	0x00000082


	//----- nvinfo : EIATTR_KPARAM_INFO
	.align		4
.L_1995:
        /*0008*/ 	.byte	0x04, 0x17
        /*000a*/ 	.short	(.L_1997 - .L_1996)
.L_1996:
        /*000c*/ 	.word	0x00000000
        /*0010*/ 	.short	0x0000
        /*0012*/ 	.short	0x0000
        /*0014*/ 	.byte	0x00, 0xf0, 0x21, 0x02


	//----- nvinfo : EIATTR_SPARSE_MMA_MASK
	.align		4
.L_1997:
        /*0018*/ 	.byte	0x03, 0x50
        /*001a*/ 	.short	0x0000


	//----- nvinfo : EIATTR_MAXREG_COUNT
	.align		4
        /*001c*/ 	.byte	0x03, 0x1b
        /*001e*/ 	.short	0x0040


	//----- nvinfo : EIATTR_NUM_BARRIERS
	.align		4
        /*0020*/ 	.byte	0x02, 0x4c
        /*0022*/ 	.byte	0x01
	.zero		1


	//----- nvinfo : EIATTR_MERCURY_ISA_VERSION
	.align		4
        /*0024*/ 	.byte	0x03, 0x5f
        /*0026*/ 	.short	0x0101


	//----- nvinfo : EIATTR_COOP_GROUP_MASK_REGIDS
	.align		4
        /*0028*/ 	.byte	0x04, 0x29
        /*002a*/ 	.short	(.L_1999 - .L_1998)


	//   ....[0]....
.L_1998:
        /*002c*/ 	.word	0xffffffff


	//   ....[1]....
        /*0030*/ 	.word	0xffffffff


	//   ....[2]....
        /*0034*/ 	.word	0xffffffff


	//   ....[3]....
        /*0038*/ 	.word	0xffffffff


	//   ....[4]....
        /*003c*/ 	.word	0xffffffff


	//   ....[5]....
        /*0040*/ 	.word	0xffffffff


	//   ....[6]....
        /*0044*/ 	.word	0xffffffff


	//   ....[7]....
        /*0048*/ 	.word	0xffffffff


	//   ....[8]....
        /*004c*/ 	.word	0xffffffff


	//   ....[9]....
        /*0050*/ 	.word	0xffffffff


	//   ....[10]....
        /*0054*/ 	.word	0x05000011


	//   ....[11]....
        /*0058*/ 	.word	0x05000011


	//   ....[12]....
        /*005c*/ 	.word	0x05000011


	//   ....[13]....
        /*0060*/ 	.word	0x05000011


	//   ....[14]....
        /*0064*/ 	.word	0x05000011


	//   ....[15]....
        /*0068*/ 	.word	0x05000011


	//   ....[16]....
        /*006c*/ 	.word	0x05000011


	//   ....[17]....
        /*0070*/ 	.word	0x05000011


	//   ....[18]....
        /*0074*/ 	.word	0x05000011


	//   ....[19]....
        /*0078*/ 	.word	0x05000011


	//----- nvinfo : EIATTR_COOP_GROUP_INSTR_OFFSETS
	.align		4
.L_1999:
        /*007c*/ 	.byte	0x04, 0x28
        /*007e*/ 	.short	(.L_2001 - .L_2000)


	//   ....[0]....
.L_2000:
        /*0080*/ 	.word	0x00000860


	//   ....[1]....
        /*0084*/ 	.word	0x00000870


	//   ....[2]....
        /*0088*/ 	.word	0x000008a0


	//   ....[3]....
        /*008c*/ 	.word	0x000008b0


	//   ....[4]....
        /*0090*/ 	.word	0x000008e0


	//   ....[5]....
        /*0094*/ 	.word	0x000008f0


	//   ....[6]....
        /*0098*/ 	.word	0x00000920


	//   ....[7]....
        /*009c*/ 	.word	0x00000930


	//   ....[8]....
        /*00a0*/ 	.word	0x00000960


	//   ....[9]....
        /*00a4*/ 	.word	0x00000970


	//   ....[10]....
        /*00a8*/ 	.word	0x00000b70


	//   ....[11]....
        /*00ac*/ 	.word	0x00000be0


	//   ....[12]....
        /*00b0*/ 	.word	0x00000c50


	//   ....[13]....
        /*00b4*/ 	.word	0x00000cc0


	//   ....[14]....
        /*00b8*/ 	.word	0x00000d30


	//   ....[15]....
        /*00bc*/ 	.word	0x00000d90


	//   ....[16]....
        /*00c0*/ 	.word	0x00000e00


	//   ....[17]....
        /*00c4*/ 	.word	0x00000e70


	//   ....[18]....
        /*00c8*/ 	.word	0x00000ee0


	//   ....[19]....
        /*00cc*/ 	.word	0x00000f50


	//----- nvinfo : EIATTR_EXIT_INSTR_OFFSETS
	.align		4
.L_2001:
        /*00d0*/ 	.byte	0x04, 0x1c
        /*00d2*/ 	.short	(.L_2003 - .L_2002)


	//   ....[0]....
.L_2002:
        /*00d4*/ 	.word	0x00000070


	//   ....[1]....
        /*00d8*/ 	.word	0x00000b10


	//----- nvinfo : EIATTR_MAX_THREADS
	.align		4
.L_2003:
        /*00dc*/ 	.byte	0x04, 0x05
        /*00de*/ 	.short	(.L_2005 - .L_2004)
.L_2004:
        /*00e0*/ 	.word	0x00000400
        /*00e4*/ 	.word	0x00000001
        /*00e8*/ 	.word	0x00000001


	//----- nvinfo : EIATTR_CRS_STACK_SIZE
	.align		4
.L_2005:
        /*00ec*/ 	.byte	0x04, 0x1e
        /*00ee*/ 	.short	(.L_2007 - .L_2006)
.L_2006:
        /*00f0*/ 	.word	0x00000000


	//----- nvinfo : EIATTR_CBANK_PARAM_SIZE
	.align		4
.L_2007:
        /*00f4*/ 	.byte	0x03, 0x19
        /*00f6*/ 	.short	0x0088


	//----- nvinfo : EIATTR_PARAM_CBANK
	.align		4
        /*00f8*/ 	.byte	0x04, 0x0a
        /*00fa*/ 	.short	(.L_2009 - .L_2008)
	.align		4
.L_2008:
        /*00fc*/ 	.word	index@(.nv.constant0._ZN10layer_norm22ln_bwd_finalize_kernelINS_22Kernel_traits_finalizeILj40960E6__halffS2_fjLj1024ELj4ENS_18Kernel_traits_baseILj40960ES2_fS2_fjLj1024EEEEEEEvNS_9BwdParamsE)
        /*0100*/ 	.short	0x0210
        /*0102*/ 	.short	0x0088


	//----- nvinfo : EIATTR_SW_WAR
	.align		4
.L_2009:
        /*0104*/ 	.byte	0x04, 0x36
        /*0106*/ 	.short	(.L_2011 - .L_2010)
.L_2010:
        /*0108*/ 	.word	0x00000008
.L_2011:


//--------------------- .nv.info._ZN10layer_norm13ln_bwd_kernelINS_13Kernel_traitsI6__halffS2_fjLj40960ELj4ELj1ELj8ELj16ENS_18Kernel_traits_baseILj40960ES2_fS2_fjLj256EEEEEEEvNS_9BwdParamsE --------------------------
	.section	.nv.info._ZN10layer_norm13ln_bwd_kernelINS_13Kernel_traitsI6__halffS2_fjLj40960ELj4ELj1ELj8ELj16ENS_18Kernel_traits_baseILj40960ES2_fS2_fjLj256EEEEEEEvNS_9BwdParamsE,"",@"SHT_CUDA_INFO"
	.sectionflags	@""
	.align	4


	//----- nvinfo : EIATTR_CUDA_API_VERSION
	.align		4
        /*0000*/ 	.byte	0x04, 0x37
        /*0002*/ 	.short	(.L_2013 - .L_2012)
.L_2012:
        /*0004*/ 	.word	0x00000082


	//----- nvinfo : EIATTR_KPARAM_INFO
	.align		4
.L_2013:
        /*0008*/ 	.byte	0x04, 0x17
        /*000a*/ 	.short	(.L_2015 - .L_2014)
.L_2014:
        /*000c*/ 	.word	0x00000000
        /*0010*/ 	.short	0x0000
        /*0012*/ 	.short	0x0000
        /*0014*/ 	.byte	0x00, 0xf0, 0x21, 0x02


	//----- nvinfo : EIATTR_SPARSE_MMA_MASK
	.align		4
.L_2015:
        /*0018*/ 	.byte	0x03, 0x50
        /*001a*/ 	.short	0x0000


	//----- nvinfo : EIATTR_MAXREG_COUNT
	.align		4
        /*001c*/ 	.byte	0x03, 0x1b
        /*001e*/ 	.short	0x00ff


	//----- nvinfo : EIATTR_NUM_BARRIERS
	.align		4
        /*0020*/ 	.byte	0x02, 0x4c
        /*0022*/ 	.byte	0x01
	.zero		1


	//----- nvinfo : EIATTR_ANNOTATIONS
	.align		4
        /*0024*/ 	.byte	0x04, 0x55
        /*0026*/ 	.short	(.L_2017 - .L_2016)


	//   ....[0]....
.L_2016:
        /*0028*/ 	.word	0x00000001
        /*002c*/ 	.byte	0x70, 0x07, 0x00, 0x00, 0x01, 0x00, 0x00, 0x00, 0x10, 0x09, 0x00, 0x00, 0x01, 0x00, 0x00, 0x00
        /*003c*/ 	.byte	0xa0, 0x11, 0x00, 0x00, 0x01, 0x00, 0x00, 0x00, 0xc0, 0x11, 0x00, 0x00


	//----- nvinfo : EIATTR_MERCURY_ISA_VERSION
	.align		4
.L_2017:
        /*0048*/ 	.byte	0x03, 0x5f
        /*004a*/ 	.short	0x0101


	//----- nvinfo : EIATTR_COOP_GROUP_MASK_REGIDS
	.align		4
        /*004c*/ 	.byte	0x04, 0x29
        /*004e*/ 	.short	(.L_2019 - .L_2018)


	//   ....[0]....
.L_2018:
        /*0050*/ 	.word	0xffffffff


	//   ....[1]....
        /*0054*/ 	.word	0xffffffff


	//   ....[2]....
        /*0058*/ 	.word	0xffffffff


	//   ....[3]....
        /*005c*/ 	.word	0xffffffff


	//   ....[4]....
        /*0060*/ 	.word	0xffffffff


	//   ....[5]....
        /*0064*/ 	.word	0xffffffff


	//   ....[6]....
        /*0068*/ 	.word	0xffffffff


	//   ....[7]....
        /*006c*/ 	.word	0xffffffff


	//   ....[8]....
        /*0070*/ 	.word	0xffffffff


	//   ....[9]....
        /*0074*/ 	.word	0xffffffff


	//   ....[10]....
        /*0078*/ 	.word	0xffffffff


	//   ....[11]....
        /*007c*/ 	.word	0xffffffff


	//   ....[12]....
        /*0080*/ 	.word	0xffffffff


	//   ....[13]....
        /*0084*/ 	.word	0xffffffff


	//   ....[14]....
        /*0088*/ 	.word	0xffffffff


	//   ....[15]....
        /*008c*/ 	.word	0xffffffff


	//   ....[16]....
        /*0090*/ 	.word	0xffffffff


	//   ....[17]....
        /*0094*/ 	.word	0xffffffff


	//   ....[18]....
        /*0098*/ 	.word	0xffffffff


	//   ....[19]....
        /*009c*/ 	.word	0xffffffff


	//   ....[20]....
        /*00a0*/ 	.word	0x0500003b


	//   ....[21]....
        /*00a4*/ 	.word	0x0500003b


	//   ....[22]....
        /*00a8*/ 	.word	0x0500003b


	//   ....[23]....
        /*00ac*/ 	.word	0x0500003b


	//   ....[24]....
        /*00b0*/ 	.word	0x0500003b


	//   ....[25]....
        /*00b4*/ 	.word	0x0500003b


	//   ....[26]....
        /*00b8*/ 	.word	0x0500003b


	//   ....[27]....
        /*00bc*/ 	.word	0x0500003b


	//   ....[28]....
        /*00c0*/ 	.word	0x0500003b


	//   ....[29]....
        /*00c4*/ 	.word	0x0500003b


	//----- nvinfo : EIATTR_COOP_GROUP_INSTR_OFFSETS
	.align		4
.L_2019:
        /*00c8*/ 	.byte	0x04, 0x28
        /*00ca*/ 	.short	(.L_2021 - .L_2020)


	//   ....[0]....
.L_2020:
        /*00cc*/ 	.word	0x00003680


	//   ....[1]....
        /*00d0*/ 	.word	0x000036a0


	//   ....[2]....
        /*00d4*/ 	.word	0x000036c0


	//   ....[3]....
        /*00d8*/ 	.word	0x000036e0


	//   ....[4]....
        /*00dc*/ 	.word	0x00003700


	//   ....[5]....
        /*00e0*/ 	.word	0x00003720


	//   ....[6]....
        /*00e4*/ 	.word	0x00003740


	//   ....[7]....
        /*00e8*/ 	.word	0x00003760


	//   ....[8]....
        /*00ec*/ 	.word	0x00003770


	//   ....[9]....
        /*00f0*/ 	.word	0x00003790


	//   ....[10]....
        /*00f4*/ 	.word	0x00003df0


	//   ....[11]....
        /*00f8*/ 	.word	0x00003e10


	//   ....[12]....
        /*00fc*/ 	.word	0x00003e30


	//   ....[13]....
        /*0100*/ 	.word	0x00003e50


	//   ....[14]....
        /*0104*/ 	.word	0x00003e70


	//   ....[15]....
        /*0108*/ 	.word	0x00003e90


	//   ....[16]....
        /*010c*/ 	.word	0x00003eb0


	//   ....[17]....
        /*0110*/ 	.word	0x00003ed0


	//   ....[18]....
        /*0114*/ 	.word	0x00003ef0


	//   ....[19]....
        /*0118*/ 	.word	0x00003f10


	//   ....[20]....
        /*011c*/ 	.word	0x00005030


	//   ....[21]....
        /*0120*/ 	.word	0x00005080


	//   ....[22]....
        /*0124*/ 	.word	0x000050e0


	//   ....[23]....
        /*0128*/ 	.word	0x00005130


	//   ....[24]....
        /*012c*/ 	.word	0x00005190


	//   ....[25]....
        /*0130*/ 	.word	0x000051e0


	//   ....[26]....
        /*0134*/ 	.word	0x00005240


	//   ....[27]....
        /*0138*/ 	.word	0x00005290


	//   ....[28]....
        /*013c*/ 	.word	0x000052f0


	//   ....[29]....
        /*0140*/ 	.word	0x00005340


	//----- nvinfo : EIATTR_EXIT_INSTR_OFFSETS
	.align		4
.L_2021:
        /*0144*/ 	.byte	0x04, 0x1c
        /*0146*/ 	.short	(.L_2023 - .L_2022)


	//   ....[0]....
.L_2022:
        /*0148*/ 	.word	0x00004fd0


	//----- nvinfo : EIATTR_MAX_THREADS
	.align		4
.L_2023:
        /*014c*/ 	.byte	0x04, 0x05
        /*014e*/ 	.short	(.L_2025 - .L_2024)
.L_2024:
        /*0150*/ 	.word	0x00000100
        /*0154*/ 	.word	0x00000001
        /*0158*/ 	.word	0x00000001


	//----- nvinfo : EIATTR_CRS_STACK_SIZE
	.align		4
.L_2025:
        /*015c*/ 	.byte	0x04, 0x1e
        /*015e*/ 	.short	(.L_2027 - .L_2026)
.L_2026:
        /*0160*/ 	.word	0x00000000


	//----- nvinfo : EIATTR_CBANK_PARAM_SIZE
	.align		4
.L_2027:
        /*0164*/ 	.byte	0x03, 0x19
        /*0166*/ 	.short	0x0088


	//----- nvinfo : EIATTR_PARAM_CBANK
	.align		4
        /*0168*/ 	.byte	0x04, 0x0a
        /*016a*/ 	.short	(.L_2029 - .L_2028)
	.align		4
.L_2028:
        /*016c*/ 	.word	index@(.nv.constant0._ZN10layer_norm13ln_bwd_kernelINS_13Kernel_traitsI6__halffS2_fjLj40960ELj4ELj1ELj8ELj16ENS_18Kernel_traits_baseILj40960ES2_fS2_fjLj256EEEEEEEvNS_9BwdParamsE)
        /*0170*/ 	.short	0x0210
        /*0172*/ 	.short	0x0088


	//----- nvinfo : EIATTR_SW_WAR
	.align		4
.L_2029:
        /*0174*/ 	.byte	0x04, 0x36
        /*0176*/ 	.short	(.L_2031 - .L_2030)
.L_2030:
        /*0178*/ 	.word	0x00000008
.L_2031:


//--------------------- .nv.info._ZN10layer_norm22ln_bwd_finalize_kernelINS_22Kernel_traits_finalizeILj40960E6__halfS2_S2_fjLj1024ELj4ENS_18Kernel_traits_baseILj40960ES2_S2_S2_fjLj1024EEEEEEEvNS_9BwdParamsE --------------------------
	.section	.nv.info._ZN10layer_norm22ln_bwd_finalize_kernelINS_22Kernel_traits_finalizeILj40960E6__halfS2_S2_fjLj1024ELj4ENS_18Kernel_traits_baseILj40960ES2_S2_S2_fjLj1024EEEEEEEvNS_9BwdParamsE,"",@"SHT_CUDA_INFO"
	.sectionflags	@""
	.align	4


	//----- nvinfo : EIATTR_CUDA_API_VERSION
	.align		4
        /*0000*/ 	.byte	0x04, 0x37
        /*0002*/ 	.short	(.L_2033 - .L_2032)
.L_2032:
        /*0004*/ 	.word	0x00000082


	//----- nvinfo : EIATTR_KPARAM_INFO
	.align		4
.L_2033:
        /*0008*/ 	.byte	0x04, 0x17
        /*000a*/ 	.short	(.L_2035 - .L_2034)
.L_2034:
        /*000c*/ 	.word	0x00000000
        /*0010*/ 	.short	0x0000
        /*0012*/ 	.short	0x0000
        /*0014*/ 	.byte	0x00, 0xf0, 0x21, 0x02


	//----- nvinfo : EIATTR_SPARSE_MMA_MASK
	.align		4
.L_2035:
        /*0018*/ 	.byte	0x03, 0x50
        /*001a*/ 	.short	0x0000


	//----- nvinfo : EIATTR_MAXREG_COUNT
	.align		4
        /*001c*/ 	.byte	0x03, 0x1b
        /*001e*/ 	.short	0x0040


	//----- nvinfo : EIATTR_NUM_BARRIERS
	.align		4
        /*0020*/ 	.byte	0x02, 0x4c
        /*0022*/ 	.byte	0x01
	.zero		1


	//----- nvinfo : EIATTR_MERCURY_ISA_VERSION
	.align		4
        /*0024*/ 	.byte	0x03, 0x5f
        /*0026*/ 	.short	0x0101


	//----- nvinfo : EIATTR_COOP_GROUP_MASK_REGIDS
	.align		4
        /*0028*/ 	.byte	0x04, 0x29
        /*002a*/ 	.short	(.L_2037 - .L_2036)


	//   ....[0]....
.L_2036:
        /*002c*/ 	.word	0xffffffff


	//   ....[1]....
        /*0030*/ 	.word	0xffffffff


	//   ....[2]....
        /*0034*/ 	.word	0xffffffff


	//   ....[3]....
        /*0038*/ 	.word	0xffffffff


	//   ....[4]....
        /*003c*/ 	.word	0xffffffff


	//   ....[5]....
        /*0040*/ 	.word	0xffffffff


	//   ....[6]....
        /*0044*/ 	.word	0xffffffff


	//   ....[7]....
        /*0048*/ 	.word	0xffffffff


	//   ....[8]....
        /*004c*/ 	.word	0xffffffff


	//   ....[9]....
        /*0050*/ 	.word	0xffffffff


	//   ....[10]....
        /*0054*/ 	.word	0x05000011


	//   ....[11]....
        /*0058*/ 	.word	0x05000011


	//   ....[12]....
        /*005c*/ 	.word	0x05000011


	//   ....[13]....
        /*0060*/ 	.word	0x05000011


	//   ....[14]....
        /*0064*/ 	.word	0x05000011


	//   ....[15]....
        /*0068*/ 	.word	0x05000011


	//   ....[16]....
        /*006c*/ 	.word	0x05000011


	//   ....[17]....
        /*0070*/ 	.word	0x05000011


	//   ....[18]....
        /*0074*/ 	.word	0x05000011


	//   ....[19]....
        /*0078*/ 	.word	0x05000011


	//----- nvinfo : EIATTR_COOP_GROUP_INSTR_OFFSETS
	.align		4
.L_2037:
        /*007c*/ 	.byte	0x04, 0x28
        /*007e*/ 	.short	(.L_2039 - .L_2038)


	//   ....[0]....
.L_2038:
        /*0080*/ 	.word	0x00000860


	//   ....[1]....
        /*0084*/ 	.word	0x00000870


	//   ....[2]....
        /*0088*/ 	.word	0x000008a0


	//   ....[3]....
        /*008c*/ 	.word	0x000008b0


	//   ....[4]....
        /*0090*/ 	.word	0x000008e0


	//   ....[5]....
        /*0094*/ 	.word	0x000008f0


	//   ....[6]....
        /*0098*/ 	.word	0x00000920


	//   ....[7]....
        /*009c*/ 	.word	0x00000930


	//   ....[8]....
        /*00a0*/ 	.word	0x00000960


	//   ....[9]....
        /*00a4*/ 	.word	0x00000970


	//   ....[10]....
        /*00a8*/ 	.word	0x00000b70


	//   ....[11]....
        /*00ac*/ 	.word	0x00000be0


	//   ....[12]....
        /*00b0*/ 	.word	0x00000c50


	//   ....[13]....
        /*00b4*/ 	.word	0x00000cc0


	//   ....[14]....
        /*00b8*/ 	.word	0x00000d30


	//   ....[15]....
        /*00bc*/ 	.word	0x00000d90


	//   ....[16]....
        /*00c0*/ 	.word	0x00000e00


	//   ....[17]....
        /*00c4*/ 	.word	0x00000e70


	//   ....[18]....
        /*00c8*/ 	.word	0x00000ee0


	//   ....[19]....
        /*00cc*/ 	.word	0x00000f50


	//----- nvinfo : EIATTR_EXIT_INSTR_OFFSETS
	.align		4
.L_2039:
        /*00d0*/ 	.byte	0x04, 0x1c
        /*00d2*/ 	.short	(.L_2041 - .L_2040)


	//   ....[0]....
.L_2040:
        /*00d4*/ 	.word	0x00000070


	//   ....[1]....
        /*00d8*/ 	.word	0x00000b10


	//----- nvinfo : EIATTR_MAX_THREADS
	.align		4
.L_2041:
        /*00dc*/ 	.byte	0x04, 0x05
        /*00de*/ 	.short	(.L_2043 - .L_2042)
.L_2042:
        /*00e0*/ 	.word	0x00000400
        /*00e4*/ 	.word	0x00000001
        /*00e8*/ 	.word	0x00000001


	//----- nvinfo : EIATTR_CRS_STACK_SIZE
	.align		4
.L_2043:
        /*00ec*/ 	.byte	0x04, 0x1e
        /*00ee*/ 	.short	(.L_2045 - .L_2044)
.L_2044:
        /*00f0*/ 	.word	0x00000000


	//----- nvinfo : EIATTR_CBANK_PARAM_SIZE
	.align		4
.L_2045:
        /*00f4*/ 	.byte	0x03, 0x19
        /*00f6*/ 	.short	0x0088


	//----- nvinfo : EIATTR_PARAM_CBANK
	.align		4
        /*00f8*/ 	.byte	0x04, 0x0a
        /*00fa*/ 	.short	(.L_2047 - .L_2046)
	.align		4
.L_2046:
        /*00fc*/ 	.word	index@(.nv.constant0._ZN10layer_norm22ln_bwd_finalize_kernelINS_22Kernel_traits_finalizeILj40960E6__halfS2_S2_fjLj1024ELj4ENS_18Kernel_traits_baseILj40960ES2_S2_S2_fjLj1024EEEEEEEvNS_9BwdParamsE)
        /*0100*/ 	.short	0x0210
        /*0102*/ 	.short	0x0088


	//----- nvinfo : EIATTR_SW_WAR
	.align		4
.L_2047:
        /*0104*/ 	.byte	0x04, 0x36
        /*0106*/ 	.short	(.L_2049 - .L_2048)
.L_2048:
        /*0108*/ 	.word	0x00000008
.L_2049:


//--------------------- .nv.info._ZN10layer_norm13ln_bwd_kernelINS_13Kernel_traitsI6__halfS2_S2_fjLj40960ELj4ELj1ELj8ELj16ENS_18Kernel_traits_baseILj40960ES2_S2_S2_fjLj256EEEEEEEvNS_9BwdParamsE --------------------------
	.section	.nv.info._ZN10layer_norm13ln_bwd_kernelINS_13Kernel_traitsI6__halfS2_S2_fjLj40960ELj4ELj1ELj8ELj16ENS_18Kernel_traits_baseILj40960ES2_S2_S2_fjLj256EEEEEEEvNS_9BwdParamsE,"",@"SHT_CUDA_INFO"
	.sectionflags	@""
	.align	4


	//----- nvinfo : EIATTR_CUDA_API_VERSION
	.align		4
        /*0000*/ 	.byte	0x04, 0x37
        /*0002*/ 	.short	(.L_2051 - .L_2050)
.L_2050:
        /*0004*/ 	.word	0x00000082


	//----- nvinfo : EIATTR_KPARAM_INFO
	.align		4
.L_2051:
        /*0008*/ 	.byte	0x04, 0x17
        /*000a*/ 	.short	(.L_2053 - .L_2052)
.L_2052:
        /*000c*/ 	.word	0x00000000
        /*0010*/ 	.short	0x0000
        /*0012*/ 	.short	0x0000
        /*0014*/ 	.byte	0x00, 0xf0, 0x21, 0x02


	//----- nvinfo : EIATTR_SPARSE_MMA_MASK
	.align		4
.L_2053:
        /*0018*/ 	.byte	0x03, 0x50
        /*001a*/ 	.short	0x0000


	//----- nvinfo : EIATTR_MAXREG_COUNT
	.align		4
        /*001c*/ 	.byte	0x03, 0x1b
        /*001e*/ 	.short	0x00ff


	//----- nvinfo : EIATTR_NUM_BARRIERS
	.align		4
        /*0020*/ 	.byte	0x02, 0x4c
        /*0022*/ 	.byte	0x01
	.zero		1


	//----- nvinfo : EIATTR_MERCURY_ISA_VERSION
	.align		4
        /*0024*/ 	.byte	0x03, 0x5f
        /*0026*/ 	.short	0x0101


	//----- nvinfo : EIATTR_COOP_GROUP_MASK_REGIDS
	.align		4
        /*0028*/ 	.byte	0x04, 0x29
        /*002a*/ 	.short	(.L_2055 - .L_2054)


	//   ....[0]....
.L_2054:
        /*002c*/ 	.word	0xffffffff


	//   ....[1]....
        /*0030*/ 	.word	0xffffffff


	//   ....[2]....
        /*0034*/ 	.word	0xffffffff


	//   ....[3]....
        /*0038*/ 	.word	0xffffffff


	//   ....[4]....
        /*003c*/ 	.word	0xffffffff


	//   ....[5]....
        /*0040*/ 	.word	0xffffffff


	//   ....[6]....
        /*0044*/ 	.word	0xffffffff


	//   ....[7]....
        /*0048*/ 	.word	0xffffffff


	//   ....[8]....
        /*004c*/ 	.word	0xffffffff


	//   ....[9]....
        /*0050*/ 	.word	0xffffffff


	//   ....[10]....
        /*0054*/ 	.word	0xffffffff


	//   ....[11]....
        /*0058*/ 	.word	0xffffffff


	//   ....[12]....
        /*005c*/ 	.word	0xffffffff


	//   ....[13]....
        /*0060*/ 	.word	0xffffffff


	//   ....[14]....
        /*0064*/ 	.word	0xffffffff


	//   ....[15]....
        /*0068*/ 	.word	0xffffffff


	//   ....[16]....
        /*006c*/ 	.word	0xffffffff


	//   ....[17]....
        /*0070*/ 	.word	0xffffffff


	//   ....[18]....
        /*0074*/ 	.word	0xffffffff


	//   ....[19]....
        /*0078*/ 	.word	0xffffffff


	//   ....[20]....
        /*007c*/ 	.word	0x05000051


	//   ....[21]....
        /*0080*/ 	.word	0x05000051


	//   ....[22]....
        /*0084*/ 	.word	0x05000051


	//   ....[23]....
        /*0088*/ 	.word	0x05000051


	//   ....[24]....
        /*008c*/ 	.word	0x05000051


	//   ....[25]....
        /*0090*/ 	.word	0x05000051


	//   ....[26]....
        /*0094*/ 	.word	0x05000051


	//   ....[27]....
        /*0098*/ 	.word	0x05000051


	//   ....[28]....
        /*009c*/ 	.word	0x05000051


	//   ....[29]....
        /*00a0*/ 	.word	0x05000051


	//----- nvinfo : EIATTR_COOP_GROUP_INSTR_OFFSETS
	.align		4
.L_2055:
        /*00a4*/ 	.byte	0x04, 0x28
        /*00a6*/ 	.short	(.L_2057 - .L_2056)


	//   ....[0]....
.L_2056:
        /*00a8*/ 	.word	0x00002ef0


	//   ....[1]....
        /*00ac*/ 	.word	0x00002f00


	//   ....[2]....
        /*00b0*/ 	.word	0x00002f30


	//   ....[3]....
        /*00b4*/ 	.word	0x00002f40


	//   ....[4]....
        /*00b8*/ 	.word	0x00002f70


	//   ....[5]....
        /*00bc*/ 	.word	0x00002f80


	//   ....[6]....
        /*00c0*/ 	.word	0x00002fb0


	//   ....[7]....
        /*00c4*/ 	.word	0x00002fc0


	//   ....[8]....
        /*00c8*/ 	.word	0x00002ff0


	//   ....[9]....
        /*00cc*/ 	.word	0x00003000


	//   ....[10]....
        /*00d0*/ 	.word	0x000035c0


	//   ....[11]....
        /*00d4*/ 	.word	0x000035d0


	//   ....[12]....
        /*00d8*/ 	.word	0x00003600


	//   ....[13]....
        /*00dc*/ 	.word	0x00003610


	//   ....[14]....
        /*00e0*/ 	.word	0x00003640


	//   ....[15]....
        /*00e4*/ 	.word	0x00003650


	//   ....[16]....
        /*00e8*/ 	.word	0x00003680


	//   ....[17]....
        /*00ec*/ 	.word	0x00003690


	//   ....[18]....
        /*00f0*/ 	.word	0x000036c0


	//   ....[19]....
        /*00f4*/ 	.word	0x000036d0


	//   ....[20]....
        /*00f8*/ 	.word	0x00004920


	//   ....[21]....
        /*00fc*/ 	.word	0x00004970


	//   ....[22]....
        /*0100*/ 	.word	0x000049e0


	//   ....[23]....
        /*0104*/ 	.word	0x00004a40


	//   ....[24]....
        /*0108*/ 	.word	0x00004ab0


	//   ....[25]....
        /*010c*/ 	.word	0x00004b10


	//   ....[26]....
        /*0110*/ 	.word	0x00004b80


	//   ....[27]....
        /*0114*/ 	.word	0x00004be0


	//   ....[28]....
        /*0118*/ 	.word	0x00004c50


	//   ....[29]....
        /*011c*/ 	.word	0x00004cb0


	//----- nvinfo : EIATTR_EXIT_INSTR_OFFSETS
	.align		4
.L_2057:
        /*0120*/ 	.byte	0x04, 0x1c
        /*0122*/ 	.short	(.L_2059 - .L_2058)


	//   ....[0]....
.L_2058:
        /*0124*/ 	.word	0x000048c0


	//----- nvinfo : EIATTR_MAX_THREADS
	.align		4
.L_2059:
        /*0128*/ 	.byte	0x04, 0x05
        /*012a*/ 	.short	(.L_2061 - .L_2060)
.L_2060:
        /*012c*/ 	.word	0x00000100
        /*0130*/ 	.word	0x00000001
        /*0134*/ 	.word	0x00000001


	//----- nvinfo : EIATTR_CRS_STACK_SIZE
	.align		4
.L_2061:
        /*0138*/ 	.byte	0x04, 0x1e
        /*013a*/ 	.short	(.L_2063 - .L_2062)
.L_2062:
        /*013c*/ 	.word	0x00000000


	//----- nvinfo : EIATTR_CBANK_PARAM_SIZE
	.align		4
.L_2063:
        /*0140*/ 	.byte	0x03, 0x19
        /*0142*/ 	.short	0x0088


	//----- nvinfo : EIATTR_PARAM_CBANK
	.align		4
        /*0144*/ 	.byte	0x04, 0x0a
        /*0146*/ 	.short	(.L_2065 - .L_2064)
	.align		4
.L_2064:
        /*0148*/ 	.word	index@(.nv.constant0._ZN10layer_norm13ln_bwd_kernelINS_13Kernel_traitsI6__halfS2_S2_fjLj40960ELj4ELj1ELj8ELj16ENS_18Kernel_traits_baseILj40960ES2_S2_S2_fjLj256EEEEEEEvNS_9BwdParamsE)
        /*014c*/ 	.short	0x0210
        /*014e*/ 	.short	0x0088


	//----- nvinfo : EIATTR_SW_WAR
	.align		4
.L_2065:
        /*0150*/ 	.byte	0x04, 0x36
        /*0152*/ 	.short	(.L_2067 - .L_2066)
.L_2066:
        /*0154*/ 	.word	0x00000008
.L_2067:


//--------------------- .nv.info._ZN10layer_norm22ln_bwd_finalize_kernelINS_22Kernel_traits_finalizeILj40960EffffjLj1024ELj4ENS_18Kernel_traits_baseILj40960EffffjLj1024EEEEEEEvNS_9BwdParamsE --------------------------
	.section	.nv.info._ZN10layer_norm22ln_bwd_finalize_kernelINS_22Kernel_traits_finalizeILj40960EffffjLj1024ELj4ENS_18Kernel_traits_baseILj40960EffffjLj1024EEEEEEEvNS_9BwdParamsE,"",@"SHT_CUDA_INFO"
	.sectionflags	@""
	.align	4


	//----- nvinfo : EIATTR_CUDA_API_VERSION
	.align		4
        /*0000*/ 	.byte	0x04, 0x37
        /*0002*/ 	.short	(.L_2069 - .L_2068)
.L_2068:
        /*0004*/ 	.word	0x00000082


	//----- nvinfo : EIATTR_KPARAM_INFO
	.align		4
.L_2069:
        /*0008*/ 	.byte	0x04, 0x17
        /*000a*/ 	.short	(.L_2071 - .L_2070)
.L_2070:
        /*000c*/ 	.word	0x00000000
        /*0010*/ 	.short	0x0000
        /*0012*/ 	.short	0x0000
        /*0014*/ 	.byte	0x00, 0xf0, 0x21, 0x02


	//----- nvinfo : EIATTR_SPARSE_MMA_MASK
	.align		4
.L_2071:
        /*0018*/ 	.byte	0x03, 0x50
        /*001a*/ 	.short	0x0000


	//----- nvinfo : EIATTR_MAXREG_COUNT
	.align		4
        /*001c*/ 	.byte	0x03, 0x1b
        /*001e*/ 	.short	0x0040


	//----- nvinfo : EIATTR_NUM_BARRIERS
	.align		4
        /*0020*/ 	.byte	0x02, 0x4c
        /*0022*/ 	.byte	0x01
	.zero		1


	//----- nvinfo : EIATTR_MERCURY_ISA_VERSION
	.align		4
        /*0024*/ 	.byte	0x03, 0x5f
        /*0026*/ 	.short	0x0101


	//----- nvinfo : EIATTR_COOP_GROUP_MASK_REGIDS
	.align		4
        /*0028*/ 	.byte	0x04, 0x29
        /*002a*/ 	.short	(.L_2073 - .L_2072)


	//   ....[0]....
.L_2072:
        /*002c*/ 	.word	0xffffffff


	//   ....[1]....
        /*0030*/ 	.word	0xffffffff


	//   ....[2]....
        /*0034*/ 	.word	0xffffffff


	//   ....[3]....
        /*0038*/ 	.word	0xffffffff


	//   ....[4]....
        /*003c*/ 	.word	0xffffffff


	//   ....[5]....
        /*0040*/ 	.word	0xffffffff


	//   ....[6]....
        /*0044*/ 	.word	0xffffffff


	//   ....[7]....
        /*0048*/ 	.word	0xffffffff


	//   ....[8]....
        /*004c*/ 	.word	0xffffffff


	//   ....[9]....
        /*0050*/ 	.word	0xffffffff


	//   ....[10]....
        /*0054*/ 	.word	0x05000011


	//   ....[11]....
        /*0058*/ 	.word	0x05000011


	//   ....[12]....
        /*005c*/ 	.word	0x05000011


	//   ....[13]....
        /*0060*/ 	.word	0x05000011


	//   ....[14]....
        /*0064*/ 	.word	0x05000011


	//   ....[15]....
        /*0068*/ 	.word	0x05000011


	//   ....[16]....
        /*006c*/ 	.word	0x05000011


	//   ....[17]....
        /*0070*/ 	.word	0x05000011


	//   ....[18]....
        /*0074*/ 	.word	0x05000011


	//   ....[19]....
        /*0078*/ 	.word	0x05000011


	//----- nvinfo : EIATTR_COOP_GROUP_INSTR_OFFSETS
	.align		4
.L_2073:
        /*007c*/ 	.byte	0x04, 0x28
        /*007e*/ 	.short	(.L_2075 - .L_2074)


	//   ....[0]....
.L_2074:
        /*0080*/ 	.word	0x00000860


	//   ....[1]....
        /*0084*/ 	.word	0x00000870


	//   ....[2]....
        /*0088*/ 	.word	0x000008a0


	//   ....[3]....
        /*008c*/ 	.word	0x000008b0


	//   ....[4]....
        /*0090*/ 	.word	0x000008e0


	//   ....[5]....
        /*0094*/ 	.word	0x000008f0


	//   ....[6]....
        /*0098*/ 	.word	0x00000920


	//   ....[7]....
        /*009c*/ 	.word	0x00000930


	//   ....[8]....
        /*00a0*/ 	.word	0x00000960


	//   ....[9]....
        /*00a4*/ 	.word	0x00000970


	//   ....[10]....
        /*00a8*/ 	.word	0x00000b20


	//   ....[11]....
        /*00ac*/ 	.word	0x00000b90


	//   ....[12]....
        /*00b0*/ 	.word	0x00000c00


	//   ....[13]....
        /*00b4*/ 	.word	0x00000c70


	//   ....[14]....
        /*00b8*/ 	.word	0x00000ce0


	//   ....[15]....
        /*00bc*/ 	.word	0x00000d40


	//   ....[16]....
        /*00c0*/ 	.word	0x00000db0


	//   ....[17]....
        /*00c4*/ 	.word	0x00000e20


	//   ....[18]....
        /*00c8*/ 	.word	0x00000e90


	//   ....[19]....
        /*00cc*/ 	.word	0x00000f00


	//----- nvinfo : EIATTR_EXIT_INSTR_OFFSETS
	.align		4
.L_2075:
        /*00d0*/ 	.byte	0x04, 0x1c
        /*00d2*/ 	.short	(.L_2077 - .L_2076)


	//   ....[0]....
.L_2076:
        /*00d4*/ 	.word	0x00000070


	//   ....[1]....
        /*00d8*/ 	.word	0x00000ac0


	//----- nvinfo : EIATTR_MAX_THREADS
	.align		4
.L_2077:
        /*00dc*/ 	.byte	0x04, 0x05
        /*00de*/ 	.short	(.L_2079 - .L_2078)
.L_2078:
        /*00e0*/ 	.word	0x00000400
        /*00e4*/ 	.word	0x00000001
        /*00e8*/ 	.word	0x00000001


	//----- nvinfo : EIATTR_CRS_STACK_SIZE
	.align		4
.L_2079:
        /*00ec*/ 	.byte	0x04, 0x1e
        /*00ee*/ 	.short	(.L_2081 - .L_2080)
.L_2080:
        /*00f0*/ 	.word	0x00000000


	//----- nvinfo : EIATTR_CBANK_PARAM_SIZE
	.align		4
.L_2081:
        /*00f4*/ 	.byte	0x03, 0x19
        /*00f6*/ 	.short	0x0088


	//----- nvinfo : EIATTR_PARAM_CBANK
	.align		4
        /*00f8*/ 	.byte	0x04, 0x0a
        /*00fa*/ 	.short	(.L_2083 - .L_2082)
	.align		4
.L_2082:
        /*00fc*/ 	.word	index@(.nv.constant0._ZN10layer_norm22ln_bwd_finalize_kernelINS_22Kernel_traits_finalizeILj40960EffffjLj1024ELj4ENS_18Kernel_traits_baseILj40960EffffjLj1024EEEEEEEvNS_9BwdParamsE)
        /*0100*/ 	.short	0x0210
        /*0102*/ 	.short	0x0088


	//----- nvinfo : EIATTR_SW_WAR
	.align		4
.L_2083:
        /*0104*/ 	.byte	0x04, 0x36
        /*0106*/ 	.short	(.L_2085 - .L_2084)
.L_2084:
        /*0108*/ 	.word	0x00000008
.L_2085:


//--------------------- .nv.info._ZN10layer_norm13ln_bwd_kernelINS_13Kernel_traitsIffffjLj40960ELj4ELj1ELj8ELj16ENS_18Kernel_traits_baseILj40960EffffjLj256EEEEEEEvNS_9BwdParamsE --------------------------
	.section	.nv.info._ZN10layer_norm13ln_bwd_kernelINS_13Kernel_traitsIffffjLj40960ELj4ELj1ELj8ELj16ENS_18Kernel_traits_baseILj40960EffffjLj256EEEEEEEvNS_9BwdParamsE,"",@"SHT_CUDA_INFO"
	.sectionflags	@""
	.align	4


	//----- nvinfo : EIATTR_CUDA_API_VERSION
	.align		4
        /*0000*/ 	.byte	0x04, 0x37
        /*0002*/ 	.short	(.L_2087 - .L_2086)
.L_2086:
        /*0004*/ 	.word	0x00000082


	//----- nvinfo : EIATTR_KPARAM_INFO
	.align		4
.L_2087:
        /*0008*/ 	.byte	0x04, 0x17
        /*000a*/ 	.short	(.L_2089 - .L_2088)
.L_2088:
        /*000c*/ 	.word	0x00000000
        /*0010*/ 	.short	0x0000
        /*0012*/ 	.short	0x0000
        /*0014*/ 	.byte	0x00, 0xf0, 0x21, 0x02


	//----- nvinfo : EIATTR_SPARSE_MMA_MASK
	.align		4
.L_2089:
        /*0018*/ 	.byte	0x03, 0x50
        /*001a*/ 	.short	0x0000


	//----- nvinfo : EIATTR_MAXREG_COUNT
	.align		4
        /*001c*/ 	.byte	0x03, 0x1b
        /*001e*/ 	.short	0x00ff


	//----- nvinfo : EIATTR_NUM_BARRIERS
	.align		4
        /*0020*/ 	.byte	0x02, 0x4c
        /*0022*/ 	.byte	0x01
	.zero		1


	//----- nvinfo : EIATTR_ANNOTATIONS
	.align		4
        /*0024*/ 	.byte	0x04, 0x55
        /*0026*/ 	.short	(.L_2091 - .L_2090)


	//   ....[0]....
.L_2090:
        /*0028*/ 	.word	0x00000001
        /*002c*/ 	.byte	0x40, 0x06, 0x00, 0x00, 0x01, 0x00, 0x00, 0x00, 0x50, 0x06, 0x00, 0x00, 0x01, 0x00, 0x00, 0x00
        /*003c*/ 	.byte	0x60, 0x06, 0x00, 0x00, 0x01, 0x00, 0x00, 0x00, 0x70, 0x06, 0x00, 0x00, 0x01, 0x00, 0x00, 0x00
        /*004c*/ 	.byte	0x20, 0x0a, 0x00, 0x00, 0x01, 0x00, 0x00, 0x00, 0x50, 0x0a, 0x00, 0x00, 0x01, 0x00, 0x00, 0x00
        /*005c*/ 	.byte	0x30, 0x1c, 0x00, 0x00, 0x01, 0x00, 0x00, 0x00, 0x50, 0x1c, 0x00, 0x00, 0x01, 0x00, 0x00, 0x00
        /*006c*/ 	.byte	0xb0, 0x26, 0x00, 0x00, 0x01, 0x00, 0x00, 0x00, 0xf0, 0x26, 0x00, 0x00, 0x01, 0x00, 0x00, 0x00
        /*007c*/ 	.byte	0x30, 0x27, 0x00, 0x00, 0x01, 0x00, 0x00, 0x00, 0xa0, 0x27, 0x00, 0x00, 0x01, 0x00, 0x00, 0x00
        /*008c*/ 	.byte	0xf0, 0x3c, 0x00, 0x00, 0x01, 0x00, 0x00, 0x00, 0x20, 0x3d, 0x00, 0x00, 0x01, 0x00, 0x00, 0x00
        /*009c*/ 	.byte	0x50, 0x3d, 0x00, 0x00, 0x01, 0x00, 0x00, 0x00, 0x80, 0x3d, 0x00, 0x00


	//----- nvinfo : EIATTR_MERCURY_ISA_VERSION
	.align		4
.L_2091:
        /*00a8*/ 	.byte	0x03, 0x5f
        /*00aa*/ 	.short	0x0101


	//----- nvinfo : EIATTR_COOP_GROUP_MASK_REGIDS
	.align		4
        /*00ac*/ 	.byte	0x04, 0x29
        /*00ae*/ 	.short	(.L_2093 - .L_2092)


	//   ....[0]....
.L_2092:
        /*00b0*/ 	.word	0xffffffff


	//   ....[1]....
        /*00b4*/ 	.word	0xffffffff


	//   ....[2]....
        /*00b8*/ 	.word	0xffffffff


	//   ....[3]....
        /*00bc*/ 	.word	0xffffffff


	//   ....[4]....
        /*00c0*/ 	.word	0xffffffff


	//   ....[5]....
        /*00c4*/ 	.word	0xffffffff


	//   ....[6]....
        /*00c8*/ 	.word	0xffffffff


	//   ....[7]....
        /*00cc*/ 	.word	0xffffffff


	//   ....[8]....
        /*00d0*/ 	.word	0xffffffff


	//   ....[9]....
        /*00d4*/ 	.word	0xffffffff


	//   ....[10]....
        /*00d8*/ 	.word	0xffffffff


	//   ....[11]....
        /*00dc*/ 	.word	0xffffffff


	//   ....[12]....
        /*00e0*/ 	.word	0xffffffff


	//   ....[13]....
        /*00e4*/ 	.word	0xffffffff


	//   ....[14]....
        /*00e8*/ 	.word	0xffffffff


	//   ....[15]....
        /*00ec*/ 	.word	0xffffffff


	//   ....[16]....
        /*00f0*/ 	.word	0xffffffff


	//   ....[17]....
        /*00f4*/ 	.word	0xffffffff


	//   ....[18]....
        /*00f8*/ 	.word	0xffffffff


	//   ....[19]....
        /*00fc*/ 	.word	0xffffffff


	//   ....[20]....
        /*0100*/ 	.word	0x05000073


	//   ....[21]....
        /*0104*/ 	.word	0x05000073


	//   ....[22]....
        /*0108*/ 	.word	0x05000073


	//   ....[23]....
        /*010c*/ 	.word	0x05000073


	//   ....[24]....
        /*0110*/ 	.word	0x05000073


	//   ....[25]....
        /*0114*/ 	.word	0x05000073


	//   ....[26]....
        /*0118*/ 	.word	0x05000073


	//   ....[27]....
        /*011c*/ 	.word	0x05000073


	//   ....[28]....
        /*0120*/ 	.word	0x05000073


	//   ....[29]....
        /*0124*/ 	.word	0x05000073


	//----- nvinfo : EIATTR_COOP_GROUP_INSTR_OFFSETS
	.align		4
.L_2093:
        /*0128*/ 	.byte	0x04, 0x28
        /*012a*/ 	.short	(.L_2095 - .L_2094)


	//   ....[0]....
.L_2094:
        /*012c*/ 	.word	0x00002a60


	//   ....[1]....
        /*0130*/ 	.word	0x00002a80


	//   ....[2]....
        /*0134*/ 	.word	0x00002aa0


	//   ....[3]....
        /*0138*/ 	.word	0x00002ac0


	//   ....[4]....
        /*013c*/ 	.word	0x00002ae0


	//   ....[5]....
        /*0140*/ 	.word	0x00002b00


	//   ....[6]....
        /*0144*/ 	.word	0x00002b20


	//   ....[7]....
        /*0148*/ 	.word	0x00002b40


	//   ....[8]....
        /*014c*/ 	.word	0x00002b50


	//   ....[9]....
        /*0150*/ 	.word	0x00002b70


	//   ....[10]....
        /*0154*/ 	.word	0x000031c0


	//   ....[11]....
        /*0158*/ 	.word	0x000031d0


	//   ....[12]....
        /*015c*/ 	.word	0x00003200


	//   ....[13]....
        /*0160*/ 	.word	0x00003220


	//   ....[14]....
        /*0164*/ 	.word	0x00003240


	//   ....[15]....
        /*0168*/ 	.word	0x00003260


	//   ....[16]....
        /*016c*/ 	.word	0x00003280


	//   ....[17]....
        /*0170*/ 	.word	0x000032a0


	//   ....[18]....
        /*0174*/ 	.word	0x000032c0


	//   ....[19]....
        /*0178*/ 	.word	0x000032e0


	//   ....[20]....
        /*017c*/ 	.word	0x000044d0


	//   ....[21]....
        /*0180*/ 	.word	0x00004520


	//   ....[22]....
        /*0184*/ 	.word	0x00004580


	//   ....[23]....
        /*0188*/ 	.word	0x000045d0


	//   ....[24]....
        /*018c*/ 	.word	0x00004630


	//   ....[25]....
        /*0190*/ 	.word	0x00004680


	//   ....[26]....
        /*0194*/ 	.word	0x000046e0


	//   ....[27]....
        /*0198*/ 	.word	0x00004730


	//   ....[28]....
        /*019c*/ 	.word	0x00004790


	//   ....[29]....
        /*01a0*/ 	.word	0x000047e0


	//----- nvinfo : EIATTR_EXIT_INSTR_OFFSETS
	.align		4
.L_2095:
        /*01a4*/ 	.byte	0x04, 0x1c
        /*01a6*/ 	.short	(.L_2097 - .L_2096)


	//   ....[0]....
.L_2096:
        /*01a8*/ 	.word	0x00004470


	//----- nvinfo : EIATTR_MAX_THREADS
	.align		4
.L_2097:
        /*01ac*/ 	.byte	0x04, 0x05
        /*01ae*/ 	.short	(.L_2099 - .L_2098)
.L_2098:
        /*01b0*/ 	.word	0x00000100
        /*01b4*/ 	.word	0x00000001
        /*01b8*/ 	.word	0x00000001


	//----- nvinfo : EIATTR_CRS_STACK_SIZE
	.align		4
.L_2099:
        /*01bc*/ 	.byte	0x04, 0x1e
        /*01be*/ 	.short	(.L_2101 - .L_2100)
.L_2100:
        /*01c0*/ 	.word	0x00000000


	//----- nvinfo : EIATTR_CBANK_PARAM_SIZE
	.align		4
.L_2101:
        /*01c4*/ 	.byte	0x03, 0x19
        /*01c6*/ 	.short	0x0088


	//----- nvinfo : EIATTR_PARAM_CBANK
	.align		4
        /*01c8*/ 	.byte	0x04, 0x0a
        /*01ca*/ 	.short	(.L_2103 - .L_2102)
	.align		4
.L_2102:
        /*01cc*/ 	.word	index@(.nv.constant0._ZN10layer_norm13ln_bwd_kernelINS_13Kernel_traitsIffffjLj40960ELj4ELj1ELj8ELj16ENS_18Kernel_traits_baseILj40960EffffjLj256EEEEEEEvNS_9BwdParamsE)
        /*01d0*/ 	.short	0x0210
        /*01d2*/ 	.short	0x0088


	//----- nvinfo : EIATTR_SW_WAR
	.align		4
.L_2103:
        /*01d4*/ 	.byte	0x04, 0x36
        /*01d6*/ 	.short	(.L_2105 - .L_2104)
.L_2104:
        /*01d8*/ 	.word	0x00000008
.L_2105:


//--------------------- .nv.info._ZN10layer_norm22ln_bwd_finalize_kernelINS_22Kernel_traits_finalizeILj32768E13__nv_bfloat16fS2_fjLj1024ELj4ENS_18Kernel_traits_baseILj32768ES2_fS2_fjLj1024EEEEEEEvNS_9BwdParamsE --------------------------
	.section	.nv.info._ZN10layer_norm22ln_bwd_finalize_kernelINS_22Kernel_traits_finalizeILj32768E13__nv_bfloat16fS2_fjLj1024ELj4ENS_18Kernel_traits_baseILj32768ES2_fS2_fjLj1024EEEEEEEvNS_9BwdParamsE,"",@"SHT_CUDA_INFO"
	.sectionflags	@""
	.align	4


	//----- nvinfo : EIATTR_CUDA_API_VERSION
	.align		4
        /*0000*/ 	.byte	0x04, 0x37
        /*0002*/ 	.short	(.L_2107 - .L_2106)
.L_2106:
        /*0004*/ 	.word	0x00000082


	//----- nvinfo : EIATTR_KPARAM_INFO
	.align		4
.L_2107:
        /*0008*/ 	.byte	0x04, 0x17
        /*000a*/ 	.short	(.L_2109 - .L_2108)
.L_2108:
        /*000c*/ 	.word	0x00000000
        /*0010*/ 	.short	0x0000
        /*0012*/ 	.short	0x0000
        /*0014*/ 	.byte	0x00, 0xf0, 0x21, 0x02


	//----- nvinfo : EIATTR_SPARSE_MMA_MASK
	.align		4
.L_2109:
        /*0018*/ 	.byte	0x03, 0x50
        /*001a*/ 	.short	0x0000


	//----- nvinfo : EIATTR_MAXREG_COUNT
	.align		4
        /*001c*/ 	.byte	0x03, 0x1b
        /*001e*/ 	.short	0x0040


	//----- nvinfo : EIATTR_NUM_BARRIERS
	.align		4
        /*0020*/ 	.byte	0x02, 0x4c
        /*0022*/ 	.byte	0x01
	.zero		1


	//----- nvinfo : EIATTR_MERCURY_ISA_VERSION
	.align		4
        /*0024*/ 	.byte	0x03, 0x5f
        /*0026*/ 	.short	0x0101


	//----- nvinfo : EIATTR_COOP_GROUP_MASK_REGIDS
	.align		4
        /*0028*/ 	.byte	0x04, 0x29
        /*002a*/ 	.short	(.L_2111 - .L_2110)


	//   ....[0]....
.L_2110:
        /*002c*/ 	.word	0xffffffff


	//   ....[1]....
        /*0030*/ 	.word	0xffffffff


	//   ....[2]....
        /*0034*/ 	.word	0xffffffff


	//   ....[3]....
        /*0038*/ 	.word	0xffffffff


	//   ....[4]....
        /*003c*/ 	.word	0xffffffff


	//   ....[5]....
        /*0040*/ 	.word	0xffffffff


	//   ....[6]....
        /*0044*/ 	.word	0xffffffff


	//   ....[7]....
        /*0048*/ 	.word	0xffffffff


	//   ....[8]....
        /*004c*/ 	.word	0xffffffff


	//   ....[9]....
        /*0050*/ 	.word	0xffffffff


	//   ....[10]....
        /*0054*/ 	.word	0x05000011


	//   ....[11]....
        /*0058*/ 	.word	0x05000011


	//   ....[12]....
        /*005c*/ 	.word	0x05000011


	//   ....[13]....
        /*0060*/ 	.word	0x05000011


	//   ....[14]....
        /*0064*/ 	.word	0x05000011


	//   ....[15]....
        /*0068*/ 	.word	0x05000011


	//   ....[16]....
        /*006c*/ 	.word	0x05000011


	//   ....[17]....
        /*0070*/ 	.word	0x05000011


	//   ....[18]....
        /*0074*/ 	.word	0x05000011


	//   ....[19]....
        /*0078*/ 	.word	0x05000011


	//----- nvinfo : EIATTR_COOP_GROUP_INSTR_OFFSETS
	.align		4
.L_2111:
        /*007c*/ 	.byte	0x04, 0x28
        /*007e*/ 	.short	(.L_2113 - .L_2112)


	//   ....[0]....
.L_2112:
        /*0080*/ 	.word	0x00000860


	//   ....[1]....
        /*0084*/ 	.word	0x00000870


	//   ....[2]....
        /*0088*/ 	.word	0x000008a0


	//   ....[3]....
        /*008c*/ 	.word	0x000008b0


	//   ....[4]....
        /*0090*/ 	.word	0x000008e0


	//   ....[5]....
        /*0094*/ 	.word	0x000008f0


	//   ....[6]....
        /*0098*/ 	.word	0x00000920


	//   ....[7]....
        /*009c*/ 	.word	0x00000930


	//   ....[8]....
        /*00a0*/ 	.word	0x00000960


	//   ....[9]....
        /*00a4*/ 	.word	0x00000970


	//   ....[10]....
        /*00a8*/ 	.word	0x00000b70


	//   ....[11]....
        /*00ac*/ 	.word	0x00000be0


	//   ....[12]....
        /*00b0*/ 	.word	0x00000c50


	//   ....[13]....
        /*00b4*/ 	.word	0x00000cc0


	//   ....[14]....
        /*00b8*/ 	.word	0x00000d30


	//   ....[15]....
        /*00bc*/ 	.word	0x00000d90


	//   ....[16]....
        /*00c0*/ 	.word	0x00000e00


	//   ....[17]....
        /*00c4*/ 	.word	0x00000e70


	//   ....[18]....
        /*00c8*/ 	.word	0x00000ee0


	//   ....[19]....
        /*00cc*/ 	.word	0x00000f50


	//----- nvinfo : EIATTR_EXIT_INSTR_OFFSETS
	.align		4
.L_2113:
        /*00d0*/ 	.byte	0x04, 0x1c
        /*00d2*/ 	.short	(.L_2115 - .L_2114)


	//   ....[0]....
.L_2114:
        /*00d4*/ 	.word	0x00000070


	//   ....[1]....
        /*00d8*/ 	.word	0x00000b10


	//----- nvinfo : EIATTR_MAX_THREADS
	.align		4
.L_2115:
        /*00dc*/ 	.byte	0x04, 0x05
        /*00de*/ 	.short	(.L_2117 - .L_2116)
.L_2116:
        /*00e0*/ 	.word	0x00000400
        /*00e4*/ 	.word	0x00000001
        /*00e8*/ 	.word	0x00000001


	//----- nvinfo : EIATTR_CRS_STACK_SIZE
	.align		4
.L_2117:
        /*00ec*/ 	.byte	0x04, 0x1e
        /*00ee*/ 	.short	(.L_2119 - .L_2118)
.L_2118:
        /*00f0*/ 	.word	0x00000000


	//----- nvinfo : EIATTR_CBANK_PARAM_SIZE
	.align		4
.L_2119:
        /*00f4*/ 	.byte	0x03, 0x19
        /*00f6*/ 	.short	0x0088


	//----- nvinfo : EIATTR_PARAM_CBANK
	.align		4
        /*00f8*/ 	.byte	0x04, 0x0a
        /*00fa*/ 	.short	(.L_2121 - .L_2120)
	.align		4
.L_2120:
        /*00fc*/ 	.word	index@(.nv.constant0._ZN10layer_norm22ln_bwd_finalize_kernelINS_22Kernel_traits_finalizeILj32768E13__nv_bfloat16fS2_fjLj1024ELj4ENS_18Kernel_traits_baseILj32768ES2_fS2_fjLj1024EEEEEEEvNS_9BwdParamsE)
        /*0100*/ 	.short	0x0210
        /*0102*/ 	.short	0x0088


	//----- nvinfo : EIATTR_SW_WAR
	.align		4
.L_2121:
        /*0104*/ 	.byte	0x04, 0x36
        /*0106*/ 	.short	(.L_2123 - .L_2122)
.L_2122:
        /*0108*/ 	.word	0x00000008
.L_2123:


//--------------------- .nv.info._ZN10layer_norm13ln_bwd_kernelINS_13Kernel_traitsI13__nv_bfloat16fS2_fjLj32768ELj4ELj1ELj8ELj16ENS_18Kernel_traits_baseILj32768ES2_fS2_fjLj256EEEEEEEvNS_9BwdParamsE --------------------------
	.section	.nv.info._ZN10layer_norm13ln_bwd_kernelINS_13Kernel_traitsI13__nv_bfloat16fS2_fjLj32768ELj4ELj1ELj8ELj16ENS_18Kernel_traits_baseILj32768ES2_fS2_fjLj256EEEEEEEvNS_9BwdParamsE,"",@"SHT_CUDA_INFO"
	.sectionflags	@""
	.align	4


	//----- nvinfo : EIATTR_CUDA_API_VERSION
	.align		4
        /*0000*/ 	.byte	0x04, 0x37
        /*0002*/ 	.short	(.L_2125 - .L_2124)
.L_2124:
        /*0004*/ 	.word	0x00000082


	//----- nvinfo : EIATTR_KPARAM_INFO
	.align		4
.L_2125:
        /*0008*/ 	.byte	0x04, 0x17
        /*000a*/ 	.short	(.L_2127 - .L_2126)
.L_2126:
        /*000c*/ 	.word	0x00000000
        /*0010*/ 	.short	0x0000
        /*0012*/ 	.short	0x0000
        /*0014*/ 	.byte	0x00, 0xf0, 0x21, 0x02


	//----- nvinfo : EIATTR_SPARSE_MMA_MASK
	.align		4
.L_2127:
        /*0018*/ 	.byte	0x03, 0x50
        /*001a*/ 	.short	0x0000


	//----- nvinfo : EIATTR_MAXREG_COUNT
	.align		4
        /*001c*/ 	.byte	0x03, 0x1b
        /*001e*/ 	.short	0x00ff


	//----- nvinfo : EIATTR_NUM_BARRIERS
	.align		4
        /*0020*/ 	.byte	0x02, 0x4c
        /*0022*/ 	.byte	0x01
	.zero		1


	//----- nvinfo : EIATTR_MERCURY_ISA_VERSION
	.align		4
        /*0024*/ 	.byte	0x03, 0x5f
        /*0026*/ 	.short	0x0101


	//----- nvinfo : EIATTR_COOP_GROUP_MASK_REGIDS
	.align		4
        /*0028*/ 	.byte	0x04, 0x29
        /*002a*/ 	.short	(.L_2129 - .L_2128)


	//   ....[0]....
.L_2128:
        /*002c*/ 	.word	0xffffffff


	//   ....[1]....
        /*0030*/ 	.word	0xffffffff


	//   ....[2]....
        /*0034*/ 	.word	0xffffffff


	//   ....[3]....
        /*0038*/ 	.word	0xffffffff


	//   ....[4]....
        /*003c*/ 	.word	0xffffffff


	//   ....[5]....
        /*0040*/ 	.word	0xffffffff


	//   ....[6]....
        /*0044*/ 	.word	0xffffffff


	//   ....[7]....
        /*0048*/ 	.word	0xffffffff


	//   ....[8]....
        /*004c*/ 	.word	0xffffffff


	//   ....[9]....
        /*0050*/ 	.word	0xffffffff


	//   ....[10]....
        /*0054*/ 	.word	0xffffffff


	//   ....[11]....
        /*0058*/ 	.word	0xffffffff


	//   ....[12]....
        /*005c*/ 	.word	0xffffffff


	//   ....[13]....
        /*0060*/ 	.word	0xffffffff


	//   ....[14]....
        /*0064*/ 	.word	0xffffffff


	//   ....[15]....
        /*0068*/ 	.word	0xffffffff


	//   ....[16]....
        /*006c*/ 	.word	0xffffffff


	//   ....[17]....
        /*0070*/ 	.word	0xffffffff


	//   ....[18]....
        /*0074*/ 	.word	0xffffffff


	//   ....[19]....
        /*0078*/ 	.word	0xffffffff


	//   ....[20]....
        /*007c*/ 	.word	0x05000043


	//   ....[21]....
        /*0080*/ 	.word	0x05000043


	//   ....[22]....
        /*0084*/ 	.word	0x05000043


	//   ....[23]....
        /*0088*/ 	.word	0x05000043


	//   ....[24]....
        /*008c*/ 	.word	0x05000043


	//   ....[25]....
        /*0090*/ 	.word	0x05000043


	//   ....[26]....
        /*0094*/ 	.word	0x05000043


	//   ....[27]....
        /*0098*/ 	.word	0x05000043


	//   ....[28]....
        /*009c*/ 	.word	0x05000043


	//   ....[29]....
        /*00a0*/ 	.word	0x05000043


	//----- nvinfo : EIATTR_COOP_GROUP_INSTR_OFFSETS
	.align		4
.L_2129:
        /*00a4*/ 	.byte	0x04, 0x28
        /*00a6*/ 	.short	(.L_2131 - .L_2130)


	//   ....[0]....
.L_2130:
        /*00a8*/ 	.word	0x00002ba0


	//   ....[1]....
        /*00ac*/ 	.word	0x00002bb0


	//   ....[2]....
        /*00b0*/ 	.word	0x00002be0


	//   ....[3]....
        /*00b4*/ 	.word	0x00002bf0


	//   ....[4]....
        /*00b8*/ 	.word	0x00002c20


	//   ....[5]....
        /*00bc*/ 	.word	0x00002c30


	//   ....[6]....
        /*00c0*/ 	.word	0x00002c60


	//   ....[7]....
        /*00c4*/ 	.word	0x00002c70


	//   ....[8]....
        /*00c8*/ 	.word	0x00002cb0


	//   ....[9]....
        /*00cc*/ 	.word	0x00002cd0


	//   ....[10]....
        /*00d0*/ 	.word	0x000032a0


	//   ....[11]....
        /*00d4*/ 	.word	0x000032b0


	//   ....[12]....
        /*00d8*/ 	.word	0x000032e0


	//   ....[13]....
        /*00dc*/ 	.word	0x000032f0


	//   ....[14]....
        /*00e0*/ 	.word	0x00003320


	//   ....[15]....
        /*00e4*/ 	.word	0x00003330


	//   ....[16]....
        /*00e8*/ 	.word	0x00003380


	//   ....[17]....
        /*00ec*/ 	.word	0x00003390


	//   ....[18]....
        /*00f0*/ 	.word	0x000033c0


	//   ....[19]....
        /*00f4*/ 	.word	0x000033d0


	//   ....[20]....
        /*00f8*/ 	.word	0x00004130


	//   ....[21]....
        /*00fc*/ 	.word	0x00004180


	//   ....[22]....
        /*0100*/ 	.word	0x000041f0


	//   ....[23]....
        /*0104*/ 	.word	0x00004250


	//   ....[24]....
        /*0108*/ 	.word	0x000042c0


	//   ....[25]....
        /*010c*/ 	.word	0x00004320


	//   ....[26]....
        /*0110*/ 	.word	0x00004390


	//   ....[27]....
        /*0114*/ 	.word	0x000043f0


	//   ....[28]....
        /*0118*/ 	.word	0x00004470


	//   ....[29]....
        /*011c*/ 	.word	0x000044e0


	//----- nvinfo : EIATTR_EXIT_INSTR_OFFSETS
	.align		4
.L_2131:
        /*0120*/ 	.byte	0x04, 0x1c
        /*0122*/ 	.short	(.L_2133 - .L_2132)


	//   ....[0]....
.L_2132:
        /*0124*/ 	.word	0x000040d0


	//----- nvinfo : EIATTR_MAX_THREADS
	.align		4
.L_2133:
        /*0128*/ 	.byte	0x04, 0x05
        /*012a*/ 	.short	(.L_2135 - .L_2134)
.L_2134:
        /*012c*/ 	.word	0x00000100
        /*0130*/ 	.word	0x00000001
        /*0134*/ 	.word	0x00000001


	//----- nvinfo : EIATTR_CRS_STACK_SIZE
	.align		4
.L_2135:
        /*0138*/ 	.byte	0x04, 0x1e
        /*013a*/ 	.short	(.L_2137 - .L_2136)
.L_2136:
        /*013c*/ 	.word	0x00000000


	//----- nvinfo : EIATTR_CBANK_PARAM_SIZE
	.align		4
.L_2137:
        /*0140*/ 	.byte	0x03, 0x19
        /*0142*/ 	.short	0x0088


	//----- nvinfo : EIATTR_PARAM_CBANK
	.align		4
        /*0144*/ 	.byte	0x04, 0x0a
        /*0146*/ 	.short	(.L_2139 - .L_2138)
	.align		4
.L_2138:
        /*0148*/ 	.word	index@(.nv.constant0._ZN10layer_norm13ln_bwd_kernelINS_13Kernel_traitsI13__nv_bfloat16fS2_fjLj32768ELj4ELj1ELj8ELj16ENS_18Kernel_traits_baseILj32768ES2_fS2_fjLj256EEEEEEEvNS_9BwdParamsE)
        /*014c*/ 	.short	0x0210
        /*014e*/ 	.short	0x0088


	//----- nvinfo : EIATTR_SW_WAR
	.align		4
.L_2139:
        /*0150*/ 	.byte	0x04, 0x36
        /*0152*/ 	.short	(.L_2141 - .L_2140)
.L_2140:
        /*0154*/ 	.word	0x00000008
.L_2141:


//--------------------- .nv.info._ZN10layer_norm22ln_bwd_finalize_kernelINS_22Kernel_traits_finalizeILj32768E13__nv_bfloat16S2_S2_fjLj1024ELj4ENS_18Kernel_traits_baseILj32768ES2_S2_S2_fjLj1024EEEEEEEvNS_9BwdParamsE --------------------------
	.section	.nv.info._ZN10layer_norm22ln_bwd_finalize_kernelINS_22Kernel_traits_finalizeILj32768E13__nv_bfloat16S2_S2_fjLj1024ELj4ENS_18Kernel_traits_baseILj32768ES2_S2_S2_fjLj1024EEEEEEEvNS_9BwdParamsE,"",@"SHT_CUDA_INFO"
	.sectionflags	@""
	.align	4


	//----- nvinfo : EIATTR_CUDA_API_VERSION
	.align		4
        /*0000*/ 	.byte	0x04, 0x37
        /*0002*/ 	.short	(.L_2143 - .L_2142)
.L_2142:
        /*0004*/ 	.word	0x00000082


	//----- nvinfo : EIATTR_KPARAM_INFO
	.align		4
.L_2143:
        /*0008*/ 	.byte	0x04, 0x17
        /*000a*/ 	.short	(.L_2145 - .L_2144)
.L_2144:
        /*000c*/ 	.word	0x00000000
        /*0010*/ 	.short	0x0000
        /*0012*/ 	.short	0x0000
        /*0014*/ 	.byte	0x00, 0xf0, 0x21, 0x02


	//----- nvinfo : EIATTR_SPARSE_MMA_MASK
	.align		4
.L_2145:
        /*0018*/ 	.byte	0x03, 0x50
        /*001a*/ 	.short	0x0000


	//----- nvinfo : EIATTR_MAXREG_COUNT
	.align		4
        /*001c*/ 	.byte	0x03, 0x1b
        /*001e*/ 	.short	0x0040


	//----- nvinfo : EIATTR_NUM_BARRIERS
	.align		4
        /*0020*/ 	.byte	0x02, 0x4c
        /*0022*/ 	.byte	0x01
	.zero		1


	//----- nvinfo : EIATTR_MERCURY_ISA_VERSION
	.align		4
        /*0024*/ 	.byte	0x03, 0x5f
        /*0026*/ 	.short	0x0101


	//----- nvinfo : EIATTR_COOP_GROUP_MASK_REGIDS
	.align		4
        /*0028*/ 	.byte	0x04, 0x29
        /*002a*/ 	.short	(.L_2147 - .L_2146)


	//   ....[0]....
.L_2146:
        /*002c*/ 	.word	0xffffffff


	//   ....[1]....
        /*0030*/ 	.word	0xffffffff


	//   ....[2]....
        /*0034*/ 	.word	0xffffffff


	//   ....[3]....
        /*0038*/ 	.word	0xffffffff


	//   ....[4]....
        /*003c*/ 	.word	0xffffffff


	//   ....[5]....
        /*0040*/ 	.word	0xffffffff


	//   ....[6]....
        /*0044*/ 	.word	0xffffffff


	//   ....[7]....
        /*0048*/ 	.word	0xffffffff


	//   ....[8]....
        /*004c*/ 	.word	0xffffffff


	//   ....[9]....
        /*0050*/ 	.word	0xffffffff


	//   ....[10]....
        /*0054*/ 	.word	0x05000011


	//   ....[11]....
        /*0058*/ 	.word	0x05000011


	//   ....[12]....
        /*005c*/ 	.word	0x05000011


	//   ....[13]....
        /*0060*/ 	.word	0x05000011


	//   ....[14]....
        /*0064*/ 	.word	0x05000011


	//   ....[15]....
        /*0068*/ 	.word	0x05000011


	//   ....[16]....
        /*006c*/ 	.word	0x05000011


	//   ....[17]....
        /*0070*/ 	.word	0x05000011


	//   ....[18]....
        /*0074*/ 	.word	0x05000011


	//   ....[19]....
        /*0078*/ 	.word	0x05000011


	//----- nvinfo : EIATTR_COOP_GROUP_INSTR_OFFSETS
	.align		4
.L_2147:
        /*007c*/ 	.byte	0x04, 0x28
        /*007e*/ 	.short	(.L_2149 - .L_2148)


	//   ....[0]....
.L_2148:
        /*0080*/ 	.word	0x00000860


	//   ....[1]....
        /*0084*/ 	.word	0x00000870


	//   ....[2]....
        /*0088*/ 	.word	0x000008a0


	//   ....[3]....
        /*008c*/ 	.word	0x000008b0


	//   ....[4]....
        /*0090*/ 	.word	0x000008e0


	//   ....[5]....
        /*0094*/ 	.word	0x000008f0


	//   ....[6]....
        /*0098*/ 	.word	0x00000920


	//   ....[7]....
        /*009c*/ 	.word	0x00000930


	//   ....[8]....
        /*00a0*/ 	.word	0x00000960


	//   ....[9]....
        /*00a4*/ 	.word	0x00000970


	//   ....[10]....
        /*00a8*/ 	.word	0x00000b70


	//   ....[11]....
        /*00ac*/ 	.word	0x00000be0


	//   ....[12]....
        /*00b0*/ 	.word	0x00000c50


	//   ....[13]....
        /*00b4*/ 	.word	0x00000cc0


	//   ....[14]....
        /*00b8*/ 	.word	0x00000d30


	//   ....[15]....
        /*00bc*/ 	.word	0x00000d90


	//   ....[16]....
        /*00c0*/ 	.word	0x00000e00


	//   ....[17]....
        /*00c4*/ 	.word	0x00000e70


	//   ....[18]....
        /*00c8*/ 	.word	0x00000ee0


	//   ....[19]....
        /*00cc*/ 	.word	0x00000f50


	//----- nvinfo : EIATTR_EXIT_INSTR_OFFSETS
	.align		4
.L_2149:
        /*00d0*/ 	.byte	0x04, 0x1c
        /*00d2*/ 	.short	(.L_2151 - .L_2150)


	//   ....[0]....
.L_2150:
        /*00d4*/ 	.word	0x00000070


	//   ....[1]....
        /*00d8*/ 	.word	0x00000b10


	//----- nvinfo : EIATTR_MAX_THREADS
	.align		4
.L_2151:
        /*00dc*/ 	.byte	0x04, 0x05
        /*00de*/ 	.short	(.L_2153 - .L_2152)
.L_2152:
        /*00e0*/ 	.word	0x00000400
        /*00e4*/ 	.word	0x00000001
        /*00e8*/ 	.word	0x00000001


	//----- nvinfo : EIATTR_CRS_STACK_SIZE
	.align		4
.L_2153:
        /*00ec*/ 	.byte	0x04, 0x1e
        /*00ee*/ 	.short	(.L_2155 - .L_2154)
.L_2154:
        /*00f0*/ 	.word	0x00000000


	//----- nvinfo : EIATTR_CBANK_PARAM_SIZE
	.align		4
.L_2155:
        /*00f4*/ 	.byte	0x03, 0x19
        /*00f6*/ 	.short	0x0088


	//----- nvinfo : EIATTR_PARAM_CBANK
	.align		4
        /*00f8*/ 	.byte	0x04, 0x0a
        /*00fa*/ 	.short	(.L_2157 - .L_2156)
	.align		4
.L_2156:
        /*00fc*/ 	.word	index@(.nv.constant0._ZN10layer_norm22ln_bwd_finalize_kernelINS_22Kernel_traits_finalizeILj32768E13__nv_bfloat16S2_S2_fjLj1024ELj4ENS_18Kernel_traits_baseILj32768ES2_S2_S2_fjLj1024EEEEEEEvNS_9BwdParamsE)
        /*0100*/ 	.short	0x0210
        /*0102*/ 	.short	0x0088


	//----- nvinfo : EIATTR_SW_WAR
	.align		4
.L_2157:
        /*0104*/ 	.byte	0x04, 0x36
        /*0106*/ 	.short	(.L_2159 - .L_2158)
.L_2158:
        /*0108*/ 	.word	0x00000008
.L_2159:


//--------------------- .nv.info._ZN10layer_norm13ln_bwd_kernelINS_13Kernel_traitsI13__nv_bfloat16S2_S2_fjLj32768ELj4ELj1ELj8ELj16ENS_18Kernel_traits_baseILj32768ES2_S2_S2_fjLj256EEEEEEEvNS_9BwdParamsE --------------------------
	.section	.nv.info._ZN10layer_norm13ln_bwd_kernelINS_13Kernel_traitsI13__nv_bfloat16S2_S2_fjLj32768ELj4ELj1ELj8ELj16ENS_18Kernel_traits_baseILj32768ES2_S2_S2_fjLj256EEEEEEEvNS_9BwdParamsE,"",@"SHT_CUDA_INFO"
	.sectionflags	@""
	.align	4


	//----- nvinfo : EIATTR_CUDA_API_VERSION
	.align		4
        /*0000*/ 	.byte	0x04, 0x37
        /*0002*/ 	.short	(.L_2161 - .L_2160)
.L_2160:
        /*0004*/ 	.word	0x00000082


	//----- nvinfo : EIATTR_KPARAM_INFO
	.align		4
.L_2161:
        /*0008*/ 	.byte	0x04, 0x17
        /*000a*/ 	.short	(.L_2163 - .L_2162)
.L_2162:
        /*000c*/ 	.word	0x00000000
        /*0010*/ 	.short	0x0000
        /*0012*/ 	.short	0x0000
        /*0014*/ 	.byte	0x00, 0xf0, 0x21, 0x02


	//----- nvinfo : EIATTR_SPARSE_MMA_MASK
	.align		4
.L_2163:
        /*0018*/ 	.byte	0x03, 0x50
        /*001a*/ 	.short	0x0000


	//----- nvinfo : EIATTR_MAXREG_COUNT
	.align		4
        /*001c*/ 	.byte	0x03, 0x1b
        /*001e*/ 	.short	0x00ff


	//----- nvinfo : EIATTR_NUM_BARRIERS
	.align		4
        /*0020*/ 	.byte	0x02, 0x4c
        /*0022*/ 	.byte	0x01
	.zero		1


	//----- nvinfo : EIATTR_MERCURY_ISA_VERSION
	.align		4
        /*0024*/ 	.byte	0x03, 0x5f
        /*0026*/ 	.short	0x0101


	//----- nvinfo : EIATTR_COOP_GROUP_MASK_REGIDS
	.align		4
        /*0028*/ 	.byte	0x04, 0x29
        /*002a*/ 	.short	(.L_2165 - .L_2164)


	//   ....[0]....
.L_2164:
        /*002c*/ 	.word	0xffffffff


	//   ....[1]....
        /*0030*/ 	.word	0xffffffff


	//   ....[2]....
        /*0034*/ 	.word	0xffffffff


	//   ....[3]....
        /*0038*/ 	.word	0xffffffff


	//   ....[4]....
        /*003c*/ 	.word	0xffffffff


	//   ....[5]....
        /*0040*/ 	.word	0xffffffff


	//   ....[6]....
        /*0044*/ 	.word	0xffffffff


	//   ....[7]....
        /*0048*/ 	.word	0xffffffff


	//   ....[8]....
        /*004c*/ 	.word	0xffffffff


	//   ....[9]....
        /*0050*/ 	.word	0xffffffff


	//   ....[10]....
        /*0054*/ 	.word	0xffffffff


	//   ....[11]....
        /*0058*/ 	.word	0xffffffff


	//   ....[12]....
        /*005c*/ 	.word	0xffffffff


	//   ....[13]....
        /*0060*/ 	.word	0xffffffff


	//   ....[14]....
        /*0064*/ 	.word	0xffffffff


	//   ....[15]....
        /*0068*/ 	.word	0xffffffff


	//   ....[16]....
        /*006c*/ 	.word	0xffffffff


	//   ....[17]....
        /*0070*/ 	.word	0xffffffff


	//   ....[18]....
        /*0074*/ 	.word	0xffffffff


	//   ....[19]....
        /*0078*/ 	.word	0xffffffff


	//   ....[20]....
        /*007c*/ 	.word	0x05000019


	//   ....[21]....
        /*0080*/ 	.word	0x05000019


	//   ....[22]....
        /*0084*/ 	.word	0x05000019


	//   ....[23]....
        /*0088*/ 	.word	0x05000019


	//   ....[24]....
        /*008c*/ 	.word	0x05000019


	//   ....[25]....
        /*0090*/ 	.word	0x05000019


	//   ....[26]....
        /*0094*/ 	.word	0x05000019


	//   ....[27]....
        /*0098*/ 	.word	0x05000019


	//   ....[28]....
        /*009c*/ 	.word	0x05000019


	//   ....[29]....
        /*00a0*/ 	.word	0x05000019


	//----- nvinfo : EIATTR_COOP_GROUP_INSTR_OFFSETS
	.align		4
.L_2165:
        /*00a4*/ 	.byte	0x04, 0x28
        /*00a6*/ 	.short	(.L_2167 - .L_2166)


	//   ....[0]....
.L_2166:
        /*00a8*/ 	.word	0x00002a30


	//   ....[1]....
        /*00ac*/ 	.word	0x00002a40


	//   ....[2]....
        /*00b0*/ 	.word	0x00002a70


	//   ....[3]....
        /*00b4*/ 	.word	0x00002a80


	//   ....[4]....
        /*00b8*/ 	.word	0x00002ab0


	//   ....[5]....
        /*00bc*/ 	.word	0x00002ac0


	//   ....[6]....
        /*00c0*/ 	.word	0x00002af0


	//   ....[7]....
        /*00c4*/ 	.word	0x00002b00


	//   ....[8]....
        /*00c8*/ 	.word	0x00002b30


	//   ....[9]....
        /*00cc*/ 	.word	0x00002b40


	//   ....[10]....
        /*00d0*/ 	.word	0x00003100


	//   ....[11]....
        /*00d4*/ 	.word	0x00003110


	//   ....[12]....
        /*00d8*/ 	.word	0x00003140


	//   ....[13]....
        /*00dc*/ 	.word	0x00003150


	//   ....[14]....
        /*00e0*/ 	.word	0x00003180


	//   ....[15]....
        /*00e4*/ 	.word	0x00003190


	//   ....[16]....
        /*00e8*/ 	.word	0x000031d0


	//   ....[17]....
        /*00ec*/ 	.word	0x000031e0


	//   ....[18]....
        /*00f0*/ 	.word	0x00003210


	//   ....[19]....
        /*00f4*/ 	.word	0x00003220


	//   ....[20]....
        /*00f8*/ 	.word	0x00004090


	//   ....[21]....
        /*00fc*/ 	.word	0x000040e0


	//   ....[22]....
        /*0100*/ 	.word	0x00004150


	//   ....[23]....
        /*0104*/ 	.word	0x000041b0


	//   ....[24]....
        /*0108*/ 	.word	0x00004220


	//   ....[25]....
        /*010c*/ 	.word	0x00004280


	//   ....[26]....
        /*0110*/ 	.word	0x000042f0


	//   ....[27]....
        /*0114*/ 	.word	0x00004350


	//   ....[28]....
        /*0118*/ 	.word	0x000043c0


	//   ....[29]....
        /*011c*/ 	.word	0x00004420


	//----- nvinfo : EIATTR_EXIT_INSTR_OFFSETS
	.align		4
.L_2167:
        /*0120*/ 	.byte	0x04, 0x1c
        /*0122*/ 	.short	(.L_2169 - .L_2168)


	//   ....[0]....
.L_2168:
        /*0124*/ 	.word	0x00004030


	//----- nvinfo : EIATTR_MAX_THREADS
	.align		4
.L_2169:
        /*0128*/ 	.byte	0x04, 0x05
        /*012a*/ 	.short	(.L_2171 - .L_2170)
.L_2170:
        /*012c*/ 	.word	0x00000100
        /*0130*/ 	.word	0x00000001
        /*0134*/ 	.word	0x00000001


	//----- nvinfo : EIATTR_CRS_STACK_SIZE
	.align		4
.L_2171:
        /*0138*/ 	.byte	0x04, 0x1e
        /*013a*/ 	.short	(.L_2173 - .L_2172)
.L_2172:
        /*013c*/ 	.word	0x00000000


	//----- nvinfo : EIATTR_CBANK_PARAM_SIZE
	.align		4
.L_2173:
        /*0140*/ 	.byte	0x03, 0x19
        /*0142*/ 	.short	0x0088


	//----- nvinfo : EIATTR_PARAM_CBANK
	.align		4
        /*0144*/ 	.byte	0x04, 0x0a
        /*0146*/ 	.short	(.L_2175 - .L_2174)
	.align		4
.L_2174:
        /*0148*/ 	.word	index@(.nv.constant0._ZN10layer_norm13ln_bwd_kernelINS_13Kernel_traitsI13__nv_bfloat16S2_S2_fjLj32768ELj4ELj1ELj8ELj16ENS_18Kernel_traits_baseILj32768ES2_S2_S2_fjLj256EEEEEEEvNS_9BwdParamsE)
        /*014c*/ 	.short	0x0210
        /*014e*/ 	.short	0x0088


	//----- nvinfo : EIATTR_SW_WAR
	.align		4
.L_2175:
        /*0150*/ 	.byte	0x04, 0x36
        /*0152*/ 	.short	(.L_2177 - .L_2176)
.L_2176:
        /*0154*/ 	.word	0x00000008
.L_2177:


//--------------------- .nv.info._ZN10layer_norm22ln_bwd_finalize_kernelINS_22Kernel_traits_finalizeILj32768E6__halffS2_fjLj1024ELj4ENS_18Kernel_traits_baseILj32768ES2_fS2_fjLj1024EEEEEEEvNS_9BwdParamsE --------------------------
	.section	.nv.info._ZN10layer_norm22ln_bwd_finalize_kernelINS_22Kernel_traits_finalizeILj32768E6__halffS2_fjLj1024ELj4ENS_18Kernel_traits_baseILj32768ES2_fS2_fjLj1024EEEEEEEvNS_9BwdParamsE,"",@"SHT_CUDA_INFO"
	.sectionflags	@""
	.align	4


	//----- nvinfo : EIATTR_CUDA_API_VERSION
	.align		4
        /*0000*/ 	.byte	0x04, 0x37
        /*0002*/ 	.short	(.L_2179 - .L_2178)
.L_2178:
        /*0004*/ 	.word	0x00000082


	//----- nvinfo : EIATTR_KPARAM_INFO
	.align		4
.L_2179:
        /*0008*/ 	.byte	0x04, 0x17
        /*000a*/ 	.short	(.L_2181 - .L_2180)
.L_2180:
        /*000c*/ 	.word	0x00000000
        /*0010*/ 	.short	0x0000
        /*0012*/ 	.short	0x0000
        /*0014*/ 	.byte	0x00, 0xf0, 0x21, 0x02


	//----- nvinfo : EIATTR_SPARSE_MMA_MASK
	.align		4
.L_2181:
        /*0018*/ 	.byte	0x03, 0x50
        /*001a*/ 	.short	0x0000


	//----- nvinfo : EIATTR_MAXREG_COUNT
	.align		4
        /*001c*/ 	.byte	0x03, 0x1b
        /*001e*/ 	.short	0x0040


	//----- nvinfo : EIATTR_NUM_BARRIERS
	.align		4
        /*0020*/ 	.byte	0x02, 0x4c
        /*0022*/ 	.byte	0x01
	.zero		1


	//----- nvinfo : EIATTR_MERCURY_ISA_VERSION
	.align		4
        /*0024*/ 	.byte	0x03, 0x5f
        /*0026*/ 	.short	0x0101


	//----- nvinfo : EIATTR_COOP_GROUP_MASK_REGIDS
	.align		4
        /*0028*/ 	.byte	0x04, 0x29
        /*002a*/ 	.short	(.L_2183 - .L_2182)


	//   ....[0]....
.L_2182:
        /*002c*/ 	.word	0xffffffff


	//   ....[1]....
        /*0030*/ 	.word	0xffffffff


	//   ....[2]....
        /*0034*/ 	.word	0xffffffff


	//   ....[3]....
        /*0038*/ 	.word	0xffffffff


	//   ....[4]....
        /*003c*/ 	.word	0xffffffff


	//   ....[5]....
        /*0040*/ 	.word	0xffffffff


	//   ....[6]....
        /*0044*/ 	.word	0xffffffff


	//   ....[7]....
        /*0048*/ 	.word	0xffffffff


	//   ....[8]....
        /*004c*/ 	.word	0xffffffff


	//   ....[9]....
        /*0050*/ 	.word	0xffffffff


	//   ....[10]....
        /*0054*/ 	.word	0x05000011


	//   ....[11]....
        /*0058*/ 	.word	0x05000011


	//   ....[12]....
        /*005c*/ 	.word	0x05000011


	//   ....[13]....
        /*0060*/ 	.word	0x05000011


	//   ....[14]....
        /*0064*/ 	.word	0x05000011


	//   ....[15]....
        /*0068*/ 	.word	0x05000011


	//   ....[16]....
        /*006c*/ 	.word	0x05000011


	//   ....[17]....
        /*0070*/ 	.word	0x05000011


	//   ....[18]....
        /*0074*/ 	.word	0x05000011


	//   ....[19]....
        /*0078*/ 	.word	0x05000011


	//----- nvinfo : EIATTR_COOP_GROUP_INSTR_OFFSETS
	.align		4
.L_2183:
        /*007c*/ 	.byte	0x04, 0x28
        /*007e*/ 	.short	(.L_2185 - .L_2184)


	//   ....[0]....
.L_2184:
        /*0080*/ 	.word	0x00000860


	//   ....[1]....
        /*0084*/ 	.word	0x00000870


	//   ....[2]....
        /*0088*/ 	.word	0x000008a0


	//   ....[3]....
        /*008c*/ 	.word	0x000008b0


	//   ....[4]....
        /*0090*/ 	.word	0x000008e0


	//   ....[5]....
        /*0094*/ 	.word	0x000008f0


	//   ....[6]....
        /*0098*/ 	.word	0x00000920


	//   ....[7]....
        /*009c*/ 	.word	0x00000930


	//   ....[8]....
        /*00a0*/ 	.word	0x00000960


	//   ....[9]....
        /*00a4*/ 	.word	0x00000970


	//   ....[10]....
        /*00a8*/ 	.word	0x00000b70


	//   ....[11]....
        /*00ac*/ 	.word	0x00000be0


	//   ....[12]....
        /*00b0*/ 	.word	0x00000c50


	//   ....[13]....
        /*00b4*/ 	.word	0x00000cc0


	//   ....[14]....
        /*00b8*/ 	.word	0x00000d30


	//   ....[15]....
        /*00bc*/ 	.word	0x00000d90


	//   ....[16]....
        /*00c0*/ 	.word	0x00000e00


	//   ....[17]....
        /*00c4*/ 	.word	0x00000e70


	//   ....[18]....
        /*00c8*/ 	.word	0x00000ee0


	//   ....[19]....
        /*00cc*/ 	.word	0x00000f50


	//----- nvinfo : EIATTR_EXIT_INSTR_OFFSETS
	.align		4
.L_2185:
        /*00d0*/ 	.byte	0x04, 0x1c
        /*00d2*/ 	.short	(.L_2187 - .L_2186)


	//   ....[0]....
.L_2186:
        /*00d4*/ 	.word	0x00000070


	//   ....[1]....
        /*00d8*/ 	.word	0x00000b10


	//----- nvinfo : EIATTR_MAX_THREADS
	.align		4
.L_2187:
        /*00dc*/ 	.byte	0x04, 0x05
        /*00de*/ 	.short	(.L_2189 - .L_2188)
.L_2188:
        /*00e0*/ 	.word	0x00000400
        /*00e4*/ 	.word	0x00000001
        /*00e8*/ 	.word	0x00000001


	//----- nvinfo : EIATTR_CRS_STACK_SIZE
	.align		4
.L_2189:
        /*00ec*/ 	.byte	0x04, 0x1e
        /*00ee*/ 	.short	(.L_2191 - .L_2190)
.L_2190:
        /*00f0*/ 	.word	0x00000000


	//----- nvinfo : EIATTR_CBANK_PARAM_SIZE
	.align		4
.L_2191:
        /*00f4*/ 	.byte	0x03, 0x19
        /*00f6*/ 	.short	0x0088


	//----- nvinfo : EIATTR_PARAM_CBANK
	.align		4
        /*00f8*/ 	.byte	0x04, 0x0a
        /*00fa*/ 	.short	(.L_2193 - .L_2192)
	.align		4
.L_2192:
        /*00fc*/ 	.word	index@(.nv.constant0._ZN10layer_norm22ln_bwd_finalize_kernelINS_22Kernel_traits_finalizeILj32768E6__halffS2_fjLj1024ELj4ENS_18Kernel_traits_baseILj32768ES2_fS2_fjLj1024EEEEEEEvNS_9BwdParamsE)
        /*0100*/ 	.short	0x0210
        /*0102*/ 	.short	0x0088


	//----- nvinfo : EIATTR_SW_WAR
	.align		4
.L_2193:
        /*0104*/ 	.byte	0x04, 0x36
        /*0106*/ 	.short	(.L_2195 - .L_2194)
.L_2194:
        /*0108*/ 	.word	0x00000008
.L_2195:


//--------------------- .nv.info._ZN10layer_norm13ln_bwd_kernelINS_13Kernel_traitsI6__halffS2_fjLj32768ELj4ELj1ELj8ELj16ENS_18Kernel_traits_baseILj32768ES2_fS2_fjLj256EEEEEEEvNS_9BwdParamsE --------------------------
	.section	.nv.info._ZN10layer_norm13ln_bwd_kernelINS_13Kernel_traitsI6__halffS2_fjLj32768ELj4ELj1ELj8ELj16ENS_18Kernel_traits_baseILj32768ES2_fS2_fjLj256EEEEEEEvNS_9BwdParamsE,"",@"SHT_CUDA_INFO"
	.sectionflags	@""
	.align	4


	//----- nvinfo : EIATTR_CUDA_API_VERSION
	.align		4
        /*0000*/ 	.byte	0x04, 0x37
        /*0002*/ 	.short	(.L_2197 - .L_2196)
.L_2196:
        /*0004*/ 	.word	0x00000082


	//----- nvinfo : EIATTR_KPARAM_INFO
	.align		4
.L_2197:
        /*0008*/ 	.byte	0x04, 0x17
        /*000a*/ 	.short	(.L_2199 - .L_2198)
.L_2198:
        /*000c*/ 	.word	0x00000000
        /*0010*/ 	.short	0x0000
        /*0012*/ 	.short	0x0000
        /*0014*/ 	.byte	0x00, 0xf0, 0x21, 0x02


	//----- nvinfo : EIATTR_SPARSE_MMA_MASK
	.align		4
.L_2199:
        /*0018*/ 	.byte	0x03, 0x50
        /*001a*/ 	.short	0x0000


	//----- nvinfo : EIATTR_MAXREG_COUNT
	.align		4
        /*001c*/ 	.byte	0x03, 0x1b
        /*001e*/ 	.short	0x00ff


	//----- nvinfo : EIATTR_NUM_BARRIERS
	.align		4
        /*0020*/ 	.byte	0x02, 0x4c
        /*0022*/ 	.byte	0x01
	.zero		1


	//----- nvinfo : EIATTR_MERCURY_ISA_VERSION
	.align		4
        /*0024*/ 	.byte	0x03, 0x5f
        /*0026*/ 	.short	0x0101


	//----- nvinfo : EIATTR_COOP_GROUP_MASK_REGIDS
	.align		4
        /*0028*/ 	.byte	0x04, 0x29
        /*002a*/ 	.short	(.L_2201 - .L_2200)


	//   ....[0]....
.L_2200:
        /*002c*/ 	.word	0xffffffff


	//   ....[1]....
        /*0030*/ 	.word	0xffffffff


	//   ....[2]....
        /*0034*/ 	.word	0xffffffff


	//   ....[3]....
        /*0038*/ 	.word	0xffffffff


	//   ....[4]....
        /*003c*/ 	.word	0xffffffff


	//   ....[5]....
        /*0040*/ 	.word	0xffffffff


	//   ....[6]....
        /*0044*/ 	.word	0xffffffff


	//   ....[7]....
        /*0048*/ 	.word	0xffffffff


	//   ....[8]....
        /*004c*/ 	.word	0xffffffff


	//   ....[9]....
        /*0050*/ 	.word	0xffffffff


	//   ....[10]....
        /*0054*/ 	.word	0xffffffff


	//   ....[11]....
        /*0058*/ 	.word	0xffffffff


	//   ....[12]....
        /*005c*/ 	.word	0xffffffff


	//   ....[13]....
        /*0060*/ 	.word	0xffffffff


	//   ....[14]....
        /*0064*/ 	.word	0xffffffff


	//   ....[15]....
        /*0068*/ 	.word	0xffffffff


	//   ....[16]....
        /*006c*/ 	.word	0xffffffff


	//   ....[17]....
        /*0070*/ 	.word	0xffffffff


	//   ....[18]....
        /*0074*/ 	.word	0xffffffff


	//   ....[19]....
        /*0078*/ 	.word	0xffffffff


	//   ....[20]....
        /*007c*/ 	.word	0x05000043


	//   ....[21]....
        /*0080*/ 	.word	0x05000043


	//   ....[22]....
        /*0084*/ 	.word	0x05000043


	//   ....[23]....
        /*0088*/ 	.word	0x05000043


	//   ....[24]....
        /*008c*/ 	.word	0x05000043


	//   ....[25]....
        /*0090*/ 	.word	0x05000043


	//   ....[26]....
        /*0094*/ 	.word	0x05000043


	//   ....[27]....
        /*0098*/ 	.word	0x05000043


	//   ....[28]....
        /*009c*/ 	.word	0x05000043


	//   ....[29]....
        /*00a0*/ 	.word	0x05000043


	//----- nvinfo : EIATTR_COOP_GROUP_INSTR_OFFSETS
	.align		4
.L_2201:
        /*00a4*/ 	.byte	0x04, 0x28
        /*00a6*/ 	.short	(.L_2203 - .L_2202)


	//   ....[0]....
.L_2202:
        /*00a8*/ 	.word	0x00002ba0


	//   ....[1]....
        /*00ac*/ 	.word	0x00002bb0


	//   ....[2]....
        /*00b0*/ 	.word	0x00002be0


	//   ....[3]....
        /*00b4*/ 	.word	0x00002bf0


	//   ....[4]....
        /*00b8*/ 	.word	0x00002c20


	//   ....[5]....
        /*00bc*/ 	.word	0x00002c30


	//   ....[6]....
        /*00c0*/ 	.word	0x00002c60


	//   ....[7]....
        /*00c4*/ 	.word	0x00002c70


	//   ....[8]....
        /*00c8*/ 	.word	0x00002cb0


	//   ....[9]....
        /*00cc*/ 	.word	0x00002cd0


	//   ....[10]....
        /*00d0*/ 	.word	0x000032a0


	//   ....[11]....
        /*00d4*/ 	.word	0x000032b0


	//   ....[12]....
        /*00d8*/ 	.word	0x000032e0


	//   ....[13]....
        /*00dc*/ 	.word	0x000032f0


	//   ....[14]....
        /*00e0*/ 	.word	0x00003320


	//   ....[15]....
        /*00e4*/ 	.word	0x00003330


	//   ....[16]....
        /*00e8*/ 	.word	0x00003380


	//   ....[17]....
        /*00ec*/ 	.word	0x00003390


	//   ....[18]....
        /*00f0*/ 	.word	0x000033c0


	//   ....[19]....
        /*00f4*/ 	.word	0x000033d0


	//   ....[20]....
        /*00f8*/ 	.word	0x00004130


	//   ....[21]....
        /*00fc*/ 	.word	0x00004180


	//   ....[22]....
        /*0100*/ 	.word	0x000041f0


	//   ....[23]....
        /*0104*/ 	.word	0x00004250


	//   ....[24]....
        /*0108*/ 	.word	0x000042c0


	//   ....[25]....
        /*010c*/ 	.word	0x00004320


	//   ....[26]....
        /*0110*/ 	.word	0x00004390


	//   ....[27]....
        /*0114*/ 	.word	0x000043f0


	//   ....[28]....
        /*0118*/ 	.word	0x00004470


	//   ....[29]....
        /*011c*/ 	.word	0x000044e0


	//----- nvinfo : EIATTR_EXIT_INSTR_OFFSETS
	.align		4
.L_2203:
        /*0120*/ 	.byte	0x04, 0x1c
        /*0122*/ 	.short	(.L_2205 - .L_2204)


	//   ....[0]....
.L_2204:
        /*0124*/ 	.word	0x000040d0


	//----- nvinfo : EIATTR_MAX_THREADS
	.align		4
.L_2205:
        /*0128*/ 	.byte	0x04, 0x05
        /*012a*/ 	.short	(.L_2207 - .L_2206)
.L_2206:
        /*012c*/ 	.word	0x00000100
        /*0130*/ 	.word	0x00000001
        /*0134*/ 	.word	0x00000001


	//----- nvinfo : EIATTR_CRS_STACK_SIZE
	.align		4
.L_2207:
        /*0138*/ 	.byte	0x04, 0x1e
        /*013a*/ 	.short	(.L_2209 - .L_2208)
.L_2208:
        /*013c*/ 	.word	0x00000000


	//----- nvinfo : EIATTR_CBANK_PARAM_SIZE
	.align		4
.L_2209:
        /*0140*/ 	.byte	0x03, 0x19
        /*0142*/ 	.short	0x0088


	//----- nvinfo : EIATTR_PARAM_CBANK
	.align		4
        /*0144*/ 	.byte	0x04, 0x0a
        /*0146*/ 	.short	(.L_2211 - .L_2210)
	.align		4
.L_2210:
        /*0148*/ 	.word	index@(.nv.constant0._ZN10layer_norm13ln_bwd_kernelINS_13Kernel_traitsI6__halffS2_fjLj32768ELj4ELj1ELj8ELj16ENS_18Kernel_traits_baseILj32768ES2_fS2_fjLj256EEEEEEEvNS_9BwdParamsE)
        /*014c*/ 	.short	0x0210
        /*014e*/ 	.short	0x0088


	//----- nvinfo : EIATTR_SW_WAR
	.align		4
.L_2211:
        /*0150*/ 	.byte	0x04, 0x36
        /*0152*/ 	.short	(.L_2213 - .L_2212)
.L_2212:
        /*0154*/ 	.word	0x00000008
.L_2213:


//--------------------- .nv.info._ZN10layer_norm22ln_bwd_finalize_kernelINS_22Kernel_traits_finalizeILj32768E6__halfS2_S2_fjLj1024ELj4ENS_18Kernel_traits_baseILj32768ES2_S2_S2_fjLj1024EEEEEEEvNS_9BwdParamsE --------------------------
	.section	.nv.info._ZN10layer_norm22ln_bwd_finalize_kernelINS_22Kernel_traits_finalizeILj32768E6__halfS2_S2_fjLj1024ELj4ENS_18Kernel_traits_baseILj32768ES2_S2_S2_fjLj1024EEEEEEEvNS_9BwdParamsE,"",@"SHT_CUDA_INFO"
	.sectionflags	@""
	.align	4


	//----- nvinfo : EIATTR_CUDA_API_VERSION
	.align		4
        /*0000*/ 	.byte	0x04, 0x37
        /*0002*/ 	.short	(.L_2215 - .L_2214)
.L_2214:
        /*0004*/ 	.word	0x00000082


	//----- nvinfo : EIATTR_KPARAM_INFO
	.align		4
.L_2215:
        /*0008*/ 	.byte	0x04, 0x17
        /*000a*/ 	.short	(.L_2217 - .L_2216)
.L_2216:
        /*000c*/ 	.word	0x00000000
        /*0010*/ 	.short	0x0000
        /*0012*/ 	.short	0x0000
        /*0014*/ 	.byte	0x00, 0xf0, 0x21, 0x02


	//----- nvinfo : EIATTR_SPARSE_MMA_MASK
	.align		4
.L_2217:
        /*0018*/ 	.byte	0x03, 0x50
        /*001a*/ 	.short	0x0000


	//----- nvinfo : EIATTR_MAXREG_COUNT
	.align		4
        /*001c*/ 	.byte	0x03, 0x1b
        /*001e*/ 	.short	0x0040


	//----- nvinfo : EIATTR_NUM_BARRIERS
	.align		4
        /*0020*/ 	.byte	0x02, 0x4c
        /*0022*/ 	.byte	0x01
	.zero		1


	//----- nvinfo : EIATTR_MERCURY_ISA_VERSION
	.align		4
        /*0024*/ 	.byte	0x03, 0x5f
        /*0026*/ 	.short	0x0101


	//----- nvinfo : EIATTR_COOP_GROUP_MASK_REGIDS
	.align		4
        /*0028*/ 	.byte	0x04, 0x29
        /*002a*/ 	.short	(.L_2219 - .L_2218)


	//   ....[0]....
.L_2218:
        /*002c*/ 	.word	0xffffffff


	//   ....[1]....
        /*0030*/ 	.word	0xffffffff


	//   ....[2]....
        /*0034*/ 	.word	0xffffffff


	//   ....[3]....
        /*0038*/ 	.word	0xffffffff


	//   ....[4]....
        /*003c*/ 	.word	0xffffffff


	//   ....[5]....
        /*0040*/ 	.word	0xffffffff


	//   ....[6]....
        /*0044*/ 	.word	0xffffffff


	//   ....[7]....
        /*0048*/ 	.word	0xffffffff


	//   ....[8]....
        /*004c*/ 	.word	0xffffffff


	//   ....[9]....
        /*0050*/ 	.word	0xffffffff


	//   ....[10]....
        /*0054*/ 	.word	0x05000011


	//   ....[11]....
        /*0058*/ 	.word	0x05000011


	//   ....[12]....
        /*005c*/ 	.word	0x05000011


	//   ....[13]....
        /*0060*/ 	.word	0x05000011


	//   ....[14]....
        /*0064*/ 	.word	0x05000011


	//   ....[15]....
        /*0068*/ 	.word	0x05000011


	//   ....[16]....
        /*006c*/ 	.word	0x05000011


	//   ....[17]....
        /*0070*/ 	.word	0x05000011


	//   ....[18]....
        /*0074*/ 	.word	0x05000011


	//   ....[19]....
        /*0078*/ 	.word	0x05000011


	//----- nvinfo : EIATTR_COOP_GROUP_INSTR_OFFSETS
	.align		4
.L_2219:
        /*007c*/ 	.byte	0x04, 0x28
        /*007e*/ 	.short	(.L_2221 - .L_2220)


	//   ....[0]....
.L_2220:
        /*0080*/ 	.word	0x00000860


	//   ....[1]....
        /*0084*/ 	.word	0x00000870


	//   ....[2]....
        /*0088*/ 	.word	0x000008a0


	//   ....[3]....
        /*008c*/ 	.word	0x000008b0


	//   ....[4]....
        /*0090*/ 	.word	0x000008e0


	//   ....[5]....
        /*0094*/ 	.word	0x000008f0


	//   ....[6]....
        /*0098*/ 	.word	0x00000920


	//   ....[7]....
        /*009c*/ 	.word	0x00000930


	//   ....[8]....
        /*00a0*/ 	.word	0x00000960


	//   ....[9]....
        /*00a4*/ 	.word	0x00000970


	//   ....[10]....
        /*00a8*/ 	.word	0x00000b70


	//   ....[11]....
        /*00ac*/ 	.word	0x00000be0


	//   ....[12]....
        /*00b0*/ 	.word	0x00000c50


	//   ....[13]....
        /*00b4*/ 	.word	0x00000cc0


	//   ....[14]....
        /*00b8*/ 	.word	0x00000d30


	//   ....[15]....
        /*00bc*/ 	.word	0x00000d90


	//   ....[16]....
        /*00c0*/ 	.word	0x00000e00


	//   ....[17]....
        /*00c4*/ 	.word	0x00000e70


	//   ....[18]....
        /*00c8*/ 	.word	0x00000ee0


	//   ....[19]....
        /*00cc*/ 	.word	0x00000f50


	//----- nvinfo : EIATTR_EXIT_INSTR_OFFSETS
	.align		4
.L_2221:
        /*00d0*/ 	.byte	0x04, 0x1c
        /*00d2*/ 	.short	(.L_2223 - .L_2222)


	//   ....[0]....
.L_2222:
        /*00d4*/ 	.word	0x00000070


	//   ....[1]....
        /*00d8*/ 	.word	0x00000b10


	//----- nvinfo : EIATTR_MAX_THREADS
	.align		4
.L_2223:
        /*00dc*/ 	.byte	0x04, 0x05
        /*00de*/ 	.short	(.L_2225 - .L_2224)
.L_2224:
        /*00e0*/ 	.word	0x00000400
        /*00e4*/ 	.word	0x00000001
        /*00e8*/ 	.word	0x00000001


	//----- nvinfo : EIATTR_CRS_STACK_SIZE
	.align		4
.L_2225:
        /*00ec*/ 	.byte	0x04, 0x1e
        /*00ee*/ 	.short	(.L_2227 - .L_2226)
.L_2226:
        /*00f0*/ 	.word	0x00000000


	//----- nvinfo : EIATTR_CBANK_PARAM_SIZE
	.align		4
.L_2227:
        /*00f4*/ 	.byte	0x03, 0x19
        /*00f6*/ 	.short	0x0088


	//----- nvinfo : EIATTR_PARAM_CBANK
	.align		4
        /*00f8*/ 	.byte	0x04, 0x0a
        /*00fa*/ 	.short	(.L_2229 - .L_2228)
	.align		4
.L_2228:
        /*00fc*/ 	.word	index@(.nv.constant0._ZN10layer_norm22ln_bwd_finalize_kernelINS_22Kernel_traits_finalizeILj32768E6__halfS2_S2_fjLj1024ELj4ENS_18Kernel_traits_baseILj32768ES2_S2_S2_fjLj1024EEEEEEEvNS_9BwdParamsE)
        /*0100*/ 	.short	0x0210
        /*0102*/ 	.short	0x0088


	//----- nvinfo : EIATTR_SW_WAR
	.align		4
.L_2229:
        /*0104*/ 	.byte	0x04, 0x36
        /*0106*/ 	.short	(.L_2231 - .L_2230)
.L_2230:
        /*0108*/ 	.word	0x00000008
.L_2231:


//--------------------- .nv.info._ZN10layer_norm13ln_bwd_kernelINS_13Kernel_traitsI6__halfS2_S2_fjLj32768ELj4ELj1ELj8ELj16ENS_18Kernel_traits_baseILj32768ES2_S2_S2_fjLj256EEEEEEEvNS_9BwdParamsE --------------------------
	.section	.nv.info._ZN10layer_norm13ln_bwd_kernelINS_13Kernel_traitsI6__halfS2_S2_fjLj32768ELj4ELj1ELj8ELj16ENS_18Kernel_traits_baseILj32768ES2_S2_S2_fjLj256EEEEEEEvNS_9BwdParamsE,"",@"SHT_CUDA_INFO"
	.sectionflags	@""
	.align	4


	//----- nvinfo : EIATTR_CUDA_API_VERSION
	.align		4
        /*0000*/ 	.byte	0x04, 0x37
        /*0002*/ 	.short	(.L_2233 - .L_2232)
.L_2232:
        /*0004*/ 	.word	0x00000082


	//----- nvinfo : EIATTR_KPARAM_INFO
	.align		4
.L_2233:
        /*0008*/ 	.byte	0x04, 0x17
        /*000a*/ 	.short	(.L_2235 - .L_2234)
.L_2234:
        /*000c*/ 	.word	0x00000000
        /*0010*/ 	.short	0x0000
        /*0012*/ 	.short	0x0000
        /*0014*/ 	.byte	0x00, 0xf0, 0x21, 0x02


	//----- nvinfo : EIATTR_SPARSE_MMA_MASK
	.align		4
.L_2235:
        /*0018*/ 	.byte	0x03, 0x50
        /*001a*/ 	.short	0x0000


	//----- nvinfo : EIATTR_MAXREG_COUNT
	.align		4
        /*001c*/ 	.byte	0x03, 0x1b
        /*001e*/ 	.short	0x00ff


	//----- nvinfo : EIATTR_NUM_BARRIERS
	.align		4
        /*0020*/ 	.byte	0x02, 0x4c
        /*0022*/ 	.byte	0x01
	.zero		1


	//----- nvinfo : EIATTR_MERCURY_ISA_VERSION
	.align		4
        /*0024*/ 	.byte	0x03, 0x5f
        /*0026*/ 	.short	0x0101


	//----- nvinfo : EIATTR_COOP_GROUP_MASK_REGIDS
	.align		4
        /*0028*/ 	.byte	0x04, 0x29
        /*002a*/ 	.short	(.L_2237 - .L_2236)


	//   ....[0]....
.L_2236:
        /*002c*/ 	.word	0xffffffff


	//   ....[1]....
        /*0030*/ 	.word	0xffffffff


	//   ....[2]....
        /*0034*/ 	.word	0xffffffff


	//   ....[3]....
        /*0038*/ 	.word	0xffffffff


	//   ....[4]....
        /*003c*/ 	.word	0xffffffff


	//   ....[5]....
        /*0040*/ 	.word	0xffffffff


	//   ....[6]....
        /*0044*/ 	.word	0xffffffff


	//   ....[7]....
        /*0048*/ 	.word	0xffffffff


	//   ....[8]....
        /*004c*/ 	.word	0xffffffff


	//   ....[9]....
        /*0050*/ 	.word	0xffffffff


	//   ....[10]....
        /*0054*/ 	.word	0xffffffff


	//   ....[11]....
        /*0058*/ 	.word	0xffffffff


	//   ....[12]....
        /*005c*/ 	.word	0xffffffff


	//   ....[13]....
        /*0060*/ 	.word	0xffffffff


	//   ....[14]....
        /*0064*/ 	.word	0xffffffff


	//   ....[15]....
        /*0068*/ 	.word	0xffffffff


	//   ....[16]....
        /*006c*/ 	.word	0xffffffff


	//   ....[17]....
        /*0070*/ 	.word	0xffffffff


	//   ....[18]....
        /*0074*/ 	.word	0xffffffff


	//   ....[19]....
        /*0078*/ 	.word	0xffffffff


	//   ....[20]....
        /*007c*/ 	.word	0x05000019


	//   ....[21]....
        /*0080*/ 	.word	0x05000019


	//   ....[22]....
        /*0084*/ 	.word	0x05000019


	//   ....[23]....
        /*0088*/ 	.word	0x05000019


	//   ....[24]....
        /*008c*/ 	.word	0x05000019


	//   ....[25]....
        /*0090*/ 	.word	0x05000019


	//   ....[26]....
        /*0094*/ 	.word	0x05000019


	//   ....[27]....
        /*0098*/ 	.word	0x05000019


	//   ....[28]....
        /*009c*/ 	.word	0x05000019


	//   ....[29]....
        /*00a0*/ 	.word	0x05000019


	//----- nvinfo : EIATTR_COOP_GROUP_INSTR_OFFSETS
	.align		4
.L_2237:
        /*00a4*/ 	.byte	0x04, 0x28
        /*00a6*/ 	.short	(.L_2239 - .L_2238)


	//   ....[0]....
.L_2238:
        /*00a8*/ 	.word	0x00002640


	//   ....[1]....
        /*00ac*/ 	.word	0x00002650


	//   ....[2]....
        /*00b0*/ 	.word	0x00002680


	//   ....[3]....
        /*00b4*/ 	.word	0x00002690


	//   ....[4]....
        /*00b8*/ 	.word	0x000026c0


	//   ....[5]....
        /*00bc*/ 	.word	0x000026d0


	//   ....[6]....
        /*00c0*/ 	.word	0x00002700


	//   ....[7]....
        /*00c4*/ 	.word	0x00002710


	//   ....[8]....
        /*00c8*/ 	.word	0x00002740


	//   ....[9]....
        /*00cc*/ 	.word	0x00002750


	//   ....[10]....
        /*00d0*/ 	.word	0x00002d10


	//   ....[11]....
        /*00d4*/ 	.word	0x00002d20


	//   ....[12]....
        /*00d8*/ 	.word	0x00002d50


	//   ....[13]....
        /*00dc*/ 	.word	0x00002d60


	//   ....[14]....
        /*00e0*/ 	.word	0x00002d90


	//   ....[15]....
        /*00e4*/ 	.word	0x00002da0


	//   ....[16]....
        /*00e8*/ 	.word	0x00002de0


	//   ....[17]....
        /*00ec*/ 	.word	0x00002df0


	//   ....[18]....
        /*00f0*/ 	.word	0x00002e20


	//   ....[19]....
        /*00f4*/ 	.word	0x00002e30


	//   ....[20]....
        /*00f8*/ 	.word	0x00003d10


	//   ....[21]....
        /*00fc*/ 	.word	0x00003d60


	//   ....[22]....
        /*0100*/ 	.word	0x00003dd0


	//   ....[23]....
        /*0104*/ 	.word	0x00003e30


	//   ....[24]....
        /*0108*/ 	.word	0x00003ea0


	//   ....[25]....
        /*010c*/ 	.word	0x00003f00


	//   ....[26]....
        /*0110*/ 	.word	0x00003f70


	//   ....[27]....
        /*0114*/ 	.word	0x00003fd0


	//   ....[28]....
        /*0118*/ 	.word	0x00004040


	//   ....[29]....
        /*011c*/ 	.word	0x000040a0


	//----- nvinfo : EIATTR_EXIT_INSTR_OFFSETS
	.align		4
.L_2239:
        /*0120*/ 	.byte	0x04, 0x1c
        /*0122*/ 	.short	(.L_2241 - .L_2240)


	//   ....[0]....
.L_2240:
        /*0124*/ 	.word	0x00003cb0


	//----- nvinfo : EIATTR_MAX_THREADS
	.align		4
.L_2241:
        /*0128*/ 	.byte	0x04, 0x05
        /*012a*/ 	.short	(.L_2243 - .L_2242)
.L_2242:
        /*012c*/ 	.word	0x00000100
        /*0130*/ 	.word	0x00000001
        /*0134*/ 	.word	0x00000001


	//----- nvinfo : EIATTR_CRS_STACK_SIZE
	.align		4
.L_2243:
        /*0138*/ 	.byte	0x04, 0x1e
        /*013a*/ 	.short	(.L_2245 - .L_2244)
.L_2244:
        /*013c*/ 	.word	0x00000000


	//----- nvinfo : EIATTR_CBANK_PARAM_SIZE
	.align		4
.L_2245:
        /*0140*/ 	.byte	0x03, 0x19
        /*0142*/ 	.short	0x0088


	//----- nvinfo : EIATTR_PARAM_CBANK
	.align		4
        /*0144*/ 	.byte	0x04, 0x0a
        /*0146*/ 	.short	(.L_2247 - .L_2246)
	.align		4
.L_2246:
        /*0148*/ 	.word	index@(.nv.constant0._ZN10layer_norm13ln_bwd_kernelINS_13Kernel_traitsI6__halfS2_S2_fjLj32768ELj4ELj1ELj8ELj16ENS_18Kernel_traits_baseILj32768ES2_S2_S2_fjLj256EEEEEEEvNS_9BwdParamsE)
        /*014c*/ 	.short	0x0210
        /*014e*/ 	.short	0x0088


	//----- nvinfo : EIATTR_SW_WAR
	.align		4
.L_2247:
        /*0150*/ 	.byte	0x04, 0x36
        /*0152*/ 	.short	(.L_2249 - .L_2248)
.L_2248:
        /*0154*/ 	.word	0x00000008
.L_2249:


//--------------------- .nv.info._ZN10layer_norm22ln_bwd_finalize_kernelINS_22Kernel_traits_finalizeILj32768EffffjLj1024ELj4ENS_18Kernel_traits_baseILj32768EffffjLj1024EEEEEEEvNS_9BwdParamsE --------------------------
	.section	.nv.info._ZN10layer_norm22ln_bwd_finalize_kernelINS_22Kernel_traits_finalizeILj32768EffffjLj1024ELj4ENS_18Kernel_traits_baseILj32768EffffjLj1024EEEEEEEvNS_9BwdParamsE,"",@"SHT_CUDA_INFO"
	.sectionflags	@""
	.align	4


	//----- nvinfo : EIATTR_CUDA_API_VERSION
	.align		4
        /*0000*/ 	.byte	0x04, 0x37
        /*0002*/ 	.short	(.L_2251 - .L_2250)
.L_2250:
        /*0004*/ 	.word	0x00000082


	//----- nvinfo : EIATTR_KPARAM_INFO
	.align		4
.L_2251:
        /*0008*/ 	.byte	0x04, 0x17
        /*000a*/ 	.short	(.L_2253 - .L_2252)
.L_2252:
        /*000c*/ 	.word	0x00000000
        /*0010*/ 	.short	0x0000
        /*0012*/ 	.short	0x0000
        /*0014*/ 	.byte	0x00, 0xf0, 0x21, 0x02


	//----- nvinfo : EIATTR_SPARSE_MMA_MASK
	.align		4
.L_2253:
        /*0018*/ 	.byte	0x03, 0x50
        /*001a*/ 	.short	0x0000


	//----- nvinfo : EIATTR_MAXREG_COUNT
	.align		4
        /*001c*/ 	.byte	0x03, 0x1b
        /*001e*/ 	.short	0x0040


	//----- nvinfo : EIATTR_NUM_BARRIERS
	.align		4
        /*0020*/ 	.byte	0x02, 0x4c
        /*0022*/ 	.byte	0x01
	.zero		1


	//----- nvinfo : EIATTR_MERCURY_ISA_VERSION
	.align		4
        /*0024*/ 	.byte	0x03, 0x5f
        /*0026*/ 	.short	0x0101


	//----- nvinfo : EIATTR_COOP_GROUP_MASK_REGIDS
	.align		4
        /*0028*/ 	.byte	0x04, 0x29
        /*002a*/ 	.short	(.L_2255 - .L_2254)


	//   ....[0]....
.L_2254:
        /*002c*/ 	.word	0xffffffff


	//   ....[1]....
        /*0030*/ 	.word	0xffffffff


	//   ....[2]....
        /*0034*/ 	.word	0xffffffff


	//   ....[3]....
        /*0038*/ 	.word	0xffffffff


	//   ....[4]....
        /*003c*/ 	.word	0xffffffff


	//   ....[5]....
        /*0040*/ 	.word	0xffffffff


	//   ....[6]....
        /*0044*/ 	.word	0xffffffff


	//   ....[7]....
        /*0048*/ 	.word	0xffffffff


	//   ....[8]....
        /*004c*/ 	.word	0xffffffff


	//   ....[9]....
        /*0050*/ 	.word	0xffffffff


	//   ....[10]....
        /*0054*/ 	.word	0x05000011


	//   ....[11]....
        /*0058*/ 	.word	0x05000011


	//   ....[12]....
        /*005c*/ 	.word	0x05000011


	//   ....[13]....
        /*0060*/ 	.word	0x05000011


	//   ....[14]....
        /*0064*/ 	.word	0x05000011


	//   ....[15]....
        /*0068*/ 	.word	0x05000011


	//   ....[16]....
        /*006c*/ 	.word	0x05000011


	//   ....[17]....
        /*0070*/ 	.word	0x05000011


	//   ....[18]....
        /*0074*/ 	.word	0x05000011


	//   ....[19]....
        /*0078*/ 	.word	0x05000011


	//----- nvinfo : EIATTR_COOP_GROUP_INSTR_OFFSETS
	.align		4
.L_2255:
        /*007c*/ 	.byte	0x04, 0x28
        /*007e*/ 	.short	(.L_2257 - .L_2256)


	//   ....[0]....
.L_2256:
        /*0080*/ 	.word	0x00000860


	//   ....[1]....
        /*0084*/ 	.word	0x00000870


	//   ....[2]....
        /*0088*/ 	.word	0x000008a0


	//   ....[3]....
        /*008c*/ 	.word	0x000008b0


	//   ....[4]....
        /*0090*/ 	.word	0x000008e0


	//   ....[5]....
        /*0094*/ 	.word	0x000008f0


	//   ....[6]....
        /*0098*/ 	.word	0x00000920


	//   ....[7]....
        /*009c*/ 	.word	0x00000930


	//   ....[8]....
        /*00a0*/ 	.word	0x00000960


	//   ....[9]....
        /*00a4*/ 	.word	0x00000970


	//   ....[10]....
        /*00a8*/ 	.word	0x00000b20


	//   ....[11]....
        /*00ac*/ 	.word	0x00000b90


	//   ....[12]....
        /*00b0*/ 	.word	0x00000c00


	//   ....[13]....
        /*00b4*/ 	.word	0x00000c70


	//   ....[14]....
        /*00b8*/ 	.word	0x00000ce0


	//   ....[15]....
        /*00bc*/ 	.word	0x00000d40


	//   ....[16]....
        /*00c0*/ 	.word	0x00000db0


	//   ....[17]....
        /*00c4*/ 	.word	0x00000e20


	//   ....[18]....
        /*00c8*/ 	.word	0x00000e90


	//   ....[19]....
        /*00cc*/ 	.word	0x00000f00


	//----- nvinfo : EIATTR_EXIT_INSTR_OFFSETS
	.align		4
.L_2257:
        /*00d0*/ 	.byte	0x04, 0x1c
        /*00d2*/ 	.short	(.L_2259 - .L_2258)


	//   ....[0]....
.L_2258:
        /*00d4*/ 	.word	0x00000070


	//   ....[1]....
        /*00d8*/ 	.word	0x00000ac0


	//----- nvinfo : EIATTR_MAX_THREADS
	.align		4
.L_2259:
        /*00dc*/ 	.byte	0x04, 0x05
        /*00de*/ 	.short	(.L_2261 - .L_2260)
.L_2260:
        /*00e0*/ 	.word	0x00000400
        /*00e4*/ 	.word	0x00000001
        /*00e8*/ 	.word	0x00000001


	//----- nvinfo : EIATTR_CRS_STACK_SIZE
	.align		4
.L_2261:
        /*00ec*/ 	.byte	0x04, 0x1e
        /*00ee*/ 	.short	(.L_2263 - .L_2262)
.L_2262:
        /*00f0*/ 	.word	0x00000000


	//----- nvinfo : EIATTR_CBANK_PARAM_SIZE
	.align		4
.L_2263:
        /*00f4*/ 	.byte	0x03, 0x19
        /*00f6*/ 	.short	0x0088


	//----- nvinfo : EIATTR_PARAM_CBANK
	.align		4
        /*00f8*/ 	.byte	0x04, 0x0a
        /*00fa*/ 	.short	(.L_2265 - .L_2264)
	.align		4
.L_2264:
        /*00fc*/ 	.word	index@(.nv.constant0._ZN10layer_norm22ln_bwd_finalize_kernelINS_22Kernel_traits_finalizeILj32768EffffjLj1024ELj4ENS_18Kernel_traits_baseILj32768EffffjLj1024EEEEEEEvNS_9BwdParamsE)
        /*0100*/ 	.short	0x0210
        /*0102*/ 	.short	0x0088


	//----- nvinfo : EIATTR_SW_WAR
	.align		4
.L_2265:
        /*0104*/ 	.byte	0x04, 0x36
        /*0106*/ 	.short	(.L_2267 - .L_2266)
.L_2266:
        /*0108*/ 	.word	0x00000008
.L_2267:


//--------------------- .nv.info._ZN10layer_norm13ln_bwd_kernelINS_13Kernel_traitsIffffjLj32768ELj4ELj1ELj8ELj16ENS_18Kernel_traits_baseILj32768EffffjLj256EEEEEEEvNS_9BwdParamsE --------------------------
	.section	.nv.info._ZN10layer_norm13ln_bwd_kernelINS_13Kernel_traitsIffffjLj32768ELj4ELj1ELj8ELj16ENS_18Kernel_traits_baseILj32768EffffjLj256EEEEEEEvNS_9BwdParamsE,"",@"SHT_CUDA_INFO"
	.sectionflags	@""
	.align	4


	//----- nvinfo : EIATTR_CUDA_API_VERSION
	.align		4
        /*0000*/ 	.byte	0x04, 0x37
        /*0002*/ 	.short	(.L_2269 - .L_2268)
.L_2268:
        /*0004*/ 	.word	0x00000082


	//----- nvinfo : EIATTR_KPARAM_INFO
	.align		4
.L_2269:
        /*0008*/ 	.byte	0x04, 0x17
        /*000a*/ 	.short	(.L_2271 - .L_2270)
.L_2270:
        /*000c*/ 	.word	0x00000000
        /*0010*/ 	.short	0x0000
        /*0012*/ 	.short	0x0000
        /*0014*/ 	.byte	0x00, 0xf0, 0x21, 0x02


	//----- nvinfo : EIATTR_SPARSE_MMA_MASK
	.align		4
.L_2271:
        /*0018*/ 	.byte	0x03, 0x50
        /*001a*/ 	.short	0x0000


	//----- nvinfo : EIATTR_MAXREG_COUNT
	.align		4
        /*001c*/ 	.byte	0x03, 0x1b
        /*001e*/ 	.short	0x00ff


	//----- nvinfo : EIATTR_NUM_BARRIERS
	.align		4
        /*0020*/ 	.byte	0x02, 0x4c
        /*0022*/ 	.byte	0x01
	.zero		1


	//----- nvinfo : EIATTR_MERCURY_ISA_VERSION
	.align		4
        /*0024*/ 	.byte	0x03, 0x5f
        /*0026*/ 	.short	0x0101


	//----- nvinfo : EIATTR_COOP_GROUP_MASK_REGIDS
	.align		4
        /*0028*/ 	.byte	0x04, 0x29
        /*002a*/ 	.short	(.L_2273 - .L_2272)


	//   ....[0]....
.L_2272:
        /*002c*/ 	.word	0xffffffff


	//   ....[1]....
        /*0030*/ 	.word	0xffffffff


	//   ....[2]....
        /*0034*/ 	.word	0xffffffff


	//   ....[3]....
        /*0038*/ 	.word	0xffffffff


	//   ....[4]....
        /*003c*/ 	.word	0xffffffff


	//   ....[5]....
        /*0040*/ 	.word	0xffffffff


	//   ....[6]....
        /*0044*/ 	.word	0xffffffff


	//   ....[7]....
        /*0048*/ 	.word	0xffffffff


	//   ....[8]....
        /*004c*/ 	.word	0xffffffff


	//   ....[9]....
        /*0050*/ 	.word	0xffffffff


	//   ....[10]....
        /*0054*/ 	.word	0xffffffff


	//   ....[11]....
        /*0058*/ 	.word	0xffffffff


	//   ....[12]....
        /*005c*/ 	.word	0xffffffff


	//   ....[13]....
        /*0060*/ 	.word	0xffffffff


	//   ....[14]....
        /*0064*/ 	.word	0xffffffff


	//   ....[15]....
        /*0068*/ 	.word	0xffffffff


	//   ....[16]....
        /*006c*/ 	.word	0xffffffff


	//   ....[17]....
        /*0070*/ 	.word	0xffffffff


	//   ....[18]....
        /*0074*/ 	.word	0xffffffff


	//   ....[19]....
        /*0078*/ 	.word	0xffffffff


	//   ....[20]....
        /*007c*/ 	.word	0x0500006b


	//   ....[21]....
        /*0080*/ 	.word	0x0500006b


	//   ....[22]....
        /*0084*/ 	.word	0x0500006b


	//   ....[23]....
        /*0088*/ 	.word	0x0500006b


	//   ....[24]....
        /*008c*/ 	.word	0x0500006b


	//   ....[25]....
        /*0090*/ 	.word	0x0500006b


	//   ....[26]....
        /*0094*/ 	.word	0x0500006b


	//   ....[27]....
        /*0098*/ 	.word	0x0500006b


	//   ....[28]....
        /*009c*/ 	.word	0x0500006b


	//   ....[29]....
        /*00a0*/ 	.word	0x0500006b


	//----- nvinfo : EIATTR_COOP_GROUP_INSTR_OFFSETS
	.align		4
.L_2273:
        /*00a4*/ 	.byte	0x04, 0x28
        /*00a6*/ 	.short	(.L_2275 - .L_2274)


	//   ....[0]....
.L_2274:
        /*00a8*/ 	.word	0x000021b0


	//   ....[1]....
        /*00ac*/ 	.word	0x000021c0


	//   ....[2]....
        /*00b0*/ 	.word	0x000021f0


	//   ....[3]....
        /*00b4*/ 	.word	0x00002200


	//   ....[4]....
        /*00b8*/ 	.word	0x00002230


	//   ....[5]....
        /*00bc*/ 	.word	0x00002240


	//   ....[6]....
        /*00c0*/ 	.word	0x00002270


	//   ....[7]....
        /*00c4*/ 	.word	0x00002280


	//   ....[8]....
        /*00c8*/ 	.word	0x000022c0


	//   ....[9]....
        /*00cc*/ 	.word	0x000022e0


	//   ....[10]....
        /*00d0*/ 	.word	0x000028a0


	//   ....[11]....
        /*00d4*/ 	.word	0x000028b0


	//   ....[12]....
        /*00d8*/ 	.word	0x000028e0


	//   ....[13]....
        /*00dc*/ 	.word	0x000028f0


	//   ....[14]....
        /*00e0*/ 	.word	0x00002920


	//   ....[15]....
        /*00e4*/ 	.word	0x00002930


	//   ....[16]....
        /*00e8*/ 	.word	0x00002980


	//   ....[17]....
        /*00ec*/ 	.word	0x000029b0


	//   ....[18]....
        /*00f0*/ 	.word	0x000029e0


	//   ....[19]....
        /*00f4*/ 	.word	0x000029f0


	//   ....[20]....
        /*00f8*/ 	.word	0x00003870


	//   ....[21]....
        /*00fc*/ 	.word	0x000038c0


	//   ....[22]....
        /*0100*/ 	.word	0x00003930


	//   ....[23]....
        /*0104*/ 	.word	0x00003990


	//   ....[24]....
        /*0108*/ 	.word	0x00003a00


	//   ....[25]....
        /*010c*/ 	.word	0x00003a60


	//   ....[26]....
        /*0110*/ 	.word	0x00003ad0


	//   ....[27]....
        /*0114*/ 	.word	0x00003b30


	//   ....[28]....
        /*0118*/ 	.word	0x00003bb0


	//   ....[29]....
        /*011c*/ 	.word	0x00003c20


	//----- nvinfo : EIATTR_EXIT_INSTR_OFFSETS
	.align		4
.L_2275:
        /*0120*/ 	.byte	0x04, 0x1c
        /*0122*/ 	.short	(.L_2277 - .L_2276)


	//   ....[0]....
.L_2276:
        /*0124*/ 	.word	0x00003810


	//----- nvinfo : EIATTR_MAX_THREADS
	.align		4
.L_2277:
        /*0128*/ 	.byte	0x04, 0x05
        /*012a*/ 	.short	(.L_2279 - .L_2278)
.L_2278:
        /*012c*/ 	.word	0x00000100
        /*0130*/ 	.word	0x00000001
        /*0134*/ 	.word	0x00000001


	//----- nvinfo : EIATTR_CRS_STACK_SIZE
	.align		4
.L_2279:
        /*0138*/ 	.byte	0x04, 0x1e
        /*013a*/ 	.short	(.L_2281 - .L_2280)
.L_2280:
        /*013c*/ 	.word	0x00000000


	//----- nvinfo : EIATTR_CBANK_PARAM_SIZE
	.align		4
.L_2281:
        /*0140*/ 	.byte	0x03, 0x19
        /*0142*/ 	.short	0x0088


	//----- nvinfo : EIATTR_PARAM_CBANK
	.align		4
        /*0144*/ 	.byte	0x04, 0x0a
        /*0146*/ 	.short	(.L_2283 - .L_2282)
	.align		4
.L_2282:
        /*0148*/ 	.word	index@(.nv.constant0._ZN10layer_norm13ln_bwd_kernelINS_13Kernel_traitsIffffjLj32768ELj4ELj1ELj8ELj16ENS_18Kernel_traits_baseILj32768EffffjLj256EEEEEEEvNS_9BwdParamsE)
        /*014c*/ 	.short	0x0210
        /*014e*/ 	.short	0x0088


	//----- nvinfo : EIATTR_SW_WAR
	.align		4
.L_2283:
        /*0150*/ 	.byte	0x04, 0x36
        /*0152*/ 	.short	(.L_2285 - .L_2284)
.L_2284:
        /*0154*/ 	.word	0x00000008
.L_2285:


//--------------------- .nv.info._ZN10layer_norm22ln_bwd_finalize_kernelINS_22Kernel_traits_finalizeILj30720E13__nv_bfloat16fS2_fjLj1024ELj4ENS_18Kernel_traits_baseILj30720ES2_fS2_fjLj1024EEEEEEEvNS_9BwdParamsE --------------------------
	.section	.nv.info._ZN10layer_norm22ln_bwd_finalize_kernelINS_22Kernel_traits_finalizeILj30720E13__nv_bfloat16fS2_fjLj1024ELj4ENS_18Kernel_traits_baseILj30720ES2_fS2_fjLj1024EEEEEEEvNS_9BwdParamsE,"",@"SHT_CUDA_INFO"
	.sectionflags	@""
	.align	4


	//----- nvinfo : EIATTR_CUDA_API_VERSION
	.align		4
        /*0000*/ 	.byte	0x04, 0x37
        /*0002*/ 	.short	(.L_2287 - .L_2286)
.L_2286:
        /*0004*/ 	.word	0x00000082


	//----- nvinfo : EIATTR_KPARAM_INFO
	.align		4
.L_2287:
        /*0008*/ 	.byte	0x04, 0x17
        /*000a*/ 	.short	(.L_2289 - .L_2288)
.L_2288:
        /*000c*/ 	.word	0x00000000
        /*0010*/ 	.short	0x0000
        /*0012*/ 	.short	0x0000
        /*0014*/ 	.byte	0x00, 0xf0, 0x21, 0x02


	//----- nvinfo : EIATTR_SPARSE_MMA_MASK
	.align		4
.L_2289:
        /*0018*/ 	.byte	0x03, 0x50
        /*001a*/ 	.short	0x0000


	//----- nvinfo : EIATTR_MAXREG_COUNT
	.align		4
        /*001c*/ 	.byte	0x03, 0x1b
        /*001e*/ 	.short	0x0040


	//----- nvinfo : EIATTR_NUM_BARRIERS
	.align		4
        /*0020*/ 	.byte	0x02, 0x4c
        /*0022*/ 	.byte	0x01
	.zero		1


	//----- nvinfo : EIATTR_MERCURY_ISA_VERSION
	.align		4
        /*0024*/ 	.byte	0x03, 0x5f
        /*0026*/ 	.short	0x0101


	//----- nvinfo : EIATTR_COOP_GROUP_MASK_REGIDS
	.align		4
        /*0028*/ 	.byte	0x04, 0x29
        /*002a*/ 	.short	(.L_2291 - .L_2290)


	//   ....[0]....
.L_2290:
        /*002c*/ 	.word	0xffffffff


	//   ....[1]....
        /*0030*/ 	.word	0xffffffff


	//   ....[2]....
        /*0034*/ 	.word	0xffffffff


	//   ....[3]....
        /*0038*/ 	.word	0xffffffff


	//   ....[4]....
        /*003c*/ 	.word	0xffffffff


	//   ....[5]....
        /*0040*/ 	.word	0xffffffff


	//   ....[6]....
        /*0044*/ 	.word	0xffffffff


	//   ....[7]....
        /*0048*/ 	.word	0xffffffff


	//   ....[8]....
        /*004c*/ 	.word	0xffffffff


	//   ....[9]....
        /*0050*/ 	.word	0xffffffff


	//   ....[10]....
        /*0054*/ 	.word	0x05000011


	//   ....[11]....
        /*0058*/ 	.word	0x05000011


	//   ....[12]....
        /*005c*/ 	.word	0x05000011


	//   ....[13]....
        /*0060*/ 	.word	0x05000011


	//   ....[14]....
        /*0064*/ 	.word	0x05000011


	//   ....[15]....
        /*0068*/ 	.word	0x05000011


	//   ....[16]....
        /*006c*/ 	.word	0x05000011


	//   ....[17]....
        /*0070*/ 	.word	0x05000011


	//   ....[18]....
        /*0074*/ 	.word	0x05000011


	//   ....[19]....
        /*0078*/ 	.word	0x05000011


	//----- nvinfo : EIATTR_COOP_GROUP_INSTR_OFFSETS
	.align		4
.L_2291:
        /*007c*/ 	.byte	0x04, 0x28
        /*007e*/ 	.short	(.L_2293 - .L_2292)


	//   ....[0]....
.L_2292:
        /*0080*/ 	.word	0x00000860


	//   ....[1]....
        /*0084*/ 	.word	0x00000870


	//   ....[2]....
        /*0088*/ 	.word	0x000008a0


	//   ....[3]....
        /*008c*/ 	.word	0x000008b0


	//   ....[4]....
        /*0090*/ 	.word	0x000008e0


	//   ....[5]....
        /*0094*/ 	.word	0x000008f0


	//   ....[6]....
        /*0098*/ 	.word	0x00000920


	//   ....[7]....
        /*009c*/ 	.word	0x00000930


	//   ....[8]....
        /*00a0*/ 	.word	0x00000960


	//   ....[9]....
        /*00a4*/ 	.word	0x00000970


	//   ....[10]....
        /*00a8*/ 	.word	0x00000b70


	//   ....[11]....
        /*00ac*/ 	.word	0x00000be0


	//   ....[12]....
        /*00b0*/ 	.word	0x00000c50


	//   ....[13]....
        /*00b4*/ 	.word	0x00000cc0


	//   ....[14]....
        /*00b8*/ 	.word	0x00000d30


	//   ....[15]....
        /*00bc*/ 	.word	0x00000d90


	//   ....[16]....
        /*00c0*/ 	.word	0x00000e00


	//   ....[17]....
        /*00c4*/ 	.word	0x00000e70


	//   ....[18]....
        /*00c8*/ 	.word	0x00000ee0


	//   ....[19]....
        /*00cc*/ 	.word	0x00000f50


	//----- nvinfo : EIATTR_EXIT_INSTR_OFFSETS
	.align		4
.L_2293:
        /*00d0*/ 	.byte	0x04, 0x1c
        /*00d2*/ 	.short	(.L_2295 - .L_2294)


	//   ....[0]....
.L_2294:
        /*00d4*/ 	.word	0x00000070


	//   ....[1]....
        /*00d8*/ 	.word	0x00000b10


	//----- nvinfo : EIATTR_MAX_THREADS
	.align		4
.L_2295:
        /*00dc*/ 	.byte	0x04, 0x05
        /*00de*/ 	.short	(.L_2297 - .L_2296)
.L_2296:
        /*00e0*/ 	.word	0x00000400
        /*00e4*/ 	.word	0x00000001
        /*00e8*/ 	.word	0x00000001


	//----- nvinfo : EIATTR_CRS_STACK_SIZE
	.align		4
.L_2297:
        /*00ec*/ 	.byte	0x04, 0x1e
        /*00ee*/ 	.short	(.L_2299 - .L_2298)
.L_2298:
        /*00f0*/ 	.word	0x00000000


	//----- nvinfo : EIATTR_CBANK_PARAM_SIZE
	.align		4
.L_2299:
        /*00f4*/ 	.byte	0x03, 0x19
        /*00f6*/ 	.short	0x0088


	//----- nvinfo : EIATTR_PARAM_CBANK
	.align		4
        /*00f8*/ 	.byte	0x04, 0x0a
        /*00fa*/ 	.short	(.L_2301 - .L_2300)
	.align		4
.L_2300:
        /*00fc*/ 	.word	index@(.nv.constant0._ZN10layer_norm22ln_bwd_finalize_kernelINS_22Kernel_traits_finalizeILj30720E13__nv_bfloat16fS2_fjLj1024ELj4ENS_18Kernel_traits_baseILj30720ES2_fS2_fjLj1024EEEEEEEvNS_9BwdParamsE)
        /*0100*/ 	.short	0x0210
        /*0102*/ 	.short	0x0088


	//----- nvinfo : EIATTR_SW_WAR
	.align		4
.L_2301:
        /*0104*/ 	.byte	0x04, 0x36
        /*0106*/ 	.short	(.L_2303 - .L_2302)
.L_2302:
        /*0108*/ 	.word	0x00000008
.L_2303:


//--------------------- .nv.info._ZN10layer_norm13ln_bwd_kernelINS_13Kernel_traitsI13__nv_bfloat16fS2_fjLj30720ELj4ELj1ELj8ELj8ENS_18Kernel_traits_baseILj30720ES2_fS2_fjLj256EEEEEEEvNS_9BwdParamsE --------------------------
	.section	.nv.info._ZN10layer_norm13ln_bwd_kernelINS_13Kernel_traitsI13__nv_bfloat16fS2_fjLj30720ELj4ELj1ELj8ELj8ENS_18Kernel_traits_baseILj30720ES2_fS2_fjLj256EEEEEEEvNS_9BwdParamsE,"",@"SHT_CUDA_INFO"
	.sectionflags	@""
	.align	4


	//----- nvinfo : EIATTR_CUDA_API_VERSION
	.align		4
        /*0000*/ 	.byte	0x04, 0x37
        /*0002*/ 	.short	(.L_2305 - .L_2304)
.L_2304:
        /*0004*/ 	.word	0x00000082


	//----- nvinfo : EIATTR_KPARAM_INFO
	.align		4
.L_2305:
        /*0008*/ 	.byte	0x04, 0x17
        /*000a*/ 	.short	(.L_2307 - .L_2306)
.L_2306:
        /*000c*/ 	.word	0x00000000
        /*0010*/ 	.short	0x0000
        /*0012*/ 	.short	0x0000
        /*0014*/ 	.byte	0x00, 0xf0, 0x21, 0x02


	//----- nvinfo : EIATTR_SPARSE_MMA_MASK
	.align		4
.L_2307:
        /*0018*/ 	.byte	0x03, 0x50
        /*001a*/ 	.short	0x0000


	//----- nvinfo : EIATTR_MAXREG_COUNT
	.align		4
        /*001c*/ 	.byte	0x03, 0x1b
        /*001e*/ 	.short	0x00ff


	//----- nvinfo : EIATTR_NUM_BARRIERS
	.align		4
        /*0020*/ 	.byte	0x02, 0x4c
        /*0022*/ 	.byte	0x01
	.zero		1


	//----- nvinfo : EIATTR_MERCURY_ISA_VERSION
	.align		4
        /*0024*/ 	.byte	0x03, 0x5f
        /*0026*/ 	.short	0x0101


	//----- nvinfo : EIATTR_COOP_GROUP_MASK_REGIDS
	.align		4
        /*0028*/ 	.byte	0x04, 0x29
        /*002a*/ 	.short	(.L_2309 - .L_2308)


	//   ....[0]....
.L_2308:
        /*002c*/ 	.word	0xffffffff


	//   ....[1]....
        /*0030*/ 	.word	0xffffffff


	//   ....[2]....
        /*0034*/ 	.word	0xffffffff


	//   ....[3]....
        /*0038*/ 	.word	0xffffffff


	//   ....[4]....
        /*003c*/ 	.word	0xffffffff


	//   ....[5]....
        /*0040*/ 	.word	0xffffffff


	//   ....[6]....
        /*0044*/ 	.word	0xffffffff


	//   ....[7]....
        /*0048*/ 	.word	0xffffffff


	//   ....[8]....
        /*004c*/ 	.word	0xffffffff


	//   ....[9]....
        /*0050*/ 	.word	0xffffffff


	//   ....[10]....
        /*0054*/ 	.word	0xffffffff


	//   ....[11]....
        /*0058*/ 	.word	0xffffffff


	//   ....[12]....
        /*005c*/ 	.word	0xffffffff


	//   ....[13]....
        /*0060*/ 	.word	0xffffffff


	//   ....[14]....
        /*0064*/ 	.word	0xffffffff


	//   ....[15]....
        /*0068*/ 	.word	0xffffffff


	//   ....[16]....
        /*006c*/ 	.word	0xffffffff


	//   ....[17]....
        /*0070*/ 	.word	0xffffffff


	//   ....[18]....
        /*0074*/ 	.word	0xffffffff


	//   ....[19]....
        /*0078*/ 	.word	0xffffffff


	//   ....[20]....
        /*007c*/ 	.word	0x05000046


	//   ....[21]....
        /*0080*/ 	.word	0x05000046


	//   ....[22]....
        /*0084*/ 	.word	0x05000046


	//   ....[23]....
        /*0088*/ 	.word	0x05000046


	//   ....[24]....
        /*008c*/ 	.word	0x05000046


	//   ....[25]....
        /*0090*/ 	.word	0x05000046


	//   ....[26]....
        /*0094*/ 	.word	0x05000046


	//   ....[27]....
        /*0098*/ 	.word	0x05000046


	//   ....[28]....
        /*009c*/ 	.word	0x05000046


	//   ....[29]....
        /*00a0*/ 	.word	0x05000046


	//----- nvinfo : EIATTR_COOP_GROUP_INSTR_OFFSETS
	.align		4
.L_2309:
        /*00a4*/ 	.byte	0x04, 0x28
        /*00a6*/ 	.short	(.L_2311 - .L_2310)


	//   ....[0]....
.L_2310:
        /*00a8*/ 	.word	0x00002ed0


	//   ....[1]....
        /*00ac*/ 	.word	0x00002ee0


	//   ....[2]....
        /*00b0*/ 	.word	0x00002f10


	//   ....[3]....
        /*00b4*/ 	.word	0x00002f20


	//   ....[4]....
        /*00b8*/ 	.word	0x00002f50


	//   ....[5]....
        /*00bc*/ 	.word	0x00002f60


	//   ....[6]....
        /*00c0*/ 	.word	0x00002f90


	//   ....[7]....
        /*00c4*/ 	.word	0x00002fa0


	//   ....[8]....
        /*00c8*/ 	.word	0x00002fd0


	//   ....[9]....
        /*00cc*/ 	.word	0x00002fe0


	//   ....[10]....
        /*00d0*/ 	.word	0x000035b0


	//   ....[11]....
        /*00d4*/ 	.word	0x000035c0


	//   ....[12]....
        /*00d8*/ 	.word	0x000035f0


	//   ....[13]....
        /*00dc*/ 	.word	0x00003600


	//   ....[14]....
        /*00e0*/ 	.word	0x00003630


	//   ....[15]....
        /*00e4*/ 	.word	0x00003660


	//   ....[16]....
        /*00e8*/ 	.word	0x000036b0


	//   ....[17]....
        /*00ec*/ 	.word	0x000036c0


	//   ....[18]....
        /*00f0*/ 	.word	0x000036f0


	//   ....[19]....
        /*00f4*/ 	.word	0x00003700


	//   ....[20]....
        /*00f8*/ 	.word	0x00004760


	//   ....[21]....
        /*00fc*/ 	.word	0x000047b0


	//   ....[22]....
        /*0100*/ 	.word	0x00004820


	//   ....[23]....
        /*0104*/ 	.word	0x00004880


	//   ....[24]....
        /*0108*/ 	.word	0x000048f0


	//   ....[25]....
        /*010c*/ 	.word	0x00004950


	//   ....[26]....
        /*0110*/ 	.word	0x000049c0


	//   ....[27]....
        /*0114*/ 	.word	0x00004a20


	//   ....[28]....
        /*0118*/ 	.word	0x00004a90


	//   ....[29]....
        /*011c*/ 	.word	0x00004af0


	//----- nvinfo : EIATTR_EXIT_INSTR_OFFSETS
	.align		4
.L_2311:
        /*0120*/ 	.byte	0x04, 0x1c
        /*0122*/ 	.short	(.L_2313 - .L_2312)


	//   ....[0]....
.L_2312:
        /*0124*/ 	.word	0x00004700


	//----- nvinfo : EIATTR_MAX_THREADS
	.align		4
.L_2313:
        /*0128*/ 	.byte	0x04, 0x05
        /*012a*/ 	.short	(.L_2315 - .L_2314)
.L_2314:
        /*012c*/ 	.word	0x00000100
        /*0130*/ 	.word	0x00000001
        /*0134*/ 	.word	0x00000001


	//----- nvinfo : EIATTR_CRS_STACK_SIZE
	.align		4
.L_2315:
        /*0138*/ 	.byte	0x04, 0x1e
        /*013a*/ 	.short	(.L_2317 - .L_2316)
.L_2316:
        /*013c*/ 	.word	0x00000000


	//----- nvinfo : EIATTR_CBANK_PARAM_SIZE
	.align		4
.L_2317:
        /*0140*/ 	.byte	0x03, 0x19
        /*0142*/ 	.short	0x0088


	//----- nvinfo : EIATTR_PARAM_CBANK
	.align		4
        /*0144*/ 	.byte	0x04, 0x0a
        /*0146*/ 	.short	(.L_2319 - .L_2318)
	.align		4
.L_2318:
        /*0148*/ 	.word	index@(.nv.constant0._ZN10layer_norm13ln_bwd_kernelINS_13Kernel_traitsI13__nv_bfloat16fS2_fjLj30720ELj4ELj1ELj8ELj8ENS_18Kernel_traits_baseILj30720ES2_fS2_fjLj256EEEEEEEvNS_9BwdParamsE)
        /*014c*/ 	.short	0x0210
        /*014e*/ 	.short	0x0088


	//----- nvinfo : EIATTR_SW_WAR
	.align		4
.L_2319:
        /*0150*/ 	.byte	0x04, 0x36
        /*0152*/ 	.short	(.L_2321 - .L_2320)
.L_2320:
        /*0154*/ 	.word	0x00000008
.L_2321:


//--------------------- .nv.info._ZN10layer_norm22ln_bwd_finalize_kernelINS_22Kernel_traits_finalizeILj30720E13__nv_bfloat16S2_S2_fjLj1024ELj4ENS_18Kernel_traits_baseILj30720ES2_S2_S2_fjLj1024EEEEEEEvNS_9BwdParamsE --------------------------
	.section	.nv.info._ZN10layer_norm22ln_bwd_finalize_kernelINS_22Kernel_traits_finalizeILj30720E13__nv_bfloat16S2_S2_fjLj1024ELj4ENS_18Kernel_traits_baseILj30720ES2_S2_S2_fjLj1024EEEEEEEvNS_9BwdParamsE,"",@"SHT_CUDA_INFO"
	.sectionflags	@""
	.align	4


	//----- nvinfo : EIATTR_CUDA_API_VERSION
	.align		4
        /*0000*/ 	.byte	0x04, 0x37
        /*0002*/ 	.short	(.L_2323 - .L_2322)
.L_2322:
        /*0004*/ 	.word	0x00000082


	//----- nvinfo : EIATTR_KPARAM_INFO
	.align		4
.L_2323:
        /*0008*/ 	.byte	0x04, 0x17
        /*000a*/ 	.short	(.L_2325 - .L_2324)
.L_2324:
        /*000c*/ 	.word	0x00000000
        /*0010*/ 	.short	0x0000
        /*0012*/ 	.short	0x0000
        /*0014*/ 	.byte	0x00, 0xf0, 0x21, 0x02


	//----- nvinfo : EIATTR_SPARSE_MMA_MASK
	.align		4
.L_2325:
        /*0018*/ 	.byte	0x03, 0x50
        /*001a*/ 	.short	0x0000


	//----- nvinfo : EIATTR_MAXREG_COUNT
	.align		4
        /*001c*/ 	.byte	0x03, 0x1b
        /*001e*/ 	.short	0x0040


	//----- nvinfo : EIATTR_NUM_BARRIERS
	.align		4
        /*0020*/ 	.byte	0x02, 0x4c
        /*0022*/ 	.byte	0x01
	.zero		1


	//----- nvinfo : EIATTR_MERCURY_ISA_VERSION
	.align		4
        /*0024*/ 	.byte	0x03, 0x5f
        /*0026*/ 	.short	0x0101


	//----- nvinfo : EIATTR_COOP_GROUP_MASK_REGIDS
	.align		4
        /*0028*/ 	.byte	0x04, 0x29
        /*002a*/ 	.short	(.L_2327 - .L_2326)


	//   ....[0]....
.L_2326:
        /*002c*/ 	.word	0xffffffff


	//   ....[1]....
        /*0030*/ 	.word	0xffffffff


	//   ....[2]....
        /*0034*/ 	.word	0xffffffff


	//   ....[3]....
        /*0038*/ 	.word	0xffffffff


	//   ....[4]....
        /*003c*/ 	.word	0xffffffff


	//   ....[5]....
        /*0040*/ 	.word	0xffffffff


	//   ....[6]....
        /*0044*/ 	.word	0xffffffff


	//   ....[7]....
        /*0048*/ 	.word	0xffffffff


	//   ....[8]....
        /*004c*/ 	.word	0xffffffff


	//   ....[9]....
        /*0050*/ 	.word	0xffffffff


	//   ....[10]....
        /*0054*/ 	.word	0x05000011


	//   ....[11]....
        /*0058*/ 	.word	0x05000011


	//   ....[12]....
        /*005c*/ 	.word	0x05000011


	//   ....[13]....
        /*0060*/ 	.word	0x05000011


	//   ....[14]....
        /*0064*/ 	.word	0x05000011


	//   ....[15]....
        /*0068*/ 	.word	0x05000011


	//   ....[16]....
        /*006c*/ 	.word	0x05000011


	//   ....[17]....
        /*0070*/ 	.word	0x05000011


	//   ....[18]....
        /*0074*/ 	.word	0x05000011


	//   ....[19]....
        /*0078*/ 	.word	0x05000011


	//----- nvinfo : EIATTR_COOP_GROUP_INSTR_OFFSETS
	.align		4
.L_2327:
        /*007c*/ 	.byte	0x04, 0x28
        /*007e*/ 	.short	(.L_2329 - .L_2328)


	//   ....[0]....
.L_2328:
        /*0080*/ 	.word	0x00000860


	//   ....[1]....
        /*0084*/ 	.word	0x00000870


	//   ....[2]....
        /*0088*/ 	.word	0x000008a0


	//   ....[3]....
        /*008c*/ 	.word	0x000008b0


	//   ....[4]....
        /*0090*/ 	.word	0x000008e0


	//   ....[5]....
        /*0094*/ 	.word	0x000008f0


	//   ....[6]....
        /*0098*/ 	.word	0x00000920


	//   ....[7]....
        /*009c*/ 	.word	0x00000930


	//   ....[8]....
        /*00a0*/ 	.word	0x00000960


	//   ....[9]....
        /*00a4*/ 	.word	0x00000970


	//   ....[10]....
        /*00a8*/ 	.word	0x00000b70


	//   ....[11]....
        /*00ac*/ 	.word	0x00000be0


	//   ....[12]....
        /*00b0*/ 	.word	0x00000c50


	//   ....[13]....
        /*00b4*/ 	.word	0x00000cc0


	//   ....[14]....
        /*00b8*/ 	.word	0x00000d30


	//   ....[15]....
        /*00bc*/ 	.word	0x00000d90


	//   ....[16]....
        /*00c0*/ 	.word	0x00000e00


	//   ....[17]....
        /*00c4*/ 	.word	0x00000e70


	//   ....[18]....
        /*00c8*/ 	.word	0x00000ee0


	//   ....[19]....
        /*00cc*/ 	.word	0x00000f50


	//----- nvinfo : EIATTR_EXIT_INSTR_OFFSETS
	.align		4
.L_2329:
        /*00d0*/ 	.byte	0x04, 0x1c
        /*00d2*/ 	.short	(.L_2331 - .L_2330)


	//   ....[0]....
.L_2330:
        /*00d4*/ 	.word	0x00000070


	//   ....[1]....
        /*00d8*/ 	.word	0x00000b10


	//----- nvinfo : EIATTR_MAX_THREADS
	.align		4
.L_2331:
        /*00dc*/ 	.byte	0x04, 0x05
        /*00de*/ 	.short	(.L_2333 - .L_2332)
.L_2332:
        /*00e0*/ 	.word	0x00000400
        /*00e4*/ 	.word	0x00000001
        /*00e8*/ 	.word	0x00000001


	//----- nvinfo : EIATTR_CRS_STACK_SIZE
	.align		4
.L_2333:
        /*00ec*/ 	.byte	0x04, 0x1e
        /*00ee*/ 	.short	(.L_2335 - .L_2334)
.L_2334:
        /*00f0*/ 	.word	0x00000000


	//----- nvinfo : EIATTR_CBANK_PARAM_SIZE
	.align		4
.L_2335:
        /*00f4*/ 	.byte	0x03, 0x19
        /*00f6*/ 	.short	0x0088


	//----- nvinfo : EIATTR_PARAM_CBANK
	.align		4
        /*00f8*/ 	.byte	0x04, 0x0a
        /*00fa*/ 	.short	(.L_2337 - .L_2336)
	.align		4
.L_2336:
        /*00fc*/ 	.word	index@(.nv.constant0._ZN10layer_norm22ln_bwd_finalize_kernelINS_22Kernel_traits_finalizeILj30720E13__nv_bfloat16S2_S2_fjLj1024ELj4ENS_18Kernel_traits_baseILj30720ES2_S2_S2_fjLj1024EEEEEEEvNS_9BwdParamsE)
        /*0100*/ 	.short	0x0210
        /*0102*/ 	.short	0x0088


	//----- nvinfo : EIATTR_SW_WAR
	.align		4
.L_2337:
        /*0104*/ 	.byte	0x04, 0x36
        /*0106*/ 	.short	(.L_2339 - .L_2338)
.L_2338:
        /*0108*/ 	.word	0x00000008
.L_2339:


//--------------------- .nv.info._ZN10layer_norm13ln_bwd_kernelINS_13Kernel_traitsI13__nv_bfloat16S2_S2_fjLj30720ELj4ELj1ELj8ELj4ENS_18Kernel_traits_baseILj30720ES2_S2_S2_fjLj256EEEEEEEvNS_9BwdParamsE --------------------------
	.section	.nv.info._ZN10layer_norm13ln_bwd_kernelINS_13Kernel_traitsI13__nv_bfloat16S2_S2_fjLj30720ELj4ELj1ELj8ELj4ENS_18Kernel_traits_baseILj30720ES2_S2_S2_fjLj256EEEEEEEvNS_9BwdParamsE,"",@"SHT_CUDA_INFO"
	.sectionflags	@""
	.align	4


	//----- nvinfo : EIATTR_CUDA_API_VERSION
	.align		4
        /*0000*/ 	.byte	0x04, 0x37
        /*0002*/ 	.short	(.L_2341 - .L_2340)
.L_2340:
        /*0004*/ 	.word	0x00000082


	//----- nvinfo : EIATTR_KPARAM_INFO
	.align		4
.L_2341:
        /*0008*/ 	.byte	0x04, 0x17
        /*000a*/ 	.short	(.L_2343 - .L_2342)
.L_2342:
        /*000c*/ 	.word	0x00000000
        /*0010*/ 	.short	0x0000
        /*0012*/ 	.short	0x0000
        /*0014*/ 	.byte	0x00, 0xf0, 0x21, 0x02


	//----- nvinfo : EIATTR_SPARSE_MMA_MASK
	.align		4
.L_2343:
        /*0018*/ 	.byte	0x03, 0x50
        /*001a*/ 	.short	0x0000


	//----- nvinfo : EIATTR_MAXREG_COUNT
	.align		4
        /*001c*/ 	.byte	0x03, 0x1b
        /*001e*/ 	.short	0x00ff


	//----- nvinfo : EIATTR_NUM_BARRIERS
	.align		4
        /*0020*/ 	.byte	0x02, 0x4c
        /*0022*/ 	.byte	0x01
	.zero		1


	//----- nvinfo : EIATTR_MERCURY_ISA_VERSION
	.align		4
        /*0024*/ 	.byte	0x03, 0x5f
        /*0026*/ 	.short	0x0101


	//----- nvinfo : EIATTR_COOP_GROUP_MASK_REGIDS
	.align		4
        /*0028*/ 	.byte	0x04, 0x29
        /*002a*/ 	.short	(.L_2345 - .L_2344)


	//   ....[0]....
.L_2344:
        /*002c*/ 	.word	0xffffffff


	//   ....[1]....
        /*0030*/ 	.word	0xffffffff


	//   ....[2]....
        /*0034*/ 	.word	0xffffffff


	//   ....[3]....
        /*0038*/ 	.word	0xffffffff


	//   ....[4]....
        /*003c*/ 	.word	0xffffffff


	//   ....[5]....
        /*0040*/ 	.word	0xffffffff


	//   ....[6]....
        /*0044*/ 	.word	0xffffffff


	//   ....[7]....
        /*0048*/ 	.word	0xffffffff


	//   ....[8]....
        /*004c*/ 	.word	0xffffffff


	//   ....[9]....
        /*0050*/ 	.word	0xffffffff


	//   ....[10]....
        /*0054*/ 	.word	0xffffffff


	//   ....[11]....
        /*0058*/ 	.word	0xffffffff


	//   ....[12]....
        /*005c*/ 	.word	0xffffffff


	//   ....[13]....
        /*0060*/ 	.word	0xffffffff


	//   ....[14]....
        /*0064*/ 	.word	0xffffffff


	//   ....[15]....
        /*0068*/ 	.word	0xffffffff


	//   ....[16]....
        /*006c*/ 	.word	0xffffffff


	//   ....[17]....
        /*0070*/ 	.word	0xffffffff


	//   ....[18]....
        /*0074*/ 	.word	0xffffffff


	//   ....[19]....
        /*0078*/ 	.word	0xffffffff


	//   ....[20]....
        /*007c*/ 	.word	0x05000046


	//   ....[21]....
        /*0080*/ 	.word	0x05000046


	//   ....[22]....
        /*0084*/ 	.word	0x05000046


	//   ....[23]....
        /*0088*/ 	.word	0x05000046


	//   ....[24]....
        /*008c*/ 	.word	0x05000046


	//   ....[25]....
        /*0090*/ 	.word	0x05000046


	//   ....[26]....
        /*0094*/ 	.word	0x05000046


	//   ....[27]....
        /*0098*/ 	.word	0x05000046


	//   ....[28]....
        /*009c*/ 	.word	0x05000046


	//   ....[29]....
        /*00a0*/ 	.word	0x05000046


	//----- nvinfo : EIATTR_COOP_GROUP_INSTR_OFFSETS
	.align		4
.L_2345:
        /*00a4*/ 	.byte	0x04, 0x28
        /*00a6*/ 	.short	(.L_2347 - .L_2346)


	//   ....[0]....
.L_2346:
        /*00a8*/ 	.word	0x00003330


	//   ....[1]....
        /*00ac*/ 	.word	0x00003340


	//   ....[2]....
        /*00b0*/ 	.word	0x00003370


	//   ....[3]....
        /*00b4*/ 	.word	0x00003380


	//   ....[4]....
        /*00b8*/ 	.word	0x000033b0


	//   ....[5]....
        /*00bc*/ 	.word	0x000033c0


	//   ....[6]....
        /*00c0*/ 	.word	0x000033f0


	//   ....[7]....
        /*00c4*/ 	.word	0x00003400


	//   ....[8]....
        /*00c8*/ 	.word	0x00003430


	//   ....[9]....
        /*00cc*/ 	.word	0x00003440


	//   ....[10]....
        /*00d0*/ 	.word	0x00003a10


	//   ....[11]....
        /*00d4*/ 	.word	0x00003a20


	//   ....[12]....
        /*00d8*/ 	.word	0x00003a50


	//   ....[13]....
        /*00dc*/ 	.word	0x00003a60


	//   ....[14]....
        /*00e0*/ 	.word	0x00003a90


	//   ....[15]....
        /*00e4*/ 	.word	0x00003aa0


	//   ....[16]....
        /*00e8*/ 	.word	0x00003ad0


	//   ....[17]....
        /*00ec*/ 	.word	0x00003ae0


	//   ....[18]....
        /*00f0*/ 	.word	0x00003b10


	//   ....[19]....
        /*00f4*/ 	.word	0x00003b20


	//   ....[20]....
        /*00f8*/ 	.word	0x00004c80


	//   ....[21]....
        /*00fc*/ 	.word	0x00004cd0


	//   ....[22]....
        /*0100*/ 	.word	0x00004d40


	//   ....[23]....
        /*0104*/ 	.word	0x00004da0


	//   ....[24]....
        /*0108*/ 	.word	0x00004e10


	//   ....[25]....
        /*010c*/ 	.word	0x00004e70


	//   ....[26]....
        /*0110*/ 	.word	0x00004ee0


	//   ....[27]....
        /*0114*/ 	.word	0x00004f40


	//   ....[28]....
        /*0118*/ 	.word	0x00004fb0


	//   ....[29]....
        /*011c*/ 	.word	0x00005010


	//----- nvinfo : EIATTR_EXIT_INSTR_OFFSETS
	.align		4
.L_2347:
        /*0120*/ 	.byte	0x04, 0x1c
        /*0122*/ 	.short	(.L_2349 - .L_2348)


	//   ....[0]....
.L_2348:
        /*0124*/ 	.word	0x00004c20


	//----- nvinfo : EIATTR_MAX_THREADS
	.align		4
.L_2349:
        /*0128*/ 	.byte	0x04, 0x05
        /*012a*/ 	.short	(.L_2351 - .L_2350)
.L_2350:
        /*012c*/ 	.word	0x00000100
        /*0130*/ 	.word	0x00000001
        /*0134*/ 	.word	0x00000001


	//----- nvinfo : EIATTR_CRS_STACK_SIZE
	.align		4
.L_2351:
        /*0138*/ 	.byte	0x04, 0x1e
        /*013a*/ 	.short	(.L_2353 - .L_2352)
.L_2352:
        /*013c*/ 	.word	0x00000000


	//----- nvinfo : EIATTR_CBANK_PARAM_SIZE
	.align		4
.L_2353:
        /*0140*/ 	.byte	0x03, 0x19
        /*0142*/ 	.short	0x0088


	//----- nvinfo : EIATTR_PARAM_CBANK
	.align		4
        /*0144*/ 	.byte	0x04, 0x0a
        /*0146*/ 	.short	(.L_2355 - .L_2354)
	.align		4
.L_2354:
        /*0148*/ 	.word	index@(.nv.constant0._ZN10layer_norm13ln_bwd_kernelINS_13Kernel_traitsI13__nv_bfloat16S2_S2_fjLj30720ELj4ELj1ELj8ELj4ENS_18Kernel_traits_baseILj30720ES2_S2_S2_fjLj256EEEEEEEvNS_9BwdParamsE)
        /*014c*/ 	.short	0x0210
        /*014e*/ 	.short	0x0088


	//----- nvinfo : EIATTR_SW_WAR
	.align		4
.L_2355:
        /*0150*/ 	.byte	0x04, 0x36
        /*0152*/ 	.short	(.L_2357 - .L_2356)
.L_2356:
        /*0154*/ 	.word	0x00000008
.L_2357:


//--------------------- .nv.info._ZN10layer_norm22ln_bwd_finalize_kernelINS_22Kernel_traits_finalizeILj30720E6__halffS2_fjLj1024ELj4ENS_18Kernel_traits_baseILj30720ES2_fS2_fjLj1024EEEEEEEvNS_9BwdParamsE --------------------------
	.section	.nv.info._ZN10layer_norm22ln_bwd_finalize_kernelINS_22Kernel_traits_finalizeILj30720E6__halffS2_fjLj1024ELj4ENS_18Kernel_traits_baseILj30720ES2_fS2_fjLj1024EEEEEEEvNS_9BwdParamsE,"",@"SHT_CUDA_INFO"
	.sectionflags	@""
	.align	4


	//----- nvinfo : EIATTR_CUDA_API_VERSION
	.align		4
        /*0000*/ 	.byte	0x04, 0x37
        /*0002*/ 	.short	(.L_2359 - .L_2358)
.L_2358:
        /*0004*/ 	.word	0x00000082


	//----- nvinfo : EIATTR_KPARAM_INFO
	.align		4
.L_2359:
        /*0008*/ 	.byte	0x04, 0x17
        /*000a*/ 	.short	(.L_2361 - .L_2360)
.L_2360:
        /*000c*/ 	.word	0x00000000
        /*0010*/ 	.short	0x0000
        /*0012*/ 	.short	0x0000
        /*0014*/ 	.byte	0x00, 0xf0, 0x21, 0x02


	//----- nvinfo : EIATTR_SPARSE_MMA_MASK
	.align		4
.L_2361:
        /*0018*/ 	.byte	0x03, 0x50
        /*001a*/ 	.short	0x0000


	//----- nvinfo : EIATTR_MAXREG_COUNT
	.align		4
        /*001c*/ 	.byte	0x03, 0x1b
        /*001e*/ 	.short	0x0040


	//----- nvinfo : EIATTR_NUM_BARRIERS
	.align		4
        /*0020*/ 	.byte	0x02, 0x4c
        /*0022*/ 	.byte	0x01
	.zero		1


	//----- nvinfo : EIATTR_MERCURY_ISA_VERSION
	.align		4
        /*0024*/ 	.byte	0x03, 0x5f
        /*0026*/ 	.short	0x0101


	//----- nvinfo : EIATTR_COOP_GROUP_MASK_REGIDS
	.align		4
        /*0028*/ 	.byte	0x04, 0x29
        /*002a*/ 	.short	(.L_2363 - .L_2362)


	//   ....[0]....
.L_2362:
        /*002c*/ 	.word	0xffffffff


	//   ....[1]....
        /*0030*/ 	.word	0xffffffff


	//   ....[2]....
        /*0034*/ 	.word	0xffffffff


	//   ....[3]....
        /*0038*/ 	.word	0xffffffff


	//   ....[4]....
        /*003c*/ 	.word	0xffffffff


	//   ....[5]....
        /*0040*/ 	.word	0xffffffff


	//   ....[6]....
        /*0044*/ 	.word	0xffffffff


	//   ....[7]....
        /*0048*/ 	.word	0xffffffff


	//   ....[8]....
        /*004c*/ 	.word	0xffffffff


	//   ....[9]....
        /*0050*/ 	.word	0xffffffff


	//   ....[10]....
        /*0054*/ 	.word	0x05000011


	//   ....[11]....
        /*0058*/ 	.word	0x05000011


	//   ....[12]....
        /*005c*/ 	.word	0x05000011


	//   ....[13]....
        /*0060*/ 	.word	0x05000011


	//   ....[14]....
        /*0064*/ 	.word	0x05000011


	//   ....[15]....
        /*0068*/ 	.word	0x05000011


	//   ....[16]....
        /*006c*/ 	.word	0x05000011


	//   ....[17]....
        /*0070*/ 	.word	0x05000011


	//   ....[18]....
        /*0074*/ 	.word	0x05000011


	//   ....[19]....
        /*0078*/ 	.word	0x05000011


	//----- nvinfo : EIATTR_COOP_GROUP_INSTR_OFFSETS
	.align		4
.L_2363:
        /*007c*/ 	.byte	0x04, 0x28
        /*007e*/ 	.short	(.L_2365 - .L_2364)


	//   ....[0]....
.L_2364:
        /*0080*/ 	.word	0x00000860


	//   ....[1]....
        /*0084*/ 	.word	0x00000870


	//   ....[2]....
        /*0088*/ 	.word	0x000008a0


	//   ....[3]....
        /*008c*/ 	.word	0x000008b0


	//   ....[4]....
        /*0090*/ 	.word	0x000008e0


	//   ....[5]....
        /*0094*/ 	.word	0x000008f0


	//   ....[6]....
        /*0098*/ 	.word	0x00000920


	//   ....[7]....
        /*009c*/ 	.word	0x00000930


	//   ....[8]....
        /*00a0*/ 	.word	0x00000960


	//   ....[9]....
        /*00a4*/ 	.word	0x00000970


	//   ....[10]....
        /*00a8*/ 	.word	0x00000b70


	//   ....[11]....
        /*00ac*/ 	.word	0x00000be0


	//   ....[12]....
        /*00b0*/ 	.word	0x00000c50


	//   ....[13]....
        /*00b4*/ 	.word	0x00000cc0


	//   ....[14]....
        /*00b8*/ 	.word	0x00000d30


	//   ....[15]....
        /*00bc*/ 	.word	0x00000d90


	//   ....[16]....
        /*00c0*/ 	.word	0x00000e00


	//   ....[17]....
        /*00c4*/ 	.word	0x00000e70


	//   ....[18]....
        /*00c8*/ 	.word	0x00000ee0


	//   ....[19]....
        /*00cc*/ 	.word	0x00000f50


	//----- nvinfo : EIATTR_EXIT_INSTR_OFFSETS
	.align		4
.L_2365:
        /*00d0*/ 	.byte	0x04, 0x1c
        /*00d2*/ 	.short	(.L_2367 - .L_2366)


	//   ....[0]....
.L_2366:
        /*00d4*/ 	.word	0x00000070


	//   ....[1]....
        /*00d8*/ 	.word	0x00000b10


	//----- nvinfo : EIATTR_MAX_THREADS
	.align		4
.L_2367:
        /*00dc*/ 	.byte	0x04, 0x05
        /*00de*/ 	.short	(.L_2369 - .L_2368)
.L_2368:
        /*00e0*/ 	.word	0x00000400
        /*00e4*/ 	.word	0x00000001
        /*00e8*/ 	.word	0x00000001


	//----- nvinfo : EIATTR_CRS_STACK_SIZE
	.align		4
.L_2369:
        /*00ec*/ 	.byte	0x04, 0x1e
        /*00ee*/ 	.short	(.L_2371 - .L_2370)
.L_2370:
        /*00f0*/ 	.word	0x00000000


	//----- nvinfo : EIATTR_CBANK_PARAM_SIZE
	.align		4
.L_2371:
        /*00f4*/ 	.byte	0x03, 0x19
        /*00f6*/ 	.short	0x0088


	//----- nvinfo : EIATTR_PARAM_CBANK
	.align		4
        /*00f8*/ 	.byte	0x04, 0x0a
        /*00fa*/ 	.short	(.L_2373 - .L_2372)
	.align		4
.L_2372:
        /*00fc*/ 	.word	index@(.nv.constant0._ZN10layer_norm22ln_bwd_finalize_kernelINS_22Kernel_traits_finalizeILj30720E6__halffS2_fjLj1024ELj4ENS_18Kernel_traits_baseILj30720ES2_fS2_fjLj1024EEEEEEEvNS_9BwdParamsE)
        /*0100*/ 	.short	0x0210
        /*0102*/ 	.short	0x0088


	//----- nvinfo : EIATTR_SW_WAR
	.align		4
.L_2373:
        /*0104*/ 	.byte	0x04, 0x36
        /*0106*/ 	.short	(.L_2375 - .L_2374)
.L_2374:
        /*0108*/ 	.word	0x00000008
.L_2375:


//--------------------- .nv.info._ZN10layer_norm13ln_bwd_kernelINS_13Kernel_traitsI6__halffS2_fjLj30720ELj4ELj1ELj8ELj8ENS_18Kernel_traits_baseILj30720ES2_fS2_fjLj256EEEEEEEvNS_9BwdParamsE --------------------------
	.section	.nv.info._ZN10layer_norm13ln_bwd_kernelINS_13Kernel_traitsI6__halffS2_fjLj30720ELj4ELj1ELj8ELj8ENS_18Kernel_traits_baseILj30720ES2_fS2_fjLj256EEEEEEEvNS_9BwdParamsE,"",@"SHT_CUDA_INFO"
	.sectionflags	@""
	.align	4


	//----- nvinfo : EIATTR_CUDA_API_VERSION
	.align		4
        /*0000*/ 	.byte	0x04, 0x37
        /*0002*/ 	.short	(.L_2377 - .L_2376)
.L_2376:
        /*0004*/ 	.word	0x00000082


	//----- nvinfo : EIATTR_KPARAM_INFO
	.align		4
.L_2377:
        /*0008*/ 	.byte	0x04, 0x17
        /*000a*/ 	.short	(.L_2379 - .L_2378)
.L_2378:
        /*000c*/ 	.word	0x00000000
        /*0010*/ 	.short	0x0000
        /*0012*/ 	.short	0x0000
        /*0014*/ 	.byte	0x00, 0xf0, 0x21, 0x02


	//----- nvinfo : EIATTR_SPARSE_MMA_MASK
	.align		4
.L_2379:
        /*0018*/ 	.byte	0x03, 0x50
        /*001a*/ 	.short	0x0000


	//----- nvinfo : EIATTR_MAXREG_COUNT
	.align		4
        /*001c*/ 	.byte	0x03, 0x1b
        /*001e*/ 	.short	0x00ff


	//----- nvinfo : EIATTR_NUM_BARRIERS
	.align		4
        /*0020*/ 	.byte	0x02, 0x4c
        /*0022*/ 	.byte	0x01
	.zero		1


	//----- nvinfo : EIATTR_MERCURY_ISA_VERSION
	.align		4
        /*0024*/ 	.byte	0x03, 0x5f
        /*0026*/ 	.short	0x0101


	//----- nvinfo : EIATTR_COOP_GROUP_MASK_REGIDS
	.align		4
        /*0028*/ 	.byte	0x04, 0x29
        /*002a*/ 	.short	(.L_2381 - .L_2380)


	//   ....[0]....
.L_2380:
        /*002c*/ 	.word	0xffffffff


	//   ....[1]....
        /*0030*/ 	.word	0xffffffff


	//   ....[2]....
        /*0034*/ 	.word	0xffffffff


	//   ....[3]....
        /*0038*/ 	.word	0xffffffff


	//   ....[4]....
        /*003c*/ 	.word	0xffffffff


	//   ....[5]....
        /*0040*/ 	.word	0xffffffff


	//   ....[6]....
        /*0044*/ 	.word	0xffffffff


	//   ....[7]....
        /*0048*/ 	.word	0xffffffff


	//   ....[8]....
        /*004c*/ 	.word	0xffffffff


	//   ....[9]....
        /*0050*/ 	.word	0xffffffff


	//   ....[10]....
        /*0054*/ 	.word	0xffffffff


	//   ....[11]....
        /*0058*/ 	.word	0xffffffff


	//   ....[12]....
        /*005c*/ 	.word	0xffffffff


	//   ....[13]....
        /*0060*/ 	.word	0xffffffff


	//   ....[14]....
        /*0064*/ 	.word	0xffffffff


	//   ....[15]....
        /*0068*/ 	.word	0xffffffff


	//   ....[16]....
        /*006c*/ 	.word	0xffffffff


	//   ....[17]....
        /*0070*/ 	.word	0xffffffff


	//   ....[18]....
        /*0074*/ 	.word	0xffffffff


	//   ....[19]....
        /*0078*/ 	.word	0xffffffff


	//   ....[20]....
        /*007c*/ 	.word	0x05000044


	//   ....[21]....
        /*0080*/ 	.word	0x05000044


	//   ....[22]....
        /*0084*/ 	.word	0x05000044


	//   ....[23]....
        /*0088*/ 	.word	0x05000044


	//   ....[24]....
        /*008c*/ 	.word	0x05000044


	//   ....[25]....
        /*0090*/ 	.word	0x05000044


	//   ....[26]....
        /*0094*/ 	.word	0x05000044


	//   ....[27]....
        /*0098*/ 	.word	0x05000044


	//   ....[28]....
        /*009c*/ 	.word	0x05000044


	//   ....[29]....
        /*00a0*/ 	.word	0x05000044


	//----- nvinfo : EIATTR_COOP_GROUP_INSTR_OFFSETS
	.align		4
.L_2381:
        /*00a4*/ 	.byte	0x04, 0x28
        /*00a6*/ 	.short	(.L_2383 - .L_2382)


	//   ....[0]....
.L_2382:
        /*00a8*/ 	.word	0x00002c00


	//   ....[1]....
        /*00ac*/ 	.word	0x00002c10


	//   ....[2]....
        /*00b0*/ 	.word	0x00002c40


	//   ....[3]....
        /*00b4*/ 	.word	0x00002c50


	//   ....[4]....
        /*00b8*/ 	.word	0x00002c80


	//   ....[5]....
        /*00bc*/ 	.word	0x00002c90


	//   ....[6]....
        /*00c0*/ 	.word	0x00002cc0


	//   ....[7]....
        /*00c4*/ 	.word	0x00002cd0


	//   ....[8]....
        /*00c8*/ 	.word	0x00002d00


	//   ....[9]....
        /*00cc*/ 	.word	0x00002d10


	//   ....[10]....
        /*00d0*/ 	.word	0x000032e0


	//   ....[11]....
        /*00d4*/ 	.word	0x000032f0


	//   ....[12]....
        /*00d8*/ 	.word	0x00003320


	//   ....[13]....
        /*00dc*/ 	.word	0x00003330


	//   ....[14]....
        /*00e0*/ 	.word	0x00003360


	//   ....[15]....
        /*00e4*/ 	.word	0x00003370


	//   ....[16]....
        /*00e8*/ 	.word	0x000033a0


	//   ....[17]....
        /*00ec*/ 	.word	0x000033b0


	//   ....[18]....
        /*00f0*/ 	.word	0x000033e0


	//   ....[19]....
        /*00f4*/ 	.word	0x000033f0


	//   ....[20]....
        /*00f8*/ 	.word	0x00004480


	//   ....[21]....
        /*00fc*/ 	.word	0x000044d0


	//   ....[22]....
        /*0100*/ 	.word	0x00004540


	//   ....[23]....
        /*0104*/ 	.word	0x000045a0


	//   ....[24]....
        /*0108*/ 	.word	0x00004610


	//   ....[25]....
        /*010c*/ 	.word	0x00004670


	//   ....[26]....
        /*0110*/ 	.word	0x000046e0


	//   ....[27]....
        /*0114*/ 	.word	0x00004740


	//   ....[28]....
        /*0118*/ 	.word	0x000047b0


	//   ....[29]....
        /*011c*/ 	.word	0x00004810


	//----- nvinfo : EIATTR_EXIT_INSTR_OFFSETS
	.align		4
.L_2383:
        /*0120*/ 	.byte	0x04, 0x1c
        /*0122*/ 	.short	(.L_2385 - .L_2384)


	//   ....[0]....
.L_2384:
        /*0124*/ 	.word	0x00004420


	//----- nvinfo : EIATTR_MAX_THREADS
	.align		4
.L_2385:
        /*0128*/ 	.byte	0x04, 0x05
        /*012a*/ 	.short	(.L_2387 - .L_2386)
.L_2386:
        /*012c*/ 	.word	0x00000100
        /*0130*/ 	.word	0x00000001
        /*0134*/ 	.word	0x00000001


	//----- nvinfo : EIATTR_CRS_STACK_SIZE
	.align		4
.L_2387:
        /*0138*/ 	.byte	0x04, 0x1e
        /*013a*/ 	.short	(.L_2389 - .L_2388)
.L_2388:
        /*013c*/ 	.word	0x00000000


	//----- nvinfo : EIATTR_CBANK_PARAM_SIZE
	.align		4
.L_2389:
        /*0140*/ 	.byte	0x03, 0x19
        /*0142*/ 	.short	0x0088


	//----- nvinfo : EIATTR_PARAM_CBANK
	.align		4
        /*0144*/ 	.byte	0x04, 0x0a
        /*0146*/ 	.short	(.L_2391 - .L_2390)
	.align		4
.L_2390:
        /*0148*/ 	.word	index@(.nv.constant0._ZN10layer_norm13ln_bwd_kernelINS_13Kernel_traitsI6__halffS2_fjLj30720ELj4ELj1ELj8ELj8ENS_18Kernel_traits_baseILj30720ES2_fS2_fjLj256EEEEEEEvNS_9BwdParamsE)
        /*014c*/ 	.short	0x0210
        /*014e*/ 	.short	0x0088


	//----- nvinfo : EIATTR_SW_WAR
	.align		4
.L_2391:
        /*0150*/ 	.byte	0x04, 0x36
        /*0152*/ 	.short	(.L_2393 - .L_2392)
.L_2392:
        /*0154*/ 	.word	0x00000008
.L_2393:


//--------------------- .nv.info._ZN10layer_norm22ln_bwd_finalize_kernelINS_22Kernel_traits_finalizeILj30720E6__halfS2_S2_fjLj1024ELj4ENS_18Kernel_traits_baseILj30720ES2_S2_S2_fjLj1024EEEEEEEvNS_9BwdParamsE --------------------------
	.section	.nv.info._ZN10layer_norm22ln_bwd_finalize_kernelINS_22Kernel_traits_finalizeILj30720E6__halfS2_S2_fjLj1024ELj4ENS_18Kernel_traits_baseILj30720ES2_S2_S2_fjLj1024EEEEEEEvNS_9BwdParamsE,"",@"SHT_CUDA_INFO"
	.sectionflags	@""
	.align	4


	//----- nvinfo : EIATTR_CUDA_API_VERSION
	.align		4
        /*0000*/ 	.byte	0x04, 0x37
        /*0002*/ 	.short	(.L_2395 - .L_2394)
.L_2394:
        /*0004*/ 	.word	0x00000082


	//----- nvinfo : EIATTR_KPARAM_INFO
	.align		4
.L_2395:
        /*0008*/ 	.byte	0x04, 0x17
        /*000a*/ 	.short	(.L_2397 - .L_2396)
.L_2396:
        /*000c*/ 	.word	0x00000000
        /*0010*/ 	.short	0x0000
        /*0012*/ 	.short	0x0000
        /*0014*/ 	.byte	0x00, 0xf0, 0x21, 0x02


	//----- nvinfo : EIATTR_SPARSE_MMA_MASK
	.align		4
.L_2397:
        /*0018*/ 	.byte	0x03, 0x50
        /*001a*/ 	.short	0x0000


	//----- nvinfo : EIATTR_MAXREG_COUNT
	.align		4
        /*001c*/ 	.byte	0x03, 0x1b
        /*001e*/ 	.short	0x0040


	//----- nvinfo : EIATTR_NUM_BARRIERS
	.align		4
        /*0020*/ 	.byte	0x02, 0x4c
        /*0022*/ 	.byte	0x01
	.zero		1


	//----- nvinfo : EIATTR_MERCURY_ISA_VERSION
	.align		4
        /*0024*/ 	.byte	0x03, 0x5f
        /*0026*/ 	.short	0x0101


	//----- nvinfo : EIATTR_COOP_GROUP_MASK_REGIDS
	.align		4
        /*0028*/ 	.byte	0x04, 0x29
        /*002a*/ 	.short	(.L_2399 - .L_2398)


	//   ....[0]....
.L_2398:
        /*002c*/ 	.word	0xffffffff


	//   ....[1]....
        /*0030*/ 	.word	0xffffffff


	//   ....[2]....
        /*0034*/ 	.word	0xffffffff


	//   ....[3]....
        /*0038*/ 	.word	0xffffffff


	//   ....[4]....
        /*003c*/ 	.word	0xffffffff


	//   ....[5]....
        /*0040*/ 	.word	0xffffffff


	//   ....[6]....
        /*0044*/ 	.word	0xffffffff


	//   ....[7]....
        /*0048*/ 	.word	0xffffffff


	//   ....[8]....
        /*004c*/ 	.word	0xffffffff


	//   ....[9]....
        /*0050*/ 	.word	0xffffffff


	//   ....[10]....
        /*0054*/ 	.word	0x05000011


	//   ....[11]....
        /*0058*/ 	.word	0x05000011


	//   ....[12]....
        /*005c*/ 	.word	0x05000011


	//   ....[13]....
        /*0060*/ 	.word	0x05000011


	//   ....[14]....
        /*0064*/ 	.word	0x05000011


	//   ....[15]....
        /*0068*/ 	.word	0x05000011


	//   ....[16]....
        /*006c*/ 	.word	0x05000011


	//   ....[17]....
        /*0070*/ 	.word	0x05000011


	//   ....[18]....
        /*0074*/ 	.word	0x05000011


	//   ....[19]....
        /*0078*/ 	.word	0x05000011


	//----- nvinfo : EIATTR_COOP_GROUP_INSTR_OFFSETS
	.align		4
.L_2399:
        /*007c*/ 	.byte	0x04, 0x28
        /*007e*/ 	.short	(.L_2401 - .L_2400)


	//   ....[0]....
.L_2400:
        /*0080*/ 	.word	0x00000860


	//   ....[1]....
        /*0084*/ 	.word	0x00000870


	//   ....[2]....
        /*0088*/ 	.word	0x000008a0


	//   ....[3]....
        /*008c*/ 	.word	0x000008b0


	//   ....[4]....
        /*0090*/ 	.word	0x000008e0


	//   ....[5]....
        /*0094*/ 	.word	0x000008f0


	//   ....[6]....
        /*0098*/ 	.word	0x00000920


	//   ....[7]....
        /*009c*/ 	.word	0x00000930


	//   ....[8]....
        /*00a0*/ 	.word	0x00000960


	//   ....[9]....
        /*00a4*/ 	.word	0x00000970


	//   ....[10]....
        /*00a8*/ 	.word	0x00000b70


	//   ....[11]....
        /*00ac*/ 	.word	0x00000be0


	//   ....[12]....
        /*00b0*/ 	.word	0x00000c50


	//   ....[13]....
        /*00b4*/ 	.word	0x00000cc0


	//   ....[14]....
        /*00b8*/ 	.word	0x00000d30


	//   ....[15]....
        /*00bc*/ 	.word	0x00000d90


	//   ....[16]....
        /*00c0*/ 	.word	0x00000e00


	//   ....[17]....
        /*00c4*/ 	.word	0x00000e70


	//   ....[18]....
        /*00c8*/ 	.word	0x00000ee0


	//   ....[19]....
        /*00cc*/ 	.word	0x00000f50


	//----- nvinfo : EIATTR_EXIT_INSTR_OFFSETS
	.align		4
.L_2401:
        /*00d0*/ 	.byte	0x04, 0x1c
        /*00d2*/ 	.short	(.L_2403 - .L_2402)


	//   ....[0]....
.L_2402:
        /*00d4*/ 	.word	0x00000070


	//   ....[1]....
        /*00d8*/ 	.word	0x00000b10


	//----- nvinfo : EIATTR_MAX_THREADS
	.align		4
.L_2403:
        /*00dc*/ 	.byte	0x04, 0x05
        /*00de*/ 	.short	(.L_2405 - .L_2404)
.L_2404:
        /*00e0*/ 	.word	0x00000400
        /*00e4*/ 	.word	0x00000001
        /*00e8*/ 	.word	0x00000001


	//----- nvinfo : EIATTR_CRS_STACK_SIZE
	.align		4
.L_2405:
        /*00ec*/ 	.byte	0x04, 0x1e
        /*00ee*/ 	.short	(.L_2407 - .L_2406)
.L_2406:
        /*00f0*/ 	.word	0x00000000


	//----- nvinfo : EIATTR_CBANK_PARAM_SIZE
	.align		4
.L_2407:
        /*00f4*/ 	.byte	0x03, 0x19
        /*00f6*/ 	.short	0x0088


	//----- nvinfo : EIATTR_PARAM_CBANK
	.align		4
        /*00f8*/ 	.byte	0x04, 0x0a
        /*00fa*/ 	.short	(.L_2409 - .L_2408)
	.align		4
.L_2408:
        /*00fc*/ 	.word	index@(.nv.constant0._ZN10layer_norm22ln_bwd_finalize_kernelINS_22Kernel_traits_finalizeILj30720E6__halfS2_S2_fjLj1024ELj4ENS_18Kernel_traits_baseILj30720ES2_S2_S2_fjLj1024EEEEEEEvNS_9BwdParamsE)
        /*0100*/ 	.short	0x0210
        /*0102*/ 	.short	0x0088


	//----- nvinfo : EIATTR_SW_WAR
	.align		4
.L_2409:
        /*0104*/ 	.byte	0x04, 0x36
        /*0106*/ 	.short	(.L_2411 - .L_2410)
.L_2410:
        /*0108*/ 	.word	0x00000008
.L_2411:


//--------------------- .nv.info._ZN10layer_norm13ln_bwd_kernelINS_13Kernel_traitsI6__halfS2_S2_fjLj30720ELj4ELj1ELj8ELj4ENS_18Kernel_traits_baseILj30720ES2_S2_S2_fjLj256EEEEEEEvNS_9BwdParamsE --------------------------
	.section	.nv.info._ZN10layer_norm13ln_bwd_kernelINS_13Kernel_traitsI6__halfS2_S2_fjLj30720ELj4ELj1ELj8ELj4ENS_18Kernel_traits_baseILj30720ES2_S2_S2_fjLj256EEEEEEEvNS_9BwdParamsE,"",@"SHT_CUDA_INFO"
	.sectionflags	@""
	.align	4


	//----- nvinfo : EIATTR_CUDA_API_VERSION
	.align		4
        /*0000*/ 	.byte	0x04, 0x37
        /*0002*/ 	.short	(.L_2413 - .L_2412)
.L_2412:
        /*0004*/ 	.word	0x00000082


	//----- nvinfo : EIATTR_KPARAM_INFO
	.align		4
.L_2413:
        /*0008*/ 	.byte	0x04, 0x17
        /*000a*/ 	.short	(.L_2415 - .L_2414)
.L_2414:
        /*000c*/ 	.word	0x00000000
        /*0010*/ 	.short	0x0000
        /*0012*/ 	.short	0x0000
        /*0014*/ 	.byte	0x00, 0xf0, 0x21, 0x02


	//----- nvinfo : EIATTR_SPARSE_MMA_MASK
	.align		4
.L_2415:
        /*0018*/ 	.byte	0x03, 0x50
        /*001a*/ 	.short	0x0000


	//----- nvinfo : EIATTR_MAXREG_COUNT
	.align		4
        /*001c*/ 	.byte	0x03, 0x1b
        /*001e*/ 	.short	0x00ff


	//----- nvinfo : EIATTR_NUM_BARRIERS
	.align		4
        /*0020*/ 	.byte	0x02, 0x4c
        /*0022*/ 	.byte	0x01
	.zero		1


	//----- nvinfo : EIATTR_MERCURY_ISA_VERSION
	.align		4
        /*0024*/ 	.byte	0x03, 0x5f
        /*0026*/ 	.short	0x0101


	//----- nvinfo : EIATTR_COOP_GROUP_MASK_REGIDS
	.align		4
        /*0028*/ 	.byte	0x04, 0x29
        /*002a*/ 	.short	(.L_2417 - .L_2416)


	//   ....[0]....
.L_2416:
        /*002c*/ 	.word	0xffffffff


	//   ....[1]....
        /*0030*/ 	.word	0xffffffff


	//   ....[2]....
        /*0034*/ 	.word	0xffffffff


	//   ....[3]....
        /*0038*/ 	.word	0xffffffff


	//   ....[4]....
        /*003c*/ 	.word	0xffffffff


	//   ....[5]....
        /*0040*/ 	.word	0xffffffff


	//   ....[6]....
        /*0044*/ 	.word	0xffffffff


	//   ....[7]....
        /*0048*/ 	.word	0xffffffff


	//   ....[8]....
        /*004c*/ 	.word	0xffffffff


	//   ....[9]....
        /*0050*/ 	.word	0xffffffff


	//   ....[10]....
        /*0054*/ 	.word	0xffffffff


	//   ....[11]....
        /*0058*/ 	.word	0xffffffff


	//   ....[12]....
        /*005c*/ 	.word	0xffffffff


	//   ....[13]....
        /*0060*/ 	.word	0xffffffff


	//   ....[14]....
        /*0064*/ 	.word	0xffffffff


	//   ....[15]....
        /*0068*/ 	.word	0xffffffff


	//   ....[16]....
        /*006c*/ 	.word	0xffffffff


	//   ....[17]....
        /*0070*/ 	.word	0xffffffff


	//   ....[18]....
        /*0074*/ 	.word	0xffffffff


	//   ....[19]....
        /*0078*/ 	.word	0xffffffff


	//   ....[20]....
        /*007c*/ 	.word	0x05000044


	//   ....[21]....
        /*0080*/ 	.word	0x05000044


	//   ....[22]....
        /*0084*/ 	.word	0x05000044


	//   ....[23]....
        /*0088*/ 	.word	0x05000044


	//   ....[24]....
        /*008c*/ 	.word	0x05000044


	//   ....[25]....
        /*0090*/ 	.word	0x05000044


	//   ....[26]....
        /*0094*/ 	.word	0x05000044


	//   ....[27]....
        /*0098*/ 	.word	0x05000044


	//   ....[28]....
        /*009c*/ 	.word	0x05000044


	//   ....[29]....
        /*00a0*/ 	.word	0x05000044


	//----- nvinfo : EIATTR_COOP_GROUP_INSTR_OFFSETS
	.align		4
.L_2417:
        /*00a4*/ 	.byte	0x04, 0x28
        /*00a6*/ 	.short	(.L_2419 - .L_2418)


	//   ....[0]....
.L_2418:
        /*00a8*/ 	.word	0x00002f70


	//   ....[1]....
        /*00ac*/ 	.word	0x00002f80


	//   ....[2]....
        /*00b0*/ 	.word	0x00002fb0


	//   ....[3]....
        /*00b4*/ 	.word	0x00002fc0


	//   ....[4]....
        /*00b8*/ 	.word	0x00002ff0


	//   ....[5]....
        /*00bc*/ 	.word	0x00003000


	//   ....[6]....
        /*00c0*/ 	.word	0x00003030


	//   ....[7]....
        /*00c4*/ 	.word	0x00003040


	//   ....[8]....
        /*00c8*/ 	.word	0x00003070


	//   ....[9]....
        /*00cc*/ 	.word	0x00003080


	//   ....[10]....
        /*00d0*/ 	.word	0x00003650


	//   ....[11]....
        /*00d4*/ 	.word	0x00003660


	//   ....[12]....
        /*00d8*/ 	.word	0x00003690


	//   ....[13]....
        /*00dc*/ 	.word	0x000036a0


	//   ....[14]....
        /*00e0*/ 	.word	0x000036d0


	//   ....[15]....
        /*00e4*/ 	.word	0x000036e0


	//   ....[16]....
        /*00e8*/ 	.word	0x00003710


	//   ....[17]....
        /*00ec*/ 	.word	0x00003720


	//   ....[18]....
        /*00f0*/ 	.word	0x00003750


	//   ....[19]....
        /*00f4*/ 	.word	0x00003760


	//   ....[20]....
        /*00f8*/ 	.word	0x00004920


	//   ....[21]....
        /*00fc*/ 	.word	0x00004970


	//   ....[22]....
        /*0100*/ 	.word	0x000049e0


	//   ....[23]....
        /*0104*/ 	.word	0x00004a40


	//   ....[24]....
        /*0108*/ 	.word	0x00004ab0


	//   ....[25]....
        /*010c*/ 	.word	0x00004b10


	//   ....[26]....
        /*0110*/ 	.word	0x00004b80


	//   ....[27]....
        /*0114*/ 	.word	0x00004be0


	//   ....[28]....
        /*0118*/ 	.word	0x00004c50


	//   ....[29]....
        /*011c*/ 	.word	0x00004cb0


	//----- nvinfo : EIATTR_EXIT_INSTR_OFFSETS
	.align		4
.L_2419:
        /*0120*/ 	.byte	0x04, 0x1c
        /*0122*/ 	.short	(.L_2421 - .L_2420)


	//   ....[0]....
.L_2420:
        /*0124*/ 	.word	0x000048c0


	//----- nvinfo : EIATTR_MAX_THREADS
	.align		4
.L_2421:
        /*0128*/ 	.byte	0x04, 0x05
        /*012a*/ 	.short	(.L_2423 - .L_2422)
.L_2422:
        /*012c*/ 	.word	0x00000100
        /*0130*/ 	.word	0x00000001
        /*0134*/ 	.word	0x00000001


	//----- nvinfo : EIATTR_CRS_STACK_SIZE
	.align		4
.L_2423:
        /*0138*/ 	.byte	0x04, 0x1e
        /*013a*/ 	.short	(.L_2425 - .L_2424)
.L_2424:
        /*013c*/ 	.word	0x00000000


	//----- nvinfo : EIATTR_CBANK_PARAM_SIZE
	.align		4
.L_2425:
        /*0140*/ 	.byte	0x03, 0x19
        /*0142*/ 	.short	0x0088


	//----- nvinfo : EIATTR_PARAM_CBANK
	.align		4
        /*0144*/ 	.byte	0x04, 0x0a
        /*0146*/ 	.short	(.L_2427 - .L_2426)
	.align		4
.L_2426:
        /*0148*/ 	.word	index@(.nv.constant0._ZN10layer_norm13ln_bwd_kernelINS_13Kernel_traitsI6__halfS2_S2_fjLj30720ELj4ELj1ELj8ELj4ENS_18Kernel_traits_baseILj30720ES2_S2_S2_fjLj256EEEEEEEvNS_9BwdParamsE)
        /*014c*/ 	.short	0x0210
        /*014e*/ 	.short	0x0088


	//----- nvinfo : EIATTR_SW_WAR
	.align		4
.L_2427:
        /*0150*/ 	.byte	0x04, 0x36
        /*0152*/ 	.short	(.L_2429 - .L_2428)
.L_2428:
        /*0154*/ 	.word	0x00000008
.L_2429:


//--------------------- .nv.info._ZN10layer_norm22ln_bwd_finalize_kernelINS_22Kernel_traits_finalizeILj30720EffffjLj1024ELj4ENS_18Kernel_traits_baseILj30720EffffjLj1024EEEEEEEvNS_9BwdParamsE --------------------------
	.section	.nv.info._ZN10layer_norm22ln_bwd_finalize_kernelINS_22Kernel_traits_finalizeILj30720EffffjLj1024ELj4ENS_18Kernel_traits_baseILj30720EffffjLj1024EEEEEEEvNS_9BwdParamsE,"",@"SHT_CUDA_INFO"
	.sectionflags	@""
	.align	4


	//----- nvinfo : EIATTR_CUDA_API_VERSION
	.align		4
        /*0000*/ 	.byte	0x04, 0x37
        /*0002*/ 	.short	(.L_2431 - .L_2430)
.L_2430:
        /*0004*/ 	.word	0x00000082


	//----- nvinfo : EIATTR_KPARAM_INFO
	.align		4
.L_2431:
        /*0008*/ 	.byte	0x04, 0x17
        /*000a*/ 	.short	(.L_2433 - .L_2432)
.L_2432:
        /*000c*/ 	.word	0x00000000
        /*0010*/ 	.short	0x0000
        /*0012*/ 	.short	0x0000
        /*0014*/ 	.byte	0x00, 0xf0, 0x21, 0x02


	//----- nvinfo : EIATTR_SPARSE_MMA_MASK
	.align		4
.L_2433:
        /*0018*/ 	.byte	0x03, 0x50
        /*001a*/ 	.short	0x0000


	//----- nvinfo : EIATTR_MAXREG_COUNT
	.align		4
        /*001c*/ 	.byte	0x03, 0x1b
        /*001e*/ 	.short	0x0040


	//----- nvinfo : EIATTR_NUM_BARRIERS
	.align		4
        /*0020*/ 	.byte	0x02, 0x4c
        /*0022*/ 	.byte	0x01
	.zero		1


	//----- nvinfo : EIATTR_MERCURY_ISA_VERSION
	.align		4
        /*0024*/ 	.byte	0x03, 0x5f
        /*0026*/ 	.short	0x0101


	//----- nvinfo : EIATTR_COOP_GROUP_MASK_REGIDS
	.align		4
        /*0028*/ 	.byte	0x04, 0x29
        /*002a*/ 	.short	(.L_2435 - .L_2434)


	//   ....[0]....
.L_2434:
        /*002c*/ 	.word	0xffffffff


	//   ....[1]....
        /*0030*/ 	.word	0xffffffff


	//   ....[2]....
        /*0034*/ 	.word	0xffffffff


	//   ....[3]....
        /*0038*/ 	.word	0xffffffff


	//   ....[4]....
        /*003c*/ 	.word	0xffffffff


	//   ....[5]....
        /*0040*/ 	.word	0xffffffff


	//   ....[6]....
        /*0044*/ 	.word	0xffffffff


	//   ....[7]....
        /*0048*/ 	.word	0xffffffff


	//   ....[8]....
        /*004c*/ 	.word	0xffffffff


	//   ....[9]....
        /*0050*/ 	.word	0xffffffff


	//   ....[10]....
        /*0054*/ 	.word	0x05000011


	//   ....[11]....
        /*0058*/ 	.word	0x05000011


	//   ....[12]....
        /*005c*/ 	.word	0x05000011


	//   ....[13]....
        /*0060*/ 	.word	0x05000011


	//   ....[14]....
        /*0064*/ 	.word	0x05000011


	//   ....[15]....
        /*0068*/ 	.word	0x05000011


	//   ....[16]....
        /*006c*/ 	.word	0x05000011


	//   ....[17]....
        /*0070*/ 	.word	0x05000011


	//   ....[18]....
        /*0074*/ 	.word	0x05000011


	//   ....[19]....
        /*0078*/ 	.word	0x05000011


	//----- nvinfo : EIATTR_COOP_GROUP_INSTR_OFFSETS
	.align		4
.L_2435:
        /*007c*/ 	.byte	0x04, 0x28
        /*007e*/ 	.short	(.L_2437 - .L_2436)


	//   ....[0]....
.L_2436:
        /*0080*/ 	.word	0x00000860


	//   ....[1]....
        /*0084*/ 	.word	0x00000870


	//   ....[2]....
        /*0088*/ 	.word	0x000008a0


	//   ....[3]....
        /*008c*/ 	.word	0x000008b0


	//   ....[4]....
        /*0090*/ 	.word	0x000008e0


	//   ....[5]....
        /*0094*/ 	.word	0x000008f0


	//   ....[6]....
        /*0098*/ 	.word	0x00000920


	//   ....[7]....
        /*009c*/ 	.word	0x00000930


	//   ....[8]....
        /*00a0*/ 	.word	0x00000960


	//   ....[9]....
        /*00a4*/ 	.word	0x00000970


	//   ....[10]....
        /*00a8*/ 	.word	0x00000b20


	//   ....[11]....
        /*00ac*/ 	.word	0x00000b90


	//   ....[12]....
        /*00b0*/ 	.word	0x00000c00


	//   ....[13]....
        /*00b4*/ 	.word	0x00000c70


	//   ....[14]....
        /*00b8*/ 	.word	0x00000ce0


	//   ....[15]....
        /*00bc*/ 	.word	0x00000d40


	//   ....[16]....
        /*00c0*/ 	.word	0x00000db0


	//   ....[17]....
        /*00c4*/ 	.word	0x00000e20


	//   ....[18]....
        /*00c8*/ 	.word	0x00000e90


	//   ....[19]....
        /*00cc*/ 	.word	0x00000f00


	//----- nvinfo : EIATTR_EXIT_INSTR_OFFSETS
	.align		4
.L_2437:
        /*00d0*/ 	.byte	0x04, 0x1c
        /*00d2*/ 	.short	(.L_2439 - .L_2438)


	//   ....[0]....
.L_2438:
        /*00d4*/ 	.word	0x00000070


	//   ....[1]....
        /*00d8*/ 	.word	0x00000ac0


	//----- nvinfo : EIATTR_MAX_THREADS
	.align		4
.L_2439:
        /*00dc*/ 	.byte	0x04, 0x05
        /*00de*/ 	.short	(.L_2441 - .L_2440)
.L_2440:
        /*00e0*/ 	.word	0x00000400
        /*00e4*/ 	.word	0x00000001
        /*00e8*/ 	.word	0x00000001


	//----- nvinfo : EIATTR_CRS_STACK_SIZE
	.align		4
.L_2441:
        /*00ec*/ 	.byte	0x04, 0x1e
        /*00ee*/ 	.short	(.L_2443 - .L_2442)
.L_2442:
        /*00f0*/ 	.word	0x00000000


	//----- nvinfo : EIATTR_CBANK_PARAM_SIZE
	.align		4
.L_2443:
        /*00f4*/ 	.byte	0x03, 0x19
        /*00f6*/ 	.short	0x0088


	//----- nvinfo : EIATTR_PARAM_CBANK
	.align		4
        /*00f8*/ 	.byte	0x04, 0x0a
        /*00fa*/ 	.short	(.L_2445 - .L_2444)
	.align		4
.L_2444:
        /*00fc*/ 	.word	index@(.nv.constant0._ZN10layer_norm22ln_bwd_finalize_kernelINS_22Kernel_traits_finalizeILj30720EffffjLj1024ELj4ENS_18Kernel_traits_baseILj30720EffffjLj1024EEEEEEEvNS_9BwdParamsE)
        /*0100*/ 	.short	0x0210
        /*0102*/ 	.short	0x0088


	//----- nvinfo : EIATTR_SW_WAR
	.align		4
.L_2445:
        /*0104*/ 	.byte	0x04, 0x36
        /*0106*/ 	.short	(.L_2447 - .L_2446)
.L_2446:
        /*0108*/ 	.word	0x00000008
.L_2447:


//--------------------- .nv.info._ZN10layer_norm13ln_bwd_kernelINS_13Kernel_traitsIffffjLj30720ELj4ELj1ELj8ELj8ENS_18Kernel_traits_baseILj30720EffffjLj256EEEEEEEvNS_9BwdParamsE --------------------------
	.section	.nv.info._ZN10layer_norm13ln_bwd_kernelINS_13Kernel_traitsIffffjLj30720ELj4ELj1ELj8ELj8ENS_18Kernel_traits_baseILj30720EffffjLj256EEEEEEEvNS_9BwdParamsE,"",@"SHT_CUDA_INFO"
	.sectionflags	@""
	.align	4


	//----- nvinfo : EIATTR_CUDA_API_VERSION
	.align		4
        /*0000*/ 	.byte	0x04, 0x37
        /*0002*/ 	.short	(.L_2449 - .L_2448)
.L_2448:
        /*0004*/ 	.word	0x00000082


	//----- nvinfo : EIATTR_KPARAM_INFO
	.align		4
.L_2449:
        /*0008*/ 	.byte	0x04, 0x17
        /*000a*/ 	.short	(.L_2451 - .L_2450)
.L_2450:
        /*000c*/ 	.word	0x00000000
        /*0010*/ 	.short	0x0000
        /*0012*/ 	.short	0x0000
        /*0014*/ 	.byte	0x00, 0xf0, 0x21, 0x02


	//----- nvinfo : EIATTR_SPARSE_MMA_MASK
	.align		4
.L_2451:
        /*0018*/ 	.byte	0x03, 0x50
        /*001a*/ 	.short	0x0000


	//----- nvinfo : EIATTR_MAXREG_COUNT
	.align		4
        /*001c*/ 	.byte	0x03, 0x1b
        /*001e*/ 	.short	0x00ff


	//----- nvinfo : EIATTR_NUM_BARRIERS
	.align		4
        /*0020*/ 	.byte	0x02, 0x4c
        /*0022*/ 	.byte	0x01
	.zero		1


	//----- nvinfo : EIATTR_MERCURY_ISA_VERSION
	.align		4
        /*0024*/ 	.byte	0x03, 0x5f
        /*0026*/ 	.short	0x0101


	//----- nvinfo : EIATTR_COOP_GROUP_MASK_REGIDS
	.align		4
        /*0028*/ 	.byte	0x04, 0x29
        /*002a*/ 	.short	(.L_2453 - .L_2452)


	//   ....[0]....
.L_2452:
        /*002c*/ 	.word	0xffffffff


	//   ....[1]....
        /*0030*/ 	.word	0xffffffff


	//   ....[2]....
        /*0034*/ 	.word	0xffffffff


	//   ....[3]....
        /*0038*/ 	.word	0xffffffff


	//   ....[4]....
        /*003c*/ 	.word	0xffffffff


	//   ....[5]....
        /*0040*/ 	.word	0xffffffff


	//   ....[6]....
        /*0044*/ 	.word	0xffffffff


	//   ....[7]....
        /*0048*/ 	.word	0xffffffff


	//   ....[8]....
        /*004c*/ 	.word	0xffffffff


	//   ....[9]....
        /*0050*/ 	.word	0xffffffff


	//   ....[10]....
        /*0054*/ 	.word	0xffffffff


	//   ....[11]....
        /*0058*/ 	.word	0xffffffff


	//   ....[12]....
        /*005c*/ 	.word	0xffffffff


	//   ....[13]....
        /*0060*/ 	.word	0xffffffff


	//   ....[14]....
        /*0064*/ 	.word	0xffffffff


	//   ....[15]....
        /*0068*/ 	.word	0xffffffff


	//   ....[16]....
        /*006c*/ 	.word	0xffffffff


	//   ....[17]....
        /*0070*/ 	.word	0xffffffff


	//   ....[18]....
        /*0074*/ 	.word	0xffffffff


	//   ....[19]....
        /*0078*/ 	.word	0xffffffff


	//   ....[20]....
        /*007c*/ 	.word	0x05000047


	//   ....[21]....
        /*0080*/ 	.word	0x05000047


	//   ....[22]....
        /*0084*/ 	.word	0x05000047


	//   ....[23]....
        /*0088*/ 	.word	0x05000047


	//   ....[24]....
        /*008c*/ 	.word	0x05000047


	//   ....[25]....
        /*0090*/ 	.word	0x05000047


	//   ....[26]....
        /*0094*/ 	.word	0x05000047


	//   ....[27]....
        /*0098*/ 	.word	0x05000047


	//   ....[28]....
        /*009c*/ 	.word	0x05000047


	//   ....[29]....
        /*00a0*/ 	.word	0x05000047


	//----- nvinfo : EIATTR_COOP_GROUP_INSTR_OFFSETS
	.align		4
.L_2453:
        /*00a4*/ 	.byte	0x04, 0x28
        /*00a6*/ 	.short	(.L_2455 - .L_2454)


	//   ....[0]....
.L_2454:
        /*00a8*/ 	.word	0x00002630


	//   ....[1]....
        /*00ac*/ 	.word	0x00002640


	//   ....[2]....
        /*00b0*/ 	.word	0x00002670


	//   ....[3]....
        /*00b4*/ 	.word	0x00002680


	//   ....[4]....
        /*00b8*/ 	.word	0x000026b0


	//   ....[5]....
        /*00bc*/ 	.word	0x000026c0


	//   ....[6]....
        /*00c0*/ 	.word	0x000026f0


	//   ....[7]....
        /*00c4*/ 	.word	0x00002700


	//   ....[8]....
        /*00c8*/ 	.word	0x00002740


	//   ....[9]....
        /*00cc*/ 	.word	0x00002760


	//   ....[10]....
        /*00d0*/ 	.word	0x00002d60


	//   ....[11]....
        /*00d4*/ 	.word	0x00002d70


	//   ....[12]....
        /*00d8*/ 	.word	0x00002da0


	//   ....[13]....
        /*00dc*/ 	.word	0x00002db0


	//   ....[14]....
        /*00e0*/ 	.word	0x00002de0


	//   ....[15]....
        /*00e4*/ 	.word	0x00002df0


	//   ....[16]....
        /*00e8*/ 	.word	0x00002e20


	//   ....[17]....
        /*00ec*/ 	.word	0x00002e30


	//   ....[18]....
        /*00f0*/ 	.word	0x00002e60


	//   ....[19]....
        /*00f4*/ 	.word	0x00002e70


	//   ....[20]....
        /*00f8*/ 	.word	0x00003f50


	//   ....[21]....
        /*00fc*/ 	.word	0x00003fa0


	//   ....[22]....
        /*0100*/ 	.word	0x00004010


	//   ....[23]....
        /*0104*/ 	.word	0x00004070


	//   ....[24]....
        /*0108*/ 	.word	0x000040e0


	//   ....[25]....
        /*010c*/ 	.word	0x00004140


	//   ....[26]....
        /*0110*/ 	.word	0x000041b0


	//   ....[27]....
        /*0114*/ 	.word	0x00004210


	//   ....[28]....
        /*0118*/ 	.word	0x00004290


	//   ....[29]....
        /*011c*/ 	.word	0x00004300


	//----- nvinfo : EIATTR_EXIT_INSTR_OFFSETS
	.align		4
.L_2455:
        /*0120*/ 	.byte	0x04, 0x1c
        /*0122*/ 	.short	(.L_2457 - .L_2456)


	//   ....[0]....
.L_2456:
        /*0124*/ 	.word	0x00003ef0


	//----- nvinfo : EIATTR_MAX_THREADS
	.align		4
.L_2457:
        /*0128*/ 	.byte	0x04, 0x05
        /*012a*/ 	.short	(.L_2459 - .L_2458)
.L_2458:
        /*012c*/ 	.word	0x00000100
        /*0130*/ 	.word	0x00000001
        /*0134*/ 	.word	0x00000001


	//----- nvinfo : EIATTR_CRS_STACK_SIZE
	.align		4
.L_2459:
        /*0138*/ 	.byte	0x04, 0x1e
        /*013a*/ 	.short	(.L_2461 - .L_2460)
.L_2460:
        /*013c*/ 	.word	0x00000000


	//----- nvinfo : EIATTR_CBANK_PARAM_SIZE
	.align		4
.L_2461:
        /*0140*/ 	.byte	0x03, 0x19
        /*0142*/ 	.short	0x0088


	//----- nvinfo : EIATTR_PARAM_CBANK
	.align		4
        /*0144*/ 	.byte	0x04, 0x0a
        /*0146*/ 	.short	(.L_2463 - .L_2462)
	.align		4
.L_2462:
        /*0148*/ 	.word	index@(.nv.constant0._ZN10layer_norm13ln_bwd_kernelINS_13Kernel_traitsIffffjLj30720ELj4ELj1ELj8ELj8ENS_18Kernel_traits_baseILj30720EffffjLj256EEEEEEEvNS_9BwdParamsE)
        /*014c*/ 	.short	0x0210
        /*014e*/ 	.short	0x0088


	//----- nvinfo : EIATTR_SW_WAR
	.align		4
.L_2463:
        /*0150*/ 	.byte	0x04, 0x36
        /*0152*/ 	.short	(.L_2465 - .L_2464)
.L_2464:
        /*0154*/ 	.word	0x00000008
.L_2465:


//--------------------- .nv.info._ZN10layer_norm22ln_bwd_finalize_kernelINS_22Kernel_traits_finalizeILj25600E13__nv_bfloat16fS2_fjLj1024ELj4ENS_18Kernel_traits_baseILj25600ES2_fS2_fjLj1024EEEEEEEvNS_9BwdParamsE --------------------------
	.section	.nv.info._ZN10layer_norm22ln_bwd_finalize_kernelINS_22Kernel_traits_finalizeILj25600E13__nv_bfloat16fS2_fjLj1024ELj4ENS_18Kernel_traits_baseILj25600ES2_fS2_fjLj1024EEEEEEEvNS_9BwdParamsE,"",@"SHT_CUDA_INFO"
	.sectionflags	@""
	.align	4


	//----- nvinfo : EIATTR_CUDA_API_VERSION
	.align		4
        /*0000*/ 	.byte	0x04, 0x37
        /*0002*/ 	.short	(.L_2467 - .L_2466)
.L_2466:
        /*0004*/ 	.word	0x00000082


	//----- nvinfo : EIATTR_KPARAM_INFO
	.align		4
.L_2467:
        /*0008*/ 	.byte	0x04, 0x17
        /*000a*/ 	.short	(.L_2469 - .L_2468)
.L_2468:
        /*000c*/ 	.word	0x00000000
        /*0010*/ 	.short	0x0000
        /*0012*/ 	.short	0x0000
        /*0014*/ 	.byte	0x00, 0xf0, 0x21, 0x02


	//----- nvinfo : EIATTR_SPARSE_MMA_MASK
	.align		4
.L_2469:
        /*0018*/ 	.byte	0x03, 0x50
        /*001a*/ 	.short	0x0000


	//----- nvinfo : EIATTR_MAXREG_COUNT
	.align		4
        /*001c*/ 	.byte	0x03, 0x1b
        /*001e*/ 	.short	0x0040


	//----- nvinfo : EIATTR_NUM_BARRIERS
	.align		4
        /*0020*/ 	.byte	0x02, 0x4c
        /*0022*/ 	.byte	0x01
	.zero		1


	//----- nvinfo : EIATTR_MERCURY_ISA_VERSION
	.align		4
        /*0024*/ 	.byte	0x03, 0x5f
        /*0026*/ 	.short	0x0101


	//----- nvinfo : EIATTR_COOP_GROUP_MASK_REGIDS
	.align		4
        /*0028*/ 	.byte	0x04, 0x29
        /*002a*/ 	.short	(.L_2471 - .L_2470)


	//   ....[0]....
.L_2470:
        /*002c*/ 	.word	0xffffffff


	//   ....[1]....
        /*0030*/ 	.word	0xffffffff


	//   ....[2]....
        /*0034*/ 	.word	0xffffffff


	//   ....[3]....
        /*0038*/ 	.word	0xffffffff


	//   ....[4]....
        /*003c*/ 	.word	0xffffffff


	//   ....[5]....
        /*0040*/ 	.word	0xffffffff


	//   ....[6]....
        /*0044*/ 	.word	0xffffffff


	//   ....[7]....
        /*0048*/ 	.word	0xffffffff


	//   ....[8]....
        /*004c*/ 	.word	0xffffffff


	//   ....[9]....
        /*0050*/ 	.word	0xffffffff


	//   ....[10]....
        /*0054*/ 	.word	0x05000011


	//   ....[11]....
        /*0058*/ 	.word	0x05000011


	//   ....[12]....
        /*005c*/ 	.word	0x05000011


	//   ....[13]....
        /*0060*/ 	.word	0x05000011


	//   ....[14]....
        /*0064*/ 	.word	0x05000011


	//   ....[15]....
        /*0068*/ 	.word	0x05000011


	//   ....[16]....
        /*006c*/ 	.word	0x05000011


	//   ....[17]....
        /*0070*/ 	.word	0x05000011


	//   ....[18]....
        /*0074*/ 	.word	0x05000011


	//   ....[19]....
        /*0078*/ 	.word	0x05000011


	//----- nvinfo : EIATTR_COOP_GROUP_INSTR_OFFSETS
	.align		4
.L_2471:
        /*007c*/ 	.byte	0x04, 0x28
        /*007e*/ 	.short	(.L_2473 - .L_2472)


	//   ....[0]....
.L_2472:
        /*0080*/ 	.word	0x00000860


	//   ....[1]....
        /*0084*/ 	.word	0x00000870


	//   ....[2]....
        /*0088*/ 	.word	0x000008a0


	//   ....[3]....
        /*008c*/ 	.word	0x000008b0


	//   ....[4]....
        /*0090*/ 	.word	0x000008e0


	//   ....[5]....
        /*0094*/ 	.word	0x000008f0


	//   ....[6]....
        /*0098*/ 	.word	0x00000920


	//   ....[7]....
        /*009c*/ 	.word	0x00000930


	//   ....[8]....
        /*00a0*/ 	.word	0x00000960


	//   ....[9]....
        /*00a4*/ 	.word	0x00000970


	//   ....[10]....
        /*00a8*/ 	.word	0x00000b70


	//   ....[11]....
        /*00ac*/ 	.word	0x00000be0


	//   ....[12]....
        /*00b0*/ 	.word	0x00000c50


	//   ....[13]....
        /*00b4*/ 	.word	0x00000cc0


	//   ....[14]....
        /*00b8*/ 	.word	0x00000d30


	//   ....[15]....
        /*00bc*/ 	.word	0x00000d90


	//   ....[16]....
        /*00c0*/ 	.word	0x00000e00


	//   ....[17]....
        /*00c4*/ 	.word	0x00000e70


	//   ....[18]....
        /*00c8*/ 	.word	0x00000ee0


	//   ....[19]....
        /*00cc*/ 	.word	0x00000f50


	//----- nvinfo : EIATTR_EXIT_INSTR_OFFSETS
	.align		4
.L_2473:
        /*00d0*/ 	.byte	0x04, 0x1c
        /*00d2*/ 	.short	(.L_2475 - .L_2474)


	//   ....[0]....
.L_2474:
        /*00d4*/ 	.word	0x00000070


	//   ....[1]....
        /*00d8*/ 	.word	0x00000b10


	//----- nvinfo : EIATTR_MAX_THREADS
	.align		4
.L_2475:
        /*00dc*/ 	.byte	0x04, 0x05
        /*00de*/ 	.short	(.L_2477 - .L_2476)
.L_2476:
        /*00e0*/ 	.word	0x00000400
        /*00e4*/ 	.word	0x00000001
        /*00e8*/ 	.word	0x00000001


	//----- nvinfo : EIATTR_CRS_STACK_SIZE
	.align		4
.L_2477:
        /*00ec*/ 	.byte	0x04, 0x1e
        /*00ee*/ 	.short	(.L_2479 - .L_2478)
.L_2478:
        /*00f0*/ 	.word	0x00000000


	//----- nvinfo : EIATTR_CBANK_PARAM_SIZE
	.align		4
.L_2479:
        /*00f4*/ 	.byte	0x03, 0x19
        /*00f6*/ 	.short	0x0088


	//----- nvinfo : EIATTR_PARAM_CBANK
	.align		4
        /*00f8*/ 	.byte	0x04, 0x0a
        /*00fa*/ 	.short	(.L_2481 - .L_2480)
	.align		4
.L_2480:
        /*00fc*/ 	.word	index@(.nv.constant0._ZN10layer_norm22ln_bwd_finalize_kernelINS_22Kernel_traits_finalizeILj25600E13__nv_bfloat16fS2_fjLj1024ELj4ENS_18Kernel_traits_baseILj25600ES2_fS2_fjLj1024EEEEEEEvNS_9BwdParamsE)
        /*0100*/ 	.short	0x0210
        /*0102*/ 	.short	0x0088


	//----- nvinfo : EIATTR_SW_WAR
	.align		4
.L_2481:
        /*0104*/ 	.byte	0x04, 0x36
        /*0106*/ 	.short	(.L_2483 - .L_2482)
.L_2482:
        /*0108*/ 	.word	0x00000008
.L_2483:


//--------------------- .nv.info._ZN10layer_norm13ln_bwd_kernelINS_13Kernel_traitsI13__nv_bfloat16fS2_fjLj25600ELj5ELj1ELj4ELj16ENS_18Kernel_traits_baseILj25600ES2_fS2_fjLj128EEEEEEEvNS_9BwdParamsE --------------------------
	.section	.nv.info._ZN10layer_norm13ln_bwd_kernelINS_13Kernel_traitsI13__nv_bfloat16fS2_fjLj25600ELj5ELj1ELj4ELj16ENS_18Kernel_traits_baseILj25600ES2_fS2_fjLj128EEEEEEEvNS_9BwdParamsE,"",@"SHT_CUDA_INFO"
	.sectionflags	@""
	.align	4


	//----- nvinfo : EIATTR_CUDA_API_VERSION
	.align		4
        /*0000*/ 	.byte	0x04, 0x37
        /*0002*/ 	.short	(.L_2485 - .L_2484)
.L_2484:
        /*0004*/ 	.word	0x00000082


	//----- nvinfo : EIATTR_KPARAM_INFO
	.align		4
.L_2485:
        /*0008*/ 	.byte	0x04, 0x17
        /*000a*/ 	.short	(.L_2487 - .L_2486)
.L_2486:
        /*000c*/ 	.word	0x00000000
        /*0010*/ 	.short	0x0000
        /*0012*/ 	.short	0x0000
        /*0014*/ 	.byte	0x00, 0xf0, 0x21, 0x02


	//----- nvinfo : EIATTR_SPARSE_MMA_MASK
	.align		4
.L_2487:
        /*0018*/ 	.byte	0x03, 0x50
        /*001a*/ 	.short	0x0000


	//----- nvinfo : EIATTR_MAXREG_COUNT
	.align		4
        /*001c*/ 	.byte	0x03, 0x1b
        /*001e*/ 	.short	0x00ff


	//----- nvinfo : EIATTR_NUM_BARRIERS
	.align		4
        /*0020*/ 	.byte	0x02, 0x4c
        /*0022*/ 	.byte	0x01
	.zero		1


	//----- nvinfo : EIATTR_ANNOTATIONS
	.align		4
        /*0024*/ 	.byte	0x04, 0x55
        /*0026*/ 	.short	(.L_2489 - .L_2488)


	//   ....[0]....
.L_2488:
        /*0028*/ 	.word	0x00000001
        /*002c*/ 	.byte	0x00, 0x01, 0x00, 0x00, 0x01, 0x00, 0x00, 0x00, 0x30, 0x01, 0x00, 0x00, 0x01, 0x00, 0x00, 0x00
        /*003c*/ 	.byte	0x40, 0x03, 0x00, 0x00, 0x01, 0x00, 0x00, 0x00, 0x80, 0x07, 0x00, 0x00, 0x01, 0x00, 0x00, 0x00
        /*004c*/ 	.byte	0xd0, 0x11, 0x00, 0x00, 0x01, 0x00, 0x00, 0x00, 0xd0, 0x39, 0x00, 0x00, 0x01, 0x00, 0x00, 0x00
        /*005c*/ 	.byte	0xf0, 0x39, 0x00, 0x00, 0x01, 0x00, 0x00, 0x00, 0x10, 0x3b, 0x00, 0x00, 0x01, 0x00, 0x00, 0x00
        /*006c*/ 	.byte	0xf0, 0x4b, 0x00, 0x00


	//----- nvinfo : EIATTR_MERCURY_ISA_VERSION
	.align		4
.L_2489:
        /*0070*/ 	.byte	0x03, 0x5f
        /*0072*/ 	.short	0x0101


	//----- nvinfo : EIATTR_COOP_GROUP_MASK_REGIDS
	.align		4
        /*0074*/ 	.byte	0x04, 0x29
        /*0076*/ 	.short	(.L_2491 - .L_2490)


	//   ....[0]....
.L_2490:
        /*0078*/ 	.word	0xffffffff


	//   ....[1]....
        /*007c*/ 	.word	0xffffffff


	//   ....[2]....
        /*0080*/ 	.word	0xffffffff


	//   ....[3]....
        /*0084*/ 	.word	0xffffffff


	//   ....[4]....
        /*0088*/ 	.word	0xffffffff


	//   ....[5]....
        /*008c*/ 	.word	0xffffffff


	//   ....[6]....
        /*0090*/ 	.word	0xffffffff


	//   ....[7]....
        /*0094*/ 	.word	0xffffffff


	//   ....[8]....
        /*0098*/ 	.word	0xffffffff


	//   ....[9]....
        /*009c*/ 	.word	0xffffffff


	//   ....[10]....
        /*00a0*/ 	.word	0xffffffff


	//   ....[11]....
        /*00a4*/ 	.word	0xffffffff


	//   ....[12]....
        /*00a8*/ 	.word	0xffffffff


	//   ....[13]....
        /*00ac*/ 	.word	0xffffffff


	//   ....[14]....
        /*00b0*/ 	.word	0xffffffff


	//   ....[15]....
        /*00b4*/ 	.word	0xffffffff


	//   ....[16]....
        /*00b8*/ 	.word	0xffffffff


	//   ....[17]....
        /*00bc*/ 	.word	0xffffffff


	//   ....[18]....
        /*00c0*/ 	.word	0xffffffff


	//   ....[19]....
        /*00c4*/ 	.word	0xffffffff


	//   ....[20]....
        /*00c8*/ 	.word	0x0500003b


	//   ....[21]....
        /*00cc*/ 	.word	0x0500003b


	//   ....[22]....
        /*00d0*/ 	.word	0x0500003b


	//   ....[23]....
        /*00d4*/ 	.word	0x0500003b


	//   ....[24]....
        /*00d8*/ 	.word	0x0500003b


	//   ....[25]....
        /*00dc*/ 	.word	0x0500003b


	//   ....[26]....
        /*00e0*/ 	.word	0x0500003b


	//   ....[27]....
        /*00e4*/ 	.word	0x0500003b


	//   ....[28]....
        /*00e8*/ 	.word	0x0500003b


	//   ....[29]....
        /*00ec*/ 	.word	0x0500003b


	//----- nvinfo : EIATTR_COOP_GROUP_INSTR_OFFSETS
	.align		4
.L_2491:
        /*00f0*/ 	.byte	0x04, 0x28
        /*00f2*/ 	.short	(.L_2493 - .L_2492)


	//   ....[0]....
.L_2492:
        /*00f4*/ 	.word	0x000036a0


	//   ....[1]....
        /*00f8*/ 	.word	0x000036c0


	//   ....[2]....
        /*00fc*/ 	.word	0x000036e0


	//   ....[3]....
        /*0100*/ 	.word	0x00003700


	//   ....[4]....
        /*0104*/ 	.word	0x00003720


	//   ....[5]....
        /*0108*/ 	.word	0x00003740


	//   ....[6]....
        /*010c*/ 	.word	0x00003760


	//   ....[7]....
        /*0110*/ 	.word	0x00003780


	//   ....[8]....
        /*0114*/ 	.word	0x00003790


	//   ....[9]....
        /*0118*/ 	.word	0x000037b0


	//   ....[10]....
        /*011c*/ 	.word	0x00003d60


	//   ....[11]....
        /*0120*/ 	.word	0x00003d70


	//   ....[12]....
        /*0124*/ 	.word	0x00003da0


	//   ....[13]....
        /*0128*/ 	.word	0x00003dc0


	//   ....[14]....
        /*012c*/ 	.word	0x00003de0


	//   ....[15]....
        /*0130*/ 	.word	0x00003e00


	//   ....[16]....
        /*0134*/ 	.word	0x00003e20


	//   ....[17]....
        /*0138*/ 	.word	0x00003e40


	//   ....[18]....
        /*013c*/ 	.word	0x00003e60


	//   ....[19]....
        /*0140*/ 	.word	0x00003e80


	//   ....[20]....
        /*0144*/ 	.word	0x00004fa0


	//   ....[21]....
        /*0148*/ 	.word	0x00004ff0


	//   ....[22]....
        /*014c*/ 	.word	0x00005050


	//   ....[23]....
        /*0150*/ 	.word	0x000050a0


	//   ....[24]....
        /*0154*/ 	.word	0x00005100


	//   ....[25]....
        /*0158*/ 	.word	0x00005150


	//   ....[26]....
        /*015c*/ 	.word	0x000051b0


	//   ....[27]....
        /*0160*/ 	.word	0x00005200


	//   ....[28]....
        /*0164*/ 	.word	0x00005260


	//   ....[29]....
        /*0168*/ 	.word	0x000052b0


	//----- nvinfo : EIATTR_EXIT_INSTR_OFFSETS
	.align		4
.L_2493:
        /*016c*/ 	.byte	0x04, 0x1c
        /*016e*/ 	.short	(.L_2495 - .L_2494)


	//   ....[0]....
.L_2494:
        /*0170*/ 	.word	0x00004f40


	//----- nvinfo : EIATTR_MAX_THREADS
	.align		4
.L_2495:
        /*0174*/ 	.byte	0x04, 0x05
        /*0176*/ 	.short	(.L_2497 - .L_2496)
.L_2496:
        /*0178*/ 	.word	0x00000080
        /*017c*/ 	.word	0x00000001
        /*0180*/ 	.word	0x00000001


	//----- nvinfo : EIATTR_CRS_STACK_SIZE
	.align		4
.L_2497:
        /*0184*/ 	.byte	0x04, 0x1e
        /*0186*/ 	.short	(.L_2499 - .L_2498)
.L_2498:
        /*0188*/ 	.word	0x00000000


	//----- nvinfo : EIATTR_CBANK_PARAM_SIZE
	.align		4
.L_2499:
        /*018c*/ 	.byte	0x03, 0x19
        /*018e*/ 	.short	0x0088


	//----- nvinfo : EIATTR_PARAM_CBANK
	.align		4
        /*0190*/ 	.byte	0x04, 0x0a
        /*0192*/ 	.short	(.L_2501 - .L_2500)
	.align		4
.L_2500:
        /*0194*/ 	.word	index@(.nv.constant0._ZN10layer_norm13ln_bwd_kernelINS_13Kernel_traitsI13__nv_bfloat16fS2_fjLj25600ELj5ELj1ELj4ELj16ENS_18Kernel_traits_baseILj25600ES2_fS2_fjLj128EEEEEEEvNS_9BwdParamsE)
        /*0198*/ 	.short	0x0210
        /*019a*/ 	.short	0x0088


	//----- nvinfo : EIATTR_SW_WAR
	.align		4
.L_2501:
        /*019c*/ 	.byte	0x04, 0x36
        /*019e*/ 	.short	(.L_2503 - .L_2502)
.L_2502:
        /*01a0*/ 	.word	0x00000008
.L_2503:


//--------------------- .nv.info._ZN10layer_norm22ln_bwd_finalize_kernelINS_22Kernel_traits_finalizeILj25600E13__nv_bfloat16S2_S2_fjLj1024ELj4ENS_18Kernel_traits_baseILj25600ES2_S2_S2_fjLj1024EEEEEEEvNS_9BwdParamsE --------------------------
	.section	.nv.info._ZN10layer_norm22ln_bwd_finalize_kernelINS_22Kernel_traits_finalizeILj25600E13__nv_bfloat16S2_S2_fjLj1024ELj4ENS_18Kernel_traits_baseILj25600ES2_S2_S2_fjLj1024EEEEEEEvNS_9BwdParamsE,"",@"SHT_CUDA_INFO"
	.sectionflags	@""
	.align	4


	//----- nvinfo : EIATTR_CUDA_API_VERSION
	.align		4
        /*0000*/ 	.byte	0x04, 0x37
        /*0002*/ 	.short	(.L_2505 - .L_2504)
.L_2504:
        /*0004*/ 	.word	0x00000082


	//----- nvinfo : EIATTR_KPARAM_INFO
	.align		4
.L_2505:
        /*0008*/ 	.byte	0x04, 0x17
        /*000a*/ 	.short	(.L_2507 - .L_2506)
.L_2506:
        /*000c*/ 	.word	0x00000000
        /*0010*/ 	.short	0x0000
        /*0012*/ 	.short	0x0000
        /*0014*/ 	.byte	0x00, 0xf0, 0x21, 0x02


	//----- nvinfo : EIATTR_SPARSE_MMA_MASK
	.align		4
.L_2507:
        /*0018*/ 	.byte	0x03, 0x50
        /*001a*/ 	.short	0x0000


	//----- nvinfo : EIATTR_MAXREG_COUNT
	.align		4
        /*001c*/ 	.byte	0x03, 0x1b
        /*001e*/ 	.short	0x0040


	//----- nvinfo : EIATTR_NUM_BARRIERS
	.align		4
        /*0020*/ 	.byte	0x02, 0x4c
        /*0022*/ 	.byte	0x01
	.zero		1


	//----- nvinfo : EIATTR_MERCURY_ISA_VERSION
	.align		4
        /*0024*/ 	.byte	0x03, 0x5f
        /*0026*/ 	.short	0x0101


	//----- nvinfo : EIATTR_COOP_GROUP_MASK_REGIDS
	.align		4
        /*0028*/ 	.byte	0x04, 0x29
        /*002a*/ 	.short	(.L_2509 - .L_2508)


	//   ....[0]....
.L_2508:
        /*002c*/ 	.word	0xffffffff


	//   ....[1]....
        /*0030*/ 	.word	0xffffffff


	//   ....[2]....
        /*0034*/ 	.word	0xffffffff


	//   ....[3]....
        /*0038*/ 	.word	0xffffffff


	//   ....[4]....
        /*003c*/ 	.word	0xffffffff


	//   ....[5]....
        /*0040*/ 	.word	0xffffffff


	//   ....[6]....
        /*0044*/ 	.word	0xffffffff


	//   ....[7]....
        /*0048*/ 	.word	0xffffffff


	//   ....[8]....
        /*004c*/ 	.word	0xffffffff


	//   ....[9]....
        /*0050*/ 	.word	0xffffffff


	//   ....[10]....
        /*0054*/ 	.word	0x05000011


	//   ....[11]....
        /*0058*/ 	.word	0x05000011


	//   ....[12]....
        /*005c*/ 	.word	0x05000011


	//   ....[13]....
        /*0060*/ 	.word	0x05000011


	//   ....[14]....
        /*0064*/ 	.word	0x05000011


	//   ....[15]....
        /*0068*/ 	.word	0x05000011


	//   ....[16]....
        /*006c*/ 	.word	0x05000011


	//   ....[17]....
        /*0070*/ 	.word	0x05000011


	//   ....[18]....
        /*0074*/ 	.word	0x05000011


	//   ....[19]....
        /*0078*/ 	.word	0x05000011


	//----- nvinfo : EIATTR_COOP_GROUP_INSTR_OFFSETS
	.align		4
.L_2509:
        /*007c*/ 	.byte	0x04, 0x28
        /*007e*/ 	.short	(.L_2511 - .L_2510)


	//   ....[0]....
.L_2510:
        /*0080*/ 	.word	0x00000860


	//   ....[1]....
        /*0084*/ 	.word	0x00000870


	//   ....[2]....
        /*0088*/ 	.word	0x000008a0


	//   ....[3]....
        /*008c*/ 	.word	0x000008b0


	//   ....[4]....
        /*0090*/ 	.word	0x000008e0


	//   ....[5]....
        /*0094*/ 	.word	0x000008f0


	//   ....[6]....
        /*0098*/ 	.word	0x00000920


	//   ....[7]....
        /*009c*/ 	.word	0x00000930


	//   ....[8]....
        /*00a0*/ 	.word	0x00000960


	//   ....[9]....
        /*00a4*/ 	.word	0x00000970


	//   ....[10]....
        /*00a8*/ 	.word	0x00000b70


	//   ....[11]....
        /*00ac*/ 	.word	0x00000be0


	//   ....[12]....
        /*00b0*/ 	.word	0x00000c50


	//   ....[13]....
        /*00b4*/ 	.word	0x00000cc0


	//   ....[14]....
        /*00b8*/ 	.word	0x00000d30


	//   ....[15]....
        /*00bc*/ 	.word	0x00000d90


	//   ....[16]....
        /*00c0*/ 	.word	0x00000e00


	//   ....[17]....
        /*00c4*/ 	.word	0x00000e70


	//   ....[18]....
        /*00c8*/ 	.word	0x00000ee0


	//   ....[19]....
        /*00cc*/ 	.word	0x00000f50


	//----- nvinfo : EIATTR_EXIT_INSTR_OFFSETS
	.align		4
.L_2511:
        /*00d0*/ 	.byte	0x04, 0x1c
        /*00d2*/ 	.short	(.L_2513 - .L_2512)


	//   ....[0]....
.L_2512:
        /*00d4*/ 	.word	0x00000070


	//   ....[1]....
        /*00d8*/ 	.word	0x00000b10


	//----- nvinfo : EIATTR_MAX_THREADS
	.align		4
.L_2513:
        /*00dc*/ 	.byte	0x04, 0x05
        /*00de*/ 	.short	(.L_2515 - .L_2514)
.L_2514:
        /*00e0*/ 	.word	0x00000400
        /*00e4*/ 	.word	0x00000001
        /*00e8*/ 	.word	0x00000001


	//----- nvinfo : EIATTR_CRS_STACK_SIZE
	.align		4
.L_2515:
        /*00ec*/ 	.byte	0x04, 0x1e
        /*00ee*/ 	.short	(.L_2517 - .L_2516)
.L_2516:
        /*00f0*/ 	.word	0x00000000


	//----- nvinfo : EIATTR_CBANK_PARAM_SIZE
	.align		4
.L_2517:
        /*00f4*/ 	.byte	0x03, 0x19
        /*00f6*/ 	.short	0x0088


	//----- nvinfo : EIATTR_PARAM_CBANK
	.align		4
        /*00f8*/ 	.byte	0x04, 0x0a
        /*00fa*/ 	.short	(.L_2519 - .L_2518)
	.align		4
.L_2518:
        /*00fc*/ 	.word	index@(.nv.constant0._ZN10layer_norm22ln_bwd_finalize_kernelINS_22Kernel_traits_finalizeILj25600E13__nv_bfloat16S2_S2_fjLj1024ELj4ENS_18Kernel_traits_baseILj25600ES2_S2_S2_fjLj1024EEEEEEEvNS_9BwdParamsE)
        /*0100*/ 	.short	0x0210
        /*0102*/ 	.short	0x0088


	//----- nvinfo : EIATTR_SW_WAR
	.align		4
.L_2519:
        /*0104*/ 	.byte	0x04, 0x36
        /*0106*/ 	.short	(.L_2521 - .L_2520)
.L_2520:
        /*0108*/ 	.word	0x00000008
.L_2521:


//--------------------- .nv.info._ZN10layer_norm13ln_bwd_kernelINS_13Kernel_traitsI13__nv_bfloat16S2_S2_fjLj25600ELj5ELj1ELj4ELj16ENS_18Kernel_traits_baseILj25600ES2_S2_S2_fjLj128EEEEEEEvNS_9BwdParamsE --------------------------
	.section	.nv.info._ZN10layer_norm13ln_bwd_kernelINS_13Kernel_traitsI13__nv_bfloat16S2_S2_fjLj25600ELj5ELj1ELj4ELj16ENS_18Kernel_traits_baseILj25600ES2_S2_S2_fjLj128EEEEEEEvNS_9BwdParamsE,"",@"SHT_CUDA_INFO"
	.sectionflags	@""
	.align	4


	//----- nvinfo : EIATTR_CUDA_API_VERSION
	.align		4
        /*0000*/ 	.byte	0x04, 0x37
        /*0002*/ 	.short	(.L_2523 - .L_2522)
.L_2522:
        /*0004*/ 	.word	0x00000082


	//----- nvinfo : EIATTR_KPARAM_INFO
	.align		4
.L_2523:
        /*0008*/ 	.byte	0x04, 0x17
        /*000a*/ 	.short	(.L_2525 - .L_2524)
.L_2524:
        /*000c*/ 	.word	0x00000000
        /*0010*/ 	.short	0x0000
        /*0012*/ 	.short	0x0000
        /*0014*/ 	.byte	0x00, 0xf0, 0x21, 0x02


	//----- nvinfo : EIATTR_SPARSE_MMA_MASK
	.align		4
.L_2525:
        /*0018*/ 	.byte	0x03, 0x50
        /*001a*/ 	.short	0x0000


	//----- nvinfo : EIATTR_MAXREG_COUNT
	.align		4
        /*001c*/ 	.byte	0x03, 0x1b
        /*001e*/ 	.short	0x00ff


	//----- nvinfo : EIATTR_NUM_BARRIERS
	.align		4
        /*0020*/ 	.byte	0x02, 0x4c
        /*0022*/ 	.byte	0x01
	.zero		1


	//----- nvinfo : EIATTR_MERCURY_ISA_VERSION
	.align		4
        /*0024*/ 	.byte	0x03, 0x5f
        /*0026*/ 	.short	0x0101


	//----- nvinfo : EIATTR_COOP_GROUP_MASK_REGIDS
	.align		4
        /*0028*/ 	.byte	0x04, 0x29
        /*002a*/ 	.short	(.L_2527 - .L_2526)


	//   ....[0]....
.L_2526:
        /*002c*/ 	.word	0xffffffff


	//   ....[1]....
        /*0030*/ 	.word	0xffffffff


	//   ....[2]....
        /*0034*/ 	.word	0xffffffff


	//   ....[3]....
        /*0038*/ 	.word	0xffffffff


	//   ....[4]....
        /*003c*/ 	.word	0xffffffff


	//   ....[5]....
        /*0040*/ 	.word	0xffffffff


	//   ....[6]....
        /*0044*/ 	.word	0xffffffff


	//   ....[7]....
        /*0048*/ 	.word	0xffffffff


	//   ....[8]....
        /*004c*/ 	.word	0xffffffff


	//   ....[9]....
        /*0050*/ 	.word	0xffffffff


	//   ....[10]....
        /*0054*/ 	.word	0xffffffff


	//   ....[11]....
        /*0058*/ 	.word	0xffffffff


	//   ....[12]....
        /*005c*/ 	.word	0xffffffff


	//   ....[13]....
        /*0060*/ 	.word	0xffffffff


	//   ....[14]....
        /*0064*/ 	.word	0xffffffff


	//   ....[15]....
        /*0068*/ 	.word	0xffffffff


	//   ....[16]....
        /*006c*/ 	.word	0xffffffff


	//   ....[17]....
        /*0070*/ 	.word	0xffffffff


	//   ....[18]....
        /*0074*/ 	.word	0xffffffff


	//   ....[19]....
        /*0078*/ 	.word	0xffffffff


	//   ....[20]....
        /*007c*/ 	.word	0x050000df


	//   ....[21]....
        /*0080*/ 	.word	0x050000df


	//   ....[22]....
        /*0084*/ 	.word	0x050000df


	//   ....[23]....
        /*0088*/ 	.word	0x050000df


	//   ....[24]....
        /*008c*/ 	.word	0x050000df


	//   ....[25]....
        /*0090*/ 	.word	0x050000df


	//   ....[26]....
        /*0094*/ 	.word	0x050000df


	//   ....[27]....
        /*0098*/ 	.word	0x050000df


	//   ....[28]....
        /*009c*/ 	.word	0x050000df


	//   ....[29]....
        /*00a0*/ 	.word	0x050000df


	//----- nvinfo : EIATTR_COOP_GROUP_INSTR_OFFSETS
	.align		4
.L_2527:
        /*00a4*/ 	.byte	0x04, 0x28
        /*00a6*/ 	.short	(.L_2529 - .L_2528)


	//   ....[0]....
.L_2528:
        /*00a8*/ 	.word	0x00003420


	//   ....[1]....
        /*00ac*/ 	.word	0x00003430


	//   ....[2]....
        /*00b0*/ 	.word	0x00003460


	//   ....[3]....
        /*00b4*/ 	.word	0x00003470


	//   ....[4]....
        /*00b8*/ 	.word	0x000034a0


	//   ....[5]....
        /*00bc*/ 	.word	0x000034b0


	//   ....[6]....
        /*00c0*/ 	.word	0x000034e0


	//   ....[7]....
        /*00c4*/ 	.word	0x000034f0


	//   ....[8]....
        /*00c8*/ 	.word	0x00003520


	//   ....[9]....
        /*00cc*/ 	.word	0x00003530


	//   ....[10]....
        /*00d0*/ 	.word	0x00003a70


	//   ....[11]....
        /*00d4*/ 	.word	0x00003a80


	//   ....[12]....
        /*00d8*/ 	.word	0x00003ab0


	//   ....[13]....
        /*00dc*/ 	.word	0x00003ac0


	//   ....[14]....
        /*00e0*/ 	.word	0x00003af0


	//   ....[15]....
        /*00e4*/ 	.word	0x00003b00


	//   ....[16]....
        /*00e8*/ 	.word	0x00003b30


	//   ....[17]....
        /*00ec*/ 	.word	0x00003b40


	//   ....[18]....
        /*00f0*/ 	.word	0x00003b70


	//   ....[19]....
        /*00f4*/ 	.word	0x00003b80


	//   ....[20]....
        /*00f8*/ 	.word	0x00004d10


	//   ....[21]....
        /*00fc*/ 	.word	0x00004d60


	//   ....[22]....
        /*0100*/ 	.word	0x00004dd0


	//   ....[23]....
        /*0104*/ 	.word	0x00004e30


	//   ....[24]....
        /*0108*/ 	.word	0x00004ea0


	//   ....[25]....
        /*010c*/ 	.word	0x00004f00


	//   ....[26]....
        /*0110*/ 	.word	0x00004f70


	//   ....[27]....
        /*0114*/ 	.word	0x00004fd0


	//   ....[28]....
        /*0118*/ 	.word	0x00005040


	//   ....[29]....
        /*011c*/ 	.word	0x000050a0


	//----- nvinfo : EIATTR_EXIT_INSTR_OFFSETS
	.align		4
.L_2529:
        /*0120*/ 	.byte	0x04, 0x1c
        /*0122*/ 	.short	(.L_2531 - .L_2530)


	//   ....[0]....
.L_2530:
        /*0124*/ 	.word	0x00004cb0


	//----- nvinfo : EIATTR_MAX_THREADS
	.align		4
.L_2531:
        /*0128*/ 	.byte	0x04, 0x05
        /*012a*/ 	.short	(.L_2533 - .L_2532)
.L_2532:
        /*012c*/ 	.word	0x00000080
        /*0130*/ 	.word	0x00000001
        /*0134*/ 	.word	0x00000001


	//----- nvinfo : EIATTR_CRS_STACK_SIZE
	.align		4
.L_2533:
        /*0138*/ 	.byte	0x04, 0x1e
        /*013a*/ 	.short	(.L_2535 - .L_2534)
.L_2534:
        /*013c*/ 	.word	0x00000000


	//----- nvinfo : EIATTR_CBANK_PARAM_SIZE
	.align		4
.L_2535:
        /*0140*/ 	.byte	0x03, 0x19
        /*0142*/ 	.short	0x0088


	//----- nvinfo : EIATTR_PARAM_CBANK
	.align		4
        /*0144*/ 	.byte	0x04, 0x0a
        /*0146*/ 	.short	(.L_2537 - .L_2536)
	.align		4
.L_2536:
        /*0148*/ 	.word	index@(.nv.constant0._ZN10layer_norm13ln_bwd_kernelINS_13Kernel_traitsI13__nv_bfloat16S2_S2_fjLj25600ELj5ELj1ELj4ELj16ENS_18Kernel_traits_baseILj25600ES2_S2_S2_fjLj128EEEEEEEvNS_9BwdParamsE)
        /*014c*/ 	.short	0x0210
        /*014e*/ 	.short	0x0088


	//----- nvinfo : EIATTR_SW_WAR
	.align		4
.L_2537:
        /*0150*/ 	.byte	0x04, 0x36
        /*0152*/ 	.short	(.L_2539 - .L_2538)
.L_2538:
        /*0154*/ 	.word	0x00000008
.L_2539:


//--------------------- .nv.info._ZN10layer_norm22ln_bwd_finalize_kernelINS_22Kernel_traits_finalizeILj25600E6__halffS2_fjLj1024ELj4ENS_18Kernel_traits_baseILj25600ES2_fS2_fjLj1024EEEEEEEvNS_9BwdParamsE --------------------------
	.section	.nv.info._ZN10layer_norm22ln_bwd_finalize_kernelINS_22Kernel_traits_finalizeILj25600E6__halffS2_fjLj1024ELj4ENS_18Kernel_traits_baseILj25600ES2_fS2_fjLj1024EEEEEEEvNS_9BwdParamsE,"",@"SHT_CUDA_INFO"
	.sectionflags	@""
	.align	4


	//----- nvinfo : EIATTR_CUDA_API_VERSION
	.align		4
        /*0000*/ 	.byte	0x04, 0x37
        /*0002*/ 	.short	(.L_2541 - .L_2540)
.L_2540:
        /*0004*/ 	.word	0x00000082


	//----- nvinfo : EIATTR_KPARAM_INFO
	.align		4
.L_2541:
        /*0008*/ 	.byte	0x04, 0x17
        /*000a*/ 	.short	(.L_2543 - .L_2542)
.L_2542:
        /*000c*/ 	.word	0x00000000
        /*0010*/ 	.short	0x0000
        /*0012*/ 	.short	0x0000
        /*0014*/ 	.byte	0x00, 0xf0, 0x21, 0x02


	//----- nvinfo : EIATTR_SPARSE_MMA_MASK
	.align		4
.L_2543:
        /*0018*/ 	.byte	0x03, 0x50
        /*001a*/ 	.short	0x0000


	//----- nvinfo : EIATTR_MAXREG_COUNT
	.align		4
        /*001c*/ 	.byte	0x03, 0x1b
        /*001e*/ 	.short	0x0040


	//----- nvinfo : EIATTR_NUM_BARRIERS
	.align		4
        /*0020*/ 	.byte	0x02, 0x4c
        /*0022*/ 	.byte	0x01
	.zero		1


	//----- nvinfo : EIATTR_MERCURY_ISA_VERSION
	.align		4
        /*0024*/ 	.byte	0x03, 0x5f
        /*0026*/ 	.short	0x0101


	//----- nvinfo : EIATTR_COOP_GROUP_MASK_REGIDS
	.align		4
        /*0028*/ 	.byte	0x04, 0x29
        /*002a*/ 	.short	(.L_2545 - .L_2544)


	//   ....[0]....
.L_2544:
        /*002c*/ 	.word	0xffffffff


	//   ....[1]....
        /*0030*/ 	.word	0xffffffff


	//   ....[2]....
        /*0034*/ 	.word	0xffffffff


	//   ....[3]....
        /*0038*/ 	.word	0xffffffff


	//   ....[4]....
        /*003c*/ 	.word	0xffffffff


	//   ....[5]....
        /*0040*/ 	.word	0xffffffff


	//   ....[6]....
        /*0044*/ 	.word	0xffffffff


	//   ....[7]....
        /*0048*/ 	.word	0xffffffff


	//   ....[8]....
        /*004c*/ 	.word	0xffffffff


	//   ....[9]....
        /*0050*/ 	.word	0xffffffff


	//   ....[10]....
        /*0054*/ 	.word	0x05000011


	//   ....[11]....
        /*0058*/ 	.word	0x05000011


	//   ....[12]....
        /*005c*/ 	.word	0x05000011


	//   ....[13]....
        /*0060*/ 	.word	0x05000011


	//   ....[14]....
        /*0064*/ 	.word	0x05000011


	//   ....[15]....
        /*0068*/ 	.word	0x05000011


	//   ....[16]....
        /*006c*/ 	.word	0x05000011


	//   ....[17]....
        /*0070*/ 	.word	0x05000011


	//   ....[18]....
        /*0074*/ 	.word	0x05000011


	//   ....[19]....
        /*0078*/ 	.word	0x05000011


	//----- nvinfo : EIATTR_COOP_GROUP_INSTR_OFFSETS
	.align		4
.L_2545:
        /*007c*/ 	.byte	0x04, 0x28
        /*007e*/ 	.short	(.L_2547 - .L_2546)


	//   ....[0]....
.L_2546:
        /*0080*/ 	.word	0x00000860


	//   ....[1]....
        /*0084*/ 	.word	0x00000870


	//   ....[2]....
        /*0088*/ 	.word	0x000008a0


	//   ....[3]....
        /*008c*/ 	.word	0x000008b0


	//   ....[4]....
        /*0090*/ 	.word	0x000008e0


	//   ....[5]....
        /*0094*/ 	.word	0x000008f0


	//   ....[6]....
        /*0098*/ 	.word	0x00000920


	//   ....[7]....
        /*009c*/ 	.word	0x00000930


	//   ....[8]....
        /*00a0*/ 	.word	0x00000960


	//   ....[9]....
        /*00a4*/ 	.word	0x00000970


	//   ....[10]....
        /*00a8*/ 	.word	0x00000b70


	//   ....[11]....
        /*00ac*/ 	.word	0x00000be0


	//   ....[12]....
        /*00b0*/ 	.word	0x00000c50


	//   ....[13]....
        /*00b4*/ 	.word	0x00000cc0


	//   ....[14]....
        /*00b8*/ 	.word	0x00000d30


	//   ....[15]....
        /*00bc*/ 	.word	0x00000d90


	//   ....[16]....
        /*00c0*/ 	.word	0x00000e00


	//   ....[17]....
        /*00c4*/ 	.word	0x00000e70


	//   ....[18]....
        /*00c8*/ 	.word	0x00000ee0


	//   ....[19]....
        /*00cc*/ 	.word	0x00000f50


	//----- nvinfo : EIATTR_EXIT_INSTR_OFFSETS
	.align		4
.L_2547:
        /*00d0*/ 	.byte	0x04, 0x1c
        /*00d2*/ 	.short	(.L_2549 - .L_2548)


	//   ....[0]....
.L_2548:
        /*00d4*/ 	.word	0x00000070


	//   ....[1]....
        /*00d8*/ 	.word	0x00000b10


	//----- nvinfo : EIATTR_MAX_THREADS
	.align		4
.L_2549:
        /*00dc*/ 	.byte	0x04, 0x05
        /*00de*/ 	.short	(.L_2551 - .L_2550)
.L_2550:
        /*00e0*/ 	.word	0x00000400
        /*00e4*/ 	.word	0x00000001
        /*00e8*/ 	.word	0x00000001


	//----- nvinfo : EIATTR_CRS_STACK_SIZE
	.align		4
.L_2551:
        /*00ec*/ 	.byte	0x04, 0x1e
        /*00ee*/ 	.short	(.L_2553 - .L_2552)
.L_2552:
        /*00f0*/ 	.word	0x00000000


	//----- nvinfo : EIATTR_CBANK_PARAM_SIZE
	.align		4
.L_2553:
        /*00f4*/ 	.byte	0x03, 0x19
        /*00f6*/ 	.short	0x0088


	//----- nvinfo : EIATTR_PARAM_CBANK
	.align		4
        /*00f8*/ 	.byte	0x04, 0x0a
        /*00fa*/ 	.short	(.L_2555 - .L_2554)
	.align		4
.L_2554:
        /*00fc*/ 	.word	index@(.nv.constant0._ZN10layer_norm22ln_bwd_finalize_kernelINS_22Kernel_traits_finalizeILj25600E6__halffS2_fjLj1024ELj4ENS_18Kernel_traits_baseILj25600ES2_fS2_fjLj1024EEEEEEEvNS_9BwdParamsE)
        /*0100*/ 	.short	0x0210
        /*0102*/ 	.short	0x0088


	//----- nvinfo : EIATTR_SW_WAR
	.align		4
.L_2555:
        /*0104*/ 	.byte	0x04, 0x36
        /*0106*/ 	.short	(.L_2557 - .L_2556)
.L_2556:
        /*0108*/ 	.word	0x00000008
.L_2557:


//--------------------- .nv.info._ZN10layer_norm13ln_bwd_kernelINS_13Kernel_traitsI6__halffS2_fjLj25600ELj5ELj1ELj4ELj16ENS_18Kernel_traits_baseILj25600ES2_fS2_fjLj128EEEEEEEvNS_9BwdParamsE --------------------------
	.section	.nv.info._ZN10layer_norm13ln_bwd_kernelINS_13Kernel_traitsI6__halffS2_fjLj25600ELj5ELj1ELj4ELj16ENS_18Kernel_traits_baseILj25600ES2_fS2_fjLj128EEEEEEEvNS_9BwdParamsE,"",@"SHT_CUDA_INFO"
	.sectionflags	@""
	.align	4


	//----- nvinfo : EIATTR_CUDA_API_VERSION
	.align		4
        /*0000*/ 	.byte	0x04, 0x37
        /*0002*/ 	.short	(.L_2559 - .L_2558)
.L_2558:
        /*0004*/ 	.word	0x00000082


	//----- nvinfo : EIATTR_KPARAM_INFO
	.align		4
.L_2559:
        /*0008*/ 	.byte	0x04, 0x17
        /*000a*/ 	.short	(.L_2561 - .L_2560)
.L_2560:
        /*000c*/ 	.word	0x00000000
        /*0010*/ 	.short	0x0000
        /*0012*/ 	.short	0x0000
        /*0014*/ 	.byte	0x00, 0xf0, 0x21, 0x02


	//----- nvinfo : EIATTR_SPARSE_MMA_MASK
	.align		4
.L_2561:
        /*0018*/ 	.byte	0x03, 0x50
        /*001a*/ 	.short	0x0000


	//----- nvinfo : EIATTR_MAXREG_COUNT
	.align		4
        /*001c*/ 	.byte	0x03, 0x1b
        /*001e*/ 	.short	0x00ff


	//----- nvinfo : EIATTR_NUM_BARRIERS
	.align		4
        /*0020*/ 	.byte	0x02, 0x4c
        /*0022*/ 	.byte	0x01
	.zero		1


	//----- nvinfo : EIATTR_ANNOTATIONS
	.align		4
        /*0024*/ 	.byte	0x04, 0x55
        /*0026*/ 	.short	(.L_2563 - .L_2562)


	//   ....[0]....
.L_2562:
        /*0028*/ 	.word	0x00000001
        /*002c*/ 	.byte	0x00, 0x01, 0x00, 0x00, 0x01, 0x00, 0x00, 0x00, 0x30, 0x01, 0x00, 0x00, 0x01, 0x00, 0x00, 0x00
        /*003c*/ 	.byte	0x40, 0x03, 0x00, 0x00, 0x01, 0x00, 0x00, 0x00, 0xc0, 0x07, 0x00, 0x00, 0x01, 0x00, 0x00, 0x00
        /*004c*/ 	.byte	0xd0, 0x11, 0x00, 0x00, 0x01, 0x00, 0x00, 0x00, 0xd0, 0x39, 0x00, 0x00, 0x01, 0x00, 0x00, 0x00
        /*005c*/ 	.byte	0xf0, 0x39, 0x00, 0x00, 0x01, 0x00, 0x00, 0x00, 0x10, 0x3b, 0x00, 0x00, 0x01, 0x00, 0x00, 0x00
        /*006c*/ 	.byte	0xf0, 0x4b, 0x00, 0x00


	//----- nvinfo : EIATTR_MERCURY_ISA_VERSION
	.align		4
.L_2563:
        /*0070*/ 	.byte	0x03, 0x5f
        /*0072*/ 	.short	0x0101


	//----- nvinfo : EIATTR_COOP_GROUP_MASK_REGIDS
	.align		4
        /*0074*/ 	.byte	0x04, 0x29
        /*0076*/ 	.short	(.L_2565 - .L_2564)


	//   ....[0]....
.L_2564:
        /*0078*/ 	.word	0xffffffff


	//   ....[1]....
        /*007c*/ 	.word	0xffffffff


	//   ....[2]....
        /*0080*/ 	.word	0xffffffff


	//   ....[3]....
        /*0084*/ 	.word	0xffffffff


	//   ....[4]....
        /*0088*/ 	.word	0xffffffff


	//   ....[5]....
        /*008c*/ 	.word	0xffffffff


	//   ....[6]....
        /*0090*/ 	.word	0xffffffff


	//   ....[7]....
        /*0094*/ 	.word	0xffffffff


	//   ....[8]....
        /*0098*/ 	.word	0xffffffff


	//   ....[9]....
        /*009c*/ 	.word	0xffffffff


	//   ....[10]....
        /*00a0*/ 	.word	0xffffffff


	//   ....[11]....
        /*00a4*/ 	.word	0xffffffff


	//   ....[12]....
        /*00a8*/ 	.word	0xffffffff


	//   ....[13]....
        /*00ac*/ 	.word	0xffffffff


	//   ....[14]....
        /*00b0*/ 	.word	0xffffffff


	//   ....[15]....
        /*00b4*/ 	.word	0xffffffff


	//   ....[16]....
        /*00b8*/ 	.word	0xffffffff


	//   ....[17]....
        /*00bc*/ 	.word	0xffffffff


	//   ....[18]....
        /*00c0*/ 	.word	0xffffffff


	//   ....[19]....
        /*00c4*/ 	.word	0xffffffff


	//   ....[20]....
        /*00c8*/ 	.word	0x0500003b


	//   ....[21]....
        /*00cc*/ 	.word	0x0500003b


	//   ....[22]....
        /*00d0*/ 	.word	0x0500003b


	//   ....[23]....
        /*00d4*/ 	.word	0x0500003b


	//   ....[24]....
        /*00d8*/ 	.word	0x0500003b


	//   ....[25]....
        /*00dc*/ 	.word	0x0500003b


	//   ....[26]....
        /*00e0*/ 	.word	0x0500003b


	//   ....[27]....
        /*00e4*/ 	.word	0x0500003b


	//   ....[28]....
        /*00e8*/ 	.word	0x0500003b


	//   ....[29]....
        /*00ec*/ 	.word	0x0500003b


	//----- nvinfo : EIATTR_COOP_GROUP_INSTR_OFFSETS
	.align		4
.L_2565:
        /*00f0*/ 	.byte	0x04, 0x28
        /*00f2*/ 	.short	(.L_2567 - .L_2566)


	//   ....[0]....
.L_2566:
        /*00f4*/ 	.word	0x000036a0


	//   ....[1]....
        /*00f8*/ 	.word	0x000036c0


	//   ....[2]....
        /*00fc*/ 	.word	0x000036e0


	//   ....[3]....
        /*0100*/ 	.word	0x00003700


	//   ....[4]....
        /*0104*/ 	.word	0x00003720


	//   ....[5]....
        /*0108*/ 	.word	0x00003740


	//   ....[6]....
        /*010c*/ 	.word	0x00003760


	//   ....[7]....
        /*0110*/ 	.word	0x00003780


	//   ....[8]....
        /*0114*/ 	.word	0x00003790


	//   ....[9]....
        /*0118*/ 	.word	0x000037b0


	//   ....[10]....
        /*011c*/ 	.word	0x00003d60


	//   ....[11]....
        /*0120*/ 	.word	0x00003d70


	//   ....[12]....
        /*0124*/ 	.word	0x00003da0


	//   ....[13]....
        /*0128*/ 	.word	0x00003dc0


	//   ....[14]....
        /*012c*/ 	.word	0x00003de0


	//   ....[15]....
        /*0130*/ 	.word	0x00003e00


	//   ....[16]....
        /*0134*/ 	.word	0x00003e20


	//   ....[17]....
        /*0138*/ 	.word	0x00003e40


	//   ....[18]....
        /*013c*/ 	.word	0x00003e60


	//   ....[19]....
        /*0140*/ 	.word	0x00003e80


	//   ....[20]....
        /*0144*/ 	.word	0x00004fa0


	//   ....[21]....
        /*0148*/ 	.word	0x00004ff0


	//   ....[22]....
        /*014c*/ 	.word	0x00005050


	//   ....[23]....
        /*0150*/ 	.word	0x000050a0


	//   ....[24]....
        /*0154*/ 	.word	0x00005100


	//   ....[25]....
        /*0158*/ 	.word	0x00005150


	//   ....[26]....
        /*015c*/ 	.word	0x000051b0


	//   ....[27]....
        /*0160*/ 	.word	0x00005200


	//   ....[28]....
        /*0164*/ 	.word	0x00005260


	//   ....[29]....
        /*0168*/ 	.word	0x000052b0


	//----- nvinfo : EIATTR_EXIT_INSTR_OFFSETS
	.align		4
.L_2567:
        /*016c*/ 	.byte	0x04, 0x1c
        /*016e*/ 	.short	(.L_2569 - .L_2568)


	//   ....[0]....
.L_2568:
        /*0170*/ 	.word	0x00004f40


	//----- nvinfo : EIATTR_MAX_THREADS
	.align		4
.L_2569:
        /*0174*/ 	.byte	0x04, 0x05
        /*0176*/ 	.short	(.L_2571 - .L_2570)
.L_2570:
        /*0178*/ 	.word	0x00000080
        /*017c*/ 	.word	0x00000001
        /*0180*/ 	.word	0x00000001


	//----- nvinfo : EIATTR_CRS_STACK_SIZE
	.align		4
.L_2571:
        /*0184*/ 	.byte	0x04, 0x1e
        /*0186*/ 	.short	(.L_2573 - .L_2572)
.L_2572:
        /*0188*/ 	.word	0x00000000


	//----- nvinfo : EIATTR_CBANK_PARAM_SIZE
	.align		4
.L_2573:
        /*018c*/ 	.byte	0x03, 0x19
        /*018e*/ 	.short	0x0088


	//----- nvinfo : EIATTR_PARAM_CBANK
	.align		4
        /*0190*/ 	.byte	0x04, 0x0a
        /*0192*/ 	.short	(.L_2575 - .L_2574)
	.align		4
.L_2574:
        /*0194*/ 	.word	index@(.nv.constant0._ZN10layer_norm13ln_bwd_kernelINS_13Kernel_traitsI6__halffS2_fjLj25600ELj5ELj1ELj4ELj16ENS_18Kernel_traits_baseILj25600ES2_fS2_fjLj128EEEEEEEvNS_9BwdParamsE)
        /*0198*/ 	.short	0x0210
        /*019a*/ 	.short	0x0088


	//----- nvinfo : EIATTR_SW_WAR
	.align		4
.L_2575:
        /*019c*/ 	.byte	0x04, 0x36
        /*019e*/ 	.short	(.L_2577 - .L_2576)
.L_2576:
        /*01a0*/ 	.word	0x00000008
.L_2577:


//--------------------- .nv.info._ZN10layer_norm22ln_bwd_finalize_kernelINS_22Kernel_traits_finalizeILj25600E6__halfS2_S2_fjLj1024ELj4ENS_18Kernel_traits_baseILj25600ES2_S2_S2_fjLj1024EEEEEEEvNS_9BwdParamsE --------------------------
	.section	.nv.info._ZN10layer_norm22ln_bwd_finalize_kernelINS_22Kernel_traits_finalizeILj25600E6__halfS2_S2_fjLj1024ELj4ENS_18Kernel_traits_baseILj25600ES2_S2_S2_fjLj1024EEEEEEEvNS_9BwdParamsE,"",@"SHT_CUDA_INFO"
	.sectionflags	@""
	.align	4


	//----- nvinfo : EIATTR_CUDA_API_VERSION
	.align		4
        /*0000*/ 	.byte	0x04, 0x37
        /*0002*/ 	.short	(.L_2579 - .L_2578)
.L_2578:
        /*0004*/ 	.word	0x00000082


	//----- nvinfo : EIATTR_KPARAM_INFO
	.align		4
.L_2579:
        /*0008*/ 	.byte	0x04, 0x17
        /*000a*/ 	.short	(.L_2581 - .L_2580)
.L_2580:
        /*000c*/ 	.word	0x00000000
        /*0010*/ 	.short	0x0000
        /*0012*/ 	.short	0x0000
        /*0014*/ 	.byte	0x00, 0xf0, 0x21, 0x02


	//----- nvinfo : EIATTR_SPARSE_MMA_MASK
	.align		4
.L_2581:
        /*0018*/ 	.byte	0x03, 0x50
        /*001a*/ 	.short	0x0000


	//----- nvinfo : EIATTR_MAXREG_COUNT
	.align		4
        /*001c*/ 	.byte	0x03, 0x1b
        /*001e*/ 	.short	0x0040


	//----- nvinfo : EIATTR_NUM_BARRIERS
	.align		4
        /*0020*/ 	.byte	0x02, 0x4c
        /*0022*/ 	.byte	0x01
	.zero		1


	//----- nvinfo : EIATTR_MERCURY_ISA_VERSION
	.align		4
        /*0024*/ 	.byte	0x03, 0x5f
        /*0026*/ 	.short	0x0101


	//----- nvinfo : EIATTR_COOP_GROUP_MASK_REGIDS
	.align		4
        /*0028*/ 	.byte	0x04, 0x29
        /*002a*/ 	.short	(.L_2583 - .L_2582)


	//   ....[0]....
.L_2582:
        /*002c*/ 	.word	0xffffffff


	//   ....[1]....
        /*0030*/ 	.word	0xffffffff


	//   ....[2]....
        /*0034*/ 	.word	0xffffffff


	//   ....[3]....
        /*0038*/ 	.word	0xffffffff


	//   ....[4]....
        /*003c*/ 	.word	0xffffffff


	//   ....[5]....
        /*0040*/ 	.word	0xffffffff


	//   ....[6]....
        /*0044*/ 	.word	0xffffffff


	//   ....[7]....
        /*0048*/ 	.word	0xffffffff


	//   ....[8]....
        /*004c*/ 	.word	0xffffffff


	//   ....[9]....
        /*0050*/ 	.word	0xffffffff


	//   ....[10]....
        /*0054*/ 	.word	0x05000011


	//   ....[11]....
        /*0058*/ 	.word	0x05000011


	//   ....[12]....
        /*005c*/ 	.word	0x05000011


	//   ....[13]....
        /*0060*/ 	.word	0x05000011


	//   ....[14]....
        /*0064*/ 	.word	0x05000011


	//   ....[15]....
        /*0068*/ 	.word	0x05000011


	//   ....[16]....
        /*006c*/ 	.word	0x05000011


	//   ....[17]....
        /*0070*/ 	.word	0x05000011


	//   ....[18]....
        /*0074*/ 	.word	0x05000011


	//   ....[19]....
        /*0078*/ 	.word	0x05000011


	//----- nvinfo : EIATTR_COOP_GROUP_INSTR_OFFSETS
	.align		4
.L_2583:
        /*007c*/ 	.byte	0x04, 0x28
        /*007e*/ 	.short	(.L_2585 - .L_2584)


	//   ....[0]....
.L_2584:
        /*0080*/ 	.word	0x00000860


	//   ....[1]....
        /*0084*/ 	.word	0x00000870


	//   ....[2]....
        /*0088*/ 	.word	0x000008a0


	//   ....[3]....
        /*008c*/ 	.word	0x000008b0


	//   ....[4]....
        /*0090*/ 	.word	0x000008e0


	//   ....[5]....
        /*0094*/ 	.word	0x000008f0


	//   ....[6]....
        /*0098*/ 	.word	0x00000920


	//   ....[7]....
        /*009c*/ 	.word	0x00000930


	//   ....[8]....
        /*00a0*/ 	.word	0x00000960


	//   ....[9]....
        /*00a4*/ 	.word	0x00000970


	//   ....[10]....
        /*00a8*/ 	.word	0x00000b70


	//   ....[11]....
        /*00ac*/ 	.word	0x00000be0


	//   ....[12]....
        /*00b0*/ 	.word	0x00000c50


	//   ....[13]....
        /*00b4*/ 	.word	0x00000cc0


	//   ....[14]....
        /*00b8*/ 	.word	0x00000d30


	//   ....[15]....
        /*00bc*/ 	.word	0x00000d90


	//   ....[16]....
        /*00c0*/ 	.word	0x00000e00


	//   ....[17]....
        /*00c4*/ 	.word	0x00000e70


	//   ....[18]....
        /*00c8*/ 	.word	0x00000ee0


	//   ....[19]....
        /*00cc*/ 	.word	0x00000f50


	//----- nvinfo : EIATTR_EXIT_INSTR_OFFSETS
	.align		4
.L_2585:
        /*00d0*/ 	.byte	0x04, 0x1c
        /*00d2*/ 	.short	(.L_2587 - .L_2586)


	//   ....[0]....
.L_2586:
        /*00d4*/ 	.word	0x00000070


	//   ....[1]....
        /*00d8*/ 	.word	0x00000b10


	//----- nvinfo : EIATTR_MAX_THREADS
	.align		4
.L_2587:
        /*00dc*/ 	.byte	0x04, 0x05
        /*00de*/ 	.short	(.L_2589 - .L_2588)
.L_2588:
        /*00e0*/ 	.word	0x00000400
        /*00e4*/ 	.word	0x00000001
        /*00e8*/ 	.word	0x00000001


	//----- nvinfo : EIATTR_CRS_STACK_SIZE
	.align		4
.L_2589:
        /*00ec*/ 	.byte	0x04, 0x1e
        /*00ee*/ 	.short	(.L_2591 - .L_2590)
.L_2590:
        /*00f0*/ 	.word	0x00000000


	//----- nvinfo : EIATTR_CBANK_PARAM_SIZE
	.align		4
.L_2591:
        /*00f4*/ 	.byte	0x03, 0x19
        /*00f6*/ 	.short	0x0088


	//----- nvinfo : EIATTR_PARAM_CBANK
	.align		4
        /*00f8*/ 	.byte	0x04, 0x0a
        /*00fa*/ 	.short	(.L_2593 - .L_2592)
	.align		4
.L_2592:
        /*00fc*/ 	.word	index@(.nv.constant0._ZN10layer_norm22ln_bwd_finalize_kernelINS_22Kernel_traits_finalizeILj25600E6__halfS2_S2_fjLj1024ELj4ENS_18Kernel_traits_baseILj25600ES2_S2_S2_fjLj1024EEEEEEEvNS_9BwdParamsE)
        /*0100*/ 	.short	0x0210
        /*0102*/ 	.short	0x0088


	//----- nvinfo : EIATTR_SW_WAR
	.align		4
.L_2593:
        /*0104*/ 	.byte	0x04, 0x36
        /*0106*/ 	.short	(.L_2595 - .L_2594)
.L_2594:
        /*0108*/ 	.word	0x00000008
.L_2595:


//--------------------- .nv.info._ZN10layer_norm13ln_bwd_kernelINS_13Kernel_traitsI6__halfS2_S2_fjLj25600ELj5ELj1ELj4ELj16ENS_18Kernel_traits_baseILj25600ES2_S2_S2_fjLj128EEEEEEEvNS_9BwdParamsE --------------------------
	.section	.nv.info._ZN10layer_norm13ln_bwd_kernelINS_13Kernel_traitsI6__halfS2_S2_fjLj25600ELj5ELj1ELj4ELj16ENS_18Kernel_traits_baseILj25600ES2_S2_S2_fjLj128EEEEEEEvNS_9BwdParamsE,"",@"SHT_CUDA_INFO"
	.sectionflags	@""
	.align	4


	//----- nvinfo : EIATTR_CUDA_API_VERSION
	.align		4
        /*0000*/ 	.byte	0x04, 0x37
        /*0002*/ 	.short	(.L_2597 - .L_2596)
.L_2596:
        /*0004*/ 	.word	0x00000082


	//----- nvinfo : EIATTR_KPARAM_INFO
	.align		4
.L_2597:
        /*0008*/ 	.byte	0x04, 0x17
        /*000a*/ 	.short	(.L_2599 - .L_2598)
.L_2598:
        /*000c*/ 	.word	0x00000000
        /*0010*/ 	.short	0x0000
        /*0012*/ 	.short	0x0000
        /*0014*/ 	.byte	0x00, 0xf0, 0x21, 0x02


	//----- nvinfo : EIATTR_SPARSE_MMA_MASK
	.align		4
.L_2599:
        /*0018*/ 	.byte	0x03, 0x50
        /*001a*/ 	.short	0x0000


	//----- nvinfo : EIATTR_MAXREG_COUNT
	.align		4
        /*001c*/ 	.byte	0x03, 0x1b
        /*001e*/ 	.short	0x00ff


	//----- nvinfo : EIATTR_NUM_BARRIERS
	.align		4
        /*0020*/ 	.byte	0x02, 0x4c
        /*0022*/ 	.byte	0x01
	.zero		1


	//----- nvinfo : EIATTR_MERCURY_ISA_VERSION
	.align		4
        /*0024*/ 	.byte	0x03, 0x5f
        /*0026*/ 	.short	0x0101


	//----- nvinfo : EIATTR_COOP_GROUP_MASK_REGIDS
	.align		4
        /*0028*/ 	.byte	0x04, 0x29
        /*002a*/ 	.short	(.L_2601 - .L_2600)


	//   ....[0]....
.L_2600:
        /*002c*/ 	.word	0xffffffff


	//   ....[1]....
        /*0030*/ 	.word	0xffffffff


	//   ....[2]....
        /*0034*/ 	.word	0xffffffff


	//   ....[3]....
        /*0038*/ 	.word	0xffffffff


	//   ....[4]....
        /*003c*/ 	.word	0xffffffff


	//   ....[5]....
        /*0040*/ 	.word	0xffffffff


	//   ....[6]....
        /*0044*/ 	.word	0xffffffff


	//   ....[7]....
        /*0048*/ 	.word	0xffffffff


	//   ....[8]....
        /*004c*/ 	.word	0xffffffff


	//   ....[9]....
        /*0050*/ 	.word	0xffffffff


	//   ....[10]....
        /*0054*/ 	.word	0xffffffff


	//   ....[11]....
        /*0058*/ 	.word	0xffffffff


	//   ....[12]....
        /*005c*/ 	.word	0xffffffff


	//   ....[13]....
        /*0060*/ 	.word	0xffffffff


	//   ....[14]....
        /*0064*/ 	.word	0xffffffff


	//   ....[15]....
        /*0068*/ 	.word	0xffffffff


	//   ....[16]....
        /*006c*/ 	.word	0xffffffff


	//   ....[17]....
        /*0070*/ 	.word	0xffffffff


	//   ....[18]....
        /*0074*/ 	.word	0xffffffff


	//   ....[19]....
        /*0078*/ 	.word	0xffffffff


	//   ....[20]....
        /*007c*/ 	.word	0x050000ee


	//   ....[21]....
        /*0080*/ 	.word	0x050000ee


	//   ....[22]....
        /*0084*/ 	.word	0x050000ee


	//   ....[23]....
        /*0088*/ 	.word	0x050000ee


	//   ....[24]....
        /*008c*/ 	.word	0x050000ee


	//   ....[25]....
        /*0090*/ 	.word	0x050000ee


	//   ....[26]....
        /*0094*/ 	.word	0x050000ee


	//   ....[27]....
        /*0098*/ 	.word	0x050000ee


	//   ....[28]....
        /*009c*/ 	.word	0x050000ee


	//   ....[29]....
        /*00a0*/ 	.word	0x050000ee


	//----- nvinfo : EIATTR_COOP_GROUP_INSTR_OFFSETS
	.align		4
.L_2601:
        /*00a4*/ 	.byte	0x04, 0x28
        /*00a6*/ 	.short	(.L_2603 - .L_2602)


	//   ....[0]....
.L_2602:
        /*00a8*/ 	.word	0x00002f10


	//   ....[1]....
        /*00ac*/ 	.word	0x00002f20


	//   ....[2]....
        /*00b0*/ 	.word	0x00002f50


	//   ....[3]....
        /*00b4*/ 	.word	0x00002f60


	//   ....[4]....
        /*00b8*/ 	.word	0x00002f90


	//   ....[5]....
        /*00bc*/ 	.word	0x00002fa0


	//   ....[6]....
        /*00c0*/ 	.word	0x00002fd0


	//   ....[7]....
        /*00c4*/ 	.word	0x00002fe0


	//   ....[8]....
        /*00c8*/ 	.word	0x00003010


	//   ....[9]....
        /*00cc*/ 	.word	0x00003020


	//   ....[10]....
        /*00d0*/ 	.word	0x00003560


	//   ....[11]....
        /*00d4*/ 	.word	0x00003570


	//   ....[12]....
        /*00d8*/ 	.word	0x000035a0


	//   ....[13]....
        /*00dc*/ 	.word	0x000035b0


	//   ....[14]....
        /*00e0*/ 	.word	0x000035e0


	//   ....[15]....
        /*00e4*/ 	.word	0x000035f0


	//   ....[16]....
        /*00e8*/ 	.word	0x00003620


	//   ....[17]....
        /*00ec*/ 	.word	0x00003630


	//   ....[18]....
        /*00f0*/ 	.word	0x00003660


	//   ....[19]....
        /*00f4*/ 	.word	0x00003670


	//   ....[20]....
        /*00f8*/ 	.word	0x00004800


	//   ....[21]....
        /*00fc*/ 	.word	0x00004850


	//   ....[22]....
        /*0100*/ 	.word	0x000048c0


	//   ....[23]....
        /*0104*/ 	.word	0x00004920


	//   ....[24]....
        /*0108*/ 	.word	0x00004990


	//   ....[25]....
        /*010c*/ 	.word	0x000049f0


	//   ....[26]....
        /*0110*/ 	.word	0x00004a60


	//   ....[27]....
        /*0114*/ 	.word	0x00004ac0


	//   ....[28]....
        /*0118*/ 	.word	0x00004b30


	//   ....[29]....
        /*011c*/ 	.word	0x00004b90


	//----- nvinfo : EIATTR_EXIT_INSTR_OFFSETS
	.align		4
.L_2603:
        /*0120*/ 	.byte	0x04, 0x1c
        /*0122*/ 	.short	(.L_2605 - .L_2604)


	//   ....[0]....
.L_2604:
        /*0124*/ 	.word	0x000047a0


	//----- nvinfo : EIATTR_MAX_THREADS
	.align		4
.L_2605:
        /*0128*/ 	.byte	0x04, 0x05
        /*012a*/ 	.short	(.L_2607 - .L_2606)
.L_2606:
        /*012c*/ 	.word	0x00000080
        /*0130*/ 	.word	0x00000001
        /*0134*/ 	.word	0x00000001


	//----- nvinfo : EIATTR_CRS_STACK_SIZE
	.align		4
.L_2607:
        /*0138*/ 	.byte	0x04, 0x1e
        /*013a*/ 	.short	(.L_2609 - .L_2608)
.L_2608:
        /*013c*/ 	.word	0x00000000


	//----- nvinfo : EIATTR_CBANK_PARAM_SIZE
	.align		4
.L_2609:
        /*0140*/ 	.byte	0x03, 0x19
        /*0142*/ 	.short	0x0088


	//----- nvinfo : EIATTR_PARAM_CBANK
	.align		4
        /*0144*/ 	.byte	0x04, 0x0a
        /*0146*/ 	.short	(.L_2611 - .L_2610)
	.align		4
.L_2610:
        /*0148*/ 	.word	index@(.nv.constant0._ZN10layer_norm13ln_bwd_kernelINS_13Kernel_traitsI6__halfS2_S2_fjLj25600ELj5ELj1ELj4ELj16ENS_18Kernel_traits_baseILj25600ES2_S2_S2_fjLj128EEEEEEEvNS_9BwdParamsE)
        /*014c*/ 	.short	0x0210
        /*014e*/ 	.short	0x0088


	//----- nvinfo : EIATTR_SW_WAR
	.align		4
.L_2611:
        /*0150*/ 	.byte	0x04, 0x36
        /*0152*/ 	.short	(.L_2613 - .L_2612)
.L_2612:
        /*0154*/ 	.word	0x00000008
.L_2613:


//--------------------- .nv.info._ZN10layer_norm22ln_bwd_finalize_kernelINS_22Kernel_traits_finalizeILj25600EffffjLj1024ELj4ENS_18Kernel_traits_baseILj25600EffffjLj1024EEEEEEEvNS_9BwdParamsE --------------------------
	.section	.nv.info._ZN10layer_norm22ln_bwd_finalize_kernelINS_22Kernel_traits_finalizeILj25600EffffjLj1024ELj4ENS_18Kernel_traits_baseILj25600EffffjLj1024EEEEEEEvNS_9BwdParamsE,"",@"SHT_CUDA_INFO"
	.sectionflags	@""
	.align	4


	//----- nvinfo : EIATTR_CUDA_API_VERSION
	.align		4
        /*0000*/ 	.byte	0x04, 0x37
        /*0002*/ 	.short	(.L_2615 - .L_2614)
.L_2614:
        /*0004*/ 	.word	0x00000082


	//----- nvinfo : EIATTR_KPARAM_INFO
	.align		4
.L_2615:
        /*0008*/ 	.byte	0x04, 0x17
        /*000a*/ 	.short	(.L_2617 - .L_2616)
.L_2616:
        /*000c*/ 	.word	0x00000000
        /*0010*/ 	.short	0x0000
        /*0012*/ 	.short	0x0000
        /*0014*/ 	.byte	0x00, 0xf0, 0x21, 0x02


	//----- nvinfo : EIATTR_SPARSE_MMA_MASK
	.align		4
.L_2617:
        /*0018*/ 	.byte	0x03, 0x50
        /*001a*/ 	.short	0x0000


	//----- nvinfo : EIATTR_MAXREG_COUNT
	.align		4
        /*001c*/ 	.byte	0x03, 0x1b
        /*001e*/ 	.short	0x0040


	//----- nvinfo : EIATTR_NUM_BARRIERS
	.align		4
        /*0020*/ 	.byte	0x02, 0x4c
        /*0022*/ 	.byte	0x01
	.zero		1


	//----- nvinfo : EIATTR_MERCURY_ISA_VERSION
	.align		4
        /*0024*/ 	.byte	0x03, 0x5f
        /*0026*/ 	.short	0x0101


	//----- nvinfo : EIATTR_COOP_GROUP_MASK_REGIDS
	.align		4
        /*0028*/ 	.byte	0x04, 0x29
        /*002a*/ 	.short	(.L_2619 - .L_2618)


	//   ....[0]....
.L_2618:
        /*002c*/ 	.word	0xffffffff


	//   ....[1]....
        /*0030*/ 	.word	0xffffffff


	//   ....[2]....
        /*0034*/ 	.word	0xffffffff


	//   ....[3]....
        /*0038*/ 	.word	0xffffffff


	//   ....[4]....
        /*003c*/ 	.word	0xffffffff


	//   ....[5]....
        /*0040*/ 	.word	0xffffffff


	//   ....[6]....
        /*0044*/ 	.word	0xffffffff


	//   ....[7]....
        /*0048*/ 	.word	0xffffffff


	//   ....[8]....
        /*004c*/ 	.word	0xffffffff


	//   ....[9]....
        /*0050*/ 	.word	0xffffffff


	//   ....[10]....
        /*0054*/ 	.word	0x05000011


	//   ....[11]....
        /*0058*/ 	.word	0x05000011


	//   ....[12]....
        /*005c*/ 	.word	0x05000011


	//   ....[13]....
        /*0060*/ 	.word	0x05000011


	//   ....[14]....
        /*0064*/ 	.word	0x05000011


	//   ....[15]....
        /*0068*/ 	.word	0x05000011


	//   ....[16]....
        /*006c*/ 	.word	0x05000011


	//   ....[17]....
        /*0070*/ 	.word	0x05000011


	//   ....[18]....
        /*0074*/ 	.word	0x05000011


	//   ....[19]....
        /*0078*/ 	.word	0x05000011


	//----- nvinfo : EIATTR_COOP_GROUP_INSTR_OFFSETS
	.align		4
.L_2619:
        /*007c*/ 	.byte	0x04, 0x28
        /*007e*/ 	.short	(.L_2621 - .L_2620)


	//   ....[0]....
.L_2620:
        /*0080*/ 	.word	0x00000860


	//   ....[1]....
        /*0084*/ 	.word	0x00000870


	//   ....[2]....
        /*0088*/ 	.word	0x000008a0


	//   ....[3]....
        /*008c*/ 	.word	0x000008b0


	//   ....[4]....
        /*0090*/ 	.word	0x000008e0


	//   ....[5]....
        /*0094*/ 	.word	0x000008f0


	//   ....[6]....
        /*0098*/ 	.word	0x00000920


	//   ....[7]....
        /*009c*/ 	.word	0x00000930


	//   ....[8]....
        /*00a0*/ 	.word	0x00000960


	//   ....[9]....
        /*00a4*/ 	.word	0x00000970


	//   ....[10]....
        /*00a8*/ 	.word	0x00000b20


	//   ....[11]....
        /*00ac*/ 	.word	0x00000b90


	//   ....[12]....
        /*00b0*/ 	.word	0x00000c00


	//   ....[13]....
        /*00b4*/ 	.word	0x00000c70


	//   ....[14]....
        /*00b8*/ 	.word	0x00000ce0


	//   ....[15]....
        /*00bc*/ 	.word	0x00000d40


	//   ....[16]....
        /*00c0*/ 	.word	0x00000db0


	//   ....[17]....
        /*00c4*/ 	.word	0x00000e20


	//   ....[18]....
        /*00c8*/ 	.word	0x00000e90


	//   ....[19]....
        /*00cc*/ 	.word	0x00000f00


	//----- nvinfo : EIATTR_EXIT_INSTR_OFFSETS
	.align		4
.L_2621:
        /*00d0*/ 	.byte	0x04, 0x1c
        /*00d2*/ 	.short	(.L_2623 - .L_2622)


	//   ....[0]....
.L_2622:
        /*00d4*/ 	.word	0x00000070


	//   ....[1]....
        /*00d8*/ 	.word	0x00000ac0


	//----- nvinfo : EIATTR_MAX_THREADS
	.align		4
.L_2623:
        /*00dc*/ 	.byte	0x04, 0x05
        /*00de*/ 	.short	(.L_2625 - .L_2624)
.L_2624:
        /*00e0*/ 	.word	0x00000400
        /*00e4*/ 	.word	0x00000001
        /*00e8*/ 	.word	0x00000001


	//----- nvinfo : EIATTR_CRS_STACK_SIZE
	.align		4
.L_2625:
        /*00ec*/ 	.byte	0x04, 0x1e
        /*00ee*/ 	.short	(.L_2627 - .L_2626)
.L_2626:
        /*00f0*/ 	.word	0x00000000


	//----- nvinfo : EIATTR_CBANK_PARAM_SIZE
	.align		4
.L_2627:
        /*00f4*/ 	.byte	0x03, 0x19
        /*00f6*/ 	.short	0x0088


	//----- nvinfo : EIATTR_PARAM_CBANK
	.align		4
        /*00f8*/ 	.byte	0x04, 0x0a
        /*00fa*/ 	.short	(.L_2629 - .L_2628)
	.align		4
.L_2628:
        /*00fc*/ 	.word	index@(.nv.constant0._ZN10layer_norm22ln_bwd_finalize_kernelINS_22Kernel_traits_finalizeILj25600EffffjLj1024ELj4ENS_18Kernel_traits_baseILj25600EffffjLj1024EEEEEEEvNS_9BwdParamsE)
        /*0100*/ 	.short	0x0210
        /*0102*/ 	.short	0x0088


	//----- nvinfo : EIATTR_SW_WAR
	.align		4
.L_2629:
        /*0104*/ 	.byte	0x04, 0x36
        /*0106*/ 	.short	(.L_2631 - .L_2630)
.L_2630:
        /*0108*/ 	.word	0x00000008
.L_2631:


//--------------------- .nv.info._ZN10layer_norm13ln_bwd_kernelINS_13Kernel_traitsIffffjLj25600ELj5ELj1ELj4ELj16ENS_18Kernel_traits_baseILj25600EffffjLj128EEEEEEEvNS_9BwdParamsE --------------------------
	.section	.nv.info._ZN10layer_norm13ln_bwd_kernelINS_13Kernel_traitsIffffjLj25600ELj5ELj1ELj4ELj16ENS_18Kernel_traits_baseILj25600EffffjLj128EEEEEEEvNS_9BwdParamsE,"",@"SHT_CUDA_INFO"
	.sectionflags	@""
	.align	4


	//----- nvinfo : EIATTR_CUDA_API_VERSION
	.align		4
        /*0000*/ 	.byte	0x04, 0x37
        /*0002*/ 	.short	(.L_2633 - .L_2632)
.L_2632:
        /*0004*/ 	.word	0x00000082


	//----- nvinfo : EIATTR_KPARAM_INFO
	.align		4
.L_2633:
        /*0008*/ 	.byte	0x04, 0x17
        /*000a*/ 	.short	(.L_2635 - .L_2634)
.L_2634:
        /*000c*/ 	.word	0x00000000
        /*0010*/ 	.short	0x0000
        /*0012*/ 	.short	0x0000
        /*0014*/ 	.byte	0x00, 0xf0, 0x21, 0x02


	//----- nvinfo : EIATTR_SPARSE_MMA_MASK
	.align		4
.L_2635:
        /*0018*/ 	.byte	0x03, 0x50
        /*001a*/ 	.short	0x0000


	//----- nvinfo : EIATTR_MAXREG_COUNT
	.align		4
        /*001c*/ 	.byte	0x03, 0x1b
        /*001e*/ 	.short	0x00ff


	//----- nvinfo : EIATTR_NUM_BARRIERS
	.align		4
        /*0020*/ 	.byte	0x02, 0x4c
        /*0022*/ 	.byte	0x01
	.zero		1


	//----- nvinfo : EIATTR_ANNOTATIONS
	.align		4
        /*0024*/ 	.byte	0x04, 0x55
        /*0026*/ 	.short	(.L_2637 - .L_2636)


	//   ....[0]....
.L_2636:
        /* <DEDUP_REMOVED lines=12> */
        /*00dc*/ 	.byte	0xf0, 0x40, 0x00, 0x00


	//----- nvinfo : EIATTR_MERCURY_ISA_VERSION
	.align		4
.L_2637:
        /*00e0*/ 	.byte	0x03, 0x5f
        /*00e2*/ 	.short	0x0101


	//----- nvinfo : EIATTR_COOP_GROUP_MASK_REGIDS
	.align		4
        /*00e4*/ 	.byte	0x04, 0x29
        /*00e6*/ 	.short	(.L_2639 - .L_2638)


	//   ....[0]....
.L_2638:
        /*00e8*/ 	.word	0xffffffff


	//   ....[1]....
        /*00ec*/ 	.word	0xffffffff


	//   ....[2]....
        /*00f0*/ 	.word	0xffffffff


	//   ....[3]....
        /*00f4*/ 	.word	0xffffffff


	//   ....[4]....
        /*00f8*/ 	.word	0xffffffff


	//   ....[5]....
        /*00fc*/ 	.word	0xffffffff


	//   ....[6]....
        /*0100*/ 	.word	0xffffffff


	//   ....[7]....
        /*0104*/ 	.word	0xffffffff


	//   ....[8]....
        /*0108*/ 	.word	0xffffffff


	//   ....[9]....
        /*010c*/ 	.word	0xffffffff


	//   ....[10]....
        /*0110*/ 	.word	0xffffffff


	//   ....[11]....
        /*0114*/ 	.word	0xffffffff


	//   ....[12]....
        /*0118*/ 	.word	0xffffffff


	//   ....[13]....
        /*011c*/ 	.word	0xffffffff


	//   ....[14]....
        /*0120*/ 	.word	0xffffffff


	//   ....[15]....
        /*0124*/ 	.word	0xffffffff


	//   ....[16]....
        /*0128*/ 	.word	0xffffffff


	//   ....[17]....
        /*012c*/ 	.word	0xffffffff


	//   ....[18]....
        /*0130*/ 	.word	0xffffffff


	//   ....[19]....
        /*0134*/ 	.word	0xffffffff


	//   ....[20]....
        /*0138*/ 	.word	0x05000073


	//   ....[21]....
        /*013c*/ 	.word	0x05000073


	//   ....[22]....
        /*0140*/ 	.word	0x05000073


	//   ....[23]....
        /*0144*/ 	.word	0x05000073


	//   ....[24]....
        /*0148*/ 	.word	0x05000073


	//   ....[25]....
        /*014c*/ 	.word	0x05000073


	//   ....[26]....
        /*0150*/ 	.word	0x05000073


	//   ....[27]....
        /*0154*/ 	.word	0x05000073


	//   ....[28]....
        /*0158*/ 	.word	0x05000073


	//   ....[29]....
        /*015c*/ 	.word	0x05000073


	//----- nvinfo : EIATTR_COOP_GROUP_INSTR_OFFSETS
	.align		4
.L_2639:
        /*0160*/ 	.byte	0x04, 0x28
        /*0162*/ 	.short	(.L_2641 - .L_2640)


	//   ....[0]....
.L_2640:
        /*0164*/ 	.word	0x00002aa0


	//   ....[1]....
        /*0168*/ 	.word	0x00002ac0


	//   ....[2]....
        /*016c*/ 	.word	0x00002ae0


	//   ....[3]....
        /*0170*/ 	.word	0x00002b00


	//   ....[4]....
        /*0174*/ 	.word	0x00002b20


	//   ....[5]....
        /*0178*/ 	.word	0x00002b40


	//   ....[6]....
        /*017c*/ 	.word	0x00002b60


	//   ....[7]....
        /*0180*/ 	.word	0x00002b80


	//   ....[8]....
        /*0184*/ 	.word	0x00002b90


	//   ....[9]....
        /*0188*/ 	.word	0x00002bb0


	//   ....[10]....
        /*018c*/ 	.word	0x00003150


	//   ....[11]....
        /*0190*/ 	.word	0x00003160


	//   ....[12]....
        /*0194*/ 	.word	0x00003190


	//   ....[13]....
        /*0198*/ 	.word	0x000031b0


	//   ....[14]....
        /*019c*/ 	.word	0x000031d0


	//   ....[15]....
        /*01a0*/ 	.word	0x000031f0


	//   ....[16]....
        /*01a4*/ 	.word	0x00003210


	//   ....[17]....
        /*01a8*/ 	.word	0x00003230


	//   ....[18]....
        /*01ac*/ 	.word	0x00003250


	//   ....[19]....
        /*01b0*/ 	.word	0x00003270


	//   ....[20]....
        /*01b4*/ 	.word	0x000044a0


	//   ....[21]....
        /*01b8*/ 	.word	0x000044f0


	//   ....[22]....
        /*01bc*/ 	.word	0x00004550


	//   ....[23]....
        /*01c0*/ 	.word	0x000045a0


	//   ....[24]....
        /*01c4*/ 	.word	0x00004600


	//   ....[25]....
        /*01c8*/ 	.word	0x00004650


	//   ....[26]....
        /*01cc*/ 	.word	0x000046b0


	//   ....[27]....
        /*01d0*/ 	.word	0x00004700


	//   ....[28]....
        /*01d4*/ 	.word	0x00004760


	//   ....[29]....
        /*01d8*/ 	.word	0x000047b0


	//----- nvinfo : EIATTR_EXIT_INSTR_OFFSETS
	.align		4
.L_2641:
        /*01dc*/ 	.byte	0x04, 0x1c
        /*01de*/ 	.short	(.L_2643 - .L_2642)


	//   ....[0]....
.L_2642:
        /*01e0*/ 	.word	0x00004440


	//----- nvinfo : EIATTR_MAX_THREADS
	.align		4
.L_2643:
        /*01e4*/ 	.byte	0x04, 0x05
        /*01e6*/ 	.short	(.L_2645 - .L_2644)
.L_2644:
        /*01e8*/ 	.word	0x00000080
        /*01ec*/ 	.word	0x00000001
        /*01f0*/ 	.word	0x00000001


	//----- nvinfo : EIATTR_CRS_STACK_SIZE
	.align		4
.L_2645:
        /*01f4*/ 	.byte	0x04, 0x1e
        /*01f6*/ 	.short	(.L_2647 - .L_2646)
.L_2646:
        /*01f8*/ 	.word	0x00000000


	//----- nvinfo : EIATTR_CBANK_PARAM_SIZE
	.align		4
.L_2647:
        /*01fc*/ 	.byte	0x03, 0x19
        /*01fe*/ 	.short	0x0088


	//----- nvinfo : EIATTR_PARAM_CBANK
	.align		4
        /*0200*/ 	.byte	0x04, 0x0a
        /*0202*/ 	.short	(.L_2649 - .L_2648)
	.align		4
.L_2648:
        /*0204*/ 	.word	index@(.nv.constant0._ZN10layer_norm13ln_bwd_kernelINS_13Kernel_traitsIffffjLj25600ELj5ELj1ELj4ELj16ENS_18Kernel_traits_baseILj25600EffffjLj128EEEEEEEvNS_9BwdParamsE)
        /*0208*/ 	.short	0x0210
        /*020a*/ 	.short	0x0088


	//----- nvinfo : EIATTR_SW_WAR
	.align		4
.L_2649:
        /*020c*/ 	.byte	0x04, 0x36
        /*020e*/ 	.short	(.L_2651 - .L_2650)
.L_2650:
        /*0210*/ 	.word	0x00000008
.L_2651:


//--------------------- .nv.info._ZN10layer_norm22ln_bwd_finalize_kernelINS_22Kernel_traits_finalizeILj24576E13__nv_bfloat16fS2_fjLj1024ELj4ENS_18Kernel_traits_baseILj24576ES2_fS2_fjLj1024EEEEEEEvNS_9BwdParamsE --------------------------
	.section	.nv.info._ZN10layer_norm22ln_bwd_finalize_kernelINS_22Kernel_traits_finalizeILj24576E13__nv_bfloat16fS2_fjLj1024ELj4ENS_18Kernel_traits_baseILj24576ES2_fS2_fjLj1024EEEEEEEvNS_9BwdParamsE,"",@"SHT_CUDA_INFO"
	.sectionflags	@""
	.align	4


	//----- nvinfo : EIATTR_CUDA_API_VERSION
	.align		4
        /*0000*/ 	.byte	0x04, 0x37
        /*0002*/ 	.short	(.L_2653 - .L_2652)
.L_2652:
        /*0004*/ 	.word	0x00000082


	//----- nvinfo : EIATTR_KPARAM_INFO
	.align		4
.L_2653:
        /*0008*/ 	.byte	0x04, 0x17
        /*000a*/ 	.short	(.L_2655 - .L_2654)
.L_2654:
        /*000c*/ 	.word	0x00000000
        /*0010*/ 	.short	0x0000
        /*0012*/ 	.short	0x0000
        /*0014*/ 	.byte	0x00, 0xf0, 0x21, 0x02


	//----- nvinfo : EIATTR_SPARSE_MMA_MASK
	.align		4
.L_2655:
        /*0018*/ 	.byte	0x03, 0x50
        /*001a*/ 	.short	0x0000


	//----- nvinfo : EIATTR_MAXREG_COUNT
	.align		4
        /*001c*/ 	.byte	0x03, 0x1b
        /*001e*/ 	.short	0x0040


	//----- nvinfo : EIATTR_NUM_BARRIERS
	.align		4
        /*0020*/ 	.byte	0x02, 0x4c
        /*0022*/ 	.byte	0x01
	.zero		1


	//----- nvinfo : EIATTR_MERCURY_ISA_VERSION
	.align		4
        /*0024*/ 	.byte	0x03, 0x5f
        /*0026*/ 	.short	0x0101


	//----- nvinfo : EIATTR_COOP_GROUP_MASK_REGIDS
	.align		4
        /*0028*/ 	.byte	0x04, 0x29
        /*002a*/ 	.short	(.L_2657 - .L_2656)


	//   ....[0]....
.L_2656:
        /*002c*/ 	.word	0xffffffff


	//   ....[1]....
        /*0030*/ 	.word	0xffffffff


	//   ....[2]....
        /*0034*/ 	.word	0xffffffff


	//   ....[3]....
        /*0038*/ 	.word	0xffffffff


	//   ....[4]....
        /*003c*/ 	.word	0xffffffff


	//   ....[5]....
        /*0040*/ 	.word	0xffffffff


	//   ....[6]....
        /*0044*/ 	.word	0xffffffff


	//   ....[7]....
        /*0048*/ 	.word	0xffffffff


	//   ....[8]....
        /*004c*/ 	.word	0xffffffff


	//   ....[9]....
        /*0050*/ 	.word	0xffffffff


	//   ....[10]....
        /*0054*/ 	.word	0x05000011


	//   ....[11]....
        /*0058*/ 	.word	0x05000011


	//   ....[12]....
        /*005c*/ 	.word	0x05000011


	//   ....[13]....
        /*0060*/ 	.word	0x05000011


	//   ....[14]....
        /*0064*/ 	.word	0x05000011


	//   ....[15]....
        /*0068*/ 	.word	0x05000011


	//   ....[16]....
        /*006c*/ 	.word	0x05000011


	//   ....[17]....
        /*0070*/ 	.word	0x05000011


	//   ....[18]....
        /*0074*/ 	.word	0x05000011


	//   ....[19]....
        /*0078*/ 	.word	0x05000011


	//----- nvinfo : EIATTR_COOP_GROUP_INSTR_OFFSETS
	.align		4
.L_2657:
        /*007c*/ 	.byte	0x04, 0x28
        /*007e*/ 	.short	(.L_2659 - .L_2658)


	//   ....[0]....
.L_2658:
        /*0080*/ 	.word	0x00000860


	//   ....[1]....
        /*0084*/ 	.word	0x00000870


	//   ....[2]....
        /*0088*/ 	.word	0x000008a0


	//   ....[3]....
        /*008c*/ 	.word	0x000008b0


	//   ....[4]....
        /*0090*/ 	.word	0x000008e0


	//   ....[5]....
        /*0094*/ 	.word	0x000008f0


	//   ....[6]....
        /*0098*/ 	.word	0x00000920


	//   ....[7]....
        /*009c*/ 	.word	0x00000930


	//   ....[8]....
        /*00a0*/ 	.word	0x00000960


	//   ....[9]....
        /*00a4*/ 	.word	0x00000970


	//   ....[10]....
        /*00a8*/ 	.word	0x00000b70


	//   ....[11]....
        /*00ac*/ 	.word	0x00000be0


	//   ....[12]....
        /*00b0*/ 	.word	0x00000c50


	//   ....[13]....
        /*00b4*/ 	.word	0x00000cc0


	//   ....[14]....
        /*00b8*/ 	.word	0x00000d30


	//   ....[15]....
        /*00bc*/ 	.word	0x00000d90


	//   ....[16]....
        /*00c0*/ 	.word	0x00000e00


	//   ....[17]....
        /*00c4*/ 	.word	0x00000e70


	//   ....[18]....
        /*00c8*/ 	.word	0x00000ee0


	//   ....[19]....
        /*00cc*/ 	.word	0x00000f50


	//----- nvinfo : EIATTR_EXIT_INSTR_OFFSETS
	.align		4
.L_2659:
        /*00d0*/ 	.byte	0x04, 0x1c
        /*00d2*/ 	.short	(.L_2661 - .L_2660)


	//   ....[0]....
.L_2660:
        /*00d4*/ 	.word	0x00000070


	//   ....[1]....
        /*00d8*/ 	.word	0x00000b10


	//----- nvinfo : EIATTR_MAX_THREADS
	.align		4
.L_2661:
        /*00dc*/ 	.byte	0x04, 0x05
        /*00de*/ 	.short	(.L_2663 - .L_2662)
.L_2662:
        /*00e0*/ 	.word	0x00000400
        /*00e4*/ 	.word	0x00000001
        /*00e8*/ 	.word	0x00000001


	//----- nvinfo : EIATTR_CRS_STACK_SIZE
	.align		4
.L_2663:
        /*00ec*/ 	.byte	0x04, 0x1e
        /*00ee*/ 	.short	(.L_2665 - .L_2664)
.L_2664:
        /*00f0*/ 	.word	0x00000000


	//----- nvinfo : EIATTR_CBANK_PARAM_SIZE
	.align		4
.L_2665:
        /*00f4*/ 	.byte	0x03, 0x19
        /*00f6*/ 	.short	0x0088


	//----- nvinfo : EIATTR_PARAM_CBANK
	.align		4
        /*00f8*/ 	.byte	0x04, 0x0a
        /*00fa*/ 	.short	(.L_2667 - .L_2666)
	.align		4
.L_2666:
        /*00fc*/ 	.word	index@(.nv.constant0._ZN10layer_norm22ln_bwd_finalize_kernelINS_22Kernel_traits_finalizeILj24576E13__nv_bfloat16fS2_fjLj1024ELj4ENS_18Kernel_traits_baseILj24576ES2_fS2_fjLj1024EEEEEEEvNS_9BwdParamsE)
        /*0100*/ 	.short	0x0210
        /*0102*/ 	.short	0x0088


	//----- nvinfo : EIATTR_SW_WAR
	.align		4
.L_2667:
        /*0104*/ 	.byte	0x04, 0x36
        /*0106*/ 	.short	(.L_2669 - .L_2668)
.L_2668:
        /*0108*/ 	.word	0x00000008
.L_2669:


//--------------------- .nv.info._ZN10layer_norm13ln_bwd_kernelINS_13Kernel_traitsI13__nv_bfloat16fS2_fjLj24576ELj4ELj1ELj8ELj16ENS_18Kernel_traits_baseILj24576ES2_fS2_fjLj256EEEEEEEvNS_9BwdParamsE --------------------------
	.section	.nv.info._ZN10layer_norm13ln_bwd_kernelINS_13Kernel_traitsI13__nv_bfloat16fS2_fjLj24576ELj4ELj1ELj8ELj16ENS_18Kernel_traits_baseILj24576ES2_fS2_fjLj256EEEEEEEvNS_9BwdParamsE,"",@"SHT_CUDA_INFO"
	.sectionflags	@""
	.align	4


	//----- nvinfo : EIATTR_CUDA_API_VERSION
	.align		4
        /*0000*/ 	.byte	0x04, 0x37
        /*0002*/ 	.short	(.L_2671 - .L_2670)
.L_2670:
        /*0004*/ 	.word	0x00000082


	//----- nvinfo : EIATTR_KPARAM_INFO
	.align		4
.L_2671:
        /*0008*/ 	.byte	0x04, 0x17
        /*000a*/ 	.short	(.L_2673 - .L_2672)
.L_2672:
        /*000c*/ 	.word	0x00000000
        /*0010*/ 	.short	0x0000
        /*0012*/ 	.short	0x0000
        /*0014*/ 	.byte	0x00, 0xf0, 0x21, 0x02


	//----- nvinfo : EIATTR_SPARSE_MMA_MASK
	.align		4
.L_2673:
        /*0018*/ 	.byte	0x03, 0x50
        /*001a*/ 	.short	0x0000


	//----- nvinfo : EIATTR_MAXREG_COUNT
	.align		4
        /*001c*/ 	.byte	0x03, 0x1b
        /*001e*/ 	.short	0x00ff


	//----- nvinfo : EIATTR_NUM_BARRIERS
	.align		4
        /*0020*/ 	.byte	0x02, 0x4c
        /*0022*/ 	.byte	0x01
	.zero		1


	//----- nvinfo : EIATTR_MERCURY_ISA_VERSION
	.align		4
        /*0024*/ 	.byte	0x03, 0x5f
        /*0026*/ 	.short	0x0101


	//----- nvinfo : EIATTR_COOP_GROUP_MASK_REGIDS
	.align		4
        /*0028*/ 	.byte	0x04, 0x29
        /*002a*/ 	.short	(.L_2675 - .L_2674)


	//   ....[0]....
.L_2674:
        /*002c*/ 	.word	0xffffffff


	//   ....[1]....
        /*0030*/ 	.word	0xffffffff


	//   ....[2]....
        /*0034*/ 	.word	0xffffffff


	//   ....[3]....
        /*0038*/ 	.word	0xffffffff


	//   ....[4]....
        /*003c*/ 	.word	0xffffffff


	//   ....[5]....
        /*0040*/ 	.word	0xffffffff


	//   ....[6]....
        /*0044*/ 	.word	0xffffffff


	//   ....[7]....
        /*0048*/ 	.word	0xffffffff


	//   ....[8]....
        /*004c*/ 	.word	0xffffffff


	//   ....[9]....
        /*0050*/ 	.word	0xffffffff


	//   ....[10]....
        /*0054*/ 	.word	0xffffffff


	//   ....[11]....
        /*0058*/ 	.word	0xffffffff


	//   ....[12]....
        /*005c*/ 	.word	0xffffffff


	//   ....[13]....
        /*0060*/ 	.word	0xffffffff


	//   ....[14]....
        /*0064*/ 	.word	0xffffffff


	//   ....[15]....
        /*0068*/ 	.word	0xffffffff


	//   ....[16]....
        /*006c*/ 	.word	0xffffffff


	//   ....[17]....
        /*0070*/ 	.word	0xffffffff


	//   ....[18]....
        /*0074*/ 	.word	0xffffffff


	//   ....[19]....
        /*0078*/ 	.word	0xffffffff


	//   ....[20]....
        /*007c*/ 	.word	0x0500000d


	//   ....[21]....
        /*0080*/ 	.word	0x0500000d


	//   ....[22]....
        /*0084*/ 	.word	0x0500000d


	//   ....[23]....
        /*0088*/ 	.word	0x0500000d


	//   ....[24]....
        /*008c*/ 	.word	0x0500000d


	//   ....[25]....
        /*0090*/ 	.word	0x0500000d


	//   ....[26]....
        /*0094*/ 	.word	0x0500000d


	//   ....[27]....
        /*0098*/ 	.word	0x0500000d


	//   ....[28]....
        /*009c*/ 	.word	0x0500000d


	//   ....[29]....
        /*00a0*/ 	.word	0x0500000d


	//----- nvinfo : EIATTR_COOP_GROUP_INSTR_OFFSETS
	.align		4
.L_2675:
        /*00a4*/ 	.byte	0x04, 0x28
        /*00a6*/ 	.short	(.L_2677 - .L_2676)


	//   ....[0]....
.L_2676:
        /*00a8*/ 	.word	0x000021a0


	//   ....[1]....
        /*00ac*/ 	.word	0x000021b0


	//   ....[2]....
        /*00b0*/ 	.word	0x000021e0


	//   ....[3]....
        /*00b4*/ 	.word	0x000021f0


	//   ....[4]....
        /*00b8*/ 	.word	0x00002220


	//   ....[5]....
        /*00bc*/ 	.word	0x00002230


	//   ....[6]....
        /*00c0*/ 	.word	0x00002260


	//   ....[7]....
        /*00c4*/ 	.word	0x00002270


	//   ....[8]....
        /*00c8*/ 	.word	0x000022a0


	//   ....[9]....
        /*00cc*/ 	.word	0x000022b0


	//   ....[10]....
        /*00d0*/ 	.word	0x00002870


	//   ....[11]....
        /*00d4*/ 	.word	0x00002880


	//   ....[12]....
        /*00d8*/ 	.word	0x000028b0


	//   ....[13]....
        /*00dc*/ 	.word	0x000028c0


	//   ....[14]....
        /*00e0*/ 	.word	0x000028f0


	//   ....[15]....
        /*00e4*/ 	.word	0x00002900


	//   ....[16]....
        /*00e8*/ 	.word	0x00002950


	//   ....[17]....
        /*00ec*/ 	.word	0x00002960


	//   ....[18]....
        /*00f0*/ 	.word	0x00002990


	//   ....[19]....
        /*00f4*/ 	.word	0x000029a0


	//   ....[20]....
        /*00f8*/ 	.word	0x00003570


	//   ....[21]....
        /*00fc*/ 	.word	0x000035c0


	//   ....[22]....
        /*0100*/ 	.word	0x00003630


	//   ....[23]....
        /*0104*/ 	.word	0x00003690


	//   ....[24]....
        /*0108*/ 	.word	0x00003700


	//   ....[25]....
        /*010c*/ 	.word	0x00003760


	//   ....[26]....
        /*0110*/ 	.word	0x000037d0


	//   ....[27]....
        /*0114*/ 	.word	0x00003830


	//   ....[28]....
        /*0118*/ 	.word	0x000038a0


	//   ....[29]....
        /*011c*/ 	.word	0x00003900


	//----- nvinfo : EIATTR_EXIT_INSTR_OFFSETS
	.align		4
.L_2677:
        /*0120*/ 	.byte	0x04, 0x1c
        /*0122*/ 	.short	(.L_2679 - .L_2678)


	//   ....[0]....
.L_2678:
        /*0124*/ 	.word	0x00003510


	//----- nvinfo : EIATTR_MAX_THREADS
	.align		4
.L_2679:
        /*0128*/ 	.byte	0x04, 0x05
        /*012a*/ 	.short	(.L_2681 - .L_2680)
.L_2680:
        /*012c*/ 	.word	0x00000100
        /*0130*/ 	.word	0x00000001
        /*0134*/ 	.word	0x00000001


	//----- nvinfo : EIATTR_CRS_STACK_SIZE
	.align		4
.L_2681:
        /*0138*/ 	.byte	0x04, 0x1e
        /*013a*/ 	.short	(.L_2683 - .L_2682)
.L_2682:
        /*013c*/ 	.word	0x00000000


	//----- nvinfo : EIATTR_CBANK_PARAM_SIZE
	.align		4
.L_2683:
        /*0140*/ 	.byte	0x03, 0x19
        /*0142*/ 	.short	0x0088


	//----- nvinfo : EIATTR_PARAM_CBANK
	.align		4
        /*0144*/ 	.byte	0x04, 0x0a
        /*0146*/ 	.short	(.L_2685 - .L_2684)
	.align		4
.L_2684:
        /*0148*/ 	.word	index@(.nv.constant0._ZN10layer_norm13ln_bwd_kernelINS_13Kernel_traitsI13__nv_bfloat16fS2_fjLj24576ELj4ELj1ELj8ELj16ENS_18Kernel_traits_baseILj24576ES2_fS2_fjLj256EEEEEEEvNS_9BwdParamsE)
        /*014c*/ 	.short	0x0210
        /*014e*/ 	.short	0x0088


	//----- nvinfo : EIATTR_SW_WAR
	.align		4
.L_2685:
        /*0150*/ 	.byte	0x04, 0x36
        /*0152*/ 	.short	(.L_2687 - .L_2686)
.L_2686:
        /*0154*/ 	.word	0x00000008
.L_2687:


//--------------------- .nv.info._ZN10layer_norm22ln_bwd_finalize_kernelINS_22Kernel_traits_finalizeILj24576E13__nv_bfloat16S2_S2_fjLj1024ELj4ENS_18Kernel_traits_baseILj24576ES2_S2_S2_fjLj1024EEEEEEEvNS_9BwdParamsE --------------------------
	.section	.nv.info._ZN10layer_norm22ln_bwd_finalize_kernelINS_22Kernel_traits_finalizeILj24576E13__nv_bfloat16S2_S2_fjLj1024ELj4ENS_18Kernel_traits_baseILj24576ES2_S2_S2_fjLj1024EEEEEEEvNS_9BwdParamsE,"",@"SHT_CUDA_INFO"
	.sectionflags	@""
	.align	4


	//----- nvinfo : EIATTR_CUDA_API_VERSION
	.align		4
        /*0000*/ 	.byte	0x04, 0x37
        /*0002*/ 	.short	(.L_2689 - .L_2688)
.L_2688:
        /*0004*/ 	.word	0x00000082


	//----- nvinfo : EIATTR_KPARAM_INFO
	.align		4
.L_2689:
        /*0008*/ 	.byte	0x04, 0x17
        /*000a*/ 	.short	(.L_2691 - .L_2690)
.L_2690:
        /*000c*/ 	.word	0x00000000
        /*0010*/ 	.short	0x0000
        /*0012*/ 	.short	0x0000
        /*0014*/ 	.byte	0x00, 0xf0, 0x21, 0x02


	//----- nvinfo : EIATTR_SPARSE_MMA_MASK
	.align		4
.L_2691:
        /*0018*/ 	.byte	0x03, 0x50
        /*001a*/ 	.short	0x0000


	//----- nvinfo : EIATTR_MAXREG_COUNT
	.align		4
        /*001c*/ 	.byte	0x03, 0x1b
        /*001e*/ 	.short	0x0040


	//----- nvinfo : EIATTR_NUM_BARRIERS
	.align		4
        /*0020*/ 	.byte	0x02, 0x4c
        /*0022*/ 	.byte	0x01
	.zero		1


	//----- nvinfo : EIATTR_MERCURY_ISA_VERSION
	.align		4
        /*0024*/ 	.byte	0x03, 0x5f
        /*0026*/ 	.short	0x0101


	//----- nvinfo : EIATTR_COOP_GROUP_MASK_REGIDS
	.align		4
        /*0028*/ 	.byte	0x04, 0x29
        /*002a*/ 	.short	(.L_2693 - .L_2692)


	//   ....[0]....
.L_2692:
        /*002c*/ 	.word	0xffffffff


	//   ....[1]....
        /*0030*/ 	.word	0xffffffff


	//   ....[2]....
        /*0034*/ 	.word	0xffffffff


	//   ....[3]....
        /*0038*/ 	.word	0xffffffff


	//   ....[4]....
        /*003c*/ 	.word	0xffffffff


	//   ....[5]....
        /*0040*/ 	.word	0xffffffff


	//   ....[6]....
        /*0044*/ 	.word	0xffffffff


	//   ....[7]....
        /*0048*/ 	.word	0xffffffff


	//   ....[8]....
        /*004c*/ 	.word	0xffffffff


	//   ....[9]....
        /*0050*/ 	.word	0xffffffff


	//   ....[10]....
        /*0054*/ 	.word	0x05000011


	//   ....[11]....
        /*0058*/ 	.word	0x05000011


	//   ....[12]....
        /*005c*/ 	.word	0x05000011


	//   ....[13]....
        /*0060*/ 	.word	0x05000011


	//   ....[14]....
        /*0064*/ 	.word	0x05000011


	//   ....[15]....
        /*0068*/ 	.word	0x05000011


	//   ....[16]....
        /*006c*/ 	.word	0x05000011


	//   ....[17]....
        /*0070*/ 	.word	0x05000011


	//   ....[18]....
        /*0074*/ 	.word	0x05000011


	//   ....[19]....
        /*0078*/ 	.word	0x05000011


	//----- nvinfo : EIATTR_COOP_GROUP_INSTR_OFFSETS
	.align		4
.L_2693:
        /*007c*/ 	.byte	0x04, 0x28
        /*007e*/ 	.short	(.L_2695 - .L_2694)


	//   ....[0]....
.L_2694:
        /*0080*/ 	.word	0x00000860


	//   ....[1]....
        /*0084*/ 	.word	0x00000870


	//   ....[2]....
        /*0088*/ 	.word	0x000008a0


	//   ....[3]....
        /*008c*/ 	.word	0x000008b0


	//   ....[4]....
        /*0090*/ 	.word	0x000008e0


	//   ....[5]....
        /*0094*/ 	.word	0x000008f0


	//   ....[6]....
        /*0098*/ 	.word	0x00000920


	//   ....[7]....
        /*009c*/ 	.word	0x00000930


	//   ....[8]....
        /*00a0*/ 	.word	0x00000960


	//   ....[9]....
        /*00a4*/ 	.word	0x00000970


	//   ....[10]....
        /*00a8*/ 	.word	0x00000b70


	//   ....[11]....
        /*00ac*/ 	.word	0x00000be0


	//   ....[12]....
        /*00b0*/ 	.word	0x00000c50


	//   ....[13]....
        /*00b4*/ 	.word	0x00000cc0


	//   ....[14]....
        /*00b8*/ 	.word	0x00000d30


	//   ....[15]....
        /*00bc*/ 	.word	0x00000d90


	//   ....[16]....
        /*00c0*/ 	.word	0x00000e00


	//   ....[17]....
        /*00c4*/ 	.word	0x00000e70


	//   ....[18]....
        /*00c8*/ 	.word	0x00000ee0


	//   ....[19]....
        /*00cc*/ 	.word	0x00000f50


	//----- nvinfo : EIATTR_EXIT_INSTR_OFFSETS
	.align		4
.L_2695:
        /*00d0*/ 	.byte	0x04, 0x1c
        /*00d2*/ 	.short	(.L_2697 - .L_2696)


	//   ....[0]....
.L_2696:
        /*00d4*/ 	.word	0x00000070


	//   ....[1]....
        /*00d8*/ 	.word	0x00000b10


	//----- nvinfo : EIATTR_MAX_THREADS
	.align		4
.L_2697:
        /*00dc*/ 	.byte	0x04, 0x05
        /*00de*/ 	.short	(.L_2699 - .L_2698)
.L_2698:
        /*00e0*/ 	.word	0x00000400
        /*00e4*/ 	.word	0x00000001
        /*00e8*/ 	.word	0x00000001


	//----- nvinfo : EIATTR_CRS_STACK_SIZE
	.align		4
.L_2699:
        /*00ec*/ 	.byte	0x04, 0x1e
        /*00ee*/ 	.short	(.L_2701 - .L_2700)
.L_2700:
        /*00f0*/ 	.word	0x00000000


	//----- nvinfo : EIATTR_CBANK_PARAM_SIZE
	.align		4
.L_2701:
        /*00f4*/ 	.byte	0x03, 0x19
        /*00f6*/ 	.short	0x0088


	//----- nvinfo : EIATTR_PARAM_CBANK
	.align		4
        /*00f8*/ 	.byte	0x04, 0x0a
        /*00fa*/ 	.short	(.L_2703 - .L_2702)
	.align		4
.L_2702:
        /*00fc*/ 	.word	index@(.nv.constant0._ZN10layer_norm22ln_bwd_finalize_kernelINS_22Kernel_traits_finalizeILj24576E13__nv_bfloat16S2_S2_fjLj1024ELj4ENS_18Kernel_traits_baseILj24576ES2_S2_S2_fjLj1024EEEEEEEvNS_9BwdParamsE)
        /*0100*/ 	.short	0x0210
        /*0102*/ 	.short	0x0088


	//----- nvinfo : EIATTR_SW_WAR
	.align		4
.L_2703:
        /*0104*/ 	.byte	0x04, 0x36
        /*0106*/ 	.short	(.L_2705 - .L_2704)
.L_2704:
        /*0108*/ 	.word	0x00000008
.L_2705:


//--------------------- .nv.info._ZN10layer_norm13ln_bwd_kernelINS_13Kernel_traitsI13__nv_bfloat16S2_S2_fjLj24576ELj4ELj1ELj8ELj16ENS_18Kernel_traits_baseILj24576ES2_S2_S2_fjLj256EEEEEEEvNS_9BwdParamsE --------------------------
	.section	.nv.info._ZN10layer_norm13ln_bwd_kernelINS_13Kernel_traitsI13__nv_bfloat16S2_S2_fjLj24576ELj4ELj1ELj8ELj16ENS_18Kernel_traits_baseILj24576ES2_S2_S2_fjLj256EEEEEEEvNS_9BwdParamsE,"",@"SHT_CUDA_INFO"
	.sectionflags	@""
	.align	4


	//----- nvinfo : EIATTR_CUDA_API_VERSION
	.align		4
        /*0000*/ 	.byte	0x04, 0x37
        /*0002*/ 	.short	(.L_2707 - .L_2706)
.L_2706:
        /*0004*/ 	.word	0x00000082


	//----- nvinfo : EIATTR_KPARAM_INFO
	.align		4
.L_2707:
        /*0008*/ 	.byte	0x04, 0x17
        /*000a*/ 	.short	(.L_2709 - .L_2708)
.L_2708:
        /*000c*/ 	.word	0x00000000
        /*0010*/ 	.short	0x0000
        /*0012*/ 	.short	0x0000
        /*0014*/ 	.byte	0x00, 0xf0, 0x21, 0x02


	//----- nvinfo : EIATTR_SPARSE_MMA_MASK
	.align		4
.L_2709:
        /*0018*/ 	.byte	0x03, 0x50
        /*001a*/ 	.short	0x0000


	//----- nvinfo : EIATTR_MAXREG_COUNT
	.align		4
        /*001c*/ 	.byte	0x03, 0x1b
        /*001e*/ 	.short	0x00ff


	//----- nvinfo : EIATTR_NUM_BARRIERS
	.align		4
        /*0020*/ 	.byte	0x02, 0x4c
        /*0022*/ 	.byte	0x01
	.zero		1


	//----- nvinfo : EIATTR_MERCURY_ISA_VERSION
	.align		4
        /*0024*/ 	.byte	0x03, 0x5f
        /*0026*/ 	.short	0x0101


	//----- nvinfo : EIATTR_COOP_GROUP_MASK_REGIDS
	.align		4
        /*0028*/ 	.byte	0x04, 0x29
        /*002a*/ 	.short	(.L_2711 - .L_2710)


	//   ....[0]....
.L_2710:
        /*002c*/ 	.word	0xffffffff


	//   ....[1]....
        /*0030*/ 	.word	0xffffffff


	//   ....[2]....
        /*0034*/ 	.word	0xffffffff


	//   ....[3]....
        /*0038*/ 	.word	0xffffffff


	//   ....[4]....
        /*003c*/ 	.word	0xffffffff


	//   ....[5]....
        /*0040*/ 	.word	0xffffffff


	//   ....[6]....
        /*0044*/ 	.word	0xffffffff


	//   ....[7]....
        /*0048*/ 	.word	0xffffffff


	//   ....[8]....
        /*004c*/ 	.word	0xffffffff


	//   ....[9]....
        /*0050*/ 	.word	0xffffffff


	//   ....[10]....
        /*0054*/ 	.word	0xffffffff


	//   ....[11]....
        /*0058*/ 	.word	0xffffffff


	//   ....[12]....
        /*005c*/ 	.word	0xffffffff


	//   ....[13]....
        /*0060*/ 	.word	0xffffffff


	//   ....[14]....
        /*0064*/ 	.word	0xffffffff


	//   ....[15]....
        /*0068*/ 	.word	0xffffffff


	//   ....[16]....
        /*006c*/ 	.word	0xffffffff


	//   ....[17]....
        /*0070*/ 	.word	0xffffffff


	//   ....[18]....
        /*0074*/ 	.word	0xffffffff


	//   ....[19]....
        /*0078*/ 	.word	0xffffffff


	//   ....[20]....
        /*007c*/ 	.word	0x0500000d


	//   ....[21]....
        /*0080*/ 	.word	0x0500000d


	//   ....[22]....
        /*0084*/ 	.word	0x0500000d


	//   ....[23]....
        /*0088*/ 	.word	0x0500000d


	//   ....[24]....
        /*008c*/ 	.word	0x0500000d


	//   ....[25]....
        /*0090*/ 	.word	0x0500000d


	//   ....[26]....
        /*0094*/ 	.word	0x0500000d


	//   ....[27]....
        /*0098*/ 	.word	0x0500000d


	//   ....[28]....
        /*009c*/ 	.word	0x0500000d


	//   ....[29]....
        /*00a0*/ 	.word	0x0500000d


	//----- nvinfo : EIATTR_COOP_GROUP_INSTR_OFFSETS
	.align		4
.L_2711:
        /*00a4*/ 	.byte	0x04, 0x28
        /*00a6*/ 	.short	(.L_2713 - .L_2712)


	//   ....[0]....
.L_2712:
        /*00a8*/ 	.word	0x000020a0


	//   ....[1]....
        /*00ac*/ 	.word	0x000020b0


	//   ....[2]....
        /*00b0*/ 	.word	0x000020e0


	//   ....[3]....
        /*00b4*/ 	.word	0x000020f0


	//   ....[4]....
        /*00b8*/ 	.word	0x00002120


	//   ....[5]....
        /*00bc*/ 	.word	0x00002130


	//   ....[6]....
        /*00c0*/ 	.word	0x00002160


	//   ....[7]....
        /*00c4*/ 	.word	0x00002170


	//   ....[8]....
        /*00c8*/ 	.word	0x000021a0


	//   ....[9]....
        /*00cc*/ 	.word	0x000021b0


	//   ....[10]....
        /*00d0*/ 	.word	0x000027a0


	//   ....[11]....
        /*00d4*/ 	.word	0x000027b0


	//   ....[12]....
        /*00d8*/ 	.word	0x000027e0


	//   ....[13]....
        /*00dc*/ 	.word	0x000027f0


	//   ....[14]....
        /*00e0*/ 	.word	0x00002820


	//   ....[15]....
        /*00e4*/ 	.word	0x00002830


	//   ....[16]....
        /*00e8*/ 	.word	0x00002860


	//   ....[17]....
        /*00ec*/ 	.word	0x00002870


	//   ....[18]....
        /*00f0*/ 	.word	0x000028a0


	//   ....[19]....
        /*00f4*/ 	.word	0x000028b0


	//   ....[20]....
        /*00f8*/ 	.word	0x00003380


	//   ....[21]....
        /*00fc*/ 	.word	0x000033d0


	//   ....[22]....
        /*0100*/ 	.word	0x00003440


	//   ....[23]....
        /*0104*/ 	.word	0x000034a0


	//   ....[24]....
        /*0108*/ 	.word	0x00003510


	//   ....[25]....
        /*010c*/ 	.word	0x00003570


	//   ....[26]....
        /*0110*/ 	.word	0x000035e0


	//   ....[27]....
        /*0114*/ 	.word	0x00003640


	//   ....[28]....
        /*0118*/ 	.word	0x000036b0


	//   ....[29]....
        /*011c*/ 	.word	0x00003710


	//----- nvinfo : EIATTR_EXIT_INSTR_OFFSETS
	.align		4
.L_2713:
        /*0120*/ 	.byte	0x04, 0x1c
        /*0122*/ 	.short	(.L_2715 - .L_2714)


	//   ....[0]....
.L_2714:
        /*0124*/ 	.word	0x00003320


	//----- nvinfo : EIATTR_MAX_THREADS
	.align		4
.L_2715:
        /*0128*/ 	.byte	0x04, 0x05
        /*012a*/ 	.short	(.L_2717 - .L_2716)
.L_2716:
        /*012c*/ 	.word	0x00000100
        /*0130*/ 	.word	0x00000001
        /*0134*/ 	.word	0x00000001


	//----- nvinfo : EIATTR_CRS_STACK_SIZE
	.align		4
.L_2717:
        /*0138*/ 	.byte	0x04, 0x1e
        /*013a*/ 	.short	(.L_2719 - .L_2718)
.L_2718:
        /*013c*/ 	.word	0x00000000


	//----- nvinfo : EIATTR_CBANK_PARAM_SIZE
	.align		4
.L_2719:
        /*0140*/ 	.byte	0x03, 0x19
        /*0142*/ 	.short	0x0088


	//----- nvinfo : EIATTR_PARAM_CBANK
	.align		4
        /*0144*/ 	.byte	0x04, 0x0a
        /*0146*/ 	.short	(.L_2721 - .L_2720)
	.align		4
.L_2720:
        /*0148*/ 	.word	index@(.nv.constant0._ZN10layer_norm13ln_bwd_kernelINS_13Kernel_traitsI13__nv_bfloat16S2_S2_fjLj24576ELj4ELj1ELj8ELj16ENS_18Kernel_traits_baseILj24576ES2_S2_S2_fjLj256EEEEEEEvNS_9BwdParamsE)
        /*014c*/ 	.short	0x0210
        /*014e*/ 	.short	0x0088


	//----- nvinfo : EIATTR_SW_WAR
	.align		4
.L_2721:
        /*0150*/ 	.byte	0x04, 0x36
        /*0152*/ 	.short	(.L_2723 - .L_2722)
.L_2722:
        /*0154*/ 	.word	0x00000008
.L_2723:


//--------------------- .nv.info._ZN10layer_norm22ln_bwd_finalize_kernelINS_22Kernel_traits_finalizeILj24576E6__halffS2_fjLj1024ELj4ENS_18Kernel_traits_baseILj24576ES2_fS2_fjLj1024EEEEEEEvNS_9BwdParamsE --------------------------
	.section	.nv.info._ZN10layer_norm22ln_bwd_finalize_kernelINS_22Kernel_traits_finalizeILj24576E6__halffS2_fjLj1024ELj4ENS_18Kernel_traits_baseILj24576ES2_fS2_fjLj1024EEEEEEEvNS_9BwdParamsE,"",@"SHT_CUDA_INFO"
	.sectionflags	@""
	.align	4


	//----- nvinfo : EIATTR_CUDA_API_VERSION
	.align		4
        /*0000*/ 	.byte	0x04, 0x37
        /*0002*/ 	.short	(.L_2725 - .L_2724)
.L_2724:
        /*0004*/ 	.word	0x00000082


	//----- nvinfo : EIATTR_KPARAM_INFO
	.align		4
.L_2725:
        /*0008*/ 	.byte	0x04, 0x17
        /*000a*/ 	.short	(.L_2727 - .L_2726)
.L_2726:
        /*000c*/ 	.word	0x00000000
        /*0010*/ 	.short	0x0000
        /*0012*/ 	.short	0x0000
        /*0014*/ 	.byte	0x00, 0xf0, 0x21, 0x02


	//----- nvinfo : EIATTR_SPARSE_MMA_MASK
	.align		4
.L_2727:
        /*0018*/ 	.byte	0x03, 0x50
        /*001a*/ 	.short	0x0000


	//----- nvinfo : EIATTR_MAXREG_COUNT
	.align		4
        /*001c*/ 	.byte	0x03, 0x1b
        /*001e*/ 	.short	0x0040


	//----- nvinfo : EIATTR_NUM_BARRIERS
	.align		4
        /*0020*/ 	.byte	0x02, 0x4c
        /*0022*/ 	.byte	0x01
	.zero		1


	//----- nvinfo : EIATTR_MERCURY_ISA_VERSION
	.align		4
        /*0024*/ 	.byte	0x03, 0x5f
        /*0026*/ 	.short	0x0101


	//----- nvinfo : EIATTR_COOP_GROUP_MASK_REGIDS
	.align		4
        /*0028*/ 	.byte	0x04, 0x29
        /*002a*/ 	.short	(.L_2729 - .L_2728)


	//   ....[0]....
.L_2728:
        /*002c*/ 	.word	0xffffffff


	//   ....[1]....
        /*0030*/ 	.word	0xffffffff


	//   ....[2]....
        /*0034*/ 	.word	0xffffffff


	//   ....[3]....
        /*0038*/ 	.word	0xffffffff


	//   ....[4]....
        /*003c*/ 	.word	0xffffffff


	//   ....[5]....
        /*0040*/ 	.word	0xffffffff


	//   ....[6]....
        /*0044*/ 	.word	0xffffffff


	//   ....[7]....
        /*0048*/ 	.word	0xffffffff


	//   ....[8]....
        /*004c*/ 	.word	0xffffffff


	//   ....[9]....
        /*0050*/ 	.word	0xffffffff


	//   ....[10]....
        /*0054*/ 	.word	0x05000011


	//   ....[11]....
        /*0058*/ 	.word	0x05000011


	//   ....[12]....
        /*005c*/ 	.word	0x05000011


	//   ....[13]....
        /*0060*/ 	.word	0x05000011


	//   ....[14]....
        /*0064*/ 	.word	0x05000011


	//   ....[15]....
        /*0068*/ 	.word	0x05000011


	//   ....[16]....
        /*006c*/ 	.word	0x05000011


	//   ....[17]....
        /*0070*/ 	.word	0x05000011


	//   ....[18]....
        /*0074*/ 	.word	0x05000011


	//   ....[19]....
        /*0078*/ 	.word	0x05000011


	//----- nvinfo : EIATTR_COOP_GROUP_INSTR_OFFSETS
	.align		4
.L_2729:
        /*007c*/ 	.byte	0x04, 0x28
        /*007e*/ 	.short	(.L_2731 - .L_2730)


	//   ....[0]....
.L_2730:
        /*0080*/ 	.word	0x00000860


	//   ....[1]....
        /*0084*/ 	.word	0x00000870


	//   ....[2]....
        /*0088*/ 	.word	0x000008a0


	//   ....[3]....
        /*008c*/ 	.word	0x000008b0


	//   ....[4]....
        /*0090*/ 	.word	0x000008e0


	//   ....[5]....
        /*0094*/ 	.word	0x000008f0


	//   ....[6]....
        /*0098*/ 	.word	0x00000920


	//   ....[7]....
        /*009c*/ 	.word	0x00000930


	//   ....[8]....
        /*00a0*/ 	.word	0x00000960


	//   ....[9]....
        /*00a4*/ 	.word	0x00000970


	//   ....[10]....
        /*00a8*/ 	.word	0x00000b70


	//   ....[11]....
        /*00ac*/ 	.word	0x00000be0


	//   ....[12]....
        /*00b0*/ 	.word	0x00000c50


	//   ....[13]....
        /*00b4*/ 	.word	0x00000cc0


	//   ....[14]....
        /*00b8*/ 	.word	0x00000d30


	//   ....[15]....
        /*00bc*/ 	.word	0x00000d90


	//   ....[16]....
        /*00c0*/ 	.word	0x00000e00


	//   ....[17]....
        /*00c4*/ 	.word	0x00000e70


	//   ....[18]....
        /*00c8*/ 	.word	0x00000ee0


	//   ....[19]....
        /*00cc*/ 	.word	0x00000f50


	//----- nvinfo : EIATTR_EXIT_INSTR_OFFSETS
	.align		4
.L_2731:
        /*00d0*/ 	.byte	0x04, 0x1c
        /*00d2*/ 	.short	(.L_2733 - .L_2732)


	//   ....[0]....
.L_2732:
        /*00d4*/ 	.word	0x00000070


	//   ....[1]....
        /*00d8*/ 	.word	0x00000b10


	//----- nvinfo : EIATTR_MAX_THREADS
	.align		4
.L_2733:
        /*00dc*/ 	.byte	0x04, 0x05
        /*00de*/ 	.short	(.L_2735 - .L_2734)
.L_2734:
        /*00e0*/ 	.word	0x00000400
        /*00e4*/ 	.word	0x00000001
        /*00e8*/ 	.word	0x00000001


	//----- nvinfo : EIATTR_CRS_STACK_SIZE
	.align		4
.L_2735:
        /*00ec*/ 	.byte	0x04, 0x1e
        /*00ee*/ 	.short	(.L_2737 - .L_2736)
.L_2736:
        /*00f0*/ 	.word	0x00000000


	//----- nvinfo : EIATTR_CBANK_PARAM_SIZE
	.align		4
.L_2737:
        /*00f4*/ 	.byte	0x03, 0x19
        /*00f6*/ 	.short	0x0088


	//----- nvinfo : EIATTR_PARAM_CBANK
	.align		4
        /*00f8*/ 	.byte	0x04, 0x0a
        /*00fa*/ 	.short	(.L_2739 - .L_2738)
	.align		4
.L_2738:
        /*00fc*/ 	.word	index@(.nv.constant0._ZN10layer_norm22ln_bwd_finalize_kernelINS_22Kernel_traits_finalizeILj24576E6__halffS2_fjLj1024ELj4ENS_18Kernel_traits_baseILj24576ES2_fS2_fjLj1024EEEEEEEvNS_9BwdParamsE)
        /*0100*/ 	.short	0x0210
        /*0102*/ 	.short	0x0088


	//----- nvinfo : EIATTR_SW_WAR
	.align		4
.L_2739:
        /*0104*/ 	.byte	0x04, 0x36
        /*0106*/ 	.short	(.L_2741 - .L_2740)
.L_2740:
        /*0108*/ 	.word	0x00000008
.L_2741:


//--------------------- .nv.info._ZN10layer_norm13ln_bwd_kernelINS_13Kernel_traitsI6__halffS2_fjLj24576ELj4ELj1ELj8ELj16ENS_18Kernel_traits_baseILj24576ES2_fS2_fjLj256EEEEEEEvNS_9BwdParamsE --------------------------
	.section	.nv.info._ZN10layer_norm13ln_bwd_kernelINS_13Kernel_traitsI6__halffS2_fjLj24576ELj4ELj1ELj8ELj16ENS_18Kernel_traits_baseILj24576ES2_fS2_fjLj256EEEEEEEvNS_9BwdParamsE,"",@"SHT_CUDA_INFO"
	.sectionflags	@""
	.align	4


	//----- nvinfo : EIATTR_CUDA_API_VERSION
	.align		4
        /*0000*/ 	.byte	0x04, 0x37
        /*0002*/ 	.short	(.L_2743 - .L_2742)
.L_2742:
        /*0004*/ 	.word	0x00000082


	//----- nvinfo : EIATTR_KPARAM_INFO
	.align		4
.L_2743:
        /*0008*/ 	.byte	0x04, 0x17
        /*000a*/ 	.short	(.L_2745 - .L_2744)
.L_2744:
        /*000c*/ 	.word	0x00000000
        /*0010*/ 	.short	0x0000
        /*0012*/ 	.short	0x0000
        /*0014*/ 	.byte	0x00, 0xf0, 0x21, 0x02


	//----- nvinfo : EIATTR_SPARSE_MMA_MASK
	.align		4
.L_2745:
        /*0018*/ 	.byte	0x03, 0x50
        /*001a*/ 	.short	0x0000


	//----- nvinfo : EIATTR_MAXREG_COUNT
	.align		4
        /*001c*/ 	.byte	0x03, 0x1b
        /*001e*/ 	.short	0x00ff


	//----- nvinfo : EIATTR_NUM_BARRIERS
	.align		4
        /*0020*/ 	.byte	0x02, 0x4c
        /*0022*/ 	.byte	0x01
	.zero		1


	//----- nvinfo : EIATTR_MERCURY_ISA_VERSION
	.align		4
        /*0024*/ 	.byte	0x03, 0x5f
        /*0026*/ 	.short	0x0101


	//----- nvinfo : EIATTR_COOP_GROUP_MASK_REGIDS
	.align		4
        /*0028*/ 	.byte	0x04, 0x29
        /*002a*/ 	.short	(.L_2747 - .L_2746)


	//   ....[0]....
.L_2746:
        /*002c*/ 	.word	0xffffffff


	//   ....[1]....
        /*0030*/ 	.word	0xffffffff


	//   ....[2]....
        /*0034*/ 	.word	0xffffffff


	//   ....[3]....
        /*0038*/ 	.word	0xffffffff


	//   ....[4]....
        /*003c*/ 	.word	0xffffffff


	//   ....[5]....
        /*0040*/ 	.word	0xffffffff


	//   ....[6]....
        /*0044*/ 	.word	0xffffffff


	//   ....[7]....
        /*0048*/ 	.word	0xffffffff


	//   ....[8]....
        /*004c*/ 	.word	0xffffffff


	//   ....[9]....
        /*0050*/ 	.word	0xffffffff


	//   ....[10]....
        /*0054*/ 	.word	0xffffffff


	//   ....[11]....
        /*0058*/ 	.word	0xffffffff


	//   ....[12]....
        /*005c*/ 	.word	0xffffffff


	//   ....[13]....
        /*0060*/ 	.word	0xffffffff


	//   ....[14]....
        /*0064*/ 	.word	0xffffffff


	//   ....[15]....
        /*0068*/ 	.word	0xffffffff


	//   ....[16]....
        /*006c*/ 	.word	0xffffffff


	//   ....[17]....
        /*0070*/ 	.word	0xffffffff


	//   ....[18]....
        /*0074*/ 	.word	0xffffffff


	//   ....[19]....
        /*0078*/ 	.word	0xffffffff


	//   ....[20]....
        /*007c*/ 	.word	0x0500000d


	//   ....[21]....
        /*0080*/ 	.word	0x0500000d


	//   ....[22]....
        /*0084*/ 	.word	0x0500000d


	//   ....[23]....
        /*0088*/ 	.word	0x0500000d


	//   ....[24]....
        /*008c*/ 	.word	0x0500000d


	//   ....[25]....
        /*0090*/ 	.word	0x0500000d


	//   ....[26]....
        /*0094*/ 	.word	0x0500000d


	//   ....[27]....
        /*0098*/ 	.word	0x0500000d


	//   ....[28]....
        /*009c*/ 	.word	0x0500000d


	//   ....[29]....
        /*00a0*/ 	.word	0x0500000d


	//----- nvinfo : EIATTR_COOP_GROUP_INSTR_OFFSETS
	.align		4
.L_2747:
        /*00a4*/ 	.byte	0x04, 0x28
        /*00a6*/ 	.short	(.L_2749 - .L_2748)


	//   ....[0]....
.L_2748:
        /*00a8*/ 	.word	0x000021a0


	//   ....[1]....
        /*00ac*/ 	.word	0x000021b0


	//   ....[2]....
        /*00b0*/ 	.word	0x000021e0


	//   ....[3]....
        /*00b4*/ 	.word	0x000021f0


	//   ....[4]....
        /*00b8*/ 	.word	0x00002220


	//   ....[5]....
        /*00bc*/ 	.word	0x00002230


	//   ....[6]....
        /*00c0*/ 	.word	0x00002260


	//   ....[7]....
        /*00c4*/ 	.word	0x00002270


	//   ....[8]....
        /*00c8*/ 	.word	0x000022a0


	//   ....[9]....
        /*00cc*/ 	.word	0x000022b0


	//   ....[10]....
        /*00d0*/ 	.word	0x00002870


	//   ....[11]....
        /*00d4*/ 	.word	0x00002880


	//   ....[12]....
        /*00d8*/ 	.word	0x000028b0


	//   ....[13]....
        /*00dc*/ 	.word	0x000028c0


	//   ....[14]....
        /*00e0*/ 	.word	0x000028f0


	//   ....[15]....
        /*00e4*/ 	.word	0x00002900


	//   ....[16]....
        /*00e8*/ 	.word	0x00002950


	//   ....[17]....
        /*00ec*/ 	.word	0x00002960


	//   ....[18]....
        /*00f0*/ 	.word	0x00002990


	//   ....[19]....
        /*00f4*/ 	.word	0x000029a0


	//   ....[20]....
        /*00f8*/ 	.word	0x00003570


	//   ....[21]....
        /*00fc*/ 	.word	0x000035c0


	//   ....[22]....
        /*0100*/ 	.word	0x00003630


	//   ....[23]....
        /*0104*/ 	.word	0x00003690


	//   ....[24]....
        /*0108*/ 	.word	0x00003700


	//   ....[25]....
        /*010c*/ 	.word	0x00003760


	//   ....[26]....
        /*0110*/ 	.word	0x000037d0


	//   ....[27]....
        /*0114*/ 	.word	0x00003830


	//   ....[28]....
        /*0118*/ 	.word	0x000038a0


	//   ....[29]....
        /*011c*/ 	.word	0x00003900


	//----- nvinfo : EIATTR_EXIT_INSTR_OFFSETS
	.align		4
.L_2749:
        /*0120*/ 	.byte	0x04, 0x1c
        /*0122*/ 	.short	(.L_2751 - .L_2750)


	//   ....[0]....
.L_2750:
        /*0124*/ 	.word	0x00003510


	//----- nvinfo : EIATTR_MAX_THREADS
	.align		4
.L_2751:
        /*0128*/ 	.byte	0x04, 0x05
        /*012a*/ 	.short	(.L_2753 - .L_2752)
.L_2752:
        /*012c*/ 	.word	0x00000100
        /*0130*/ 	.word	0x00000001
        /*0134*/ 	.word	0x00000001


	//----- nvinfo : EIATTR_CRS_STACK_SIZE
	.align		4
.L_2753:
        /*0138*/ 	.byte	0x04, 0x1e
        /*013a*/ 	.short	(.L_2755 - .L_2754)
.L_2754:
        /*013c*/ 	.word	0x00000000


	//----- nvinfo : EIATTR_CBANK_PARAM_SIZE
	.align		4
.L_2755:
        /*0140*/ 	.byte	0x03, 0x19
        /*0142*/ 	.short	0x0088


	//----- nvinfo : EIATTR_PARAM_CBANK
	.align		4
        /*0144*/ 	.byte	0x04, 0x0a
        /*0146*/ 	.short	(.L_2757 - .L_2756)
	.align		4
.L_2756:
        /*0148*/ 	.word	index@(.nv.constant0._ZN10layer_norm13ln_bwd_kernelINS_13Kernel_traitsI6__halffS2_fjLj24576ELj4ELj1ELj8ELj16ENS_18Kernel_traits_baseILj24576ES2_fS2_fjLj256EEEEEEEvNS_9BwdParamsE)
        /*014c*/ 	.short	0x0210
        /*014e*/ 	.short	0x0088


	//----- nvinfo : EIATTR_SW_WAR
	.align		4
.L_2757:
        /*0150*/ 	.byte	0x04, 0x36
        /*0152*/ 	.short	(.L_2759 - .L_2758)
.L_2758:
        /*0154*/ 	.word	0x00000008
.L_2759:


//--------------------- .nv.info._ZN10layer_norm22ln_bwd_finalize_kernelINS_22Kernel_traits_finalizeILj24576E6__halfS2_S2_fjLj1024ELj4ENS_18Kernel_traits_baseILj24576ES2_S2_S2_fjLj1024EEEEEEEvNS_9BwdParamsE --------------------------
	.section	.nv.info._ZN10layer_norm22ln_bwd_finalize_kernelINS_22Kernel_traits_finalizeILj24576E6__halfS2_S2_fjLj1024ELj4ENS_18Kernel_traits_baseILj24576ES2_S2_S2_fjLj1024EEEEEEEvNS_9BwdParamsE,"",@"SHT_CUDA_INFO"
	.sectionflags	@""
	.align	4


	//----- nvinfo : EIATTR_CUDA_API_VERSION
	.align		4
        /*0000*/ 	.byte	0x04, 0x37
        /*0002*/ 	.short	(.L_2761 - .L_2760)
.L_2760:
        /*0004*/ 	.word	0x00000082


	//----- nvinfo : EIATTR_KPARAM_INFO
	.align		4
.L_2761:
        /*0008*/ 	.byte	0x04, 0x17
        /*000a*/ 	.short	(.L_2763 - .L_2762)
.L_2762:
        /*000c*/ 	.word	0x00000000
        /*0010*/ 	.short	0x0000
        /*0012*/ 	.short	0x0000
        /*0014*/ 	.byte	0x00, 0xf0, 0x21, 0x02


	//----- nvinfo : EIATTR_SPARSE_MMA_MASK
	.align		4
.L_2763:
        /*0018*/ 	.byte	0x03, 0x50
        /*001a*/ 	.short	0x0000


	//----- nvinfo : EIATTR_MAXREG_COUNT
	.align		4
        /*001c*/ 	.byte	0x03, 0x1b
        /*001e*/ 	.short	0x0040


	//----- nvinfo : EIATTR_NUM_BARRIERS
	.align		4
        /*0020*/ 	.byte	0x02, 0x4c
        /*0022*/ 	.byte	0x01
	.zero		1


	//----- nvinfo : EIATTR_MERCURY_ISA_VERSION
	.align		4
        /*0024*/ 	.byte	0x03, 0x5f
        /*0026*/ 	.short	0x0101


	//----- nvinfo : EIATTR_COOP_GROUP_MASK_REGIDS
	.align		4
        /*0028*/ 	.byte	0x04, 0x29
        /*002a*/ 	.short	(.L_2765 - .L_2764)


	//   ....[0]....
.L_2764:
        /*002c*/ 	.word	0xffffffff


	//   ....[1]....
        /*0030*/ 	.word	0xffffffff


	//   ....[2]....
        /*0034*/ 	.word	0xffffffff


	//   ....[3]....
        /*0038*/ 	.word	0xffffffff


	//   ....[4]....
        /*003c*/ 	.word	0xffffffff


	//   ....[5]....
        /*0040*/ 	.word	0xffffffff


	//   ....[6]....
        /*0044*/ 	.word	0xffffffff


	//   ....[7]....
        /*0048*/ 	.word	0xffffffff


	//   ....[8]....
        /*004c*/ 	.word	0xffffffff


	//   ....[9]....
        /*0050*/ 	.word	0xffffffff


	//   ....[10]....
        /*0054*/ 	.word	0x05000011


	//   ....[11]....
        /*0058*/ 	.word	0x05000011


	//   ....[12]....
        /*005c*/ 	.word	0x05000011


	//   ....[13]....
        /*0060*/ 	.word	0x05000011


	//   ....[14]....
        /*0064*/ 	.word	0x05000011


	//   ....[15]....
        /*0068*/ 	.word	0x05000011


	//   ....[16]....
        /*006c*/ 	.word	0x05000011


	//   ....[17]....
        /*0070*/ 	.word	0x05000011


	//   ....[18]....
        /*0074*/ 	.word	0x05000011


	//   ....[19]....
        /*0078*/ 	.word	0x05000011


	//----- nvinfo : EIATTR_COOP_GROUP_INSTR_OFFSETS
	.align		4
.L_2765:
        /*007c*/ 	.byte	0x04, 0x28
        /*007e*/ 	.short	(.L_2767 - .L_2766)


	//   ....[0]....
.L_2766:
        /*0080*/ 	.word	0x00000860


	//   ....[1]....
        /*0084*/ 	.word	0x00000870


	//   ....[2]....
        /*0088*/ 	.word	0x000008a0


	//   ....[3]....
        /*008c*/ 	.word	0x000008b0


	//   ....[4]....
        /*0090*/ 	.word	0x000008e0


	//   ....[5]....
        /*0094*/ 	.word	0x000008f0


	//   ....[6]....
        /*0098*/ 	.word	0x00000920


	//   ....[7]....
        /*009c*/ 	.word	0x00000930


	//   ....[8]....
        /*00a0*/ 	.word	0x00000960


	//   ....[9]....
        /*00a4*/ 	.word	0x00000970


	//   ....[10]....
        /*00a8*/ 	.word	0x00000b70


	//   ....[11]....
        /*00ac*/ 	.word	0x00000be0


	//   ....[12]....
        /*00b0*/ 	.word	0x00000c50


	//   ....[13]....
        /*00b4*/ 	.word	0x00000cc0


	//   ....[14]....
        /*00b8*/ 	.word	0x00000d30


	//   ....[15]....
        /*00bc*/ 	.word	0x00000d90


	//   ....[16]....
        /*00c0*/ 	.word	0x00000e00


	//   ....[17]....
        /*00c4*/ 	.word	0x00000e70


	//   ....[18]....
        /*00c8*/ 	.word	0x00000ee0


	//   ....[19]....
        /*00cc*/ 	.word	0x00000f50


	//----- nvinfo : EIATTR_EXIT_INSTR_OFFSETS
	.align		4
.L_2767:
        /*00d0*/ 	.byte	0x04, 0x1c
        /*00d2*/ 	.short	(.L_2769 - .L_2768)


	//   ....[0]....
.L_2768:
        /*00d4*/ 	.word	0x00000070


	//   ....[1]....
        /*00d8*/ 	.word	0x00000b10


	//----- nvinfo : EIATTR_MAX_THREADS
	.align		4
.L_2769:
        /*00dc*/ 	.byte	0x04, 0x05
        /*00de*/ 	.short	(.L_2771 - .L_2770)
.L_2770:
        /*00e0*/ 	.word	0x00000400
        /*00e4*/ 	.word	0x00000001
        /*00e8*/ 	.word	0x00000001


	//----- nvinfo : EIATTR_CRS_STACK_SIZE
	.align		4
.L_2771:
        /*00ec*/ 	.byte	0x04, 0x1e
        /*00ee*/ 	.short	(.L_2773 - .L_2772)
.L_2772:
        /*00f0*/ 	.word	0x00000000


	//----- nvinfo : EIATTR_CBANK_PARAM_SIZE
	.align		4
.L_2773:
        /*00f4*/ 	.byte	0x03, 0x19
        /*00f6*/ 	.short	0x0088


	//----- nvinfo : EIATTR_PARAM_CBANK
	.align		4
        /*00f8*/ 	.byte	0x04, 0x0a
        /*00fa*/ 	.short	(.L_2775 - .L_2774)
	.align		4
.L_2774:
        /*00fc*/ 	.word	index@(.nv.constant0._ZN10layer_norm22ln_bwd_finalize_kernelINS_22Kernel_traits_finalizeILj24576E6__halfS2_S2_fjLj1024ELj4ENS_18Kernel_traits_baseILj24576ES2_S2_S2_fjLj1024EEEEEEEvNS_9BwdParamsE)
        /*0100*/ 	.short	0x0210
        /*0102*/ 	.short	0x0088


	//----- nvinfo : EIATTR_SW_WAR
	.align		4
.L_2775:
        /*0104*/ 	.byte	0x04, 0x36
        /*0106*/ 	.short	(.L_2777 - .L_2776)
.L_2776:
        /*0108*/ 	.word	0x00000008
.L_2777:


//--------------------- .nv.info._ZN10layer_norm13ln_bwd_kernelINS_13Kernel_traitsI6__halfS2_S2_fjLj24576ELj4ELj1ELj8ELj16ENS_18Kernel_traits_baseILj24576ES2_S2_S2_fjLj256EEEEEEEvNS_9BwdParamsE --------------------------
	.section	.nv.info._ZN10layer_norm13ln_bwd_kernelINS_13Kernel_traitsI6__halfS2_S2_fjLj24576ELj4ELj1ELj8ELj16ENS_18Kernel_traits_baseILj24576ES2_S2_S2_fjLj256EEEEEEEvNS_9BwdParamsE,"",@"SHT_CUDA_INFO"
	.sectionflags	@""
	.align	4


	//----- nvinfo : EIATTR_CUDA_API_VERSION
	.align		4
        /*0000*/ 	.byte	0x04, 0x37
        /*0002*/ 	.short	(.L_2779 - .L_2778)
.L_2778:
        /*0004*/ 	.word	0x00000082


	//----- nvinfo : EIATTR_KPARAM_INFO
	.align		4
.L_2779:
        /*0008*/ 	.byte	0x04, 0x17
        /*000a*/ 	.short	(.L_2781 - .L_2780)
.L_2780:
        /*000c*/ 	.word	0x00000000
        /*0010*/ 	.short	0x0000
        /*0012*/ 	.short	0x0000
        /*0014*/ 	.byte	0x00, 0xf0, 0x21, 0x02


	//----- nvinfo : EIATTR_SPARSE_MMA_MASK
	.align		4
.L_2781:
        /*0018*/ 	.byte	0x03, 0x50
        /*001a*/ 	.short	0x0000


	//----- nvinfo : EIATTR_MAXREG_COUNT
	.align		4
        /*001c*/ 	.byte	0x03, 0x1b
        /*001e*/ 	.short	0x00ff


	//----- nvinfo : EIATTR_NUM_BARRIERS
	.align		4
        /*0020*/ 	.byte	0x02, 0x4c
        /*0022*/ 	.byte	0x01
	.zero		1


	//----- nvinfo : EIATTR_MERCURY_ISA_VERSION
	.align		4
        /*0024*/ 	.byte	0x03, 0x5f
        /*0026*/ 	.short	0x0101


	//----- nvinfo : EIATTR_COOP_GROUP_MASK_REGIDS
	.align		4
        /*0028*/ 	.byte	0x04, 0x29
        /*002a*/ 	.short	(.L_2783 - .L_2782)


	//   ....[0]....
.L_2782:
        /*002c*/ 	.word	0xffffffff


	//   ....[1]....
        /*0030*/ 	.word	0xffffffff


	//   ....[2]....
        /*0034*/ 	.word	0xffffffff


	//   ....[3]....
        /*0038*/ 	.word	0xffffffff


	//   ....[4]....
        /*003c*/ 	.word	0xffffffff


	//   ....[5]....
        /*0040*/ 	.word	0xffffffff


	//   ....[6]....
        /*0044*/ 	.word	0xffffffff


	//   ....[7]....
        /*0048*/ 	.word	0xffffffff


	//   ....[8]....
        /*004c*/ 	.word	0xffffffff


	//   ....[9]....
        /*0050*/ 	.word	0xffffffff


	//   ....[10]....
        /*0054*/ 	.word	0xffffffff


	//   ....[11]....
        /*0058*/ 	.word	0xffffffff


	//   ....[12]....
        /*005c*/ 	.word	0xffffffff


	//   ....[13]....
        /*0060*/ 	.word	0xffffffff


	//   ....[14]....
        /*0064*/ 	.word	0xffffffff


	//   ....[15]....
        /*0068*/ 	.word	0xffffffff


	//   ....[16]....
        /*006c*/ 	.word	0xffffffff


	//   ....[17]....
        /*0070*/ 	.word	0xffffffff


	//   ....[18]....
        /*0074*/ 	.word	0xffffffff


	//   ....[19]....
        /*0078*/ 	.word	0xffffffff


	//   ....[20]....
        /*007c*/ 	.word	0x0500000d


	//   ....[21]....
        /*0080*/ 	.word	0x0500000d


	//   ....[22]....
        /*0084*/ 	.word	0x0500000d


	//   ....[23]....
        /*0088*/ 	.word	0x0500000d


	//   ....[24]....
        /*008c*/ 	.word	0x0500000d


	//   ....[25]....
        /*0090*/ 	.word	0x0500000d


	//   ....[26]....
        /*0094*/ 	.word	0x0500000d


	//   ....[27]....
        /*0098*/ 	.word	0x0500000d


	//   ....[28]....
        /*009c*/ 	.word	0x0500000d


	//   ....[29]....
        /*00a0*/ 	.word	0x0500000d


	//----- nvinfo : EIATTR_COOP_GROUP_INSTR_OFFSETS
	.align		4
.L_2783:
        /*00a4*/ 	.byte	0x04, 0x28
        /*00a6*/ 	.short	(.L_2785 - .L_2784)


	//   ....[0]....
.L_2784:
        /*00a8*/ 	.word	0x00001da0


	//   ....[1]....
        /*00ac*/ 	.word	0x00001db0


	//   ....[2]....
        /*00b0*/ 	.word	0x00001de0


	//   ....[3]....
        /*00b4*/ 	.word	0x00001df0


	//   ....[4]....
        /*00b8*/ 	.word	0x00001e20


	//   ....[5]....
        /*00bc*/ 	.word	0x00001e30


	//   ....[6]....
        /*00c0*/ 	.word	0x00001e60


	//   ....[7]....
        /*00c4*/ 	.word	0x00001e70


	//   ....[8]....
        /*00c8*/ 	.word	0x00001ea0


	//   ....[9]....
        /*00cc*/ 	.word	0x00001eb0


	//   ....[10]....
        /*00d0*/ 	.word	0x000024a0


	//   ....[11]....
        /*00d4*/ 	.word	0x000024b0


	//   ....[12]....
        /*00d8*/ 	.word	0x000024e0


	//   ....[13]....
        /*00dc*/ 	.word	0x000024f0


	//   ....[14]....
        /*00e0*/ 	.word	0x00002520


	//   ....[15]....
        /*00e4*/ 	.word	0x00002530


	//   ....[16]....
        /*00e8*/ 	.word	0x00002560


	//   ....[17]....
        /*00ec*/ 	.word	0x00002570


	//   ....[18]....
        /*00f0*/ 	.word	0x000025a0


	//   ....[19]....
        /*00f4*/ 	.word	0x000025b0


	//   ....[20]....
        /*00f8*/ 	.word	0x00003070


	//   ....[21]....
        /*00fc*/ 	.word	0x000030c0


	//   ....[22]....
        /*0100*/ 	.word	0x00003130


	//   ....[23]....
        /*0104*/ 	.word	0x00003190


	//   ....[24]....
        /*0108*/ 	.word	0x00003200


	//   ....[25]....
        /*010c*/ 	.word	0x00003260


	//   ....[26]....
        /*0110*/ 	.word	0x000032d0


	//   ....[27]....
        /*0114*/ 	.word	0x00003330


	//   ....[28]....
        /*0118*/ 	.word	0x000033a0


	//   ....[29]....
        /*011c*/ 	.word	0x00003400


	//----- nvinfo : EIATTR_EXIT_INSTR_OFFSETS
	.align		4
.L_2785:
        /*0120*/ 	.byte	0x04, 0x1c
        /*0122*/ 	.short	(.L_2787 - .L_2786)


	//   ....[0]....
.L_2786:
        /*0124*/ 	.word	0x00003010


	//----- nvinfo : EIATTR_MAX_THREADS
	.align		4
.L_2787:
        /*0128*/ 	.byte	0x04, 0x05
        /*012a*/ 	.short	(.L_2789 - .L_2788)
.L_2788:
        /*012c*/ 	.word	0x00000100
        /*0130*/ 	.word	0x00000001
        /*0134*/ 	.word	0x00000001


	//----- nvinfo : EIATTR_CRS_STACK_SIZE
	.align		4
.L_2789:
        /*0138*/ 	.byte	0x04, 0x1e
        /*013a*/ 	.short	(.L_2791 - .L_2790)
.L_2790:
        /*013c*/ 	.word	0x00000000


	//----- nvinfo : EIATTR_CBANK_PARAM_SIZE
	.align		4
.L_2791:
        /*0140*/ 	.byte	0x03, 0x19
        /*0142*/ 	.short	0x0088


	//----- nvinfo : EIATTR_PARAM_CBANK
	.align		4
        /*0144*/ 	.byte	0x04, 0x0a
        /*0146*/ 	.short	(.L_2793 - .L_2792)
	.align		4
.L_2792:
        /*0148*/ 	.word	index@(.nv.constant0._ZN10layer_norm13ln_bwd_kernelINS_13Kernel_traitsI6__halfS2_S2_fjLj24576ELj4ELj1ELj8ELj16ENS_18Kernel_traits_baseILj24576ES2_S2_S2_fjLj256EEEEEEEvNS_9BwdParamsE)
        /*014c*/ 	.short	0x0210
        /*014e*/ 	.short	0x0088


	//----- nvinfo : EIATTR_SW_WAR
	.align		4
.L_2793:
        /*0150*/ 	.byte	0x04, 0x36
        /*0152*/ 	.short	(.L_2795 - .L_2794)
.L_2794:
        /*0154*/ 	.word	0x00000008
.L_2795:


//--------------------- .nv.info._ZN10layer_norm22ln_bwd_finalize_kernelINS_22Kernel_traits_finalizeILj24576EffffjLj1024ELj4ENS_18Kernel_traits_baseILj24576EffffjLj1024EEEEEEEvNS_9BwdParamsE --------------------------
	.section	.nv.info._ZN10layer_norm22ln_bwd_finalize_kernelINS_22Kernel_traits_finalizeILj24576EffffjLj1024ELj4ENS_18Kernel_traits_baseILj24576EffffjLj1024EEEEEEEvNS_9BwdParamsE,"",@"SHT_CUDA_INFO"
	.sectionflags	@""
	.align	4


	//----- nvinfo : EIATTR_CUDA_API_VERSION
	.align		4
        /*0000*/ 	.byte	0x04, 0x37
        /*0002*/ 	.short	(.L_2797 - .L_2796)
.L_2796:
        /*0004*/ 	.word	0x00000082


	//----- nvinfo : EIATTR_KPARAM_INFO
	.align		4
.L_2797:
        /*0008*/ 	.byte	0x04, 0x17
        /*000a*/ 	.short	(.L_2799 - .L_2798)
.L_2798:
        /*000c*/ 	.word	0x00000000
        /*0010*/ 	.short	0x0000
        /*0012*/ 	.short	0x0000
        /*0014*/ 	.byte	0x00, 0xf0, 0x21, 0x02


	//----- nvinfo : EIATTR_SPARSE_MMA_MASK
	.align		4
.L_2799:
        /*0018*/ 	.byte	0x03, 0x50
        /*001a*/ 	.short	0x0000


	//----- nvinfo : EIATTR_MAXREG_COUNT
	.align		4
        /*001c*/ 	.byte	0x03, 0x1b
        /*001e*/ 	.short	0x0040


	//----- nvinfo : EIATTR_NUM_BARRIERS
	.align		4
        /*0020*/ 	.byte	0x02, 0x4c
        /*0022*/ 	.byte	0x01
	.zero		1


	//----- nvinfo : EIATTR_MERCURY_ISA_VERSION
	.align		4
        /*0024*/ 	.byte	0x03, 0x5f
        /*0026*/ 	.short	0x0101


	//----- nvinfo : EIATTR_COOP_GROUP_MASK_REGIDS
	.align		4
        /*0028*/ 	.byte	0x04, 0x29
        /*002a*/ 	.short	(.L_2801 - .L_2800)


	//   ....[0]....
.L_2800:
        /*002c*/ 	.word	0xffffffff


	//   ....[1]....
        /*0030*/ 	.word	0xffffffff


	//   ....[2]....
        /*0034*/ 	.word	0xffffffff


	//   ....[3]....
        /*0038*/ 	.word	0xffffffff


	//   ....[4]....
        /*003c*/ 	.word	0xffffffff


	//   ....[5]....
        /*0040*/ 	.word	0xffffffff


	//   ....[6]....
        /*0044*/ 	.word	0xffffffff


	//   ....[7]....
        /*0048*/ 	.word	0xffffffff


	//   ....[8]....
        /*004c*/ 	.word	0xffffffff


	//   ....[9]....
        /*0050*/ 	.word	0xffffffff


	//   ....[10]....
        /*0054*/ 	.word	0x05000011


	//   ....[11]....
        /*0058*/ 	.word	0x05000011


	//   ....[12]....
        /*005c*/ 	.word	0x05000011


	//   ....[13]....
        /*0060*/ 	.word	0x05000011


	//   ....[14]....
        /*0064*/ 	.word	0x05000011


	//   ....[15]....
        /*0068*/ 	.word	0x05000011


	//   ....[16]....
        /*006c*/ 	.word	0x05000011


	//   ....[17]....
        /*0070*/ 	.word	0x05000011


	//   ....[18]....
        /*0074*/ 	.word	0x05000011


	//   ....[19]....
        /*0078*/ 	.word	0x05000011


	//----- nvinfo : EIATTR_COOP_GROUP_INSTR_OFFSETS
	.align		4
.L_2801:
        /*007c*/ 	.byte	0x04, 0x28
        /*007e*/ 	.short	(.L_2803 - .L_2802)


	//   ....[0]....
.L_2802:
        /*0080*/ 	.word	0x00000860


	//   ....[1]....
        /*0084*/ 	.word	0x00000870


	//   ....[2]....
        /*0088*/ 	.word	0x000008a0


	//   ....[3]....
        /*008c*/ 	.word	0x000008b0


	//   ....[4]....
        /*0090*/ 	.word	0x000008e0


	//   ....[5]....
        /*0094*/ 	.word	0x000008f0


	//   ....[6]....
        /*0098*/ 	.word	0x00000920


	//   ....[7]....
        /*009c*/ 	.word	0x00000930


	//   ....[8]....
        /*00a0*/ 	.word	0x00000960


	//   ....[9]....
        /*00a4*/ 	.word	0x00000970


	//   ....[10]....
        /*00a8*/ 	.word	0x00000b20


	//   ....[11]....
        /*00ac*/ 	.word	0x00000b90


	//   ....[12]....
        /*00b0*/ 	.word	0x00000c00


	//   ....[13]....
        /*00b4*/ 	.word	0x00000c70


	//   ....[14]....
        /*00b8*/ 	.word	0x00000ce0


	//   ....[15]....
        /*00bc*/ 	.word	0x00000d40


	//   ....[16]....
        /*00c0*/ 	.word	0x00000db0


	//   ....[17]....
        /*00c4*/ 	.word	0x00000e20


	//   ....[18]....
        /*00c8*/ 	.word	0x00000e90


	//   ....[19]....
        /*00cc*/ 	.word	0x00000f00


	//----- nvinfo : EIATTR_EXIT_INSTR_OFFSETS
	.align		4
.L_2803:
        /*00d0*/ 	.byte	0x04, 0x1c
        /*00d2*/ 	.short	(.L_2805 - .L_2804)


	//   ....[0]....
.L_2804:
        /*00d4*/ 	.word	0x00000070


	//   ....[1]....
        /*00d8*/ 	.word	0x00000ac0


	//----- nvinfo : EIATTR_MAX_THREADS
	.align		4
.L_2805:
        /*00dc*/ 	.byte	0x04, 0x05
        /*00de*/ 	.short	(.L_2807 - .L_2806)
.L_2806:
        /*00e0*/ 	.word	0x00000400
        /*00e4*/ 	.word	0x00000001
        /*00e8*/ 	.word	0x00000001


	//----- nvinfo : EIATTR_CRS_STACK_SIZE
	.align		4
.L_2807:
        /*00ec*/ 	.byte	0x04, 0x1e
        /*00ee*/ 	.short	(.L_2809 - .L_2808)
.L_2808:
        /*00f0*/ 	.word	0x00000000


	//----- nvinfo : EIATTR_CBANK_PARAM_SIZE
	.align		4
.L_2809:
        /*00f4*/ 	.byte	0x03, 0x19
        /*00f6*/ 	.short	0x0088


	//----- nvinfo : EIATTR_PARAM_CBANK
	.align		4
        /*00f8*/ 	.byte	0x04, 0x0a
        /*00fa*/ 	.short	(.L_2811 - .L_2810)
	.align		4
.L_2810:
        /*00fc*/ 	.word	index@(.nv.constant0._ZN10layer_norm22ln_bwd_finalize_kernelINS_22Kernel_traits_finalizeILj24576EffffjLj1024ELj4ENS_18Kernel_traits_baseILj24576EffffjLj1024EEEEEEEvNS_9BwdParamsE)
        /*0100*/ 	.short	0x0210
        /*0102*/ 	.short	0x0088


	//----- nvinfo : EIATTR_SW_WAR
	.align		4
.L_2811:
        /*0104*/ 	.byte	0x04, 0x36
        /*0106*/ 	.short	(.L_2813 - .L_2812)
.L_2812:
        /*0108*/ 	.word	0x00000008
.L_2813:


//--------------------- .nv.info._ZN10layer_norm13ln_bwd_kernelINS_13Kernel_traitsIffffjLj24576ELj4ELj1ELj8ELj16ENS_18Kernel_traits_baseILj24576EffffjLj256EEEEEEEvNS_9BwdParamsE --------------------------
	.section	.nv.info._ZN10layer_norm13ln_bwd_kernelINS_13Kernel_traitsIffffjLj24576ELj4ELj1ELj8ELj16ENS_18Kernel_traits_baseILj24576EffffjLj256EEEEEEEvNS_9BwdParamsE,"",@"SHT_CUDA_INFO"
	.sectionflags	@""
	.align	4


	//----- nvinfo : EIATTR_CUDA_API_VERSION
	.align		4
        /*0000*/ 	.byte	0x04, 0x37
        /*0002*/ 	.short	(.L_2815 - .L_2814)
.L_2814:
        /*0004*/ 	.word	0x00000082


	//----- nvinfo : EIATTR_KPARAM_INFO
	.align		4
.L_2815:
        /*0008*/ 	.byte	0x04, 0x17
        /*000a*/ 	.short	(.L_2817 - .L_2816)
.L_2816:
        /*000c*/ 	.word	0x00000000
        /*0010*/ 	.short	0x0000
        /*0012*/ 	.short	0x0000
        /*0014*/ 	.byte	0x00, 0xf0, 0x21, 0x02


	//----- nvinfo : EIATTR_SPARSE_MMA_MASK
	.align		4
.L_2817:
        /*0018*/ 	.byte	0x03, 0x50
        /*001a*/ 	.short	0x0000


	//----- nvinfo : EIATTR_MAXREG_COUNT
	.align		4
        /*001c*/ 	.byte	0x03, 0x1b
        /*001e*/ 	.short	0x00ff


	//----- nvinfo : EIATTR_NUM_BARRIERS
	.align		4
        /*0020*/ 	.byte	0x02, 0x4c
        /*0022*/ 	.byte	0x01
	.zero		1


	//----- nvinfo : EIATTR_MERCURY_ISA_VERSION
	.align		4
        /*0024*/ 	.byte	0x03, 0x5f
        /*0026*/ 	.short	0x0101


	//----- nvinfo : EIATTR_COOP_GROUP_MASK_REGIDS
	.align		4
        /*0028*/ 	.byte	0x04, 0x29
        /*002a*/ 	.short	(.L_2819 - .L_2818)


	//   ....[0]....
.L_2818:
        /*002c*/ 	.word	0xffffffff


	//   ....[1]....
        /*0030*/ 	.word	0xffffffff


	//   ....[2]....
        /*0034*/ 	.word	0xffffffff


	//   ....[3]....
        /*0038*/ 	.word	0xffffffff


	//   ....[4]....
        /*003c*/ 	.word	0xffffffff


	//   ....[5]....
        /*0040*/ 	.word	0xffffffff


	//   ....[6]....
        /*0044*/ 	.word	0xffffffff


	//   ....[7]....
        /*0048*/ 	.word	0xffffffff


	//   ....[8]....
        /*004c*/ 	.word	0xffffffff


	//   ....[9]....
        /*0050*/ 	.word	0xffffffff


	//   ....[10]....
        /*0054*/ 	.word	0xffffffff


	//   ....[11]....
        /*0058*/ 	.word	0xffffffff


	//   ....[12]....
        /*005c*/ 	.word	0xffffffff


	//   ....[13]....
        /*0060*/ 	.word	0xffffffff


	//   ....[14]....
        /*0064*/ 	.word	0xffffffff


	//   ....[15]....
        /*0068*/ 	.word	0xffffffff


	//   ....[16]....
        /*006c*/ 	.word	0xffffffff


	//   ....[17]....
        /*0070*/ 	.word	0xffffffff


	//   ....[18]....
        /*0074*/ 	.word	0xffffffff


	//   ....[19]....
        /*0078*/ 	.word	0xffffffff


	//   ....[20]....
        /*007c*/ 	.word	0x0500003c


	//   ....[21]....
        /*0080*/ 	.word	0x0500003c


	//   ....[22]....
        /*0084*/ 	.word	0x0500003c


	//   ....[23]....
        /*0088*/ 	.word	0x0500003c


	//   ....[24]....
        /*008c*/ 	.word	0x0500003c


	//   ....[25]....
        /*0090*/ 	.word	0x0500003c


	//   ....[26]....
        /*0094*/ 	.word	0x0500003c


	//   ....[27]....
        /*0098*/ 	.word	0x0500003c


	//   ....[28]....
        /*009c*/ 	.word	0x0500003c


	//   ....[29]....
        /*00a0*/ 	.word	0x0500003c


	//----- nvinfo : EIATTR_COOP_GROUP_INSTR_OFFSETS
	.align		4
.L_2819:
        /*00a4*/ 	.byte	0x04, 0x28
        /*00a6*/ 	.short	(.L_2821 - .L_2820)


	//   ....[0]....
.L_2820:
        /*00a8*/ 	.word	0x00001a60


	//   ....[1]....
        /*00ac*/ 	.word	0x00001a70


	//   ....[2]....
        /*00b0*/ 	.word	0x00001aa0


	//   ....[3]....
        /*00b4*/ 	.word	0x00001ab0


	//   ....[4]....
        /*00b8*/ 	.word	0x00001ae0


	//   ....[5]....
        /*00bc*/ 	.word	0x00001af0


	//   ....[6]....
        /*00c0*/ 	.word	0x00001b20


	//   ....[7]....
        /*00c4*/ 	.word	0x00001b30


	//   ....[8]....
        /*00c8*/ 	.word	0x00001b60


	//   ....[9]....
        /*00cc*/ 	.word	0x00001b70


	//   ....[10]....
        /*00d0*/ 	.word	0x000021b0


	//   ....[11]....
        /*00d4*/ 	.word	0x000021c0


	//   ....[12]....
        /*00d8*/ 	.word	0x000021f0


	//   ....[13]....
        /*00dc*/ 	.word	0x00002200


	//   ....[14]....
        /*00e0*/ 	.word	0x00002230


	//   ....[15]....
        /*00e4*/ 	.word	0x00002240


	//   ....[16]....
        /*00e8*/ 	.word	0x00002270


	//   ....[17]....
        /*00ec*/ 	.word	0x00002280


	//   ....[18]....
        /*00f0*/ 	.word	0x000022b0


	//   ....[19]....
        /*00f4*/ 	.word	0x000022c0


	//   ....[20]....
        /*00f8*/ 	.word	0x00002e00


	//   ....[21]....
        /*00fc*/ 	.word	0x00002e50


	//   ....[22]....
        /*0100*/ 	.word	0x00002ec0


	//   ....[23]....
        /*0104*/ 	.word	0x00002f20


	//   ....[24]....
        /*0108*/ 	.word	0x00002f90


	//   ....[25]....
        /*010c*/ 	.word	0x00002ff0


	//   ....[26]....
        /*0110*/ 	.word	0x00003060


	//   ....[27]....
        /*0114*/ 	.word	0x000030c0


	//   ....[28]....
        /*0118*/ 	.word	0x00003130


	//   ....[29]....
        /*011c*/ 	.word	0x00003190


	//----- nvinfo : EIATTR_EXIT_INSTR_OFFSETS
	.align		4
.L_2821:
        /*0120*/ 	.byte	0x04, 0x1c
        /*0122*/ 	.short	(.L_2823 - .L_2822)


	//   ....[0]....
.L_2822:
        /*0124*/ 	.word	0x00002da0


	//----- nvinfo : EIATTR_MAX_THREADS
	.align		4
.L_2823:
        /*0128*/ 	.byte	0x04, 0x05
        /*012a*/ 	.short	(.L_2825 - .L_2824)
.L_2824:
        /*012c*/ 	.word	0x00000100
        /*0130*/ 	.word	0x00000001
        /*0134*/ 	.word	0x00000001


	//----- nvinfo : EIATTR_CRS_STACK_SIZE
	.align		4
.L_2825:
        /*0138*/ 	.byte	0x04, 0x1e
        /*013a*/ 	.short	(.L_2827 - .L_2826)
.L_2826:
        /*013c*/ 	.word	0x00000000


	//----- nvinfo : EIATTR_CBANK_PARAM_SIZE
	.align		4
.L_2827:
        /*0140*/ 	.byte	0x03, 0x19
        /*0142*/ 	.short	0x0088


	//----- nvinfo : EIATTR_PARAM_CBANK
	.align		4
        /*0144*/ 	.byte	0x04, 0x0a
        /*0146*/ 	.short	(.L_2829 - .L_2828)
	.align		4
.L_2828:
        /*0148*/ 	.word	index@(.nv.constant0._ZN10layer_norm13ln_bwd_kernelINS_13Kernel_traitsIffffjLj24576ELj4ELj1ELj8ELj16ENS_18Kernel_traits_baseILj24576EffffjLj256EEEEEEEvNS_9BwdParamsE)
        /*014c*/ 	.short	0x0210
        /*014e*/ 	.short	0x0088


	//----- nvinfo : EIATTR_SW_WAR
	.align		4
.L_2829:
        /*0150*/ 	.byte	0x04, 0x36
        /*0152*/ 	.short	(.L_2831 - .L_2830)
.L_2830:
        /*0154*/ 	.word	0x00000008
.L_2831:


//--------------------- .nv.info._ZN10layer_norm22ln_bwd_finalize_kernelINS_22Kernel_traits_finalizeILj20480E13__nv_bfloat16fS2_fjLj1024ELj4ENS_18Kernel_traits_baseILj20480ES2_fS2_fjLj1024EEEEEEEvNS_9BwdParamsE --------------------------
	.section	.nv.info._ZN10layer_norm22ln_bwd_finalize_kernelINS_22Kernel_traits_finalizeILj20480E13__nv_bfloat16fS2_fjLj1024ELj4ENS_18Kernel_traits_baseILj20480ES2_fS2_fjLj1024EEEEEEEvNS_9BwdParamsE,"",@"SHT_CUDA_INFO"
	.sectionflags	@""
	.align	4


	//----- nvinfo : EIATTR_CUDA_API_VERSION
	.align		4
        /*0000*/ 	.byte	0x04, 0x37
        /*0002*/ 	.short	(.L_2833 - .L_2832)
.L_2832:
        /*0004*/ 	.word	0x00000082


	//----- nvinfo : EIATTR_KPARAM_INFO
	.align		4
.L_2833:
        /*0008*/ 	.byte	0x04, 0x17
        /*000a*/ 	.short	(.L_2835 - .L_2834)
.L_2834:
        /*000c*/ 	.word	0x00000000
        /*0010*/ 	.short	0x0000
        /*0012*/ 	.short	0x0000
        /*0014*/ 	.byte	0x00, 0xf0, 0x21, 0x02


	//----- nvinfo : EIATTR_SPARSE_MMA_MASK
	.align		4
.L_2835:
        /*0018*/ 	.byte	0x03, 0x50
        /*001a*/ 	.short	0x0000


	//----- nvinfo : EIATTR_MAXREG_COUNT
	.align		4
        /*001c*/ 	.byte	0x03, 0x1b
        /*001e*/ 	.short	0x0040


	//----- nvinfo : EIATTR_NUM_BARRIERS
	.align		4
        /*0020*/ 	.byte	0x02, 0x4c
        /*0022*/ 	.byte	0x01
	.zero		1


	//----- nvinfo : EIATTR_MERCURY_ISA_VERSION
	.align		4
        /*0024*/ 	.byte	0x03, 0x5f
        /*0026*/ 	.short	0x0101


	//----- nvinfo : EIATTR_COOP_GROUP_MASK_REGIDS
	.align		4
        /*0028*/ 	.byte	0x04, 0x29
        /*002a*/ 	.short	(.L_2837 - .L_2836)


	//   ....[0]....
.L_2836:
        /*002c*/ 	.word	0xffffffff


	//   ....[1]....
        /*0030*/ 	.word	0xffffffff


	//   ....[2]....
        /*0034*/ 	.word	0xffffffff


	//   ....[3]....
        /*0038*/ 	.word	0xffffffff


	//   ....[4]....
        /*003c*/ 	.word	0xffffffff


	//   ....[5]....
        /*0040*/ 	.word	0xffffffff


	//   ....[6]....
        /*0044*/ 	.word	0xffffffff


	//   ....[7]....
        /*0048*/ 	.word	0xffffffff


	//   ....[8]....
        /*004c*/ 	.word	0xffffffff


	//   ....[9]....
        /*0050*/ 	.word	0xffffffff


	//   ....[10]....
        /*0054*/ 	.word	0x05000011


	//   ....[11]....
        /*0058*/ 	.word	0x05000011


	//   ....[12]....
        /*005c*/ 	.word	0x05000011


	//   ....[13]....
        /*0060*/ 	.word	0x05000011


	//   ....[14]....
        /*0064*/ 	.word	0x05000011


	//   ....[15]....
        /*0068*/ 	.word	0x05000011


	//   ....[16]....
        /*006c*/ 	.word	0x05000011


	//   ....[17]....
        /*0070*/ 	.word	0x05000011


	//   ....[18]....
        /*0074*/ 	.word	0x05000011


	//   ....[19]....
        /*0078*/ 	.word	0x05000011


	//----- nvinfo : EIATTR_COOP_GROUP_INSTR_OFFSETS
	.align		4
.L_2837:
        /*007c*/ 	.byte	0x04, 0x28
        /*007e*/ 	.short	(.L_2839 - .L_2838)


	//   ....[0]....
.L_2838:
        /*0080*/ 	.word	0x00000860


	//   ....[1]....
        /*0084*/ 	.word	0x00000870


	//   ....[2]....
        /*0088*/ 	.word	0x000008a0


	//   ....[3]....
        /*008c*/ 	.word	0x000008b0


	//   ....[4]....
        /*0090*/ 	.word	0x000008e0


	//   ....[5]....
        /*0094*/ 	.word	0x000008f0


	//   ....[6]....
        /*0098*/ 	.word	0x00000920


	//   ....[7]....
        /*009c*/ 	.word	0x00000930


	//   ....[8]....
        /*00a0*/ 	.word	0x00000960


	//   ....[9]....
        /*00a4*/ 	.word	0x00000970


	//   ....[10]....
        /*00a8*/ 	.word	0x00000b70


	//   ....[11]....
        /*00ac*/ 	.word	0x00000be0


	//   ....[12]....
        /*00b0*/ 	.word	0x00000c50


	//   ....[13]....
        /*00b4*/ 	.word	0x00000cc0


	//   ....[14]....
        /*00b8*/ 	.word	0x00000d30


	//   ....[15]....
        /*00bc*/ 	.word	0x00000d90


	//   ....[16]....
        /*00c0*/ 	.word	0x00000e00


	//   ....[17]....
        /*00c4*/ 	.word	0x00000e70


	//   ....[18]....
        /*00c8*/ 	.word	0x00000ee0


	//   ....[19]....
        /*00cc*/ 	.word	0x00000f50


	//----- nvinfo : EIATTR_EXIT_INSTR_OFFSETS
	.align		4
.L_2839:
        /*00d0*/ 	.byte	0x04, 0x1c
        /*00d2*/ 	.short	(.L_2841 - .L_2840)


	//   ....[0]....
.L_2840:
        /*00d4*/ 	.word	0x00000070


	//   ....[1]....
        /*00d8*/ 	.word	0x00000b10


	//----- nvinfo : EIATTR_MAX_THREADS
	.align		4
.L_2841:
        /*00dc*/ 	.byte	0x04, 0x05
        /*00de*/ 	.short	(.L_2843 - .L_2842)
.L_2842:
        /*00e0*/ 	.word	0x00000400
        /*00e4*/ 	.word	0x00000001
        /*00e8*/ 	.word	0x00000001


	//----- nvinfo : EIATTR_CRS_STACK_SIZE
	.align		4
.L_2843:
        /*00ec*/ 	.byte	0x04, 0x1e
        /*00ee*/ 	.short	(.L_2845 - .L_2844)
.L_2844:
        /*00f0*/ 	.word	0x00000000


	//----- nvinfo : EIATTR_CBANK_PARAM_SIZE
	.align		4
.L_2845:
        /*00f4*/ 	.byte	0x03, 0x19
        /*00f6*/ 	.short	0x0088


	//----- nvinfo : EIATTR_PARAM_CBANK
	.align		4
        /*00f8*/ 	.byte	0x04, 0x0a
        /*00fa*/ 	.short	(.L_2847 - .L_2846)
	.align		4
.L_2846:
        /*00fc*/ 	.word	index@(.nv.constant0._ZN10layer_norm22ln_bwd_finalize_kernelINS_22Kernel_traits_finalizeILj20480E13__nv_bfloat16fS2_fjLj1024ELj4ENS_18Kernel_traits_baseILj20480ES2_fS2_fjLj1024EEEEEEEvNS_9BwdParamsE)
        /*0100*/ 	.short	0x0210
        /*0102*/ 	.short	0x0088


	//----- nvinfo : EIATTR_SW_WAR
	.align		4
.L_2847:
        /*0104*/ 	.byte	0x04, 0x36
        /*0106*/ 	.short	(.L_2849 - .L_2848)
.L_2848:
        /*0108*/ 	.word	0x00000008
.L_2849:


//--------------------- .nv.info._ZN10layer_norm13ln_bwd_kernelINS_13Kernel_traitsI13__nv_bfloat16fS2_fjLj20480ELj4ELj1ELj4ELj16ENS_18Kernel_traits_baseILj20480ES2_fS2_fjLj128EEEEEEEvNS_9BwdParamsE --------------------------
	.section	.nv.info._ZN10layer_norm13ln_bwd_kernelINS_13Kernel_traitsI13__nv_bfloat16fS2_fjLj20480ELj4ELj1ELj4ELj16ENS_18Kernel_traits_baseILj20480ES2_fS2_fjLj128EEEEEEEvNS_9BwdParamsE,"",@"SHT_CUDA_INFO"
	.sectionflags	@""
	.align	4


	//----- nvinfo : EIATTR_CUDA_API_VERSION
	.align		4
        /*0000*/ 	.byte	0x04, 0x37
        /*0002*/ 	.short	(.L_2851 - .L_2850)
.L_2850:
        /*0004*/ 	.word	0x00000082


	//----- nvinfo : EIATTR_KPARAM_INFO
	.align		4
.L_2851:
        /*0008*/ 	.byte	0x04, 0x17
        /*000a*/ 	.short	(.L_2853 - .L_2852)
.L_2852:
        /*000c*/ 	.word	0x00000000
        /*0010*/ 	.short	0x0000
        /*0012*/ 	.short	0x0000
        /*0014*/ 	.byte	0x00, 0xf0, 0x21, 0x02


	//----- nvinfo : EIATTR_SPARSE_MMA_MASK
	.align		4
.L_2853:
        /*0018*/ 	.byte	0x03, 0x50
        /*001a*/ 	.short	0x0000


	//----- nvinfo : EIATTR_MAXREG_COUNT
	.align		4
        /*001c*/ 	.byte	0x03, 0x1b
        /*001e*/ 	.short	0x00ff


	//----- nvinfo : EIATTR_NUM_BARRIERS
	.align		4
        /*0020*/ 	.byte	0x02, 0x4c
        /*0022*/ 	.byte	0x01
	.zero		1


	//----- nvinfo : EIATTR_ANNOTATIONS
	.align		4
        /*0024*/ 	.byte	0x04, 0x55
        /*0026*/ 	.short	(.L_2855 - .L_2854)


	//   ....[0]....
.L_2854:
        /*0028*/ 	.word	0x00000001
        /*002c*/ 	.byte	0x20, 0x07, 0x00, 0x00, 0x01, 0x00, 0x00, 0x00, 0x30, 0x07, 0x00, 0x00, 0x01, 0x00, 0x00, 0x00
        /*003c*/ 	.byte	0xa0, 0x11, 0x00, 0x00, 0x01, 0x00, 0x00, 0x00, 0xc0, 0x11, 0x00, 0x00


	//----- nvinfo : EIATTR_MERCURY_ISA_VERSION
	.align		4
.L_2855:
        /*0048*/ 	.byte	0x03, 0x5f
        /*004a*/ 	.short	0x0101


	//----- nvinfo : EIATTR_COOP_GROUP_MASK_REGIDS
	.align		4
        /*004c*/ 	.byte	0x04, 0x29
        /*004e*/ 	.short	(.L_2857 - .L_2856)


	//   ....[0]....
.L_2856:
        /*0050*/ 	.word	0xffffffff


	//   ....[1]....
        /*0054*/ 	.word	0xffffffff


	//   ....[2]....
        /*0058*/ 	.word	0xffffffff


	//   ....[3]....
        /*005c*/ 	.word	0xffffffff


	//   ....[4]....
        /*0060*/ 	.word	0xffffffff


	//   ....[5]....
        /*0064*/ 	.word	0xffffffff


	//   ....[6]....
        /*0068*/ 	.word	0xffffffff


	//   ....[7]....
        /*006c*/ 	.word	0xffffffff


	//   ....[8]....
        /*0070*/ 	.word	0xffffffff


	//   ....[9]....
        /*0074*/ 	.word	0xffffffff


	//   ....[10]....
        /*0078*/ 	.word	0xffffffff


	//   ....[11]....
        /*007c*/ 	.word	0xffffffff


	//   ....[12]....
        /*0080*/ 	.word	0xffffffff


	//   ....[13]....
        /*0084*/ 	.word	0xffffffff


	//   ....[14]....
        /*0088*/ 	.word	0xffffffff


	//   ....[15]....
        /*008c*/ 	.word	0xffffffff


	//   ....[16]....
        /*0090*/ 	.word	0xffffffff


	//   ....[17]....
        /*0094*/ 	.word	0xffffffff


	//   ....[18]....
        /*0098*/ 	.word	0xffffffff


	//   ....[19]....
        /*009c*/ 	.word	0xffffffff


	//   ....[20]....
        /*00a0*/ 	.word	0x0500003b


	//   ....[21]....
        /*00a4*/ 	.word	0x0500003b


	//   ....[22]....
        /*00a8*/ 	.word	0x0500003b


	//   ....[23]....
        /*00ac*/ 	.word	0x0500003b


	//   ....[24]....
        /*00b0*/ 	.word	0x0500003b


	//   ....[25]....
        /*00b4*/ 	.word	0x0500003b


	//   ....[26]....
        /*00b8*/ 	.word	0x0500003b


	//   ....[27]....
        /*00bc*/ 	.word	0x0500003b


	//   ....[28]....
        /*00c0*/ 	.word	0x0500003b


	//   ....[29]....
        /*00c4*/ 	.word	0x0500003b


	//----- nvinfo : EIATTR_COOP_GROUP_INSTR_OFFSETS
	.align		4
.L_2857:
        /*00c8*/ 	.byte	0x04, 0x28
        /*00ca*/ 	.short	(.L_2859 - .L_2858)


	//   ....[0]....
.L_2858:
        /*00cc*/ 	.word	0x00003680


	//   ....[1]....
        /*00d0*/ 	.word	0x000036a0


	//   ....[2]....
        /*00d4*/ 	.word	0x000036c0


	//   ....[3]....
        /*00d8*/ 	.word	0x000036e0


	//   ....[4]....
        /*00dc*/ 	.word	0x00003700


	//   ....[5]....
        /*00e0*/ 	.word	0x00003720


	//   ....[6]....
        /*00e4*/ 	.word	0x00003740


	//   ....[7]....
        /*00e8*/ 	.word	0x00003760


	//   ....[8]....
        /*00ec*/ 	.word	0x00003770


	//   ....[9]....
        /*00f0*/ 	.word	0x00003790


	//   ....[10]....
        /*00f4*/ 	.word	0x00003d50


	//   ....[11]....
        /*00f8*/ 	.word	0x00003d70


	//   ....[12]....
        /*00fc*/ 	.word	0x00003d90


	//   ....[13]....
        /*0100*/ 	.word	0x00003db0


	//   ....[14]....
        /*0104*/ 	.word	0x00003dd0


	//   ....[15]....
        /*0108*/ 	.word	0x00003df0


	//   ....[16]....
        /*010c*/ 	.word	0x00003e10


	//   ....[17]....
        /*0110*/ 	.word	0x00003e30


	//   ....[18]....
        /*0114*/ 	.word	0x00003e50


	//   ....[19]....
        /*0118*/ 	.word	0x00003e70


	//   ....[20]....
        /*011c*/ 	.word	0x00005150


	//   ....[21]....
        /*0120*/ 	.word	0x000051a0


	//   ....[22]....
        /*0124*/ 	.word	0x00005200


	//   ....[23]....
        /*0128*/ 	.word	0x00005250


	//   ....[24]....
        /*012c*/ 	.word	0x000052b0


	//   ....[25]....
        /*0130*/ 	.word	0x00005300


	//   ....[26]....
        /*0134*/ 	.word	0x00005360


	//   ....[27]....
        /*0138*/ 	.word	0x000053b0


	//   ....[28]....
        /*013c*/ 	.word	0x00005410


	//   ....[29]....
        /*0140*/ 	.word	0x00005460


	//----- nvinfo : EIATTR_EXIT_INSTR_OFFSETS
	.align		4
.L_2859:
        /*0144*/ 	.byte	0x04, 0x1c
        /*0146*/ 	.short	(.L_2861 - .L_2860)


	//   ....[0]....
.L_2860:
        /*0148*/ 	.word	0x000050f0


	//----- nvinfo : EIATTR_MAX_THREADS
	.align		4
.L_2861:
        /*014c*/ 	.byte	0x04, 0x05
        /*014e*/ 	.short	(.L_2863 - .L_2862)
.L_2862:
        /*0150*/ 	.word	0x00000080
        /*0154*/ 	.word	0x00000001
        /*0158*/ 	.word	0x00000001


	//----- nvinfo : EIATTR_CRS_STACK_SIZE
	.align		4
.L_2863:
        /*015c*/ 	.byte	0x04, 0x1e
        /*015e*/ 	.short	(.L_2865 - .L_2864)
.L_2864:
        /*0160*/ 	.word	0x00000000


	//----- nvinfo : EIATTR_CBANK_PARAM_SIZE
	.align		4
.L_2865:
        /*0164*/ 	.byte	0x03, 0x19
        /*0166*/ 	.short	0x0088


	//----- nvinfo : EIATTR_PARAM_CBANK
	.align		4
        /*0168*/ 	.byte	0x04, 0x0a
        /*016a*/ 	.short	(.L_2867 - .L_2866)
	.align		4
.L_2866:
        /*016c*/ 	.word	index@(.nv.constant0._ZN10layer_norm13ln_bwd_kernelINS_13Kernel_traitsI13__nv_bfloat16fS2_fjLj20480ELj4ELj1ELj4ELj16ENS_18Kernel_traits_baseILj20480ES2_fS2_fjLj128EEEEEEEvNS_9BwdParamsE)
        /*0170*/ 	.short	0x0210
        /*0172*/ 	.short	0x0088


	//----- nvinfo : EIATTR_SW_WAR
	.align		4
.L_2867:
        /*0174*/ 	.byte	0x04, 0x36
        /*0176*/ 	.short	(.L_2869 - .L_2868)
.L_2868:
        /*0178*/ 	.word	0x00000008
.L_2869:


//--------------------- .nv.info._ZN10layer_norm22ln_bwd_finalize_kernelINS_22Kernel_traits_finalizeILj20480E13__nv_bfloat16S2_S2_fjLj1024ELj4ENS_18Kernel_traits_baseILj20480ES2_S2_S2_fjLj1024EEEEEEEvNS_9BwdParamsE --------------------------
	.section	.nv.info._ZN10layer_norm22ln_bwd_finalize_kernelINS_22Kernel_traits_finalizeILj20480E13__nv_bfloat16S2_S2_fjLj1024ELj4ENS_18Kernel_traits_baseILj20480ES2_S2_S2_fjLj1024EEEEEEEvNS_9BwdParamsE,"",@"SHT_CUDA_INFO"
	.sectionflags	@""
	.align	4


	//----- nvinfo : EIATTR_CUDA_API_VERSION
	.align		4
        /*0000*/ 	.byte	0x04, 0x37
        /*0002*/ 	.short	(.L_2871 - .L_2870)
.L_2870:
        /*0004*/ 	.word	0x00000082


	//----- nvinfo : EIATTR_KPARAM_INFO
	.align		4
.L_2871:
        /*0008*/ 	.byte	0x04, 0x17
        /*000a*/ 	.short	(.L_2873 - .L_2872)
.L_2872:
        /*000c*/ 	.word	0x00000000
        /*0010*/ 	.short	0x0000
        /*0012*/ 	.short	0x0000
        /*0014*/ 	.byte	0x00, 0xf0, 0x21, 0x02


	//----- nvinfo : EIATTR_SPARSE_MMA_MASK
	.align		4
.L_2873:
        /*0018*/ 	.byte	0x03, 0x50
        /*001a*/ 	.short	0x0000


	//----- nvinfo : EIATTR_MAXREG_COUNT
	.align		4
        /*001c*/ 	.byte	0x03, 0x1b
        /*001e*/ 	.short	0x0040


	//----- nvinfo : EIATTR_NUM_BARRIERS
	.align		4
        /*0020*/ 	.byte	0x02, 0x4c
        /*0022*/ 	.byte	0x01
	.zero		1


	//----- nvinfo : EIATTR_MERCURY_ISA_VERSION
	.align		4
        /*0024*/ 	.byte	0x03, 0x5f
        /*0026*/ 	.short	0x0101


	//----- nvinfo : EIATTR_COOP_GROUP_MASK_REGIDS
	.align		4
        /*0028*/ 	.byte	0x04, 0x29
        /*002a*/ 	.short	(.L_2875 - .L_2874)


	//   ....[0]....
.L_2874:
        /*002c*/ 	.word	0xffffffff


	//   ....[1]....
        /*0030*/ 	.word	0xffffffff


	//   ....[2]....
        /*0034*/ 	.word	0xffffffff


	//   ....[3]....
        /*0038*/ 	.word	0xffffffff


	//   ....[4]....
        /*003c*/ 	.word	0xffffffff


	//   ....[5]....
        /*0040*/ 	.word	0xffffffff


	//   ....[6]....
        /*0044*/ 	.word	0xffffffff


	//   ....[7]....
        /*0048*/ 	.word	0xffffffff


	//   ....[8]....
        /*004c*/ 	.word	0xffffffff


	//   ....[9]....
        /*0050*/ 	.word	0xffffffff


	//   ....[10]....
        /*0054*/ 	.word	0x05000011


	//   ....[11]....
        /*0058*/ 	.word	0x05000011


	//   ....[12]....
        /*005c*/ 	.word	0x05000011


	//   ....[13]....
        /*0060*/ 	.word	0x05000011


	//   ....[14]....
        /*0064*/ 	.word	0x05000011


	//   ....[15]....
        /*0068*/ 	.word	0x05000011


	//   ....[16]....
        /*006c*/ 	.word	0x05000011


	//   ....[17]....
        /*0070*/ 	.word	0x05000011


	//   ....[18]....
        /*0074*/ 	.word	0x05000011


	//   ....[19]....
        /*0078*/ 	.word	0x05000011


	//----- nvinfo : EIATTR_COOP_GROUP_INSTR_OFFSETS
	.align		4
.L_2875:
        /*007c*/ 	.byte	0x04, 0x28
        /*007e*/ 	.short	(.L_2877 - .L_2876)


	//   ....[0]....
.L_2876:
        /*0080*/ 	.word	0x00000860


	//   ....[1]....
        /*0084*/ 	.word	0x00000870


	//   ....[2]....
        /*0088*/ 	.word	0x000008a0


	//   ....[3]....
        /*008c*/ 	.word	0x000008b0


	//   ....[4]....
        /*0090*/ 	.word	0x000008e0


	//   ....[5]....
        /*0094*/ 	.word	0x000008f0


	//   ....[6]....
        /*0098*/ 	.word	0x00000920


	//   ....[7]....
        /*009c*/ 	.word	0x00000930


	//   ....[8]....
        /*00a0*/ 	.word	0x00000960


	//   ....[9]....
        /*00a4*/ 	.word	0x00000970


	//   ....[10]....
        /*00a8*/ 	.word	0x00000b70


	//   ....[11]....
        /*00ac*/ 	.word	0x00000be0


	//   ....[12]....
        /*00b0*/ 	.word	0x00000c50


	//   ....[13]....
        /*00b4*/ 	.word	0x00000cc0


	//   ....[14]....
        /*00b8*/ 	.word	0x00000d30


	//   ....[15]....
        /*00bc*/ 	.word	0x00000d90


	//   ....[16]....
        /*00c0*/ 	.word	0x00000e00


	//   ....[17]....
        /*00c4*/ 	.word	0x00000e70


	//   ....[18]....
        /*00c8*/ 	.word	0x00000ee0


	//   ....[19]....
        /*00cc*/ 	.word	0x00000f50


	//----- nvinfo : EIATTR_EXIT_INSTR_OFFSETS
	.align		4
.L_2877:
        /*00d0*/ 	.byte	0x04, 0x1c
        /*00d2*/ 	.short	(.L_2879 - .L_2878)


	//   ....[0]....
.L_2878:
        /*00d4*/ 	.word	0x00000070


	//   ....[1]....
        /*00d8*/ 	.word	0x00000b10


	//----- nvinfo : EIATTR_MAX_THREADS
	.align		4
.L_2879:
        /*00dc*/ 	.byte	0x04, 0x05
        /*00de*/ 	.short	(.L_2881 - .L_2880)
.L_2880:
        /*00e0*/ 	.word	0x00000400
        /*00e4*/ 	.word	0x00000001
        /*00e8*/ 	.word	0x00000001


	//----- nvinfo : EIATTR_CRS_STACK_SIZE
	.align		4
.L_2881:
        /*00ec*/ 	.byte	0x04, 0x1e
        /*00ee*/ 	.short	(.L_2883 - .L_2882)
.L_2882:
        /*00f0*/ 	.word	0x00000000


	//----- nvinfo : EIATTR_CBANK_PARAM_SIZE
	.align		4
.L_2883:
        /*00f4*/ 	.byte	0x03, 0x19
        /*00f6*/ 	.short	0x0088


	//----- nvinfo : EIATTR_PARAM_CBANK
	.align		4
        /*00f8*/ 	.byte	0x04, 0x0a
        /*00fa*/ 	.short	(.L_2885 - .L_2884)
	.align		4
.L_2884:
        /*00fc*/ 	.word	index@(.nv.constant0._ZN10layer_norm22ln_bwd_finalize_kernelINS_22Kernel_traits_finalizeILj20480E13__nv_bfloat16S2_S2_fjLj1024ELj4ENS_18Kernel_traits_baseILj20480ES2_S2_S2_fjLj1024EEEEEEEvNS_9BwdParamsE)
        /*0100*/ 	.short	0x0210
        /*0102*/ 	.short	0x0088


	//----- nvinfo : EIATTR_SW_WAR
	.align		4
.L_2885:
        /*0104*/ 	.byte	0x04, 0x36
        /*0106*/ 	.short	(.L_2887 - .L_2886)
.L_2886:
        /*0108*/ 	.word	0x00000008
.L_2887:


//--------------------- .nv.info._ZN10layer_norm13ln_bwd_kernelINS_13Kernel_traitsI13__nv_bfloat16S2_S2_fjLj20480ELj4ELj1ELj4ELj16ENS_18Kernel_traits_baseILj20480ES2_S2_S2_fjLj128EEEEEEEvNS_9BwdParamsE --------------------------
	.section	.nv.info._ZN10layer_norm13ln_bwd_kernelINS_13Kernel_traitsI13__nv_bfloat16S2_S2_fjLj20480ELj4ELj1ELj4ELj16ENS_18Kernel_traits_baseILj20480ES2_S2_S2_fjLj128EEEEEEEvNS_9BwdParamsE,"",@"SHT_CUDA_INFO"
	.sectionflags	@""
	.align	4


	//----- nvinfo : EIATTR_CUDA_API_VERSION
	.align		4
        /*0000*/ 	.byte	0x04, 0x37
        /*0002*/ 	.short	(.L_2889 - .L_2888)
.L_2888:
        /*0004*/ 	.word	0x00000082


	//----- nvinfo : EIATTR_KPARAM_INFO
	.align		4
.L_2889:
        /*0008*/ 	.byte	0x04, 0x17
        /*000a*/ 	.short	(.L_2891 - .L_2890)
.L_2890:
        /*000c*/ 	.word	0x00000000
        /*0010*/ 	.short	0x0000
        /*0012*/ 	.short	0x0000
        /*0014*/ 	.byte	0x00, 0xf0, 0x21, 0x02


	//----- nvinfo : EIATTR_SPARSE_MMA_MASK
	.align		4
.L_2891:
        /*0018*/ 	.byte	0x03, 0x50
        /*001a*/ 	.short	0x0000


	//----- nvinfo : EIATTR_MAXREG_COUNT
	.align		4
        /*001c*/ 	.byte	0x03, 0x1b
        /*001e*/ 	.short	0x00ff


	//----- nvinfo : EIATTR_NUM_BARRIERS
	.align		4
        /*0020*/ 	.byte	0x02, 0x4c
        /*0022*/ 	.byte	0x01
	.zero		1


	//----- nvinfo : EIATTR_MERCURY_ISA_VERSION
	.align		4
        /*0024*/ 	.byte	0x03, 0x5f
        /*0026*/ 	.short	0x0101


	//----- nvinfo : EIATTR_COOP_GROUP_MASK_REGIDS
	.align		4
        /*0028*/ 	.byte	0x04, 0x29
        /*002a*/ 	.short	(.L_2893 - .L_2892)


	//   ....[0]....
.L_2892:
        /*002c*/ 	.word	0xffffffff


	//   ....[1]....
        /*0030*/ 	.word	0xffffffff


	//   ....[2]....
        /*0034*/ 	.word	0xffffffff


	//   ....[3]....
        /*0038*/ 	.word	0xffffffff


	//   ....[4]....
        /*003c*/ 	.word	0xffffffff


	//   ....[5]....
        /*0040*/ 	.word	0xffffffff


	//   ....[6]....
        /*0044*/ 	.word	0xffffffff


	//   ....[7]....
        /*0048*/ 	.word	0xffffffff


	//   ....[8]....
        /*004c*/ 	.word	0xffffffff


	//   ....[9]....
        /*0050*/ 	.word	0xffffffff


	//   ....[10]....
        /*0054*/ 	.word	0xffffffff


	//   ....[11]....
        /*0058*/ 	.word	0xffffffff


	//   ....[12]....
        /*005c*/ 	.word	0xffffffff


	//   ....[13]....
        /*0060*/ 	.word	0xffffffff


	//   ....[14]....
        /*0064*/ 	.word	0xffffffff


	//   ....[15]....
        /*0068*/ 	.word	0xffffffff


	//   ....[16]....
        /*006c*/ 	.word	0xffffffff


	//   ....[17]....
        /*0070*/ 	.word	0xffffffff


	//   ....[18]....
        /*0074*/ 	.word	0xffffffff


	//   ....[19]....
        /*0078*/ 	.word	0xffffffff


	//   ....[20]....
        /*007c*/ 	.word	0x05000051


	//   ....[21]....
        /*0080*/ 	.word	0x05000051


	//   ....[22]....
        /*0084*/ 	.word	0x05000051


	//   ....[23]....
        /*0088*/ 	.word	0x05000051


	//   ....[24]....
        /*008c*/ 	.word	0x05000051


	//   ....[25]....
        /*0090*/ 	.word	0x05000051


	//   ....[26]....
        /*0094*/ 	.word	0x05000051


	//   ....[27]....
        /*0098*/ 	.word	0x05000051


	//   ....[28]....
        /*009c*/ 	.word	0x05000051


	//   ....[29]....
        /*00a0*/ 	.word	0x05000051


	//----- nvinfo : EIATTR_COOP_GROUP_INSTR_OFFSETS
	.align		4
.L_2893:
        /*00a4*/ 	.byte	0x04, 0x28
        /*00a6*/ 	.short	(.L_2895 - .L_2894)


	//   ....[0]....
.L_2894:
        /*00a8*/ 	.word	0x000033f0


	//   ....[1]....
        /*00ac*/ 	.word	0x00003400


	//   ....[2]....
        /*00b0*/ 	.word	0x00003430


	//   ....[3]....
        /*00b4*/ 	.word	0x00003440


	//   ....[4]....
        /*00b8*/ 	.word	0x00003470


	//   ....[5]....
        /*00bc*/ 	.word	0x00003480


	//   ....[6]....
        /*00c0*/ 	.word	0x000034b0


	//   ....[7]....
        /*00c4*/ 	.word	0x000034c0


	//   ....[8]....
        /*00c8*/ 	.word	0x000034f0


	//   ....[9]....
        /*00cc*/ 	.word	0x00003500


	//   ....[10]....
        /*00d0*/ 	.word	0x00003a20


	//   ....[11]....
        /*00d4*/ 	.word	0x00003a30


	//   ....[12]....
        /*00d8*/ 	.word	0x00003a60


	//   ....[13]....
        /*00dc*/ 	.word	0x00003a70


	//   ....[14]....
        /*00e0*/ 	.word	0x00003aa0


	//   ....[15]....
        /*00e4*/ 	.word	0x00003ab0


	//   ....[16]....
        /*00e8*/ 	.word	0x00003ae0


	//   ....[17]....
        /*00ec*/ 	.word	0x00003af0


	//   ....[18]....
        /*00f0*/ 	.word	0x00003b20


	//   ....[19]....
        /*00f4*/ 	.word	0x00003b30


	//   ....[20]....
        /*00f8*/ 	.word	0x00004d80


	//   ....[21]....
        /*00fc*/ 	.word	0x00004dd0


	//   ....[22]....
        /*0100*/ 	.word	0x00004e40


	//   ....[23]....
        /*0104*/ 	.word	0x00004ea0


	//   ....[24]....
        /*0108*/ 	.word	0x00004f10


	//   ....[25]....
        /*010c*/ 	.word	0x00004f70


	//   ....[26]....
        /*0110*/ 	.word	0x00004fe0


	//   ....[27]....
        /*0114*/ 	.word	0x00005040


	//   ....[28]....
        /*0118*/ 	.word	0x000050b0


	//   ....[29]....
        /*011c*/ 	.word	0x00005110


	//----- nvinfo : EIATTR_EXIT_INSTR_OFFSETS
	.align		4
.L_2895:
        /*0120*/ 	.byte	0x04, 0x1c
        /*0122*/ 	.short	(.L_2897 - .L_2896)


	//   ....[0]....
.L_2896:
        /*0124*/ 	.word	0x00004d20


	//----- nvinfo : EIATTR_MAX_THREADS
	.align		4
.L_2897:
        /*0128*/ 	.byte	0x04, 0x05
        /*012a*/ 	.short	(.L_2899 - .L_2898)
.L_2898:
        /*012c*/ 	.word	0x00000080
        /*0130*/ 	.word	0x00000001
        /*0134*/ 	.word	0x00000001


	//----- nvinfo : EIATTR_CRS_STACK_SIZE
	.align		4
.L_2899:
        /*0138*/ 	.byte	0x04, 0x1e
        /*013a*/ 	.short	(.L_2901 - .L_2900)
.L_2900:
        /*013c*/ 	.word	0x00000000


	//----- nvinfo : EIATTR_CBANK_PARAM_SIZE
	.align		4
.L_2901:
        /*0140*/ 	.byte	0x03, 0x19
        /*0142*/ 	.short	0x0088


	//----- nvinfo : EIATTR_PARAM_CBANK
	.align		4
        /*0144*/ 	.byte	0x04, 0x0a
        /*0146*/ 	.short	(.L_2903 - .L_2902)
	.align		4
.L_2902:
        /*0148*/ 	.word	index@(.nv.constant0._ZN10layer_norm13ln_bwd_kernelINS_13Kernel_traitsI13__nv_bfloat16S2_S2_fjLj20480ELj4ELj1ELj4ELj16ENS_18Kernel_traits_baseILj20480ES2_S2_S2_fjLj128EEEEEEEvNS_9BwdParamsE)
        /*014c*/ 	.short	0x0210
        /*014e*/ 	.short	0x0088


	//----- nvinfo : EIATTR_SW_WAR
	.align		4
.L_2903:
        /*0150*/ 	.byte	0x04, 0x36
        /*0152*/ 	.short	(.L_2905 - .L_2904)
.L_2904:
        /*0154*/ 	.word	0x00000008
.L_2905:


//--------------------- .nv.info._ZN10layer_norm22ln_bwd_finalize_kernelINS_22Kernel_traits_finalizeILj20480E6__halffS2_fjLj1024ELj4ENS_18Kernel_traits_baseILj20480ES2_fS2_fjLj1024EEEEEEEvNS_9BwdParamsE --------------------------
	.section	.nv.info._ZN10layer_norm22ln_bwd_finalize_kernelINS_22Kernel_traits_finalizeILj20480E6__halffS2_fjLj1024ELj4ENS_18Kernel_traits_baseILj20480ES2_fS2_fjLj1024EEEEEEEvNS_9BwdParamsE,"",@"SHT_CUDA_INFO"
	.sectionflags	@""
	.align	4


	//----- nvinfo : EIATTR_CUDA_API_VERSION
	.align		4
        /*0000*/ 	.byte	0x04, 0x37
        /*0002*/ 	.short	(.L_2907 - .L_2906)
.L_2906:
        /*0004*/ 	.word	0x00000082


	//----- nvinfo : EIATTR_KPARAM_INFO
	.align		4
.L_2907:
        /*0008*/ 	.byte	0x04, 0x17
        /*000a*/ 	.short	(.L_2909 - .L_2908)
.L_2908:
        /*000c*/ 	.word	0x00000000
        /*0010*/ 	.short	0x0000
        /*0012*/ 	.short	0x0000
        /*0014*/ 	.byte	0x00, 0xf0, 0x21, 0x02


	//----- nvinfo : EIATTR_SPARSE_MMA_MASK
	.align		4
.L_2909:
        /*0018*/ 	.byte	0x03, 0x50
        /*001a*/ 	.short	0x0000


	//----- nvinfo : EIATTR_MAXREG_COUNT
	.align		4
        /*001c*/ 	.byte	0x03, 0x1b
        /*001e*/ 	.short	0x0040


	//----- nvinfo : EIATTR_NUM_BARRIERS
	.align		4
        /*0020*/ 	.byte	0x02, 0x4c
        /*0022*/ 	.byte	0x01
	.zero		1


	//----- nvinfo : EIATTR_MERCURY_ISA_VERSION
	.align		4
        /*0024*/ 	.byte	0x03, 0x5f
        /*0026*/ 	.short	0x0101


	//----- nvinfo : EIATTR_COOP_GROUP_MASK_REGIDS
	.align		4
        /*0028*/ 	.byte	0x04, 0x29
        /*002a*/ 	.short	(.L_2911 - .L_2910)


	//   ....[0]....
.L_2910:
        /*002c*/ 	.word	0xffffffff


	//   ....[1]....
        /*0030*/ 	.word	0xffffffff


	//   ....[2]....
        /*0034*/ 	.word	0xffffffff


	//   ....[3]....
        /*0038*/ 	.word	0xffffffff


	//   ....[4]....
        /*003c*/ 	.word	0xffffffff


	//   ....[5]....
        /*0040*/ 	.word	0xffffffff


	//   ....[6]....
        /*0044*/ 	.word	0xffffffff


	//   ....[7]....
        /*0048*/ 	.word	0xffffffff


	//   ....[8]....
        /*004c*/ 	.word	0xffffffff


	//   ....[9]....
        /*0050*/ 	.word	0xffffffff


	//   ....[10]....
        /*0054*/ 	.word	0x05000011


	//   ....[11]....
        /*0058*/ 	.word	0x05000011


	//   ....[12]....
        /*005c*/ 	.word	0x05000011


	//   ....[13]....
        /*0060*/ 	.word	0x05000011


	//   ....[14]....
        /*0064*/ 	.word	0x05000011


	//   ....[15]....
        /*0068*/ 	.word	0x05000011


	//   ....[16]....
        /*006c*/ 	.word	0x05000011


	//   ....[17]....
        /*0070*/ 	.word	0x05000011


	//   ....[18]....
        /*0074*/ 	.word	0x05000011


	//   ....[19]....
        /*0078*/ 	.word	0x05000011


	//----- nvinfo : EIATTR_COOP_GROUP_INSTR_OFFSETS
	.align		4
.L_2911:
        /*007c*/ 	.byte	0x04, 0x28
        /*007e*/ 	.short	(.L_2913 - .L_2912)


	//   ....[0]....
.L_2912:
        /*0080*/ 	.word	0x00000860


	//   ....[1]....
        /*0084*/ 	.word	0x00000870


	//   ....[2]....
        /*0088*/ 	.word	0x000008a0


	//   ....[3]....
        /*008c*/ 	.word	0x000008b0


	//   ....[4]....
        /*0090*/ 	.word	0x000008e0


	//   ....[5]....
        /*0094*/ 	.word	0x000008f0


	//   ....[6]....
        /*0098*/ 	.word	0x00000920


	//   ....[7]....
        /*009c*/ 	.word	0x00000930


	//   ....[8]....
        /*00a0*/ 	.word	0x00000960


	//   ....[9]....
        /*00a4*/ 	.word	0x00000970


	//   ....[10]....
        /*00a8*/ 	.word	0x00000b70


	//   ....[11]....
        /*00ac*/ 	.word	0x00000be0


	//   ....[12]....
        /*00b0*/ 	.word	0x00000c50


	//   ....[13]....
        /*00b4*/ 	.word	0x00000cc0


	//   ....[14]....
        /*00b8*/ 	.word	0x00000d30


	//   ....[15]....
        /*00bc*/ 	.word	0x00000d90


	//   ....[16]....
        /*00c0*/ 	.word	0x00000e00


	//   ....[17]....
        /*00c4*/ 	.word	0x00000e70


	//   ....[18]....
        /*00c8*/ 	.word	0x00000ee0


	//   ....[19]....
        /*00cc*/ 	.word	0x00000f50


	//----- nvinfo : EIATTR_EXIT_INSTR_OFFSETS
	.align		4
.L_2913:
        /*00d0*/ 	.byte	0x04, 0x1c
        /*00d2*/ 	.short	(.L_2915 - .L_2914)


	//   ....[0]....
.L_2914:
        /*00d4*/ 	.word	0x00000070


	//   ....[1]....
        /*00d8*/ 	.word	0x00000b10


	//----- nvinfo : EIATTR_MAX_THREADS
	.align		4
.L_2915:
        /*00dc*/ 	.byte	0x04, 0x05
        /*00de*/ 	.short	(.L_2917 - .L_2916)
.L_2916:
        /*00e0*/ 	.word	0x00000400
        /*00e4*/ 	.word	0x00000001
        /*00e8*/ 	.word	0x00000001


	//----- nvinfo : EIATTR_CRS_STACK_SIZE
	.align		4
.L_2917:
        /*00ec*/ 	.byte	0x04, 0x1e
        /*00ee*/ 	.short	(.L_2919 - .L_2918)
.L_2918:
        /*00f0*/ 	.word	0x00000000


	//----- nvinfo : EIATTR_CBANK_PARAM_SIZE
	.align		4
.L_2919:
        /*00f4*/ 	.byte	0x03, 0x19
        /*00f6*/ 	.short	0x0088


	//----- nvinfo : EIATTR_PARAM_CBANK
	.align		4
        /*00f8*/ 	.byte	0x04, 0x0a
        /*00fa*/ 	.short	(.L_2921 - .L_2920)
	.align		4
.L_2920:
        /*00fc*/ 	.word	index@(.nv.constant0._ZN10layer_norm22ln_bwd_finalize_kernelINS_22Kernel_traits_finalizeILj20480E6__halffS2_fjLj1024ELj4ENS_18Kernel_traits_baseILj20480ES2_fS2_fjLj1024EEEEEEEvNS_9BwdParamsE)
        /*0100*/ 	.short	0x0210
        /*0102*/ 	.short	0x0088


	//----- nvinfo : EIATTR_SW_WAR
	.align		4
.L_2921:
        /*0104*/ 	.byte	0x04, 0x36
        /*0106*/ 	.short	(.L_2923 - .L_2922)
.L_2922:
        /*0108*/ 	.word	0x00000008
.L_2923:


//--------------------- .nv.info._ZN10layer_norm13ln_bwd_kernelINS_13Kernel_traitsI6__halffS2_fjLj20480ELj4ELj1ELj4ELj16ENS_18Kernel_traits_baseILj20480ES2_fS2_fjLj128EEEEEEEvNS_9BwdParamsE --------------------------
	.section	.nv.info._ZN10layer_norm13ln_bwd_kernelINS_13Kernel_traitsI6__halffS2_fjLj20480ELj4ELj1ELj4ELj16ENS_18Kernel_traits_baseILj20480ES2_fS2_fjLj128EEEEEEEvNS_9BwdParamsE,"",@"SHT_CUDA_INFO"
	.sectionflags	@""
	.align	4


	//----- nvinfo : EIATTR_CUDA_API_VERSION
	.align		4
        /*0000*/ 	.byte	0x04, 0x37
        /*0002*/ 	.short	(.L_2925 - .L_2924)
.L_2924:
        /*0004*/ 	.word	0x00000082


	//----- nvinfo : EIATTR_KPARAM_INFO
	.align		4
.L_2925:
        /*0008*/ 	.byte	0x04, 0x17
        /*000a*/ 	.short	(.L_2927 - .L_2926)
.L_2926:
        /*000c*/ 	.word	0x00000000
        /*0010*/ 	.short	0x0000
        /*0012*/ 	.short	0x0000
        /*0014*/ 	.byte	0x00, 0xf0, 0x21, 0x02


	//----- nvinfo : EIATTR_SPARSE_MMA_MASK
	.align		4
.L_2927:
        /*0018*/ 	.byte	0x03, 0x50
        /*001a*/ 	.short	0x0000


	//----- nvinfo : EIATTR_MAXREG_COUNT
	.align		4
        /*001c*/ 	.byte	0x03, 0x1b
        /*001e*/ 	.short	0x00ff


	//----- nvinfo : EIATTR_NUM_BARRIERS
	.align		4
        /*0020*/ 	.byte	0x02, 0x4c
        /*0022*/ 	.byte	0x01
	.zero		1


	//----- nvinfo : EIATTR_ANNOTATIONS
	.align		4
        /*0024*/ 	.byte	0x04, 0x55
        /*0026*/ 	.short	(.L_2929 - .L_2928)


	//   ....[0]....
.L_2928:
        /*0028*/ 	.word	0x00000001
        /*002c*/ 	.byte	0x20, 0x07, 0x00, 0x00, 0x01, 0x00, 0x00, 0x00, 0x30, 0x07, 0x00, 0x00, 0x01, 0x00, 0x00, 0x00
        /*003c*/ 	.byte	0xa0, 0x11, 0x00, 0x00, 0x01, 0x00, 0x00, 0x00, 0xc0, 0x11, 0x00, 0x00


	//----- nvinfo : EIATTR_MERCURY_ISA_VERSION
	.align		4
.L_2929:
        /*0048*/ 	.byte	0x03, 0x5f
        /*004a*/ 	.short	0x0101


	//----- nvinfo : EIATTR_COOP_GROUP_MASK_REGIDS
	.align		4
        /*004c*/ 	.byte	0x04, 0x29
        /*004e*/ 	.short	(.L_2931 - .L_2930)


	//   ....[0]....
.L_2930:
        /*0050*/ 	.word	0xffffffff


	//   ....[1]....
        /*0054*/ 	.word	0xffffffff


	//   ....[2]....
        /*0058*/ 	.word	0xffffffff


	//   ....[3]....
        /*005c*/ 	.word	0xffffffff


	//   ....[4]....
        /*0060*/ 	.word	0xffffffff


	//   ....[5]....
        /*0064*/ 	.word	0xffffffff


	//   ....[6]....
        /*0068*/ 	.word	0xffffffff


	//   ....[7]....
        /*006c*/ 	.word	0xffffffff


	//   ....[8]....
        /*0070*/ 	.word	0xffffffff


	//   ....[9]....
        /*0074*/ 	.word	0xffffffff


	//   ....[10]....
        /*0078*/ 	.word	0xffffffff


	//   ....[11]....
        /*007c*/ 	.word	0xffffffff


	//   ....[12]....
        /*0080*/ 	.word	0xffffffff


	//   ....[13]....
        /*0084*/ 	.word	0xffffffff


	//   ....[14]....
        /*0088*/ 	.word	0xffffffff


	//   ....[15]....
        /*008c*/ 	.word	0xffffffff


	//   ....[16]....
        /*0090*/ 	.word	0xffffffff


	//   ....[17]....
        /*0094*/ 	.word	0xffffffff


	//   ....[18]....
        /*0098*/ 	.word	0xffffffff


	//   ....[19]....
        /*009c*/ 	.word	0xffffffff


	//   ....[20]....
        /*00a0*/ 	.word	0x0500003b


	//   ....[21]....
        /*00a4*/ 	.word	0x0500003b


	//   ....[22]....
        /*00a8*/ 	.word	0x0500003b


	//   ....[23]....
        /*00ac*/ 	.word	0x0500003b


	//   ....[24]....
        /*00b0*/ 	.word	0x0500003b


	//   ....[25]....
        /*00b4*/ 	.word	0x0500003b


	//   ....[26]....
        /*00b8*/ 	.word	0x0500003b


	//   ....[27]....
        /*00bc*/ 	.word	0x0500003b


	//   ....[28]....
        /*00c0*/ 	.word	0x0500003b


	//   ....[29]....
        /*00c4*/ 	.word	0x0500003b


	//----- nvinfo : EIATTR_COOP_GROUP_INSTR_OFFSETS
	.align		4
.L_2931:
        /*00c8*/ 	.byte	0x04, 0x28
        /*00ca*/ 	.short	(.L_2933 - .L_2932)


	//   ....[0]....
.L_2932:
        /*00cc*/ 	.word	0x00003680


	//   ....[1]....
        /*00d0*/ 	.word	0x000036a0


	//   ....[2]....
        /*00d4*/ 	.word	0x000036c0


	//   ....[3]....
        /*00d8*/ 	.word	0x000036e0


	//   ....[4]....
        /*00dc*/ 	.word	0x00003700


	//   ....[5]....
        /*00e0*/ 	.word	0x00003720


	//   ....[6]....
        /*00e4*/ 	.word	0x00003740


	//   ....[7]....
        /*00e8*/ 	.word	0x00003760


	//   ....[8]....
        /*00ec*/ 	.word	0x00003770


	//   ....[9]....
        /*00f0*/ 	.word	0x00003790


	//   ....[10]....
        /*00f4*/ 	.word	0x00003d50


	//   ....[11]....
        /*00f8*/ 	.word	0x00003d70


	//   ....[12]....
        /*00fc*/ 	.word	0x00003d90


	//   ....[13]....
        /*0100*/ 	.word	0x00003db0


	//   ....[14]....
        /*0104*/ 	.word	0x00003dd0


	//   ....[15]....
        /*0108*/ 	.word	0x00003df0


	//   ....[16]....
        /*010c*/ 	.word	0x00003e10


	//   ....[17]....
        /*0110*/ 	.word	0x00003e30


	//   ....[18]....
        /*0114*/ 	.word	0x00003e50


	//   ....[19]....
        /*0118*/ 	.word	0x00003e70


	//   ....[20]....
        /*011c*/ 	.word	0x00005150


	//   ....[21]....
        /*0120*/ 	.word	0x000051a0


	//   ....[22]....
        /*0124*/ 	.word	0x00005200


	//   ....[23]....
        /*0128*/ 	.word	0x00005250


	//   ....[24]....
        /*012c*/ 	.word	0x000052b0


	//   ....[25]....
        /*0130*/ 	.word	0x00005300


	//   ....[26]....
        /*0134*/ 	.word	0x00005360


	//   ....[27]....
        /*0138*/ 	.word	0x000053b0


	//   ....[28]....
        /*013c*/ 	.word	0x00005410


	//   ....[29]....
        /*0140*/ 	.word	0x00005460


	//----- nvinfo : EIATTR_EXIT_INSTR_OFFSETS
	.align		4
.L_2933:
        /*0144*/ 	.byte	0x04, 0x1c
        /*0146*/ 	.short	(.L_2935 - .L_2934)


	//   ....[0]....
.L_2934:
        /*0148*/ 	.word	0x000050f0


	//----- nvinfo : EIATTR_MAX_THREADS
	.align		4
.L_2935:
        /*014c*/ 	.byte	0x04, 0x05
        /*014e*/ 	.short	(.L_2937 - .L_2936)
.L_2936:
        /*0150*/ 	.word	0x00000080
        /*0154*/ 	.word	0x00000001
        /*0158*/ 	.word	0x00000001


	//----- nvinfo : EIATTR_CRS_STACK_SIZE
	.align		4
.L_2937:
        /*015c*/ 	.byte	0x04, 0x1e
        /*015e*/ 	.short	(.L_2939 - .L_2938)
.L_2938:
        /*0160*/ 	.word	0x00000000


	//----- nvinfo : EIATTR_CBANK_PARAM_SIZE
	.align		4
.L_2939:
        /*0164*/ 	.byte	0x03, 0x19
        /*0166*/ 	.short	0x0088


	//----- nvinfo : EIATTR_PARAM_CBANK
	.align		4
        /*0168*/ 	.byte	0x04, 0x0a
        /*016a*/ 	.short	(.L_2941 - .L_2940)
	.align		4
.L_2940:
        /*016c*/ 	.word	index@(.nv.constant0._ZN10layer_norm13ln_bwd_kernelINS_13Kernel_traitsI6__halffS2_fjLj20480ELj4ELj1ELj4ELj16ENS_18Kernel_traits_baseILj20480ES2_fS2_fjLj128EEEEEEEvNS_9BwdParamsE)
        /*0170*/ 	.short	0x0210
        /*0172*/ 	.short	0x0088


	//----- nvinfo : EIATTR_SW_WAR
	.align		4
.L_2941:
        /*0174*/ 	.byte	0x04, 0x36
        /*0176*/ 	.short	(.L_2943 - .L_2942)
.L_2942:
        /*0178*/ 	.word	0x00000008
.L_2943:


//--------------------- .nv.info._ZN10layer_norm22ln_bwd_finalize_kernelINS_22Kernel_traits_finalizeILj20480E6__halfS2_S2_fjLj1024ELj4ENS_18Kernel_traits_baseILj20480ES2_S2_S2_fjLj1024EEEEEEEvNS_9BwdParamsE --------------------------
	.section	.nv.info._ZN10layer_norm22ln_bwd_finalize_kernelINS_22Kernel_traits_finalizeILj20480E6__halfS2_S2_fjLj1024ELj4ENS_18Kernel_traits_baseILj20480ES2_S2_S2_fjLj1024EEEEEEEvNS_9BwdParamsE,"",@"SHT_CUDA_INFO"
	.sectionflags	@""
	.align	4


	//----- nvinfo : EIATTR_CUDA_API_VERSION
	.align		4
        /*0000*/ 	.byte	0x04, 0x37
        /*0002*/ 	.short	(.L_2945 - .L_2944)
.L_2944:
        /*0004*/ 	.word	0x00000082


	//----- nvinfo : EIATTR_KPARAM_INFO
	.align		4
.L_2945:
        /*0008*/ 	.byte	0x04, 0x17
        /*000a*/ 	.short	(.L_2947 - .L_2946)
.L_2946:
        /*000c*/ 	.word	0x00000000
        /*0010*/ 	.short	0x0000
        /*0012*/ 	.short	0x0000
        /*0014*/ 	.byte	0x00, 0xf0, 0x21, 0x02


	//----- nvinfo : EIATTR_SPARSE_MMA_MASK
	.align		4
.L_2947:
        /*0018*/ 	.byte	0x03, 0x50
        /*001a*/ 	.short	0x0000


	//----- nvinfo : EIATTR_MAXREG_COUNT
	.align		4
        /*001c*/ 	.byte	0x03, 0x1b
        /*001e*/ 	.short	0x0040


	//----- nvinfo : EIATTR_NUM_BARRIERS
	.align		4
        /*0020*/ 	.byte	0x02, 0x4c
        /*0022*/ 	.byte	0x01
	.zero		1


	//----- nvinfo : EIATTR_MERCURY_ISA_VERSION
	.align		4
        /*0024*/ 	.byte	0x03, 0x5f
        /*0026*/ 	.short	0x0101


	//----- nvinfo : EIATTR_COOP_GROUP_MASK_REGIDS
	.align		4
        /*0028*/ 	.byte	0x04, 0x29
        /*002a*/ 	.short	(.L_2949 - .L_2948)


	//   ....[0]....
.L_2948:
        /*002c*/ 	.word	0xffffffff


	//   ....[1]....
        /*0030*/ 	.word	0xffffffff


	//   ....[2]....
        /*0034*/ 	.word	0xffffffff


	//   ....[3]....
        /*0038*/ 	.word	0xffffffff


	//   ....[4]....
        /*003c*/ 	.word	0xffffffff


	//   ....[5]....
        /*0040*/ 	.word	0xffffffff


	//   ....[6]....
        /*0044*/ 	.word	0xffffffff


	//   ....[7]....
        /*0048*/ 	.word	0xffffffff


	//   ....[8]....
        /*004c*/ 	.word	0xffffffff


	//   ....[9]....
        /*0050*/ 	.word	0xffffffff


	//   ....[10]....
        /*0054*/ 	.word	0x05000011


	//   ....[11]....
        /*0058*/ 	.word	0x05000011


	//   ....[12]....
        /*005c*/ 	.word	0x05000011


	//   ....[13]....
        /*0060*/ 	.word	0x05000011


	//   ....[14]....
        /*0064*/ 	.word	0x05000011


	//   ....[15]....
        /*0068*/ 	.word	0x05000011


	//   ....[16]....
        /*006c*/ 	.word	0x05000011


	//   ....[17]....
        /*0070*/ 	.word	0x05000011


	//   ....[18]....
        /*0074*/ 	.word	0x05000011


	//   ....[19]....
        /*0078*/ 	.word	0x05000011


	//----- nvinfo : EIATTR_COOP_GROUP_INSTR_OFFSETS
	.align		4
.L_2949:
        /*007c*/ 	.byte	0x04, 0x28
        /*007e*/ 	.short	(.L_2951 - .L_2950)


	//   ....[0]....
.L_2950:
        /*0080*/ 	.word	0x00000860


	//   ....[1]....
        /*0084*/ 	.word	0x00000870


	//   ....[2]....
        /*0088*/ 	.word	0x000008a0


	//   ....[3]....
        /*008c*/ 	.word	0x000008b0


	//   ....[4]....
        /*0090*/ 	.word	0x000008e0


	//   ....[5]....
        /*0094*/ 	.word	0x000008f0


	//   ....[6]....
        /*0098*/ 	.word	0x00000920


	//   ....[7]....
        /*009c*/ 	.word	0x00000930


	//   ....[8]....
        /*00a0*/ 	.word	0x00000960


	//   ....[9]....
        /*00a4*/ 	.word	0x00000970


	//   ....[10]....
        /*00a8*/ 	.word	0x00000b70


	//   ....[11]....
        /*00ac*/ 	.word	0x00000be0


	//   ....[12]....
        /*00b0*/ 	.word	0x00000c50


	//   ....[13]....
        /*00b4*/ 	.word	0x00000cc0


	//   ....[14]....
        /*00b8*/ 	.word	0x00000d30


	//   ....[15]....
        /*00bc*/ 	.word	0x00000d90


	//   ....[16]....
        /*00c0*/ 	.word	0x00000e00


	//   ....[17]....
        /*00c4*/ 	.word	0x00000e70


	//   ....[18]....
        /*00c8*/ 	.word	0x00000ee0


	//   ....[19]....
        /*00cc*/ 	.word	0x00000f50


	//----- nvinfo : EIATTR_EXIT_INSTR_OFFSETS
	.align		4
.L_2951:
        /*00d0*/ 	.byte	0x04, 0x1c
        /*00d2*/ 	.short	(.L_2953 - .L_2952)


	//   ....[0]....
.L_2952:
        /*00d4*/ 	.word	0x00000070


	//   ....[1]....
        /*00d8*/ 	.word	0x00000b10


	//----- nvinfo : EIATTR_MAX_THREADS
	.align		4
.L_2953:
        /*00dc*/ 	.byte	0x04, 0x05
        /*00de*/ 	.short	(.L_2955 - .L_2954)
.L_2954:
        /*00e0*/ 	.word	0x00000400
        /*00e4*/ 	.word	0x00000001
        /*00e8*/ 	.word	0x00000001


	//----- nvinfo : EIATTR_CRS_STACK_SIZE
	.align		4
.L_2955:
        /*00ec*/ 	.byte	0x04, 0x1e
        /*00ee*/ 	.short	(.L_2957 - .L_2956)
.L_2956:
        /*00f0*/ 	.word	0x00000000


	//----- nvinfo : EIATTR_CBANK_PARAM_SIZE
	.align		4
.L_2957:
        /*00f4*/ 	.byte	0x03, 0x19
        /*00f6*/ 	.short	0x0088


	//----- nvinfo : EIATTR_PARAM_CBANK
	.align		4
        /*00f8*/ 	.byte	0x04, 0x0a
        /*00fa*/ 	.short	(.L_2959 - .L_2958)
	.align		4
.L_2958:
        /*00fc*/ 	.word	index@(.nv.constant0._ZN10layer_norm22ln_bwd_finalize_kernelINS_22Kernel_traits_finalizeILj20480E6__halfS2_S2_fjLj1024ELj4ENS_18Kernel_traits_baseILj20480ES2_S2_S2_fjLj1024EEEEEEEvNS_9BwdParamsE)
        /*0100*/ 	.short	0x0210
        /*0102*/ 	.short	0x0088


	//----- nvinfo : EIATTR_SW_WAR
	.align		4
.L_2959:
        /*0104*/ 	.byte	0x04, 0x36
        /*0106*/ 	.short	(.L_2961 - .L_2960)
.L_2960:
        /*0108*/ 	.word	0x00000008
.L_2961:


//--------------------- .nv.info._ZN10layer_norm13ln_bwd_kernelINS_13Kernel_traitsI6__halfS2_S2_fjLj20480ELj4ELj1ELj4ELj16ENS_18Kernel_traits_baseILj20480ES2_S2_S2_fjLj128EEEEEEEvNS_9BwdParamsE --------------------------
	.section	.nv.info._ZN10layer_norm13ln_bwd_kernelINS_13Kernel_traitsI6__halfS2_S2_fjLj20480ELj4ELj1ELj4ELj16ENS_18Kernel_traits_baseILj20480ES2_S2_S2_fjLj128EEEEEEEvNS_9BwdParamsE,"",@"SHT_CUDA_INFO"
	.sectionflags	@""
	.align	4


	//----- nvinfo : EIATTR_CUDA_API_VERSION
	.align		4
        /*0000*/ 	.byte	0x04, 0x37
        /*0002*/ 	.short	(.L_2963 - .L_2962)
.L_2962:
        /*0004*/ 	.word	0x00000082


	//----- nvinfo : EIATTR_KPARAM_INFO
	.align		4
.L_2963:
        /*0008*/ 	.byte	0x04, 0x17
        /*000a*/ 	.short	(.L_2965 - .L_2964)
.L_2964:
        /*000c*/ 	.word	0x00000000
        /*0010*/ 	.short	0x0000
        /*0012*/ 	.short	0x0000
        /*0014*/ 	.byte	0x00, 0xf0, 0x21, 0x02


	//----- nvinfo : EIATTR_SPARSE_MMA_MASK
	.align		4
.L_2965:
        /*0018*/ 	.byte	0x03, 0x50
        /*001a*/ 	.short	0x0000


	//----- nvinfo : EIATTR_MAXREG_COUNT
	.align		4
        /*001c*/ 	.byte	0x03, 0x1b
        /*001e*/ 	.short	0x00ff


	//----- nvinfo : EIATTR_NUM_BARRIERS
	.align		4
        /*0020*/ 	.byte	0x02, 0x4c
        /*0022*/ 	.byte	0x01
	.zero		1


	//----- nvinfo : EIATTR_MERCURY_ISA_VERSION
	.align		4
        /*0024*/ 	.byte	0x03, 0x5f
        /*0026*/ 	.short	0x0101


	//----- nvinfo : EIATTR_COOP_GROUP_MASK_REGIDS
	.align		4
        /*0028*/ 	.byte	0x04, 0x29
        /*002a*/ 	.short	(.L_2967 - .L_2966)


	//   ....[0]....
.L_2966:
        /*002c*/ 	.word	0xffffffff


	//   ....[1]....
        /*0030*/ 	.word	0xffffffff


	//   ....[2]....
        /*0034*/ 	.word	0xffffffff


	//   ....[3]....
        /*0038*/ 	.word	0xffffffff


	//   ....[4]....
        /*003c*/ 	.word	0xffffffff


	//   ....[5]....
        /*0040*/ 	.word	0xffffffff


	//   ....[6]....
        /*0044*/ 	.word	0xffffffff


	//   ....[7]....
        /*0048*/ 	.word	0xffffffff


	//   ....[8]....
        /*004c*/ 	.word	0xffffffff


	//   ....[9]....
        /*0050*/ 	.word	0xffffffff


	//   ....[10]....
        /*0054*/ 	.word	0xffffffff


	//   ....[11]....
        /*0058*/ 	.word	0xffffffff


	//   ....[12]....
        /*005c*/ 	.word	0xffffffff


	//   ....[13]....
        /*0060*/ 	.word	0xffffffff


	//   ....[14]....
        /*0064*/ 	.word	0xffffffff


	//   ....[15]....
        /*0068*/ 	.word	0xffffffff


	//   ....[16]....
        /*006c*/ 	.word	0xffffffff


	//   ....[17]....
        /*0070*/ 	.word	0xffffffff


	//   ....[18]....
        /*0074*/ 	.word	0xffffffff


	//   ....[19]....
        /*0078*/ 	.word	0xffffffff


	//   ....[20]....
        /*007c*/ 	.word	0x05000051


	//   ....[21]....
        /*0080*/ 	.word	0x05000051


	//   ....[22]....
        /*0084*/ 	.word	0x05000051


	//   ....[23]....
        /*0088*/ 	.word	0x05000051


	//   ....[24]....
        /*008c*/ 	.word	0x05000051


	//   ....[25]....
        /*0090*/ 	.word	0x05000051


	//   ....[26]....
        /*0094*/ 	.word	0x05000051


	//   ....[27]....
        /*0098*/ 	.word	0x05000051


	//   ....[28]....
        /*009c*/ 	.word	0x05000051


	//   ....[29]....
        /*00a0*/ 	.word	0x05000051


	//----- nvinfo : EIATTR_COOP_GROUP_INSTR_OFFSETS
	.align		4
.L_2967:
        /*00a4*/ 	.byte	0x04, 0x28
        /*00a6*/ 	.short	(.L_2969 - .L_2968)


	//   ....[0]....
.L_2968:
        /*00a8*/ 	.word	0x00002ef0


	//   ....[1]....
        /*00ac*/ 	.word	0x00002f00


	//   ....[2]....
        /*00b0*/ 	.word	0x00002f30


	//   ....[3]....
        /*00b4*/ 	.word	0x00002f40


	//   ....[4]....
        /*00b8*/ 	.word	0x00002f70


	//   ....[5]....
        /*00bc*/ 	.word	0x00002f80


	//   ....[6]....
        /*00c0*/ 	.word	0x00002fb0


	//   ....[7]....
        /*00c4*/ 	.word	0x00002fc0


	//   ....[8]....
        /*00c8*/ 	.word	0x00002ff0


	//   ....[9]....
        /*00cc*/ 	.word	0x00003000


	//   ....[10]....
        /*00d0*/ 	.word	0x00003520


	//   ....[11]....
        /*00d4*/ 	.word	0x00003530


	//   ....[12]....
        /*00d8*/ 	.word	0x00003560


	//   ....[13]....
        /*00dc*/ 	.word	0x00003570


	//   ....[14]....
        /*00e0*/ 	.word	0x000035a0


	//   ....[15]....
        /*00e4*/ 	.word	0x000035b0


	//   ....[16]....
        /*00e8*/ 	.word	0x000035e0


	//   ....[17]....
        /*00ec*/ 	.word	0x000035f0


	//   ....[18]....
        /*00f0*/ 	.word	0x00003620


	//   ....[19]....
        /*00f4*/ 	.word	0x00003630


	//   ....[20]....
        /*00f8*/ 	.word	0x00004880


	//   ....[21]....
        /*00fc*/ 	.word	0x000048d0


	//   ....[22]....
        /*0100*/ 	.word	0x00004940


	//   ....[23]....
        /*0104*/ 	.word	0x000049a0


	//   ....[24]....
        /*0108*/ 	.word	0x00004a10


	//   ....[25]....
        /*010c*/ 	.word	0x00004a70


	//   ....[26]....
        /*0110*/ 	.word	0x00004ae0


	//   ....[27]....
        /*0114*/ 	.word	0x00004b40


	//   ....[28]....
        /*0118*/ 	.word	0x00004bb0


	//   ....[29]....
        /*011c*/ 	.word	0x00004c10


	//----- nvinfo : EIATTR_EXIT_INSTR_OFFSETS
	.align		4
.L_2969:
        /*0120*/ 	.byte	0x04, 0x1c
        /*0122*/ 	.short	(.L_2971 - .L_2970)


	//   ....[0]....
.L_2970:
        /*0124*/ 	.word	0x00004820


	//----- nvinfo : EIATTR_MAX_THREADS
	.align		4
.L_2971:
        /*0128*/ 	.byte	0x04, 0x05
        /*012a*/ 	.short	(.L_2973 - .L_2972)
.L_2972:
        /*012c*/ 	.word	0x00000080
        /*0130*/ 	.word	0x00000001
        /*0134*/ 	.word	0x00000001


	//----- nvinfo : EIATTR_CRS_STACK_SIZE
	.align		4
.L_2973:
        /*0138*/ 	.byte	0x04, 0x1e
        /*013a*/ 	.short	(.L_2975 - .L_2974)
.L_2974:
        /*013c*/ 	.word	0x00000000


	//----- nvinfo : EIATTR_CBANK_PARAM_SIZE
	.align		4
.L_2975:
        /*0140*/ 	.byte	0x03, 0x19
        /*0142*/ 	.short	0x0088


	//----- nvinfo : EIATTR_PARAM_CBANK
	.align		4
        /*0144*/ 	.byte	0x04, 0x0a
        /*0146*/ 	.short	(.L_2977 - .L_2976)
	.align		4
.L_2976:
        /*0148*/ 	.word	index@(.nv.constant0._ZN10layer_norm13ln_bwd_kernelINS_13Kernel_traitsI6__halfS2_S2_fjLj20480ELj4ELj1ELj4ELj16ENS_18Kernel_traits_baseILj20480ES2_S2_S2_fjLj128EEEEEEEvNS_9BwdParamsE)
        /*014c*/ 	.short	0x0210
        /*014e*/ 	.short	0x0088


	//----- nvinfo : EIATTR_SW_WAR
	.align		4
.L_2977:
        /*0150*/ 	.byte	0x04, 0x36
        /*0152*/ 	.short	(.L_2979 - .L_2978)
.L_2978:
        /*0154*/ 	.word	0x00000008
.L_2979:


//--------------------- .nv.info._ZN10layer_norm22ln_bwd_finalize_kernelINS_22Kernel_traits_finalizeILj20480EffffjLj1024ELj4ENS_18Kernel_traits_baseILj20480EffffjLj1024EEEEEEEvNS_9BwdParamsE --------------------------
	.section	.nv.info._ZN10layer_norm22ln_bwd_finalize_kernelINS_22Kernel_traits_finalizeILj20480EffffjLj1024ELj4ENS_18Kernel_traits_baseILj20480EffffjLj1024EEEEEEEvNS_9BwdParamsE,"",@"SHT_CUDA_INFO"
	.sectionflags	@""
	.align	4


	//----- nvinfo : EIATTR_CUDA_API_VERSION
	.align		4
        /*0000*/ 	.byte	0x04, 0x37
        /*0002*/ 	.short	(.L_2981 - .L_2980)
.L_2980:
        /*0004*/ 	.word	0x00000082


	//----- nvinfo : EIATTR_KPARAM_INFO
	.align		4
.L_2981:
        /*0008*/ 	.byte	0x04, 0x17
        /*000a*/ 	.short	(.L_2983 - .L_2982)
.L_2982:
        /*000c*/ 	.word	0x00000000
        /*0010*/ 	.short	0x0000
        /*0012*/ 	.short	0x0000
        /*0014*/ 	.byte	0x00, 0xf0, 0x21, 0x02


	//----- nvinfo : EIATTR_SPARSE_MMA_MASK
	.align		4
.L_2983:
        /*0018*/ 	.byte	0x03, 0x50
        /*001a*/ 	.short	0x0000


	//----- nvinfo : EIATTR_MAXREG_COUNT
	.align		4
        /*001c*/ 	.byte	0x03, 0x1b
        /*001e*/ 	.short	0x0040


	//----- nvinfo : EIATTR_NUM_BARRIERS
	.align		4
        /*0020*/ 	.byte	0x02, 0x4c
        /*0022*/ 	.byte	0x01
	.zero		1


	//----- nvinfo : EIATTR_MERCURY_ISA_VERSION
	.align		4
        /*0024*/ 	.byte	0x03, 0x5f
        /*0026*/ 	.short	0x0101


	//----- nvinfo : EIATTR_COOP_GROUP_MASK_REGIDS
	.align		4
        /*0028*/ 	.byte	0x04, 0x29
        /*002a*/ 	.short	(.L_2985 - .L_2984)


	//   ....[0]....
.L_2984:
        /*002c*/ 	.word	0xffffffff


	//   ....[1]....
        /*0030*/ 	.word	0xffffffff


	//   ....[2]....
        /*0034*/ 	.word	0xffffffff


	//   ....[3]....
        /*0038*/ 	.word	0xffffffff


	//   ....[4]....
        /*003c*/ 	.word	0xffffffff


	//   ....[5]....
        /*0040*/ 	.word	0xffffffff


	//   ....[6]....
        /*0044*/ 	.word	0xffffffff


	//   ....[7]....
        /*0048*/ 	.word	0xffffffff


	//   ....[8]....
        /*004c*/ 	.word	0xffffffff


	//   ....[9]....
        /*0050*/ 	.word	0xffffffff


	//   ....[10]....
        /*0054*/ 	.word	0x05000011


	//   ....[11]....
        /*0058*/ 	.word	0x05000011


	//   ....[12]....
        /*005c*/ 	.word	0x05000011


	//   ....[13]....
        /*0060*/ 	.word	0x05000011


	//   ....[14]....
        /*0064*/ 	.word	0x05000011


	//   ....[15]....
        /*0068*/ 	.word	0x05000011


	//   ....[16]....
        /*006c*/ 	.word	0x05000011


	//   ....[17]....
        /*0070*/ 	.word	0x05000011


	//   ....[18]....
        /*0074*/ 	.word	0x05000011


	//   ....[19]....
        /*0078*/ 	.word	0x05000011


	//----- nvinfo : EIATTR_COOP_GROUP_INSTR_OFFSETS
	.align		4
.L_2985:
        /*007c*/ 	.byte	0x04, 0x28
        /*007e*/ 	.short	(.L_2987 - .L_2986)


	//   ....[0]....
.L_2986:
        /*0080*/ 	.word	0x00000860


	//   ....[1]....
        /*0084*/ 	.word	0x00000870


	//   ....[2]....
        /*0088*/ 	.word	0x000008a0


	//   ....[3]....
        /*008c*/ 	.word	0x000008b0


	//   ....[4]....
        /*0090*/ 	.word	0x000008e0


	//   ....[5]....
        /*0094*/ 	.word	0x000008f0


	//   ....[6]....
        /*0098*/ 	.word	0x00000920


	//   ....[7]....
        /*009c*/ 	.word	0x00000930


	//   ....[8]....
        /*00a0*/ 	.word	0x00000960


	//   ....[9]....
        /*00a4*/ 	.word	0x00000970


	//   ....[10]....
        /*00a8*/ 	.word	0x00000b20


	//   ....[11]....
        /*00ac*/ 	.word	0x00000b90


	//   ....[12]....
        /*00b0*/ 	.word	0x00000c00


	//   ....[13]....
        /*00b4*/ 	.word	0x00000c70


	//   ....[14]....
        /*00b8*/ 	.word	0x00000ce0


	//   ....[15]....
        /*00bc*/ 	.word	0x00000d40


	//   ....[16]....
        /*00c0*/ 	.word	0x00000db0


	//   ....[17]....
        /*00c4*/ 	.word	0x00000e20


	//   ....[18]....
        /*00c8*/ 	.word	0x00000e90


	//   ....[19]....
        /*00cc*/ 	.word	0x00000f00


	//----- nvinfo : EIATTR_EXIT_INSTR_OFFSETS
	.align		4
.L_2987:
        /*00d0*/ 	.byte	0x04, 0x1c
        /*00d2*/ 	.short	(.L_2989 - .L_2988)


	//   ....[0]....
.L_2988:
        /*00d4*/ 	.word	0x00000070


	//   ....[1]....
        /*00d8*/ 	.word	0x00000ac0


	//----- nvinfo : EIATTR_MAX_THREADS
	.align		4
.L_2989:
        /*00dc*/ 	.byte	0x04, 0x05
        /*00de*/ 	.short	(.L_2991 - .L_2990)
.L_2990:
        /*00e0*/ 	.word	0x00000400
        /*00e4*/ 	.word	0x00000001
        /*00e8*/ 	.word	0x00000001


	//----- nvinfo : EIATTR_CRS_STACK_SIZE
	.align		4
.L_2991:
        /*00ec*/ 	.byte	0x04, 0x1e
        /*00ee*/ 	.short	(.L_2993 - .L_2992)
.L_2992:
        /*00f0*/ 	.word	0x00000000


	//----- nvinfo : EIATTR_CBANK_PARAM_SIZE
	.align		4
.L_2993:
        /*00f4*/ 	.byte	0x03, 0x19
        /*00f6*/ 	.short	0x0088


	//----- nvinfo : EIATTR_PARAM_CBANK
	.align		4
        /*00f8*/ 	.byte	0x04, 0x0a
        /*00fa*/ 	.short	(.L_2995 - .L_2994)
	.align		4
.L_2994:
        /*00fc*/ 	.word	index@(.nv.constant0._ZN10layer_norm22ln_bwd_finalize_kernelINS_22Kernel_traits_finalizeILj20480EffffjLj1024ELj4ENS_18Kernel_traits_baseILj20480EffffjLj1024EEEEEEEvNS_9BwdParamsE)
        /*0100*/ 	.short	0x0210
        /*0102*/ 	.short	0x0088


	//----- nvinfo : EIATTR_SW_WAR
	.align		4
.L_2995:
        /*0104*/ 	.byte	0x04, 0x36
        /*0106*/ 	.short	(.L_2997 - .L_2996)
.L_2996:
        /*0108*/ 	.word	0x00000008
.L_2997:


//--------------------- .nv.info._ZN10layer_norm13ln_bwd_kernelINS_13Kernel_traitsIffffjLj20480ELj4ELj1ELj4ELj16ENS_18Kernel_traits_baseILj20480EffffjLj128EEEEEEEvNS_9BwdParamsE --------------------------
	.section	.nv.info._ZN10layer_norm13ln_bwd_kernelINS_13Kernel_traitsIffffjLj20480ELj4ELj1ELj4ELj16ENS_18Kernel_traits_baseILj20480EffffjLj128EEEEEEEvNS_9BwdParamsE,"",@"SHT_CUDA_INFO"
	.sectionflags	@""
	.align	4


	//----- nvinfo : EIATTR_CUDA_API_VERSION
	.align		4
        /*0000*/ 	.byte	0x04, 0x37
        /*0002*/ 	.short	(.L_2999 - .L_2998)
.L_2998:
        /*0004*/ 	.word	0x00000082


	//----- nvinfo : EIATTR_KPARAM_INFO
	.align		4
.L_2999:
        /*0008*/ 	.byte	0x04, 0x17
        /*000a*/ 	.short	(.L_3001 - .L_3000)
.L_3000:
        /*000c*/ 	.word	0x00000000
        /*0010*/ 	.short	0x0000
        /*0012*/ 	.short	0x0000
        /*0014*/ 	.byte	0x00, 0xf0, 0x21, 0x02


	//----- nvinfo : EIATTR_SPARSE_MMA_MASK
	.align		4
.L_3001:
        /*0018*/ 	.byte	0x03, 0x50
        /*001a*/ 	.short	0x0000


	//----- nvinfo : EIATTR_MAXREG_COUNT
	.align		4
        /*001c*/ 	.byte	0x03, 0x1b
        /*001e*/ 	.short	0x00ff


	//----- nvinfo : EIATTR_NUM_BARRIERS
	.align		4
        /*0020*/ 	.byte	0x02, 0x4c
        /*0022*/ 	.byte	0x01
	.zero		1


	//----- nvinfo : EIATTR_ANNOTATIONS
	.align		4
        /*0024*/ 	.byte	0x04, 0x55
        /*0026*/ 	.short	(.L_3003 - .L_3002)


	//   ....[0]....
.L_3002:
        /* <DEDUP_REMOVED lines=9> */


	//----- nvinfo : EIATTR_MERCURY_ISA_VERSION
	.align		4
.L_3003:
        /*00a8*/ 	.byte	0x03, 0x5f
        /*00aa*/ 	.short	0x0101


	//----- nvinfo : EIATTR_COOP_GROUP_MASK_REGIDS
	.align		4
        /*00ac*/ 	.byte	0x04, 0x29
        /*00ae*/ 	.short	(.L_3005 - .L_3004)


	//   ....[0]....
.L_3004:
        /*00b0*/ 	.word	0xffffffff


	//   ....[1]....
        /*00b4*/ 	.word	0xffffffff


	//   ....[2]....
        /*00b8*/ 	.word	0xffffffff


	//   ....[3]....
        /*00bc*/ 	.word	0xffffffff


	//   ....[4]....
        /*00c0*/ 	.word	0xffffffff


	//   ....[5]....
        /*00c4*/ 	.word	0xffffffff


	//   ....[6]....
        /*00c8*/ 	.word	0xffffffff


	//   ....[7]....
        /*00cc*/ 	.word	0xffffffff


	//   ....[8]....
        /*00d0*/ 	.word	0xffffffff


	//   ....[9]....
        /*00d4*/ 	.word	0xffffffff


	//   ....[10]....
        /*00d8*/ 	.word	0xffffffff


	//   ....[11]....
        /*00dc*/ 	.word	0xffffffff


	//   ....[12]....
        /*00e0*/ 	.word	0xffffffff


	//   ....[13]....
        /*00e4*/ 	.word	0xffffffff


	//   ....[14]....
        /*00e8*/ 	.word	0xffffffff


	//   ....[15]....
        /*00ec*/ 	.word	0xffffffff


	//   ....[16]....
        /*00f0*/ 	.word	0xffffffff


	//   ....[17]....
        /*00f4*/ 	.word	0xffffffff


	//   ....[18]....
        /*00f8*/ 	.word	0xffffffff


	//   ....[19]....
        /*00fc*/ 	.word	0xffffffff


	//   ....[20]....
        /*0100*/ 	.word	0x05000073


	//   ....[21]....
        /*0104*/ 	.word	0x05000073


	//   ....[22]....
        /*0108*/ 	.word	0x05000073


	//   ....[23]....
        /*010c*/ 	.word	0x05000073


	//   ....[24]....
        /*0110*/ 	.word	0x05000073


	//   ....[25]....
        /*0114*/ 	.word	0x05000073


	//   ....[26]....
        /*0118*/ 	.word	0x05000073


	//   ....[27]....
        /*011c*/ 	.word	0x05000073


	//   ....[28]....
        /*0120*/ 	.word	0x05000073


	//   ....[29]....
        /*0124*/ 	.word	0x05000073


	//----- nvinfo : EIATTR_COOP_GROUP_INSTR_OFFSETS
	.align		4
.L_3005:
        /*0128*/ 	.byte	0x04, 0x28
        /*012a*/ 	.short	(.L_3007 - .L_3006)


	//   ....[0]....
.L_3006:
        /*012c*/ 	.word	0x00002aa0


	//   ....[1]....
        /*0130*/ 	.word	0x00002ac0


	//   ....[2]....
        /*0134*/ 	.word	0x00002ae0


	//   ....[3]....
        /*0138*/ 	.word	0x00002b00


	//   ....[4]....
        /*013c*/ 	.word	0x00002b20


	//   ....[5]....
        /*0140*/ 	.word	0x00002b40


	//   ....[6]....
        /*0144*/ 	.word	0x00002b60


	//   ....[7]....
        /*0148*/ 	.word	0x00002b80


	//   ....[8]....
        /*014c*/ 	.word	0x00002b90


	//   ....[9]....
        /*0150*/ 	.word	0x00002bb0


	//   ....[10]....
        /*0154*/ 	.word	0x00003160


	//   ....[11]....
        /*0158*/ 	.word	0x00003170


	//   ....[12]....
        /*015c*/ 	.word	0x000031a0


	//   ....[13]....
        /*0160*/ 	.word	0x000031c0


	//   ....[14]....
        /*0164*/ 	.word	0x000031e0


	//   ....[15]....
        /*0168*/ 	.word	0x00003200


	//   ....[16]....
        /*016c*/ 	.word	0x00003220


	//   ....[17]....
        /*0170*/ 	.word	0x00003240


	//   ....[18]....
        /*0174*/ 	.word	0x00003260


	//   ....[19]....
        /*0178*/ 	.word	0x00003280


	//   ....[20]....
        /*017c*/ 	.word	0x00004380


	//   ....[21]....
        /*0180*/ 	.word	0x000043d0


	//   ....[22]....
        /*0184*/ 	.word	0x00004430


	//   ....[23]....
        /*0188*/ 	.word	0x00004480


	//   ....[24]....
        /*018c*/ 	.word	0x000044e0


	//   ....[25]....
        /*0190*/ 	.word	0x00004530


	//   ....[26]....
        /*0194*/ 	.word	0x00004590


	//   ....[27]....
        /*0198*/ 	.word	0x000045e0


	//   ....[28]....
        /*019c*/ 	.word	0x00004640


	//   ....[29]....
        /*01a0*/ 	.word	0x00004690


	//----- nvinfo : EIATTR_EXIT_INSTR_OFFSETS
	.align		4
.L_3007:
        /*01a4*/ 	.byte	0x04, 0x1c
        /*01a6*/ 	.short	(.L_3009 - .L_3008)


	//   ....[0]....
.L_3008:
        /*01a8*/ 	.word	0x00004320


	//----- nvinfo : EIATTR_MAX_THREADS
	.align		4
.L_3009:
        /*01ac*/ 	.byte	0x04, 0x05
        /*01ae*/ 	.short	(.L_3011 - .L_3010)
.L_3010:
        /*01b0*/ 	.word	0x00000080
        /*01b4*/ 	.word	0x00000001
        /*01b8*/ 	.word	0x00000001


	//----- nvinfo : EIATTR_CRS_STACK_SIZE
	.align		4
.L_3011:
        /*01bc*/ 	.byte	0x04, 0x1e
        /*01be*/ 	.short	(.L_3013 - .L_3012)
.L_3012:
        /*01c0*/ 	.word	0x00000000


	//----- nvinfo : EIATTR_CBANK_PARAM_SIZE
	.align		4
.L_3013:
        /*01c4*/ 	.byte	0x03, 0x19
        /*01c6*/ 	.short	0x0088


	//----- nvinfo : EIATTR_PARAM_CBANK
	.align		4
        /*01c8*/ 	.byte	0x04, 0x0a
        /*01ca*/ 	.short	(.L_3015 - .L_3014)
	.align		4
.L_3014:
        /*01cc*/ 	.word	index@(.nv.constant0._ZN10layer_norm13ln_bwd_kernelINS_13Kernel_traitsIffffjLj20480ELj4ELj1ELj4ELj16ENS_18Kernel_traits_baseILj20480EffffjLj128EEEEEEEvNS_9BwdParamsE)
        /*01d0*/ 	.short	0x0210
        /*01d2*/ 	.short	0x0088


	//----- nvinfo : EIATTR_SW_WAR
	.align		4
.L_3015:
        /*01d4*/ 	.byte	0x04, 0x36
        /*01d6*/ 	.short	(.L_3017 - .L_3016)
.L_3016:
        /*01d8*/ 	.word	0x00000008
.L_3017:


//--------------------- .nv.info._ZN10layer_norm22ln_bwd_finalize_kernelINS_22Kernel_traits_finalizeILj18432E13__nv_bfloat16fS2_fjLj1024ELj4ENS_18Kernel_traits_baseILj18432ES2_fS2_fjLj1024EEEEEEEvNS_9BwdParamsE --------------------------
	.section	.nv.info._ZN10layer_norm22ln_bwd_finalize_kernelINS_22Kernel_traits_finalizeILj18432E13__nv_bfloat16fS2_fjLj1024ELj4ENS_18Kernel_traits_baseILj18432ES2_fS2_fjLj1024EEEEEEEvNS_9BwdParamsE,"",@"SHT_CUDA_INFO"
	.sectionflags	@""
	.align	4


	//----- nvinfo : EIATTR_CUDA_API_VERSION
	.align		4
        /*0000*/ 	.byte	0x04, 0x37
        /*0002*/ 	.short	(.L_3019 - .L_3018)
.L_3018:
        /*0004*/ 	.word	0x00000082


	//----- nvinfo : EIATTR_KPARAM_INFO
	.align		4
.L_3019:
        /*0008*/ 	.byte	0x04, 0x17
        /*000a*/ 	.short	(.L_3021 - .L_3020)
.L_3020:
        /*000c*/ 	.word	0x00000000
        /*0010*/ 	.short	0x0000
        /*0012*/ 	.short	0x0000
        /*0014*/ 	.byte	0x00, 0xf0, 0x21, 0x02


	//----- nvinfo : EIATTR_SPARSE_MMA_MASK
	.align		4
.L_3021:
        /*0018*/ 	.byte	0x03, 0x50
        /*001a*/ 	.short	0x0000


	//----- nvinfo : EIATTR_MAXREG_COUNT
	.align		4
        /*001c*/ 	.byte	0x03, 0x1b
        /*001e*/ 	.short	0x0040


	//----- nvinfo : EIATTR_NUM_BARRIERS
	.align		4
        /*0020*/ 	.byte	0x02, 0x4c
        /*0022*/ 	.byte	0x01
	.zero		1


	//----- nvinfo : EIATTR_MERCURY_ISA_VERSION
	.align		4
        /*0024*/ 	.byte	0x03, 0x5f
        /*0026*/ 	.short	0x0101


	//----- nvinfo : EIATTR_COOP_GROUP_MASK_REGIDS
	.align		4
        /*0028*/ 	.byte	0x04, 0x29
        /*002a*/ 	.short	(.L_3023 - .L_3022)


	//   ....[0]....
.L_3022:
        /*002c*/ 	.word	0xffffffff


	//   ....[1]....
        /*0030*/ 	.word	0xffffffff


	//   ....[2]....
        /*0034*/ 	.word	0xffffffff


	//   ....[3]....
        /*0038*/ 	.word	0xffffffff


	//   ....[4]....
        /*003c*/ 	.word	0xffffffff


	//   ....[5]....
        /*0040*/ 	.word	0xffffffff


	//   ....[6]....
        /*0044*/ 	.word	0xffffffff


	//   ....[7]....
        /*0048*/ 	.word	0xffffffff


	//   ....[8]....
        /*004c*/ 	.word	0xffffffff


	//   ....[9]....
        /*0050*/ 	.word	0xffffffff


	//   ....[10]....
        /*0054*/ 	.word	0x05000011


	//   ....[11]....
        /*0058*/ 	.word	0x05000011


	//   ....[12]....
        /*005c*/ 	.word	0x05000011


	//   ....[13]....
        /*0060*/ 	.word	0x05000011


	//   ....[14]....
        /*0064*/ 	.word	0x05000011


	//   ....[15]....
        /*0068*/ 	.word	0x05000011


	//   ....[16]....
        /*006c*/ 	.word	0x05000011


	//   ....[17]....
        /*0070*/ 	.word	0x05000011


	//   ....[18]....
        /*0074*/ 	.word	0x05000011


	//   ....[19]....
        /*0078*/ 	.word	0x05000011


	//----- nvinfo : EIATTR_COOP_GROUP_INSTR_OFFSETS
	.align		4
.L_3023:
        /*007c*/ 	.byte	0x04, 0x28
        /*007e*/ 	.short	(.L_3025 - .L_3024)


	//   ....[0]....
.L_3024:
        /*0080*/ 	.word	0x00000860


	//   ....[1]....
        /*0084*/ 	.word	0x00000870


	//   ....[2]....
        /*0088*/ 	.word	0x000008a0


	//   ....[3]....
        /*008c*/ 	.word	0x000008b0


	//   ....[4]....
        /*0090*/ 	.word	0x000008e0


	//   ....[5]....
        /*0094*/ 	.word	0x000008f0


	//   ....[6]....
        /*0098*/ 	.word	0x00000920


	//   ....[7]....
        /*009c*/ 	.word	0x00000930


	//   ....[8]....
        /*00a0*/ 	.word	0x00000960


	//   ....[9]....
        /*00a4*/ 	.word	0x00000970


	//   ....[10]....
        /*00a8*/ 	.word	0x00000b70


	//   ....[11]....
        /*00ac*/ 	.word	0x00000be0


	//   ....[12]....
        /*00b0*/ 	.word	0x00000c50


	//   ....[13]....
        /*00b4*/ 	.word	0x00000cc0


	//   ....[14]....
        /*00b8*/ 	.word	0x00000d30


	//   ....[15]....
        /*00bc*/ 	.word	0x00000d90


	//   ....[16]....
        /*00c0*/ 	.word	0x00000e00


	//   ....[17]....
        /*00c4*/ 	.word	0x00000e70


	//   ....[18]....
        /*00c8*/ 	.word	0x00000ee0


	//   ....[19]....
        /*00cc*/ 	.word	0x00000f50


	//----- nvinfo : EIATTR_EXIT_INSTR_OFFSETS
	.align		4
.L_3025:
        /*00d0*/ 	.byte	0x04, 0x1c
        /*00d2*/ 	.short	(.L_3027 - .L_3026)


	//   ....[0]....
.L_3026:
        /*00d4*/ 	.word	0x00000070


	//   ....[1]....
        /*00d8*/ 	.word	0x00000b10


	//----- nvinfo : EIATTR_MAX_THREADS
	.align		4
.L_3027:
        /*00dc*/ 	.byte	0x04, 0x05
        /*00de*/ 	.short	(.L_3029 - .L_3028)
.L_3028:
        /*00e0*/ 	.word	0x00000400
        /*00e4*/ 	.word	0x00000001
        /*00e8*/ 	.word	0x00000001


	//----- nvinfo : EIATTR_CRS_STACK_SIZE
	.align		4
.L_3029:
        /*00ec*/ 	.byte	0x04, 0x1e
        /*00ee*/ 	.short	(.L_3031 - .L_3030)
.L_3030:
        /*00f0*/ 	.word	0x00000000


	//----- nvinfo : EIATTR_CBANK_PARAM_SIZE
	.align		4
.L_3031:
        /*00f4*/ 	.byte	0x03, 0x19
        /*00f6*/ 	.short	0x0088


	//----- nvinfo : EIATTR_PARAM_CBANK
	.align		4
        /*00f8*/ 	.byte	0x04, 0x0a
        /*00fa*/ 	.short	(.L_3033 - .L_3032)
	.align		4
.L_3032:
        /*00fc*/ 	.word	index@(.nv.constant0._ZN10layer_norm22ln_bwd_finalize_kernelINS_22Kernel_traits_finalizeILj18432E13__nv_bfloat16fS2_fjLj1024ELj4ENS_18Kernel_traits_baseILj18432ES2_fS2_fjLj1024EEEEEEEvNS_9BwdParamsE)
        /*0100*/ 	.short	0x0210
        /*0102*/ 	.short	0x0088


	//----- nvinfo : EIATTR_SW_WAR
	.align		4
.L_3033:
        /*0104*/ 	.byte	0x04, 0x36
        /*0106*/ 	.short	(.L_3035 - .L_3034)
.L_3034:
        /*0108*/ 	.word	0x00000008
.L_3035:


//--------------------- .nv.info._ZN10layer_norm13ln_bwd_kernelINS_13Kernel_traitsI13__nv_bfloat16fS2_fjLj18432ELj4ELj1ELj4ELj16ENS_18Kernel_traits_baseILj18432ES2_fS2_fjLj128EEEEEEEvNS_9BwdParamsE --------------------------
	.section	.nv.info._ZN10layer_norm13ln_bwd_kernelINS_13Kernel_traitsI13__nv_bfloat16fS2_fjLj18432ELj4ELj1ELj4ELj16ENS_18Kernel_traits_baseILj18432ES2_fS2_fjLj128EEEEEEEvNS_9BwdParamsE,"",@"SHT_CUDA_INFO"
	.sectionflags	@""
	.align	4


	//----- nvinfo : EIATTR_CUDA_API_VERSION
	.align		4
        /*0000*/ 	.byte	0x04, 0x37
        /*0002*/ 	.short	(.L_3037 - .L_3036)
.L_3036:
        /*0004*/ 	.word	0x00000082


	//----- nvinfo : EIATTR_KPARAM_INFO
	.align		4
.L_3037:
        /*0008*/ 	.byte	0x04, 0x17
        /*000a*/ 	.short	(.L_3039 - .L_3038)
.L_3038:
        /*000c*/ 	.word	0x00000000
        /*0010*/ 	.short	0x0000
        /*0012*/ 	.short	0x0000
        /*0014*/ 	.byte	0x00, 0xf0, 0x21, 0x02


	//----- nvinfo : EIATTR_SPARSE_MMA_MASK
	.align		4
.L_3039:
        /*0018*/ 	.byte	0x03, 0x50
        /*001a*/ 	.short	0x0000


	//----- nvinfo : EIATTR_MAXREG_COUNT
	.align		4
        /*001c*/ 	.byte	0x03, 0x1b
        /*001e*/ 	.short	0x00ff


	//----- nvinfo : EIATTR_NUM_BARRIERS
	.align		4
        /*0020*/ 	.byte	0x02, 0x4c
        /*0022*/ 	.byte	0x01
	.zero		1


	//----- nvinfo : EIATTR_MERCURY_ISA_VERSION
	.align		4
        /*0024*/ 	.byte	0x03, 0x5f
        /*0026*/ 	.short	0x0101


	//----- nvinfo : EIATTR_COOP_GROUP_MASK_REGIDS
	.align		4
        /*0028*/ 	.byte	0x04, 0x29
        /*002a*/ 	.short	(.L_3041 - .L_3040)


	//   ....[0]....
.L_3040:
        /*002c*/ 	.word	0xffffffff


	//   ....[1]....
        /*0030*/ 	.word	0xffffffff


	//   ....[2]....
        /*0034*/ 	.word	0xffffffff


	//   ....[3]....
        /*0038*/ 	.word	0xffffffff


	//   ....[4]....
        /*003c*/ 	.word	0xffffffff


	//   ....[5]....
        /*0040*/ 	.word	0xffffffff


	//   ....[6]....
        /*0044*/ 	.word	0xffffffff


	//   ....[7]....
        /*0048*/ 	.word	0xffffffff


	//   ....[8]....
        /*004c*/ 	.word	0xffffffff


	//   ....[9]....
        /*0050*/ 	.word	0xffffffff


	//   ....[10]....
        /*0054*/ 	.word	0xffffffff


	//   ....[11]....
        /*0058*/ 	.word	0xffffffff


	//   ....[12]....
        /*005c*/ 	.word	0xffffffff


	//   ....[13]....
        /*0060*/ 	.word	0xffffffff


	//   ....[14]....
        /*0064*/ 	.word	0xffffffff


	//   ....[15]....
        /*0068*/ 	.word	0xffffffff


	//   ....[16]....
        /*006c*/ 	.word	0xffffffff


	//   ....[17]....
        /*0070*/ 	.word	0xffffffff


	//   ....[18]....
        /*0074*/ 	.word	0xffffffff


	//   ....[19]....
        /*0078*/ 	.word	0xffffffff


	//   ....[20]....
        /*007c*/ 	.word	0x050000ee


	//   ....[21]....
        /*0080*/ 	.word	0x050000ee


	//   ....[22]....
        /*0084*/ 	.word	0x050000ee


	//   ....[23]....
        /*0088*/ 	.word	0x050000ee


	//   ....[24]....
        /*008c*/ 	.word	0x050000ee


	//   ....[25]....
        /*0090*/ 	.word	0x050000ee


	//   ....[26]....
        /*0094*/ 	.word	0x050000ee


	//   ....[27]....
        /*0098*/ 	.word	0x050000ee


	//   ....[28]....
        /*009c*/ 	.word	0x050000ee


	//   ....[29]....
        /*00a0*/ 	.word	0x050000ee


	//----- nvinfo : EIATTR_COOP_GROUP_INSTR_OFFSETS
	.align		4
.L_3041:
        /*00a4*/ 	.byte	0x04, 0x28
        /*00a6*/ 	.short	(.L_3043 - .L_3042)


	//   ....[0]....
.L_3042:
        /*00a8*/ 	.word	0x000030d0


	//   ....[1]....
        /*00ac*/ 	.word	0x000030e0


	//   ....[2]....
        /*00b0*/ 	.word	0x00003110


	//   ....[3]....
        /*00b4*/ 	.word	0x00003120


	//   ....[4]....
        /*00b8*/ 	.word	0x00003150


	//   ....[5]....
        /*00bc*/ 	.word	0x00003160


	//   ....[6]....
        /*00c0*/ 	.word	0x00003190


	//   ....[7]....
        /*00c4*/ 	.word	0x000031a0


	//   ....[8]....
        /*00c8*/ 	.word	0x000031d0


	//   ....[9]....
        /*00cc*/ 	.word	0x000031e0


	//   ....[10]....
        /*00d0*/ 	.word	0x00003710


	//   ....[11]....
        /*00d4*/ 	.word	0x00003720


	//   ....[12]....
        /*00d8*/ 	.word	0x00003750


	//   ....[13]....
        /*00dc*/ 	.word	0x00003760


	//   ....[14]....
        /*00e0*/ 	.word	0x00003790


	//   ....[15]....
        /*00e4*/ 	.word	0x000037b0


	//   ....[16]....
        /*00e8*/ 	.word	0x00003800


	//   ....[17]....
        /*00ec*/ 	.word	0x00003810


	//   ....[18]....
        /*00f0*/ 	.word	0x00003840


	//   ....[19]....
        /*00f4*/ 	.word	0x00003850


	//   ....[20]....
        /*00f8*/ 	.word	0x00004880


	//   ....[21]....
        /*00fc*/ 	.word	0x000048d0


	//   ....[22]....
        /*0100*/ 	.word	0x00004940


	//   ....[23]....
        /*0104*/ 	.word	0x000049a0


	//   ....[24]....
        /*0108*/ 	.word	0x00004a10


	//   ....[25]....
        /*010c*/ 	.word	0x00004a70


	//   ....[26]....
        /*0110*/ 	.word	0x00004ae0


	//   ....[27]....
        /*0114*/ 	.word	0x00004b40


	//   ....[28]....
        /*0118*/ 	.word	0x00004bb0


	//   ....[29]....
        /*011c*/ 	.word	0x00004c10


	//----- nvinfo : EIATTR_EXIT_INSTR_OFFSETS
	.align		4
.L_3043:
        /*0120*/ 	.byte	0x04, 0x1c
        /*0122*/ 	.short	(.L_3045 - .L_3044)


	//   ....[0]....
.L_3044:
        /*0124*/ 	.word	0x00004820


	//----- nvinfo : EIATTR_MAX_THREADS
	.align		4
.L_3045:
        /*0128*/ 	.byte	0x04, 0x05
        /*012a*/ 	.short	(.L_3047 - .L_3046)
.L_3046:
        /*012c*/ 	.word	0x00000080
        /*0130*/ 	.word	0x00000001
        /*0134*/ 	.word	0x00000001


	//----- nvinfo : EIATTR_CRS_STACK_SIZE
	.align		4
.L_3047:
        /*0138*/ 	.byte	0x04, 0x1e
        /*013a*/ 	.short	(.L_3049 - .L_3048)
.L_3048:
        /*013c*/ 	.word	0x00000000


	//----- nvinfo : EIATTR_CBANK_PARAM_SIZE
	.align		4
.L_3049:
        /*0140*/ 	.byte	0x03, 0x19
        /*0142*/ 	.short	0x0088


	//----- nvinfo : EIATTR_PARAM_CBANK
	.align		4
        /*0144*/ 	.byte	0x04, 0x0a
        /*0146*/ 	.short	(.L_3051 - .L_3050)
	.align		4
.L_3050:
        /*0148*/ 	.word	index@(.nv.constant0._ZN10layer_norm13ln_bwd_kernelINS_13Kernel_traitsI13__nv_bfloat16fS2_fjLj18432ELj4ELj1ELj4ELj16ENS_18Kernel_traits_baseILj18432ES2_fS2_fjLj128EEEEEEEvNS_9BwdParamsE)
        /*014c*/ 	.short	0x0210
        /*014e*/ 	.short	0x0088


	//----- nvinfo : EIATTR_SW_WAR
	.align		4
.L_3051:
        /*0150*/ 	.byte	0x04, 0x36
        /*0152*/ 	.short	(.L_3053 - .L_3052)
.L_3052:
        /*0154*/ 	.word	0x00000008
.L_3053:


//--------------------- .nv.info._ZN10layer_norm22ln_bwd_finalize_kernelINS_22Kernel_traits_finalizeILj18432E13__nv_bfloat16S2_S2_fjLj1024ELj4ENS_18Kernel_traits_baseILj18432ES2_S2_S2_fjLj1024EEEEEEEvNS_9BwdParamsE --------------------------
	.section	.nv.info._ZN10layer_norm22ln_bwd_finalize_kernelINS_22Kernel_traits_finalizeILj18432E13__nv_bfloat16S2_S2_fjLj1024ELj4ENS_18Kernel_traits_baseILj18432ES2_S2_S2_fjLj1024EEEEEEEvNS_9BwdParamsE,"",@"SHT_CUDA_INFO"
	.sectionflags	@""
	.align	4


	//----- nvinfo : EIATTR_CUDA_API_VERSION
	.align		4
        /*0000*/ 	.byte	0x04, 0x37
        /*0002*/ 	.short	(.L_3055 - .L_3054)
.L_3054:
        /*0004*/ 	.word	0x00000082


	//----- nvinfo : EIATTR_KPARAM_INFO
	.align		4
.L_3055:
        /*0008*/ 	.byte	0x04, 0x17
        /*000a*/ 	.short	(.L_3057 - .L_3056)
.L_3056:
        /*000c*/ 	.word	0x00000000
        /*0010*/ 	.short	0x0000
        /*0012*/ 	.short	0x0000
        /*0014*/ 	.byte	0x00, 0xf0, 0x21, 0x02


	//----- nvinfo : EIATTR_SPARSE_MMA_MASK
	.align		4
.L_3057:
        /*0018*/ 	.byte	0x03, 0x50
        /*001a*/ 	.short	0x0000


	//----- nvinfo : EIATTR_MAXREG_COUNT
	.align		4
        /*001c*/ 	.byte	0x03, 0x1b
        /*001e*/ 	.short	0x0040


	//----- nvinfo : EIATTR_NUM_BARRIERS
	.align		4
        /*0020*/ 	.byte	0x02, 0x4c
        /*0022*/ 	.byte	0x01
	.zero		1


	//----- nvinfo : EIATTR_MERCURY_ISA_VERSION
	.align		4
        /*0024*/ 	.byte	0x03, 0x5f
        /*0026*/ 	.short	0x0101


	//----- nvinfo : EIATTR_COOP_GROUP_MASK_REGIDS
	.align		4
        /*0028*/ 	.byte	0x04, 0x29
        /*002a*/ 	.short	(.L_3059 - .L_3058)


	//   ....[0]....
.L_3058:
        /*002c*/ 	.word	0xffffffff


	//   ....[1]....
        /*0030*/ 	.word	0xffffffff


	//   ....[2]....
        /*0034*/ 	.word	0xffffffff


	//   ....[3]....
        /*0038*/ 	.word	0xffffffff


	//   ....[4]....
        /*003c*/ 	.word	0xffffffff


	//   ....[5]....
        /*0040*/ 	.word	0xffffffff


	//   ....[6]....
        /*0044*/ 	.word	0xffffffff


	//   ....[7]....
        /*0048*/ 	.word	0xffffffff


	//   ....[8]....
        /*004c*/ 	.word	0xffffffff


	//   ....[9]....
        /*0050*/ 	.word	0xffffffff


	//   ....[10]....
        /*0054*/ 	.word	0x05000011


	//   ....[11]....
        /*0058*/ 	.word	0x05000011


	//   ....[12]....
        /*005c*/ 	.word	0x05000011


	//   ....[13]....
        /*0060*/ 	.word	0x05000011


	//   ....[14]....
        /*0064*/ 	.word	0x05000011


	//   ....[15]....
        /*0068*/ 	.word	0x05000011


	//   ....[16]....
        /*006c*/ 	.word	0x05000011


	//   ....[17]....
        /*0070*/ 	.word	0x05000011


	//   ....[18]....
        /*0074*/ 	.word	0x05000011


	//   ....[19]....
        /*0078*/ 	.word	0x05000011


	//----- nvinfo : EIATTR_COOP_GROUP_INSTR_OFFSETS
	.align		4
.L_3059:
        /*007c*/ 	.byte	0x04, 0x28
        /*007e*/ 	.short	(.L_3061 - .L_3060)


	//   ....[0]....
.L_3060:
        /*0080*/ 	.word	0x00000860


	//   ....[1]....
        /*0084*/ 	.word	0x00000870


	//   ....[2]....
        /*0088*/ 	.word	0x000008a0


	//   ....[3]....
        /*008c*/ 	.word	0x000008b0


	//   ....[4]....
        /*0090*/ 	.word	0x000008e0


	//   ....[5]....
        /*0094*/ 	.word	0x000008f0


	//   ....[6]....
        /*0098*/ 	.word	0x00000920


	//   ....[7]....
        /*009c*/ 	.word	0x00000930


	//   ....[8]....
        /*00a0*/ 	.word	0x00000960


	//   ....[9]....
        /*00a4*/ 	.word	0x00000970


	//   ....[10]....
        /*00a8*/ 	.word	0x00000b70


	//   ....[11]....
        /*00ac*/ 	.word	0x00000be0


	//   ....[12]....
        /*00b0*/ 	.word	0x00000c50


	//   ....[13]....
        /*00b4*/ 	.word	0x00000cc0


	//   ....[14]....
        /*00b8*/ 	.word	0x00000d30


	//   ....[15]....
        /*00bc*/ 	.word	0x00000d90


	//   ....[16]....
        /*00c0*/ 	.word	0x00000e00


	//   ....[17]....
        /*00c4*/ 	.word	0x00000e70


	//   ....[18]....
        /*00c8*/ 	.word	0x00000ee0


	//   ....[19]....
        /*00cc*/ 	.word	0x00000f50


	//----- nvinfo : EIATTR_EXIT_INSTR_OFFSETS
	.align		4
.L_3061:
        /*00d0*/ 	.byte	0x04, 0x1c
        /*00d2*/ 	.short	(.L_3063 - .L_3062)


	//   ....[0]....
.L_3062:
        /*00d4*/ 	.word	0x00000070


	//   ....[1]....
        /*00d8*/ 	.word	0x00000b10


	//----- nvinfo : EIATTR_MAX_THREADS
	.align		4
.L_3063:
        /*00dc*/ 	.byte	0x04, 0x05
        /*00de*/ 	.short	(.L_3065 - .L_3064)
.L_3064:
        /*00e0*/ 	.word	0x00000400
        /*00e4*/ 	.word	0x00000001
        /*00e8*/ 	.word	0x00000001


	//----- nvinfo : EIATTR_CRS_STACK_SIZE
	.align		4
.L_3065:
        /*00ec*/ 	.byte	0x04, 0x1e
        /*00ee*/ 	.short	(.L_3067 - .L_3066)
.L_3066:
        /*00f0*/ 	.word	0x00000000


	//----- nvinfo : EIATTR_CBANK_PARAM_SIZE
	.align		4
.L_3067:
        /*00f4*/ 	.byte	0x03, 0x19
        /*00f6*/ 	.short	0x0088


	//----- nvinfo : EIATTR_PARAM_CBANK
	.align		4
        /*00f8*/ 	.byte	0x04, 0x0a
        /*00fa*/ 	.short	(.L_3069 - .L_3068)
	.align		4
.L_3068:
        /*00fc*/ 	.word	index@(.nv.constant0._ZN10layer_norm22ln_bwd_finalize_kernelINS_22Kernel_traits_finalizeILj18432E13__nv_bfloat16S2_S2_fjLj1024ELj4ENS_18Kernel_traits_baseILj18432ES2_S2_S2_fjLj1024EEEEEEEvNS_9BwdParamsE)
        /*0100*/ 	.short	0x0210
        /*0102*/ 	.short	0x0088


	//----- nvinfo : EIATTR_SW_WAR
	.align		4
.L_3069:
        /*0104*/ 	.byte	0x04, 0x36
        /*0106*/ 	.short	(.L_3071 - .L_3070)
.L_3070:
        /*0108*/ 	.word	0x00000008
.L_3071:


//--------------------- .nv.info._ZN10layer_norm13ln_bwd_kernelINS_13Kernel_traitsI13__nv_bfloat16S2_S2_fjLj18432ELj4ELj1ELj4ELj8ENS_18Kernel_traits_baseILj18432ES2_S2_S2_fjLj128EEEEEEEvNS_9BwdParamsE --------------------------
	.section	.nv.info._ZN10layer_norm13ln_bwd_kernelINS_13Kernel_traitsI13__nv_bfloat16S2_S2_fjLj18432ELj4ELj1ELj4ELj8ENS_18Kernel_traits_baseILj18432ES2_S2_S2_fjLj128EEEEEEEvNS_9BwdParamsE,"",@"SHT_CUDA_INFO"
	.sectionflags	@""
	.align	4


	//----- nvinfo : EIATTR_CUDA_API_VERSION
	.align		4
        /*0000*/ 	.byte	0x04, 0x37
        /*0002*/ 	.short	(.L_3073 - .L_3072)
.L_3072:
        /*0004*/ 	.word	0x00000082


	//----- nvinfo : EIATTR_KPARAM_INFO
	.align		4
.L_3073:
        /*0008*/ 	.byte	0x04, 0x17
        /*000a*/ 	.short	(.L_3075 - .L_3074)
.L_3074:
        /*000c*/ 	.word	0x00000000
        /*0010*/ 	.short	0x0000
        /*0012*/ 	.short	0x0000
        /*0014*/ 	.byte	0x00, 0xf0, 0x21, 0x02


	//----- nvinfo : EIATTR_SPARSE_MMA_MASK
	.align		4
.L_3075:
        /*0018*/ 	.byte	0x03, 0x50
        /*001a*/ 	.short	0x0000


	//----- nvinfo : EIATTR_MAXREG_COUNT
	.align		4
        /*001c*/ 	.byte	0x03, 0x1b
        /*001e*/ 	.short	0x00ff


	//----- nvinfo : EIATTR_NUM_BARRIERS
	.align		4
        /*0020*/ 	.byte	0x02, 0x4c
        /*0022*/ 	.byte	0x01
	.zero		1


	//----- nvinfo : EIATTR_MERCURY_ISA_VERSION
	.align		4
        /*0024*/ 	.byte	0x03, 0x5f
        /*0026*/ 	.short	0x0101


	//----- nvinfo : EIATTR_COOP_GROUP_MASK_REGIDS
	.align		4
        /*0028*/ 	.byte	0x04, 0x29
        /*002a*/ 	.short	(.L_3077 - .L_3076)


	//   ....[0]....
.L_3076:
        /*002c*/ 	.word	0xffffffff


	//   ....[1]....
        /*0030*/ 	.word	0xffffffff


	//   ....[2]....
        /*0034*/ 	.word	0xffffffff


	//   ....[3]....
        /*0038*/ 	.word	0xffffffff


	//   ....[4]....
        /*003c*/ 	.word	0xffffffff


	//   ....[5]....
        /*0040*/ 	.word	0xffffffff


	//   ....[6]....
        /*0044*/ 	.word	0xffffffff


	//   ....[7]....
        /*0048*/ 	.word	0xffffffff


	//   ....[8]....
        /*004c*/ 	.word	0xffffffff


	//   ....[9]....
        /*0050*/ 	.word	0xffffffff


	//   ....[10]....
        /*0054*/ 	.word	0xffffffff


	//   ....[11]....
        /*0058*/ 	.word	0xffffffff


	//   ....[12]....
        /*005c*/ 	.word	0xffffffff


	//   ....[13]....
        /*0060*/ 	.word	0xffffffff


	//   ....[14]....
        /*0064*/ 	.word	0xffffffff


	//   ....[15]....
        /*0068*/ 	.word	0xffffffff


	//   ....[16]....
        /*006c*/ 	.word	0xffffffff


	//   ....[17]....
        /*0070*/ 	.word	0xffffffff


	//   ....[18]....
        /*0074*/ 	.word	0xffffffff


	//   ....[19]....
        /*0078*/ 	.word	0xffffffff


	//   ....[20]....
        /*007c*/ 	.word	0x050000bd


	//   ....[21]....
        /*0080*/ 	.word	0x050000bd


	//   ....[22]....
        /*0084*/ 	.word	0x050000bd


	//   ....[23]....
        /*0088*/ 	.word	0x050000bd


	//   ....[24]....
        /*008c*/ 	.word	0x050000bd


	//   ....[25]....
        /*0090*/ 	.word	0x050000bd


	//   ....[26]....
        /*0094*/ 	.word	0x050000bd


	//   ....[27]....
        /*0098*/ 	.word	0x050000bd


	//   ....[28]....
        /*009c*/ 	.word	0x050000bd


	//   ....[29]....
        /*00a0*/ 	.word	0x050000bd


	//----- nvinfo : EIATTR_COOP_GROUP_INSTR_OFFSETS
	.align		4
.L_3077:
        /*00a4*/ 	.byte	0x04, 0x28
        /*00a6*/ 	.short	(.L_3079 - .L_3078)


	//   ....[0]....
.L_3078:
        /*00a8*/ 	.word	0x00003660


	//   ....[1]....
        /*00ac*/ 	.word	0x00003670


	//   ....[2]....
        /*00b0*/ 	.word	0x000036a0


	//   ....[3]....
        /*00b4*/ 	.word	0x000036b0


	//   ....[4]....
        /*00b8*/ 	.word	0x000036e0


	//   ....[5]....
        /*00bc*/ 	.word	0x000036f0


	//   ....[6]....
        /*00c0*/ 	.word	0x00003720


	//   ....[7]....
        /*00c4*/ 	.word	0x00003730


	//   ....[8]....
        /*00c8*/ 	.word	0x00003760


	//   ....[9]....
        /*00cc*/ 	.word	0x00003770


	//   ....[10]....
        /*00d0*/ 	.word	0x00003c90


	//   ....[11]....
        /*00d4*/ 	.word	0x00003ca0


	//   ....[12]....
        /*00d8*/ 	.word	0x00003cd0


	//   ....[13]....
        /*00dc*/ 	.word	0x00003ce0


	//   ....[14]....
        /*00e0*/ 	.word	0x00003d10


	//   ....[15]....
        /*00e4*/ 	.word	0x00003d20


	//   ....[16]....
        /*00e8*/ 	.word	0x00003d50


	//   ....[17]....
        /*00ec*/ 	.word	0x00003d60


	//   ....[18]....
        /*00f0*/ 	.word	0x00003d90


	//   ....[19]....
        /*00f4*/ 	.word	0x00003da0


	//   ....[20]....
        /*00f8*/ 	.word	0x000052c0


	//   ....[21]....
        /*00fc*/ 	.word	0x00005310


	//   ....[22]....
        /*0100*/ 	.word	0x00005380


	//   ....[23]....
        /*0104*/ 	.word	0x000053e0


	//   ....[24]....
        /*0108*/ 	.word	0x00005450


	//   ....[25]....
        /*010c*/ 	.word	0x000054b0


	//   ....[26]....
        /*0110*/ 	.word	0x00005520


	//   ....[27]....
        /*0114*/ 	.word	0x00005580


	//   ....[28]....
        /*0118*/ 	.word	0x000055f0


	//   ....[29]....
        /*011c*/ 	.word	0x00005650


	//----- nvinfo : EIATTR_EXIT_INSTR_OFFSETS
	.align		4
.L_3079:
        /*0120*/ 	.byte	0x04, 0x1c
        /*0122*/ 	.short	(.L_3081 - .L_3080)


	//   ....[0]....
.L_3080:
        /*0124*/ 	.word	0x00005260


	//----- nvinfo : EIATTR_MAX_THREADS
	.align		4
.L_3081:
        /*0128*/ 	.byte	0x04, 0x05
        /*012a*/ 	.short	(.L_3083 - .L_3082)
.L_3082:
        /*012c*/ 	.word	0x00000080
        /*0130*/ 	.word	0x00000001
        /*0134*/ 	.word	0x00000001


	//----- nvinfo : EIATTR_CRS_STACK_SIZE
	.align		4
.L_3083:
        /*0138*/ 	.byte	0x04, 0x1e
        /*013a*/ 	.short	(.L_3085 - .L_3084)
.L_3084:
        /*013c*/ 	.word	0x00000000


	//----- nvinfo : EIATTR_CBANK_PARAM_SIZE
	.align		4
.L_3085:
        /*0140*/ 	.byte	0x03, 0x19
        /*0142*/ 	.short	0x0088


	//----- nvinfo : EIATTR_PARAM_CBANK
	.align		4
        /*0144*/ 	.byte	0x04, 0x0a
        /*0146*/ 	.short	(.L_3087 - .L_3086)
	.align		4
.L_3086:
        /*0148*/ 	.word	index@(.nv.constant0._ZN10layer_norm13ln_bwd_kernelINS_13Kernel_traitsI13__nv_bfloat16S2_S2_fjLj18432ELj4ELj1ELj4ELj8ENS_18Kernel_traits_baseILj18432ES2_S2_S2_fjLj128EEEEEEEvNS_9BwdParamsE)
        /*014c*/ 	.short	0x0210
        /*014e*/ 	.short	0x0088


	//----- nvinfo : EIATTR_SW_WAR
	.align		4
.L_3087:
        /*0150*/ 	.byte	0x04, 0x36
        /*0152*/ 	.short	(.L_3089 - .L_3088)
.L_3088:
        /*0154*/ 	.word	0x00000008
.L_3089:


//--------------------- .nv.info._ZN10layer_norm22ln_bwd_finalize_kernelINS_22Kernel_traits_finalizeILj18432E6__halffS2_fjLj1024ELj4ENS_18Kernel_traits_baseILj18432ES2_fS2_fjLj1024EEEEEEEvNS_9BwdParamsE --------------------------
	.section	.nv.info._ZN10layer_norm22ln_bwd_finalize_kernelINS_22Kernel_traits_finalizeILj18432E6__halffS2_fjLj1024ELj4ENS_18Kernel_traits_baseILj18432ES2_fS2_fjLj1024EEEEEEEvNS_9BwdParamsE,"",@"SHT_CUDA_INFO"
	.sectionflags	@""
	.align	4


	//----- nvinfo : EIATTR_CUDA_API_VERSION
	.align		4
        /*0000*/ 	.byte	0x04, 0x37
        /*0002*/ 	.short	(.L_3091 - .L_3090)
.L_3090:
        /*0004*/ 	.word	0x00000082


	//----- nvinfo : EIATTR_KPARAM_INFO
	.align		4
.L_3091:
        /*0008*/ 	.byte	0x04, 0x17
        /*000a*/ 	.short	(.L_3093 - .L_3092)
.L_3092:
        /*000c*/ 	.word	0x00000000
        /*0010*/ 	.short	0x0000
        /*0012*/ 	.short	0x0000
        /*0014*/ 	.byte	0x00, 0xf0, 0x21, 0x02


	//----- nvinfo : EIATTR_SPARSE_MMA_MASK
	.align		4
.L_3093:
        /*0018*/ 	.byte	0x03, 0x50
        /*001a*/ 	.short	0x0000


	//----- nvinfo : EIATTR_MAXREG_COUNT
	.align		4
        /*001c*/ 	.byte	0x03, 0x1b
        /*001e*/ 	.short	0x0040


	//----- nvinfo : EIATTR_NUM_BARRIERS
	.align		4
        /*0020*/ 	.byte	0x02, 0x4c
        /*0022*/ 	.byte	0x01
	.zero		1


	//----- nvinfo : EIATTR_MERCURY_ISA_VERSION
	.align		4
        /*0024*/ 	.byte	0x03, 0x5f
        /*0026*/ 	.short	0x0101


	//----- nvinfo : EIATTR_COOP_GROUP_MASK_REGIDS
	.align		4
        /*0028*/ 	.byte	0x04, 0x29
        /*002a*/ 	.short	(.L_3095 - .L_3094)


	//   ....[0]....
.L_3094:
        /*002c*/ 	.word	0xffffffff


	//   ....[1]....
        /*0030*/ 	.word	0xffffffff


	//   ....[2]....
        /*0034*/ 	.word	0xffffffff


	//   ....[3]....
        /*0038*/ 	.word	0xffffffff


	//   ....[4]....
        /*003c*/ 	.word	0xffffffff


	//   ....[5]....
        /*0040*/ 	.word	0xffffffff


	//   ....[6]....
        /*0044*/ 	.word	0xffffffff


	//   ....[7]....
        /*0048*/ 	.word	0xffffffff


	//   ....[8]....
        /*004c*/ 	.word	0xffffffff


	//   ....[9]....
        /*0050*/ 	.word	0xffffffff


	//   ....[10]....
        /*0054*/ 	.word	0x05000011


	//   ....[11]....
        /*0058*/ 	.word	0x05000011


	//   ....[12]....
        /*005c*/ 	.word	0x05000011


	//   ....[13]....
        /*0060*/ 	.word	0x05000011


	//   ....[14]....
        /*0064*/ 	.word	0x05000011


	//   ....[15]....
        /*0068*/ 	.word	0x05000011


	//   ....[16]....
        /*006c*/ 	.word	0x05000011


	//   ....[17]....
        /*0070*/ 	.word	0x05000011


	//   ....[18]....
        /*0074*/ 	.word	0x05000011


	//   ....[19]....
        /*0078*/ 	.word	0x05000011


	//----- nvinfo : EIATTR_COOP_GROUP_INSTR_OFFSETS
	.align		4
.L_3095:
        /*007c*/ 	.byte	0x04, 0x28
        /*007e*/ 	.short	(.L_3097 - .L_3096)


	//   ....[0]....
.L_3096:
        /*0080*/ 	.word	0x00000860


	//   ....[1]....
        /*0084*/ 	.word	0x00000870


	//   ....[2]....
        /*0088*/ 	.word	0x000008a0


	//   ....[3]....
        /*008c*/ 	.word	0x000008b0


	//   ....[4]....
        /*0090*/ 	.word	0x000008e0


	//   ....[5]....
        /*0094*/ 	.word	0x000008f0


	//   ....[6]....
        /*0098*/ 	.word	0x00000920


	//   ....[7]....
        /*009c*/ 	.word	0x00000930


	//   ....[8]....
        /*00a0*/ 	.word	0x00000960


	//   ....[9]....
        /*00a4*/ 	.word	0x00000970


	//   ....[10]....
        /*00a8*/ 	.word	0x00000b70


	//   ....[11]....
        /*00ac*/ 	.word	0x00000be0


	//   ....[12]....
        /*00b0*/ 	.word	0x00000c50


	//   ....[13]....
        /*00b4*/ 	.word	0x00000cc0


	//   ....[14]....
        /*00b8*/ 	.word	0x00000d30


	//   ....[15]....
        /*00bc*/ 	.word	0x00000d90


	//   ....[16]....
        /*00c0*/ 	.word	0x00000e00


	//   ....[17]....
        /*00c4*/ 	.word	0x00000e70


	//   ....[18]....
        /*00c8*/ 	.word	0x00000ee0


	//   ....[19]....
        /*00cc*/ 	.word	0x00000f50


	//----- nvinfo : EIATTR_EXIT_INSTR_OFFSETS
	.align		4
.L_3097:
        /*00d0*/ 	.byte	0x04, 0x1c
        /*00d2*/ 	.short	(.L_3099 - .L_3098)


	//   ....[0]....
.L_3098:
        /*00d4*/ 	.word	0x00000070


	//   ....[1]....
        /*00d8*/ 	.word	0x00000b10


	//----- nvinfo : EIATTR_MAX_THREADS
	.align		4
.L_3099:
        /*00dc*/ 	.byte	0x04, 0x05
        /*00de*/ 	.short	(.L_3101 - .L_3100)
.L_3100:
        /*00e0*/ 	.word	0x00000400
        /*00e4*/ 	.word	0x00000001
        /*00e8*/ 	.word	0x00000001


	//----- nvinfo : EIATTR_CRS_STACK_SIZE
	.align		4
.L_3101:
        /*00ec*/ 	.byte	0x04, 0x1e
        /*00ee*/ 	.short	(.L_3103 - .L_3102)
.L_3102:
        /*00f0*/ 	.word	0x00000000


	//----- nvinfo : EIATTR_CBANK_PARAM_SIZE
	.align		4
.L_3103:
        /*00f4*/ 	.byte	0x03, 0x19
        /*00f6*/ 	.short	0x0088


	//----- nvinfo : EIATTR_PARAM_CBANK
	.align		4
        /*00f8*/ 	.byte	0x04, 0x0a
        /*00fa*/ 	.short	(.L_3105 - .L_3104)
	.align		4
.L_3104:
        /*00fc*/ 	.word	index@(.nv.constant0._ZN10layer_norm22ln_bwd_finalize_kernelINS_22Kernel_traits_finalizeILj18432E6__halffS2_fjLj1024ELj4ENS_18Kernel_traits_baseILj18432ES2_fS2_fjLj1024EEEEEEEvNS_9BwdParamsE)
        /*0100*/ 	.short	0x0210
        /*0102*/ 	.short	0x0088


	//----- nvinfo : EIATTR_SW_WAR
	.align		4
.L_3105:
        /*0104*/ 	.byte	0x04, 0x36
        /*0106*/ 	.short	(.L_3107 - .L_3106)
.L_3106:
        /*0108*/ 	.word	0x00000008
.L_3107:


//--------------------- .nv.info._ZN10layer_norm13ln_bwd_kernelINS_13Kernel_traitsI6__halffS2_fjLj18432ELj4ELj1ELj4ELj16ENS_18Kernel_traits_baseILj18432ES2_fS2_fjLj128EEEEEEEvNS_9BwdParamsE --------------------------
	.section	.nv.info._ZN10layer_norm13ln_bwd_kernelINS_13Kernel_traitsI6__halffS2_fjLj18432ELj4ELj1ELj4ELj16ENS_18Kernel_traits_baseILj18432ES2_fS2_fjLj128EEEEEEEvNS_9BwdParamsE,"",@"SHT_CUDA_INFO"
	.sectionflags	@""
	.align	4


	//----- nvinfo : EIATTR_CUDA_API_VERSION
	.align		4
        /*0000*/ 	.byte	0x04, 0x37
        /*0002*/ 	.short	(.L_3109 - .L_3108)
.L_3108:
        /*0004*/ 	.word	0x00000082


	//----- nvinfo : EIATTR_KPARAM_INFO
	.align		4
.L_3109:
        /*0008*/ 	.byte	0x04, 0x17
        /*000a*/ 	.short	(.L_3111 - .L_3110)
.L_3110:
        /*000c*/ 	.word	0x00000000
        /*0010*/ 	.short	0x0000
        /*0012*/ 	.short	0x0000
        /*0014*/ 	.byte	0x00, 0xf0, 0x21, 0x02


	//----- nvinfo : EIATTR_SPARSE_MMA_MASK
	.align		4
.L_3111:
        /*0018*/ 	.byte	0x03, 0x50
        /*001a*/ 	.short	0x0000


	//----- nvinfo : EIATTR_MAXREG_COUNT
	.align		4
        /*001c*/ 	.byte	0x03, 0x1b
        /*001e*/ 	.short	0x00ff


	//----- nvinfo : EIATTR_NUM_BARRIERS
	.align		4
        /*0020*/ 	.byte	0x02, 0x4c
        /*0022*/ 	.byte	0x01
	.zero		1


	//----- nvinfo : EIATTR_MERCURY_ISA_VERSION
	.align		4
        /*0024*/ 	.byte	0x03, 0x5f
        /*0026*/ 	.short	0x0101


	//----- nvinfo : EIATTR_COOP_GROUP_MASK_REGIDS
	.align		4
        /*0028*/ 	.byte	0x04, 0x29
        /*002a*/ 	.short	(.L_3113 - .L_3112)


	//   ....[0]....
.L_3112:
        /*002c*/ 	.word	0xffffffff


	//   ....[1]....
        /*0030*/ 	.word	0xffffffff


	//   ....[2]....
        /*0034*/ 	.word	0xffffffff


	//   ....[3]....
        /*0038*/ 	.word	0xffffffff


	//   ....[4]....
        /*003c*/ 	.word	0xffffffff


	//   ....[5]....
        /*0040*/ 	.word	0xffffffff


	//   ....[6]....
        /*0044*/ 	.word	0xffffffff


	//   ....[7]....
        /*0048*/ 	.word	0xffffffff


	//   ....[8]....
        /*004c*/ 	.word	0xffffffff


	//   ....[9]....
        /*0050*/ 	.word	0xffffffff


	//   ....[10]....
        /*0054*/ 	.word	0xffffffff


	//   ....[11]....
        /*0058*/ 	.word	0xffffffff


	//   ....[12]....
        /*005c*/ 	.word	0xffffffff


	//   ....[13]....
        /*0060*/ 	.word	0xffffffff


	//   ....[14]....
        /*0064*/ 	.word	0xffffffff


	//   ....[15]....
        /*0068*/ 	.word	0xffffffff


	//   ....[16]....
        /*006c*/ 	.word	0xffffffff


	//   ....[17]....
        /*0070*/ 	.word	0xffffffff


	//   ....[18]....
        /*0074*/ 	.word	0xffffffff


	//   ....[19]....
        /*0078*/ 	.word	0xffffffff


	//   ....[20]....
        /*007c*/ 	.word	0x050000ee


	//   ....[21]....
        /*0080*/ 	.word	0x050000ee


	//   ....[22]....
        /*0084*/ 	.word	0x050000ee


	//   ....[23]....
        /*0088*/ 	.word	0x050000ee


	//   ....[24]....
        /*008c*/ 	.word	0x050000ee


	//   ....[25]....
        /*0090*/ 	.word	0x050000ee


	//   ....[26]....
        /*0094*/ 	.word	0x050000ee


	//   ....[27]....
        /*0098*/ 	.word	0x050000ee


	//   ....[28]....
        /*009c*/ 	.word	0x050000ee


	//   ....[29]....
        /*00a0*/ 	.word	0x050000ee


	//----- nvinfo : EIATTR_COOP_GROUP_INSTR_OFFSETS
	.align		4
.L_3113:
        /*00a4*/ 	.byte	0x04, 0x28
        /*00a6*/ 	.short	(.L_3115 - .L_3114)


	//   ....[0]....
.L_3114:
        /*00a8*/ 	.word	0x000030d0


	//   ....[1]....
        /*00ac*/ 	.word	0x000030e0


	//   ....[2]....
        /*00b0*/ 	.word	0x00003110


	//   ....[3]....
        /*00b4*/ 	.word	0x00003120


	//   ....[4]....
        /*00b8*/ 	.word	0x00003150


	//   ....[5]....
        /*00bc*/ 	.word	0x00003160


	//   ....[6]....
        /*00c0*/ 	.word	0x00003190


	//   ....[7]....
        /*00c4*/ 	.word	0x000031a0


	//   ....[8]....
        /*00c8*/ 	.word	0x000031d0


	//   ....[9]....
        /*00cc*/ 	.word	0x000031e0


	//   ....[10]....
        /*00d0*/ 	.word	0x00003710


	//   ....[11]....
        /*00d4*/ 	.word	0x00003720


	//   ....[12]....
        /*00d8*/ 	.word	0x00003750


	//   ....[13]....
        /*00dc*/ 	.word	0x00003760


	//   ....[14]....
        /*00e0*/ 	.word	0x00003790


	//   ....[15]....
        /*00e4*/ 	.word	0x000037b0


	//   ....[16]....
        /*00e8*/ 	.word	0x00003800


	//   ....[17]....
        /*00ec*/ 	.word	0x00003810


	//   ....[18]....
        /*00f0*/ 	.word	0x00003840


	//   ....[19]....
        /*00f4*/ 	.word	0x00003850


	//   ....[20]....
        /*00f8*/ 	.word	0x00004880


	//   ....[21]....
        /*00fc*/ 	.word	0x000048d0


	//   ....[22]....
        /*0100*/ 	.word	0x00004940


	//   ....[23]....
        /*0104*/ 	.word	0x000049a0


	//   ....[24]....
        /*0108*/ 	.word	0x00004a10


	//   ....[25]....
        /*010c*/ 	.word	0x00004a70


	//   ....[26]....
        /*0110*/ 	.word	0x00004ae0


	//   ....[27]....
        /*0114*/ 	.word	0x00004b40


	//   ....[28]....
        /*0118*/ 	.word	0x00004bb0


	//   ....[29]....
        /*011c*/ 	.word	0x00004c10


	//----- nvinfo : EIATTR_EXIT_INSTR_OFFSETS
	.align		4
.L_3115:
        /*0120*/ 	.byte	0x04, 0x1c
        /*0122*/ 	.short	(.L_3117 - .L_3116)


	//   ....[0]....
.L_3116:
        /*0124*/ 	.word	0x00004820


	//----- nvinfo : EIATTR_MAX_THREADS
	.align		4
.L_3117:
        /*0128*/ 	.byte	0x04, 0x05
        /*012a*/ 	.short	(.L_3119 - .L_3118)
.L_3118:
        /*012c*/ 	.word	0x00000080
        /*0130*/ 	.word	0x00000001
        /*0134*/ 	.word	0x00000001


	//----- nvinfo : EIATTR_CRS_STACK_SIZE
	.align		4
.L_3119:
        /*0138*/ 	.byte	0x04, 0x1e
        /*013a*/ 	.short	(.L_3121 - .L_3120)
.L_3120:
        /*013c*/ 	.word	0x00000000


	//----- nvinfo : EIATTR_CBANK_PARAM_SIZE
	.align		4
.L_3121:
        /*0140*/ 	.byte	0x03, 0x19
        /*0142*/ 	.short	0x0088


	//----- nvinfo : EIATTR_PARAM_CBANK
	.align		4
        /*0144*/ 	.byte	0x04, 0x0a
        /*0146*/ 	.short	(.L_3123 - .L_3122)
	.align		4
.L_3122:
        /*0148*/ 	.word	index@(.nv.constant0._ZN10layer_norm13ln_bwd_kernelINS_13Kernel_traitsI6__halffS2_fjLj18432ELj4ELj1ELj4ELj16ENS_18Kernel_traits_baseILj18432ES2_fS2_fjLj128EEEEEEEvNS_9BwdParamsE)
        /*014c*/ 	.short	0x0210
        /*014e*/ 	.short	0x0088


	//----- nvinfo : EIATTR_SW_WAR
	.align		4
.L_3123:
        /*0150*/ 	.byte	0x04, 0x36
        /*0152*/ 	.short	(.L_3125 - .L_3124)
.L_3124:
        /*0154*/ 	.word	0x00000008
.L_3125:


//--------------------- .nv.info._ZN10layer_norm22ln_bwd_finalize_kernelINS_22Kernel_traits_finalizeILj18432E6__halfS2_S2_fjLj1024ELj4ENS_18Kernel_traits_baseILj18432ES2_S2_S2_fjLj1024EEEEEEEvNS_9BwdParamsE --------------------------
	.section	.nv.info._ZN10layer_norm22ln_bwd_finalize_kernelINS_22Kernel_traits_finalizeILj18432E6__halfS2_S2_fjLj1024ELj4ENS_18Kernel_traits_baseILj18432ES2_S2_S2_fjLj1024EEEEEEEvNS_9BwdParamsE,"",@"SHT_CUDA_INFO"
	.sectionflags	@""
	.align	4


	//----- nvinfo : EIATTR_CUDA_API_VERSION
	.align		4
        /*0000*/ 	.byte	0x04, 0x37
        /*0002*/ 	.short	(.L_3127 - .L_3126)
.L_3126:
        /*0004*/ 	.word	0x00000082


	//----- nvinfo : EIATTR_KPARAM_INFO
	.align		4
.L_3127:
        /*0008*/ 	.byte	0x04, 0x17
        /*000a*/ 	.short	(.L_3129 - .L_3128)
.L_3128:
        /*000c*/ 	.word	0x00000000
        /*0010*/ 	.short	0x0000
        /*0012*/ 	.short	0x0000
        /*0014*/ 	.byte	0x00, 0xf0, 0x21, 0x02


	//----- nvinfo : EIATTR_SPARSE_MMA_MASK
	.align		4
.L_3129:
        /*0018*/ 	.byte	0x03, 0x50
        /*001a*/ 	.short	0x0000


	//----- nvinfo : EIATTR_MAXREG_COUNT
	.align		4
        /*001c*/ 	.byte	0x03, 0x1b
        /*001e*/ 	.short	0x0040


	//----- nvinfo : EIATTR_NUM_BARRIERS
	.align		4
        /*0020*/ 	.byte	0x02, 0x4c
        /*0022*/ 	.byte	0x01
	.zero		1


	//----- nvinfo : EIATTR_MERCURY_ISA_VERSION
	.align		4
        /*0024*/ 	.byte	0x03, 0x5f
        /*0026*/ 	.short	0x0101


	//----- nvinfo : EIATTR_COOP_GROUP_MASK_REGIDS
	.align		4
        /*0028*/ 	.byte	0x04, 0x29
        /*002a*/ 	.short	(.L_3131 - .L_3130)


	//   ....[0]....
.L_3130:
        /*002c*/ 	.word	0xffffffff


	//   ....[1]....
        /*0030*/ 	.word	0xffffffff


	//   ....[2]....
        /*0034*/ 	.word	0xffffffff


	//   ....[3]....
        /*0038*/ 	.word	0xffffffff


	//   ....[4]....
        /*003c*/ 	.word	0xffffffff


	//   ....[5]....
        /*0040*/ 	.word	0xffffffff


	//   ....[6]....
        /*0044*/ 	.word	0xffffffff


	//   ....[7]....
        /*0048*/ 	.word	0xffffffff


	//   ....[8]....
        /*004c*/ 	.word	0xffffffff


	//   ....[9]....
        /*0050*/ 	.word	0xffffffff


	//   ....[10]....
        /*0054*/ 	.word	0x05000011


	//   ....[11]....
        /*0058*/ 	.word	0x05000011


	//   ....[12]....
        /*005c*/ 	.word	0x05000011


	//   ....[13]....
        /*0060*/ 	.word	0x05000011


	//   ....[14]....
        /*0064*/ 	.word	0x05000011


	//   ....[15]....
        /*0068*/ 	.word	0x05000011


	//   ....[16]....
        /*006c*/ 	.word	0x05000011


	//   ....[17]....
        /*0070*/ 	.word	0x05000011


	//   ....[18]....
        /*0074*/ 	.word	0x05000011


	//   ....[19]....
        /*0078*/ 	.word	0x05000011


	//----- nvinfo : EIATTR_COOP_GROUP_INSTR_OFFSETS
	.align		4
.L_3131:
        /*007c*/ 	.byte	0x04, 0x28
        /*007e*/ 	.short	(.L_3133 - .L_3132)


	//   ....[0]....
.L_3132:
        /*0080*/ 	.word	0x00000860


	//   ....[1]....
        /*0084*/ 	.word	0x00000870


	//   ....[2]....
        /*0088*/ 	.word	0x000008a0


	//   ....[3]....
        /*008c*/ 	.word	0x000008b0


	//   ....[4]....
        /*0090*/ 	.word	0x000008e0


	//   ....[5]....
        /*0094*/ 	.word	0x000008f0


	//   ....[6]....
        /*0098*/ 	.word	0x00000920


	//   ....[7]....
        /*009c*/ 	.word	0x00000930


	//   ....[8]....
        /*00a0*/ 	.word	0x00000960


	//   ....[9]....
        /*00a4*/ 	.word	0x00000970


	//   ....[10]....
        /*00a8*/ 	.word	0x00000b70


	//   ....[11]....
        /*00ac*/ 	.word	0x00000be0


	//   ....[12]....
        /*00b0*/ 	.word	0x00000c50


	//   ....[13]....
        /*00b4*/ 	.word	0x00000cc0


	//   ....[14]....
        /*00b8*/ 	.word	0x00000d30


	//   ....[15]....
        /*00bc*/ 	.word	0x00000d90


	//   ....[16]....
        /*00c0*/ 	.word	0x00000e00


	//   ....[17]....
        /*00c4*/ 	.word	0x00000e70


	//   ....[18]....
        /*00c8*/ 	.word	0x00000ee0


	//   ....[19]....
        /*00cc*/ 	.word	0x00000f50


	//----- nvinfo : EIATTR_EXIT_INSTR_OFFSETS
	.align		4
.L_3133:
        /*00d0*/ 	.byte	0x04, 0x1c
        /*00d2*/ 	.short	(.L_3135 - .L_3134)


	//   ....[0]....
.L_3134:
        /*00d4*/ 	.word	0x00000070


	//   ....[1]....
        /*00d8*/ 	.word	0x00000b10


	//----- nvinfo : EIATTR_MAX_THREADS
	.align		4
.L_3135:
        /*00dc*/ 	.byte	0x04, 0x05
        /*00de*/ 	.short	(.L_3137 - .L_3136)
.L_3136:
        /*00e0*/ 	.word	0x00000400
        /*00e4*/ 	.word	0x00000001
        /*00e8*/ 	.word	0x00000001


	//----- nvinfo : EIATTR_CRS_STACK_SIZE
	.align		4
.L_3137:
        /*00ec*/ 	.byte	0x04, 0x1e
        /*00ee*/ 	.short	(.L_3139 - .L_3138)
.L_3138:
        /*00f0*/ 	.word	0x00000000


	//----- nvinfo : EIATTR_CBANK_PARAM_SIZE
	.align		4
.L_3139:
        /*00f4*/ 	.byte	0x03, 0x19
        /*00f6*/ 	.short	0x0088


	//----- nvinfo : EIATTR_PARAM_CBANK
	.align		4
        /*00f8*/ 	.byte	0x04, 0x0a
        /*00fa*/ 	.short	(.L_3141 - .L_3140)
	.align		4
.L_3140:
        /*00fc*/ 	.word	index@(.nv.constant0._ZN10layer_norm22ln_bwd_finalize_kernelINS_22Kernel_traits_finalizeILj18432E6__halfS2_S2_fjLj1024ELj4ENS_18Kernel_traits_baseILj18432ES2_S2_S2_fjLj1024EEEEEEEvNS_9BwdParamsE)
        /*0100*/ 	.short	0x0210
        /*0102*/ 	.short	0x0088


	//----- nvinfo : EIATTR_SW_WAR
	.align		4
.L_3141:
        /*0104*/ 	.byte	0x04, 0x36
        /*0106*/ 	.short	(.L_3143 - .L_3142)
.L_3142:
        /*0108*/ 	.word	0x00000008
.L_3143:


//--------------------- .nv.info._ZN10layer_norm13ln_bwd_kernelINS_13Kernel_traitsI6__halfS2_S2_fjLj18432ELj4ELj1ELj4ELj8ENS_18Kernel_traits_baseILj18432ES2_S2_S2_fjLj128EEEEEEEvNS_9BwdParamsE --------------------------
	.section	.nv.info._ZN10layer_norm13ln_bwd_kernelINS_13Kernel_traitsI6__halfS2_S2_fjLj18432ELj4ELj1ELj4ELj8ENS_18Kernel_traits_baseILj18432ES2_S2_S2_fjLj128EEEEEEEvNS_9BwdParamsE,"",@"SHT_CUDA_INFO"
	.sectionflags	@""
	.align	4


	//----- nvinfo : EIATTR_CUDA_API_VERSION
	.align		4
        /*0000*/ 	.byte	0x04, 0x37
        /*0002*/ 	.short	(.L_3145 - .L_3144)
.L_3144:
        /*0004*/ 	.word	0x00000082


	//----- nvinfo : EIATTR_KPARAM_INFO
	.align		4
.L_3145:
        /*0008*/ 	.byte	0x04, 0x17
        /*000a*/ 	.short	(.L_3147 - .L_3146)
.L_3146:
        /*000c*/ 	.word	0x00000000
        /*0010*/ 	.short	0x0000
        /*0012*/ 	.short	0x0000
        /*0014*/ 	.byte	0x00, 0xf0, 0x21, 0x02


	//----- nvinfo : EIATTR_SPARSE_MMA_MASK
	.align		4
.L_3147:
        /*0018*/ 	.byte	0x03, 0x50
        /*001a*/ 	.short	0x0000


	//----- nvinfo : EIATTR_MAXREG_COUNT
	.align		4
        /*001c*/ 	.byte	0x03, 0x1b
        /*001e*/ 	.short	0x00ff


	//----- nvinfo : EIATTR_NUM_BARRIERS
	.align		4
        /*0020*/ 	.byte	0x02, 0x4c
        /*0022*/ 	.byte	0x01
	.zero		1


	//----- nvinfo : EIATTR_MERCURY_ISA_VERSION
	.align		4
        /*0024*/ 	.byte	0x03, 0x5f
        /*0026*/ 	.short	0x0101


	//----- nvinfo : EIATTR_COOP_GROUP_MASK_REGIDS
	.align		4
        /*0028*/ 	.byte	0x04, 0x29
        /*002a*/ 	.short	(.L_3149 - .L_3148)


	//   ....[0]....
.L_3148:
        /*002c*/ 	.word	0xffffffff


	//   ....[1]....
        /*0030*/ 	.word	0xffffffff


	//   ....[2]....
        /*0034*/ 	.word	0xffffffff


	//   ....[3]....
        /*0038*/ 	.word	0xffffffff


	//   ....[4]....
        /*003c*/ 	.word	0xffffffff


	//   ....[5]....
        /*0040*/ 	.word	0xffffffff


	//   ....[6]....
        /*0044*/ 	.word	0xffffffff


	//   ....[7]....
        /*0048*/ 	.word	0xffffffff


	//   ....[8]....
        /*004c*/ 	.word	0xffffffff


	//   ....[9]....
        /*0050*/ 	.word	0xffffffff


	//   ....[10]....
        /*0054*/ 	.word	0xffffffff


	//   ....[11]....
        /*0058*/ 	.word	0xffffffff


	//   ....[12]....
        /*005c*/ 	.word	0xffffffff


	//   ....[13]....
        /*0060*/ 	.word	0xffffffff


	//   ....[14]....
        /*0064*/ 	.word	0xffffffff


	//   ....[15]....
        /*0068*/ 	.word	0xffffffff


	//   ....[16]....
        /*006c*/ 	.word	0xffffffff


	//   ....[17]....
        /*0070*/ 	.word	0xffffffff


	//   ....[18]....
        /*0074*/ 	.word	0xffffffff


	//   ....[19]....
        /*0078*/ 	.word	0xffffffff


	//   ....[20]....
        /*007c*/ 	.word	0x050000bd


	//   ....[21]....
        /*0080*/ 	.word	0x050000bd


	//   ....[22]....
        /*0084*/ 	.word	0x050000bd


	//   ....[23]....
        /*0088*/ 	.word	0x050000bd


	//   ....[24]....
        /*008c*/ 	.word	0x050000bd


	//   ....[25]....
        /*0090*/ 	.word	0x050000bd


	//   ....[26]....
        /*0094*/ 	.word	0x050000bd


	//   ....[27]....
        /*0098*/ 	.word	0x050000bd


	//   ....[28]....
        /*009c*/ 	.word	0x050000bd


	//   ....[29]....
        /*00a0*/ 	.word	0x050000bd


	//----- nvinfo : EIATTR_COOP_GROUP_INSTR_OFFSETS
	.align		4
.L_3149:
        /*00a4*/ 	.byte	0x04, 0x28
        /*00a6*/ 	.short	(.L_3151 - .L_3150)


	//   ....[0]....
.L_3150:
        /*00a8*/ 	.word	0x00003660


	//   ....[1]....
        /*00ac*/ 	.word	0x00003670


	//   ....[2]....
        /*00b0*/ 	.word	0x000036a0


	//   ....[3]....
        /*00b4*/ 	.word	0x000036b0


	//   ....[4]....
        /*00b8*/ 	.word	0x000036e0


	//   ....[5]....
        /*00bc*/ 	.word	0x000036f0


	//   ....[6]....
        /*00c0*/ 	.word	0x00003720


	//   ....[7]....
        /*00c4*/ 	.word	0x00003730


	//   ....[8]....
        /*00c8*/ 	.word	0x00003760


	//   ....[9]....
        /*00cc*/ 	.word	0x00003770


	//   ....[10]....
        /*00d0*/ 	.word	0x00003c90


	//   ....[11]....
        /*00d4*/ 	.word	0x00003ca0


	//   ....[12]....
        /*00d8*/ 	.word	0x00003cd0


	//   ....[13]....
        /*00dc*/ 	.word	0x00003ce0


	//   ....[14]....
        /*00e0*/ 	.word	0x00003d10


	//   ....[15]....
        /*00e4*/ 	.word	0x00003d20


	//   ....[16]....
        /*00e8*/ 	.word	0x00003d50


	//   ....[17]....
        /*00ec*/ 	.word	0x00003d60


	//   ....[18]....
        /*00f0*/ 	.word	0x00003d90


	//   ....[19]....
        /*00f4*/ 	.word	0x00003da0


	//   ....[20]....
        /*00f8*/ 	.word	0x000052f0


	//   ....[21]....
        /*00fc*/ 	.word	0x00005340


	//   ....[22]....
        /*0100*/ 	.word	0x000053b0


	//   ....[23]....
        /*0104*/ 	.word	0x00005410


	//   ....[24]....
        /*0108*/ 	.word	0x00005480


	//   ....[25]....
        /*010c*/ 	.word	0x000054e0


	//   ....[26]....
        /*0110*/ 	.word	0x00005550


	//   ....[27]....
        /*0114*/ 	.word	0x000055b0


	//   ....[28]....
        /*0118*/ 	.word	0x00005620


	//   ....[29]....
        /*011c*/ 	.word	0x00005680


	//----- nvinfo : EIATTR_EXIT_INSTR_OFFSETS
	.align		4
.L_3151:
        /*0120*/ 	.byte	0x04, 0x1c
        /*0122*/ 	.short	(.L_3153 - .L_3152)


	//   ....[0]....
.L_3152:
        /*0124*/ 	.word	0x00005290


	//----- nvinfo : EIATTR_MAX_THREADS
	.align		4
.L_3153:
        /*0128*/ 	.byte	0x04, 0x05
        /*012a*/ 	.short	(.L_3155 - .L_3154)
.L_3154:
        /*012c*/ 	.word	0x00000080
        /*0130*/ 	.word	0x00000001
        /*0134*/ 	.word	0x00000001


	//----- nvinfo : EIATTR_CRS_STACK_SIZE
	.align		4
.L_3155:
        /*0138*/ 	.byte	0x04, 0x1e
        /*013a*/ 	.short	(.L_3157 - .L_3156)
.L_3156:
        /*013c*/ 	.word	0x00000000


	//----- nvinfo : EIATTR_CBANK_PARAM_SIZE
	.align		4
.L_3157:
        /*0140*/ 	.byte	0x03, 0x19
        /*0142*/ 	.short	0x0088


	//----- nvinfo : EIATTR_PARAM_CBANK
	.align		4
        /*0144*/ 	.byte	0x04, 0x0a
        /*0146*/ 	.short	(.L_3159 - .L_3158)
	.align		4
.L_3158:
        /*0148*/ 	.word	index@(.nv.constant0._ZN10layer_norm13ln_bwd_kernelINS_13Kernel_traitsI6__halfS2_S2_fjLj18432ELj4ELj1ELj4ELj8ENS_18Kernel_traits_baseILj18432ES2_S2_S2_fjLj128EEEEEEEvNS_9BwdParamsE)
        /*014c*/ 	.short	0x0210
        /*014e*/ 	.short	0x0088


	//----- nvinfo : EIATTR_SW_WAR
	.align		4
.L_3159:
        /*0150*/ 	.byte	0x04, 0x36
        /*0152*/ 	.short	(.L_3161 - .L_3160)
.L_3160:
        /*0154*/ 	.word	0x00000008
.L_3161:


//--------------------- .nv.info._ZN10layer_norm22ln_bwd_finalize_kernelINS_22Kernel_traits_finalizeILj18432EffffjLj1024ELj4ENS_18Kernel_traits_baseILj18432EffffjLj1024EEEEEEEvNS_9BwdParamsE --------------------------
	.section	.nv.info._ZN10layer_norm22ln_bwd_finalize_kernelINS_22Kernel_traits_finalizeILj18432EffffjLj1024ELj4ENS_18Kernel_traits_baseILj18432EffffjLj1024EEEEEEEvNS_9BwdParamsE,"",@"SHT_CUDA_INFO"
	.sectionflags	@""
	.align	4


	//----- nvinfo : EIATTR_CUDA_API_VERSION
	.align		4
        /*0000*/ 	.byte	0x04, 0x37
        /*0002*/ 	.short	(.L_3163 - .L_3162)
.L_3162:
        /*0004*/ 	.word	0x00000082


	//----- nvinfo : EIATTR_KPARAM_INFO
	.align		4
.L_3163:
        /*0008*/ 	.byte	0x04, 0x17
        /*000a*/ 	.short	(.L_3165 - .L_3164)
.L_3164:
        /*000c*/ 	.word	0x00000000
        /*0010*/ 	.short	0x0000
        /*0012*/ 	.short	0x0000
        /*0014*/ 	.byte	0x00, 0xf0, 0x21, 0x02


	//----- nvinfo : EIATTR_SPARSE_MMA_MASK
	.align		4
.L_3165:
        /*0018*/ 	.byte	0x03, 0x50
        /*001a*/ 	.short	0x0000


	//----- nvinfo : EIATTR_MAXREG_COUNT
	.align		4
        /*001c*/ 	.byte	0x03, 0x1b
        /*001e*/ 	.short	0x0040


	//----- nvinfo : EIATTR_NUM_BARRIERS
	.align		4
        /*0020*/ 	.byte	0x02, 0x4c
        /*0022*/ 	.byte	0x01
	.zero		1


	//----- nvinfo : EIATTR_MERCURY_ISA_VERSION
	.align		4
        /*0024*/ 	.byte	0x03, 0x5f
        /*0026*/ 	.short	0x0101


	//----- nvinfo : EIATTR_COOP_GROUP_MASK_REGIDS
	.align		4
        /*0028*/ 	.byte	0x04, 0x29
        /*002a*/ 	.short	(.L_3167 - .L_3166)


	//   ....[0]....
.L_3166:
        /*002c*/ 	.word	0xffffffff


	//   ....[1]....
        /*0030*/ 	.word	0xffffffff


	//   ....[2]....
        /*0034*/ 	.word	0xffffffff


	//   ....[3]....
        /*0038*/ 	.word	0xffffffff


	//   ....[4]....
        /*003c*/ 	.word	0xffffffff


	//   ....[5]....
        /*0040*/ 	.word	0xffffffff


	//   ....[6]....
        /*0044*/ 	.word	0xffffffff


	//   ....[7]....
        /*0048*/ 	.word	0xffffffff


	//   ....[8]....
        /*004c*/ 	.word	0xffffffff


	//   ....[9]....
        /*0050*/ 	.word	0xffffffff


	//   ....[10]....
        /*0054*/ 	.word	0x05000011


	//   ....[11]....
        /*0058*/ 	.word	0x05000011


	//   ....[12]....
        /*005c*/ 	.word	0x05000011


	//   ....[13]....
        /*0060*/ 	.word	0x05000011


	//   ....[14]....
        /*0064*/ 	.word	0x05000011


	//   ....[15]....
        /*0068*/ 	.word	0x05000011


	//   ....[16]....
        /*006c*/ 	.word	0x05000011


	//   ....[17]....
        /*0070*/ 	.word	0x05000011


	//   ....[18]....
        /*0074*/ 	.word	0x05000011


	//   ....[19]....
        /*0078*/ 	.word	0x05000011


	//----- nvinfo : EIATTR_COOP_GROUP_INSTR_OFFSETS
	.align		4
.L_3167:
        /*007c*/ 	.byte	0x04, 0x28
        /*007e*/ 	.short	(.L_3169 - .L_3168)


	//   ....[0]....
.L_3168:
        /*0080*/ 	.word	0x00000860


	//   ....[1]....
        /*0084*/ 	.word	0x00000870


	//   ....[2]....
        /*0088*/ 	.word	0x000008a0


	//   ....[3]....
        /*008c*/ 	.word	0x000008b0


	//   ....[4]....
        /*0090*/ 	.word	0x000008e0


	//   ....[5]....
        /*0094*/ 	.word	0x000008f0


	//   ....[6]....
        /*0098*/ 	.word	0x00000920


	//   ....[7]....
        /*009c*/ 	.word	0x00000930


	//   ....[8]....
        /*00a0*/ 	.word	0x00000960


	//   ....[9]....
        /*00a4*/ 	.word	0x00000970


	//   ....[10]....
        /*00a8*/ 	.word	0x00000b20


	//   ....[11]....
        /*00ac*/ 	.word	0x00000b90


	//   ....[12]....
        /*00b0*/ 	.word	0x00000c00


	//   ....[13]....
        /*00b4*/ 	.word	0x00000c70


	//   ....[14]....
        /*00b8*/ 	.word	0x00000ce0


	//   ....[15]....
        /*00bc*/ 	.word	0x00000d40


	//   ....[16]....
        /*00c0*/ 	.word	0x00000db0


	//   ....[17]....
        /*00c4*/ 	.word	0x00000e20


	//   ....[18]....
        /*00c8*/ 	.word	0x00000e90


	//   ....[19]....
        /*00cc*/ 	.word	0x00000f00


	//----- nvinfo : EIATTR_EXIT_INSTR_OFFSETS
	.align		4
.L_3169:
        /*00d0*/ 	.byte	0x04, 0x1c
        /*00d2*/ 	.short	(.L_3171 - .L_3170)


	//   ....[0]....
.L_3170:
        /*00d4*/ 	.word	0x00000070


	//   ....[1]....
        /*00d8*/ 	.word	0x00000ac0


	//----- nvinfo : EIATTR_MAX_THREADS
	.align		4
.L_3171:
        /*00dc*/ 	.byte	0x04, 0x05
        /*00de*/ 	.short	(.L_3173 - .L_3172)
.L_3172:
        /*00e0*/ 	.word	0x00000400
        /*00e4*/ 	.word	0x00000001
        /*00e8*/ 	.word	0x00000001


	//----- nvinfo : EIATTR_CRS_STACK_SIZE
	.align		4
.L_3173:
        /*00ec*/ 	.byte	0x04, 0x1e
        /*00ee*/ 	.short	(.L_3175 - .L_3174)
.L_3174:
        /*00f0*/ 	.word	0x00000000


	//----- nvinfo : EIATTR_CBANK_PARAM_SIZE
	.align		4
.L_3175:
        /*00f4*/ 	.byte	0x03, 0x19
        /*00f6*/ 	.short	0x0088


	//----- nvinfo : EIATTR_PARAM_CBANK
	.align		4
        /*00f8*/ 	.byte	0x04, 0x0a
        /*00fa*/ 	.short	(.L_3177 - .L_3176)
	.align		4
.L_3176:
        /*00fc*/ 	.word	index@(.nv.constant0._ZN10layer_norm22ln_bwd_finalize_kernelINS_22Kernel_traits_finalizeILj18432EffffjLj1024ELj4ENS_18Kernel_traits_baseILj18432EffffjLj1024EEEEEEEvNS_9BwdParamsE)
        /*0100*/ 	.short	0x0210
        /*0102*/ 	.short	0x0088


	//----- nvinfo : EIATTR_SW_WAR
	.align		4
.L_3177:
        /*0104*/ 	.byte	0x04, 0x36
        /*0106*/ 	.short	(.L_3179 - .L_3178)
.L_3178:
        /*0108*/ 	.word	0x00000008
.L_3179:


//--------------------- .nv.info._ZN10layer_norm13ln_bwd_kernelINS_13Kernel_traitsIffffjLj18432ELj4ELj1ELj4ELj16ENS_18Kernel_traits_baseILj18432EffffjLj128EEEEEEEvNS_9BwdParamsE --------------------------
	.section	.nv.info._ZN10layer_norm13ln_bwd_kernelINS_13Kernel_traitsIffffjLj18432ELj4ELj1ELj4ELj16ENS_18Kernel_traits_baseILj18432EffffjLj128EEEEEEEvNS_9BwdParamsE,"",@"SHT_CUDA_INFO"
	.sectionflags	@""
	.align	4


	//----- nvinfo : EIATTR_CUDA_API_VERSION
	.align		4
        /*0000*/ 	.byte	0x04, 0x37
        /*0002*/ 	.short	(.L_3181 - .L_3180)
.L_3180:
        /*0004*/ 	.word	0x00000082


	//----- nvinfo : EIATTR_KPARAM_INFO
	.align		4
.L_3181:
        /*0008*/ 	.byte	0x04, 0x17
        /*000a*/ 	.short	(.L_3183 - .L_3182)
.L_3182:
        /*000c*/ 	.word	0x00000000
        /*0010*/ 	.short	0x0000
        /*0012*/ 	.short	0x0000
        /*0014*/ 	.byte	0x00, 0xf0, 0x21, 0x02


	//----- nvinfo : EIATTR_SPARSE_MMA_MASK
	.align		4
.L_3183:
        /*0018*/ 	.byte	0x03, 0x50
        /*001a*/ 	.short	0x0000


	//----- nvinfo : EIATTR_MAXREG_COUNT
	.align		4
        /*001c*/ 	.byte	0x03, 0x1b
        /*001e*/ 	.short	0x00ff


	//----- nvinfo : EIATTR_NUM_BARRIERS
	.align		4
        /*0020*/ 	.byte	0x02, 0x4c
        /*0022*/ 	.byte	0x01
	.zero		1


	//----- nvinfo : EIATTR_MERCURY_ISA_VERSION
	.align		4
        /*0024*/ 	.byte	0x03, 0x5f
        /*0026*/ 	.short	0x0101


	//----- nvinfo : EIATTR_COOP_GROUP_MASK_REGIDS
	.align		4
        /*0028*/ 	.byte	0x04, 0x29
        /*002a*/ 	.short	(.L_3185 - .L_3184)


	//   ....[0]....
.L_3184:
        /*002c*/ 	.word	0xffffffff


	//   ....[1]....
        /*0030*/ 	.word	0xffffffff


	//   ....[2]....
        /*0034*/ 	.word	0xffffffff


	//   ....[3]....
        /*0038*/ 	.word	0xffffffff


	//   ....[4]....
        /*003c*/ 	.word	0xffffffff


	//   ....[5]....
        /*0040*/ 	.word	0xffffffff


	//   ....[6]....
        /*0044*/ 	.word	0xffffffff


	//   ....[7]....
        /*0048*/ 	.word	0xffffffff


	//   ....[8]....
        /*004c*/ 	.word	0xffffffff


	//   ....[9]....
        /*0050*/ 	.word	0xffffffff


	//   ....[10]....
        /*0054*/ 	.word	0xffffffff


	//   ....[11]....
        /*0058*/ 	.word	0xffffffff


	//   ....[12]....
        /*005c*/ 	.word	0xffffffff


	//   ....[13]....
        /*0060*/ 	.word	0xffffffff


	//   ....[14]....
        /*0064*/ 	.word	0xffffffff


	//   ....[15]....
        /*0068*/ 	.word	0xffffffff


	//   ....[16]....
        /*006c*/ 	.word	0xffffffff


	//   ....[17]....
        /*0070*/ 	.word	0xffffffff


	//   ....[18]....
        /*0074*/ 	.word	0xffffffff


	//   ....[19]....
        /*0078*/ 	.word	0xffffffff


	//   ....[20]....
        /*007c*/ 	.word	0x050000f4


	//   ....[21]....
        /*0080*/ 	.word	0x050000f4


	//   ....[22]....
        /*0084*/ 	.word	0x050000f4


	//   ....[23]....
        /*0088*/ 	.word	0x050000f4


	//   ....[24]....
        /*008c*/ 	.word	0x050000f4


	//   ....[25]....
        /*0090*/ 	.word	0x050000f4


	//   ....[26]....
        /*0094*/ 	.word	0x050000f4


	//   ....[27]....
        /*0098*/ 	.word	0x050000f4


	//   ....[28]....
        /*009c*/ 	.word	0x050000f4


	//   ....[29]....
        /*00a0*/ 	.word	0x050000f4


	//----- nvinfo : EIATTR_COOP_GROUP_INSTR_OFFSETS
	.align		4
.L_3185:
        /*00a4*/ 	.byte	0x04, 0x28
        /*00a6*/ 	.short	(.L_3187 - .L_3186)


	//   ....[0]....
.L_3186:
        /*00a8*/ 	.word	0x00002570


	//   ....[1]....
        /*00ac*/ 	.word	0x00002580


	//   ....[2]....
        /*00b0*/ 	.word	0x000025b0


	//   ....[3]....
        /*00b4*/ 	.word	0x000025c0


	//   ....[4]....
        /*00b8*/ 	.word	0x000025f0


	//   ....[5]....
        /*00bc*/ 	.word	0x00002600


	//   ....[6]....
        /*00c0*/ 	.word	0x00002630


	//   ....[7]....
        /*00c4*/ 	.word	0x00002640


	//   ....[8]....
        /*00c8*/ 	.word	0x00002670


	//   ....[9]....
        /*00cc*/ 	.word	0x00002680


	//   ....[10]....
        /*00d0*/ 	.word	0x00002ba0


	//   ....[11]....
        /*00d4*/ 	.word	0x00002bb0


	//   ....[12]....
        /*00d8*/ 	.word	0x00002be0


	//   ....[13]....
        /*00dc*/ 	.word	0x00002bf0


	//   ....[14]....
        /*00e0*/ 	.word	0x00002c20


	//   ....[15]....
        /*00e4*/ 	.word	0x00002c30


	//   ....[16]....
        /*00e8*/ 	.word	0x00002c80


	//   ....[17]....
        /*00ec*/ 	.word	0x00002cb0


	//   ....[18]....
        /*00f0*/ 	.word	0x00002ce0


	//   ....[19]....
        /*00f4*/ 	.word	0x00002cf0


	//   ....[20]....
        /*00f8*/ 	.word	0x00003d10


	//   ....[21]....
        /*00fc*/ 	.word	0x00003d60


	//   ....[22]....
        /*0100*/ 	.word	0x00003dd0


	//   ....[23]....
        /*0104*/ 	.word	0x00003e30


	//   ....[24]....
        /*0108*/ 	.word	0x00003ea0


	//   ....[25]....
        /*010c*/ 	.word	0x00003f00


	//   ....[26]....
        /*0110*/ 	.word	0x00003f70


	//   ....[27]....
        /*0114*/ 	.word	0x00003fd0


	//   ....[28]....
        /*0118*/ 	.word	0x00004040


	//   ....[29]....
        /*011c*/ 	.word	0x000040a0


	//----- nvinfo : EIATTR_EXIT_INSTR_OFFSETS
	.align		4
.L_3187:
        /*0120*/ 	.byte	0x04, 0x1c
        /*0122*/ 	.short	(.L_3189 - .L_3188)


	//   ....[0]....
.L_3188:
        /*0124*/ 	.word	0x00003cb0


	//----- nvinfo : EIATTR_MAX_THREADS
	.align		4
.L_3189:
        /*0128*/ 	.byte	0x04, 0x05
        /*012a*/ 	.short	(.L_3191 - .L_3190)
.L_3190:
        /*012c*/ 	.word	0x00000080
        /*0130*/ 	.word	0x00000001
        /*0134*/ 	.word	0x00000001


	//----- nvinfo : EIATTR_CRS_STACK_SIZE
	.align		4
.L_3191:
        /*0138*/ 	.byte	0x04, 0x1e
        /*013a*/ 	.short	(.L_3193 - .L_3192)
.L_3192:
        /*013c*/ 	.word	0x00000000


	//----- nvinfo : EIATTR_CBANK_PARAM_SIZE
	.align		4
.L_3193:
        /*0140*/ 	.byte	0x03, 0x19
        /*0142*/ 	.short	0x0088


	//----- nvinfo : EIATTR_PARAM_CBANK
	.align		4
        /*0144*/ 	.byte	0x04, 0x0a
        /*0146*/ 	.short	(.L_3195 - .L_3194)
	.align		4
.L_3194:
        /*0148*/ 	.word	index@(.nv.constant0._ZN10layer_norm13ln_bwd_kernelINS_13Kernel_traitsIffffjLj18432ELj4ELj1ELj4ELj16ENS_18Kernel_traits_baseILj18432EffffjLj128EEEEEEEvNS_9BwdParamsE)
        /*014c*/ 	.short	0x0210
        /*014e*/ 	.short	0x0088


	//----- nvinfo : EIATTR_SW_WAR
	.align		4
.L_3195:
        /*0150*/ 	.byte	0x04, 0x36
        /*0152*/ 	.short	(.L_3197 - .L_3196)
.L_3196:
        /*0154*/ 	.word	0x00000008
.L_3197:


//--------------------- .nv.info._ZN10layer_norm22ln_bwd_finalize_kernelINS_22Kernel_traits_finalizeILj16384E13__nv_bfloat16fS2_fjLj1024ELj4ENS_18Kernel_traits_baseILj16384ES2_fS2_fjLj1024EEEEEEEvNS_9BwdParamsE --------------------------
	.section	.nv.info._ZN10layer_norm22ln_bwd_finalize_kernelINS_22Kernel_traits_finalizeILj16384E13__nv_bfloat16fS2_fjLj1024ELj4ENS_18Kernel_traits_baseILj16384ES2_fS2_fjLj1024EEEEEEEvNS_9BwdParamsE,"",@"SHT_CUDA_INFO"
	.sectionflags	@""
	.align	4


	//----- nvinfo : EIATTR_CUDA_API_VERSION
	.align		4
        /*0000*/ 	.byte	0x04, 0x37
        /*0002*/ 	.short	(.L_3199 - .L_3198)
.L_3198:
        /*0004*/ 	.word	0x00000082


	//----- nvinfo : EIATTR_KPARAM_INFO
	.align		4
.L_3199:
        /*0008*/ 	.byte	0x04, 0x17
        /*000a*/ 	.short	(.L_3201 - .L_3200)
.L_3200:
        /*000c*/ 	.word	0x00000000
        /*0010*/ 	.short	0x0000
        /*0012*/ 	.short	0x0000
        /*0014*/ 	.byte	0x00, 0xf0, 0x21, 0x02


	//----- nvinfo : EIATTR_SPARSE_MMA_MASK
	.align		4
.L_3201:
        /*0018*/ 	.byte	0x03, 0x50
        /*001a*/ 	.short	0x0000


	//----- nvinfo : EIATTR_MAXREG_COUNT
	.align		4
        /*001c*/ 	.byte	0x03, 0x1b
        /*001e*/ 	.short	0x0040


	//----- nvinfo : EIATTR_NUM_BARRIERS
	.align		4
        /*0020*/ 	.byte	0x02, 0x4c
        /*0022*/ 	.byte	0x01
	.zero		1


	//----- nvinfo : EIATTR_MERCURY_ISA_VERSION
	.align		4
        /*0024*/ 	.byte	0x03, 0x5f
        /*0026*/ 	.short	0x0101


	//----- nvinfo : EIATTR_COOP_GROUP_MASK_REGIDS
	.align		4
        /*0028*/ 	.byte	0x04, 0x29
        /*002a*/ 	.short	(.L_3203 - .L_3202)


	//   ....[0]....
.L_3202:
        /*002c*/ 	.word	0xffffffff


	//   ....[1]....
        /*0030*/ 	.word	0xffffffff


	//   ....[2]....
        /*0034*/ 	.word	0xffffffff


	//   ....[3]....
        /*0038*/ 	.word	0xffffffff


	//   ....[4]....
        /*003c*/ 	.word	0xffffffff


	//   ....[5]....
        /*0040*/ 	.word	0xffffffff


	//   ....[6]....
        /*0044*/ 	.word	0xffffffff


	//   ....[7]....
        /*0048*/ 	.word	0xffffffff


	//   ....[8]....
        /*004c*/ 	.word	0xffffffff


	//   ....[9]....
        /*0050*/ 	.word	0xffffffff


	//   ....[10]....
        /*0054*/ 	.word	0x05000011


	//   ....[11]....
        /*0058*/ 	.word	0x05000011


	//   ....[12]....
        /*005c*/ 	.word	0x05000011


	//   ....[13]....
        /*0060*/ 	.word	0x05000011


	//   ....[14]....
        /*0064*/ 	.word	0x05000011


	//   ....[15]....
        /*0068*/ 	.word	0x05000011


	//   ....[16]....
        /*006c*/ 	.word	0x05000011


	//   ....[17]....
        /*0070*/ 	.word	0x05000011


	//   ....[18]....
        /*0074*/ 	.word	0x05000011


	//   ....[19]....
        /*0078*/ 	.word	0x05000011


	//----- nvinfo : EIATTR_COOP_GROUP_INSTR_OFFSETS
	.align		4
.L_3203:
        /*007c*/ 	.byte	0x04, 0x28
        /*007e*/ 	.short	(.L_3205 - .L_3204)


	//   ....[0]....
.L_3204:
        /*0080*/ 	.word	0x00000860


	//   ....[1]....
        /*0084*/ 	.word	0x00000870


	//   ....[2]....
        /*0088*/ 	.word	0x000008a0


	//   ....[3]....
        /*008c*/ 	.word	0x000008b0


	//   ....[4]....
        /*0090*/ 	.word	0x000008e0


	//   ....[5]....
        /*0094*/ 	.word	0x000008f0


	//   ....[6]....
        /*0098*/ 	.word	0x00000920


	//   ....[7]....
        /*009c*/ 	.word	0x00000930


	//   ....[8]....
        /*00a0*/ 	.word	0x00000960


	//   ....[9]....
        /*00a4*/ 	.word	0x00000970


	//   ....[10]....
        /*00a8*/ 	.word	0x00000b70


	//   ....[11]....
        /*00ac*/ 	.word	0x00000be0


	//   ....[12]....
        /*00b0*/ 	.word	0x00000c50


	//   ....[13]....
        /*00b4*/ 	.word	0x00000cc0


	//   ....[14]....
        /*00b8*/ 	.word	0x00000d30


	//   ....[15]....
        /*00bc*/ 	.word	0x00000d90


	//   ....[16]....
        /*00c0*/ 	.word	0x00000e00


	//   ....[17]....
        /*00c4*/ 	.word	0x00000e70


	//   ....[18]....
        /*00c8*/ 	.word	0x00000ee0


	//   ....[19]....
        /*00cc*/ 	.word	0x00000f50


	//----- nvinfo : EIATTR_EXIT_INSTR_OFFSETS
	.align		4
.L_3205:
        /*00d0*/ 	.byte	0x04, 0x1c
        /*00d2*/ 	.short	(.L_3207 - .L_3206)


	//   ....[0]....
.L_3206:
        /*00d4*/ 	.word	0x00000070


	//   ....[1]....
        /*00d8*/ 	.word	0x00000b10


	//----- nvinfo : EIATTR_MAX_THREADS
	.align		4
.L_3207:
        /*00dc*/ 	.byte	0x04, 0x05
        /*00de*/ 	.short	(.L_3209 - .L_3208)
.L_3208:
        /*00e0*/ 	.word	0x00000400
        /*00e4*/ 	.word	0x00000001
        /*00e8*/ 	.word	0x00000001


	//----- nvinfo : EIATTR_CRS_STACK_SIZE
	.align		4
.L_3209:
        /*00ec*/ 	.byte	0x04, 0x1e
        /*00ee*/ 	.short	(.L_3211 - .L_3210)
.L_3210:
        /*00f0*/ 	.word	0x00000000


	//----- nvinfo : EIATTR_CBANK_PARAM_SIZE
	.align		4
.L_3211:
        /*00f4*/ 	.byte	0x03, 0x19
        /*00f6*/ 	.short	0x0088


	//----- nvinfo : EIATTR_PARAM_CBANK
	.align		4
        /*00f8*/ 	.byte	0x04, 0x0a
        /*00fa*/ 	.short	(.L_3213 - .L_3212)
	.align		4
.L_3212:
        /*00fc*/ 	.word	index@(.nv.constant0._ZN10layer_norm22ln_bwd_finalize_kernelINS_22Kernel_traits_finalizeILj16384E13__nv_bfloat16fS2_fjLj1024ELj4ENS_18Kernel_traits_baseILj16384ES2_fS2_fjLj1024EEEEEEEvNS_9BwdParamsE)
        /*0100*/ 	.short	0x0210
        /*0102*/ 	.short	0x0088


	//----- nvinfo : EIATTR_SW_WAR
	.align		4
.L_3213:
        /*0104*/ 	.byte	0x04, 0x36
        /*0106*/ 	.short	(.L_3215 - .L_3214)
.L_3214:
        /*0108*/ 	.word	0x00000008
.L_3215:


//--------------------- .nv.info._ZN10layer_norm13ln_bwd_kernelINS_13Kernel_traitsI13__nv_bfloat16fS2_fjLj16384ELj4ELj1ELj4ELj16ENS_18Kernel_traits_baseILj16384ES2_fS2_fjLj128EEEEEEEvNS_9BwdParamsE --------------------------
	.section	.nv.info._ZN10layer_norm13ln_bwd_kernelINS_13Kernel_traitsI13__nv_bfloat16fS2_fjLj16384ELj4ELj1ELj4ELj16ENS_18Kernel_traits_baseILj16384ES2_fS2_fjLj128EEEEEEEvNS_9BwdParamsE,"",@"SHT_CUDA_INFO"
	.sectionflags	@""
	.align	4


	//----- nvinfo : EIATTR_CUDA_API_VERSION
	.align		4
        /*0000*/ 	.byte	0x04, 0x37
        /*0002*/ 	.short	(.L_3217 - .L_3216)
.L_3216:
        /*0004*/ 	.word	0x00000082


	//----- nvinfo : EIATTR_KPARAM_INFO
	.align		4
.L_3217:
        /*0008*/ 	.byte	0x04, 0x17
        /*000a*/ 	.short	(.L_3219 - .L_3218)
.L_3218:
        /*000c*/ 	.word	0x00000000
        /*0010*/ 	.short	0x0000
        /*0012*/ 	.short	0x0000
        /*0014*/ 	.byte	0x00, 0xf0, 0x21, 0x02


	//----- nvinfo : EIATTR_SPARSE_MMA_MASK
	.align		4
.L_3219:
        /*0018*/ 	.byte	0x03, 0x50
        /*001a*/ 	.short	0x0000


	//----- nvinfo : EIATTR_MAXREG_COUNT
	.align		4
        /*001c*/ 	.byte	0x03, 0x1b
        /*001e*/ 	.short	0x00ff


	//----- nvinfo : EIATTR_NUM_BARRIERS
	.align		4
        /*0020*/ 	.byte	0x02, 0x4c
        /*0022*/ 	.byte	0x01
	.zero		1


	//----- nvinfo : EIATTR_MERCURY_ISA_VERSION
	.align		4
        /*0024*/ 	.byte	0x03, 0x5f
        /*0026*/ 	.short	0x0101


	//----- nvinfo : EIATTR_COOP_GROUP_MASK_REGIDS
	.align		4
        /*0028*/ 	.byte	0x04, 0x29
        /*002a*/ 	.short	(.L_3221 - .L_3220)


	//   ....[0]....
.L_3220:
        /*002c*/ 	.word	0xffffffff


	//   ....[1]....
        /*0030*/ 	.word	0xffffffff


	//   ....[2]....
        /*0034*/ 	.word	0xffffffff


	//   ....[3]....
        /*0038*/ 	.word	0xffffffff


	//   ....[4]....
        /*003c*/ 	.word	0xffffffff


	//   ....[5]....
        /*0040*/ 	.word	0xffffffff


	//   ....[6]....
        /*0044*/ 	.word	0xffffffff


	//   ....[7]....
        /*0048*/ 	.word	0xffffffff


	//   ....[8]....
        /*004c*/ 	.word	0xffffffff


	//   ....[9]....
        /*0050*/ 	.word	0xffffffff


	//   ....[10]....
        /*0054*/ 	.word	0xffffffff


	//   ....[11]....
        /*0058*/ 	.word	0xffffffff


	//   ....[12]....
        /*005c*/ 	.word	0xffffffff


	//   ....[13]....
        /*0060*/ 	.word	0xffffffff


	//   ....[14]....
        /*0064*/ 	.word	0xffffffff


	//   ....[15]....
        /*0068*/ 	.word	0xffffffff


	//   ....[16]....
        /*006c*/ 	.word	0xffffffff


	//   ....[17]....
        /*0070*/ 	.word	0xffffffff


	//   ....[18]....
        /*0074*/ 	.word	0xffffffff


	//   ....[19]....
        /*0078*/ 	.word	0xffffffff


	//   ....[20]....
        /*007c*/ 	.word	0x05000087


	//   ....[21]....
        /*0080*/ 	.word	0x05000087


	//   ....[22]....
        /*0084*/ 	.word	0x05000087


	//   ....[23]....
        /*0088*/ 	.word	0x05000087


	//   ....[24]....
        /*008c*/ 	.word	0x05000087


	//   ....[25]....
        /*0090*/ 	.word	0x05000087


	//   ....[26]....
        /*0094*/ 	.word	0x05000087


	//   ....[27]....
        /*0098*/ 	.word	0x05000087


	//   ....[28]....
        /*009c*/ 	.word	0x05000087


	//   ....[29]....
        /*00a0*/ 	.word	0x05000087


	//----- nvinfo : EIATTR_COOP_GROUP_INSTR_OFFSETS
	.align		4
.L_3221:
        /*00a4*/ 	.byte	0x04, 0x28
        /*00a6*/ 	.short	(.L_3223 - .L_3222)


	//   ....[0]....
.L_3222:
        /*00a8*/ 	.word	0x00002ba0


	//   ....[1]....
        /*00ac*/ 	.word	0x00002bb0


	//   ....[2]....
        /*00b0*/ 	.word	0x00002be0


	//   ....[3]....
        /*00b4*/ 	.word	0x00002bf0


	//   ....[4]....
        /*00b8*/ 	.word	0x00002c20


	//   ....[5]....
        /*00bc*/ 	.word	0x00002c30


	//   ....[6]....
        /*00c0*/ 	.word	0x00002c60


	//   ....[7]....
        /*00c4*/ 	.word	0x00002c70


	//   ....[8]....
        /*00c8*/ 	.word	0x00002cb0


	//   ....[9]....
        /*00cc*/ 	.word	0x00002cd0


	//   ....[10]....
        /*00d0*/ 	.word	0x00003200


	//   ....[11]....
        /*00d4*/ 	.word	0x00003210


	//   ....[12]....
        /*00d8*/ 	.word	0x00003240


	//   ....[13]....
        /*00dc*/ 	.word	0x00003250


	//   ....[14]....
        /*00e0*/ 	.word	0x00003280


	//   ....[15]....
        /*00e4*/ 	.word	0x00003290


	//   ....[16]....
        /*00e8*/ 	.word	0x000032e0


	//   ....[17]....
        /*00ec*/ 	.word	0x000032f0


	//   ....[18]....
        /*00f0*/ 	.word	0x00003320


	//   ....[19]....
        /*00f4*/ 	.word	0x00003330


	//   ....[20]....
        /*00f8*/ 	.word	0x00004090


	//   ....[21]....
        /*00fc*/ 	.word	0x000040e0


	//   ....[22]....
        /*0100*/ 	.word	0x00004150


	//   ....[23]....
        /*0104*/ 	.word	0x000041b0


	//   ....[24]....
        /*0108*/ 	.word	0x00004220


	//   ....[25]....
        /*010c*/ 	.word	0x00004280


	//   ....[26]....
        /*0110*/ 	.word	0x000042f0


	//   ....[27]....
        /*0114*/ 	.word	0x00004350


	//   ....[28]....
        /*0118*/ 	.word	0x000043d0


	//   ....[29]....
        /*011c*/ 	.word	0x00004440


	//----- nvinfo : EIATTR_EXIT_INSTR_OFFSETS
	.align		4
.L_3223:
        /*0120*/ 	.byte	0x04, 0x1c
        /*0122*/ 	.short	(.L_3225 - .L_3224)


	//   ....[0]....
.L_3224:
        /*0124*/ 	.word	0x00004030


	//----- nvinfo : EIATTR_MAX_THREADS
	.align		4
.L_3225:
        /*0128*/ 	.byte	0x04, 0x05
        /*012a*/ 	.short	(.L_3227 - .L_3226)
.L_3226:
        /*012c*/ 	.word	0x00000080
        /*0130*/ 	.word	0x00000001
        /*0134*/ 	.word	0x00000001


	//----- nvinfo : EIATTR_CRS_STACK_SIZE
	.align		4
.L_3227:
        /*0138*/ 	.byte	0x04, 0x1e
        /*013a*/ 	.short	(.L_3229 - .L_3228)
.L_3228:
        /*013c*/ 	.word	0x00000000


	//----- nvinfo : EIATTR_CBANK_PARAM_SIZE
	.align		4
.L_3229:
        /*0140*/ 	.byte	0x03, 0x19
        /*0142*/ 	.short	0x0088


	//----- nvinfo : EIATTR_PARAM_CBANK
	.align		4
        /*0144*/ 	.byte	0x04, 0x0a
        /*0146*/ 	.short	(.L_3231 - .L_3230)
	.align		4
.L_3230:
        /*0148*/ 	.word	index@(.nv.constant0._ZN10layer_norm13ln_bwd_kernelINS_13Kernel_traitsI13__nv_bfloat16fS2_fjLj16384ELj4ELj1ELj4ELj16ENS_18Kernel_traits_baseILj16384ES2_fS2_fjLj128EEEEEEEvNS_9BwdParamsE)
        /*014c*/ 	.short	0x0210
        /*014e*/ 	.short	0x0088


	//----- nvinfo : EIATTR_SW_WAR
	.align		4
.L_3231:
        /*0150*/ 	.byte	0x04, 0x36
        /*0152*/ 	.short	(.L_3233 - .L_3232)
.L_3232:
        /*0154*/ 	.word	0x00000008
.L_3233:


//--------------------- .nv.info._ZN10layer_norm22ln_bwd_finalize_kernelINS_22Kernel_traits_finalizeILj16384E13__nv_bfloat16S2_S2_fjLj1024ELj4ENS_18Kernel_traits_baseILj16384ES2_S2_S2_fjLj1024EEEEEEEvNS_9BwdParamsE --------------------------
	.section	.nv.info._ZN10layer_norm22ln_bwd_finalize_kernelINS_22Kernel_traits_finalizeILj16384E13__nv_bfloat16S2_S2_fjLj1024ELj4ENS_18Kernel_traits_baseILj16384ES2_S2_S2_fjLj1024EEEEEEEvNS_9BwdParamsE,"",@"SHT_CUDA_INFO"
	.sectionflags	@""
	.align	4


	//----- nvinfo : EIATTR_CUDA_API_VERSION
	.align		4
        /*0000*/ 	.byte	0x04, 0x37
        /*0002*/ 	.short	(.L_3235 - .L_3234)
.L_3234:
        /*0004*/ 	.word	0x00000082


	//----- nvinfo : EIATTR_KPARAM_INFO
	.align		4
.L_3235:
        /*0008*/ 	.byte	0x04, 0x17
        /*000a*/ 	.short	(.L_3237 - .L_3236)
.L_3236:
        /*000c*/ 	.word	0x00000000
        /*0010*/ 	.short	0x0000
        /*0012*/ 	.short	0x0000
        /*0014*/ 	.byte	0x00, 0xf0, 0x21, 0x02


	//----- nvinfo : EIATTR_SPARSE_MMA_MASK
	.align		4
.L_3237:
        /*0018*/ 	.byte	0x03, 0x50
        /*001a*/ 	.short	0x0000


	//----- nvinfo : EIATTR_MAXREG_COUNT
	.align		4
        /*001c*/ 	.byte	0x03, 0x1b
        /*001e*/ 	.short	0x0040


	//----- nvinfo : EIATTR_NUM_BARRIERS
	.align		4
        /*0020*/ 	.byte	0x02, 0x4c
        /*0022*/ 	.byte	0x01
	.zero		1


	//----- nvinfo : EIATTR_MERCURY_ISA_VERSION
	.align		4
        /*0024*/ 	.byte	0x03, 0x5f
        /*0026*/ 	.short	0x0101


	//----- nvinfo : EIATTR_COOP_GROUP_MASK_REGIDS
	.align		4
        /*0028*/ 	.byte	0x04, 0x29
        /*002a*/ 	.short	(.L_3239 - .L_3238)


	//   ....[0]....
.L_3238:
        /*002c*/ 	.word	0xffffffff


	//   ....[1]....
        /*0030*/ 	.word	0xffffffff


	//   ....[2]....
        /*0034*/ 	.word	0xffffffff


	//   ....[3]....
        /*0038*/ 	.word	0xffffffff


	//   ....[4]....
        /*003c*/ 	.word	0xffffffff


	//   ....[5]....
        /*0040*/ 	.word	0xffffffff


	//   ....[6]....
        /*0044*/ 	.word	0xffffffff


	//   ....[7]....
        /*0048*/ 	.word	0xffffffff


	//   ....[8]....
        /*004c*/ 	.word	0xffffffff


	//   ....[9]....
        /*0050*/ 	.word	0xffffffff


	//   ....[10]....
        /*0054*/ 	.word	0x05000011


	//   ....[11]....
        /*0058*/ 	.word	0x05000011


	//   ....[12]....
        /*005c*/ 	.word	0x05000011


	//   ....[13]....
        /*0060*/ 	.word	0x05000011


	//   ....[14]....
        /*0064*/ 	.word	0x05000011


	//   ....[15]....
        /*0068*/ 	.word	0x05000011


	//   ....[16]....
        /*006c*/ 	.word	0x05000011


	//   ....[17]....
        /*0070*/ 	.word	0x05000011


	//   ....[18]....
        /*0074*/ 	.word	0x05000011


	//   ....[19]....
        /*0078*/ 	.word	0x05000011


	//----- nvinfo : EIATTR_COOP_GROUP_INSTR_OFFSETS
	.align		4
.L_3239:
        /*007c*/ 	.byte	0x04, 0x28
        /*007e*/ 	.short	(.L_3241 - .L_3240)


	//   ....[0]....
.L_3240:
        /*0080*/ 	.word	0x00000860


	//   ....[1]....
        /*0084*/ 	.word	0x00000870


	//   ....[2]....
        /*0088*/ 	.word	0x000008a0


	//   ....[3]....
        /*008c*/ 	.word	0x000008b0


	//   ....[4]....
        /*0090*/ 	.word	0x000008e0


	//   ....[5]....
        /*0094*/ 	.word	0x000008f0


	//   ....[6]....
        /*0098*/ 	.word	0x00000920


	//   ....[7]....
        /*009c*/ 	.word	0x00000930


	//   ....[8]....
        /*00a0*/ 	.word	0x00000960


	//   ....[9]....
        /*00a4*/ 	.word	0x00000970


	//   ....[10]....
        /*00a8*/ 	.word	0x00000b70


	//   ....[11]....
        /*00ac*/ 	.word	0x00000be0


	//   ....[12]....
        /*00b0*/ 	.word	0x00000c50


	//   ....[13]....
        /*00b4*/ 	.word	0x00000cc0


	//   ....[14]....
        /*00b8*/ 	.word	0x00000d30


	//   ....[15]....
        /*00bc*/ 	.word	0x00000d90


	//   ....[16]....
        /*00c0*/ 	.word	0x00000e00


	//   ....[17]....
        /*00c4*/ 	.word	0x00000e70


	//   ....[18]....
        /*00c8*/ 	.word	0x00000ee0


	//   ....[19]....
        /*00cc*/ 	.word	0x00000f50


	//----- nvinfo : EIATTR_EXIT_INSTR_OFFSETS
	.align		4
.L_3241:
        /*00d0*/ 	.byte	0x04, 0x1c
        /*00d2*/ 	.short	(.L_3243 - .L_3242)


	//   ....[0]....
.L_3242:
        /*00d4*/ 	.word	0x00000070


	//   ....[1]....
        /*00d8*/ 	.word	0x00000b10


	//----- nvinfo : EIATTR_MAX_THREADS
	.align		4
.L_3243:
        /*00dc*/ 	.byte	0x04, 0x05
        /*00de*/ 	.short	(.L_3245 - .L_3244)
.L_3244:
        /*00e0*/ 	.word	0x00000400
        /*00e4*/ 	.word	0x00000001
        /*00e8*/ 	.word	0x00000001


	//----- nvinfo : EIATTR_CRS_STACK_SIZE
	.align		4
.L_3245:
        /*00ec*/ 	.byte	0x04, 0x1e
        /*00ee*/ 	.short	(.L_3247 - .L_3246)
.L_3246:
        /*00f0*/ 	.word	0x00000000


	//----- nvinfo : EIATTR_CBANK_PARAM_SIZE
	.align		4
.L_3247:
        /*00f4*/ 	.byte	0x03, 0x19
        /*00f6*/ 	.short	0x0088


	//----- nvinfo : EIATTR_PARAM_CBANK
	.align		4
        /*00f8*/ 	.byte	0x04, 0x0a
        /*00fa*/ 	.short	(.L_3249 - .L_3248)
	.align		4
.L_3248:
        /*00fc*/ 	.word	index@(.nv.constant0._ZN10layer_norm22ln_bwd_finalize_kernelINS_22Kernel_traits_finalizeILj16384E13__nv_bfloat16S2_S2_fjLj1024ELj4ENS_18Kernel_traits_baseILj16384ES2_S2_S2_fjLj1024EEEEEEEvNS_9BwdParamsE)
        /*0100*/ 	.short	0x0210
        /*0102*/ 	.short	0x0088


	//----- nvinfo : EIATTR_SW_WAR
	.align		4
.L_3249:
        /*0104*/ 	.byte	0x04, 0x36
        /*0106*/ 	.short	(.L_3251 - .L_3250)
.L_3250:
        /*0108*/ 	.word	0x00000008
.L_3251:


//--------------------- .nv.info._ZN10layer_norm13ln_bwd_kernelINS_13Kernel_traitsI13__nv_bfloat16S2_S2_fjLj16384ELj4ELj1ELj4ELj16ENS_18Kernel_traits_baseILj16384ES2_S2_S2_fjLj128EEEEEEEvNS_9BwdParamsE --------------------------
	.section	.nv.info._ZN10layer_norm13ln_bwd_kernelINS_13Kernel_traitsI13__nv_bfloat16S2_S2_fjLj16384ELj4ELj1ELj4ELj16ENS_18Kernel_traits_baseILj16384ES2_S2_S2_fjLj128EEEEEEEvNS_9BwdParamsE,"",@"SHT_CUDA_INFO"
	.sectionflags	@""
	.align	4


	//----- nvinfo : EIATTR_CUDA_API_VERSION
	.align		4
        /*0000*/ 	.byte	0x04, 0x37
        /*0002*/ 	.short	(.L_3253 - .L_3252)
.L_3252:
        /*0004*/ 	.word	0x00000082


	//----- nvinfo : EIATTR_KPARAM_INFO
	.align		4
.L_3253:
        /*0008*/ 	.byte	0x04, 0x17
        /*000a*/ 	.short	(.L_3255 - .L_3254)
.L_3254:
        /*000c*/ 	.word	0x00000000
        /*0010*/ 	.short	0x0000
        /*0012*/ 	.short	0x0000
        /*0014*/ 	.byte	0x00, 0xf0, 0x21, 0x02


	//----- nvinfo : EIATTR_SPARSE_MMA_MASK
	.align		4
.L_3255:
        /*0018*/ 	.byte	0x03, 0x50
        /*001a*/ 	.short	0x0000


	//----- nvinfo : EIATTR_MAXREG_COUNT
	.align		4
        /*001c*/ 	.byte	0x03, 0x1b
        /*001e*/ 	.short	0x00ff


	//----- nvinfo : EIATTR_NUM_BARRIERS
	.align		4
        /*0020*/ 	.byte	0x02, 0x4c
        /*0022*/ 	.byte	0x01
	.zero		1


	//----- nvinfo : EIATTR_MERCURY_ISA_VERSION
	.align		4
        /*0024*/ 	.byte	0x03, 0x5f
        /*0026*/ 	.short	0x0101


	//----- nvinfo : EIATTR_COOP_GROUP_MASK_REGIDS
	.align		4
        /*0028*/ 	.byte	0x04, 0x29
        /*002a*/ 	.short	(.L_3257 - .L_3256)


	//   ....[0]....
.L_3256:
        /*002c*/ 	.word	0xffffffff


	//   ....[1]....
        /*0030*/ 	.word	0xffffffff


	//   ....[2]....
        /*0034*/ 	.word	0xffffffff


	//   ....[3]....
        /*0038*/ 	.word	0xffffffff


	//   ....[4]....
        /*003c*/ 	.word	0xffffffff


	//   ....[5]....
        /*0040*/ 	.word	0xffffffff


	//   ....[6]....
        /*0044*/ 	.word	0xffffffff


	//   ....[7]....
        /*0048*/ 	.word	0xffffffff


	//   ....[8]....
        /*004c*/ 	.word	0xffffffff


	//   ....[9]....
        /*0050*/ 	.word	0xffffffff


	//   ....[10]....
        /*0054*/ 	.word	0xffffffff


	//   ....[11]....
        /*0058*/ 	.word	0xffffffff


	//   ....[12]....
        /*005c*/ 	.word	0xffffffff


	//   ....[13]....
        /*0060*/ 	.word	0xffffffff


	//   ....[14]....
        /*0064*/ 	.word	0xffffffff


	//   ....[15]....
        /*0068*/ 	.word	0xffffffff


	//   ....[16]....
        /*006c*/ 	.word	0xffffffff


	//   ....[17]....
        /*0070*/ 	.word	0xffffffff


	//   ....[18]....
        /*0074*/ 	.word	0xffffffff


	//   ....[19]....
        /*0078*/ 	.word	0xffffffff


	//   ....[20]....
        /*007c*/ 	.word	0x050000c5


	//   ....[21]....
        /*0080*/ 	.word	0x050000c5


	//   ....[22]....
        /*0084*/ 	.word	0x050000c5


	//   ....[23]....
        /*0088*/ 	.word	0x050000c5


	//   ....[24]....
        /*008c*/ 	.word	0x050000c5


	//   ....[25]....
        /*0090*/ 	.word	0x050000c5


	//   ....[26]....
        /*0094*/ 	.word	0x050000c5


	//   ....[27]....
        /*0098*/ 	.word	0x050000c5


	//   ....[28]....
        /*009c*/ 	.word	0x050000c5


	//   ....[29]....
        /*00a0*/ 	.word	0x050000c5


	//----- nvinfo : EIATTR_COOP_GROUP_INSTR_OFFSETS
	.align		4
.L_3257:
        /*00a4*/ 	.byte	0x04, 0x28
        /*00a6*/ 	.short	(.L_3259 - .L_3258)


	//   ....[0]....
.L_3258:
        /*00a8*/ 	.word	0x00002a80


	//   ....[1]....
        /*00ac*/ 	.word	0x00002a90


	//   ....[2]....
        /*00b0*/ 	.word	0x00002ac0


	//   ....[3]....
        /*00b4*/ 	.word	0x00002ad0


	//   ....[4]....
        /*00b8*/ 	.word	0x00002b00


	//   ....[5]....
        /*00bc*/ 	.word	0x00002b10


	//   ....[6]....
        /*00c0*/ 	.word	0x00002b40


	//   ....[7]....
        /*00c4*/ 	.word	0x00002b50


	//   ....[8]....
        /*00c8*/ 	.word	0x00002b80


	//   ....[9]....
        /*00cc*/ 	.word	0x00002b90


	//   ....[10]....
        /*00d0*/ 	.word	0x000030b0


	//   ....[11]....
        /*00d4*/ 	.word	0x000030c0


	//   ....[12]....
        /*00d8*/ 	.word	0x000030f0


	//   ....[13]....
        /*00dc*/ 	.word	0x00003100


	//   ....[14]....
        /*00e0*/ 	.word	0x00003140


	//   ....[15]....
        /*00e4*/ 	.word	0x00003150


	//   ....[16]....
        /*00e8*/ 	.word	0x00003180


	//   ....[17]....
        /*00ec*/ 	.word	0x00003190


	//   ....[18]....
        /*00f0*/ 	.word	0x000031c0


	//   ....[19]....
        /*00f4*/ 	.word	0x000031d0


	//   ....[20]....
        /*00f8*/ 	.word	0x000040c0


	//   ....[21]....
        /*00fc*/ 	.word	0x00004110


	//   ....[22]....
        /*0100*/ 	.word	0x00004180


	//   ....[23]....
        /*0104*/ 	.word	0x000041e0


	//   ....[24]....
        /*0108*/ 	.word	0x00004250


	//   ....[25]....
        /*010c*/ 	.word	0x000042b0


	//   ....[26]....
        /*0110*/ 	.word	0x00004320


	//   ....[27]....
        /*0114*/ 	.word	0x00004380


	//   ....[28]....
        /*0118*/ 	.word	0x000043f0


	//   ....[29]....
        /*011c*/ 	.word	0x00004450


	//----- nvinfo : EIATTR_EXIT_INSTR_OFFSETS
	.align		4
.L_3259:
        /*0120*/ 	.byte	0x04, 0x1c
        /*0122*/ 	.short	(.L_3261 - .L_3260)


	//   ....[0]....
.L_3260:
        /*0124*/ 	.word	0x00004060


	//----- nvinfo : EIATTR_MAX_THREADS
	.align		4
.L_3261:
        /*0128*/ 	.byte	0x04, 0x05
        /*012a*/ 	.short	(.L_3263 - .L_3262)
.L_3262:
        /*012c*/ 	.word	0x00000080
        /*0130*/ 	.word	0x00000001
        /*0134*/ 	.word	0x00000001


	//----- nvinfo : EIATTR_CRS_STACK_SIZE
	.align		4
.L_3263:
        /*0138*/ 	.byte	0x04, 0x1e
        /*013a*/ 	.short	(.L_3265 - .L_3264)
.L_3264:
        /*013c*/ 	.word	0x00000000


	//----- nvinfo : EIATTR_CBANK_PARAM_SIZE
	.align		4
.L_3265:
        /*0140*/ 	.byte	0x03, 0x19
        /*0142*/ 	.short	0x0088


	//----- nvinfo : EIATTR_PARAM_CBANK
	.align		4
        /*0144*/ 	.byte	0x04, 0x0a
        /*0146*/ 	.short	(.L_3267 - .L_3266)
	.align		4
.L_3266:
        /*0148*/ 	.word	index@(.nv.constant0._ZN10layer_norm13ln_bwd_kernelINS_13Kernel_traitsI13__nv_bfloat16S2_S2_fjLj16384ELj4ELj1ELj4ELj16ENS_18Kernel_traits_baseILj16384ES2_S2_S2_fjLj128EEEEEEEvNS_9BwdParamsE)
        /*014c*/ 	.short	0x0210
        /*014e*/ 	.short	0x0088


	//----- nvinfo : EIATTR_SW_WAR
	.align		4
.L_3267:
        /*0150*/ 	.byte	0x04, 0x36
        /*0152*/ 	.short	(.L_3269 - .L_3268)
.L_3268:
        /*0154*/ 	.word	0x00000008
.L_3269:


//--------------------- .nv.info._ZN10layer_norm22ln_bwd_finalize_kernelINS_22Kernel_traits_finalizeILj16384E6__halffS2_fjLj1024ELj4ENS_18Kernel_traits_baseILj16384ES2_fS2_fjLj1024EEEEEEEvNS_9BwdParamsE --------------------------
	.section	.nv.info._ZN10layer_norm22ln_bwd_finalize_kernelINS_22Kernel_traits_finalizeILj16384E6__halffS2_fjLj1024ELj4ENS_18Kernel_traits_baseILj16384ES2_fS2_fjLj1024EEEEEEEvNS_9BwdParamsE,"",@"SHT_CUDA_INFO"
	.sectionflags	@""
	.align	4


	//----- nvinfo : EIATTR_CUDA_API_VERSION
	.align		4
        /*0000*/ 	.byte	0x04, 0x37
        /*0002*/ 	.short	(.L_3271 - .L_3270)
.L_3270:
        /*0004*/ 	.word	0x00000082


	//----- nvinfo : EIATTR_KPARAM_INFO
	.align		4
.L_3271:
        /*0008*/ 	.byte	0x04, 0x17
        /*000a*/ 	.short	(.L_3273 - .L_3272)
.L_3272:
        /*000c*/ 	.word	0x00000000
        /*0010*/ 	.short	0x0000
        /*0012*/ 	.short	0x0000
        /*0014*/ 	.byte	0x00, 0xf0, 0x21, 0x02


	//----- nvinfo : EIATTR_SPARSE_MMA_MASK
	.align		4
.L_3273:
        /*0018*/ 	.byte	0x03, 0x50
        /*001a*/ 	.short	0x0000


	//----- nvinfo : EIATTR_MAXREG_COUNT
	.align		4
        /*001c*/ 	.byte	0x03, 0x1b
        /*001e*/ 	.short	0x0040


	//----- nvinfo : EIATTR_NUM_BARRIERS
	.align		4
        /*0020*/ 	.byte	0x02, 0x4c
        /*0022*/ 	.byte	0x01
	.zero		1


	//----- nvinfo : EIATTR_MERCURY_ISA_VERSION
	.align		4
        /*0024*/ 	.byte	0x03, 0x5f
        /*0026*/ 	.short	0x0101


	//----- nvinfo : EIATTR_COOP_GROUP_MASK_REGIDS
	.align		4
        /*0028*/ 	.byte	0x04, 0x29
        /*002a*/ 	.short	(.L_3275 - .L_3274)


	//   ....[0]....
.L_3274:
        /*002c*/ 	.word	0xffffffff


	//   ....[1]....
        /*0030*/ 	.word	0xffffffff


	//   ....[2]....
        /*0034*/ 	.word	0xffffffff


	//   ....[3]....
        /*0038*/ 	.word	0xffffffff


	//   ....[4]....
        /*003c*/ 	.word	0xffffffff


	//   ....[5]....
        /*0040*/ 	.word	0xffffffff


	//   ....[6]....
        /*0044*/ 	.word	0xffffffff


	//   ....[7]....
        /*0048*/ 	.word	0xffffffff


	//   ....[8]....
        /*004c*/ 	.word	0xffffffff


	//   ....[9]....
        /*0050*/ 	.word	0xffffffff


	//   ....[10]....
        /*0054*/ 	.word	0x05000011


	//   ....[11]....
        /*0058*/ 	.word	0x05000011


	//   ....[12]....
        /*005c*/ 	.word	0x05000011


	//   ....[13]....
        /*0060*/ 	.word	0x05000011


	//   ....[14]....
        /*0064*/ 	.word	0x05000011


	//   ....[15]....
        /*0068*/ 	.word	0x05000011


	//   ....[16]....
        /*006c*/ 	.word	0x05000011


	//   ....[17]....
        /*0070*/ 	.word	0x05000011


	//   ....[18]....
        /*0074*/ 	.word	0x05000011


	//   ....[19]....
        /*0078*/ 	.word	0x05000011


	//----- nvinfo : EIATTR_COOP_GROUP_INSTR_OFFSETS
	.align		4
.L_3275:
        /*007c*/ 	.byte	0x04, 0x28
        /*007e*/ 	.short	(.L_3277 - .L_3276)


	//   ....[0]....
.L_3276:
        /*0080*/ 	.word	0x00000860


	//   ....[1]....
        /*0084*/ 	.word	0x00000870


	//   ....[2]....
        /*0088*/ 	.word	0x000008a0


	//   ....[3]....
        /*008c*/ 	.word	0x000008b0


	//   ....[4]....
        /*0090*/ 	.word	0x000008e0


	//   ....[5]....
        /*0094*/ 	.word	0x000008f0


	//   ....[6]....
        /*0098*/ 	.word	0x00000920


	//   ....[7]....
        /*009c*/ 	.word	0x00000930


	//   ....[8]....
        /*00a0*/ 	.word	0x00000960


	//   ....[9]....
        /*00a4*/ 	.word	0x00000970


	//   ....[10]....
        /*00a8*/ 	.word	0x00000b70


	//   ....[11]....
        /*00ac*/ 	.word	0x00000be0


	//   ....[12]....
        /*00b0*/ 	.word	0x00000c50


	//   ....[13]....
        /*00b4*/ 	.word	0x00000cc0


	//   ....[14]....
        /*00b8*/ 	.word	0x00000d30


	//   ....[15]....
        /*00bc*/ 	.word	0x00000d90


	//   ....[16]....
        /*00c0*/ 	.word	0x00000e00


	//   ....[17]....
        /*00c4*/ 	.word	0x00000e70


	//   ....[18]....
        /*00c8*/ 	.word	0x00000ee0


	//   ....[19]....
        /*00cc*/ 	.word	0x00000f50


	//----- nvinfo : EIATTR_EXIT_INSTR_OFFSETS
	.align		4
.L_3277:
        /*00d0*/ 	.byte	0x04, 0x1c
        /*00d2*/ 	.short	(.L_3279 - .L_3278)


	//   ....[0]....
.L_3278:
        /*00d4*/ 	.word	0x00000070


	//   ....[1]....
        /*00d8*/ 	.word	0x00000b10


	//----- nvinfo : EIATTR_MAX_THREADS
	.align		4
.L_3279:
        /*00dc*/ 	.byte	0x04, 0x05
        /*00de*/ 	.short	(.L_3281 - .L_3280)
.L_3280:
        /*00e0*/ 	.word	0x00000400
        /*00e4*/ 	.word	0x00000001
        /*00e8*/ 	.word	0x00000001


	//----- nvinfo : EIATTR_CRS_STACK_SIZE
	.align		4
.L_3281:
        /*00ec*/ 	.byte	0x04, 0x1e
        /*00ee*/ 	.short	(.L_3283 - .L_3282)
.L_3282:
        /*00f0*/ 	.word	0x00000000


	//----- nvinfo : EIATTR_CBANK_PARAM_SIZE
	.align		4
.L_3283:
        /*00f4*/ 	.byte	0x03, 0x19
        /*00f6*/ 	.short	0x0088


	//----- nvinfo : EIATTR_PARAM_CBANK
	.align		4
        /*00f8*/ 	.byte	0x04, 0x0a
        /*00fa*/ 	.short	(.L_3285 - .L_3284)
	.align		4
.L_3284:
        /*00fc*/ 	.word	index@(.nv.constant0._ZN10layer_norm22ln_bwd_finalize_kernelINS_22Kernel_traits_finalizeILj16384E6__halffS2_fjLj1024ELj4ENS_18Kernel_traits_baseILj16384ES2_fS2_fjLj1024EEEEEEEvNS_9BwdParamsE)
        /*0100*/ 	.short	0x0210
        /*0102*/ 	.short	0x0088


	//----- nvinfo : EIATTR_SW_WAR
	.align		4
.L_3285:
        /*0104*/ 	.byte	0x04, 0x36
        /*0106*/ 	.short	(.L_3287 - .L_3286)
.L_3286:
        /*0108*/ 	.word	0x00000008
.L_3287:


//--------------------- .nv.info._ZN10layer_norm13ln_bwd_kernelINS_13Kernel_traitsI6__halffS2_fjLj16384ELj4ELj1ELj4ELj16ENS_18Kernel_traits_baseILj16384ES2_fS2_fjLj128EEEEEEEvNS_9BwdParamsE --------------------------
	.section	.nv.info._ZN10layer_norm13ln_bwd_kernelINS_13Kernel_traitsI6__halffS2_fjLj16384ELj4ELj1ELj4ELj16ENS_18Kernel_traits_baseILj16384ES2_fS2_fjLj128EEEEEEEvNS_9BwdParamsE,"",@"SHT_CUDA_INFO"
	.sectionflags	@""
	.align	4


	//----- nvinfo : EIATTR_CUDA_API_VERSION
	.align		4
        /*0000*/ 	.byte	0x04, 0x37
        /*0002*/ 	.short	(.L_3289 - .L_3288)
.L_3288:
        /*0004*/ 	.word	0x00000082


	//----- nvinfo : EIATTR_KPARAM_INFO
	.align		4
.L_3289:
        /*0008*/ 	.byte	0x04, 0x17
        /*000a*/ 	.short	(.L_3291 - .L_3290)
.L_3290:
        /*000c*/ 	.word	0x00000000
        /*0010*/ 	.short	0x0000
        /*0012*/ 	.short	0x0000
        /*0014*/ 	.byte	0x00, 0xf0, 0x21, 0x02


	//----- nvinfo : EIATTR_SPARSE_MMA_MASK
	.align		4
.L_3291:
        /*0018*/ 	.byte	0x03, 0x50
        /*001a*/ 	.short	0x0000


	//----- nvinfo : EIATTR_MAXREG_COUNT
	.align		4
        /*001c*/ 	.byte	0x03, 0x1b
        /*001e*/ 	.short	0x00ff


	//----- nvinfo : EIATTR_NUM_BARRIERS
	.align		4
        /*0020*/ 	.byte	0x02, 0x4c
        /*0022*/ 	.byte	0x01
	.zero		1


	//----- nvinfo : EIATTR_MERCURY_ISA_VERSION
	.align		4
        /*0024*/ 	.byte	0x03, 0x5f
        /*0026*/ 	.short	0x0101


	//----- nvinfo : EIATTR_COOP_GROUP_MASK_REGIDS
	.align		4
        /*0028*/ 	.byte	0x04, 0x29
        /*002a*/ 	.short	(.L_3293 - .L_3292)


	//   ....[0]....
.L_3292:
        /*002c*/ 	.word	0xffffffff


	//   ....[1]....
        /*0030*/ 	.word	0xffffffff


	//   ....[2]....
        /*0034*/ 	.word	0xffffffff


	//   ....[3]....
        /*0038*/ 	.word	0xffffffff


	//   ....[4]....
        /*003c*/ 	.word	0xffffffff


	//   ....[5]....
        /*0040*/ 	.word	0xffffffff


	//   ....[6]....
        /*0044*/ 	.word	0xffffffff


	//   ....[7]....
        /*0048*/ 	.word	0xffffffff


	//   ....[8]....
        /*004c*/ 	.word	0xffffffff


	//   ....[9]....
        /*0050*/ 	.word	0xffffffff


	//   ....[10]....
        /*0054*/ 	.word	0xffffffff


	//   ....[11]....
        /*0058*/ 	.word	0xffffffff


	//   ....[12]....
        /*005c*/ 	.word	0xffffffff


	//   ....[13]....
        /*0060*/ 	.word	0xffffffff


	//   ....[14]....
        /*0064*/ 	.word	0xffffffff


	//   ....[15]....
        /*0068*/ 	.word	0xffffffff


	//   ....[16]....
        /*006c*/ 	.word	0xffffffff


	//   ....[17]....
        /*0070*/ 	.word	0xffffffff


	//   ....[18]....
        /*0074*/ 	.word	0xffffffff


	//   ....[19]....
        /*0078*/ 	.word	0xffffffff


	//   ....[20]....
        /*007c*/ 	.word	0x05000087


	//   ....[21]....
        /*0080*/ 	.word	0x05000087


	//   ....[22]....
        /*0084*/ 	.word	0x05000087


	//   ....[23]....
        /*0088*/ 	.word	0x05000087


	//   ....[24]....
        /*008c*/ 	.word	0x05000087


	//   ....[25]....
        /*0090*/ 	.word	0x05000087


	//   ....[26]....
        /*0094*/ 	.word	0x05000087


	//   ....[27]....
        /*0098*/ 	.word	0x05000087


	//   ....[28]....
        /*009c*/ 	.word	0x05000087


	//   ....[29]....
        /*00a0*/ 	.word	0x05000087


	//----- nvinfo : EIATTR_COOP_GROUP_INSTR_OFFSETS
	.align		4
.L_3293:
        /*00a4*/ 	.byte	0x04, 0x28
        /*00a6*/ 	.short	(.L_3295 - .L_3294)


	//   ....[0]....
.L_3294:
        /*00a8*/ 	.word	0x00002ba0


	//   ....[1]....
        /*00ac*/ 	.word	0x00002bb0


	//   ....[2]....
        /*00b0*/ 	.word	0x00002be0


	//   ....[3]....
        /*00b4*/ 	.word	0x00002bf0


	//   ....[4]....
        /*00b8*/ 	.word	0x00002c20


	//   ....[5]....
        /*00bc*/ 	.word	0x00002c30


	//   ....[6]....
        /*00c0*/ 	.word	0x00002c60


	//   ....[7]....
        /*00c4*/ 	.word	0x00002c70


	//   ....[8]....
        /*00c8*/ 	.word	0x00002cb0


	//   ....[9]....
        /*00cc*/ 	.word	0x00002cd0


	//   ....[10]....
        /*00d0*/ 	.word	0x00003200


	//   ....[11]....
        /*00d4*/ 	.word	0x00003210


	//   ....[12]....
        /*00d8*/ 	.word	0x00003240


	//   ....[13]....
        /*00dc*/ 	.word	0x00003250


	//   ....[14]....
        /*00e0*/ 	.word	0x00003280


	//   ....[15]....
        /*00e4*/ 	.word	0x00003290


	//   ....[16]....
        /*00e8*/ 	.word	0x000032e0


	//   ....[17]....
        /*00ec*/ 	.word	0x000032f0


	//   ....[18]....
        /*00f0*/ 	.word	0x00003320


	//   ....[19]....
        /*00f4*/ 	.word	0x00003330


	//   ....[20]....
        /*00f8*/ 	.word	0x00004090


	//   ....[21]....
        /*00fc*/ 	.word	0x000040e0


	//   ....[22]....
        /*0100*/ 	.word	0x00004150


	//   ....[23]....
        /*0104*/ 	.word	0x000041b0


	//   ....[24]....
        /*0108*/ 	.word	0x00004220


	//   ....[25]....
        /*010c*/ 	.word	0x00004280


	//   ....[26]....
        /*0110*/ 	.word	0x000042f0


	//   ....[27]....
        /*0114*/ 	.word	0x00004350


	//   ....[28]....
        /*0118*/ 	.word	0x000043d0


	//   ....[29]....
        /*011c*/ 	.word	0x00004440


	//----- nvinfo : EIATTR_EXIT_INSTR_OFFSETS
	.align		4
.L_3295:
        /*0120*/ 	.byte	0x04, 0x1c
        /*0122*/ 	.short	(.L_3297 - .L_3296)


	//   ....[0]....
.L_3296:
        /*0124*/ 	.word	0x00004030


	//----- nvinfo : EIATTR_MAX_THREADS
	.align		4
.L_3297:
        /*0128*/ 	.byte	0x04, 0x05
        /*012a*/ 	.short	(.L_3299 - .L_3298)
.L_3298:
        /*012c*/ 	.word	0x00000080
        /*0130*/ 	.word	0x00000001
        /*0134*/ 	.word	0x00000001


	//----- nvinfo : EIATTR_CRS_STACK_SIZE
	.align		4
.L_3299:
        /*0138*/ 	.byte	0x04, 0x1e
        /*013a*/ 	.short	(.L_3301 - .L_3300)
.L_3300:
        /*013c*/ 	.word	0x00000000


	//----- nvinfo : EIATTR_CBANK_PARAM_SIZE
	.align		4
.L_3301:
        /*0140*/ 	.byte	0x03, 0x19
        /*0142*/ 	.short	0x0088


	//----- nvinfo : EIATTR_PARAM_CBANK
	.align		4
        /*0144*/ 	.byte	0x04, 0x0a
        /*0146*/ 	.short	(.L_3303 - .L_3302)
	.align		4
.L_3302:
        /*0148*/ 	.word	index@(.nv.constant0._ZN10layer_norm13ln_bwd_kernelINS_13Kernel_traitsI6__halffS2_fjLj16384ELj4ELj1ELj4ELj16ENS_18Kernel_traits_baseILj16384ES2_fS2_fjLj128EEEEEEEvNS_9BwdParamsE)
        /*014c*/ 	.short	0x0210
        /*014e*/ 	.short	0x0088


	//----- nvinfo : EIATTR_SW_WAR
	.align		4
.L_3303:
        /*0150*/ 	.byte	0x04, 0x36
        /*0152*/ 	.short	(.L_3305 - .L_3304)
.L_3304:
        /*0154*/ 	.word	0x00000008
.L_3305:


//--------------------- .nv.info._ZN10layer_norm22ln_bwd_finalize_kernelINS_22Kernel_traits_finalizeILj16384E6__halfS2_S2_fjLj1024ELj4ENS_18Kernel_traits_baseILj16384ES2_S2_S2_fjLj1024EEEEEEEvNS_9BwdParamsE --------------------------
	.section	.nv.info._ZN10layer_norm22ln_bwd_finalize_kernelINS_22Kernel_traits_finalizeILj16384E6__halfS2_S2_fjLj1024ELj4ENS_18Kernel_traits_baseILj16384ES2_S2_S2_fjLj1024EEEEEEEvNS_9BwdParamsE,"",@"SHT_CUDA_INFO"
	.sectionflags	@""
	.align	4


	//----- nvinfo : EIATTR_CUDA_API_VERSION
	.align		4
        /*0000*/ 	.byte	0x04, 0x37
        /*0002*/ 	.short	(.L_3307 - .L_3306)
.L_3306:
        /*0004*/ 	.word	0x00000082


	//----- nvinfo : EIATTR_KPARAM_INFO
	.align		4
.L_3307:
        /*0008*/ 	.byte	0x04, 0x17
        /*000a*/ 	.short	(.L_3309 - .L_3308)
.L_3308:
        /*000c*/ 	.word	0x00000000
        /*0010*/ 	.short	0x0000
        /*0012*/ 	.short	0x0000
        /*0014*/ 	.byte	0x00, 0xf0, 0x21, 0x02


	//----- nvinfo : EIATTR_SPARSE_MMA_MASK
	.align		4
.L_3309:
        /*0018*/ 	.byte	0x03, 0x50
        /*001a*/ 	.short	0x0000


	//----- nvinfo : EIATTR_MAXREG_COUNT
	.align		4
        /*001c*/ 	.byte	0x03, 0x1b
        /*001e*/ 	.short	0x0040


	//----- nvinfo : EIATTR_NUM_BARRIERS
	.align		4
        /*0020*/ 	.byte	0x02, 0x4c
        /*0022*/ 	.byte	0x01
	.zero		1


	//----- nvinfo : EIATTR_MERCURY_ISA_VERSION
	.align		4
        /*0024*/ 	.byte	0x03, 0x5f
        /*0026*/ 	.short	0x0101


	//----- nvinfo : EIATTR_COOP_GROUP_MASK_REGIDS
	.align		4
        /*0028*/ 	.byte	0x04, 0x29
        /*002a*/ 	.short	(.L_3311 - .L_3310)


	//   ....[0]....
.L_3310:
        /*002c*/ 	.word	0xffffffff


	//   ....[1]....
        /*0030*/ 	.word	0xffffffff


	//   ....[2]....
        /*0034*/ 	.word	0xffffffff


	//   ....[3]....
        /*0038*/ 	.word	0xffffffff


	//   ....[4]....
        /*003c*/ 	.word	0xffffffff


	//   ....[5]....
        /*0040*/ 	.word	0xffffffff


	//   ....[6]....
        /*0044*/ 	.word	0xffffffff


	//   ....[7]....
        /*0048*/ 	.word	0xffffffff


	//   ....[8]....
        /*004c*/ 	.word	0xffffffff


	//   ....[9]....
        /*0050*/ 	.word	0xffffffff


	//   ....[10]....
        /*0054*/ 	.word	0x05000011


	//   ....[11]....
        /*0058*/ 	.word	0x05000011


	//   ....[12]....
        /*005c*/ 	.word	0x05000011


	//   ....[13]....
        /*0060*/ 	.word	0x05000011


	//   ....[14]....
        /*0064*/ 	.word	0x05000011


	//   ....[15]....
        /*0068*/ 	.word	0x05000011


	//   ....[16]....
        /*006c*/ 	.word	0x05000011


	//   ....[17]....
        /*0070*/ 	.word	0x05000011


	//   ....[18]....
        /*0074*/ 	.word	0x05000011


	//   ....[19]....
        /*0078*/ 	.word	0x05000011


	//----- nvinfo : EIATTR_COOP_GROUP_INSTR_OFFSETS
	.align		4
.L_3311:
        /*007c*/ 	.byte	0x04, 0x28
        /*007e*/ 	.short	(.L_3313 - .L_3312)


	//   ....[0]....
.L_3312:
        /*0080*/ 	.word	0x00000860


	//   ....[1]....
        /*0084*/ 	.word	0x00000870


	//   ....[2]....
        /*0088*/ 	.word	0x000008a0


	//   ....[3]....
        /*008c*/ 	.word	0x000008b0


	//   ....[4]....
        /*0090*/ 	.word	0x000008e0


	//   ....[5]....
        /*0094*/ 	.word	0x000008f0


	//   ....[6]....
        /*0098*/ 	.word	0x00000920


	//   ....[7]....
        /*009c*/ 	.word	0x00000930


	//   ....[8]....
        /*00a0*/ 	.word	0x00000960


	//   ....[9]....
        /*00a4*/ 	.word	0x00000970


	//   ....[10]....
        /*00a8*/ 	.word	0x00000b70


	//   ....[11]....
        /*00ac*/ 	.word	0x00000be0


	//   ....[12]....
        /*00b0*/ 	.word	0x00000c50


	//   ....[13]....
        /*00b4*/ 	.word	0x00000cc0


	//   ....[14]....
        /*00b8*/ 	.word	0x00000d30


	//   ....[15]....
        /*00bc*/ 	.word	0x00000d90


	//   ....[16]....
        /*00c0*/ 	.word	0x00000e00


	//   ....[17]....
        /*00c4*/ 	.word	0x00000e70


	//   ....[18]....
        /*00c8*/ 	.word	0x00000ee0


	//   ....[19]....
        /*00cc*/ 	.word	0x00000f50


	//----- nvinfo : EIATTR_EXIT_INSTR_OFFSETS
	.align		4
.L_3313:
        /*00d0*/ 	.byte	0x04, 0x1c
        /*00d2*/ 	.short	(.L_3315 - .L_3314)


	//   ....[0]....
.L_3314:
        /*00d4*/ 	.word	0x00000070


	//   ....[1]....
        /*00d8*/ 	.word	0x00000b10


	//----- nvinfo : EIATTR_MAX_THREADS
	.align		4
.L_3315:
        /*00dc*/ 	.byte	0x04, 0x05
        /*00de*/ 	.short	(.L_3317 - .L_3316)
.L_3316:
        /*00e0*/ 	.word	0x00000400
        /*00e4*/ 	.word	0x00000001
        /*00e8*/ 	.word	0x00000001


	//----- nvinfo : EIATTR_CRS_STACK_SIZE
	.align		4
.L_3317:
        /*00ec*/ 	.byte	0x04, 0x1e
        /*00ee*/ 	.short	(.L_3319 - .L_3318)
.L_3318:
        /*00f0*/ 	.word	0x00000000


	//----- nvinfo : EIATTR_CBANK_PARAM_SIZE
	.align		4
.L_3319:
        /*00f4*/ 	.byte	0x03, 0x19
        /*00f6*/ 	.short	0x0088


	//----- nvinfo : EIATTR_PARAM_CBANK
	.align		4
        /*00f8*/ 	.byte	0x04, 0x0a
        /*00fa*/ 	.short	(.L_3321 - .L_3320)
	.align		4
.L_3320:
        /*00fc*/ 	.word	index@(.nv.constant0._ZN10layer_norm22ln_bwd_finalize_kernelINS_22Kernel_traits_finalizeILj16384E6__halfS2_S2_fjLj1024ELj4ENS_18Kernel_traits_baseILj16384ES2_S2_S2_fjLj1024EEEEEEEvNS_9BwdParamsE)
        /*0100*/ 	.short	0x0210
        /*0102*/ 	.short	0x0088


	//----- nvinfo : EIATTR_SW_WAR
	.align		4
.L_3321:
        /*0104*/ 	.byte	0x04, 0x36
        /*0106*/ 	.short	(.L_3323 - .L_3322)
.L_3322:
        /*0108*/ 	.word	0x00000008
.L_3323:


//--------------------- .nv.info._ZN10layer_norm13ln_bwd_kernelINS_13Kernel_traitsI6__halfS2_S2_fjLj16384ELj4ELj1ELj4ELj16ENS_18Kernel_traits_baseILj16384ES2_S2_S2_fjLj128EEEEEEEvNS_9BwdParamsE --------------------------
	.section	.nv.info._ZN10layer_norm13ln_bwd_kernelINS_13Kernel_traitsI6__halfS2_S2_fjLj16384ELj4ELj1ELj4ELj16ENS_18Kernel_traits_baseILj16384ES2_S2_S2_fjLj128EEEEEEEvNS_9BwdParamsE,"",@"SHT_CUDA_INFO"
	.sectionflags	@""
	.align	4


	//----- nvinfo : EIATTR_CUDA_API_VERSION
	.align		4
        /*0000*/ 	.byte	0x04, 0x37
        /*0002*/ 	.short	(.L_3325 - .L_3324)
.L_3324:
        /*0004*/ 	.word	0x00000082


	//----- nvinfo : EIATTR_KPARAM_INFO
	.align		4
.L_3325:
        /*0008*/ 	.byte	0x04, 0x17
        /*000a*/ 	.short	(.L_3327 - .L_3326)
.L_3326:
        /*000c*/ 	.word	0x00000000
        /*0010*/ 	.short	0x0000
        /*0012*/ 	.short	0x0000
        /*0014*/ 	.byte	0x00, 0xf0, 0x21, 0x02


	//----- nvinfo : EIATTR_SPARSE_MMA_MASK
	.align		4
.L_3327:
        /*0018*/ 	.byte	0x03, 0x50
        /*001a*/ 	.short	0x0000


	//----- nvinfo : EIATTR_MAXREG_COUNT
	.align		4
        /*001c*/ 	.byte	0x03, 0x1b
        /*001e*/ 	.short	0x00ff


	//----- nvinfo : EIATTR_NUM_BARRIERS
	.align		4
        /*0020*/ 	.byte	0x02, 0x4c
        /*0022*/ 	.byte	0x01
	.zero		1


	//----- nvinfo : EIATTR_MERCURY_ISA_VERSION
	.align		4
        /*0024*/ 	.byte	0x03, 0x5f
        /*0026*/ 	.short	0x0101


	//----- nvinfo : EIATTR_COOP_GROUP_MASK_REGIDS
	.align		4
        /*0028*/ 	.byte	0x04, 0x29
        /*002a*/ 	.short	(.L_3329 - .L_3328)


	//   ....[0]....
.L_3328:
        /*002c*/ 	.word	0xffffffff


	//   ....[1]....
        /*0030*/ 	.word	0xffffffff


	//   ....[2]....
        /*0034*/ 	.word	0xffffffff


	//   ....[3]....
        /*0038*/ 	.word	0xffffffff


	//   ....[4]....
        /*003c*/ 	.word	0xffffffff


	//   ....[5]....
        /*0040*/ 	.word	0xffffffff


	//   ....[6]....
        /*0044*/ 	.word	0xffffffff


	//   ....[7]....
        /*0048*/ 	.word	0xffffffff


	//   ....[8]....
        /*004c*/ 	.word	0xffffffff


	//   ....[9]....
        /*0050*/ 	.word	0xffffffff


	//   ....[10]....
        /*0054*/ 	.word	0xffffffff


	//   ....[11]....
        /*0058*/ 	.word	0xffffffff


	//   ....[12]....
        /*005c*/ 	.word	0xffffffff


	//   ....[13]....
        /*0060*/ 	.word	0xffffffff


	//   ....[14]....
        /*0064*/ 	.word	0xffffffff


	//   ....[15]....
        /*0068*/ 	.word	0xffffffff


	//   ....[16]....
        /*006c*/ 	.word	0xffffffff


	//   ....[17]....
        /*0070*/ 	.word	0xffffffff


	//   ....[18]....
        /*0074*/ 	.word	0xffffffff


	//   ....[19]....
        /*0078*/ 	.word	0xffffffff


	//   ....[20]....
        /*007c*/ 	.word	0x050000c0


	//   ....[21]....
        /*0080*/ 	.word	0x050000c0


	//   ....[22]....
        /*0084*/ 	.word	0x050000c0


	//   ....[23]....
        /*0088*/ 	.word	0x050000c0


	//   ....[24]....
        /*008c*/ 	.word	0x050000c0


	//   ....[25]....
        /*0090*/ 	.word	0x050000c0


	//   ....[26]....
        /*0094*/ 	.word	0x050000c0


	//   ....[27]....
        /*0098*/ 	.word	0x050000c0


	//   ....[28]....
        /*009c*/ 	.word	0x050000c0


	//   ....[29]....
        /*00a0*/ 	.word	0x050000c0


	//----- nvinfo : EIATTR_COOP_GROUP_INSTR_OFFSETS
	.align		4
.L_3329:
        /*00a4*/ 	.byte	0x04, 0x28
        /*00a6*/ 	.short	(.L_3331 - .L_3330)


	//   ....[0]....
.L_3330:
        /*00a8*/ 	.word	0x00002650


	//   ....[1]....
        /*00ac*/ 	.word	0x00002660


	//   ....[2]....
        /*00b0*/ 	.word	0x00002690


	//   ....[3]....
        /*00b4*/ 	.word	0x000026a0


	//   ....[4]....
        /*00b8*/ 	.word	0x000026d0


	//   ....[5]....
        /*00bc*/ 	.word	0x000026e0


	//   ....[6]....
        /*00c0*/ 	.word	0x00002710


	//   ....[7]....
        /*00c4*/ 	.word	0x00002720


	//   ....[8]....
        /*00c8*/ 	.word	0x00002750


	//   ....[9]....
        /*00cc*/ 	.word	0x00002760


	//   ....[10]....
        /*00d0*/ 	.word	0x00002c80


	//   ....[11]....
        /*00d4*/ 	.word	0x00002c90


	//   ....[12]....
        /*00d8*/ 	.word	0x00002cc0


	//   ....[13]....
        /*00dc*/ 	.word	0x00002cd0


	//   ....[14]....
        /*00e0*/ 	.word	0x00002d00


	//   ....[15]....
        /*00e4*/ 	.word	0x00002d10


	//   ....[16]....
        /*00e8*/ 	.word	0x00002d40


	//   ....[17]....
        /*00ec*/ 	.word	0x00002d50


	//   ....[18]....
        /*00f0*/ 	.word	0x00002d80


	//   ....[19]....
        /*00f4*/ 	.word	0x00002d90


	//   ....[20]....
        /*00f8*/ 	.word	0x00003ba0


	//   ....[21]....
        /*00fc*/ 	.word	0x00003bf0


	//   ....[22]....
        /*0100*/ 	.word	0x00003c60


	//   ....[23]....
        /*0104*/ 	.word	0x00003cc0


	//   ....[24]....
        /*0108*/ 	.word	0x00003d30


	//   ....[25]....
        /*010c*/ 	.word	0x00003d90


	//   ....[26]....
        /*0110*/ 	.word	0x00003e00


	//   ....[27]....
        /*0114*/ 	.word	0x00003e60


	//   ....[28]....
        /*0118*/ 	.word	0x00003ed0


	//   ....[29]....
        /*011c*/ 	.word	0x00003f30


	//----- nvinfo : EIATTR_EXIT_INSTR_OFFSETS
	.align		4
.L_3331:
        /*0120*/ 	.byte	0x04, 0x1c
        /*0122*/ 	.short	(.L_3333 - .L_3332)


	//   ....[0]....
.L_3332:
        /*0124*/ 	.word	0x00003b40


	//----- nvinfo : EIATTR_MAX_THREADS
	.align		4
.L_3333:
        /*0128*/ 	.byte	0x04, 0x05
        /*012a*/ 	.short	(.L_3335 - .L_3334)
.L_3334:
        /*012c*/ 	.word	0x00000080
        /*0130*/ 	.word	0x00000001
        /*0134*/ 	.word	0x00000001


	//----- nvinfo : EIATTR_CRS_STACK_SIZE
	.align		4
.L_3335:
        /*0138*/ 	.byte	0x04, 0x1e
        /*013a*/ 	.short	(.L_3337 - .L_3336)
.L_3336:
        /*013c*/ 	.word	0x00000000


	//----- nvinfo : EIATTR_CBANK_PARAM_SIZE
	.align		4
.L_3337:
        /*0140*/ 	.byte	0x03, 0x19
        /*0142*/ 	.short	0x0088


	//----- nvinfo : EIATTR_PARAM_CBANK
	.align		4
        /*0144*/ 	.byte	0x04, 0x0a
        /*0146*/ 	.short	(.L_3339 - .L_3338)
	.align		4
.L_3338:
        /*0148*/ 	.word	index@(.nv.constant0._ZN10layer_norm13ln_bwd_kernelINS_13Kernel_traitsI6__halfS2_S2_fjLj16384ELj4ELj1ELj4ELj16ENS_18Kernel_traits_baseILj16384ES2_S2_S2_fjLj128EEEEEEEvNS_9BwdParamsE)
        /*014c*/ 	.short	0x0210
        /*014e*/ 	.short	0x0088


	//----- nvinfo : EIATTR_SW_WAR
	.align		4
.L_3339:
        /*0150*/ 	.byte	0x04, 0x36
        /*0152*/ 	.short	(.L_3341 - .L_3340)
.L_3340:
        /*0154*/ 	.word	0x00000008
.L_3341:


//--------------------- .nv.info._ZN10layer_norm22ln_bwd_finalize_kernelINS_22Kernel_traits_finalizeILj16384EffffjLj1024ELj4ENS_18Kernel_traits_baseILj16384EffffjLj1024EEEEEEEvNS_9BwdParamsE --------------------------
	.section	.nv.info._ZN10layer_norm22ln_bwd_finalize_kernelINS_22Kernel_traits_finalizeILj16384EffffjLj1024ELj4ENS_18Kernel_traits_baseILj16384EffffjLj1024EEEEEEEvNS_9BwdParamsE,"",@"SHT_CUDA_INFO"
	.sectionflags	@""
	.align	4


	//----- nvinfo : EIATTR_CUDA_API_VERSION
	.align		4
        /*0000*/ 	.byte	0x04, 0x37
        /*0002*/ 	.short	(.L_3343 - .L_3342)
.L_3342:
        /*0004*/ 	.word	0x00000082


	//----- nvinfo : EIATTR_KPARAM_INFO
	.align		4
.L_3343:
        /*0008*/ 	.byte	0x04, 0x17
        /*000a*/ 	.short	(.L_3345 - .L_3344)
.L_3344:
        /*000c*/ 	.word	0x00000000
        /*0010*/ 	.short	0x0000
        /*0012*/ 	.short	0x0000
        /*0014*/ 	.byte	0x00, 0xf0, 0x21, 0x02


	//----- nvinfo : EIATTR_SPARSE_MMA_MASK
	.align		4
.L_3345:
        /*0018*/ 	.byte	0x03, 0x50
        /*001a*/ 	.short	0x0000


	//----- nvinfo : EIATTR_MAXREG_COUNT
	.align		4
        /*001c*/ 	.byte	0x03, 0x1b
        /*001e*/ 	.short	0x0040


	//----- nvinfo : EIATTR_NUM_BARRIERS
	.align		4
        /*0020*/ 	.byte	0x02, 0x4c
        /*0022*/ 	.byte	0x01
	.zero		1


	//----- nvinfo : EIATTR_MERCURY_ISA_VERSION
	.align		4
        /*0024*/ 	.byte	0x03, 0x5f
        /*0026*/ 	.short	0x0101


	//----- nvinfo : EIATTR_COOP_GROUP_MASK_REGIDS
	.align		4
        /*0028*/ 	.byte	0x04, 0x29
        /*002a*/ 	.short	(.L_3347 - .L_3346)


	//   ....[0]....
.L_3346:
        /*002c*/ 	.word	0xffffffff


	//   ....[1]....
        /*0030*/ 	.word	0xffffffff


	//   ....[2]....
        /*0034*/ 	.word	0xffffffff


	//   ....[3]....
        /*0038*/ 	.word	0xffffffff


	//   ....[4]....
        /*003c*/ 	.word	0xffffffff


	//   ....[5]....
        /*0040*/ 	.word	0xffffffff


	//   ....[6]....
        /*0044*/ 	.word	0xffffffff


	//   ....[7]....
        /*0048*/ 	.word	0xffffffff


	//   ....[8]....
        /*004c*/ 	.word	0xffffffff


	//   ....[9]....
        /*0050*/ 	.word	0xffffffff


	//   ....[10]....
        /*0054*/ 	.word	0x05000011


	//   ....[11]....
        /*0058*/ 	.word	0x05000011


	//   ....[12]....
        /*005c*/ 	.word	0x05000011


	//   ....[13]....
        /*0060*/ 	.word	0x05000011


	//   ....[14]....
        /*0064*/ 	.word	0x05000011


	//   ....[15]....
        /*0068*/ 	.word	0x05000011


	//   ....[16]....
        /*006c*/ 	.word	0x05000011


	//   ....[17]....
        /*0070*/ 	.word	0x05000011


	//   ....[18]....
        /*0074*/ 	.word	0x05000011


	//   ....[19]....
        /*0078*/ 	.word	0x05000011


	//----- nvinfo : EIATTR_COOP_GROUP_INSTR_OFFSETS
	.align		4
.L_3347:
        /*007c*/ 	.byte	0x04, 0x28
        /*007e*/ 	.short	(.L_3349 - .L_3348)


	//   ....[0]....
.L_3348:
        /*0080*/ 	.word	0x00000860


	//   ....[1]....
        /*0084*/ 	.word	0x00000870


	//   ....[2]....
        /*0088*/ 	.word	0x000008a0


	//   ....[3]....
        /*008c*/ 	.word	0x000008b0


	//   ....[4]....
        /*0090*/ 	.word	0x000008e0


	//   ....[5]....
        /*0094*/ 	.word	0x000008f0


	//   ....[6]....
        /*0098*/ 	.word	0x00000920


	//   ....[7]....
        /*009c*/ 	.word	0x00000930


	//   ....[8]....
        /*00a0*/ 	.word	0x00000960


	//   ....[9]....
        /*00a4*/ 	.word	0x00000970


	//   ....[10]....
        /*00a8*/ 	.word	0x00000b20


	//   ....[11]....
        /*00ac*/ 	.word	0x00000b90


	//   ....[12]....
        /*00b0*/ 	.word	0x00000c00


	//   ....[13]....
        /*00b4*/ 	.word	0x00000c70


	//   ....[14]....
        /*00b8*/ 	.word	0x00000ce0


	//   ....[15]....
        /*00bc*/ 	.word	0x00000d40


	//   ....[16]....
        /*00c0*/ 	.word	0x00000db0


	//   ....[17]....
        /*00c4*/ 	.word	0x00000e20


	//   ....[18]....
        /*00c8*/ 	.word	0x00000e90


	//   ....[19]....
        /*00cc*/ 	.word	0x00000f00


	//----- nvinfo : EIATTR_EXIT_INSTR_OFFSETS
	.align		4
.L_3349:
        /*00d0*/ 	.byte	0x04, 0x1c
        /*00d2*/ 	.short	(.L_3351 - .L_3350)


	//   ....[0]....
.L_3350:
        /*00d4*/ 	.word	0x00000070


	//   ....[1]....
        /*00d8*/ 	.word	0x00000ac0


	//----- nvinfo : EIATTR_MAX_THREADS
	.align		4
.L_3351:
        /*00dc*/ 	.byte	0x04, 0x05
        /*00de*/ 	.short	(.L_3353 - .L_3352)
.L_3352:
        /*00e0*/ 	.word	0x00000400
        /*00e4*/ 	.word	0x00000001
        /*00e8*/ 	.word	0x00000001


	//----- nvinfo : EIATTR_CRS_STACK_SIZE
	.align		4
.L_3353:
        /*00ec*/ 	.byte	0x04, 0x1e
        /*00ee*/ 	.short	(.L_3355 - .L_3354)
.L_3354:
        /*00f0*/ 	.word	0x00000000


	//----- nvinfo : EIATTR_CBANK_PARAM_SIZE
	.align		4
.L_3355:
        /*00f4*/ 	.byte	0x03, 0x19
        /*00f6*/ 	.short	0x0088


	//----- nvinfo : EIATTR_PARAM_CBANK
	.align		4
        /*00f8*/ 	.byte	0x04, 0x0a
        /*00fa*/ 	.short	(.L_3357 - .L_3356)
	.align		4
.L_3356:
        /*00fc*/ 	.word	index@(.nv.constant0._ZN10layer_norm22ln_bwd_finalize_kernelINS_22Kernel_traits_finalizeILj16384EffffjLj1024ELj4ENS_18Kernel_traits_baseILj16384EffffjLj1024EEEEEEEvNS_9BwdParamsE)
        /*0100*/ 	.short	0x0210
        /*0102*/ 	.short	0x0088


	//----- nvinfo : EIATTR_SW_WAR
	.align		4
.L_3357:
        /*0104*/ 	.byte	0x04, 0x36
        /*0106*/ 	.short	(.L_3359 - .L_3358)
.L_3358:
        /*0108*/ 	.word	0x00000008
.L_3359:


//--------------------- .nv.info._ZN10layer_norm13ln_bwd_kernelINS_13Kernel_traitsIffffjLj16384ELj4ELj1ELj4ELj16ENS_18Kernel_traits_baseILj16384EffffjLj128EEEEEEEvNS_9BwdParamsE --------------------------
	.section	.nv.info._ZN10layer_norm13ln_bwd_kernelINS_13Kernel_traitsIffffjLj16384ELj4ELj1ELj4ELj16ENS_18Kernel_traits_baseILj16384EffffjLj128EEEEEEEvNS_9BwdParamsE,"",@"SHT_CUDA_INFO"
	.sectionflags	@""
	.align	4


	//----- nvinfo : EIATTR_CUDA_API_VERSION
	.align		4
        /*0000*/ 	.byte	0x04, 0x37
        /*0002*/ 	.short	(.L_3361 - .L_3360)
.L_3360:
        /*0004*/ 	.word	0x00000082


	//----- nvinfo : EIATTR_KPARAM_INFO
	.align		4
.L_3361:
        /*0008*/ 	.byte	0x04, 0x17
        /*000a*/ 	.short	(.L_3363 - .L_3362)
.L_3362:
        /*000c*/ 	.word	0x00000000
        /*0010*/ 	.short	0x0000
        /*0012*/ 	.short	0x0000
        /*0014*/ 	.byte	0x00, 0xf0, 0x21, 0x02


	//----- nvinfo : EIATTR_SPARSE_MMA_MASK
	.align		4
.L_3363:
        /*0018*/ 	.byte	0x03, 0x50
        /*001a*/ 	.short	0x0000


	//----- nvinfo : EIATTR_MAXREG_COUNT
	.align		4
        /*001c*/ 	.byte	0x03, 0x1b
        /*001e*/ 	.short	0x00ff


	//----- nvinfo : EIATTR_NUM_BARRIERS
	.align		4
        /*0020*/ 	.byte	0x02, 0x4c
        /*0022*/ 	.byte	0x01
	.zero		1


	//----- nvinfo : EIATTR_MERCURY_ISA_VERSION
	.align		4
        /*0024*/ 	.byte	0x03, 0x5f
        /*0026*/ 	.short	0x0101


	//----- nvinfo : EIATTR_COOP_GROUP_MASK_REGIDS
	.align		4
        /*0028*/ 	.byte	0x04, 0x29
        /*002a*/ 	.short	(.L_3365 - .L_3364)


	//   ....[0]....
.L_3364:
        /*002c*/ 	.word	0xffffffff


	//   ....[1]....
        /*0030*/ 	.word	0xffffffff


	//   ....[2]....
        /*0034*/ 	.word	0xffffffff


	//   ....[3]....
        /*0038*/ 	.word	0xffffffff


	//   ....[4]....
        /*003c*/ 	.word	0xffffffff


	//   ....[5]....
        /*0040*/ 	.word	0xffffffff


	//   ....[6]....
        /*0044*/ 	.word	0xffffffff


	//   ....[7]....
        /*0048*/ 	.word	0xffffffff


	//   ....[8]....
        /*004c*/ 	.word	0xffffffff


	//   ....[9]....
        /*0050*/ 	.word	0xffffffff


	//   ....[10]....
        /*0054*/ 	.word	0xffffffff


	//   ....[11]....
        /*0058*/ 	.word	0xffffffff


	//   ....[12]....
        /*005c*/ 	.word	0xffffffff


	//   ....[13]....
        /*0060*/ 	.word	0xffffffff


	//   ....[14]....
        /*0064*/ 	.word	0xffffffff


	//   ....[15]....
        /*0068*/ 	.word	0xffffffff


	//   ....[16]....
        /*006c*/ 	.word	0xffffffff


	//   ....[17]....
        /*0070*/ 	.word	0xffffffff


	//   ....[18]....
        /*0074*/ 	.word	0xffffffff


	//   ....[19]....
        /*0078*/ 	.word	0xffffffff


	//   ....[20]....
        /*007c*/ 	.word	0x05000068


	//   ....[21]....
        /*0080*/ 	.word	0x05000068


	//   ....[22]....
        /*0084*/ 	.word	0x05000068


	//   ....[23]....
        /*0088*/ 	.word	0x05000068


	//   ....[24]....
        /*008c*/ 	.word	0x05000068


	//   ....[25]....
        /*0090*/ 	.word	0x05000068


	//   ....[26]....
        /*0094*/ 	.word	0x05000068


	//   ....[27]....
        /*0098*/ 	.word	0x05000068


	//   ....[28]....
        /*009c*/ 	.word	0x05000068


	//   ....[29]....
        /*00a0*/ 	.word	0x05000068


	//----- nvinfo : EIATTR_COOP_GROUP_INSTR_OFFSETS
	.align		4
.L_3365:
        /*00a4*/ 	.byte	0x04, 0x28
        /*00a6*/ 	.short	(.L_3367 - .L_3366)


	//   ....[0]....
.L_3366:
        /*00a8*/ 	.word	0x000021b0


	//   ....[1]....
        /*00ac*/ 	.word	0x000021c0


	//   ....[2]....
        /*00b0*/ 	.word	0x000021f0


	//   ....[3]....
        /*00b4*/ 	.word	0x00002200


	//   ....[4]....
        /*00b8*/ 	.word	0x00002230


	//   ....[5]....
        /*00bc*/ 	.word	0x00002240


	//   ....[6]....
        /*00c0*/ 	.word	0x00002270


	//   ....[7]....
        /*00c4*/ 	.word	0x00002280


	//   ....[8]....
        /*00c8*/ 	.word	0x000022c0


	//   ....[9]....
        /*00cc*/ 	.word	0x000022e0


	//   ....[10]....
        /*00d0*/ 	.word	0x00002800


	//   ....[11]....
        /*00d4*/ 	.word	0x00002810


	//   ....[12]....
        /*00d8*/ 	.word	0x00002840


	//   ....[13]....
        /*00dc*/ 	.word	0x00002850


	//   ....[14]....
        /*00e0*/ 	.word	0x00002880


	//   ....[15]....
        /*00e4*/ 	.word	0x00002890


	//   ....[16]....
        /*00e8*/ 	.word	0x000028e0


	//   ....[17]....
        /*00ec*/ 	.word	0x00002910


	//   ....[18]....
        /*00f0*/ 	.word	0x00002940


	//   ....[19]....
        /*00f4*/ 	.word	0x00002950


	//   ....[20]....
        /*00f8*/ 	.word	0x000037d0


	//   ....[21]....
        /*00fc*/ 	.word	0x00003820


	//   ....[22]....
        /*0100*/ 	.word	0x00003890


	//   ....[23]....
        /*0104*/ 	.word	0x000038f0


	//   ....[24]....
        /*0108*/ 	.word	0x00003960


	//   ....[25]....
        /*010c*/ 	.word	0x000039c0


	//   ....[26]....
        /*0110*/ 	.word	0x00003a30


	//   ....[27]....
        /*0114*/ 	.word	0x00003a90


	//   ....[28]....
        /*0118*/ 	.word	0x00003b10


	//   ....[29]....
        /*011c*/ 	.word	0x00003b80


	//----- nvinfo : EIATTR_EXIT_INSTR_OFFSETS
	.align		4
.L_3367:
        /*0120*/ 	.byte	0x04, 0x1c
        /*0122*/ 	.short	(.L_3369 - .L_3368)


	//   ....[0]....
.L_3368:
        /*0124*/ 	.word	0x00003770


	//----- nvinfo : EIATTR_MAX_THREADS
	.align		4
.L_3369:
        /*0128*/ 	.byte	0x04, 0x05
        /*012a*/ 	.short	(.L_3371 - .L_3370)
.L_3370:
        /*012c*/ 	.word	0x00000080
        /*0130*/ 	.word	0x00000001
        /*0134*/ 	.word	0x00000001


	//----- nvinfo : EIATTR_CRS_STACK_SIZE
	.align		4
.L_3371:
        /*0138*/ 	.byte	0x04, 0x1e
        /*013a*/ 	.short	(.L_3373 - .L_3372)
.L_3372:
        /*013c*/ 	.word	0x00000000


	//----- nvinfo : EIATTR_CBANK_PARAM_SIZE
	.align		4
.L_3373:
        /*0140*/ 	.byte	0x03, 0x19
        /*0142*/ 	.short	0x0088


	//----- nvinfo : EIATTR_PARAM_CBANK
	.align		4
        /*0144*/ 	.byte	0x04, 0x0a
        /*0146*/ 	.short	(.L_3375 - .L_3374)
	.align		4
.L_3374:
        /*0148*/ 	.word	index@(.nv.constant0._ZN10layer_norm13ln_bwd_kernelINS_13Kernel_traitsIffffjLj16384ELj4ELj1ELj4ELj16ENS_18Kernel_traits_baseILj16384EffffjLj128EEEEEEEvNS_9BwdParamsE)
        /*014c*/ 	.short	0x0210
        /*014e*/ 	.short	0x0088


	//----- nvinfo : EIATTR_SW_WAR
	.align		4
.L_3375:
        /*0150*/ 	.byte	0x04, 0x36
        /*0152*/ 	.short	(.L_3377 - .L_3376)
.L_3376:
        /*0154*/ 	.word	0x00000008
.L_3377:


//--------------------- .nv.info._ZN10layer_norm22ln_bwd_finalize_kernelINS_22Kernel_traits_finalizeILj15360E13__nv_bfloat16fS2_fjLj1024ELj4ENS_18Kernel_traits_baseILj15360ES2_fS2_fjLj1024EEEEEEEvNS_9BwdParamsE --------------------------
	.section	.nv.info._ZN10layer_norm22ln_bwd_finalize_kernelINS_22Kernel_traits_finalizeILj15360E13__nv_bfloat16fS2_fjLj1024ELj4ENS_18Kernel_traits_baseILj15360ES2_fS2_fjLj1024EEEEEEEvNS_9BwdParamsE,"",@"SHT_CUDA_INFO"
	.sectionflags	@""
	.align	4


	//----- nvinfo : EIATTR_CUDA_API_VERSION
	.align		4
        /*0000*/ 	.byte	0x04, 0x37
        /*0002*/ 	.short	(.L_3379 - .L_3378)
.L_3378:
        /*0004*/ 	.word	0x00000082


	//----- nvinfo : EIATTR_KPARAM_INFO
	.align		4
.L_3379:
        /*0008*/ 	.byte	0x04, 0x17
        /*000a*/ 	.short	(.L_3381 - .L_3380)
.L_3380:
        /*000c*/ 	.word	0x00000000
        /*0010*/ 	.short	0x0000
        /*0012*/ 	.short	0x0000
        /*0014*/ 	.byte	0x00, 0xf0, 0x21, 0x02


	//----- nvinfo : EIATTR_SPARSE_MMA_MASK
	.align		4
.L_3381:
        /*0018*/ 	.byte	0x03, 0x50
        /*001a*/ 	.short	0x0000


	//----- nvinfo : EIATTR_MAXREG_COUNT
	.align		4
        /*001c*/ 	.byte	0x03, 0x1b
        /*001e*/ 	.short	0x0040


	//----- nvinfo : EIATTR_NUM_BARRIERS
	.align		4
        /*0020*/ 	.byte	0x02, 0x4c
        /*0022*/ 	.byte	0x01
	.zero		1


	//----- nvinfo : EIATTR_MERCURY_ISA_VERSION
	.align		4
        /*0024*/ 	.byte	0x03, 0x5f
        /*0026*/ 	.short	0x0101


	//----- nvinfo : EIATTR_COOP_GROUP_MASK_REGIDS
	.align		4
        /*0028*/ 	.byte	0x04, 0x29
        /*002a*/ 	.short	(.L_3383 - .L_3382)


	//   ....[0]....
.L_3382:
        /*002c*/ 	.word	0xffffffff


	//   ....[1]....
        /*0030*/ 	.word	0xffffffff


	//   ....[2]....
        /*0034*/ 	.word	0xffffffff


	//   ....[3]....
        /*0038*/ 	.word	0xffffffff


	//   ....[4]....
        /*003c*/ 	.word	0xffffffff


	//   ....[5]....
        /*0040*/ 	.word	0xffffffff


	//   ....[6]....
        /*0044*/ 	.word	0xffffffff


	//   ....[7]....
        /*0048*/ 	.word	0xffffffff


	//   ....[8]....
        /*004c*/ 	.word	0xffffffff


	//   ....[9]....
        /*0050*/ 	.word	0xffffffff


	//   ....[10]....
        /*0054*/ 	.word	0x05000011


	//   ....[11]....
        /*0058*/ 	.word	0x05000011


	//   ....[12]....
        /*005c*/ 	.word	0x05000011


	//   ....[13]....
        /*0060*/ 	.word	0x05000011


	//   ....[14]....
        /*0064*/ 	.word	0x05000011


	//   ....[15]....
        /*0068*/ 	.word	0x05000011


	//   ....[16]....
        /*006c*/ 	.word	0x05000011


	//   ....[17]....
        /*0070*/ 	.word	0x05000011


	//   ....[18]....
        /*0074*/ 	.word	0x05000011


	//   ....[19]....
        /*0078*/ 	.word	0x05000011


	//----- nvinfo : EIATTR_COOP_GROUP_INSTR_OFFSETS
	.align		4
.L_3383:
        /*007c*/ 	.byte	0x04, 0x28
        /*007e*/ 	.short	(.L_3385 - .L_3384)


	//   ....[0]....
.L_3384:
        /*0080*/ 	.word	0x00000860


	//   ....[1]....
        /*0084*/ 	.word	0x00000870


	//   ....[2]....
        /*0088*/ 	.word	0x000008a0


	//   ....[3]....
        /*008c*/ 	.word	0x000008b0


	//   ....[4]....
        /*0090*/ 	.word	0x000008e0


	//   ....[5]....
        /*0094*/ 	.word	0x000008f0


	//   ....[6]....
        /*0098*/ 	.word	0x00000920


	//   ....[7]....
        /*009c*/ 	.word	0x00000930


	//   ....[8]....
        /*00a0*/ 	.word	0x00000960


	//   ....[9]....
        /*00a4*/ 	.word	0x00000970


	//   ....[10]....
        /*00a8*/ 	.word	0x00000b70


	//   ....[11]....
        /*00ac*/ 	.word	0x00000be0


	//   ....[12]....
        /*00b0*/ 	.word	0x00000c50


	//   ....[13]....
        /*00b4*/ 	.word	0x00000cc0


	//   ....[14]....
        /*00b8*/ 	.word	0x00000d30


	//   ....[15]....
        /*00bc*/ 	.word	0x00000d90


	//   ....[16]....
        /*00c0*/ 	.word	0x00000e00


	//   ....[17]....
        /*00c4*/ 	.word	0x00000e70


	//   ....[18]....
        /*00c8*/ 	.word	0x00000ee0


	//   ....[19]....
        /*00cc*/ 	.word	0x00000f50


	//----- nvinfo : EIATTR_EXIT_INSTR_OFFSETS
	.align		4
.L_3385:
        /*00d0*/ 	.byte	0x04, 0x1c
        /*00d2*/ 	.short	(.L_3387 - .L_3386)


	//   ....[0]....
.L_3386:
        /*00d4*/ 	.word	0x00000070


	//   ....[1]....
        /*00d8*/ 	.word	0x00000b10


	//----- nvinfo : EIATTR_MAX_THREADS
	.align		4
.L_3387:
        /*00dc*/ 	.byte	0x04, 0x05
        /*00de*/ 	.short	(.L_3389 - .L_3388)
.L_3388:
        /*00e0*/ 	.word	0x00000400
        /*00e4*/ 	.word	0x00000001
        /*00e8*/ 	.word	0x00000001


	//----- nvinfo : EIATTR_CRS_STACK_SIZE
	.align		4
.L_3389:
        /*00ec*/ 	.byte	0x04, 0x1e
        /*00ee*/ 	.short	(.L_3391 - .L_3390)
.L_3390:
        /*00f0*/ 	.word	0x00000000


	//----- nvinfo : EIATTR_CBANK_PARAM_SIZE
	.align		4
.L_3391:
        /*00f4*/ 	.byte	0x03, 0x19
        /*00f6*/ 	.short	0x0088


	//----- nvinfo : EIATTR_PARAM_CBANK
	.align		4
        /*00f8*/ 	.byte	0x04, 0x0a
        /*00fa*/ 	.short	(.L_3393 - .L_3392)
	.align		4
.L_3392:
        /*00fc*/ 	.word	index@(.nv.constant0._ZN10layer_norm22ln_bwd_finalize_kernelINS_22Kernel_traits_finalizeILj15360E13__nv_bfloat16fS2_fjLj1024ELj4ENS_18Kernel_traits_baseILj15360ES2_fS2_fjLj1024EEEEEEEvNS_9BwdParamsE)
        /*0100*/ 	.short	0x0210
        /*0102*/ 	.short	0x0088


	//----- nvinfo : EIATTR_SW_WAR
	.align		4
.L_3393:
        /*0104*/ 	.byte	0x04, 0x36
        /*0106*/ 	.short	(.L_3395 - .L_3394)
.L_3394:
        /*0108*/ 	.word	0x00000008
.L_3395:


//--------------------- .nv.info._ZN10layer_norm13ln_bwd_kernelINS_13Kernel_traitsI13__nv_bfloat16fS2_fjLj15360ELj4ELj1ELj4ELj8ENS_18Kernel_traits_baseILj15360ES2_fS2_fjLj128EEEEEEEvNS_9BwdParamsE --------------------------
	.section	.nv.info._ZN10layer_norm13ln_bwd_kernelINS_13Kernel_traitsI13__nv_bfloat16fS2_fjLj15360ELj4ELj1ELj4ELj8ENS_18Kernel_traits_baseILj15360ES2_fS2_fjLj128EEEEEEEvNS_9BwdParamsE,"",@"SHT_CUDA_INFO"
	.sectionflags	@""
	.align	4


	//----- nvinfo : EIATTR_CUDA_API_VERSION
	.align		4
        /*0000*/ 	.byte	0x04, 0x37
        /*0002*/ 	.short	(.L_3397 - .L_3396)
.L_3396:
        /*0004*/ 	.word	0x00000082


	//----- nvinfo : EIATTR_KPARAM_INFO
	.align		4
.L_3397:
        /*0008*/ 	.byte	0x04, 0x17
        /*000a*/ 	.short	(.L_3399 - .L_3398)
.L_3398:
        /*000c*/ 	.word	0x00000000
        /*0010*/ 	.short	0x0000
        /*0012*/ 	.short	0x0000
        /*0014*/ 	.byte	0x00, 0xf0, 0x21, 0x02


	//----- nvinfo : EIATTR_SPARSE_MMA_MASK
	.align		4
.L_3399:
        /*0018*/ 	.byte	0x03, 0x50
        /*001a*/ 	.short	0x0000


	//----- nvinfo : EIATTR_MAXREG_COUNT
	.align		4
        /*001c*/ 	.byte	0x03, 0x1b
        /*001e*/ 	.short	0x00ff


	//----- nvinfo : EIATTR_NUM_BARRIERS
	.align		4
        /*0020*/ 	.byte	0x02, 0x4c
        /*0022*/ 	.byte	0x01
	.zero		1


	//----- nvinfo : EIATTR_MERCURY_ISA_VERSION
	.align		4
        /*0024*/ 	.byte	0x03, 0x5f
        /*0026*/ 	.short	0x0101


	//----- nvinfo : EIATTR_COOP_GROUP_MASK_REGIDS
	.align		4
        /*0028*/ 	.byte	0x04, 0x29
        /*002a*/ 	.short	(.L_3401 - .L_3400)


	//   ....[0]....
.L_3400:
        /*002c*/ 	.word	0xffffffff


	//   ....[1]....
        /*0030*/ 	.word	0xffffffff


	//   ....[2]....
        /*0034*/ 	.word	0xffffffff


	//   ....[3]....
        /*0038*/ 	.word	0xffffffff


	//   ....[4]....
        /*003c*/ 	.word	0xffffffff


	//   ....[5]....
        /*0040*/ 	.word	0xffffffff


	//   ....[6]....
        /*0044*/ 	.word	0xffffffff


	//   ....[7]....
        /*0048*/ 	.word	0xffffffff


	//   ....[8]....
        /*004c*/ 	.word	0xffffffff


	//   ....[9]....
        /*0050*/ 	.word	0xffffffff


	//   ....[10]....
        /*0054*/ 	.word	0xffffffff


	//   ....[11]....
        /*0058*/ 	.word	0xffffffff


	//   ....[12]....
        /*005c*/ 	.word	0xffffffff


	//   ....[13]....
        /*0060*/ 	.word	0xffffffff


	//   ....[14]....
        /*0064*/ 	.word	0xffffffff


	//   ....[15]....
        /*0068*/ 	.word	0xffffffff


	//   ....[16]....
        /*006c*/ 	.word	0xffffffff


	//   ....[17]....
        /*0070*/ 	.word	0xffffffff


	//   ....[18]....
        /*0074*/ 	.word	0xffffffff


	//   ....[19]....
        /*0078*/ 	.word	0xffffffff


	//   ....[20]....
        /*007c*/ 	.word	0x050000ad


	//   ....[21]....
        /*0080*/ 	.word	0x050000ad


	//   ....[22]....
        /*0084*/ 	.word	0x050000ad


	//   ....[23]....
        /*0088*/ 	.word	0x050000ad


	//   ....[24]....
        /*008c*/ 	.word	0x050000ad


	//   ....[25]....
        /*0090*/ 	.word	0x050000ad


	//   ....[26]....
        /*0094*/ 	.word	0x050000ad


	//   ....[27]....
        /*0098*/ 	.word	0x050000ad


	//   ....[28]....
        /*009c*/ 	.word	0x050000ad


	//   ....[29]....
        /*00a0*/ 	.word	0x050000ad


	//----- nvinfo : EIATTR_COOP_GROUP_INSTR_OFFSETS
	.align		4
.L_3401:
        /*00a4*/ 	.byte	0x04, 0x28
        /*00a6*/ 	.short	(.L_3403 - .L_3402)


	//   ....[0]....
.L_3402:
        /*00a8*/ 	.word	0x00002eb0


	//   ....[1]....
        /*00ac*/ 	.word	0x00002ec0


	//   ....[2]....
        /*00b0*/ 	.word	0x00002ef0


	//   ....[3]....
        /*00b4*/ 	.word	0x00002f00


	//   ....[4]....
        /*00b8*/ 	.word	0x00002f30


	//   ....[5]....
        /*00bc*/ 	.word	0x00002f40


	//   ....[6]....
        /*00c0*/ 	.word	0x00002f70


	//   ....[7]....
        /*00c4*/ 	.word	0x00002f80


	//   ....[8]....
        /*00c8*/ 	.word	0x00002fb0


	//   ....[9]....
        /*00cc*/ 	.word	0x00002fc0


	//   ....[10]....
        /*00d0*/ 	.word	0x000034f0


	//   ....[11]....
        /*00d4*/ 	.word	0x00003500


	//   ....[12]....
        /*00d8*/ 	.word	0x00003530


	//   ....[13]....
        /*00dc*/ 	.word	0x00003540


	//   ....[14]....
        /*00e0*/ 	.word	0x00003570


	//   ....[15]....
        /*00e4*/ 	.word	0x000035a0


	//   ....[16]....
        /*00e8*/ 	.word	0x000035d0


	//   ....[17]....
        /*00ec*/ 	.word	0x000035e0


	//   ....[18]....
        /*00f0*/ 	.word	0x00003610


	//   ....[19]....
        /*00f4*/ 	.word	0x00003620


	//   ....[20]....
        /*00f8*/ 	.word	0x000046b0


	//   ....[21]....
        /*00fc*/ 	.word	0x00004700


	//   ....[22]....
        /*0100*/ 	.word	0x00004770


	//   ....[23]....
        /*0104*/ 	.word	0x000047d0


	//   ....[24]....
        /*0108*/ 	.word	0x00004840


	//   ....[25]....
        /*010c*/ 	.word	0x000048a0


	//   ....[26]....
        /*0110*/ 	.word	0x00004910


	//   ....[27]....
        /*0114*/ 	.word	0x00004970


	//   ....[28]....
        /*0118*/ 	.word	0x000049e0


	//   ....[29]....
        /*011c*/ 	.word	0x00004a40


	//----- nvinfo : EIATTR_EXIT_INSTR_OFFSETS
	.align		4
.L_3403:
        /*0120*/ 	.byte	0x04, 0x1c
        /*0122*/ 	.short	(.L_3405 - .L_3404)


	//   ....[0]....
.L_3404:
        /*0124*/ 	.word	0x00004650


	//----- nvinfo : EIATTR_MAX_THREADS
	.align		4
.L_3405:
        /*0128*/ 	.byte	0x04, 0x05
        /*012a*/ 	.short	(.L_3407 - .L_3406)
.L_3406:
        /*012c*/ 	.word	0x00000080
        /*0130*/ 	.word	0x00000001
        /*0134*/ 	.word	0x00000001


	//----- nvinfo : EIATTR_CRS_STACK_SIZE
	.align		4
.L_3407:
        /*0138*/ 	.byte	0x04, 0x1e
        /*013a*/ 	.short	(.L_3409 - .L_3408)
.L_3408:
        /*013c*/ 	.word	0x00000000


	//----- nvinfo : EIATTR_CBANK_PARAM_SIZE
	.align		4
.L_3409:
        /*0140*/ 	.byte	0x03, 0x19
        /*0142*/ 	.short	0x0088


	//----- nvinfo : EIATTR_PARAM_CBANK
	.align		4
        /*0144*/ 	.byte	0x04, 0x0a
        /*0146*/ 	.short	(.L_3411 - .L_3410)
	.align		4
.L_3410:
        /*0148*/ 	.word	index@(.nv.constant0._ZN10layer_norm13ln_bwd_kernelINS_13Kernel_traitsI13__nv_bfloat16fS2_fjLj15360ELj4ELj1ELj4ELj8ENS_18Kernel_traits_baseILj15360ES2_fS2_fjLj128EEEEEEEvNS_9BwdParamsE)
        /*014c*/ 	.short	0x0210
        /*014e*/ 	.short	0x0088


	//----- nvinfo : EIATTR_SW_WAR
	.align		4
.L_3411:
        /*0150*/ 	.byte	0x04, 0x36
        /*0152*/ 	.short	(.L_3413 - .L_3412)
.L_3412:
        /*0154*/ 	.word	0x00000008
.L_3413:


//--------------------- .nv.info._ZN10layer_norm22ln_bwd_finalize_kernelINS_22Kernel_traits_finalizeILj15360E13__nv_bfloat16S2_S2_fjLj1024ELj4ENS_18Kernel_traits_baseILj15360ES2_S2_S2_fjLj1024EEEEEEEvNS_9BwdParamsE --------------------------
	.section	.nv.info._ZN10layer_norm22ln_bwd_finalize_kernelINS_22Kernel_traits_finalizeILj15360E13__nv_bfloat16S2_S2_fjLj1024ELj4ENS_18Kernel_traits_baseILj15360ES2_S2_S2_fjLj1024EEEEEEEvNS_9BwdParamsE,"",@"SHT_CUDA_INFO"
	.sectionflags	@""
	.align	4


	//----- nvinfo : EIATTR_CUDA_API_VERSION
	.align		4
        /*0000*/ 	.byte	0x04, 0x37
        /*0002*/ 	.short	(.L_3415 - .L_3414)
.L_3414:
        /*0004*/ 	.word	0x00000082


	//----- nvinfo : EIATTR_KPARAM_INFO
	.align		4
.L_3415:
        /*0008*/ 	.byte	0x04, 0x17
        /*000a*/ 	.short	(.L_3417 - .L_3416)
.L_3416:
        /*000c*/ 	.word	0x00000000
        /*0010*/ 	.short	0x0000
        /*0012*/ 	.short	0x0000
        /*0014*/ 	.byte	0x00, 0xf0, 0x21, 0x02


	//----- nvinfo : EIATTR_SPARSE_MMA_MASK
	.align		4
.L_3417:
        /*0018*/ 	.byte	0x03, 0x50
        /*001a*/ 	.short	0x0000


	//----- nvinfo : EIATTR_MAXREG_COUNT
	.align		4
        /*001c*/ 	.byte	0x03, 0x1b
        /*001e*/ 	.short	0x0040


	//----- nvinfo : EIATTR_NUM_BARRIERS
	.align		4
        /*0020*/ 	.byte	0x02, 0x4c
        /*0022*/ 	.byte	0x01
	.zero		1


	//----- nvinfo : EIATTR_MERCURY_ISA_VERSION
	.align		4
        /*0024*/ 	.byte	0x03, 0x5f
        /*0026*/ 	.short	0x0101


	//----- nvinfo : EIATTR_COOP_GROUP_MASK_REGIDS
	.align		4
        /*0028*/ 	.byte	0x04, 0x29
        /*002a*/ 	.short	(.L_3419 - .L_3418)


	//   ....[0]....
.L_3418:
        /*002c*/ 	.word	0xffffffff


	//   ....[1]....
        /*0030*/ 	.word	0xffffffff


	//   ....[2]....
        /*0034*/ 	.word	0xffffffff


	//   ....[3]....
        /*0038*/ 	.word	0xffffffff


	//   ....[4]....
        /*003c*/ 	.word	0xffffffff


	//   ....[5]....
        /*0040*/ 	.word	0xffffffff


	//   ....[6]....
        /*0044*/ 	.word	0xffffffff


	//   ....[7]....
        /*0048*/ 	.word	0xffffffff


	//   ....[8]....
        /*004c*/ 	.word	0xffffffff


	//   ....[9]....
        /*0050*/ 	.word	0xffffffff


	//   ....[10]....
        /*0054*/ 	.word	0x05000011


	//   ....[11]....
        /*0058*/ 	.word	0x05000011


	//   ....[12]....
        /*005c*/ 	.word	0x05000011


	//   ....[13]....
        /*0060*/ 	.word	0x05000011


	//   ....[14]....
        /*0064*/ 	.word	0x05000011


	//   ....[15]....
        /*0068*/ 	.word	0x05000011


	//   ....[16]....
        /*006c*/ 	.word	0x05000011


	//   ....[17]....
        /*0070*/ 	.word	0x05000011


	//   ....[18]....
        /*0074*/ 	.word	0x05000011


	//   ....[19]....
        /*0078*/ 	.word	0x05000011


	//----- nvinfo : EIATTR_COOP_GROUP_INSTR_OFFSETS
	.align		4
.L_3419:
        /*007c*/ 	.byte	0x04, 0x28
        /*007e*/ 	.short	(.L_3421 - .L_3420)


	//   ....[0]....
.L_3420:
        /*0080*/ 	.word	0x00000860


	//   ....[1]....
        /*0084*/ 	.word	0x00000870


	//   ....[2]....
        /*0088*/ 	.word	0x000008a0


	//   ....[3]....
        /*008c*/ 	.word	0x000008b0


	//   ....[4]....
        /*0090*/ 	.word	0x000008e0


	//   ....[5]....
        /*0094*/ 	.word	0x000008f0


	//   ....[6]....
        /*0098*/ 	.word	0x00000920


	//   ....[7]....
        /*009c*/ 	.word	0x00000930


	//   ....[8]....
        /*00a0*/ 	.word	0x00000960


	//   ....[9]....
        /*00a4*/ 	.word	0x00000970


	//   ....[10]....
        /*00a8*/ 	.word	0x00000b70


	//   ....[11]....
        /*00ac*/ 	.word	0x00000be0


	//   ....[12]....
        /*00b0*/ 	.word	0x00000c50


	//   ....[13]....
        /*00b4*/ 	.word	0x00000cc0


	//   ....[14]....
        /*00b8*/ 	.word	0x00000d30


	//   ....[15]....
        /*00bc*/ 	.word	0x00000d90


	//   ....[16]....
        /*00c0*/ 	.word	0x00000e00


	//   ....[17]....
        /*00c4*/ 	.word	0x00000e70


	//   ....[18]....
        /*00c8*/ 	.word	0x00000ee0


	//   ....[19]....
        /*00cc*/ 	.word	0x00000f50


	//----- nvinfo : EIATTR_EXIT_INSTR_OFFSETS
	.align		4
.L_3421:
        /*00d0*/ 	.byte	0x04, 0x1c
        /*00d2*/ 	.short	(.L_3423 - .L_3422)


	//   ....[0]....
.L_3422:
        /*00d4*/ 	.word	0x00000070


	//   ....[1]....
        /*00d8*/ 	.word	0x00000b10


	//----- nvinfo : EIATTR_MAX_THREADS
	.align		4
.L_3423:
        /*00dc*/ 	.byte	0x04, 0x05
        /*00de*/ 	.short	(.L_3425 - .L_3424)
.L_3424:
        /*00e0*/ 	.word	0x00000400
        /*00e4*/ 	.word	0x00000001
        /*00e8*/ 	.word	0x00000001


	//----- nvinfo : EIATTR_CRS_STACK_SIZE
	.align		4
.L_3425:
        /*00ec*/ 	.byte	0x04, 0x1e
        /*00ee*/ 	.short	(.L_3427 - .L_3426)
.L_3426:
        /*00f0*/ 	.word	0x00000000


	//----- nvinfo : EIATTR_CBANK_PARAM_SIZE
	.align		4
.L_3427:
        /*00f4*/ 	.byte	0x03, 0x19
        /*00f6*/ 	.short	0x0088


	//----- nvinfo : EIATTR_PARAM_CBANK
	.align		4
        /*00f8*/ 	.byte	0x04, 0x0a
        /*00fa*/ 	.short	(.L_3429 - .L_3428)
	.align		4
.L_3428:
        /*00fc*/ 	.word	index@(.nv.constant0._ZN10layer_norm22ln_bwd_finalize_kernelINS_22Kernel_traits_finalizeILj15360E13__nv_bfloat16S2_S2_fjLj1024ELj4ENS_18Kernel_traits_baseILj15360ES2_S2_S2_fjLj1024EEEEEEEvNS_9BwdParamsE)
        /*0100*/ 	.short	0x0210
        /*0102*/ 	.short	0x0088


	//----- nvinfo : EIATTR_SW_WAR
	.align		4
.L_3429:
        /*0104*/ 	.byte	0x04, 0x36
        /*0106*/ 	.short	(.L_3431 - .L_3430)
.L_3430:
        /*0108*/ 	.word	0x00000008
.L_3431:


//--------------------- .nv.info._ZN10layer_norm13ln_bwd_kernelINS_13Kernel_traitsI13__nv_bfloat16S2_S2_fjLj15360ELj4ELj1ELj4ELj4ENS_18Kernel_traits_baseILj15360ES2_S2_S2_fjLj128EEEEEEEvNS_9BwdParamsE --------------------------
	.section	.nv.info._ZN10layer_norm13ln_bwd_kernelINS_13Kernel_traitsI13__nv_bfloat16S2_S2_fjLj15360ELj4ELj1ELj4ELj4ENS_18Kernel_traits_baseILj15360ES2_S2_S2_fjLj128EEEEEEEvNS_9BwdParamsE,"",@"SHT_CUDA_INFO"
	.sectionflags	@""
	.align	4


	//----- nvinfo : EIATTR_CUDA_API_VERSION
	.align		4
        /*0000*/ 	.byte	0x04, 0x37
        /*0002*/ 	.short	(.L_3433 - .L_3432)
.L_3432:
        /*0004*/ 	.word	0x00000082


	//----- nvinfo : EIATTR_KPARAM_INFO
	.align		4
.L_3433:
        /*0008*/ 	.byte	0x04, 0x17
        /*000a*/ 	.short	(.L_3435 - .L_3434)
.L_3434:
        /*000c*/ 	.word	0x00000000
        /*0010*/ 	.short	0x0000
        /*0012*/ 	.short	0x0000
        /*0014*/ 	.byte	0x00, 0xf0, 0x21, 0x02


	//----- nvinfo : EIATTR_SPARSE_MMA_MASK
	.align		4
.L_3435:
        /*0018*/ 	.byte	0x03, 0x50
        /*001a*/ 	.short	0x0000


	//----- nvinfo : EIATTR_MAXREG_COUNT
	.align		4
        /*001c*/ 	.byte	0x03, 0x1b
        /*001e*/ 	.short	0x00ff


	//----- nvinfo : EIATTR_NUM_BARRIERS
	.align		4
        /*0020*/ 	.byte	0x02, 0x4c
        /*0022*/ 	.byte	0x01
	.zero		1


	//----- nvinfo : EIATTR_MERCURY_ISA_VERSION
	.align		4
        /*0024*/ 	.byte	0x03, 0x5f
        /*0026*/ 	.short	0x0101


	//----- nvinfo : EIATTR_COOP_GROUP_MASK_REGIDS
	.align		4
        /*0028*/ 	.byte	0x04, 0x29
        /*002a*/ 	.short	(.L_3437 - .L_3436)


	//   ....[0]....
.L_3436:
        /*002c*/ 	.word	0xffffffff


	//   ....[1]....
        /*0030*/ 	.word	0xffffffff


	//   ....[2]....
        /*0034*/ 	.word	0xffffffff


	//   ....[3]....
        /*0038*/ 	.word	0xffffffff


	//   ....[4]....
        /*003c*/ 	.word	0xffffffff


	//   ....[5]....
        /*0040*/ 	.word	0xffffffff


	//   ....[6]....
        /*0044*/ 	.word	0xffffffff


	//   ....[7]....
        /*0048*/ 	.word	0xffffffff


	//   ....[8]....
        /*004c*/ 	.word	0xffffffff


	//   ....[9]....
        /*0050*/ 	.word	0xffffffff


	//   ....[10]....
        /*0054*/ 	.word	0xffffffff


	//   ....[11]....
        /*0058*/ 	.word	0xffffffff


	//   ....[12]....
        /*005c*/ 	.word	0xffffffff


	//   ....[13]....
        /*0060*/ 	.word	0xffffffff


	//   ....[14]....
        /*0064*/ 	.word	0xffffffff


	//   ....[15]....
        /*0068*/ 	.word	0xffffffff


	//   ....[16]....
        /*006c*/ 	.word	0xffffffff


	//   ....[17]....
        /*0070*/ 	.word	0xffffffff


	//   ....[18]....
        /*0074*/ 	.word	0xffffffff


	//   ....[19]....
        /*0078*/ 	.word	0xffffffff


	//   ....[20]....
        /*007c*/ 	.word	0x0500009c


	//   ....[21]....
        /*0080*/ 	.word	0x0500009c


	//   ....[22]....
        /*0084*/ 	.word	0x0500009c


	//   ....[23]....
        /*0088*/ 	.word	0x0500009c


	//   ....[24]....
        /*008c*/ 	.word	0x0500009c


	//   ....[25]....
        /*0090*/ 	.word	0x0500009c


	//   ....[26]....
        /*0094*/ 	.word	0x0500009c


	//   ....[27]....
        /*0098*/ 	.word	0x0500009c


	//   ....[28]....
        /*009c*/ 	.word	0x0500009c


	//   ....[29]....
        /*00a0*/ 	.word	0x0500009c


	//----- nvinfo : EIATTR_COOP_GROUP_INSTR_OFFSETS
	.align		4
.L_3437:
        /*00a4*/ 	.byte	0x04, 0x28
        /*00a6*/ 	.short	(.L_3439 - .L_3438)


	//   ....[0]....
.L_3438:
        /*00a8*/ 	.word	0x00003340


	//   ....[1]....
        /*00ac*/ 	.word	0x00003350


	//   ....[2]....
        /*00b0*/ 	.word	0x00003380


	//   ....[3]....
        /*00b4*/ 	.word	0x00003390


	//   ....[4]....
        /*00b8*/ 	.word	0x000033c0


	//   ....[5]....
        /*00bc*/ 	.word	0x000033d0


	//   ....[6]....
        /*00c0*/ 	.word	0x00003400


	//   ....[7]....
        /*00c4*/ 	.word	0x00003410


	//   ....[8]....
        /*00c8*/ 	.word	0x00003440


	//   ....[9]....
        /*00cc*/ 	.word	0x00003450


	//   ....[10]....
        /*00d0*/ 	.word	0x00003980


	//   ....[11]....
        /*00d4*/ 	.word	0x00003990


	//   ....[12]....
        /*00d8*/ 	.word	0x000039c0


	//   ....[13]....
        /*00dc*/ 	.word	0x000039d0


	//   ....[14]....
        /*00e0*/ 	.word	0x00003a00


	//   ....[15]....
        /*00e4*/ 	.word	0x00003a10


	//   ....[16]....
        /*00e8*/ 	.word	0x00003a40


	//   ....[17]....
        /*00ec*/ 	.word	0x00003a50


	//   ....[18]....
        /*00f0*/ 	.word	0x00003a80


	//   ....[19]....
        /*00f4*/ 	.word	0x00003a90


	//   ....[20]....
        /*00f8*/ 	.word	0x00004bf0


	//   ....[21]....
        /*00fc*/ 	.word	0x00004c40


	//   ....[22]....
        /*0100*/ 	.word	0x00004cb0


	//   ....[23]....
        /*0104*/ 	.word	0x00004d10


	//   ....[24]....
        /*0108*/ 	.word	0x00004d80


	//   ....[25]....
        /*010c*/ 	.word	0x00004de0


	//   ....[26]....
        /*0110*/ 	.word	0x00004e50


	//   ....[27]....
        /*0114*/ 	.word	0x00004eb0


	//   ....[28]....
        /*0118*/ 	.word	0x00004f20


	//   ....[29]....
        /*011c*/ 	.word	0x00004f80


	//----- nvinfo : EIATTR_EXIT_INSTR_OFFSETS
	.align		4
.L_3439:
        /*0120*/ 	.byte	0x04, 0x1c
        /*0122*/ 	.short	(.L_3441 - .L_3440)


	//   ....[0]....
.L_3440:
        /*0124*/ 	.word	0x00004b90


	//----- nvinfo : EIATTR_MAX_THREADS
	.align		4
.L_3441:
        /*0128*/ 	.byte	0x04, 0x05
        /*012a*/ 	.short	(.L_3443 - .L_3442)
.L_3442:
        /*012c*/ 	.word	0x00000080
        /*0130*/ 	.word	0x00000001
        /*0134*/ 	.word	0x00000001


	//----- nvinfo : EIATTR_CRS_STACK_SIZE
	.align		4
.L_3443:
        /*0138*/ 	.byte	0x04, 0x1e
        /*013a*/ 	.short	(.L_3445 - .L_3444)
.L_3444:
        /*013c*/ 	.word	0x00000000


	//----- nvinfo : EIATTR_CBANK_PARAM_SIZE
	.align		4
.L_3445:
        /*0140*/ 	.byte	0x03, 0x19
        /*0142*/ 	.short	0x0088


	//----- nvinfo : EIATTR_PARAM_CBANK
	.align		4
        /*0144*/ 	.byte	0x04, 0x0a
        /*0146*/ 	.short	(.L_3447 - .L_3446)
	.align		4
.L_3446:
        /*0148*/ 	.word	index@(.nv.constant0._ZN10layer_norm13ln_bwd_kernelINS_13Kernel_traitsI13__nv_bfloat16S2_S2_fjLj15360ELj4ELj1ELj4ELj4ENS_18Kernel_traits_baseILj15360ES2_S2_S2_fjLj128EEEEEEEvNS_9BwdParamsE)
        /*014c*/ 	.short	0x0210
        /*014e*/ 	.short	0x0088


	//----- nvinfo : EIATTR_SW_WAR
	.align		4
.L_3447:
        /*0150*/ 	.byte	0x04, 0x36
        /*0152*/ 	.short	(.L_3449 - .L_3448)
.L_3448:
        /*0154*/ 	.word	0x00000008
.L_3449:


//--------------------- .nv.info._ZN10layer_norm22ln_bwd_finalize_kernelINS_22Kernel_traits_finalizeILj15360E6__halffS2_fjLj1024ELj4ENS_18Kernel_traits_baseILj15360ES2_fS2_fjLj1024EEEEEEEvNS_9BwdParamsE --------------------------
	.section	.nv.info._ZN10layer_norm22ln_bwd_finalize_kernelINS_22Kernel_traits_finalizeILj15360E6__halffS2_fjLj1024ELj4ENS_18Kernel_traits_baseILj15360ES2_fS2_fjLj1024EEEEEEEvNS_9BwdParamsE,"",@"SHT_CUDA_INFO"
	.sectionflags	@""
	.align	4


	//----- nvinfo : EIATTR_CUDA_API_VERSION
	.align		4
        /*0000*/ 	.byte	0x04, 0x37
        /*0002*/ 	.short	(.L_3451 - .L_3450)
.L_3450:
        /*0004*/ 	.word	0x00000082


	//----- nvinfo : EIATTR_KPARAM_INFO
	.align		4
.L_3451:
        /*0008*/ 	.byte	0x04, 0x17
        /*000a*/ 	.short	(.L_3453 - .L_3452)
.L_3452:
        /*000c*/ 	.word	0x00000000
        /*0010*/ 	.short	0x0000
        /*0012*/ 	.short	0x0000
        /*0014*/ 	.byte	0x00, 0xf0, 0x21, 0x02


	//----- nvinfo : EIATTR_SPARSE_MMA_MASK
	.align		4
.L_3453:
        /*0018*/ 	.byte	0x03, 0x50
        /*001a*/ 	.short	0x0000


	//----- nvinfo : EIATTR_MAXREG_COUNT
	.align		4
        /*001c*/ 	.byte	0x03, 0x1b
        /*001e*/ 	.short	0x0040


	//----- nvinfo : EIATTR_NUM_BARRIERS
	.align		4
        /*0020*/ 	.byte	0x02, 0x4c
        /*0022*/ 	.byte	0x01
	.zero		1


	//----- nvinfo : EIATTR_MERCURY_ISA_VERSION
	.align		4
        /*0024*/ 	.byte	0x03, 0x5f
        /*0026*/ 	.short	0x0101


	//----- nvinfo : EIATTR_COOP_GROUP_MASK_REGIDS
	.align		4
        /*0028*/ 	.byte	0x04, 0x29
        /*002a*/ 	.short	(.L_3455 - .L_3454)


	//   ....[0]....
.L_3454:
        /*002c*/ 	.word	0xffffffff


	//   ....[1]....
        /*0030*/ 	.word	0xffffffff


	//   ....[2]....
        /*0034*/ 	.word	0xffffffff


	//   ....[3]....
        /*0038*/ 	.word	0xffffffff


	//   ....[4]....
        /*003c*/ 	.word	0xffffffff


	//   ....[5]....
        /*0040*/ 	.word	0xffffffff


	//   ....[6]....
        /*0044*/ 	.word	0xffffffff


	//   ....[7]....
        /*0048*/ 	.word	0xffffffff


	//   ....[8]....
        /*004c*/ 	.word	0xffffffff


	//   ....[9]....
        /*0050*/ 	.word	0xffffffff


	//   ....[10]....
        /*0054*/ 	.word	0x05000011


	//   ....[11]....
        /*0058*/ 	.word	0x05000011


	//   ....[12]....
        /*005c*/ 	.word	0x05000011


	//   ....[13]....
        /*0060*/ 	.word	0x05000011


	//   ....[14]....
        /*0064*/ 	.word	0x05000011


	//   ....[15]....
        /*0068*/ 	.word	0x05000011


	//   ....[16]....
        /*006c*/ 	.word	0x05000011


	//   ....[17]....
        /*0070*/ 	.word	0x05000011


	//   ....[18]....
        /*0074*/ 	.word	0x05000011


	//   ....[19]....
        /*0078*/ 	.word	0x05000011


	//----- nvinfo : EIATTR_COOP_GROUP_INSTR_OFFSETS
	.align		4
.L_3455:
        /*007c*/ 	.byte	0x04, 0x28
        /*007e*/ 	.short	(.L_3457 - .L_3456)


	//   ....[0]....
.L_3456:
        /*0080*/ 	.word	0x00000860


	//   ....[1]....
        /*0084*/ 	.word	0x00000870


	//   ....[2]....
        /*0088*/ 	.word	0x000008a0


	//   ....[3]....
        /*008c*/ 	.word	0x000008b0


	//   ....[4]....
        /*0090*/ 	.word	0x000008e0


	//   ....[5]....
        /*0094*/ 	.word	0x000008f0


	//   ....[6]....
        /*0098*/ 	.word	0x00000920


	//   ....[7]....
        /*009c*/ 	.word	0x00000930


	//   ....[8]....
        /*00a0*/ 	.word	0x00000960


	//   ....[9]....
        /*00a4*/ 	.word	0x00000970


	//   ....[10]....
        /*00a8*/ 	.word	0x00000b70


	//   ....[11]....
        /*00ac*/ 	.word	0x00000be0


	//   ....[12]....
        /*00b0*/ 	.word	0x00000c50


	//   ....[13]....
        /*00b4*/ 	.word	0x00000cc0


	//   ....[14]....
        /*00b8*/ 	.word	0x00000d30


	//   ....[15]....
        /*00bc*/ 	.word	0x00000d90


	//   ....[16]....
        /*00c0*/ 	.word	0x00000e00


	//   ....[17]....
        /*00c4*/ 	.word	0x00000e70


	//   ....[18]....
        /*00c8*/ 	.word	0x00000ee0


	//   ....[19]....
        /*00cc*/ 	.word	0x00000f50


	//----- nvinfo : EIATTR_EXIT_INSTR_OFFSETS
	.align		4
.L_3457:
        /*00d0*/ 	.byte	0x04, 0x1c
        /*00d2*/ 	.short	(.L_3459 - .L_3458)


	//   ....[0]....
.L_3458:
        /*00d4*/ 	.word	0x00000070


	//   ....[1]....
        /*00d8*/ 	.word	0x00000b10


	//----- nvinfo : EIATTR_MAX_THREADS
	.align		4
.L_3459:
        /*00dc*/ 	.byte	0x04, 0x05
        /*00de*/ 	.short	(.L_3461 - .L_3460)
.L_3460:
        /*00e0*/ 	.word	0x00000400
        /*00e4*/ 	.word	0x00000001
        /*00e8*/ 	.word	0x00000001


	//----- nvinfo : EIATTR_CRS_STACK_SIZE
	.align		4
.L_3461:
        /*00ec*/ 	.byte	0x04, 0x1e
        /*00ee*/ 	.short	(.L_3463 - .L_3462)
.L_3462:
        /*00f0*/ 	.word	0x00000000


	//----- nvinfo : EIATTR_CBANK_PARAM_SIZE
	.align		4
.L_3463:
        /*00f4*/ 	.byte	0x03, 0x19
        /*00f6*/ 	.short	0x0088


	//----- nvinfo : EIATTR_PARAM_CBANK
	.align		4
        /*00f8*/ 	.byte	0x04, 0x0a
        /*00fa*/ 	.short	(.L_3465 - .L_3464)
	.align		4
.L_3464:
        /*00fc*/ 	.word	index@(.nv.constant0._ZN10layer_norm22ln_bwd_finalize_kernelINS_22Kernel_traits_finalizeILj15360E6__halffS2_fjLj1024ELj4ENS_18Kernel_traits_baseILj15360ES2_fS2_fjLj1024EEEEEEEvNS_9BwdParamsE)
        /*0100*/ 	.short	0x0210
        /*0102*/ 	.short	0x0088


	//----- nvinfo : EIATTR_SW_WAR
	.align		4
.L_3465:
        /*0104*/ 	.byte	0x04, 0x36
        /*0106*/ 	.short	(.L_3467 - .L_3466)
.L_3466:
        /*0108*/ 	.word	0x00000008
.L_3467:


//--------------------- .nv.info._ZN10layer_norm13ln_bwd_kernelINS_13Kernel_traitsI6__halffS2_fjLj15360ELj4ELj1ELj4ELj8ENS_18Kernel_traits_baseILj15360ES2_fS2_fjLj128EEEEEEEvNS_9BwdParamsE --------------------------
	.section	.nv.info._ZN10layer_norm13ln_bwd_kernelINS_13Kernel_traitsI6__halffS2_fjLj15360ELj4ELj1ELj4ELj8ENS_18Kernel_traits_baseILj15360ES2_fS2_fjLj128EEEEEEEvNS_9BwdParamsE,"",@"SHT_CUDA_INFO"
	.sectionflags	@""
	.align	4


	//----- nvinfo : EIATTR_CUDA_API_VERSION
	.align		4
        /*0000*/ 	.byte	0x04, 0x37
        /*0002*/ 	.short	(.L_3469 - .L_3468)
.L_3468:
        /*0004*/ 	.word	0x00000082


	//----- nvinfo : EIATTR_KPARAM_INFO
	.align		4
.L_3469:
        /*0008*/ 	.byte	0x04, 0x17
        /*000a*/ 	.short	(.L_3471 - .L_3470)
.L_3470:
        /*000c*/ 	.word	0x00000000
        /*0010*/ 	.short	0x0000
        /*0012*/ 	.short	0x0000
        /*0014*/ 	.byte	0x00, 0xf0, 0x21, 0x02


	//----- nvinfo : EIATTR_SPARSE_MMA_MASK
	.align		4
.L_3471:
        /*0018*/ 	.byte	0x03, 0x50
        /*001a*/ 	.short	0x0000


	//----- nvinfo : EIATTR_MAXREG_COUNT
	.align		4
        /*001c*/ 	.byte	0x03, 0x1b
        /*001e*/ 	.short	0x00ff


	//----- nvinfo : EIATTR_NUM_BARRIERS
	.align		4
        /*0020*/ 	.byte	0x02, 0x4c
        /*0022*/ 	.byte	0x01
	.zero		1


	//----- nvinfo : EIATTR_MERCURY_ISA_VERSION
	.align		4
        /*0024*/ 	.byte	0x03, 0x5f
        /*0026*/ 	.short	0x0101


	//----- nvinfo : EIATTR_COOP_GROUP_MASK_REGIDS
	.align		4
        /*0028*/ 	.byte	0x04, 0x29
        /*002a*/ 	.short	(.L_3473 - .L_3472)


	//   ....[0]....
.L_3472:
        /*002c*/ 	.word	0xffffffff


	//   ....[1]....
        /*0030*/ 	.word	0xffffffff


	//   ....[2]....
        /*0034*/ 	.word	0xffffffff


	//   ....[3]....
        /*0038*/ 	.word	0xffffffff


	//   ....[4]....
        /*003c*/ 	.word	0xffffffff


	//   ....[5]....
        /*0040*/ 	.word	0xffffffff


	//   ....[6]....
        /*0044*/ 	.word	0xffffffff


	//   ....[7]....
        /*0048*/ 	.word	0xffffffff


	//   ....[8]....
        /*004c*/ 	.word	0xffffffff


	//   ....[9]....
        /*0050*/ 	.word	0xffffffff


	//   ....[10]....
        /*0054*/ 	.word	0xffffffff


	//   ....[11]....
        /*0058*/ 	.word	0xffffffff


	//   ....[12]....
        /*005c*/ 	.word	0xffffffff


	//   ....[13]....
        /*0060*/ 	.word	0xffffffff


	//   ....[14]....
        /*0064*/ 	.word	0xffffffff


	//   ....[15]....
        /*0068*/ 	.word	0xffffffff


	//   ....[16]....
        /*006c*/ 	.word	0xffffffff


	//   ....[17]....
        /*0070*/ 	.word	0xffffffff


	//   ....[18]....
        /*0074*/ 	.word	0xffffffff


	//   ....[19]....
        /*0078*/ 	.word	0xffffffff


	//   ....[20]....
        /*007c*/ 	.word	0x050000ae


	//   ....[21]....
        /*0080*/ 	.word	0x050000ae


	//   ....[22]....
        /*0084*/ 	.word	0x050000ae


	//   ....[23]....
        /*0088*/ 	.word	0x050000ae


	//   ....[24]....
        /*008c*/ 	.word	0x050000ae


	//   ....[25]....
        /*0090*/ 	.word	0x050000ae


	//   ....[26]....
        /*0094*/ 	.word	0x050000ae


	//   ....[27]....
        /*0098*/ 	.word	0x050000ae


	//   ....[28]....
        /*009c*/ 	.word	0x050000ae


	//   ....[29]....
        /*00a0*/ 	.word	0x050000ae


	//----- nvinfo : EIATTR_COOP_GROUP_INSTR_OFFSETS
	.align		4
.L_3473:
        /*00a4*/ 	.byte	0x04, 0x28
        /*00a6*/ 	.short	(.L_3475 - .L_3474)


	//   ....[0]....
.L_3474:
        /*00a8*/ 	.word	0x00002c00


	//   ....[1]....
        /*00ac*/ 	.word	0x00002c10


	//   ....[2]....
        /*00b0*/ 	.word	0x00002c40


	//   ....[3]....
        /*00b4*/ 	.word	0x00002c50


	//   ....[4]....
        /*00b8*/ 	.word	0x00002c80


	//   ....[5]....
        /*00bc*/ 	.word	0x00002c90


	//   ....[6]....
        /*00c0*/ 	.word	0x00002cc0


	//   ....[7]....
        /*00c4*/ 	.word	0x00002cd0


	//   ....[8]....
        /*00c8*/ 	.word	0x00002d00


	//   ....[9]....
        /*00cc*/ 	.word	0x00002d10


	//   ....[10]....
        /*00d0*/ 	.word	0x00003240


	//   ....[11]....
        /*00d4*/ 	.word	0x00003250


	//   ....[12]....
        /*00d8*/ 	.word	0x00003280


	//   ....[13]....
        /*00dc*/ 	.word	0x00003290


	//   ....[14]....
        /*00e0*/ 	.word	0x000032c0


	//   ....[15]....
        /*00e4*/ 	.word	0x000032d0


	//   ....[16]....
        /*00e8*/ 	.word	0x00003300


	//   ....[17]....
        /*00ec*/ 	.word	0x00003310


	//   ....[18]....
        /*00f0*/ 	.word	0x00003340


	//   ....[19]....
        /*00f4*/ 	.word	0x00003350


	//   ....[20]....
        /*00f8*/ 	.word	0x000043f0


	//   ....[21]....
        /*00fc*/ 	.word	0x00004440


	//   ....[22]....
        /*0100*/ 	.word	0x000044b0


	//   ....[23]....
        /*0104*/ 	.word	0x00004510


	//   ....[24]....
        /*0108*/ 	.word	0x00004580


	//   ....[25]....
        /*010c*/ 	.word	0x000045e0


	//   ....[26]....
        /*0110*/ 	.word	0x00004650


	//   ....[27]....
        /*0114*/ 	.word	0x000046b0


	//   ....[28]....
        /*0118*/ 	.word	0x00004720


	//   ....[29]....
        /*011c*/ 	.word	0x00004780


	//----- nvinfo : EIATTR_EXIT_INSTR_OFFSETS
	.align		4
.L_3475:
        /*0120*/ 	.byte	0x04, 0x1c
        /*0122*/ 	.short	(.L_3477 - .L_3476)


	//   ....[0]....
.L_3476:
        /*0124*/ 	.word	0x00004390


	//----- nvinfo : EIATTR_MAX_THREADS
	.align		4
.L_3477:
        /*0128*/ 	.byte	0x04, 0x05
        /*012a*/ 	.short	(.L_3479 - .L_3478)
.L_3478:
        /*012c*/ 	.word	0x00000080
        /*0130*/ 	.word	0x00000001
        /*0134*/ 	.word	0x00000001


	//----- nvinfo : EIATTR_CRS_STACK_SIZE
	.align		4
.L_3479:
        /*0138*/ 	.byte	0x04, 0x1e
        /*013a*/ 	.short	(.L_3481 - .L_3480)
.L_3480:
        /*013c*/ 	.word	0x00000000


	//----- nvinfo : EIATTR_CBANK_PARAM_SIZE
	.align		4
.L_3481:
        /*0140*/ 	.byte	0x03, 0x19
        /*0142*/ 	.short	0x0088


	//----- nvinfo : EIATTR_PARAM_CBANK
	.align		4
        /*0144*/ 	.byte	0x04, 0x0a
        /*0146*/ 	.short	(.L_3483 - .L_3482)
	.align		4
.L_3482:
        /*0148*/ 	.word	index@(.nv.constant0._ZN10layer_norm13ln_bwd_kernelINS_13Kernel_traitsI6__halffS2_fjLj15360ELj4ELj1ELj4ELj8ENS_18Kernel_traits_baseILj15360ES2_fS2_fjLj128EEEEEEEvNS_9BwdParamsE)
        /*014c*/ 	.short	0x0210
        /*014e*/ 	.short	0x0088


	//----- nvinfo : EIATTR_SW_WAR
	.align		4
.L_3483:
        /*0150*/ 	.byte	0x04, 0x36
        /*0152*/ 	.short	(.L_3485 - .L_3484)
.L_3484:
        /*0154*/ 	.word	0x00000008
.L_3485:


//--------------------- .nv.info._ZN10layer_norm22ln_bwd_finalize_kernelINS_22Kernel_traits_finalizeILj15360E6__halfS2_S2_fjLj1024ELj4ENS_18Kernel_traits_baseILj15360ES2_S2_S2_fjLj1024EEEEEEEvNS_9BwdParamsE --------------------------
	.section	.nv.info._ZN10layer_norm22ln_bwd_finalize_kernelINS_22Kernel_traits_finalizeILj15360E6__halfS2_S2_fjLj1024ELj4ENS_18Kernel_traits_baseILj15360ES2_S2_S2_fjLj1024EEEEEEEvNS_9BwdParamsE,"",@"SHT_CUDA_INFO"
	.sectionflags	@""
	.align	4


	//----- nvinfo : EIATTR_CUDA_API_VERSION
	.align		4
        /*0000*/ 	.byte	0x04, 0x37
        /*0002*/ 	.short	(.L_3487 - .L_3486)
.L_3486:
        /*0004*/ 	.word	0x00000082


	//----- nvinfo : EIATTR_KPARAM_INFO
	.align		4
.L_3487:
        /*0008*/ 	.byte	0x04, 0x17
        /*000a*/ 	.short	(.L_3489 - .L_3488)
.L_3488:
        /*000c*/ 	.word	0x00000000
        /*0010*/ 	.short	0x0000
        /*0012*/ 	.short	0x0000
        /*0014*/ 	.byte	0x00, 0xf0, 0x21, 0x02


	//----- nvinfo : EIATTR_SPARSE_MMA_MASK
	.align		4
.L_3489:
        /*0018*/ 	.byte	0x03, 0x50
        /*001a*/ 	.short	0x0000


	//----- nvinfo : EIATTR_MAXREG_COUNT
	.align		4
        /*001c*/ 	.byte	0x03, 0x1b
        /*001e*/ 	.short	0x0040


	//----- nvinfo : EIATTR_NUM_BARRIERS
	.align		4
        /*0020*/ 	.byte	0x02, 0x4c
        /*0022*/ 	.byte	0x01
	.zero		1


	//----- nvinfo : EIATTR_MERCURY_ISA_VERSION
	.align		4
        /*0024*/ 	.byte	0x03, 0x5f
        /*0026*/ 	.short	0x0101


	//----- nvinfo : EIATTR_COOP_GROUP_MASK_REGIDS
	.align		4
        /*0028*/ 	.byte	0x04, 0x29
        /*002a*/ 	.short	(.L_3491 - .L_3490)


	//   ....[0]....
.L_3490:
        /*002c*/ 	.word	0xffffffff


	//   ....[1]....
        /*0030*/ 	.word	0xffffffff


	//   ....[2]....
        /*0034*/ 	.word	0xffffffff


	//   ....[3]....
        /*0038*/ 	.word	0xffffffff


	//   ....[4]....
        /*003c*/ 	.word	0xffffffff


	//   ....[5]....
        /*0040*/ 	.word	0xffffffff


	//   ....[6]....
        /*0044*/ 	.word	0xffffffff


	//   ....[7]....
        /*0048*/ 	.word	0xffffffff


	//   ....[8]....
        /*004c*/ 	.word	0xffffffff


	//   ....[9]....
        /*0050*/ 	.word	0xffffffff


	//   ....[10]....
        /*0054*/ 	.word	0x05000011


	//   ....[11]....
        /*0058*/ 	.word	0x05000011


	//   ....[12]....
        /*005c*/ 	.word	0x05000011


	//   ....[13]....
        /*0060*/ 	.word	0x05000011


	//   ....[14]....
        /*0064*/ 	.word	0x05000011


	//   ....[15]....
        /*0068*/ 	.word	0x05000011


	//   ....[16]....
        /*006c*/ 	.word	0x05000011


	//   ....[17]....
        /*0070*/ 	.word	0x05000011


	//   ....[18]....
        /*0074*/ 	.word	0x05000011


	//   ....[19]....
        /*0078*/ 	.word	0x05000011


	//----- nvinfo : EIATTR_COOP_GROUP_INSTR_OFFSETS
	.align		4
.L_3491:
        /*007c*/ 	.byte	0x04, 0x28
        /*007e*/ 	.short	(.L_3493 - .L_3492)


	//   ....[0]....
.L_3492:
        /*0080*/ 	.word	0x00000860


	//   ....[1]....
        /*0084*/ 	.word	0x00000870


	//   ....[2]....
        /*0088*/ 	.word	0x000008a0


	//   ....[3]....
        /*008c*/ 	.word	0x000008b0


	//   ....[4]....
        /*0090*/ 	.word	0x000008e0


	//   ....[5]....
        /*0094*/ 	.word	0x000008f0


	//   ....[6]....
        /*0098*/ 	.word	0x00000920


	//   ....[7]....
        /*009c*/ 	.word	0x00000930


	//   ....[8]....
        /*00a0*/ 	.word	0x00000960


	//   ....[9]....
        /*00a4*/ 	.word	0x00000970


	//   ....[10]....
        /*00a8*/ 	.word	0x00000b70


	//   ....[11]....
        /*00ac*/ 	.word	0x00000be0


	//   ....[12]....
        /*00b0*/ 	.word	0x00000c50


	//   ....[13]....
        /*00b4*/ 	.word	0x00000cc0


	//   ....[14]....
        /*00b8*/ 	.word	0x00000d30


	//   ....[15]....
        /*00bc*/ 	.word	0x00000d90


	//   ....[16]....
        /*00c0*/ 	.word	0x00000e00


	//   ....[17]....
        /*00c4*/ 	.word	0x00000e70


	//   ....[18]....
        /*00c8*/ 	.word	0x00000ee0


	//   ....[19]....
        /*00cc*/ 	.word	0x00000f50


	//----- nvinfo : EIATTR_EXIT_INSTR_OFFSETS
	.align		4
.L_3493:
        /*00d0*/ 	.byte	0x04, 0x1c
        /*00d2*/ 	.short	(.L_3495 - .L_3494)


	//   ....[0]....
.L_3494:
        /*00d4*/ 	.word	0x00000070


	//   ....[1]....
        /*00d8*/ 	.word	0x00000b10


	//----- nvinfo : EIATTR_MAX_THREADS
	.align		4
.L_3495:
        /*00dc*/ 	.byte	0x04, 0x05
        /*00de*/ 	.short	(.L_3497 - .L_3496)
.L_3496:
        /*00e0*/ 	.word	0x00000400
        /*00e4*/ 	.word	0x00000001
        /*00e8*/ 	.word	0x00000001


	//----- nvinfo : EIATTR_CRS_STACK_SIZE
	.align		4
.L_3497:
        /*00ec*/ 	.byte	0x04, 0x1e
        /*00ee*/ 	.short	(.L_3499 - .L_3498)
.L_3498:
        /*00f0*/ 	.word	0x00000000


	//----- nvinfo : EIATTR_CBANK_PARAM_SIZE
	.align		4
.L_3499:
        /*00f4*/ 	.byte	0x03, 0x19
        /*00f6*/ 	.short	0x0088


	//----- nvinfo : EIATTR_PARAM_CBANK
	.align		4
        /*00f8*/ 	.byte	0x04, 0x0a
        /*00fa*/ 	.short	(.L_3501 - .L_3500)
	.align		4
.L_3500:
        /*00fc*/ 	.word	index@(.nv.constant0._ZN10layer_norm22ln_bwd_finalize_kernelINS_22Kernel_traits_finalizeILj15360E6__halfS2_S2_fjLj1024ELj4ENS_18Kernel_traits_baseILj15360ES2_S2_S2_fjLj1024EEEEEEEvNS_9BwdParamsE)
        /*0100*/ 	.short	0x0210
        /*0102*/ 	.short	0x0088


	//----- nvinfo : EIATTR_SW_WAR
	.align		4
.L_3501:
        /*0104*/ 	.byte	0x04, 0x36
        /*0106*/ 	.short	(.L_3503 - .L_3502)
.L_3502:
        /*0108*/ 	.word	0x00000008
.L_3503:


//--------------------- .nv.info._ZN10layer_norm13ln_bwd_kernelINS_13Kernel_traitsI6__halfS2_S2_fjLj15360ELj4ELj1ELj4ELj4ENS_18Kernel_traits_baseILj15360ES2_S2_S2_fjLj128EEEEEEEvNS_9BwdParamsE --------------------------
	.section	.nv.info._ZN10layer_norm13ln_bwd_kernelINS_13Kernel_traitsI6__halfS2_S2_fjLj15360ELj4ELj1ELj4ELj4ENS_18Kernel_traits_baseILj15360ES2_S2_S2_fjLj128EEEEEEEvNS_9BwdParamsE,"",@"SHT_CUDA_INFO"
	.sectionflags	@""
	.align	4


	//----- nvinfo : EIATTR_CUDA_API_VERSION
	.align		4
        /*0000*/ 	.byte	0x04, 0x37
        /*0002*/ 	.short	(.L_3505 - .L_3504)
.L_3504:
        /*0004*/ 	.word	0x00000082


	//----- nvinfo : EIATTR_KPARAM_INFO
	.align		4
.L_3505:
        /*0008*/ 	.byte	0x04, 0x17
        /*000a*/ 	.short	(.L_3507 - .L_3506)
.L_3506:
        /*000c*/ 	.word	0x00000000
        /*0010*/ 	.short	0x0000
        /*0012*/ 	.short	0x0000
        /*0014*/ 	.byte	0x00, 0xf0, 0x21, 0x02


	//----- nvinfo : EIATTR_SPARSE_MMA_MASK
	.align		4
.L_3507:
        /*0018*/ 	.byte	0x03, 0x50
        /*001a*/ 	.short	0x0000


	//----- nvinfo : EIATTR_MAXREG_COUNT
	.align		4
        /*001c*/ 	.byte	0x03, 0x1b
        /*001e*/ 	.short	0x00ff


	//----- nvinfo : EIATTR_NUM_BARRIERS
	.align		4
        /*0020*/ 	.byte	0x02, 0x4c
        /*0022*/ 	.byte	0x01
	.zero		1


	//----- nvinfo : EIATTR_MERCURY_ISA_VERSION
	.align		4
        /*0024*/ 	.byte	0x03, 0x5f
        /*0026*/ 	.short	0x0101


	//----- nvinfo : EIATTR_COOP_GROUP_MASK_REGIDS
	.align		4
        /*0028*/ 	.byte	0x04, 0x29
        /*002a*/ 	.short	(.L_3509 - .L_3508)


	//   ....[0]....
.L_3508:
        /*002c*/ 	.word	0xffffffff


	//   ....[1]....
        /*0030*/ 	.word	0xffffffff


	//   ....[2]....
        /*0034*/ 	.word	0xffffffff


	//   ....[3]....
        /*0038*/ 	.word	0xffffffff


	//   ....[4]....
        /*003c*/ 	.word	0xffffffff


	//   ....[5]....
        /*0040*/ 	.word	0xffffffff


	//   ....[6]....
        /*0044*/ 	.word	0xffffffff


	//   ....[7]....
        /*0048*/ 	.word	0xffffffff


	//   ....[8]....
        /*004c*/ 	.word	0xffffffff


	//   ....[9]....
        /*0050*/ 	.word	0xffffffff


	//   ....[10]....
        /*0054*/ 	.word	0xffffffff


	//   ....[11]....
        /*0058*/ 	.word	0xffffffff


	//   ....[12]....
        /*005c*/ 	.word	0xffffffff


	//   ....[13]....
        /*0060*/ 	.word	0xffffffff


	//   ....[14]....
        /*0064*/ 	.word	0xffffffff


	//   ....[15]....
        /*0068*/ 	.word	0xffffffff


	//   ....[16]....
        /*006c*/ 	.word	0xffffffff


	//   ....[17]....
        /*0070*/ 	.word	0xffffffff


	//   ....[18]....
        /*0074*/ 	.word	0xffffffff


	//   ....[19]....
        /*0078*/ 	.word	0xffffffff


	//   ....[20]....
        /*007c*/ 	.word	0x05000078


	//   ....[21]....
        /*0080*/ 	.word	0x05000078


	//   ....[22]....
        /*0084*/ 	.word	0x05000078


	//   ....[23]....
        /*0088*/ 	.word	0x05000078


	//   ....[24]....
        /*008c*/ 	.word	0x05000078


	//   ....[25]....
        /*0090*/ 	.word	0x05000078


	//   ....[26]....
        /*0094*/ 	.word	0x05000078


	//   ....[27]....
        /*0098*/ 	.word	0x05000078


	//   ....[28]....
        /*009c*/ 	.word	0x05000078


	//   ....[29]....
        /*00a0*/ 	.word	0x05000078


	//----- nvinfo : EIATTR_COOP_GROUP_INSTR_OFFSETS
	.align		4
.L_3509:
        /*00a4*/ 	.byte	0x04, 0x28
        /*00a6*/ 	.short	(.L_3511 - .L_3510)


	//   ....[0]....
.L_3510:
        /*00a8*/ 	.word	0x00002f70


	//   ....[1]....
        /*00ac*/ 	.word	0x00002f80


	//   ....[2]....
        /*00b0*/ 	.word	0x00002fb0


	//   ....[3]....
        /*00b4*/ 	.word	0x00002fc0


	//   ....[4]....
        /*00b8*/ 	.word	0x00002ff0


	//   ....[5]....
        /*00bc*/ 	.word	0x00003000


	//   ....[6]....
        /*00c0*/ 	.word	0x00003030


	//   ....[7]....
        /*00c4*/ 	.word	0x00003040


	//   ....[8]....
        /*00c8*/ 	.word	0x00003070


	//   ....[9]....
        /*00cc*/ 	.word	0x00003080


	//   ....[10]....
        /*00d0*/ 	.word	0x000035b0


	//   ....[11]....
        /*00d4*/ 	.word	0x000035c0


	//   ....[12]....
        /*00d8*/ 	.word	0x000035f0


	//   ....[13]....
        /*00dc*/ 	.word	0x00003600


	//   ....[14]....
        /*00e0*/ 	.word	0x00003630


	//   ....[15]....
        /*00e4*/ 	.word	0x00003640


	//   ....[16]....
        /*00e8*/ 	.word	0x00003670


	//   ....[17]....
        /*00ec*/ 	.word	0x00003680


	//   ....[18]....
        /*00f0*/ 	.word	0x000036b0


	//   ....[19]....
        /*00f4*/ 	.word	0x000036c0


	//   ....[20]....
        /*00f8*/ 	.word	0x00004860


	//   ....[21]....
        /*00fc*/ 	.word	0x000048b0


	//   ....[22]....
        /*0100*/ 	.word	0x00004920


	//   ....[23]....
        /*0104*/ 	.word	0x00004980


	//   ....[24]....
        /*0108*/ 	.word	0x000049f0


	//   ....[25]....
        /*010c*/ 	.word	0x00004a50


	//   ....[26]....
        /*0110*/ 	.word	0x00004ac0


	//   ....[27]....
        /*0114*/ 	.word	0x00004b20


	//   ....[28]....
        /*0118*/ 	.word	0x00004b90


	//   ....[29]....
        /*011c*/ 	.word	0x00004bf0


	//----- nvinfo : EIATTR_EXIT_INSTR_OFFSETS
	.align		4
.L_3511:
        /*0120*/ 	.byte	0x04, 0x1c
        /*0122*/ 	.short	(.L_3513 - .L_3512)


	//   ....[0]....
.L_3512:
        /*0124*/ 	.word	0x00004800


	//----- nvinfo : EIATTR_MAX_THREADS
	.align		4
.L_3513:
        /*0128*/ 	.byte	0x04, 0x05
        /*012a*/ 	.short	(.L_3515 - .L_3514)
.L_3514:
        /*012c*/ 	.word	0x00000080
        /*0130*/ 	.word	0x00000001
        /*0134*/ 	.word	0x00000001


	//----- nvinfo : EIATTR_CRS_STACK_SIZE
	.align		4
.L_3515:
        /*0138*/ 	.byte	0x04, 0x1e
        /*013a*/ 	.short	(.L_3517 - .L_3516)
.L_3516:
        /*013c*/ 	.word	0x00000000


	//----- nvinfo : EIATTR_CBANK_PARAM_SIZE
	.align		4
.L_3517:
        /*0140*/ 	.byte	0x03, 0x19
        /*0142*/ 	.short	0x0088


	//----- nvinfo : EIATTR_PARAM_CBANK
	.align		4
        /*0144*/ 	.byte	0x04, 0x0a
        /*0146*/ 	.short	(.L_3519 - .L_3518)
	.align		4
.L_3518:
        /*0148*/ 	.word	index@(.nv.constant0._ZN10layer_norm13ln_bwd_kernelINS_13Kernel_traitsI6__halfS2_S2_fjLj15360ELj4ELj1ELj4ELj4ENS_18Kernel_traits_baseILj15360ES2_S2_S2_fjLj128EEEEEEEvNS_9BwdParamsE)
        /*014c*/ 	.short	0x0210
        /*014e*/ 	.short	0x0088


	//----- nvinfo : EIATTR_SW_WAR
	.align		4
.L_3519:
        /*0150*/ 	.byte	0x04, 0x36
        /*0152*/ 	.short	(.L_3521 - .L_3520)
.L_3520:
        /*0154*/ 	.word	0x00000008
.L_3521:


//--------------------- .nv.info._ZN10layer_norm22ln_bwd_finalize_kernelINS_22Kernel_traits_finalizeILj15360EffffjLj1024ELj4ENS_18Kernel_traits_baseILj15360EffffjLj1024EEEEEEEvNS_9BwdParamsE --------------------------
	.section	.nv.info._ZN10layer_norm22ln_bwd_finalize_kernelINS_22Kernel_traits_finalizeILj15360EffffjLj1024ELj4ENS_18Kernel_traits_baseILj15360EffffjLj1024EEEEEEEvNS_9BwdParamsE,"",@"SHT_CUDA_INFO"
	.sectionflags	@""
	.align	4


	//----- nvinfo : EIATTR_CUDA_API_VERSION
	.align		4
        /*0000*/ 	.byte	0x04, 0x37
        /*0002*/ 	.short	(.L_3523 - .L_3522)
.L_3522:
        /*0004*/ 	.word	0x00000082


	//----- nvinfo : EIATTR_KPARAM_INFO
	.align		4
.L_3523:
        /*0008*/ 	.byte	0x04, 0x17
        /*000a*/ 	.short	(.L_3525 - .L_3524)
.L_3524:
        /*000c*/ 	.word	0x00000000
        /*0010*/ 	.short	0x0000
        /*0012*/ 	.short	0x0000
        /*0014*/ 	.byte	0x00, 0xf0, 0x21, 0x02


	//----- nvinfo : EIATTR_SPARSE_MMA_MASK
	.align		4
.L_3525:
        /*0018*/ 	.byte	0x03, 0x50
        /*001a*/ 	.short	0x0000


	//----- nvinfo : EIATTR_MAXREG_COUNT
	.align		4
        /*001c*/ 	.byte	0x03, 0x1b
        /*001e*/ 	.short	0x0040


	//----- nvinfo : EIATTR_NUM_BARRIERS
	.align		4
        /*0020*/ 	.byte	0x02, 0x4c
        /*0022*/ 	.byte	0x01
	.zero		1


	//----- nvinfo : EIATTR_MERCURY_ISA_VERSION
	.align		4
        /*0024*/ 	.byte	0x03, 0x5f
        /*0026*/ 	.short	0x0101


	//----- nvinfo : EIATTR_COOP_GROUP_MASK_REGIDS
	.align		4
        /*0028*/ 	.byte	0x04, 0x29
        /*002a*/ 	.short	(.L_3527 - .L_3526)


	//   ....[0]....
.L_3526:
        /*002c*/ 	.word	0xffffffff


	//   ....[1]....
        /*0030*/ 	.word	0xffffffff


	//   ....[2]....
        /*0034*/ 	.word	0xffffffff


	//   ....[3]....
        /*0038*/ 	.word	0xffffffff


	//   ....[4]....
        /*003c*/ 	.word	0xffffffff


	//   ....[5]....
        /*0040*/ 	.word	0xffffffff


	//   ....[6]....
        /*0044*/ 	.word	0xffffffff


	//   ....[7]....
        /*0048*/ 	.word	0xffffffff


	//   ....[8]....
        /*004c*/ 	.word	0xffffffff


	//   ....[9]....
        /*0050*/ 	.word	0xffffffff


	//   ....[10]....
        /*0054*/ 	.word	0x05000011


	//   ....[11]....
        /*0058*/ 	.word	0x05000011


	//   ....[12]....
        /*005c*/ 	.word	0x05000011


	//   ....[13]....
        /*0060*/ 	.word	0x05000011


	//   ....[14]....
        /*0064*/ 	.word	0x05000011


	//   ....[15]....
        /*0068*/ 	.word	0x05000011


	//   ....[16]....
        /*006c*/ 	.word	0x05000011


	//   ....[17]....
        /*0070*/ 	.word	0x05000011


	//   ....[18]....
        /*0074*/ 	.word	0x05000011


	//   ....[19]....
        /*0078*/ 	.word	0x05000011


	//----- nvinfo : EIATTR_COOP_GROUP_INSTR_OFFSETS
	.align		4
.L_3527:
        /*007c*/ 	.byte	0x04, 0x28
        /*007e*/ 	.short	(.L_3529 - .L_3528)


	//   ....[0]....
.L_3528:
        /*0080*/ 	.word	0x00000860


	//   ....[1]....
        /*0084*/ 	.word	0x00000870


	//   ....[2]....
        /*0088*/ 	.word	0x000008a0


	//   ....[3]....
        /*008c*/ 	.word	0x000008b0


	//   ....[4]....
        /*0090*/ 	.word	0x000008e0


	//   ....[5]....
        /*0094*/ 	.word	0x000008f0


	//   ....[6]....
        /*0098*/ 	.word	0x00000920


	//   ....[7]....
        /*009c*/ 	.word	0x00000930


	//   ....[8]....
        /*00a0*/ 	.word	0x00000960


	//   ....[9]....
        /*00a4*/ 	.word	0x00000970


	//   ....[10]....
        /*00a8*/ 	.word	0x00000b20


	//   ....[11]....
        /*00ac*/ 	.word	0x00000b90


	//   ....[12]....
        /*00b0*/ 	.word	0x00000c00


	//   ....[13]....
        /*00b4*/ 	.word	0x00000c70


	//   ....[14]....
        /*00b8*/ 	.word	0x00000ce0


	//   ....[15]....
        /*00bc*/ 	.word	0x00000d40


	//   ....[16]....
        /*00c0*/ 	.word	0x00000db0


	//   ....[17]....
        /*00c4*/ 	.word	0x00000e20


	//   ....[18]....
        /*00c8*/ 	.word	0x00000e90


	//   ....[19]....
        /*00cc*/ 	.word	0x00000f00


	//----- nvinfo : EIATTR_EXIT_INSTR_OFFSETS
	.align		4
.L_3529:
        /*00d0*/ 	.byte	0x04, 0x1c
        /*00d2*/ 	.short	(.L_3531 - .L_3530)


	//   ....[0]....
.L_3530:
        /*00d4*/ 	.word	0x00000070


	//   ....[1]....
        /*00d8*/ 	.word	0x00000ac0


	//----- nvinfo : EIATTR_MAX_THREADS
	.align		4
.L_3531:
        /*00dc*/ 	.byte	0x04, 0x05
        /*00de*/ 	.short	(.L_3533 - .L_3532)
.L_3532:
        /*00e0*/ 	.word	0x00000400
        /*00e4*/ 	.word	0x00000001
        /*00e8*/ 	.word	0x00000001


	//----- nvinfo : EIATTR_CRS_STACK_SIZE
	.align		4
.L_3533:
        /*00ec*/ 	.byte	0x04, 0x1e
        /*00ee*/ 	.short	(.L_3535 - .L_3534)
.L_3534:
        /*00f0*/ 	.word	0x00000000


	//----- nvinfo : EIATTR_CBANK_PARAM_SIZE
	.align		4
.L_3535:
        /*00f4*/ 	.byte	0x03, 0x19
        /*00f6*/ 	.short	0x0088


	//----- nvinfo : EIATTR_PARAM_CBANK
	.align		4
        /*00f8*/ 	.byte	0x04, 0x0a
        /*00fa*/ 	.short	(.L_3537 - .L_3536)
	.align		4
.L_3536:
        /*00fc*/ 	.word	index@(.nv.constant0._ZN10layer_norm22ln_bwd_finalize_kernelINS_22Kernel_traits_finalizeILj15360EffffjLj1024ELj4ENS_18Kernel_traits_baseILj15360EffffjLj1024EEEEEEEvNS_9BwdParamsE)
        /*0100*/ 	.short	0x0210
        /*0102*/ 	.short	0x0088


	//----- nvinfo : EIATTR_SW_WAR
	.align		4
.L_3537:
        /*0104*/ 	.byte	0x04, 0x36
        /*0106*/ 	.short	(.L_3539 - .L_3538)
.L_3538:
        /*0108*/ 	.word	0x00000008
.L_3539:


//--------------------- .nv.info._ZN10layer_norm13ln_bwd_kernelINS_13Kernel_traitsIffffjLj15360ELj4ELj1ELj4ELj8ENS_18Kernel_traits_baseILj15360EffffjLj128EEEEEEEvNS_9BwdParamsE --------------------------
	.section	.nv.info._ZN10layer_norm13ln_bwd_kernelINS_13Kernel_traitsIffffjLj15360ELj4ELj1ELj4ELj8ENS_18Kernel_traits_baseILj15360EffffjLj128EEEEEEEvNS_9BwdParamsE,"",@"SHT_CUDA_INFO"
	.sectionflags	@""
	.align	4


	//----- nvinfo : EIATTR_CUDA_API_VERSION
	.align		4
        /*0000*/ 	.byte	0x04, 0x37
        /*0002*/ 	.short	(.L_3541 - .L_3540)
.L_3540:
        /*0004*/ 	.word	0x00000082


	//----- nvinfo : EIATTR_KPARAM_INFO
	.align		4
.L_3541:
        /*0008*/ 	.byte	0x04, 0x17
        /*000a*/ 	.short	(.L_3543 - .L_3542)
.L_3542:
        /*000c*/ 	.word	0x00000000
        /*0010*/ 	.short	0x0000
        /*0012*/ 	.short	0x0000
        /*0014*/ 	.byte	0x00, 0xf0, 0x21, 0x02


	//----- nvinfo : EIATTR_SPARSE_MMA_MASK
	.align		4
.L_3543:
        /*0018*/ 	.byte	0x03, 0x50
        /*001a*/ 	.short	0x0000


	//----- nvinfo : EIATTR_MAXREG_COUNT
	.align		4
        /*001c*/ 	.byte	0x03, 0x1b
        /*001e*/ 	.short	0x00ff


	//----- nvinfo : EIATTR_NUM_BARRIERS
	.align		4
        /*0020*/ 	.byte	0x02, 0x4c
        /*0022*/ 	.byte	0x01
	.zero		1


	//----- nvinfo : EIATTR_MERCURY_ISA_VERSION
	.align		4
        /*0024*/ 	.byte	0x03, 0x5f
        /*0026*/ 	.short	0x0101


	//----- nvinfo : EIATTR_COOP_GROUP_MASK_REGIDS
	.align		4
        /*0028*/ 	.byte	0x04, 0x29
        /*002a*/ 	.short	(.L_3545 - .L_3544)


	//   ....[0]....
.L_3544:
        /*002c*/ 	.word	0xffffffff


	//   ....[1]....
        /*0030*/ 	.word	0xffffffff


	//   ....[2]....
        /*0034*/ 	.word	0xffffffff


	//   ....[3]....
        /*0038*/ 	.word	0xffffffff


	//   ....[4]....
        /*003c*/ 	.word	0xffffffff


	//   ....[5]....
        /*0040*/ 	.word	0xffffffff


	//   ....[6]....
        /*0044*/ 	.word	0xffffffff


	//   ....[7]....
        /*0048*/ 	.word	0xffffffff


	//   ....[8]....
        /*004c*/ 	.word	0xffffffff


	//   ....[9]....
        /*0050*/ 	.word	0xffffffff


	//   ....[10]....
        /*0054*/ 	.word	0xffffffff


	//   ....[11]....
        /*0058*/ 	.word	0xffffffff


	//   ....[12]....
        /*005c*/ 	.word	0xffffffff


	//   ....[13]....
        /*0060*/ 	.word	0xffffffff


	//   ....[14]....
        /*0064*/ 	.word	0xffffffff


	//   ....[15]....
        /*0068*/ 	.word	0xffffffff


	//   ....[16]....
        /*006c*/ 	.word	0xffffffff


	//   ....[17]....
        /*0070*/ 	.word	0xffffffff


	//   ....[18]....
        /*0074*/ 	.word	0xffffffff


	//   ....[19]....
        /*0078*/ 	.word	0xffffffff


	//   ....[20]....
        /*007c*/ 	.word	0x05000096


	//   ....[21]....
        /*0080*/ 	.word	0x05000096


	//   ....[22]....
        /*0084*/ 	.word	0x05000096


	//   ....[23]....
        /*0088*/ 	.word	0x05000096


	//   ....[24]....
        /*008c*/ 	.word	0x05000096


	//   ....[25]....
        /*0090*/ 	.word	0x05000096


	//   ....[26]....
        /*0094*/ 	.word	0x05000096


	//   ....[27]....
        /*0098*/ 	.word	0x05000096


	//   ....[28]....
        /*009c*/ 	.word	0x05000096


	//   ....[29]....
        /*00a0*/ 	.word	0x05000096


	//----- nvinfo : EIATTR_COOP_GROUP_INSTR_OFFSETS
	.align		4
.L_3545:
        /*00a4*/ 	.byte	0x04, 0x28
        /*00a6*/ 	.short	(.L_3547 - .L_3546)


	//   ....[0]....
.L_3546:
        /*00a8*/ 	.word	0x00002640


	//   ....[1]....
        /*00ac*/ 	.word	0x00002650


	//   ....[2]....
        /*00b0*/ 	.word	0x00002680


	//   ....[3]....
        /*00b4*/ 	.word	0x00002690


	//   ....[4]....
        /*00b8*/ 	.word	0x000026c0


	//   ....[5]....
        /*00bc*/ 	.word	0x000026d0


	//   ....[6]....
        /*00c0*/ 	.word	0x00002700


	//   ....[7]....
        /*00c4*/ 	.word	0x00002710


	//   ....[8]....
        /*00c8*/ 	.word	0x00002750


	//   ....[9]....
        /*00cc*/ 	.word	0x00002770


	//   ....[10]....
        /*00d0*/ 	.word	0x00002c90


	//   ....[11]....
        /*00d4*/ 	.word	0x00002ca0


	//   ....[12]....
        /*00d8*/ 	.word	0x00002cd0


	//   ....[13]....
        /*00dc*/ 	.word	0x00002ce0


	//   ....[14]....
        /*00e0*/ 	.word	0x00002d10


	//   ....[15]....
        /*00e4*/ 	.word	0x00002d20


	//   ....[16]....
        /*00e8*/ 	.word	0x00002d50


	//   ....[17]....
        /*00ec*/ 	.word	0x00002d60


	//   ....[18]....
        /*00f0*/ 	.word	0x00002d90


	//   ....[19]....
        /*00f4*/ 	.word	0x00002da0


	//   ....[20]....
        /*00f8*/ 	.word	0x00003ec0


	//   ....[21]....
        /*00fc*/ 	.word	0x00003f10


	//   ....[22]....
        /*0100*/ 	.word	0x00003f80


	//   ....[23]....
        /*0104*/ 	.word	0x00003fe0


	//   ....[24]....
        /*0108*/ 	.word	0x00004050


	//   ....[25]....
        /*010c*/ 	.word	0x000040b0


	//   ....[26]....
        /*0110*/ 	.word	0x00004120


	//   ....[27]....
        /*0114*/ 	.word	0x00004180


	//   ....[28]....
        /*0118*/ 	.word	0x00004200


	//   ....[29]....
        /*011c*/ 	.word	0x00004270


	//----- nvinfo : EIATTR_EXIT_INSTR_OFFSETS
	.align		4
.L_3547:
        /*0120*/ 	.byte	0x04, 0x1c
        /*0122*/ 	.short	(.L_3549 - .L_3548)


	//   ....[0]....
.L_3548:
        /*0124*/ 	.word	0x00003e60


	//----- nvinfo : EIATTR_MAX_THREADS
	.align		4
.L_3549:
        /*0128*/ 	.byte	0x04, 0x05
        /*012a*/ 	.short	(.L_3551 - .L_3550)
.L_3550:
        /*012c*/ 	.word	0x00000080
        /*0130*/ 	.word	0x00000001
        /*0134*/ 	.word	0x00000001


	//----- nvinfo : EIATTR_CRS_STACK_SIZE
	.align		4
.L_3551:
        /*0138*/ 	.byte	0x04, 0x1e
        /*013a*/ 	.short	(.L_3553 - .L_3552)
.L_3552:
        /*013c*/ 	.word	0x00000000


	//----- nvinfo : EIATTR_CBANK_PARAM_SIZE
	.align		4
.L_3553:
        /*0140*/ 	.byte	0x03, 0x19
        /*0142*/ 	.short	0x0088


	//----- nvinfo : EIATTR_PARAM_CBANK
	.align		4
        /*0144*/ 	.byte	0x04, 0x0a
        /*0146*/ 	.short	(.L_3555 - .L_3554)
	.align		4
.L_3554:
        /*0148*/ 	.word	index@(.nv.constant0._ZN10layer_norm13ln_bwd_kernelINS_13Kernel_traitsIffffjLj15360ELj4ELj1ELj4ELj8ENS_18Kernel_traits_baseILj15360EffffjLj128EEEEEEEvNS_9BwdParamsE)
        /*014c*/ 	.short	0x0210
        /*014e*/ 	.short	0x0088


	//----- nvinfo : EIATTR_SW_WAR
	.align		4
.L_3555:
        /*0150*/ 	.byte	0x04, 0x36
        /*0152*/ 	.short	(.L_3557 - .L_3556)
.L_3556:
        /*0154*/ 	.word	0x00000008
.L_3557:


//--------------------- .nv.info._ZN10layer_norm22ln_bwd_finalize_kernelINS_22Kernel_traits_finalizeILj14336E13__nv_bfloat16fS2_fjLj1024ELj4ENS_18Kernel_traits_baseILj14336ES2_fS2_fjLj1024EEEEEEEvNS_9BwdParamsE --------------------------
	.section	.nv.info._ZN10layer_norm22ln_bwd_finalize_kernelINS_22Kernel_traits_finalizeILj14336E13__nv_bfloat16fS2_fjLj1024ELj4ENS_18Kernel_traits_baseILj14336ES2_fS2_fjLj1024EEEEEEEvNS_9BwdParamsE,"",@"SHT_CUDA_INFO"
	.sectionflags	@""
	.align	4


	//----- nvinfo : EIATTR_CUDA_API_VERSION
	.align		4
        /*0000*/ 	.byte	0x04, 0x37
        /*0002*/ 	.short	(.L_3559 - .L_3558)
.L_3558:
        /*0004*/ 	.word	0x00000082


	//----- nvinfo : EIATTR_KPARAM_INFO
	.align		4
.L_3559:
        /*0008*/ 	.byte	0x04, 0x17
        /*000a*/ 	.short	(.L_3561 - .L_3560)
.L_3560:
        /*000c*/ 	.word	0x00000000
        /*0010*/ 	.short	0x0000
        /*0012*/ 	.short	0x0000
        /*0014*/ 	.byte	0x00, 0xf0, 0x21, 0x02


	//----- nvinfo : EIATTR_SPARSE_MMA_MASK
	.align		4
.L_3561:
        /*0018*/ 	.byte	0x03, 0x50
        /*001a*/ 	.short	0x0000


	//----- nvinfo : EIATTR_MAXREG_COUNT
	.align		4
        /*001c*/ 	.byte	0x03, 0x1b
        /*001e*/ 	.short	0x0040


	//----- nvinfo : EIATTR_NUM_BARRIERS
	.align		4
        /*0020*/ 	.byte	0x02, 0x4c
        /*0022*/ 	.byte	0x01
	.zero		1


	//----- nvinfo : EIATTR_MERCURY_ISA_VERSION
	.align		4
        /*0024*/ 	.byte	0x03, 0x5f
        /*0026*/ 	.short	0x0101


	//----- nvinfo : EIATTR_COOP_GROUP_MASK_REGIDS
	.align		4
        /*0028*/ 	.byte	0x04, 0x29
        /*002a*/ 	.short	(.L_3563 - .L_3562)


	//   ....[0]....
.L_3562:
        /*002c*/ 	.word	0xffffffff


	//   ....[1]....
        /*0030*/ 	.word	0xffffffff


	//   ....[2]....
        /*0034*/ 	.word	0xffffffff


	//   ....[3]....
        /*0038*/ 	.word	0xffffffff


	//   ....[4]....
        /*003c*/ 	.word	0xffffffff


	//   ....[5]....
        /*0040*/ 	.word	0xffffffff


	//   ....[6]....
        /*0044*/ 	.word	0xffffffff


	//   ....[7]....
        /*0048*/ 	.word	0xffffffff


	//   ....[8]....
        /*004c*/ 	.word	0xffffffff


	//   ....[9]....
        /*0050*/ 	.word	0xffffffff


	//   ....[10]....
        /*0054*/ 	.word	0x05000011


	//   ....[11]....
        /*0058*/ 	.word	0x05000011


	//   ....[12]....
        /*005c*/ 	.word	0x05000011


	//   ....[13]....
        /*0060*/ 	.word	0x05000011


	//   ....[14]....
        /*0064*/ 	.word	0x05000011


	//   ....[15]....
        /*0068*/ 	.word	0x05000011


	//   ....[16]....
        /*006c*/ 	.word	0x05000011


	//   ....[17]....
        /*0070*/ 	.word	0x05000011


	//   ....[18]....
        /*0074*/ 	.word	0x05000011


	//   ....[19]....
        /*0078*/ 	.word	0x05000011


	//----- nvinfo : EIATTR_COOP_GROUP_INSTR_OFFSETS
	.align		4
.L_3563:
        /*007c*/ 	.byte	0x04, 0x28
        /*007e*/ 	.short	(.L_3565 - .L_3564)


	//   ....[0]....
.L_3564:
        /*0080*/ 	.word	0x00000860


	//   ....[1]....
        /*0084*/ 	.word	0x00000870


	//   ....[2]....
        /*0088*/ 	.word	0x000008a0


	//   ....[3]....
        /*008c*/ 	.word	0x000008b0


	//   ....[4]....
        /*0090*/ 	.word	0x000008e0


	//   ....[5]....
        /*0094*/ 	.word	0x000008f0


	//   ....[6]....
        /*0098*/ 	.word	0x00000920


	//   ....[7]....
        /*009c*/ 	.word	0x00000930


	//   ....[8]....
        /*00a0*/ 	.word	0x00000960


	//   ....[9]....
        /*00a4*/ 	.word	0x00000970


	//   ....[10]....
        /*00a8*/ 	.word	0x00000b70


	//   ....[11]....
        /*00ac*/ 	.word	0x00000be0


	//   ....[12]....
        /*00b0*/ 	.word	0x00000c50


	//   ....[13]....
        /*00b4*/ 	.word	0x00000cc0


	//   ....[14]....
        /*00b8*/ 	.word	0x00000d30


	//   ....[15]....
        /*00bc*/ 	.word	0x00000d90


	//   ....[16]....
        /*00c0*/ 	.word	0x00000e00


	//   ....[17]....
        /*00c4*/ 	.word	0x00000e70


	//   ....[18]....
        /*00c8*/ 	.word	0x00000ee0


	//   ....[19]....
        /*00cc*/ 	.word	0x00000f50


	//----- nvinfo : EIATTR_EXIT_INSTR_OFFSETS
	.align		4
.L_3565:
        /*00d0*/ 	.byte	0x04, 0x1c
        /*00d2*/ 	.short	(.L_3567 - .L_3566)


	//   ....[0]....
.L_3566:
        /*00d4*/ 	.word	0x00000070


	//   ....[1]....
        /*00d8*/ 	.word	0x00000b10


	//----- nvinfo : EIATTR_MAX_THREADS
	.align		4
.L_3567:
        /*00dc*/ 	.byte	0x04, 0x05
        /*00de*/ 	.short	(.L_3569 - .L_3568)
.L_3568:
        /*00e0*/ 	.word	0x00000400
        /*00e4*/ 	.word	0x00000001
        /*00e8*/ 	.word	0x00000001


	//----- nvinfo : EIATTR_CRS_STACK_SIZE
	.align		4
.L_3569:
        /*00ec*/ 	.byte	0x04, 0x1e
        /*00ee*/ 	.short	(.L_3571 - .L_3570)
.L_3570:
        /*00f0*/ 	.word	0x00000000


	//----- nvinfo : EIATTR_CBANK_PARAM_SIZE
	.align		4
.L_3571:
        /*00f4*/ 	.byte	0x03, 0x19
        /*00f6*/ 	.short	0x0088


	//----- nvinfo : EIATTR_PARAM_CBANK
	.align		4
        /*00f8*/ 	.byte	0x04, 0x0a
        /*00fa*/ 	.short	(.L_3573 - .L_3572)
	.align		4
.L_3572:
        /*00fc*/ 	.word	index@(.nv.constant0._ZN10layer_norm22ln_bwd_finalize_kernelINS_22Kernel_traits_finalizeILj14336E13__nv_bfloat16fS2_fjLj1024ELj4ENS_18Kernel_traits_baseILj14336ES2_fS2_fjLj1024EEEEEEEvNS_9BwdParamsE)
        /*0100*/ 	.short	0x0210
        /*0102*/ 	.short	0x0088


	//----- nvinfo : EIATTR_SW_WAR
	.align		4
.L_3573:
        /*0104*/ 	.byte	0x04, 0x36
        /*0106*/ 	.short	(.L_3575 - .L_3574)
.L_3574:
        /*0108*/ 	.word	0x00000008
.L_3575:


//--------------------- .nv.info._ZN10layer_norm13ln_bwd_kernelINS_13Kernel_traitsI13__nv_bfloat16fS2_fjLj14336ELj4ELj1ELj4ELj8ENS_18Kernel_traits_baseILj14336ES2_fS2_fjLj128EEEEEEEvNS_9BwdParamsE --------------------------
	.section	.nv.info._ZN10layer_norm13ln_bwd_kernelINS_13Kernel_traitsI13__nv_bfloat16fS2_fjLj14336ELj4ELj1ELj4ELj8ENS_18Kernel_traits_baseILj14336ES2_fS2_fjLj128EEEEEEEvNS_9BwdParamsE,"",@"SHT_CUDA_INFO"
	.sectionflags	@""
	.align	4


	//----- nvinfo : EIATTR_CUDA_API_VERSION
	.align		4
        /*0000*/ 	.byte	0x04, 0x37
        /*0002*/ 	.short	(.L_3577 - .L_3576)
.L_3576:
        /*0004*/ 	.word	0x00000082


	//----- nvinfo : EIATTR_KPARAM_INFO
	.align		4
.L_3577:
        /*0008*/ 	.byte	0x04, 0x17
        /*000a*/ 	.short	(.L_3579 - .L_3578)
.L_3578:
        /*000c*/ 	.word	0x00000000
        /*0010*/ 	.short	0x0000
        /*0012*/ 	.short	0x0000
        /*0014*/ 	.byte	0x00, 0xf0, 0x21, 0x02


	//----- nvinfo : EIATTR_SPARSE_MMA_MASK
	.align		4
.L_3579:
        /*0018*/ 	.byte	0x03, 0x50
        /*001a*/ 	.short	0x0000


	//----- nvinfo : EIATTR_MAXREG_COUNT
	.align		4
        /*001c*/ 	.byte	0x03, 0x1b
        /*001e*/ 	.short	0x00ff


	//----- nvinfo : EIATTR_NUM_BARRIERS
	.align		4
        /*0020*/ 	.byte	0x02, 0x4c
        /*0022*/ 	.byte	0x01
	.zero		1


	//----- nvinfo : EIATTR_MERCURY_ISA_VERSION
	.align		4
        /*0024*/ 	.byte	0x03, 0x5f
        /*0026*/ 	.short	0x0101


	//----- nvinfo : EIATTR_COOP_GROUP_MASK_REGIDS
	.align		4
        /*0028*/ 	.byte	0x04, 0x29
        /*002a*/ 	.short	(.L_3581 - .L_3580)


	//   ....[0]....
.L_3580:
        /*002c*/ 	.word	0xffffffff


	//   ....[1]....
        /*0030*/ 	.word	0xffffffff


	//   ....[2]....
        /*0034*/ 	.word	0xffffffff


	//   ....[3]....
        /*0038*/ 	.word	0xffffffff


	//   ....[4]....
        /*003c*/ 	.word	0xffffffff


	//   ....[5]....
        /*0040*/ 	.word	0xffffffff


	//   ....[6]....
        /*0044*/ 	.word	0xffffffff


	//   ....[7]....
        /*0048*/ 	.word	0xffffffff


	//   ....[8]....
        /*004c*/ 	.word	0xffffffff


	//   ....[9]....
        /*0050*/ 	.word	0xffffffff


	//   ....[10]....
        /*0054*/ 	.word	0xffffffff


	//   ....[11]....
        /*0058*/ 	.word	0xffffffff


	//   ....[12]....
        /*005c*/ 	.word	0xffffffff


	//   ....[13]....
        /*0060*/ 	.word	0xffffffff


	//   ....[14]....
        /*0064*/ 	.word	0xffffffff


	//   ....[15]....
        /*0068*/ 	.word	0xffffffff


	//   ....[16]....
        /*006c*/ 	.word	0xffffffff


	//   ....[17]....
        /*0070*/ 	.word	0xffffffff


	//   ....[18]....
        /*0074*/ 	.word	0xffffffff


	//   ....[19]....
        /*0078*/ 	.word	0xffffffff


	//   ....[20]....
        /*007c*/ 	.word	0x050000a1


	//   ....[21]....
        /*0080*/ 	.word	0x050000a1


	//   ....[22]....
        /*0084*/ 	.word	0x050000a1


	//   ....[23]....
        /*0088*/ 	.word	0x050000a1


	//   ....[24]....
        /*008c*/ 	.word	0x050000a1


	//   ....[25]....
        /*0090*/ 	.word	0x050000a1


	//   ....[26]....
        /*0094*/ 	.word	0x050000a1


	//   ....[27]....
        /*0098*/ 	.word	0x050000a1


	//   ....[28]....
        /*009c*/ 	.word	0x050000a1


	//   ....[29]....
        /*00a0*/ 	.word	0x050000a1


	//----- nvinfo : EIATTR_COOP_GROUP_INSTR_OFFSETS
	.align		4
.L_3581:
        /*00a4*/ 	.byte	0x04, 0x28
        /*00a6*/ 	.short	(.L_3583 - .L_3582)


	//   ....[0]....
.L_3582:
        /*00a8*/ 	.word	0x00002bb0


	//   ....[1]....
        /*00ac*/ 	.word	0x00002bc0


	//   ....[2]....
        /*00b0*/ 	.word	0x00002bf0


	//   ....[3]....
        /*00b4*/ 	.word	0x00002c00


	//   ....[4]....
        /*00b8*/ 	.word	0x00002c30


	//   ....[5]....
        /*00bc*/ 	.word	0x00002c40


	//   ....[6]....
        /*00c0*/ 	.word	0x00002c70


	//   ....[7]....
        /*00c4*/ 	.word	0x00002c80


	//   ....[8]....
        /*00c8*/ 	.word	0x00002cc0


	//   ....[9]....
        /*00cc*/ 	.word	0x00002cd0


	//   ....[10]....
        /*00d0*/ 	.word	0x00003200


	//   ....[11]....
        /*00d4*/ 	.word	0x00003210


	//   ....[12]....
        /*00d8*/ 	.word	0x00003240


	//   ....[13]....
        /*00dc*/ 	.word	0x00003250


	//   ....[14]....
        /*00e0*/ 	.word	0x00003280


	//   ....[15]....
        /*00e4*/ 	.word	0x00003290


	//   ....[16]....
        /*00e8*/ 	.word	0x000032c0


	//   ....[17]....
        /*00ec*/ 	.word	0x000032d0


	//   ....[18]....
        /*00f0*/ 	.word	0x00003300


	//   ....[19]....
        /*00f4*/ 	.word	0x00003310


	//   ....[20]....
        /*00f8*/ 	.word	0x000042e0


	//   ....[21]....
        /*00fc*/ 	.word	0x00004330


	//   ....[22]....
        /*0100*/ 	.word	0x000043a0


	//   ....[23]....
        /*0104*/ 	.word	0x00004400


	//   ....[24]....
        /*0108*/ 	.word	0x00004470


	//   ....[25]....
        /*010c*/ 	.word	0x000044d0


	//   ....[26]....
        /*0110*/ 	.word	0x00004540


	//   ....[27]....
        /*0114*/ 	.word	0x000045a0


	//   ....[28]....
        /*0118*/ 	.word	0x00004620


	//   ....[29]....
        /*011c*/ 	.word	0x00004680


	//----- nvinfo : EIATTR_EXIT_INSTR_OFFSETS
	.align		4
.L_3583:
        /*0120*/ 	.byte	0x04, 0x1c
        /*0122*/ 	.short	(.L_3585 - .L_3584)


	//   ....[0]....
.L_3584:
        /*0124*/ 	.word	0x00004280


	//----- nvinfo : EIATTR_MAX_THREADS
	.align		4
.L_3585:
        /*0128*/ 	.byte	0x04, 0x05
        /*012a*/ 	.short	(.L_3587 - .L_3586)
.L_3586:
        /*012c*/ 	.word	0x00000080
        /*0130*/ 	.word	0x00000001
        /*0134*/ 	.word	0x00000001


	//----- nvinfo : EIATTR_CRS_STACK_SIZE
	.align		4
.L_3587:
        /*0138*/ 	.byte	0x04, 0x1e
        /*013a*/ 	.short	(.L_3589 - .L_3588)
.L_3588:
        /*013c*/ 	.word	0x00000000


	//----- nvinfo : EIATTR_CBANK_PARAM_SIZE
	.align		4
.L_3589:
        /*0140*/ 	.byte	0x03, 0x19
        /*0142*/ 	.short	0x0088


	//----- nvinfo : EIATTR_PARAM_CBANK
	.align		4
        /*0144*/ 	.byte	0x04, 0x0a
        /*0146*/ 	.short	(.L_3591 - .L_3590)
	.align		4
.L_3590:
        /*0148*/ 	.word	index@(.nv.constant0._ZN10layer_norm13ln_bwd_kernelINS_13Kernel_traitsI13__nv_bfloat16fS2_fjLj14336ELj4ELj1ELj4ELj8ENS_18Kernel_traits_baseILj14336ES2_fS2_fjLj128EEEEEEEvNS_9BwdParamsE)
        /*014c*/ 	.short	0x0210
        /*014e*/ 	.short	0x0088


	//----- nvinfo : EIATTR_SW_WAR
	.align		4
.L_3591:
        /*0150*/ 	.byte	0x04, 0x36
        /*0152*/ 	.short	(.L_3593 - .L_3592)
.L_3592:
        /*0154*/ 	.word	0x00000008
.L_3593:


//--------------------- .nv.info._ZN10layer_norm22ln_bwd_finalize_kernelINS_22Kernel_traits_finalizeILj14336E13__nv_bfloat16S2_S2_fjLj1024ELj4ENS_18Kernel_traits_baseILj14336ES2_S2_S2_fjLj1024EEEEEEEvNS_9BwdParamsE --------------------------
	.section	.nv.info._ZN10layer_norm22ln_bwd_finalize_kernelINS_22Kernel_traits_finalizeILj14336E13__nv_bfloat16S2_S2_fjLj1024ELj4ENS_18Kernel_traits_baseILj14336ES2_S2_S2_fjLj1024EEEEEEEvNS_9BwdParamsE,"",@"SHT_CUDA_INFO"
	.sectionflags	@""
	.align	4


	//----- nvinfo : EIATTR_CUDA_API_VERSION
	.align		4
        /*0000*/ 	.byte	0x04, 0x37
        /*0002*/ 	.short	(.L_3595 - .L_3594)
.L_3594:
        /*0004*/ 	.word	0x00000082


	//----- nvinfo : EIATTR_KPARAM_INFO
	.align		4
.L_3595:
        /*0008*/ 	.byte	0x04, 0x17
        /*000a*/ 	.short	(.L_3597 - .L_3596)
.L_3596:
        /*000c*/ 	.word	0x00000000
        /*0010*/ 	.short	0x0000
        /*0012*/ 	.short	0x0000
        /*0014*/ 	.byte	0x00, 0xf0, 0x21, 0x02


	//----- nvinfo : EIATTR_SPARSE_MMA_MASK
	.align		4
.L_3597:
        /*0018*/ 	.byte	0x03, 0x50
        /*001a*/ 	.short	0x0000


	//----- nvinfo : EIATTR_MAXREG_COUNT
	.align		4
        /*001c*/ 	.byte	0x03, 0x1b
        /*001e*/ 	.short	0x0040


	//----- nvinfo : EIATTR_NUM_BARRIERS
	.align		4
        /*0020*/ 	.byte	0x02, 0x4c
        /*0022*/ 	.byte	0x01
	.zero		1


	//----- nvinfo : EIATTR_MERCURY_ISA_VERSION
	.align		4
        /*0024*/ 	.byte	0x03, 0x5f
        /*0026*/ 	.short	0x0101


	//----- nvinfo : EIATTR_COOP_GROUP_MASK_REGIDS
	.align		4
        /*0028*/ 	.byte	0x04, 0x29
        /*002a*/ 	.short	(.L_3599 - .L_3598)


	//   ....[0]....
.L_3598:
        /*002c*/ 	.word	0xffffffff


	//   ....[1]....
        /*0030*/ 	.word	0xffffffff


	//   ....[2]....
        /*0034*/ 	.word	0xffffffff


	//   ....[3]....
        /*0038*/ 	.word	0xffffffff


	//   ....[4]....
        /*003c*/ 	.word	0xffffffff


	//   ....[5]....
        /*0040*/ 	.word	0xffffffff


	//   ....[6]....
        /*0044*/ 	.word	0xffffffff


	//   ....[7]....
        /*0048*/ 	.word	0xffffffff


	//   ....[8]....
        /*004c*/ 	.word	0xffffffff


	//   ....[9]....
        /*0050*/ 	.word	0xffffffff


	//   ....[10]....
        /*0054*/ 	.word	0x05000011


	//   ....[11]....
        /*0058*/ 	.word	0x05000011


	//   ....[12]....
        /*005c*/ 	.word	0x05000011


	//   ....[13]....
        /*0060*/ 	.word	0x05000011


	//   ....[14]....
        /*0064*/ 	.word	0x05000011


	//   ....[15]....
        /*0068*/ 	.word	0x05000011


	//   ....[16]....
        /*006c*/ 	.word	0x05000011


	//   ....[17]....
        /*0070*/ 	.word	0x05000011


	//   ....[18]....
        /*0074*/ 	.word	0x05000011


	//   ....[19]....
        /*0078*/ 	.word	0x05000011


	//----- nvinfo : EIATTR_COOP_GROUP_INSTR_OFFSETS
	.align		4
.L_3599:
        /*007c*/ 	.byte	0x04, 0x28
        /*007e*/ 	.short	(.L_3601 - .L_3600)


	//   ....[0]....
.L_3600:
        /*0080*/ 	.word	0x00000860


	//   ....[1]....
        /*0084*/ 	.word	0x00000870


	//   ....[2]....
        /*0088*/ 	.word	0x000008a0


	//   ....[3]....
        /*008c*/ 	.word	0x000008b0


	//   ....[4]....
        /*0090*/ 	.word	0x000008e0


	//   ....[5]....
        /*0094*/ 	.word	0x000008f0


	//   ....[6]....
        /*0098*/ 	.word	0x00000920


	//   ....[7]....
        /*009c*/ 	.word	0x00000930


	//   ....[8]....
        /*00a0*/ 	.word	0x00000960


	//   ....[9]....
        /*00a4*/ 	.word	0x00000970


	//   ....[10]....
        /*00a8*/ 	.word	0x00000b70


	//   ....[11]....
        /*00ac*/ 	.word	0x00000be0


	//   ....[12]....
        /*00b0*/ 	.word	0x00000c50


	//   ....[13]....
        /*00b4*/ 	.word	0x00000cc0


	//   ....[14]....
        /*00b8*/ 	.word	0x00000d30


	//   ....[15]....
        /*00bc*/ 	.word	0x00000d90


	//   ....[16]....
        /*00c0*/ 	.word	0x00000e00


	//   ....[17]....
        /*00c4*/ 	.word	0x00000e70


	//   ....[18]....
        /*00c8*/ 	.word	0x00000ee0


	//   ....[19]....
        /*00cc*/ 	.word	0x00000f50


	//----- nvinfo : EIATTR_EXIT_INSTR_OFFSETS
	.align		4
.L_3601:
        /*00d0*/ 	.byte	0x04, 0x1c
        /*00d2*/ 	.short	(.L_3603 - .L_3602)


	//   ....[0]....
.L_3602:
        /*00d4*/ 	.word	0x00000070


	//   ....[1]....
        /*00d8*/ 	.word	0x00000b10


	//----- nvinfo : EIATTR_MAX_THREADS
	.align		4
.L_3603:
        /*00dc*/ 	.byte	0x04, 0x05
        /*00de*/ 	.short	(.L_3605 - .L_3604)
.L_3604:
        /*00e0*/ 	.word	0x00000400
        /*00e4*/ 	.word	0x00000001
        /*00e8*/ 	.word	0x00000001


	//----- nvinfo : EIATTR_CRS_STACK_SIZE
	.align		4
.L_3605:
        /*00ec*/ 	.byte	0x04, 0x1e
        /*00ee*/ 	.short	(.L_3607 - .L_3606)
.L_3606:
        /*00f0*/ 	.word	0x00000000


	//----- nvinfo : EIATTR_CBANK_PARAM_SIZE
	.align		4
.L_3607:
        /*00f4*/ 	.byte	0x03, 0x19
        /*00f6*/ 	.short	0x0088


	//----- nvinfo : EIATTR_PARAM_CBANK
	.align		4
        /*00f8*/ 	.byte	0x04, 0x0a
        /*00fa*/ 	.short	(.L_3609 - .L_3608)
	.align		4
.L_3608:
        /*00fc*/ 	.word	index@(.nv.constant0._ZN10layer_norm22ln_bwd_finalize_kernelINS_22Kernel_traits_finalizeILj14336E13__nv_bfloat16S2_S2_fjLj1024ELj4ENS_18Kernel_traits_baseILj14336ES2_S2_S2_fjLj1024EEEEEEEvNS_9BwdParamsE)
        /*0100*/ 	.short	0x0210
        /*0102*/ 	.short	0x0088


	//----- nvinfo : EIATTR_SW_WAR
	.align		4
.L_3609:
        /*0104*/ 	.byte	0x04, 0x36
        /*0106*/ 	.short	(.L_3611 - .L_3610)
.L_3610:
        /*0108*/ 	.word	0x00000008
.L_3611:


//--------------------- .nv.info._ZN10layer_norm13ln_bwd_kernelINS_13Kernel_traitsI13__nv_bfloat16S2_S2_fjLj14336ELj4ELj1ELj4ELj8ENS_18Kernel_traits_baseILj14336ES2_S2_S2_fjLj128EEEEEEEvNS_9BwdParamsE --------------------------
	.section	.nv.info._ZN10layer_norm13ln_bwd_kernelINS_13Kernel_traitsI13__nv_bfloat16S2_S2_fjLj14336ELj4ELj1ELj4ELj8ENS_18Kernel_traits_baseILj14336ES2_S2_S2_fjLj128EEEEEEEvNS_9BwdParamsE,"",@"SHT_CUDA_INFO"
	.sectionflags	@""
	.align	4


	//----- nvinfo : EIATTR_CUDA_API_VERSION
	.align		4
        /*0000*/ 	.byte	0x04, 0x37
        /*0002*/ 	.short	(.L_3613 - .L_3612)
.L_3612:
        /*0004*/ 	.word	0x00000082


	//----- nvinfo : EIATTR_KPARAM_INFO
	.align		4
.L_3613:
        /*0008*/ 	.byte	0x04, 0x17
        /*000a*/ 	.short	(.L_3615 - .L_3614)
.L_3614:
        /*000c*/ 	.word	0x00000000
        /*0010*/ 	.short	0x0000
        /*0012*/ 	.short	0x0000
        /*0014*/ 	.byte	0x00, 0xf0, 0x21, 0x02


	//----- nvinfo : EIATTR_SPARSE_MMA_MASK
	.align		4
.L_3615:
        /*0018*/ 	.byte	0x03, 0x50
        /*001a*/ 	.short	0x0000


	//----- nvinfo : EIATTR_MAXREG_COUNT
	.align		4
        /*001c*/ 	.byte	0x03, 0x1b
        /*001e*/ 	.short	0x00ff


	//----- nvinfo : EIATTR_NUM_BARRIERS
	.align		4
        /*0020*/ 	.byte	0x02, 0x4c
        /*0022*/ 	.byte	0x01
	.zero		1


	//----- nvinfo : EIATTR_MERCURY_ISA_VERSION
	.align		4
        /*0024*/ 	.byte	0x03, 0x5f
        /*0026*/ 	.short	0x0101


	//----- nvinfo : EIATTR_COOP_GROUP_MASK_REGIDS
	.align		4
        /*0028*/ 	.byte	0x04, 0x29
        /*002a*/ 	.short	(.L_3617 - .L_3616)


	//   ....[0]....
.L_3616:
        /*002c*/ 	.word	0xffffffff


	//   ....[1]....
        /*0030*/ 	.word	0xffffffff


	//   ....[2]....
        /*0034*/ 	.word	0xffffffff


	//   ....[3]....
        /*0038*/ 	.word	0xffffffff


	//   ....[4]....
        /*003c*/ 	.word	0xffffffff


	//   ....[5]....
        /*0040*/ 	.word	0xffffffff


	//   ....[6]....
        /*0044*/ 	.word	0xffffffff


	//   ....[7]....
        /*0048*/ 	.word	0xffffffff


	//   ....[8]....
        /*004c*/ 	.word	0xffffffff


	//   ....[9]....
        /*0050*/ 	.word	0xffffffff


	//   ....[10]....
        /*0054*/ 	.word	0xffffffff


	//   ....[11]....
        /*0058*/ 	.word	0xffffffff


	//   ....[12]....
        /*005c*/ 	.word	0xffffffff


	//   ....[13]....
        /*0060*/ 	.word	0xffffffff


	//   ....[14]....
        /*0064*/ 	.word	0xffffffff


	//   ....[15]....
        /*0068*/ 	.word	0xffffffff


	//   ....[16]....
        /*006c*/ 	.word	0xffffffff


	//   ....[17]....
        /*0070*/ 	.word	0xffffffff


	//   ....[18]....
        /*0074*/ 	.word	0xffffffff


	//   ....[19]....
        /*0078*/ 	.word	0xffffffff


	//   ....[20]....
        /*007c*/ 	.word	0x05000097


	//   ....[21]....
        /*0080*/ 	.word	0x05000097


	//   ....[22]....
        /*0084*/ 	.word	0x05000097


	//   ....[23]....
        /*0088*/ 	.word	0x05000097


	//   ....[24]....
        /*008c*/ 	.word	0x05000097


	//   ....[25]....
        /*0090*/ 	.word	0x05000097


	//   ....[26]....
        /*0094*/ 	.word	0x05000097


	//   ....[27]....
        /*0098*/ 	.word	0x05000097


	//   ....[28]....
        /*009c*/ 	.word	0x05000097


	//   ....[29]....
        /*00a0*/ 	.word	0x05000097


	//----- nvinfo : EIATTR_COOP_GROUP_INSTR_OFFSETS
	.align		4
.L_3617:
        /*00a4*/ 	.byte	0x04, 0x28
        /*00a6*/ 	.short	(.L_3619 - .L_3618)


	//   ....[0]....
.L_3618:
        /*00a8*/ 	.word	0x00002ad0


	//   ....[1]....
        /*00ac*/ 	.word	0x00002ae0


	//   ....[2]....
        /*00b0*/ 	.word	0x00002b10


	//   ....[3]....
        /*00b4*/ 	.word	0x00002b20


	//   ....[4]....
        /*00b8*/ 	.word	0x00002b50


	//   ....[5]....
        /*00bc*/ 	.word	0x00002b60


	//   ....[6]....
        /*00c0*/ 	.word	0x00002b90


	//   ....[7]....
        /*00c4*/ 	.word	0x00002ba0


	//   ....[8]....
        /*00c8*/ 	.word	0x00002bd0


	//   ....[9]....
        /*00cc*/ 	.word	0x00002be0


	//   ....[10]....
        /*00d0*/ 	.word	0x00003100


	//   ....[11]....
        /*00d4*/ 	.word	0x00003110


	//   ....[12]....
        /*00d8*/ 	.word	0x00003140


	//   ....[13]....
        /*00dc*/ 	.word	0x00003150


	//   ....[14]....
        /*00e0*/ 	.word	0x00003180


	//   ....[15]....
        /*00e4*/ 	.word	0x00003190


	//   ....[16]....
        /*00e8*/ 	.word	0x000031c0


	//   ....[17]....
        /*00ec*/ 	.word	0x000031d0


	//   ....[18]....
        /*00f0*/ 	.word	0x00003200


	//   ....[19]....
        /*00f4*/ 	.word	0x00003210


	//   ....[20]....
        /*00f8*/ 	.word	0x00004440


	//   ....[21]....
        /*00fc*/ 	.word	0x00004490


	//   ....[22]....
        /*0100*/ 	.word	0x00004500


	//   ....[23]....
        /*0104*/ 	.word	0x00004560


	//   ....[24]....
        /*0108*/ 	.word	0x000045d0


	//   ....[25]....
        /*010c*/ 	.word	0x00004630


	//   ....[26]....
        /*0110*/ 	.word	0x000046a0


	//   ....[27]....
        /*0114*/ 	.word	0x00004700


	//   ....[28]....
        /*0118*/ 	.word	0x00004770


	//   ....[29]....
        /*011c*/ 	.word	0x000047d0


	//----- nvinfo : EIATTR_EXIT_INSTR_OFFSETS
	.align		4
.L_3619:
        /*0120*/ 	.byte	0x04, 0x1c
        /*0122*/ 	.short	(.L_3621 - .L_3620)


	//   ....[0]....
.L_3620:
        /*0124*/ 	.word	0x000043e0


	//----- nvinfo : EIATTR_MAX_THREADS
	.align		4
.L_3621:
        /*0128*/ 	.byte	0x04, 0x05
        /*012a*/ 	.short	(.L_3623 - .L_3622)
.L_3622:
        /*012c*/ 	.word	0x00000080
        /*0130*/ 	.word	0x00000001
        /*0134*/ 	.word	0x00000001


	//----- nvinfo : EIATTR_CRS_STACK_SIZE
	.align		4
.L_3623:
        /*0138*/ 	.byte	0x04, 0x1e
        /*013a*/ 	.short	(.L_3625 - .L_3624)
.L_3624:
        /*013c*/ 	.word	0x00000000


	//----- nvinfo : EIATTR_CBANK_PARAM_SIZE
	.align		4
.L_3625:
        /*0140*/ 	.byte	0x03, 0x19
        /*0142*/ 	.short	0x0088


	//----- nvinfo : EIATTR_PARAM_CBANK
	.align		4
        /*0144*/ 	.byte	0x04, 0x0a
        /*0146*/ 	.short	(.L_3627 - .L_3626)
	.align		4
.L_3626:
        /*0148*/ 	.word	index@(.nv.constant0._ZN10layer_norm13ln_bwd_kernelINS_13Kernel_traitsI13__nv_bfloat16S2_S2_fjLj14336ELj4ELj1ELj4ELj8ENS_18Kernel_traits_baseILj14336ES2_S2_S2_fjLj128EEEEEEEvNS_9BwdParamsE)
        /*014c*/ 	.short	0x0210
        /*014e*/ 	.short	0x0088


	//----- nvinfo : EIATTR_SW_WAR
	.align		4
.L_3627:
        /*0150*/ 	.byte	0x04, 0x36
        /*0152*/ 	.short	(.L_3629 - .L_3628)
.L_3628:
        /*0154*/ 	.word	0x00000008
.L_3629:


//--------------------- .nv.info._ZN10layer_norm22ln_bwd_finalize_kernelINS_22Kernel_traits_finalizeILj14336E6__halffS2_fjLj1024ELj4ENS_18Kernel_traits_baseILj14336ES2_fS2_fjLj1024EEEEEEEvNS_9BwdParamsE --------------------------
	.section	.nv.info._ZN10layer_norm22ln_bwd_finalize_kernelINS_22Kernel_traits_finalizeILj14336E6__halffS2_fjLj1024ELj4ENS_18Kernel_traits_baseILj14336ES2_fS2_fjLj1024EEEEEEEvNS_9BwdParamsE,"",@"SHT_CUDA_INFO"
	.sectionflags	@""
	.align	4


	//----- nvinfo : EIATTR_CUDA_API_VERSION
	.align		4
        /*0000*/ 	.byte	0x04, 0x37
        /*0002*/ 	.short	(.L_3631 - .L_3630)
.L_3630:
        /*0004*/ 	.word	0x00000082


	//----- nvinfo : EIATTR_KPARAM_INFO
	.align		4
.L_3631:
        /*0008*/ 	.byte	0x04, 0x17
        /*000a*/ 	.short	(.L_3633 - .L_3632)
.L_3632:
        /*000c*/ 	.word	0x00000000
        /*0010*/ 	.short	0x0000
        /*0012*/ 	.short	0x0000
        /*0014*/ 	.byte	0x00, 0xf0, 0x21, 0x02


	//----- nvinfo : EIATTR_SPARSE_MMA_MASK
	.align		4
.L_3633:
        /*0018*/ 	.byte	0x03, 0x50
        /*001a*/ 	.short	0x0000


	//----- nvinfo : EIATTR_MAXREG_COUNT
	.align		4
        /*001c*/ 	.byte	0x03, 0x1b
        /*001e*/ 	.short	0x0040


	//----- nvinfo : EIATTR_NUM_BARRIERS
	.align		4
        /*0020*/ 	.byte	0x02, 0x4c
        /*0022*/ 	.byte	0x01
	.zero		1


	//----- nvinfo : EIATTR_MERCURY_ISA_VERSION
	.align		4
        /*0024*/ 	.byte	0x03, 0x5f
        /*0026*/ 	.short	0x0101


	//----- nvinfo : EIATTR_COOP_GROUP_MASK_REGIDS
	.align		4
        /*0028*/ 	.byte	0x04, 0x29
        /*002a*/ 	.short	(.L_3635 - .L_3634)


	//   ....[0]....
.L_3634:
        /*002c*/ 	.word	0xffffffff


	//   ....[1]....
        /*0030*/ 	.word	0xffffffff


	//   ....[2]....
        /*0034*/ 	.word	0xffffffff


	//   ....[3]....
        /*0038*/ 	.word	0xffffffff


	//   ....[4]....
        /*003c*/ 	.word	0xffffffff


	//   ....[5]....
        /*0040*/ 	.word	0xffffffff


	//   ....[6]....
        /*0044*/ 	.word	0xffffffff


	//   ....[7]....
        /*0048*/ 	.word	0xffffffff


	//   ....[8]....
        /*004c*/ 	.word	0xffffffff


	//   ....[9]....
        /*0050*/ 	.word	0xffffffff


	//   ....[10]....
        /*0054*/ 	.word	0x05000011


	//   ....[11]....
        /*0058*/ 	.word	0x05000011


	//   ....[12]....
        /*005c*/ 	.word	0x05000011


	//   ....[13]....
        /*0060*/ 	.word	0x05000011


	//   ....[14]....
        /*0064*/ 	.word	0x05000011


	//   ....[15]....
        /*0068*/ 	.word	0x05000011


	//   ....[16]....
        /*006c*/ 	.word	0x05000011


	//   ....[17]....
        /*0070*/ 	.word	0x05000011


	//   ....[18]....
        /*0074*/ 	.word	0x05000011


	//   ....[19]....
        /*0078*/ 	.word	0x05000011


	//----- nvinfo : EIATTR_COOP_GROUP_INSTR_OFFSETS
	.align		4
.L_3635:
        /*007c*/ 	.byte	0x04, 0x28
        /*007e*/ 	.short	(.L_3637 - .L_3636)


	//   ....[0]....
.L_3636:
        /*0080*/ 	.word	0x00000860


	//   ....[1]....
        /*0084*/ 	.word	0x00000870


	//   ....[2]....
        /*0088*/ 	.word	0x000008a0


	//   ....[3]....
        /*008c*/ 	.word	0x000008b0


	//   ....[4]....
        /*0090*/ 	.word	0x000008e0


	//   ....[5]....
        /*0094*/ 	.word	0x000008f0


	//   ....[6]....
        /*0098*/ 	.word	0x00000920


	//   ....[7]....
        /*009c*/ 	.word	0x00000930


	//   ....[8]....
        /*00a0*/ 	.word	0x00000960


	//   ....[9]....
        /*00a4*/ 	.word	0x00000970


	//   ....[10]....
        /*00a8*/ 	.word	0x00000b70


	//   ....[11]....
        /*00ac*/ 	.word	0x00000be0


	//   ....[12]....
        /*00b0*/ 	.word	0x00000c50


	//   ....[13]....
        /*00b4*/ 	.word	0x00000cc0


	//   ....[14]....
        /*00b8*/ 	.word	0x00000d30


	//   ....[15]....
        /*00bc*/ 	.word	0x00000d90


	//   ....[16]....
        /*00c0*/ 	.word	0x00000e00


	//   ....[17]....
        /*00c4*/ 	.word	0x00000e70


	//   ....[18]....
        /*00c8*/ 	.word	0x00000ee0


	//   ....[19]....
        /*00cc*/ 	.word	0x00000f50


	//----- nvinfo : EIATTR_EXIT_INSTR_OFFSETS
	.align		4
.L_3637:
        /*00d0*/ 	.byte	0x04, 0x1c
        /*00d2*/ 	.short	(.L_3639 - .L_3638)


	//   ....[0]....
.L_3638:
        /*00d4*/ 	.word	0x00000070


	//   ....[1]....
        /*00d8*/ 	.word	0x00000b10


	//----- nvinfo : EIATTR_MAX_THREADS
	.align		4
.L_3639:
        /*00dc*/ 	.byte	0x04, 0x05
        /*00de*/ 	.short	(.L_3641 - .L_3640)
.L_3640:
        /*00e0*/ 	.word	0x00000400
        /*00e4*/ 	.word	0x00000001
        /*00e8*/ 	.word	0x00000001


	//----- nvinfo : EIATTR_CRS_STACK_SIZE
	.align		4
.L_3641:
        /*00ec*/ 	.byte	0x04, 0x1e
        /*00ee*/ 	.short	(.L_3643 - .L_3642)
.L_3642:
        /*00f0*/ 	.word	0x00000000


	//----- nvinfo : EIATTR_CBANK_PARAM_SIZE
	.align		4
.L_3643:
        /*00f4*/ 	.byte	0x03, 0x19
        /*00f6*/ 	.short	0x0088


	//----- nvinfo : EIATTR_PARAM_CBANK
	.align		4
        /*00f8*/ 	.byte	0x04, 0x0a
        /*00fa*/ 	.short	(.L_3645 - .L_3644)
	.align		4
.L_3644:
        /*00fc*/ 	.word	index@(.nv.constant0._ZN10layer_norm22ln_bwd_finalize_kernelINS_22Kernel_traits_finalizeILj14336E6__halffS2_fjLj1024ELj4ENS_18Kernel_traits_baseILj14336ES2_fS2_fjLj1024EEEEEEEvNS_9BwdParamsE)
        /*0100*/ 	.short	0x0210
        /*0102*/ 	.short	0x0088


	//----- nvinfo : EIATTR_SW_WAR
	.align		4
.L_3645:
        /*0104*/ 	.byte	0x04, 0x36
        /*0106*/ 	.short	(.L_3647 - .L_3646)
.L_3646:
        /*0108*/ 	.word	0x00000008
.L_3647:


//--------------------- .nv.info._ZN10layer_norm13ln_bwd_kernelINS_13Kernel_traitsI6__halffS2_fjLj14336ELj4ELj1ELj4ELj8ENS_18Kernel_traits_baseILj14336ES2_fS2_fjLj128EEEEEEEvNS_9BwdParamsE --------------------------
	.section	.nv.info._ZN10layer_norm13ln_bwd_kernelINS_13Kernel_traitsI6__halffS2_fjLj14336ELj4ELj1ELj4ELj8ENS_18Kernel_traits_baseILj14336ES2_fS2_fjLj128EEEEEEEvNS_9BwdParamsE,"",@"SHT_CUDA_INFO"
	.sectionflags	@""
	.align	4


	//----- nvinfo : EIATTR_CUDA_API_VERSION
	.align		4
        /*0000*/ 	.byte	0x04, 0x37
        /*0002*/ 	.short	(.L_3649 - .L_3648)
.L_3648:
        /*0004*/ 	.word	0x00000082


	//----- nvinfo : EIATTR_KPARAM_INFO
	.align		4
.L_3649:
        /*0008*/ 	.byte	0x04, 0x17
        /*000a*/ 	.short	(.L_3651 - .L_3650)
.L_3650:
        /*000c*/ 	.word	0x00000000
        /*0010*/ 	.short	0x0000
        /*0012*/ 	.short	0x0000
        /*0014*/ 	.byte	0x00, 0xf0, 0x21, 0x02


	//----- nvinfo : EIATTR_SPARSE_MMA_MASK
	.align		4
.L_3651:
        /*0018*/ 	.byte	0x03, 0x50
        /*001a*/ 	.short	0x0000


	//----- nvinfo : EIATTR_MAXREG_COUNT
	.align		4
        /*001c*/ 	.byte	0x03, 0x1b
        /*001e*/ 	.short	0x00ff


	//----- nvinfo : EIATTR_NUM_BARRIERS
	.align		4
        /*0020*/ 	.byte	0x02, 0x4c
        /*0022*/ 	.byte	0x01
	.zero		1


	//----- nvinfo : EIATTR_MERCURY_ISA_VERSION
	.align		4
        /*0024*/ 	.byte	0x03, 0x5f
        /*0026*/ 	.short	0x0101


	//----- nvinfo : EIATTR_COOP_GROUP_MASK_REGIDS
	.align		4
        /*0028*/ 	.byte	0x04, 0x29
        /*002a*/ 	.short	(.L_3653 - .L_3652)


	//   ....[0]....
.L_3652:
        /*002c*/ 	.word	0xffffffff


	//   ....[1]....
        /*0030*/ 	.word	0xffffffff


	//   ....[2]....
        /*0034*/ 	.word	0xffffffff


	//   ....[3]....
        /*0038*/ 	.word	0xffffffff


	//   ....[4]....
        /*003c*/ 	.word	0xffffffff


	//   ....[5]....
        /*0040*/ 	.word	0xffffffff


	//   ....[6]....
        /*0044*/ 	.word	0xffffffff


	//   ....[7]....
        /*0048*/ 	.word	0xffffffff


	//   ....[8]....
        /*004c*/ 	.word	0xffffffff


	//   ....[9]....
        /*0050*/ 	.word	0xffffffff


	//   ....[10]....
        /*0054*/ 	.word	0xffffffff


	//   ....[11]....
        /*0058*/ 	.word	0xffffffff


	//   ....[12]....
        /*005c*/ 	.word	0xffffffff


	//   ....[13]....
        /*0060*/ 	.word	0xffffffff


	//   ....[14]....
        /*0064*/ 	.word	0xffffffff


	//   ....[15]....
        /*0068*/ 	.word	0xffffffff


	//   ....[16]....
        /*006c*/ 	.word	0xffffffff


	//   ....[17]....
        /*0070*/ 	.word	0xffffffff


	//   ....[18]....
        /*0074*/ 	.word	0xffffffff


	//   ....[19]....
        /*0078*/ 	.word	0xffffffff


	//   ....[20]....
        /*007c*/ 	.word	0x05000076


	//   ....[21]....
        /*0080*/ 	.word	0x05000076


	//   ....[22]....
        /*0084*/ 	.word	0x05000076


	//   ....[23]....
        /*0088*/ 	.word	0x05000076


	//   ....[24]....
        /*008c*/ 	.word	0x05000076


	//   ....[25]....
        /*0090*/ 	.word	0x05000076


	//   ....[26]....
        /*0094*/ 	.word	0x05000076


	//   ....[27]....
        /*0098*/ 	.word	0x05000076


	//   ....[28]....
        /*009c*/ 	.word	0x05000076


	//   ....[29]....
        /*00a0*/ 	.word	0x05000076


	//----- nvinfo : EIATTR_COOP_GROUP_INSTR_OFFSETS
	.align		4
.L_3653:
        /*00a4*/ 	.byte	0x04, 0x28
        /*00a6*/ 	.short	(.L_3655 - .L_3654)


	//   ....[0]....
.L_3654:
        /*00a8*/ 	.word	0x00002920


	//   ....[1]....
        /*00ac*/ 	.word	0x00002930


	//   ....[2]....
        /*00b0*/ 	.word	0x00002960


	//   ....[3]....
        /*00b4*/ 	.word	0x00002970


	//   ....[4]....
        /*00b8*/ 	.word	0x000029a0


	//   ....[5]....
        /*00bc*/ 	.word	0x000029b0


	//   ....[6]....
        /*00c0*/ 	.word	0x000029e0


	//   ....[7]....
        /*00c4*/ 	.word	0x000029f0


	//   ....[8]....
        /*00c8*/ 	.word	0x00002a20


	//   ....[9]....
        /*00cc*/ 	.word	0x00002a30


	//   ....[10]....
        /*00d0*/ 	.word	0x00002f60


	//   ....[11]....
        /*00d4*/ 	.word	0x00002f70


	//   ....[12]....
        /*00d8*/ 	.word	0x00002fa0


	//   ....[13]....
        /*00dc*/ 	.word	0x00002fb0


	//   ....[14]....
        /*00e0*/ 	.word	0x00002fe0


	//   ....[15]....
        /*00e4*/ 	.word	0x00002ff0


	//   ....[16]....
        /*00e8*/ 	.word	0x00003020


	//   ....[17]....
        /*00ec*/ 	.word	0x00003030


	//   ....[18]....
        /*00f0*/ 	.word	0x00003060


	//   ....[19]....
        /*00f4*/ 	.word	0x00003070


	//   ....[20]....
        /*00f8*/ 	.word	0x00004020


	//   ....[21]....
        /*00fc*/ 	.word	0x00004070


	//   ....[22]....
        /*0100*/ 	.word	0x000040e0


	//   ....[23]....
        /*0104*/ 	.word	0x00004140


	//   ....[24]....
        /*0108*/ 	.word	0x000041b0


	//   ....[25]....
        /*010c*/ 	.word	0x00004210


	//   ....[26]....
        /*0110*/ 	.word	0x00004280


	//   ....[27]....
        /*0114*/ 	.word	0x000042e0


	//   ....[28]....
        /*0118*/ 	.word	0x00004350


	//   ....[29]....
        /*011c*/ 	.word	0x000043b0


	//----- nvinfo : EIATTR_EXIT_INSTR_OFFSETS
	.align		4
.L_3655:
        /*0120*/ 	.byte	0x04, 0x1c
        /*0122*/ 	.short	(.L_3657 - .L_3656)


	//   ....[0]....
.L_3656:
        /*0124*/ 	.word	0x00003fc0


	//----- nvinfo : EIATTR_MAX_THREADS
	.align		4
.L_3657:
        /*0128*/ 	.byte	0x04, 0x05
        /*012a*/ 	.short	(.L_3659 - .L_3658)
.L_3658:
        /*012c*/ 	.word	0x00000080
        /*0130*/ 	.word	0x00000001
        /*0134*/ 	.word	0x00000001


	//----- nvinfo : EIATTR_CRS_STACK_SIZE
	.align		4
.L_3659:
        /*0138*/ 	.byte	0x04, 0x1e
        /*013a*/ 	.short	(.L_3661 - .L_3660)
.L_3660:
        /*013c*/ 	.word	0x00000000


	//----- nvinfo : EIATTR_CBANK_PARAM_SIZE
	.align		4
.L_3661:
        /*0140*/ 	.byte	0x03, 0x19
        /*0142*/ 	.short	0x0088


	//----- nvinfo : EIATTR_PARAM_CBANK
	.align		4
        /*0144*/ 	.byte	0x04, 0x0a
        /*0146*/ 	.short	(.L_3663 - .L_3662)
	.align		4
.L_3662:
        /*0148*/ 	.word	index@(.nv.constant0._ZN10layer_norm13ln_bwd_kernelINS_13Kernel_traitsI6__halffS2_fjLj14336ELj4ELj1ELj4ELj8ENS_18Kernel_traits_baseILj14336ES2_fS2_fjLj128EEEEEEEvNS_9BwdParamsE)
        /*014c*/ 	.short	0x0210
        /*014e*/ 	.short	0x0088


	//----- nvinfo : EIATTR_SW_WAR
	.align		4
.L_3663:
        /*0150*/ 	.byte	0x04, 0x36
        /*0152*/ 	.short	(.L_3665 - .L_3664)
.L_3664:
        /*0154*/ 	.word	0x00000008
.L_3665:


//--------------------- .nv.info._ZN10layer_norm22ln_bwd_finalize_kernelINS_22Kernel_traits_finalizeILj14336E6__halfS2_S2_fjLj1024ELj4ENS_18Kernel_traits_baseILj14336ES2_S2_S2_fjLj1024EEEEEEEvNS_9BwdParamsE --------------------------
	.section	.nv.info._ZN10layer_norm22ln_bwd_finalize_kernelINS_22Kernel_traits_finalizeILj14336E6__halfS2_S2_fjLj1024ELj4ENS_18Kernel_traits_baseILj14336ES2_S2_S2_fjLj1024EEEEEEEvNS_9BwdParamsE,"",@"SHT_CUDA_INFO"
	.sectionflags	@""
	.align	4


	//----- nvinfo : EIATTR_CUDA_API_VERSION
	.align		4
        /*0000*/ 	.byte	0x04, 0x37
        /*0002*/ 	.short	(.L_3667 - .L_3666)
.L_3666:
        /*0004*/ 	.word	0x00000082


	//----- nvinfo : EIATTR_KPARAM_INFO
	.align		4
.L_3667:
        /*0008*/ 	.byte	0x04, 0x17
        /*000a*/ 	.short	(.L_3669 - .L_3668)
.L_3668:
        /*000c*/ 	.word	0x00000000
        /*0010*/ 	.short	0x0000
        /*0012*/ 	.short	0x0000
        /*0014*/ 	.byte	0x00, 0xf0, 0x21, 0x02


	//----- nvinfo : EIATTR_SPARSE_MMA_MASK
	.align		4
.L_3669:
        /*0018*/ 	.byte	0x03, 0x50
        /*001a*/ 	.short	0x0000


	//----- nvinfo : EIATTR_MAXREG_COUNT
	.align		4
        /*001c*/ 	.byte	0x03, 0x1b
        /*001e*/ 	.short	0x0040


	//----- nvinfo : EIATTR_NUM_BARRIERS
	.align		4
        /*0020*/ 	.byte	0x02, 0x4c
        /*0022*/ 	.byte	0x01
	.zero		1


	//----- nvinfo : EIATTR_MERCURY_ISA_VERSION
	.align		4
        /*0024*/ 	.byte	0x03, 0x5f
        /*0026*/ 	.short	0x0101


	//----- nvinfo : EIATTR_COOP_GROUP_MASK_REGIDS
	.align		4
        /*0028*/ 	.byte	0x04, 0x29
        /*002a*/ 	.short	(.L_3671 - .L_3670)


	//   ....[0]....
.L_3670:
        /*002c*/ 	.word	0xffffffff


	//   ....[1]....
        /*0030*/ 	.word	0xffffffff


	//   ....[2]....
        /*0034*/ 	.word	0xffffffff


	//   ....[3]....
        /*0038*/ 	.word	0xffffffff


	//   ....[4]....
        /*003c*/ 	.word	0xffffffff


	//   ....[5]....
        /*0040*/ 	.word	0xffffffff


	//   ....[6]....
        /*0044*/ 	.word	0xffffffff


	//   ....[7]....
        /*0048*/ 	.word	0xffffffff


	//   ....[8]....
        /*004c*/ 	.word	0xffffffff


	//   ....[9]....
        /*0050*/ 	.word	0xffffffff


	//   ....[10]....
        /*0054*/ 	.word	0x05000011


	//   ....[11]....
        /*0058*/ 	.word	0x05000011


	//   ....[12]....
        /*005c*/ 	.word	0x05000011


	//   ....[13]....
        /*0060*/ 	.word	0x05000011


	//   ....[14]....
        /*0064*/ 	.word	0x05000011


	//   ....[15]....
        /*0068*/ 	.word	0x05000011


	//   ....[16]....
        /*006c*/ 	.word	0x05000011


	//   ....[17]....
        /*0070*/ 	.word	0x05000011


	//   ....[18]....
        /*0074*/ 	.word	0x05000011


	//   ....[19]....
        /*0078*/ 	.word	0x05000011


	//----- nvinfo : EIATTR_COOP_GROUP_INSTR_OFFSETS
	.align		4
.L_3671:
        /*007c*/ 	.byte	0x04, 0x28
        /*007e*/ 	.short	(.L_3673 - .L_3672)


	//   ....[0]....
.L_3672:
        /*0080*/ 	.word	0x00000860


	//   ....[1]....
        /*0084*/ 	.word	0x00000870


	//   ....[2]....
        /*0088*/ 	.word	0x000008a0


	//   ....[3]....
        /*008c*/ 	.word	0x000008b0


	//   ....[4]....
        /*0090*/ 	.word	0x000008e0


	//   ....[5]....
        /*0094*/ 	.word	0x000008f0


	//   ....[6]....
        /*0098*/ 	.word	0x00000920


	//   ....[7]....
        /*009c*/ 	.word	0x00000930


	//   ....[8]....
        /*00a0*/ 	.word	0x00000960


	//   ....[9]....
        /*00a4*/ 	.word	0x00000970


	//   ....[10]....
        /*00a8*/ 	.word	0x00000b70


	//   ....[11]....
        /*00ac*/ 	.word	0x00000be0


	//   ....[12]....
        /*00b0*/ 	.word	0x00000c50


	//   ....[13]....
        /*00b4*/ 	.word	0x00000cc0


	//   ....[14]....
        /*00b8*/ 	.word	0x00000d30


	//   ....[15]....
        /*00bc*/ 	.word	0x00000d90


	//   ....[16]....
        /*00c0*/ 	.word	0x00000e00


	//   ....[17]....
        /*00c4*/ 	.word	0x00000e70


	//   ....[18]....
        /*00c8*/ 	.word	0x00000ee0


	//   ....[19]....
        /*00cc*/ 	.word	0x00000f50


	//----- nvinfo : EIATTR_EXIT_INSTR_OFFSETS
	.align		4
.L_3673:
        /*00d0*/ 	.byte	0x04, 0x1c
        /*00d2*/ 	.short	(.L_3675 - .L_3674)


	//   ....[0]....
.L_3674:
        /*00d4*/ 	.word	0x00000070


	//   ....[1]....
        /*00d8*/ 	.word	0x00000b10


	//----- nvinfo : EIATTR_MAX_THREADS
	.align		4
.L_3675:
        /*00dc*/ 	.byte	0x04, 0x05
        /*00de*/ 	.short	(.L_3677 - .L_3676)
.L_3676:
        /*00e0*/ 	.word	0x00000400
        /*00e4*/ 	.word	0x00000001
        /*00e8*/ 	.word	0x00000001


	//----- nvinfo : EIATTR_CRS_STACK_SIZE
	.align		4
.L_3677:
        /*00ec*/ 	.byte	0x04, 0x1e
        /*00ee*/ 	.short	(.L_3679 - .L_3678)
.L_3678:
        /*00f0*/ 	.word	0x00000000


	//----- nvinfo : EIATTR_CBANK_PARAM_SIZE
	.align		4
.L_3679:
        /*00f4*/ 	.byte	0x03, 0x19
        /*00f6*/ 	.short	0x0088


	//----- nvinfo : EIATTR_PARAM_CBANK
	.align		4
        /*00f8*/ 	.byte	0x04, 0x0a
        /*00fa*/ 	.short	(.L_3681 - .L_3680)
	.align		4
.L_3680:
        /*00fc*/ 	.word	index@(.nv.constant0._ZN10layer_norm22ln_bwd_finalize_kernelINS_22Kernel_traits_finalizeILj14336E6__halfS2_S2_fjLj1024ELj4ENS_18Kernel_traits_baseILj14336ES2_S2_S2_fjLj1024EEEEEEEvNS_9BwdParamsE)
        /*0100*/ 	.short	0x0210
        /*0102*/ 	.short	0x0088


	//----- nvinfo : EIATTR_SW_WAR
	.align		4
.L_3681:
        /*0104*/ 	.byte	0x04, 0x36
        /*0106*/ 	.short	(.L_3683 - .L_3682)
.L_3682:
        /*0108*/ 	.word	0x00000008
.L_3683:


//--------------------- .nv.info._ZN10layer_norm13ln_bwd_kernelINS_13Kernel_traitsI6__halfS2_S2_fjLj14336ELj4ELj1ELj4ELj8ENS_18Kernel_traits_baseILj14336ES2_S2_S2_fjLj128EEEEEEEvNS_9BwdParamsE --------------------------
	.section	.nv.info._ZN10layer_norm13ln_bwd_kernelINS_13Kernel_traitsI6__halfS2_S2_fjLj14336ELj4ELj1ELj4ELj8ENS_18Kernel_traits_baseILj14336ES2_S2_S2_fjLj128EEEEEEEvNS_9BwdParamsE,"",@"SHT_CUDA_INFO"
	.sectionflags	@""
	.align	4


	//----- nvinfo : EIATTR_CUDA_API_VERSION
	.align		4
        /*0000*/ 	.byte	0x04, 0x37
        /*0002*/ 	.short	(.L_3685 - .L_3684)
.L_3684:
        /*0004*/ 	.word	0x00000082


	//----- nvinfo : EIATTR_KPARAM_INFO
	.align		4
.L_3685:
        /*0008*/ 	.byte	0x04, 0x17
        /*000a*/ 	.short	(.L_3687 - .L_3686)
.L_3686:
        /*000c*/ 	.word	0x00000000
        /*0010*/ 	.short	0x0000
        /*0012*/ 	.short	0x0000
        /*0014*/ 	.byte	0x00, 0xf0, 0x21, 0x02


	//----- nvinfo : EIATTR_SPARSE_MMA_MASK
	.align		4
.L_3687:
        /*0018*/ 	.byte	0x03, 0x50
        /*001a*/ 	.short	0x0000


	//----- nvinfo : EIATTR_MAXREG_COUNT
	.align		4
        /*001c*/ 	.byte	0x03, 0x1b
        /*001e*/ 	.short	0x00ff


	//----- nvinfo : EIATTR_NUM_BARRIERS
	.align		4
        /*0020*/ 	.byte	0x02, 0x4c
        /*0022*/ 	.byte	0x01
	.zero		1


	//----- nvinfo : EIATTR_MERCURY_ISA_VERSION
	.align		4
        /*0024*/ 	.byte	0x03, 0x5f
        /*0026*/ 	.short	0x0101


	//----- nvinfo : EIATTR_COOP_GROUP_MASK_REGIDS
	.align		4
        /*0028*/ 	.byte	0x04, 0x29
        /*002a*/ 	.short	(.L_3689 - .L_3688)


	//   ....[0]....
.L_3688:
        /*002c*/ 	.word	0xffffffff


	//   ....[1]....
        /*0030*/ 	.word	0xffffffff


	//   ....[2]....
        /*0034*/ 	.word	0xffffffff


	//   ....[3]....
        /*0038*/ 	.word	0xffffffff


	//   ....[4]....
        /*003c*/ 	.word	0xffffffff


	//   ....[5]....
        /*0040*/ 	.word	0xffffffff


	//   ....[6]....
        /*0044*/ 	.word	0xffffffff


	//   ....[7]....
        /*0048*/ 	.word	0xffffffff


	//   ....[8]....
        /*004c*/ 	.word	0xffffffff


	//   ....[9]....
        /*0050*/ 	.word	0xffffffff


	//   ....[10]....
        /*0054*/ 	.word	0xffffffff


	//   ....[11]....
        /*0058*/ 	.word	0xffffffff


	//   ....[12]....
        /*005c*/ 	.word	0xffffffff


	//   ....[13]....
        /*0060*/ 	.word	0xffffffff


	//   ....[14]....
        /*0064*/ 	.word	0xffffffff


	//   ....[15]....
        /*0068*/ 	.word	0xffffffff


	//   ....[16]....
        /*006c*/ 	.word	0xffffffff


	//   ....[17]....
        /*0070*/ 	.word	0xffffffff


	//   ....[18]....
        /*0074*/ 	.word	0xffffffff


	//   ....[19]....
        /*0078*/ 	.word	0xffffffff


	//   ....[20]....
        /*007c*/ 	.word	0x050000b1


	//   ....[21]....
        /*0080*/ 	.word	0x050000b1


	//   ....[22]....
        /*0084*/ 	.word	0x050000b1


	//   ....[23]....
        /*0088*/ 	.word	0x050000b1


	//   ....[24]....
        /*008c*/ 	.word	0x050000b1


	//   ....[25]....
        /*0090*/ 	.word	0x050000b1


	//   ....[26]....
        /*0094*/ 	.word	0x050000b1


	//   ....[27]....
        /*0098*/ 	.word	0x050000b1


	//   ....[28]....
        /*009c*/ 	.word	0x050000b1


	//   ....[29]....
        /*00a0*/ 	.word	0x050000b1


	//----- nvinfo : EIATTR_COOP_GROUP_INSTR_OFFSETS
	.align		4
.L_3689:
        /*00a4*/ 	.byte	0x04, 0x28
        /*00a6*/ 	.short	(.L_3691 - .L_3690)


	//   ....[0]....
.L_3690:
        /*00a8*/ 	.word	0x00002ad0


	//   ....[1]....
        /*00ac*/ 	.word	0x00002ae0


	//   ....[2]....
        /*00b0*/ 	.word	0x00002b10


	//   ....[3]....
        /*00b4*/ 	.word	0x00002b20


	//   ....[4]....
        /*00b8*/ 	.word	0x00002b50


	//   ....[5]....
        /*00bc*/ 	.word	0x00002b60


	//   ....[6]....
        /*00c0*/ 	.word	0x00002b90


	//   ....[7]....
        /*00c4*/ 	.word	0x00002ba0


	//   ....[8]....
        /*00c8*/ 	.word	0x00002bd0


	//   ....[9]....
        /*00cc*/ 	.word	0x00002be0


	//   ....[10]....
        /*00d0*/ 	.word	0x00003100


	//   ....[11]....
        /*00d4*/ 	.word	0x00003110


	//   ....[12]....
        /*00d8*/ 	.word	0x00003140


	//   ....[13]....
        /*00dc*/ 	.word	0x00003150


	//   ....[14]....
        /*00e0*/ 	.word	0x00003180


	//   ....[15]....
        /*00e4*/ 	.word	0x00003190


	//   ....[16]....
        /*00e8*/ 	.word	0x000031c0


	//   ....[17]....
        /*00ec*/ 	.word	0x000031d0


	//   ....[18]....
        /*00f0*/ 	.word	0x00003200


	//   ....[19]....
        /*00f4*/ 	.word	0x00003210


	//   ....[20]....
        /*00f8*/ 	.word	0x00004450


	//   ....[21]....
        /*00fc*/ 	.word	0x000044a0


	//   ....[22]....
        /*0100*/ 	.word	0x00004510


	//   ....[23]....
        /*0104*/ 	.word	0x00004570


	//   ....[24]....
        /*0108*/ 	.word	0x000045e0


	//   ....[25]....
        /*010c*/ 	.word	0x00004640


	//   ....[26]....
        /*0110*/ 	.word	0x000046b0


	//   ....[27]....
        /*0114*/ 	.word	0x00004710


	//   ....[28]....
        /*0118*/ 	.word	0x00004780


	//   ....[29]....
        /*011c*/ 	.word	0x000047e0


	//----- nvinfo : EIATTR_EXIT_INSTR_OFFSETS
	.align		4
.L_3691:
        /*0120*/ 	.byte	0x04, 0x1c
        /*0122*/ 	.short	(.L_3693 - .L_3692)


	//   ....[0]....
.L_3692:
        /*0124*/ 	.word	0x000043f0


	//----- nvinfo : EIATTR_MAX_THREADS
	.align		4
.L_3693:
        /*0128*/ 	.byte	0x04, 0x05
        /*012a*/ 	.short	(.L_3695 - .L_3694)
.L_3694:
        /*012c*/ 	.word	0x00000080
        /*0130*/ 	.word	0x00000001
        /*0134*/ 	.word	0x00000001


	//----- nvinfo : EIATTR_CRS_STACK_SIZE
	.align		4
.L_3695:
        /*0138*/ 	.byte	0x04, 0x1e
        /*013a*/ 	.short	(.L_3697 - .L_3696)
.L_3696:
        /*013c*/ 	.word	0x00000000


	//----- nvinfo : EIATTR_CBANK_PARAM_SIZE
	.align		4
.L_3697:
        /*0140*/ 	.byte	0x03, 0x19
        /*0142*/ 	.short	0x0088


	//----- nvinfo : EIATTR_PARAM_CBANK
	.align		4
        /*0144*/ 	.byte	0x04, 0x0a
        /*0146*/ 	.short	(.L_3699 - .L_3698)
	.align		4
.L_3698:
        /*0148*/ 	.word	index@(.nv.constant0._ZN10layer_norm13ln_bwd_kernelINS_13Kernel_traitsI6__halfS2_S2_fjLj14336ELj4ELj1ELj4ELj8ENS_18Kernel_traits_baseILj14336ES2_S2_S2_fjLj128EEEEEEEvNS_9BwdParamsE)
        /*014c*/ 	.short	0x0210
        /*014e*/ 	.short	0x0088


	//----- nvinfo : EIATTR_SW_WAR
	.align		4
.L_3699:
        /*0150*/ 	.byte	0x04, 0x36
        /*0152*/ 	.short	(.L_3701 - .L_3700)
.L_3700:
        /*0154*/ 	.word	0x00000008
.L_3701:


//--------------------- .nv.info._ZN10layer_norm22ln_bwd_finalize_kernelINS_22Kernel_traits_finalizeILj14336EffffjLj1024ELj4ENS_18Kernel_traits_baseILj14336EffffjLj1024EEEEEEEvNS_9BwdParamsE --------------------------
	.section	.nv.info._ZN10layer_norm22ln_bwd_finalize_kernelINS_22Kernel_traits_finalizeILj14336EffffjLj1024ELj4ENS_18Kernel_traits_baseILj14336EffffjLj1024EEEEEEEvNS_9BwdParamsE,"",@"SHT_CUDA_INFO"
	.sectionflags	@""
	.align	4


	//----- nvinfo : EIATTR_CUDA_API_VERSION
	.align		4
        /*0000*/ 	.byte	0x04, 0x37
        /*0002*/ 	.short	(.L_3703 - .L_3702)
.L_3702:
        /*0004*/ 	.word	0x00000082


	//----- nvinfo : EIATTR_KPARAM_INFO
	.align		4
.L_3703:
        /*0008*/ 	.byte	0x04, 0x17
        /*000a*/ 	.short	(.L_3705 - .L_3704)
.L_3704:
        /*000c*/ 	.word	0x00000000
        /*0010*/ 	.short	0x0000
        /*0012*/ 	.short	0x0000
        /*0014*/ 	.byte	0x00, 0xf0, 0x21, 0x02


	//----- nvinfo : EIATTR_SPARSE_MMA_MASK
	.align		4
.L_3705:
        /*0018*/ 	.byte	0x03, 0x50
        /*001a*/ 	.short	0x0000


	//----- nvinfo : EIATTR_MAXREG_COUNT
	.align		4
        /*001c*/ 	.byte	0x03, 0x1b
        /*001e*/ 	.short	0x0040


	//----- nvinfo : EIATTR_NUM_BARRIERS
	.align		4
        /*0020*/ 	.byte	0x02, 0x4c
        /*0022*/ 	.byte	0x01
	.zero		1


	//----- nvinfo : EIATTR_MERCURY_ISA_VERSION
	.align		4
        /*0024*/ 	.byte	0x03, 0x5f
        /*0026*/ 	.short	0x0101


	//----- nvinfo : EIATTR_COOP_GROUP_MASK_REGIDS
	.align		4
        /*0028*/ 	.byte	0x04, 0x29
        /*002a*/ 	.short	(.L_3707 - .L_3706)


	//   ....[0]....
.L_3706:
        /*002c*/ 	.word	0xffffffff


	//   ....[1]....
        /*0030*/ 	.word	0xffffffff


	//   ....[2]....
        /*0034*/ 	.word	0xffffffff


	//   ....[3]....
        /*0038*/ 	.word	0xffffffff


	//   ....[4]....
        /*003c*/ 	.word	0xffffffff


	//   ....[5]....
        /*0040*/ 	.word	0xffffffff


	//   ....[6]....
        /*0044*/ 	.word	0xffffffff


	//   ....[7]....
        /*0048*/ 	.word	0xffffffff


	//   ....[8]....
        /*004c*/ 	.word	0xffffffff


	//   ....[9]....
        /*0050*/ 	.word	0xffffffff


	//   ....[10]....
        /*0054*/ 	.word	0x05000011


	//   ....[11]....
        /*0058*/ 	.word	0x05000011


	//   ....[12]....
        /*005c*/ 	.word	0x05000011


	//   ....[13]....
        /*0060*/ 	.word	0x05000011


	//   ....[14]....
        /*0064*/ 	.word	0x05000011


	//   ....[15]....
        /*0068*/ 	.word	0x05000011


	//   ....[16]....
        /*006c*/ 	.word	0x05000011


	//   ....[17]....
        /*0070*/ 	.word	0x05000011


	//   ....[18]....
        /*0074*/ 	.word	0x05000011


	//   ....[19]....
        /*0078*/ 	.word	0x05000011


	//----- nvinfo : EIATTR_COOP_GROUP_INSTR_OFFSETS
	.align		4
.L_3707:
        /*007c*/ 	.byte	0x04, 0x28
        /*007e*/ 	.short	(.L_3709 - .L_3708)


	//   ....[0]....
.L_3708:
        /*0080*/ 	.word	0x00000860


	//   ....[1]....
        /*0084*/ 	.word	0x00000870


	//   ....[2]....
        /*0088*/ 	.word	0x000008a0


	//   ....[3]....
        /*008c*/ 	.word	0x000008b0


	//   ....[4]....
        /*0090*/ 	.word	0x000008e0


	//   ....[5]....
        /*0094*/ 	.word	0x000008f0


	//   ....[6]....
        /*0098*/ 	.word	0x00000920


	//   ....[7]....
        /*009c*/ 	.word	0x00000930


	//   ....[8]....
        /*00a0*/ 	.word	0x00000960


	//   ....[9]....
        /*00a4*/ 	.word	0x00000970


	//   ....[10]....
        /*00a8*/ 	.word	0x00000b20


	//   ....[11]....
        /*00ac*/ 	.word	0x00000b90


	//   ....[12]....
        /*00b0*/ 	.word	0x00000c00


	//   ....[13]....
        /*00b4*/ 	.word	0x00000c70


	//   ....[14]....
        /*00b8*/ 	.word	0x00000ce0


	//   ....[15]....
        /*00bc*/ 	.word	0x00000d40


	//   ....[16]....
        /*00c0*/ 	.word	0x00000db0


	//   ....[17]....
        /*00c4*/ 	.word	0x00000e20


	//   ....[18]....
        /*00c8*/ 	.word	0x00000e90


	//   ....[19]....
        /*00cc*/ 	.word	0x00000f00


	//----- nvinfo : EIATTR_EXIT_INSTR_OFFSETS
	.align		4
.L_3709:
        /*00d0*/ 	.byte	0x04, 0x1c
        /*00d2*/ 	.short	(.L_3711 - .L_3710)


	//   ....[0]....
.L_3710:
        /*00d4*/ 	.word	0x00000070


	//   ....[1]....
        /*00d8*/ 	.word	0x00000ac0


	//----- nvinfo : EIATTR_MAX_THREADS
	.align		4
.L_3711:
        /*00dc*/ 	.byte	0x04, 0x05
        /*00de*/ 	.short	(.L_3713 - .L_3712)
.L_3712:
        /*00e0*/ 	.word	0x00000400
        /*00e4*/ 	.word	0x00000001
        /*00e8*/ 	.word	0x00000001


	//----- nvinfo : EIATTR_CRS_STACK_SIZE
	.align		4
.L_3713:
        /*00ec*/ 	.byte	0x04, 0x1e
        /*00ee*/ 	.short	(.L_3715 - .L_3714)
.L_3714:
        /*00f0*/ 	.word	0x00000000


	//----- nvinfo : EIATTR_CBANK_PARAM_SIZE
	.align		4
.L_3715:
        /*00f4*/ 	.byte	0x03, 0x19
        /*00f6*/ 	.short	0x0088


	//----- nvinfo : EIATTR_PARAM_CBANK
	.align		4
        /*00f8*/ 	.byte	0x04, 0x0a
        /*00fa*/ 	.short	(.L_3717 - .L_3716)
	.align		4
.L_3716:
        /*00fc*/ 	.word	index@(.nv.constant0._ZN10layer_norm22ln_bwd_finalize_kernelINS_22Kernel_traits_finalizeILj14336EffffjLj1024ELj4ENS_18Kernel_traits_baseILj14336EffffjLj1024EEEEEEEvNS_9BwdParamsE)
        /*0100*/ 	.short	0x0210
        /*0102*/ 	.short	0x0088


	//----- nvinfo : EIATTR_SW_WAR
	.align		4
.L_3717:
        /*0104*/ 	.byte	0x04, 0x36
        /*0106*/ 	.short	(.L_3719 - .L_3718)
.L_3718:
        /*0108*/ 	.word	0x00000008
.L_3719:


//--------------------- .nv.info._ZN10layer_norm13ln_bwd_kernelINS_13Kernel_traitsIffffjLj14336ELj4ELj1ELj4ELj8ENS_18Kernel_traits_baseILj14336EffffjLj128EEEEEEEvNS_9BwdParamsE --------------------------
	.section	.nv.info._ZN10layer_norm13ln_bwd_kernelINS_13Kernel_traitsIffffjLj14336ELj4ELj1ELj4ELj8ENS_18Kernel_traits_baseILj14336EffffjLj128EEEEEEEvNS_9BwdParamsE,"",@"SHT_CUDA_INFO"
	.sectionflags	@""
	.align	4


	//----- nvinfo : EIATTR_CUDA_API_VERSION
	.align		4
        /*0000*/ 	.byte	0x04, 0x37
        /*0002*/ 	.short	(.L_3721 - .L_3720)
.L_3720:
        /*0004*/ 	.word	0x00000082


	//----- nvinfo : EIATTR_KPARAM_INFO
	.align		4
.L_3721:
        /*0008*/ 	.byte	0x04, 0x17
        /*000a*/ 	.short	(.L_3723 - .L_3722)
.L_3722:
        /*000c*/ 	.word	0x00000000
        /*0010*/ 	.short	0x0000
        /*0012*/ 	.short	0x0000
        /*0014*/ 	.byte	0x00, 0xf0, 0x21, 0x02


	//----- nvinfo : EIATTR_SPARSE_MMA_MASK
	.align		4
.L_3723:
        /*0018*/ 	.byte	0x03, 0x50
        /*001a*/ 	.short	0x0000


	//----- nvinfo : EIATTR_MAXREG_COUNT
	.align		4
        /*001c*/ 	.byte	0x03, 0x1b
        /*001e*/ 	.short	0x00ff


	//----- nvinfo : EIATTR_NUM_BARRIERS
	.align		4
        /*0020*/ 	.byte	0x02, 0x4c
        /*0022*/ 	.byte	0x01
	.zero		1


	//----- nvinfo : EIATTR_MERCURY_ISA_VERSION
	.align		4
        /*0024*/ 	.byte	0x03, 0x5f
        /*0026*/ 	.short	0x0101


	//----- nvinfo : EIATTR_COOP_GROUP_MASK_REGIDS
	.align		4
        /*0028*/ 	.byte	0x04, 0x29
        /*002a*/ 	.short	(.L_3725 - .L_3724)


	//   ....[0]....
.L_3724:
        /*002c*/ 	.word	0xffffffff


	//   ....[1]....
        /*0030*/ 	.word	0xffffffff


	//   ....[2]....
        /*0034*/ 	.word	0xffffffff


	//   ....[3]....
        /*0038*/ 	.word	0xffffffff


	//   ....[4]....
        /*003c*/ 	.word	0xffffffff


	//   ....[5]....
        /*0040*/ 	.word	0xffffffff


	//   ....[6]....
        /*0044*/ 	.word	0xffffffff


	//   ....[7]....
        /*0048*/ 	.word	0xffffffff


	//   ....[8]....
        /*004c*/ 	.word	0xffffffff


	//   ....[9]....
        /*0050*/ 	.word	0xffffffff


	//   ....[10]....
        /*0054*/ 	.word	0xffffffff


	//   ....[11]....
        /*0058*/ 	.word	0xffffffff


	//   ....[12]....
        /*005c*/ 	.word	0xffffffff


	//   ....[13]....
        /*0060*/ 	.word	0xffffffff


	//   ....[14]....
        /*0064*/ 	.word	0xffffffff


	//   ....[15]....
        /*0068*/ 	.word	0xffffffff


	//   ....[16]....
        /*006c*/ 	.word	0xffffffff


	//   ....[17]....
        /*0070*/ 	.word	0xffffffff


	//   ....[18]....
        /*0074*/ 	.word	0xffffffff


	//   ....[19]....
        /*0078*/ 	.word	0xffffffff


	//   ....[20]....
        /*007c*/ 	.word	0x05000050


	//   ....[21]....
        /*0080*/ 	.word	0x05000050


	//   ....[22]....
        /*0084*/ 	.word	0x05000050


	//   ....[23]....
        /*0088*/ 	.word	0x05000050


	//   ....[24]....
        /*008c*/ 	.word	0x05000050


	//   ....[25]....
        /*0090*/ 	.word	0x05000050


	//   ....[26]....
        /*0094*/ 	.word	0x05000050


	//   ....[27]....
        /*0098*/ 	.word	0x05000050


	//   ....[28]....
        /*009c*/ 	.word	0x05000050


	//   ....[29]....
        /*00a0*/ 	.word	0x05000050


	//----- nvinfo : EIATTR_COOP_GROUP_INSTR_OFFSETS
	.align		4
.L_3725:
        /*00a4*/ 	.byte	0x04, 0x28
        /*00a6*/ 	.short	(.L_3727 - .L_3726)


	//   ....[0]....
.L_3726:
        /*00a8*/ 	.word	0x00002400


	//   ....[1]....
        /*00ac*/ 	.word	0x00002410


	//   ....[2]....
        /*00b0*/ 	.word	0x00002440


	//   ....[3]....
        /*00b4*/ 	.word	0x00002450


	//   ....[4]....
        /*00b8*/ 	.word	0x00002480


	//   ....[5]....
        /*00bc*/ 	.word	0x00002490


	//   ....[6]....
        /*00c0*/ 	.word	0x000024c0


	//   ....[7]....
        /*00c4*/ 	.word	0x000024d0


	//   ....[8]....
        /*00c8*/ 	.word	0x00002500


	//   ....[9]....
        /*00cc*/ 	.word	0x00002510


	//   ....[10]....
        /*00d0*/ 	.word	0x00002a30


	//   ....[11]....
        /*00d4*/ 	.word	0x00002a40


	//   ....[12]....
        /*00d8*/ 	.word	0x00002a70


	//   ....[13]....
        /*00dc*/ 	.word	0x00002a80


	//   ....[14]....
        /*00e0*/ 	.word	0x00002ab0


	//   ....[15]....
        /*00e4*/ 	.word	0x00002ac0


	//   ....[16]....
        /*00e8*/ 	.word	0x00002af0


	//   ....[17]....
        /*00ec*/ 	.word	0x00002b00


	//   ....[18]....
        /*00f0*/ 	.word	0x00002b30


	//   ....[19]....
        /*00f4*/ 	.word	0x00002b40


	//   ....[20]....
        /*00f8*/ 	.word	0x00003b50


	//   ....[21]....
        /*00fc*/ 	.word	0x00003ba0


	//   ....[22]....
        /*0100*/ 	.word	0x00003c10


	//   ....[23]....
        /*0104*/ 	.word	0x00003c70


	//   ....[24]....
        /*0108*/ 	.word	0x00003ce0


	//   ....[25]....
        /*010c*/ 	.word	0x00003d40


	//   ....[26]....
        /*0110*/ 	.word	0x00003db0


	//   ....[27]....
        /*0114*/ 	.word	0x00003e10


	//   ....[28]....
        /*0118*/ 	.word	0x00003e80


	//   ....[29]....
        /*011c*/ 	.word	0x00003ee0


	//----- nvinfo : EIATTR_EXIT_INSTR_OFFSETS
	.align		4
.L_3727:
        /*0120*/ 	.byte	0x04, 0x1c
        /*0122*/ 	.short	(.L_3729 - .L_3728)


	//   ....[0]....
.L_3728:
        /*0124*/ 	.word	0x00003af0


	//----- nvinfo : EIATTR_MAX_THREADS
	.align		4
.L_3729:
        /*0128*/ 	.byte	0x04, 0x05
        /*012a*/ 	.short	(.L_3731 - .L_3730)
.L_3730:
        /*012c*/ 	.word	0x00000080
        /*0130*/ 	.word	0x00000001
        /*0134*/ 	.word	0x00000001


	//----- nvinfo : EIATTR_CRS_STACK_SIZE
	.align		4
.L_3731:
        /*0138*/ 	.byte	0x04, 0x1e
        /*013a*/ 	.short	(.L_3733 - .L_3732)
.L_3732:
        /*013c*/ 	.word	0x00000000


	//----- nvinfo : EIATTR_CBANK_PARAM_SIZE
	.align		4
.L_3733:
        /*0140*/ 	.byte	0x03, 0x19
        /*0142*/ 	.short	0x0088


	//----- nvinfo : EIATTR_PARAM_CBANK
	.align		4
        /*0144*/ 	.byte	0x04, 0x0a
        /*0146*/ 	.short	(.L_3735 - .L_3734)
	.align		4
.L_3734:
        /*0148*/ 	.word	index@(.nv.constant0._ZN10layer_norm13ln_bwd_kernelINS_13Kernel_traitsIffffjLj14336ELj4ELj1ELj4ELj8ENS_18Kernel_traits_baseILj14336EffffjLj128EEEEEEEvNS_9BwdParamsE)
        /*014c*/ 	.short	0x0210
        /*014e*/ 	.short	0x0088


	//----- nvinfo : EIATTR_SW_WAR
	.align		4
.L_3735:
        /*0150*/ 	.byte	0x04, 0x36
        /*0152*/ 	.short	(.L_3737 - .L_3736)
.L_3736:
        /*0154*/ 	.word	0x00000008
.L_3737:


//--------------------- .nv.info._ZN10layer_norm22ln_bwd_finalize_kernelINS_22Kernel_traits_finalizeILj12800E13__nv_bfloat16fS2_fjLj1024ELj4ENS_18Kernel_traits_baseILj12800ES2_fS2_fjLj1024EEEEEEEvNS_9BwdParamsE --------------------------
	.section	.nv.info._ZN10layer_norm22ln_bwd_finalize_kernelINS_22Kernel_traits_finalizeILj12800E13__nv_bfloat16fS2_fjLj1024ELj4ENS_18Kernel_traits_baseILj12800ES2_fS2_fjLj1024EEEEEEEvNS_9BwdParamsE,"",@"SHT_CUDA_INFO"
	.sectionflags	@""
	.align	4


	//----- nvinfo : EIATTR_CUDA_API_VERSION
	.align		4
        /*0000*/ 	.byte	0x04, 0x37
        /*0002*/ 	.short	(.L_3739 - .L_3738)
.L_3738:
        /*0004*/ 	.word	0x00000082


	//----- nvinfo : EIATTR_KPARAM_INFO
	.align		4
.L_3739:
        /*0008*/ 	.byte	0x04, 0x17
        /*000a*/ 	.short	(.L_3741 - .L_3740)
.L_3740:
        /*000c*/ 	.word	0x00000000
        /*0010*/ 	.short	0x0000
        /*0012*/ 	.short	0x0000
        /*0014*/ 	.byte	0x00, 0xf0, 0x21, 0x02


	//----- nvinfo : EIATTR_SPARSE_MMA_MASK
	.align		4
.L_3741:
        /*0018*/ 	.byte	0x03, 0x50
        /*001a*/ 	.short	0x0000


	//----- nvinfo : EIATTR_MAXREG_COUNT
	.align		4
        /*001c*/ 	.byte	0x03, 0x1b
        /*001e*/ 	.short	0x0040


	//----- nvinfo : EIATTR_NUM_BARRIERS
	.align		4
        /*0020*/ 	.byte	0x02, 0x4c
        /*0022*/ 	.byte	0x01
	.zero		1


	//----- nvinfo : EIATTR_MERCURY_ISA_VERSION
	.align		4
        /*0024*/ 	.byte	0x03, 0x5f
        /*0026*/ 	.short	0x0101


	//----- nvinfo : EIATTR_COOP_GROUP_MASK_REGIDS
	.align		4
        /*0028*/ 	.byte	0x04, 0x29
        /*002a*/ 	.short	(.L_3743 - .L_3742)


	//   ....[0]....
.L_3742:
        /*002c*/ 	.word	0xffffffff


	//   ....[1]....
        /*0030*/ 	.word	0xffffffff


	//   ....[2]....
        /*0034*/ 	.word	0xffffffff


	//   ....[3]....
        /*0038*/ 	.word	0xffffffff


	//   ....[4]....
        /*003c*/ 	.word	0xffffffff


	//   ....[5]....
        /*0040*/ 	.word	0xffffffff


	//   ....[6]....
        /*0044*/ 	.word	0xffffffff


	//   ....[7]....
        /*0048*/ 	.word	0xffffffff


	//   ....[8]....
        /*004c*/ 	.word	0xffffffff


	//   ....[9]....
        /*0050*/ 	.word	0xffffffff


	//   ....[10]....
        /*0054*/ 	.word	0x05000011


	//   ....[11]....
        /*0058*/ 	.word	0x05000011


	//   ....[12]....
        /*005c*/ 	.word	0x05000011


	//   ....[13]....
        /*0060*/ 	.word	0x05000011


	//   ....[14]....
        /*0064*/ 	.word	0x05000011


	//   ....[15]....
        /*0068*/ 	.word	0x05000011


	//   ....[16]....
        /*006c*/ 	.word	0x05000011


	//   ....[17]....
        /*0070*/ 	.word	0x05000011


	//   ....[18]....
        /*0074*/ 	.word	0x05000011


	//   ....[19]....
        /*0078*/ 	.word	0x05000011


	//----- nvinfo : EIATTR_COOP_GROUP_INSTR_OFFSETS
	.align		4
.L_3743:
        /*007c*/ 	.byte	0x04, 0x28
        /*007e*/ 	.short	(.L_3745 - .L_3744)


	//   ....[0]....
.L_3744:
        /*0080*/ 	.word	0x00000860


	//   ....[1]....
        /*0084*/ 	.word	0x00000870


	//   ....[2]....
        /*0088*/ 	.word	0x000008a0


	//   ....[3]....
        /*008c*/ 	.word	0x000008b0


	//   ....[4]....
        /*0090*/ 	.word	0x000008e0


	//   ....[5]....
        /*0094*/ 	.word	0x000008f0


	//   ....[6]....
        /*0098*/ 	.word	0x00000920


	//   ....[7]....
        /*009c*/ 	.word	0x00000930


	//   ....[8]....
        /*00a0*/ 	.word	0x00000960


	//   ....[9]....
        /*00a4*/ 	.word	0x00000970


	//   ....[10]....
        /*00a8*/ 	.word	0x00000b70


	//   ....[11]....
        /*00ac*/ 	.word	0x00000be0


	//   ....[12]....
        /*00b0*/ 	.word	0x00000c50


	//   ....[13]....
        /*00b4*/ 	.word	0x00000cc0


	//   ....[14]....
        /*00b8*/ 	.word	0x00000d30


	//   ....[15]....
        /*00bc*/ 	.word	0x00000d90


	//   ....[16]....
        /*00c0*/ 	.word	0x00000e00


	//   ....[17]....
        /*00c4*/ 	.word	0x00000e70


	//   ....[18]....
        /*00c8*/ 	.word	0x00000ee0


	//   ....[19]....
        /*00cc*/ 	.word	0x00000f50


	//----- nvinfo : EIATTR_EXIT_INSTR_OFFSETS
	.align		4
.L_3745:
        /*00d0*/ 	.byte	0x04, 0x1c
        /*00d2*/ 	.short	(.L_3747 - .L_3746)


	//   ....[0]....
.L_3746:
        /*00d4*/ 	.word	0x00000070


	//   ....[1]....
        /*00d8*/ 	.word	0x00000b10


	//----- nvinfo : EIATTR_MAX_THREADS
	.align		4
.L_3747:
        /*00dc*/ 	.byte	0x04, 0x05
        /*00de*/ 	.short	(.L_3749 - .L_3748)
.L_3748:
        /*00e0*/ 	.word	0x00000400
        /*00e4*/ 	.word	0x00000001
        /*00e8*/ 	.word	0x00000001


	//----- nvinfo : EIATTR_CRS_STACK_SIZE
	.align		4
.L_3749:
        /*00ec*/ 	.byte	0x04, 0x1e
        /*00ee*/ 	.short	(.L_3751 - .L_3750)
.L_3750:
        /*00f0*/ 	.word	0x00000000


	//----- nvinfo : EIATTR_CBANK_PARAM_SIZE
	.align		4
.L_3751:
        /*00f4*/ 	.byte	0x03, 0x19
        /*00f6*/ 	.short	0x0088


	//----- nvinfo : EIATTR_PARAM_CBANK
	.align		4
        /*00f8*/ 	.byte	0x04, 0x0a
        /*00fa*/ 	.short	(.L_3753 - .L_3752)
	.align		4
.L_3752:
        /*00fc*/ 	.word	index@(.nv.constant0._ZN10layer_norm22ln_bwd_finalize_kernelINS_22Kernel_traits_finalizeILj12800E13__nv_bfloat16fS2_fjLj1024ELj4ENS_18Kernel_traits_baseILj12800ES2_fS2_fjLj1024EEEEEEEvNS_9BwdParamsE)
        /*0100*/ 	.short	0x0210
        /*0102*/ 	.short	0x0088


	//----- nvinfo : EIATTR_SW_WAR
	.align		4
.L_3753:
        /*0104*/ 	.byte	0x04, 0x36
        /*0106*/ 	.short	(.L_3755 - .L_3754)
.L_3754:
        /*0108*/ 	.word	0x00000008
.L_3755:


//--------------------- .nv.info._ZN10layer_norm13ln_bwd_kernelINS_13Kernel_traitsI13__nv_bfloat16fS2_fjLj12800ELj5ELj1ELj4ELj16ENS_18Kernel_traits_baseILj12800ES2_fS2_fjLj128EEEEEEEvNS_9BwdParamsE --------------------------
	.section	.nv.info._ZN10layer_norm13ln_bwd_kernelINS_13Kernel_traitsI13__nv_bfloat16fS2_fjLj12800ELj5ELj1ELj4ELj16ENS_18Kernel_traits_baseILj12800ES2_fS2_fjLj128EEEEEEEvNS_9BwdParamsE,"",@"SHT_CUDA_INFO"
	.sectionflags	@""
	.align	4


	//----- nvinfo : EIATTR_CUDA_API_VERSION
	.align		4
        /*0000*/ 	.byte	0x04, 0x37
        /*0002*/ 	.short	(.L_3757 - .L_3756)
.L_3756:
        /*0004*/ 	.word	0x00000082


	//----- nvinfo : EIATTR_KPARAM_INFO
	.align		4
.L_3757:
        /*0008*/ 	.byte	0x04, 0x17
        /*000a*/ 	.short	(.L_3759 - .L_3758)
.L_3758:
        /*000c*/ 	.word	0x00000000
        /*0010*/ 	.short	0x0000
        /*0012*/ 	.short	0x0000
        /*0014*/ 	.byte	0x00, 0xf0, 0x21, 0x02


	//----- nvinfo : EIATTR_SPARSE_MMA_MASK
	.align		4
.L_3759:
        /*0018*/ 	.byte	0x03, 0x50
        /*001a*/ 	.short	0x0000


	//----- nvinfo : EIATTR_MAXREG_COUNT
	.align		4
        /*001c*/ 	.byte	0x03, 0x1b
        /*001e*/ 	.short	0x00ff


	//----- nvinfo : EIATTR_NUM_BARRIERS
	.align		4
        /*0020*/ 	.byte	0x02, 0x4c
        /*0022*/ 	.byte	0x01
	.zero		1


	//----- nvinfo : EIATTR_MERCURY_ISA_VERSION
	.align		4
        /*0024*/ 	.byte	0x03, 0x5f
        /*0026*/ 	.short	0x0101


	//----- nvinfo : EIATTR_COOP_GROUP_MASK_REGIDS
	.align		4
        /*0028*/ 	.byte	0x04, 0x29
        /*002a*/ 	.short	(.L_3761 - .L_3760)


	//   ....[0]....
.L_3760:
        /*002c*/ 	.word	0xffffffff


	//   ....[1]....
        /*0030*/ 	.word	0xffffffff


	//   ....[2]....
        /*0034*/ 	.word	0xffffffff


	//   ....[3]....
        /*0038*/ 	.word	0xffffffff


	//   ....[4]....
        /*003c*/ 	.word	0xffffffff


	//   ....[5]....
        /*0040*/ 	.word	0xffffffff


	//   ....[6]....
        /*0044*/ 	.word	0xffffffff


	//   ....[7]....
        /*0048*/ 	.word	0xffffffff


	//   ....[8]....
        /*004c*/ 	.word	0xffffffff


	//   ....[9]....
        /*0050*/ 	.word	0xffffffff


	//   ....[10]....
        /*0054*/ 	.word	0xffffffff


	//   ....[11]....
        /*0058*/ 	.word	0xffffffff


	//   ....[12]....
        /*005c*/ 	.word	0xffffffff


	//   ....[13]....
        /*0060*/ 	.word	0xffffffff


	//   ....[14]....
        /*0064*/ 	.word	0xffffffff


	//   ....[15]....
        /*0068*/ 	.word	0xffffffff


	//   ....[16]....
        /*006c*/ 	.word	0xffffffff


	//   ....[17]....
        /*0070*/ 	.word	0xffffffff


	//   ....[18]....
        /*0074*/ 	.word	0xffffffff


	//   ....[19]....
        /*0078*/ 	.word	0xffffffff


	//   ....[20]....
        /*007c*/ 	.word	0x05000061


	//   ....[21]....
        /*0080*/ 	.word	0x05000061


	//   ....[22]....
        /*0084*/ 	.word	0x05000061


	//   ....[23]....
        /*0088*/ 	.word	0x05000061


	//   ....[24]....
        /*008c*/ 	.word	0x05000061


	//   ....[25]....
        /*0090*/ 	.word	0x05000061


	//   ....[26]....
        /*0094*/ 	.word	0x05000061


	//   ....[27]....
        /*0098*/ 	.word	0x05000061


	//   ....[28]....
        /*009c*/ 	.word	0x05000061


	//   ....[29]....
        /*00a0*/ 	.word	0x05000061


	//----- nvinfo : EIATTR_COOP_GROUP_INSTR_OFFSETS
	.align		4
.L_3761:
        /*00a4*/ 	.byte	0x04, 0x28
        /*00a6*/ 	.short	(.L_3763 - .L_3762)


	//   ....[0]....
.L_3762:
        /*00a8*/ 	.word	0x00001c40


	//   ....[1]....
        /*00ac*/ 	.word	0x00001c50


	//   ....[2]....
        /*00b0*/ 	.word	0x00001c80


	//   ....[3]....
        /*00b4*/ 	.word	0x00001c90


	//   ....[4]....
        /*00b8*/ 	.word	0x00001cc0


	//   ....[5]....
        /*00bc*/ 	.word	0x00001cd0


	//   ....[6]....
        /*00c0*/ 	.word	0x00001d00


	//   ....[7]....
        /*00c4*/ 	.word	0x00001d10


	//   ....[8]....
        /*00c8*/ 	.word	0x00001d50


	//   ....[9]....
        /*00cc*/ 	.word	0x00001d60


	//   ....[10]....
        /*00d0*/ 	.word	0x000022b0


	//   ....[11]....
        /*00d4*/ 	.word	0x000022c0


	//   ....[12]....
        /*00d8*/ 	.word	0x000022f0


	//   ....[13]....
        /*00dc*/ 	.word	0x00002300


	//   ....[14]....
        /*00e0*/ 	.word	0x00002330


	//   ....[15]....
        /*00e4*/ 	.word	0x00002340


	//   ....[16]....
        /*00e8*/ 	.word	0x00002370


	//   ....[17]....
        /*00ec*/ 	.word	0x00002380


	//   ....[18]....
        /*00f0*/ 	.word	0x000023b0


	//   ....[19]....
        /*00f4*/ 	.word	0x000023c0


	//   ....[20]....
        /*00f8*/ 	.word	0x00002c60


	//   ....[21]....
        /*00fc*/ 	.word	0x00002cb0


	//   ....[22]....
        /*0100*/ 	.word	0x00002d20


	//   ....[23]....
        /*0104*/ 	.word	0x00002d80


	//   ....[24]....
        /*0108*/ 	.word	0x00002df0


	//   ....[25]....
        /*010c*/ 	.word	0x00002e50


	//   ....[26]....
        /*0110*/ 	.word	0x00002ec0


	//   ....[27]....
        /*0114*/ 	.word	0x00002f20


	//   ....[28]....
        /*0118*/ 	.word	0x00002fa0


	//   ....[29]....
        /*011c*/ 	.word	0x00003000


	//----- nvinfo : EIATTR_EXIT_INSTR_OFFSETS
	.align		4
.L_3763:
        /*0120*/ 	.byte	0x04, 0x1c
        /*0122*/ 	.short	(.L_3765 - .L_3764)


	//   ....[0]....
.L_3764:
        /*0124*/ 	.word	0x00002c00


	//----- nvinfo : EIATTR_MAX_THREADS
	.align		4
.L_3765:
        /*0128*/ 	.byte	0x04, 0x05
        /*012a*/ 	.short	(.L_3767 - .L_3766)
.L_3766:
        /*012c*/ 	.word	0x00000080
        /*0130*/ 	.word	0x00000001
        /*0134*/ 	.word	0x00000001


	//----- nvinfo : EIATTR_CRS_STACK_SIZE
	.align		4
.L_3767:
        /*0138*/ 	.byte	0x04, 0x1e
        /*013a*/ 	.short	(.L_3769 - .L_3768)
.L_3768:
        /*013c*/ 	.word	0x00000000


	//----- nvinfo : EIATTR_CBANK_PARAM_SIZE
	.align		4
.L_3769:
        /*0140*/ 	.byte	0x03, 0x19
        /*0142*/ 	.short	0x0088


	//----- nvinfo : EIATTR_PARAM_CBANK
	.align		4
        /*0144*/ 	.byte	0x04, 0x0a
        /*0146*/ 	.short	(.L_3771 - .L_3770)
	.align		4
.L_3770:
        /*0148*/ 	.word	index@(.nv.constant0._ZN10layer_norm13ln_bwd_kernelINS_13Kernel_traitsI13__nv_bfloat16fS2_fjLj12800ELj5ELj1ELj4ELj16ENS_18Kernel_traits_baseILj12800ES2_fS2_fjLj128EEEEEEEvNS_9BwdParamsE)
        /*014c*/ 	.short	0x0210
        /*014e*/ 	.short	0x0088


	//----- nvinfo : EIATTR_SW_WAR
	.align		4
.L_3771:
        /*0150*/ 	.byte	0x04, 0x36
        /*0152*/ 	.short	(.L_3773 - .L_3772)
.L_3772:
        /*0154*/ 	.word	0x00000008
.L_3773:


//--------------------- .nv.info._ZN10layer_norm22ln_bwd_finalize_kernelINS_22Kernel_traits_finalizeILj12800E13__nv_bfloat16S2_S2_fjLj1024ELj4ENS_18Kernel_traits_baseILj12800ES2_S2_S2_fjLj1024EEEEEEEvNS_9BwdParamsE --------------------------
	.section	.nv.info._ZN10layer_norm22ln_bwd_finalize_kernelINS_22Kernel_traits_finalizeILj12800E13__nv_bfloat16S2_S2_fjLj1024ELj4ENS_18Kernel_traits_baseILj12800ES2_S2_S2_fjLj1024EEEEEEEvNS_9BwdParamsE,"",@"SHT_CUDA_INFO"
	.sectionflags	@""
	.align	4


	//----- nvinfo : EIATTR_CUDA_API_VERSION
	.align		4
        /*0000*/ 	.byte	0x04, 0x37
        /*0002*/ 	.short	(.L_3775 - .L_3774)
.L_3774:
        /*0004*/ 	.word	0x00000082


	//----- nvinfo : EIATTR_KPARAM_INFO
	.align		4
.L_3775:
        /*0008*/ 	.byte	0x04, 0x17
        /*000a*/ 	.short	(.L_3777 - .L_3776)
.L_3776:
        /*000c*/ 	.word	0x00000000
        /*0010*/ 	.short	0x0000
        /*0012*/ 	.short	0x0000
        /*0014*/ 	.byte	0x00, 0xf0, 0x21, 0x02


	//----- nvinfo : EIATTR_SPARSE_MMA_MASK
	.align		4
.L_3777:
        /*0018*/ 	.byte	0x03, 0x50
        /*001a*/ 	.short	0x0000


	//----- nvinfo : EIATTR_MAXREG_COUNT
	.align		4
        /*001c*/ 	.byte	0x03, 0x1b
        /*001e*/ 	.short	0x0040


	//----- nvinfo : EIATTR_NUM_BARRIERS
	.align		4
        /*0020*/ 	.byte	0x02, 0x4c
        /*0022*/ 	.byte	0x01
	.zero		1


	//----- nvinfo : EIATTR_MERCURY_ISA_VERSION
	.align		4
        /*0024*/ 	.byte	0x03, 0x5f
        /*0026*/ 	.short	0x0101


	//----- nvinfo : EIATTR_COOP_GROUP_MASK_REGIDS
	.align		4
        /*0028*/ 	.byte	0x04, 0x29
        /*002a*/ 	.short	(.L_3779 - .L_3778)


	//   ....[0]....
.L_3778:
        /*002c*/ 	.word	0xffffffff


	//   ....[1]....
        /*0030*/ 	.word	0xffffffff


	//   ....[2]....
        /*0034*/ 	.word	0xffffffff


	//   ....[3]....
        /*0038*/ 	.word	0xffffffff


	//   ....[4]....
        /*003c*/ 	.word	0xffffffff


	//   ....[5]....
        /*0040*/ 	.word	0xffffffff


	//   ....[6]....
        /*0044*/ 	.word	0xffffffff


	//   ....[7]....
        /*0048*/ 	.word	0xffffffff


	//   ....[8]....
        /*004c*/ 	.word	0xffffffff


	//   ....[9]....
        /*0050*/ 	.word	0xffffffff


	//   ....[10]....
        /*0054*/ 	.word	0x05000011


	//   ....[11]....
        /*0058*/ 	.word	0x05000011


	//   ....[12]....
        /*005c*/ 	.word	0x05000011


	//   ....[13]....
        /*0060*/ 	.word	0x05000011


	//   ....[14]....
        /*0064*/ 	.word	0x05000011


	//   ....[15]....
        /*0068*/ 	.word	0x05000011


	//   ....[16]....
        /*006c*/ 	.word	0x05000011


	//   ....[17]....
        /*0070*/ 	.word	0x05000011


	//   ....[18]....
        /*0074*/ 	.word	0x05000011


	//   ....[19]....
        /*0078*/ 	.word	0x05000011


	//----- nvinfo : EIATTR_COOP_GROUP_INSTR_OFFSETS
	.align		4
.L_3779:
        /*007c*/ 	.byte	0x04, 0x28
        /*007e*/ 	.short	(.L_3781 - .L_3780)


	//   ....[0]....
.L_3780:
        /*0080*/ 	.word	0x00000860


	//   ....[1]....
        /*0084*/ 	.word	0x00000870


	//   ....[2]....
        /*0088*/ 	.word	0x000008a0


	//   ....[3]....
        /*008c*/ 	.word	0x000008b0


	//   ....[4]....
        /*0090*/ 	.word	0x000008e0


	//   ....[5]....
        /*0094*/ 	.word	0x000008f0


	//   ....[6]....
        /*0098*/ 	.word	0x00000920


	//   ....[7]....
        /*009c*/ 	.word	0x00000930


	//   ....[8]....
        /*00a0*/ 	.word	0x00000960


	//   ....[9]....
        /*00a4*/ 	.word	0x00000970


	//   ....[10]....
        /*00a8*/ 	.word	0x00000b70


	//   ....[11]....
        /*00ac*/ 	.word	0x00000be0


	//   ....[12]....
        /*00b0*/ 	.word	0x00000c50


	//   ....[13]....
        /*00b4*/ 	.word	0x00000cc0


	//   ....[14]....
        /*00b8*/ 	.word	0x00000d30


	//   ....[15]....
        /*00bc*/ 	.word	0x00000d90


	//   ....[16]....
        /*00c0*/ 	.word	0x00000e00


	//   ....[17]....
        /*00c4*/ 	.word	0x00000e70


	//   ....[18]....
        /*00c8*/ 	.word	0x00000ee0


	//   ....[19]....
        /*00cc*/ 	.word	0x00000f50


	//----- nvinfo : EIATTR_EXIT_INSTR_OFFSETS
	.align		4
.L_3781:
        /*00d0*/ 	.byte	0x04, 0x1c
        /*00d2*/ 	.short	(.L_3783 - .L_3782)


	//   ....[0]....
.L_3782:
        /*00d4*/ 	.word	0x00000070


	//   ....[1]....
        /*00d8*/ 	.word	0x00000b10


	//----- nvinfo : EIATTR_MAX_THREADS
	.align		4
.L_3783:
        /*00dc*/ 	.byte	0x04, 0x05
        /*00de*/ 	.short	(.L_3785 - .L_3784)
.L_3784:
        /*00e0*/ 	.word	0x00000400
        /*00e4*/ 	.word	0x00000001
        /*00e8*/ 	.word	0x00000001


	//----- nvinfo : EIATTR_CRS_STACK_SIZE
	.align		4
.L_3785:
        /*00ec*/ 	.byte	0x04, 0x1e
        /*00ee*/ 	.short	(.L_3787 - .L_3786)
.L_3786:
        /*00f0*/ 	.word	0x00000000


	//----- nvinfo : EIATTR_CBANK_PARAM_SIZE
	.align		4
.L_3787:
        /*00f4*/ 	.byte	0x03, 0x19
        /*00f6*/ 	.short	0x0088


	//----- nvinfo : EIATTR_PARAM_CBANK
	.align		4
        /*00f8*/ 	.byte	0x04, 0x0a
        /*00fa*/ 	.short	(.L_3789 - .L_3788)
	.align		4
.L_3788:
        /*00fc*/ 	.word	index@(.nv.constant0._ZN10layer_norm22ln_bwd_finalize_kernelINS_22Kernel_traits_finalizeILj12800E13__nv_bfloat16S2_S2_fjLj1024ELj4ENS_18Kernel_traits_baseILj12800ES2_S2_S2_fjLj1024EEEEEEEvNS_9BwdParamsE)
        /*0100*/ 	.short	0x0210
        /*0102*/ 	.short	0x0088


	//----- nvinfo : EIATTR_SW_WAR
	.align		4
.L_3789:
        /*0104*/ 	.byte	0x04, 0x36
        /*0106*/ 	.short	(.L_3791 - .L_3790)
.L_3790:
        /*0108*/ 	.word	0x00000008
.L_3791:


//--------------------- .nv.info._ZN10layer_norm13ln_bwd_kernelINS_13Kernel_traitsI13__nv_bfloat16S2_S2_fjLj12800ELj5ELj1ELj4ELj8ENS_18Kernel_traits_baseILj12800ES2_S2_S2_fjLj128EEEEEEEvNS_9BwdParamsE --------------------------
	.section	.nv.info._ZN10layer_norm13ln_bwd_kernelINS_13Kernel_traitsI13__nv_bfloat16S2_S2_fjLj12800ELj5ELj1ELj4ELj8ENS_18Kernel_traits_baseILj12800ES2_S2_S2_fjLj128EEEEEEEvNS_9BwdParamsE,"",@"SHT_CUDA_INFO"
	.sectionflags	@""
	.align	4


	//----- nvinfo : EIATTR_CUDA_API_VERSION
	.align		4
        /*0000*/ 	.byte	0x04, 0x37
        /*0002*/ 	.short	(.L_3793 - .L_3792)
.L_3792:
        /*0004*/ 	.word	0x00000082


	//----- nvinfo : EIATTR_KPARAM_INFO
	.align		4
.L_3793:
        /*0008*/ 	.byte	0x04, 0x17
        /*000a*/ 	.short	(.L_3795 - .L_3794)
.L_3794:
        /*000c*/ 	.word	0x00000000
        /*0010*/ 	.short	0x0000
        /*0012*/ 	.short	0x0000
        /*0014*/ 	.byte	0x00, 0xf0, 0x21, 0x02


	//----- nvinfo : EIATTR_SPARSE_MMA_MASK
	.align		4
.L_3795:
        /*0018*/ 	.byte	0x03, 0x50
        /*001a*/ 	.short	0x0000


	//----- nvinfo : EIATTR_MAXREG_COUNT
	.align		4
        /*001c*/ 	.byte	0x03, 0x1b
        /*001e*/ 	.short	0x00ff


	//----- nvinfo : EIATTR_NUM_BARRIERS
	.align		4
        /*0020*/ 	.byte	0x02, 0x4c
        /*0022*/ 	.byte	0x01
	.zero		1


	//----- nvinfo : EIATTR_MERCURY_ISA_VERSION
	.align		4
        /*0024*/ 	.byte	0x03, 0x5f
        /*0026*/ 	.short	0x0101


	//----- nvinfo : EIATTR_COOP_GROUP_MASK_REGIDS
	.align		4
        /*0028*/ 	.byte	0x04, 0x29
        /*002a*/ 	.short	(.L_3797 - .L_3796)


	//   ....[0]....
.L_3796:
        /*002c*/ 	.word	0xffffffff


	//   ....[1]....
        /*0030*/ 	.word	0xffffffff


	//   ....[2]....
        /*0034*/ 	.word	0xffffffff


	//   ....[3]....
        /*0038*/ 	.word	0xffffffff


	//   ....[4]....
        /*003c*/ 	.word	0xffffffff


	//   ....[5]....
        /*0040*/ 	.word	0xffffffff


	//   ....[6]....
        /*0044*/ 	.word	0xffffffff


	//   ....[7]....
        /*0048*/ 	.word	0xffffffff


	//   ....[8]....
        /*004c*/ 	.word	0xffffffff


	//   ....[9]....
        /*0050*/ 	.word	0xffffffff


	//   ....[10]....
        /*0054*/ 	.word	0xffffffff


	//   ....[11]....
        /*0058*/ 	.word	0xffffffff


	//   ....[12]....
        /*005c*/ 	.word	0xffffffff


	//   ....[13]....
        /*0060*/ 	.word	0xffffffff


	//   ....[14]....
        /*0064*/ 	.word	0xffffffff


	//   ....[15]....
        /*0068*/ 	.word	0xffffffff


	//   ....[16]....
        /*006c*/ 	.word	0xffffffff


	//   ....[17]....
        /*0070*/ 	.word	0xffffffff


	//   ....[18]....
        /*0074*/ 	.word	0xffffffff


	//   ....[19]....
        /*0078*/ 	.word	0xffffffff


	//   ....[20]....
        /*007c*/ 	.word	0x05000053


	//   ....[21]....
        /*0080*/ 	.word	0x05000053


	//   ....[22]....
        /*0084*/ 	.word	0x05000053


	//   ....[23]....
        /*0088*/ 	.word	0x05000053


	//   ....[24]....
        /*008c*/ 	.word	0x05000053


	//   ....[25]....
        /*0090*/ 	.word	0x05000053


	//   ....[26]....
        /*0094*/ 	.word	0x05000053


	//   ....[27]....
        /*0098*/ 	.word	0x05000053


	//   ....[28]....
        /*009c*/ 	.word	0x05000053


	//   ....[29]....
        /*00a0*/ 	.word	0x05000053


	//----- nvinfo : EIATTR_COOP_GROUP_INSTR_OFFSETS
	.align		4
.L_3797:
        /*00a4*/ 	.byte	0x04, 0x28
        /*00a6*/ 	.short	(.L_3799 - .L_3798)


	//   ....[0]....
.L_3798:
        /*00a8*/ 	.word	0x00001f60


	//   ....[1]....
        /*00ac*/ 	.word	0x00001f70


	//   ....[2]....
        /*00b0*/ 	.word	0x00001fa0


	//   ....[3]....
        /*00b4*/ 	.word	0x00001fb0


	//   ....[4]....
        /*00b8*/ 	.word	0x00001fe0


	//   ....[5]....
        /*00bc*/ 	.word	0x00001ff0


	//   ....[6]....
        /*00c0*/ 	.word	0x00002020


	//   ....[7]....
        /*00c4*/ 	.word	0x00002030


	//   ....[8]....
        /*00c8*/ 	.word	0x00002070


	//   ....[9]....
        /*00cc*/ 	.word	0x00002080


	//   ....[10]....
        /*00d0*/ 	.word	0x000025c0


	//   ....[11]....
        /*00d4*/ 	.word	0x000025d0


	//   ....[12]....
        /*00d8*/ 	.word	0x00002600


	//   ....[13]....
        /*00dc*/ 	.word	0x00002610


	//   ....[14]....
        /*00e0*/ 	.word	0x00002640


	//   ....[15]....
        /*00e4*/ 	.word	0x00002650


	//   ....[16]....
        /*00e8*/ 	.word	0x00002680


	//   ....[17]....
        /*00ec*/ 	.word	0x00002690


	//   ....[18]....
        /*00f0*/ 	.word	0x000026c0


	//   ....[19]....
        /*00f4*/ 	.word	0x000026d0


	//   ....[20]....
        /*00f8*/ 	.word	0x000032d0


	//   ....[21]....
        /*00fc*/ 	.word	0x00003320


	//   ....[22]....
        /*0100*/ 	.word	0x00003390


	//   ....[23]....
        /*0104*/ 	.word	0x000033f0


	//   ....[24]....
        /*0108*/ 	.word	0x00003460


	//   ....[25]....
        /*010c*/ 	.word	0x000034c0


	//   ....[26]....
        /*0110*/ 	.word	0x00003530


	//   ....[27]....
        /*0114*/ 	.word	0x00003590


	//   ....[28]....
        /*0118*/ 	.word	0x00003610


	//   ....[29]....
        /*011c*/ 	.word	0x00003670


	//----- nvinfo : EIATTR_EXIT_INSTR_OFFSETS
	.align		4
.L_3799:
        /*0120*/ 	.byte	0x04, 0x1c
        /*0122*/ 	.short	(.L_3801 - .L_3800)


	//   ....[0]....
.L_3800:
        /*0124*/ 	.word	0x00003270


	//----- nvinfo : EIATTR_MAX_THREADS
	.align		4
.L_3801:
        /*0128*/ 	.byte	0x04, 0x05
        /*012a*/ 	.short	(.L_3803 - .L_3802)
.L_3802:
        /*012c*/ 	.word	0x00000080
        /*0130*/ 	.word	0x00000001
        /*0134*/ 	.word	0x00000001


	//----- nvinfo : EIATTR_CRS_STACK_SIZE
	.align		4
.L_3803:
        /*0138*/ 	.byte	0x04, 0x1e
        /*013a*/ 	.short	(.L_3805 - .L_3804)
.L_3804:
        /*013c*/ 	.word	0x00000000


	//----- nvinfo : EIATTR_CBANK_PARAM_SIZE
	.align		4
.L_3805:
        /*0140*/ 	.byte	0x03, 0x19
        /*0142*/ 	.short	0x0088


	//----- nvinfo : EIATTR_PARAM_CBANK
	.align		4
        /*0144*/ 	.byte	0x04, 0x0a
        /*0146*/ 	.short	(.L_3807 - .L_3806)
	.align		4
.L_3806:
        /*0148*/ 	.word	index@(.nv.constant0._ZN10layer_norm13ln_bwd_kernelINS_13Kernel_traitsI13__nv_bfloat16S2_S2_fjLj12800ELj5ELj1ELj4ELj8ENS_18Kernel_traits_baseILj12800ES2_S2_S2_fjLj128EEEEEEEvNS_9BwdParamsE)
        /*014c*/ 	.short	0x0210
        /*014e*/ 	.short	0x0088


	//----- nvinfo : EIATTR_SW_WAR
	.align		4
.L_3807:
        /*0150*/ 	.byte	0x04, 0x36
        /*0152*/ 	.short	(.L_3809 - .L_3808)
.L_3808:
        /*0154*/ 	.word	0x00000008
.L_3809:


//--------------------- .nv.info._ZN10layer_norm22ln_bwd_finalize_kernelINS_22Kernel_traits_finalizeILj12800E6__halffS2_fjLj1024ELj4ENS_18Kernel_traits_baseILj12800ES2_fS2_fjLj1024EEEEEEEvNS_9BwdParamsE --------------------------
	.section	.nv.info._ZN10layer_norm22ln_bwd_finalize_kernelINS_22Kernel_traits_finalizeILj12800E6__halffS2_fjLj1024ELj4ENS_18Kernel_traits_baseILj12800ES2_fS2_fjLj1024EEEEEEEvNS_9BwdParamsE,"",@"SHT_CUDA_INFO"
	.sectionflags	@""
	.align	4


	//----- nvinfo : EIATTR_CUDA_API_VERSION
	.align		4
        /*0000*/ 	.byte	0x04, 0x37
        /*0002*/ 	.short	(.L_3811 - .L_3810)
.L_3810:
        /*0004*/ 	.word	0x00000082


	//----- nvinfo : EIATTR_KPARAM_INFO
	.align		4
.L_3811:
        /*0008*/ 	.byte	0x04, 0x17
        /*000a*/ 	.short	(.L_3813 - .L_3812)
.L_3812:
        /*000c*/ 	.word	0x00000000
        /*0010*/ 	.short	0x0000
        /*0012*/ 	.short	0x0000
        /*0014*/ 	.byte	0x00, 0xf0, 0x21, 0x02


	//----- nvinfo : EIATTR_SPARSE_MMA_MASK
	.align		4
.L_3813:
        /*0018*/ 	.byte	0x03, 0x50
        /*001a*/ 	.short	0x0000


	//----- nvinfo : EIATTR_MAXREG_COUNT
	.align		4
        /*001c*/ 	.byte	0x03, 0x1b
        /*001e*/ 	.short	0x0040


	//----- nvinfo : EIATTR_NUM_BARRIERS
	.align		4
        /*0020*/ 	.byte	0x02, 0x4c
        /*0022*/ 	.byte	0x01
	.zero		1


	//----- nvinfo : EIATTR_MERCURY_ISA_VERSION
	.align		4
        /*0024*/ 	.byte	0x03, 0x5f
        /*0026*/ 	.short	0x0101


	//----- nvinfo : EIATTR_COOP_GROUP_MASK_REGIDS
	.align		4
        /*0028*/ 	.byte	0x04, 0x29
        /*002a*/ 	.short	(.L_3815 - .L_3814)


	//   ....[0]....
.L_3814:
        /*002c*/ 	.word	0xffffffff


	//   ....[1]....
        /*0030*/ 	.word	0xffffffff


	//   ....[2]....
        /*0034*/ 	.word	0xffffffff


	//   ....[3]....
        /*0038*/ 	.word	0xffffffff


	//   ....[4]....
        /*003c*/ 	.word	0xffffffff


	//   ....[5]....
        /*0040*/ 	.word	0xffffffff


	//   ....[6]....
        /*0044*/ 	.word	0xffffffff


	//   ....[7]....
        /*0048*/ 	.word	0xffffffff


	//   ....[8]....
        /*004c*/ 	.word	0xffffffff


	//   ....[9]....
        /*0050*/ 	.word	0xffffffff


	//   ....[10]....
        /*0054*/ 	.word	0x05000011


	//   ....[11]....
        /*0058*/ 	.word	0x05000011


	//   ....[12]....
        /*005c*/ 	.word	0x05000011


	//   ....[13]....
        /*0060*/ 	.word	0x05000011


	//   ....[14]....
        /*0064*/ 	.word	0x05000011


	//   ....[15]....
        /*0068*/ 	.word	0x05000011


	//   ....[16]....
        /*006c*/ 	.word	0x05000011


	//   ....[17]....
        /*0070*/ 	.word	0x05000011


	//   ....[18]....
        /*0074*/ 	.word	0x05000011


	//   ....[19]....
        /*0078*/ 	.word	0x05000011


	//----- nvinfo : EIATTR_COOP_GROUP_INSTR_OFFSETS
	.align		4
.L_3815:
        /*007c*/ 	.byte	0x04, 0x28
        /*007e*/ 	.short	(.L_3817 - .L_3816)


	//   ....[0]....
.L_3816:
        /*0080*/ 	.word	0x00000860


	//   ....[1]....
        /*0084*/ 	.word	0x00000870


	//   ....[2]....
        /*0088*/ 	.word	0x000008a0


	//   ....[3]....
        /*008c*/ 	.word	0x000008b0


	//   ....[4]....
        /*0090*/ 	.word	0x000008e0


	//   ....[5]....
        /*0094*/ 	.word	0x000008f0


	//   ....[6]....
        /*0098*/ 	.word	0x00000920


	//   ....[7]....
        /*009c*/ 	.word	0x00000930


	//   ....[8]....
        /*00a0*/ 	.word	0x00000960


	//   ....[9]....
        /*00a4*/ 	.word	0x00000970


	//   ....[10]....
        /*00a8*/ 	.word	0x00000b70


	//   ....[11]....
        /*00ac*/ 	.word	0x00000be0


	//   ....[12]....
        /*00b0*/ 	.word	0x00000c50


	//   ....[13]....
        /*00b4*/ 	.word	0x00000cc0


	//   ....[14]....
        /*00b8*/ 	.word	0x00000d30


	//   ....[15]....
        /*00bc*/ 	.word	0x00000d90


	//   ....[16]....
        /*00c0*/ 	.word	0x00000e00


	//   ....[17]....
        /*00c4*/ 	.word	0x00000e70


	//   ....[18]....
        /*00c8*/ 	.word	0x00000ee0


	//   ....[19]....
        /*00cc*/ 	.word	0x00000f50


	//----- nvinfo : EIATTR_EXIT_INSTR_OFFSETS
	.align		4
.L_3817:
        /*00d0*/ 	.byte	0x04, 0x1c
        /*00d2*/ 	.short	(.L_3819 - .L_3818)


	//   ....[0]....
.L_3818:
        /*00d4*/ 	.word	0x00000070


	//   ....[1]....
        /*00d8*/ 	.word	0x00000b10


	//----- nvinfo : EIATTR_MAX_THREADS
	.align		4
.L_3819:
        /*00dc*/ 	.byte	0x04, 0x05
        /*00de*/ 	.short	(.L_3821 - .L_3820)
.L_3820:
        /*00e0*/ 	.word	0x00000400
        /*00e4*/ 	.word	0x00000001
        /*00e8*/ 	.word	0x00000001


	//----- nvinfo : EIATTR_CRS_STACK_SIZE
	.align		4
.L_3821:
        /*00ec*/ 	.byte	0x04, 0x1e
        /*00ee*/ 	.short	(.L_3823 - .L_3822)
.L_3822:
        /*00f0*/ 	.word	0x00000000


	//----- nvinfo : EIATTR_CBANK_PARAM_SIZE
	.align		4
.L_3823:
        /*00f4*/ 	.byte	0x03, 0x19
        /*00f6*/ 	.short	0x0088


	//----- nvinfo : EIATTR_PARAM_CBANK
	.align		4
        /*00f8*/ 	.byte	0x04, 0x0a
        /*00fa*/ 	.short	(.L_3825 - .L_3824)
	.align		4
.L_3824:
        /*00fc*/ 	.word	index@(.nv.constant0._ZN10layer_norm22ln_bwd_finalize_kernelINS_22Kernel_traits_finalizeILj12800E6__halffS2_fjLj1024ELj4ENS_18Kernel_traits_baseILj12800ES2_fS2_fjLj1024EEEEEEEvNS_9BwdParamsE)
        /*0100*/ 	.short	0x0210
        /*0102*/ 	.short	0x0088


	//----- nvinfo : EIATTR_SW_WAR
	.align		4
.L_3825:
        /*0104*/ 	.byte	0x04, 0x36
        /*0106*/ 	.short	(.L_3827 - .L_3826)
.L_3826:
        /*0108*/ 	.word	0x00000008
.L_3827:


//--------------------- .nv.info._ZN10layer_norm13ln_bwd_kernelINS_13Kernel_traitsI6__halffS2_fjLj12800ELj5ELj1ELj4ELj16ENS_18Kernel_traits_baseILj12800ES2_fS2_fjLj128EEEEEEEvNS_9BwdParamsE --------------------------
	.section	.nv.info._ZN10layer_norm13ln_bwd_kernelINS_13Kernel_traitsI6__halffS2_fjLj12800ELj5ELj1ELj4ELj16ENS_18Kernel_traits_baseILj12800ES2_fS2_fjLj128EEEEEEEvNS_9BwdParamsE,"",@"SHT_CUDA_INFO"
	.sectionflags	@""
	.align	4


	//----- nvinfo : EIATTR_CUDA_API_VERSION
	.align		4
        /*0000*/ 	.byte	0x04, 0x37
        /*0002*/ 	.short	(.L_3829 - .L_3828)
.L_3828:
        /*0004*/ 	.word	0x00000082


	//----- nvinfo : EIATTR_KPARAM_INFO
	.align		4
.L_3829:
        /*0008*/ 	.byte	0x04, 0x17
        /*000a*/ 	.short	(.L_3831 - .L_3830)
.L_3830:
        /*000c*/ 	.word	0x00000000
        /*0010*/ 	.short	0x0000
        /*0012*/ 	.short	0x0000
        /*0014*/ 	.byte	0x00, 0xf0, 0x21, 0x02


	//----- nvinfo : EIATTR_SPARSE_MMA_MASK
	.align		4
.L_3831:
        /*0018*/ 	.byte	0x03, 0x50
        /*001a*/ 	.short	0x0000


	//----- nvinfo : EIATTR_MAXREG_COUNT
	.align		4
        /*001c*/ 	.byte	0x03, 0x1b
        /*001e*/ 	.short	0x00ff


	//----- nvinfo : EIATTR_NUM_BARRIERS
	.align		4
        /*0020*/ 	.byte	0x02, 0x4c
        /*0022*/ 	.byte	0x01
	.zero		1


	//----- nvinfo : EIATTR_MERCURY_ISA_VERSION
	.align		4
        /*0024*/ 	.byte	0x03, 0x5f
        /*0026*/ 	.short	0x0101


	//----- nvinfo : EIATTR_COOP_GROUP_MASK_REGIDS
	.align		4
        /*0028*/ 	.byte	0x04, 0x29
        /*002a*/ 	.short	(.L_3833 - .L_3832)


	//   ....[0]....
.L_3832:
        /*002c*/ 	.word	0xffffffff


	//   ....[1]....
        /*0030*/ 	.word	0xffffffff


	//   ....[2]....
        /*0034*/ 	.word	0xffffffff


	//   ....[3]....
        /*0038*/ 	.word	0xffffffff


	//   ....[4]....
        /*003c*/ 	.word	0xffffffff


	//   ....[5]....
        /*0040*/ 	.word	0xffffffff


	//   ....[6]....
        /*0044*/ 	.word	0xffffffff


	//   ....[7]....
        /*0048*/ 	.word	0xffffffff


	//   ....[8]....
        /*004c*/ 	.word	0xffffffff


	//   ....[9]....
        /*0050*/ 	.word	0xffffffff


	//   ....[10]....
        /*0054*/ 	.word	0xffffffff


	//   ....[11]....
        /*0058*/ 	.word	0xffffffff


	//   ....[12]....
        /*005c*/ 	.word	0xffffffff


	//   ....[13]....
        /*0060*/ 	.word	0xffffffff


	//   ....[14]....
        /*0064*/ 	.word	0xffffffff


	//   ....[15]....
        /*0068*/ 	.word	0xffffffff


	//   ....[16]....
        /*006c*/ 	.word	0xffffffff


	//   ....[17]....
        /*0070*/ 	.word	0xffffffff


	//   ....[18]....
        /*0074*/ 	.word	0xffffffff


	//   ....[19]....
        /*0078*/ 	.word	0xffffffff


	//   ....[20]....
        /*007c*/ 	.word	0x05000061


	//   ....[21]....
        /*0080*/ 	.word	0x05000061


	//   ....[22]....
        /*0084*/ 	.word	0x05000061


	//   ....[23]....
        /*0088*/ 	.word	0x05000061


	//   ....[24]....
        /*008c*/ 	.word	0x05000061


	//   ....[25]....
        /*0090*/ 	.word	0x05000061


	//   ....[26]....
        /*0094*/ 	.word	0x05000061


	//   ....[27]....
        /*0098*/ 	.word	0x05000061


	//   ....[28]....
        /*009c*/ 	.word	0x05000061


	//   ....[29]....
        /*00a0*/ 	.word	0x05000061


	//----- nvinfo : EIATTR_COOP_GROUP_INSTR_OFFSETS
	.align		4
.L_3833:
        /*00a4*/ 	.byte	0x04, 0x28
        /*00a6*/ 	.short	(.L_3835 - .L_3834)


	//   ....[0]....
.L_3834:
        /*00a8*/ 	.word	0x00001c40


	//   ....[1]....
        /*00ac*/ 	.word	0x00001c50


	//   ....[2]....
        /*00b0*/ 	.word	0x00001c80


	//   ....[3]....
        /*00b4*/ 	.word	0x00001c90


	//   ....[4]....
        /*00b8*/ 	.word	0x00001cc0


	//   ....[5]....
        /*00bc*/ 	.word	0x00001cd0


	//   ....[6]....
        /*00c0*/ 	.word	0x00001d00


	//   ....[7]....
        /*00c4*/ 	.word	0x00001d10


	//   ....[8]....
        /*00c8*/ 	.word	0x00001d50


	//   ....[9]....
        /*00cc*/ 	.word	0x00001d60


	//   ....[10]....
        /*00d0*/ 	.word	0x000022b0


	//   ....[11]....
        /*00d4*/ 	.word	0x000022c0


	//   ....[12]....
        /*00d8*/ 	.word	0x000022f0


	//   ....[13]....
        /*00dc*/ 	.word	0x00002300


	//   ....[14]....
        /*00e0*/ 	.word	0x00002330


	//   ....[15]....
        /*00e4*/ 	.word	0x00002340


	//   ....[16]....
        /*00e8*/ 	.word	0x00002370


	//   ....[17]....
        /*00ec*/ 	.word	0x00002380


	//   ....[18]....
        /*00f0*/ 	.word	0x000023b0


	//   ....[19]....
        /*00f4*/ 	.word	0x000023c0


	//   ....[20]....
        /*00f8*/ 	.word	0x00002c60


	//   ....[21]....
        /*00fc*/ 	.word	0x00002cb0


	//   ....[22]....
        /*0100*/ 	.word	0x00002d20


	//   ....[23]....
        /*0104*/ 	.word	0x00002d80


	//   ....[24]....
        /*0108*/ 	.word	0x00002df0


	//   ....[25]....
        /*010c*/ 	.word	0x00002e50


	//   ....[26]....
        /*0110*/ 	.word	0x00002ec0


	//   ....[27]....
        /*0114*/ 	.word	0x00002f20


	//   ....[28]....
        /*0118*/ 	.word	0x00002fa0


	//   ....[29]....
        /*011c*/ 	.word	0x00003000


	//----- nvinfo : EIATTR_EXIT_INSTR_OFFSETS
	.align		4
.L_3835:
        /*0120*/ 	.byte	0x04, 0x1c
        /*0122*/ 	.short	(.L_3837 - .L_3836)


	//   ....[0]....
.L_3836:
        /*0124*/ 	.word	0x00002c00


	//----- nvinfo : EIATTR_MAX_THREADS
	.align		4
.L_3837:
        /*0128*/ 	.byte	0x04, 0x05
        /*012a*/ 	.short	(.L_3839 - .L_3838)
.L_3838:
        /*012c*/ 	.word	0x00000080
        /*0130*/ 	.word	0x00000001
        /*0134*/ 	.word	0x00000001


	//----- nvinfo : EIATTR_CRS_STACK_SIZE
	.align		4
.L_3839:
        /*0138*/ 	.byte	0x04, 0x1e
        /*013a*/ 	.short	(.L_3841 - .L_3840)
.L_3840:
        /*013c*/ 	.word	0x00000000


	//----- nvinfo : EIATTR_CBANK_PARAM_SIZE
	.align		4
.L_3841:
        /*0140*/ 	.byte	0x03, 0x19
        /*0142*/ 	.short	0x0088


	//----- nvinfo : EIATTR_PARAM_CBANK
	.align		4
        /*0144*/ 	.byte	0x04, 0x0a
        /*0146*/ 	.short	(.L_3843 - .L_3842)
	.align		4
.L_3842:
        /*0148*/ 	.word	index@(.nv.constant0._ZN10layer_norm13ln_bwd_kernelINS_13Kernel_traitsI6__halffS2_fjLj12800ELj5ELj1ELj4ELj16ENS_18Kernel_traits_baseILj12800ES2_fS2_fjLj128EEEEEEEvNS_9BwdParamsE)
        /*014c*/ 	.short	0x0210
        /*014e*/ 	.short	0x0088


	//----- nvinfo : EIATTR_SW_WAR
	.align		4
.L_3843:
        /*0150*/ 	.byte	0x04, 0x36
        /*0152*/ 	.short	(.L_3845 - .L_3844)
.L_3844:
        /*0154*/ 	.word	0x00000008
.L_3845:


//--------------------- .nv.info._ZN10layer_norm22ln_bwd_finalize_kernelINS_22Kernel_traits_finalizeILj12800E6__halfS2_S2_fjLj1024ELj4ENS_18Kernel_traits_baseILj12800ES2_S2_S2_fjLj1024EEEEEEEvNS_9BwdParamsE --------------------------
	.section	.nv.info._ZN10layer_norm22ln_bwd_finalize_kernelINS_22Kernel_traits_finalizeILj12800E6__halfS2_S2_fjLj1024ELj4ENS_18Kernel_traits_baseILj12800ES2_S2_S2_fjLj1024EEEEEEEvNS_9BwdParamsE,"",@"SHT_CUDA_INFO"
	.sectionflags	@""
	.align	4


	//----- nvinfo : EIATTR_CUDA_API_VERSION
	.align		4
        /*0000*/ 	.byte	0x04, 0x37
        /*0002*/ 	.short	(.L_3847 - .L_3846)
.L_3846:
        /*0004*/ 	.word	0x00000082


	//----- nvinfo : EIATTR_KPARAM_INFO
	.align		4
.L_3847:
        /*0008*/ 	.byte	0x04, 0x17
        /*000a*/ 	.short	(.L_3849 - .L_3848)
.L_3848:
        /*000c*/ 	.word	0x00000000
        /*0010*/ 	.short	0x0000
        /*0012*/ 	.short	0x0000
        /*0014*/ 	.byte	0x00, 0xf0, 0x21, 0x02


	//----- nvinfo : EIATTR_SPARSE_MMA_MASK
	.align		4
.L_3849:
        /*0018*/ 	.byte	0x03, 0x50
        /*001a*/ 	.short	0x0000


	//----- nvinfo : EIATTR_MAXREG_COUNT
	.align		4
        /*001c*/ 	.byte	0x03, 0x1b
        /*001e*/ 	.short	0x0040


	//----- nvinfo : EIATTR_NUM_BARRIERS
	.align		4
        /*0020*/ 	.byte	0x02, 0x4c
        /*0022*/ 	.byte	0x01
	.zero		1


	//----- nvinfo : EIATTR_MERCURY_ISA_VERSION
	.align		4
        /*0024*/ 	.byte	0x03, 0x5f
        /*0026*/ 	.short	0x0101


	//----- nvinfo : EIATTR_COOP_GROUP_MASK_REGIDS
	.align		4
        /*0028*/ 	.byte	0x04, 0x29
        /*002a*/ 	.short	(.L_3851 - .L_3850)


	//   ....[0]....
.L_3850:
        /*002c*/ 	.word	0xffffffff


	//   ....[1]....
        /*0030*/ 	.word	0xffffffff


	//   ....[2]....
        /*0034*/ 	.word	0xffffffff


	//   ....[3]....
        /*0038*/ 	.word	0xffffffff


	//   ....[4]....
        /*003c*/ 	.word	0xffffffff


	//   ....[5]....
        /*0040*/ 	.word	0xffffffff


	//   ....[6]....
        /*0044*/ 	.word	0xffffffff


	//   ....[7]....
        /*0048*/ 	.word	0xffffffff


	//   ....[8]....
        /*004c*/ 	.word	0xffffffff


	//   ....[9]....
        /*0050*/ 	.word	0xffffffff


	//   ....[10]....
        /*0054*/ 	.word	0x05000011


	//   ....[11]....
        /*0058*/ 	.word	0x05000011


	//   ....[12]....
        /*005c*/ 	.word	0x05000011


	//   ....[13]....
        /*0060*/ 	.word	0x05000011


	//   ....[14]....
        /*0064*/ 	.word	0x05000011


	//   ....[15]....
        /*0068*/ 	.word	0x05000011


	//   ....[16]....
        /*006c*/ 	.word	0x05000011


	//   ....[17]....
        /*0070*/ 	.word	0x05000011


	//   ....[18]....
        /*0074*/ 	.word	0x05000011


	//   ....[19]....
        /*0078*/ 	.word	0x05000011


	//----- nvinfo : EIATTR_COOP_GROUP_INSTR_OFFSETS
	.align		4
.L_3851:
        /*007c*/ 	.byte	0x04, 0x28
        /*007e*/ 	.short	(.L_3853 - .L_3852)


	//   ....[0]....
.L_3852:
        /*0080*/ 	.word	0x00000860


	//   ....[1]....
        /*0084*/ 	.word	0x00000870


	//   ....[2]....
        /*0088*/ 	.word	0x000008a0


	//   ....[3]....
        /*008c*/ 	.word	0x000008b0


	//   ....[4]....
        /*0090*/ 	.word	0x000008e0


	//   ....[5]....
        /*0094*/ 	.word	0x000008f0


	//   ....[6]....
        /*0098*/ 	.word	0x00000920


	//   ....[7]....
        /*009c*/ 	.word	0x00000930


	//   ....[8]....
        /*00a0*/ 	.word	0x00000960


	//   ....[9]....
        /*00a4*/ 	.word	0x00000970


	//   ....[10]....
        /*00a8*/ 	.word	0x00000b70


	//   ....[11]....
        /*00ac*/ 	.word	0x00000be0


	//   ....[12]....
        /*00b0*/ 	.word	0x00000c50


	//   ....[13]....
        /*00b4*/ 	.word	0x00000cc0


	//   ....[14]....
        /*00b8*/ 	.word	0x00000d30


	//   ....[15]....
        /*00bc*/ 	.word	0x00000d90


	//   ....[16]....
        /*00c0*/ 	.word	0x00000e00


	//   ....[17]....
        /*00c4*/ 	.word	0x00000e70


	//   ....[18]....
        /*00c8*/ 	.word	0x00000ee0


	//   ....[19]....
        /*00cc*/ 	.word	0x00000f50


	//----- nvinfo : EIATTR_EXIT_INSTR_OFFSETS
	.align		4
.L_3853:
        /*00d0*/ 	.byte	0x04, 0x1c
        /*00d2*/ 	.short	(.L_3855 - .L_3854)


	//   ....[0]....
.L_3854:
        /*00d4*/ 	.word	0x00000070


	//   ....[1]....
        /*00d8*/ 	.word	0x00000b10


	//----- nvinfo : EIATTR_MAX_THREADS
	.align		4
.L_3855:
        /*00dc*/ 	.byte	0x04, 0x05
        /*00de*/ 	.short	(.L_3857 - .L_3856)
.L_3856:
        /*00e0*/ 	.word	0x00000400
        /*00e4*/ 	.word	0x00000001
        /*00e8*/ 	.word	0x00000001


	//----- nvinfo : EIATTR_CRS_STACK_SIZE
	.align		4
.L_3857:
        /*00ec*/ 	.byte	0x04, 0x1e
        /*00ee*/ 	.short	(.L_3859 - .L_3858)
.L_3858:
        /*00f0*/ 	.word	0x00000000


	//----- nvinfo : EIATTR_CBANK_PARAM_SIZE
	.align		4
.L_3859:
        /*00f4*/ 	.byte	0x03, 0x19
        /*00f6*/ 	.short	0x0088


	//----- nvinfo : EIATTR_PARAM_CBANK
	.align		4
        /*00f8*/ 	.byte	0x04, 0x0a
        /*00fa*/ 	.short	(.L_3861 - .L_3860)
	.align		4
.L_3860:
        /*00fc*/ 	.word	index@(.nv.constant0._ZN10layer_norm22ln_bwd_finalize_kernelINS_22Kernel_traits_finalizeILj12800E6__halfS2_S2_fjLj1024ELj4ENS_18Kernel_traits_baseILj12800ES2_S2_S2_fjLj1024EEEEEEEvNS_9BwdParamsE)
        /*0100*/ 	.short	0x0210
        /*0102*/ 	.short	0x0088


	//----- nvinfo : EIATTR_SW_WAR
	.align		4
.L_3861:
        /*0104*/ 	.byte	0x04, 0x36
        /*0106*/ 	.short	(.L_3863 - .L_3862)
.L_3862:
        /*0108*/ 	.word	0x00000008
.L_3863:


//--------------------- .nv.info._ZN10layer_norm13ln_bwd_kernelINS_13Kernel_traitsI6__halfS2_S2_fjLj12800ELj5ELj1ELj4ELj8ENS_18Kernel_traits_baseILj12800ES2_S2_S2_fjLj128EEEEEEEvNS_9BwdParamsE --------------------------
	.section	.nv.info._ZN10layer_norm13ln_bwd_kernelINS_13Kernel_traitsI6__halfS2_S2_fjLj12800ELj5ELj1ELj4ELj8ENS_18Kernel_traits_baseILj12800ES2_S2_S2_fjLj128EEEEEEEvNS_9BwdParamsE,"",@"SHT_CUDA_INFO"
	.sectionflags	@""
	.align	4


	//----- nvinfo : EIATTR_CUDA_API_VERSION
	.align		4
        /*0000*/ 	.byte	0x04, 0x37
        /*0002*/ 	.short	(.L_3865 - .L_3864)
.L_3864:
        /*0004*/ 	.word	0x00000082


	//----- nvinfo : EIATTR_KPARAM_INFO
	.align		4
.L_3865:
        /*0008*/ 	.byte	0x04, 0x17
        /*000a*/ 	.short	(.L_3867 - .L_3866)
.L_3866:
        /*000c*/ 	.word	0x00000000
        /*0010*/ 	.short	0x0000
        /*0012*/ 	.short	0x0000
        /*0014*/ 	.byte	0x00, 0xf0, 0x21, 0x02


	//----- nvinfo : EIATTR_SPARSE_MMA_MASK
	.align		4
.L_3867:
        /*0018*/ 	.byte	0x03, 0x50
        /*001a*/ 	.short	0x0000


	//----- nvinfo : EIATTR_MAXREG_COUNT
	.align		4
        /*001c*/ 	.byte	0x03, 0x1b
        /*001e*/ 	.short	0x00ff


	//----- nvinfo : EIATTR_NUM_BARRIERS
	.align		4
        /*0020*/ 	.byte	0x02, 0x4c
        /*0022*/ 	.byte	0x01
	.zero		1


	//----- nvinfo : EIATTR_MERCURY_ISA_VERSION
	.align		4
        /*0024*/ 	.byte	0x03, 0x5f
        /*0026*/ 	.short	0x0101


	//----- nvinfo : EIATTR_COOP_GROUP_MASK_REGIDS
	.align		4
        /*0028*/ 	.byte	0x04, 0x29
        /*002a*/ 	.short	(.L_3869 - .L_3868)


	//   ....[0]....
.L_3868:
        /*002c*/ 	.word	0xffffffff


	//   ....[1]....
        /*0030*/ 	.word	0xffffffff


	//   ....[2]....
        /*0034*/ 	.word	0xffffffff


	//   ....[3]....
        /*0038*/ 	.word	0xffffffff


	//   ....[4]....
        /*003c*/ 	.word	0xffffffff


	//   ....[5]....
        /*0040*/ 	.word	0xffffffff


	//   ....[6]....
        /*0044*/ 	.word	0xffffffff


	//   ....[7]....
        /*0048*/ 	.word	0xffffffff


	//   ....[8]....
        /*004c*/ 	.word	0xffffffff


	//   ....[9]....
        /*0050*/ 	.word	0xffffffff


	//   ....[10]....
        /*0054*/ 	.word	0xffffffff


	//   ....[11]....
        /*0058*/ 	.word	0xffffffff


	//   ....[12]....
        /*005c*/ 	.word	0xffffffff


	//   ....[13]....
        /*0060*/ 	.word	0xffffffff


	//   ....[14]....
        /*0064*/ 	.word	0xffffffff


	//   ....[15]....
        /*0068*/ 	.word	0xffffffff


	//   ....[16]....
        /*006c*/ 	.word	0xffffffff


	//   ....[17]....
        /*0070*/ 	.word	0xffffffff


	//   ....[18]....
        /*0074*/ 	.word	0xffffffff


	//   ....[19]....
        /*0078*/ 	.word	0xffffffff


	//   ....[20]....
        /*007c*/ 	.word	0x05000053


	//   ....[21]....
        /*0080*/ 	.word	0x05000053


	//   ....[22]....
        /*0084*/ 	.word	0x05000053


	//   ....[23]....
        /*0088*/ 	.word	0x05000053


	//   ....[24]....
        /*008c*/ 	.word	0x05000053


	//   ....[25]....
        /*0090*/ 	.word	0x05000053


	//   ....[26]....
        /*0094*/ 	.word	0x05000053


	//   ....[27]....
        /*0098*/ 	.word	0x05000053


	//   ....[28]....
        /*009c*/ 	.word	0x05000053


	//   ....[29]....
        /*00a0*/ 	.word	0x05000053


	//----- nvinfo : EIATTR_COOP_GROUP_INSTR_OFFSETS
	.align		4
.L_3869:
        /*00a4*/ 	.byte	0x04, 0x28
        /*00a6*/ 	.short	(.L_3871 - .L_3870)


	//   ....[0]....
.L_3870:
        /*00a8*/ 	.word	0x00001f60


	//   ....[1]....
        /*00ac*/ 	.word	0x00001f70


	//   ....[2]....
        /*00b0*/ 	.word	0x00001fa0


	//   ....[3]....
        /*00b4*/ 	.word	0x00001fb0


	//   ....[4]....
        /*00b8*/ 	.word	0x00001fe0


	//   ....[5]....
        /*00bc*/ 	.word	0x00001ff0


	//   ....[6]....
        /*00c0*/ 	.word	0x00002020


	//   ....[7]....
        /*00c4*/ 	.word	0x00002030


	//   ....[8]....
        /*00c8*/ 	.word	0x00002070


	//   ....[9]....
        /*00cc*/ 	.word	0x00002080


	//   ....[10]....
        /*00d0*/ 	.word	0x000025c0


	//   ....[11]....
        /*00d4*/ 	.word	0x000025d0


	//   ....[12]....
        /*00d8*/ 	.word	0x00002600


	//   ....[13]....
        /*00dc*/ 	.word	0x00002610


	//   ....[14]....
        /*00e0*/ 	.word	0x00002640


	//   ....[15]....
        /*00e4*/ 	.word	0x00002650


	//   ....[16]....
        /*00e8*/ 	.word	0x00002680


	//   ....[17]....
        /*00ec*/ 	.word	0x00002690


	//   ....[18]....
        /*00f0*/ 	.word	0x000026c0


	//   ....[19]....
        /*00f4*/ 	.word	0x000026d0


	//   ....[20]....
        /*00f8*/ 	.word	0x000032d0


	//   ....[21]....
        /*00fc*/ 	.word	0x00003320


	//   ....[22]....
        /*0100*/ 	.word	0x00003390


	//   ....[23]....
        /*0104*/ 	.word	0x000033f0


	//   ....[24]....
        /*0108*/ 	.word	0x00003460


	//   ....[25]....
        /*010c*/ 	.word	0x000034c0


	//   ....[26]....
        /*0110*/ 	.word	0x00003530


	//   ....[27]....
        /*0114*/ 	.word	0x00003590


	//   ....[28]....
        /*0118*/ 	.word	0x00003610


	//   ....[29]....
        /*011c*/ 	.word	0x00003670


	//----- nvinfo : EIATTR_EXIT_INSTR_OFFSETS
	.align		4
.L_3871:
        /*0120*/ 	.byte	0x04, 0x1c
        /*0122*/ 	.short	(.L_3873 - .L_3872)


	//   ....[0]....
.L_3872:
        /*0124*/ 	.word	0x00003270


	//----- nvinfo : EIATTR_MAX_THREADS
	.align		4
.L_3873:
        /*0128*/ 	.byte	0x04, 0x05
        /*012a*/ 	.short	(.L_3875 - .L_3874)
.L_3874:
        /*012c*/ 	.word	0x00000080
        /*0130*/ 	.word	0x00000001
        /*0134*/ 	.word	0x00000001


	//----- nvinfo : EIATTR_CRS_STACK_SIZE
	.align		4
.L_3875:
        /*0138*/ 	.byte	0x04, 0x1e
        /*013a*/ 	.short	(.L_3877 - .L_3876)
.L_3876:
        /*013c*/ 	.word	0x00000000


	//----- nvinfo : EIATTR_CBANK_PARAM_SIZE
	.align		4
.L_3877:
        /*0140*/ 	.byte	0x03, 0x19
        /*0142*/ 	.short	0x0088


	//----- nvinfo : EIATTR_PARAM_CBANK
	.align		4
        /*0144*/ 	.byte	0x04, 0x0a
        /*0146*/ 	.short	(.L_3879 - .L_3878)
	.align		4
.L_3878:
        /*0148*/ 	.word	index@(.nv.constant0._ZN10layer_norm13ln_bwd_kernelINS_13Kernel_traitsI6__halfS2_S2_fjLj12800ELj5ELj1ELj4ELj8ENS_18Kernel_traits_baseILj12800ES2_S2_S2_fjLj128EEEEEEEvNS_9BwdParamsE)
        /*014c*/ 	.short	0x0210
        /*014e*/ 	.short	0x0088


	//----- nvinfo : EIATTR_SW_WAR
	.align		4
.L_3879:
        /*0150*/ 	.byte	0x04, 0x36
        /*0152*/ 	.short	(.L_3881 - .L_3880)
.L_3880:
        /*0154*/ 	.word	0x00000008
.L_3881:


//--------------------- .nv.info._ZN10layer_norm22ln_bwd_finalize_kernelINS_22Kernel_traits_finalizeILj12800EffffjLj1024ELj4ENS_18Kernel_traits_baseILj12800EffffjLj1024EEEEEEEvNS_9BwdParamsE --------------------------
	.section	.nv.info._ZN10layer_norm22ln_bwd_finalize_kernelINS_22Kernel_traits_finalizeILj12800EffffjLj1024ELj4ENS_18Kernel_traits_baseILj12800EffffjLj1024EEEEEEEvNS_9BwdParamsE,"",@"SHT_CUDA_INFO"
	.sectionflags	@""
	.align	4


	//----- nvinfo : EIATTR_CUDA_API_VERSION
	.align		4
        /*0000*/ 	.byte	0x04, 0x37
        /*0002*/ 	.short	(.L_3883 - .L_3882)
.L_3882:
        /*0004*/ 	.word	0x00000082


	//----- nvinfo : EIATTR_KPARAM_INFO
	.align		4
.L_3883:
        /*0008*/ 	.byte	0x04, 0x17
        /*000a*/ 	.short	(.L_3885 - .L_3884)
.L_3884:
        /*000c*/ 	.word	0x00000000
        /*0010*/ 	.short	0x0000
        /*0012*/ 	.short	0x0000
        /*0014*/ 	.byte	0x00, 0xf0, 0x21, 0x02


	//----- nvinfo : EIATTR_SPARSE_MMA_MASK
	.align		4
.L_3885:
        /*0018*/ 	.byte	0x03, 0x50
        /*001a*/ 	.short	0x0000


	//----- nvinfo : EIATTR_MAXREG_COUNT
	.align		4
        /*001c*/ 	.byte	0x03, 0x1b
        /*001e*/ 	.short	0x0040


	//----- nvinfo : EIATTR_NUM_BARRIERS
	.align		4
        /*0020*/ 	.byte	0x02, 0x4c
        /*0022*/ 	.byte	0x01
	.zero		1


	//----- nvinfo : EIATTR_MERCURY_ISA_VERSION
	.align		4
        /*0024*/ 	.byte	0x03, 0x5f
        /*0026*/ 	.short	0x0101


	//----- nvinfo : EIATTR_COOP_GROUP_MASK_REGIDS
	.align		4
        /*0028*/ 	.byte	0x04, 0x29
        /*002a*/ 	.short	(.L_3887 - .L_3886)


	//   ....[0]....
.L_3886:
        /*002c*/ 	.word	0xffffffff


	//   ....[1]....
        /*0030*/ 	.word	0xffffffff


	//   ....[2]....
        /*0034*/ 	.word	0xffffffff


	//   ....[3]....
        /*0038*/ 	.word	0xffffffff


	//   ....[4]....
        /*003c*/ 	.word	0xffffffff


	//   ....[5]....
        /*0040*/ 	.word	0xffffffff


	//   ....[6]....
        /*0044*/ 	.word	0xffffffff


	//   ....[7]....
        /*0048*/ 	.word	0xffffffff


	//   ....[8]....
        /*004c*/ 	.word	0xffffffff


	//   ....[9]....
        /*0050*/ 	.word	0xffffffff


	//   ....[10]....
        /*0054*/ 	.word	0x05000011


	//   ....[11]....
        /*0058*/ 	.word	0x05000011


	//   ....[12]....
        /*005c*/ 	.word	0x05000011


	//   ....[13]....
        /*0060*/ 	.word	0x05000011


	//   ....[14]....
        /*0064*/ 	.word	0x05000011


	//   ....[15]....
        /*0068*/ 	.word	0x05000011


	//   ....[16]....
        /*006c*/ 	.word	0x05000011


	//   ....[17]....
        /*0070*/ 	.word	0x05000011


	//   ....[18]....
        /*0074*/ 	.word	0x05000011


	//   ....[19]....
        /*0078*/ 	.word	0x05000011


	//----- nvinfo : EIATTR_COOP_GROUP_INSTR_OFFSETS
	.align		4
.L_3887:
        /*007c*/ 	.byte	0x04, 0x28
        /*007e*/ 	.short	(.L_3889 - .L_3888)


	//   ....[0]....
.L_3888:
        /*0080*/ 	.word	0x00000860


	//   ....[1]....
        /*0084*/ 	.word	0x00000870


	//   ....[2]....
        /*0088*/ 	.word	0x000008a0


	//   ....[3]....
        /*008c*/ 	.word	0x000008b0


	//   ....[4]....
        /*0090*/ 	.word	0x000008e0


	//   ....[5]....
        /*0094*/ 	.word	0x000008f0


	//   ....[6]....
        /*0098*/ 	.word	0x00000920


	//   ....[7]....
        /*009c*/ 	.word	0x00000930


	//   ....[8]....
        /*00a0*/ 	.word	0x00000960


	//   ....[9]....
        /*00a4*/ 	.word	0x00000970


	//   ....[10]....
        /*00a8*/ 	.word	0x00000b20


	//   ....[11]....
        /*00ac*/ 	.word	0x00000b90


	//   ....[12]....
        /*00b0*/ 	.word	0x00000c00


	//   ....[13]....
        /*00b4*/ 	.word	0x00000c70


	//   ....[14]....
        /*00b8*/ 	.word	0x00000ce0


	//   ....[15]....
        /*00bc*/ 	.word	0x00000d40


	//   ....[16]....
        /*00c0*/ 	.word	0x00000db0


	//   ....[17]....
        /*00c4*/ 	.word	0x00000e20


	//   ....[18]....
        /*00c8*/ 	.word	0x00000e90


	//   ....[19]....
        /*00cc*/ 	.word	0x00000f00


	//----- nvinfo : EIATTR_EXIT_INSTR_OFFSETS
	.align		4
.L_3889:
        /*00d0*/ 	.byte	0x04, 0x1c
        /*00d2*/ 	.short	(.L_3891 - .L_3890)


	//   ....[0]....
.L_3890:
        /*00d4*/ 	.word	0x00000070


	//   ....[1]....
        /*00d8*/ 	.word	0x00000ac0


	//----- nvinfo : EIATTR_MAX_THREADS
	.align		4
.L_3891:
        /*00dc*/ 	.byte	0x04, 0x05
        /*00de*/ 	.short	(.L_3893 - .L_3892)
.L_3892:
        /*00e0*/ 	.word	0x00000400
        /*00e4*/ 	.word	0x00000001
        /*00e8*/ 	.word	0x00000001


	//----- nvinfo : EIATTR_CRS_STACK_SIZE
	.align		4
.L_3893:
        /*00ec*/ 	.byte	0x04, 0x1e
        /*00ee*/ 	.short	(.L_3895 - .L_3894)
.L_3894:
        /*00f0*/ 	.word	0x00000000


	//----- nvinfo : EIATTR_CBANK_PARAM_SIZE
	.align		4
.L_3895:
        /*00f4*/ 	.byte	0x03, 0x19
        /*00f6*/ 	.short	0x0088


	//----- nvinfo : EIATTR_PARAM_CBANK
	.align		4
        /*00f8*/ 	.byte	0x04, 0x0a
        /*00fa*/ 	.short	(.L_3897 - .L_3896)
	.align		4
.L_3896:
        /*00fc*/ 	.word	index@(.nv.constant0._ZN10layer_norm22ln_bwd_finalize_kernelINS_22Kernel_traits_finalizeILj12800EffffjLj1024ELj4ENS_18Kernel_traits_baseILj12800EffffjLj1024EEEEEEEvNS_9BwdParamsE)
        /*0100*/ 	.short	0x0210
        /*0102*/ 	.short	0x0088


	//----- nvinfo : EIATTR_SW_WAR
	.align		4
.L_3897:
        /*0104*/ 	.byte	0x04, 0x36
        /*0106*/ 	.short	(.L_3899 - .L_3898)
.L_3898:
        /*0108*/ 	.word	0x00000008
.L_3899:


//--------------------- .nv.info._ZN10layer_norm13ln_bwd_kernelINS_13Kernel_traitsIffffjLj12800ELj5ELj1ELj4ELj16ENS_18Kernel_traits_baseILj12800EffffjLj128EEEEEEEvNS_9BwdParamsE --------------------------
	.section	.nv.info._ZN10layer_norm13ln_bwd_kernelINS_13Kernel_traitsIffffjLj12800ELj5ELj1ELj4ELj16ENS_18Kernel_traits_baseILj12800EffffjLj128EEEEEEEvNS_9BwdParamsE,"",@"SHT_CUDA_INFO"
	.sectionflags	@""
	.align	4


	//----- nvinfo : EIATTR_CUDA_API_VERSION
	.align		4
        /*0000*/ 	.byte	0x04, 0x37
        /*0002*/ 	.short	(.L_3901 - .L_3900)
.L_3900:
        /*0004*/ 	.word	0x00000082


	//----- nvinfo : EIATTR_KPARAM_INFO
	.align		4
.L_3901:
        /*0008*/ 	.byte	0x04, 0x17
        /*000a*/ 	.short	(.L_3903 - .L_3902)
.L_3902:
        /*000c*/ 	.word	0x00000000
        /*0010*/ 	.short	0x0000
        /*0012*/ 	.short	0x0000
        /*0014*/ 	.byte	0x00, 0xf0, 0x21, 0x02


	//----- nvinfo : EIATTR_SPARSE_MMA_MASK
	.align		4
.L_3903:
        /*0018*/ 	.byte	0x03, 0x50
        /*001a*/ 	.short	0x0000


	//----- nvinfo : EIATTR_MAXREG_COUNT
	.align		4
        /*001c*/ 	.byte	0x03, 0x1b
        /*001e*/ 	.short	0x00ff


	//----- nvinfo : EIATTR_NUM_BARRIERS
	.align		4
        /*0020*/ 	.byte	0x02, 0x4c
        /*0022*/ 	.byte	0x01
	.zero		1


	//----- nvinfo : EIATTR_MERCURY_ISA_VERSION
	.align		4
        /*0024*/ 	.byte	0x03, 0x5f
        /*0026*/ 	.short	0x0101


	//----- nvinfo : EIATTR_COOP_GROUP_MASK_REGIDS
	.align		4
        /*0028*/ 	.byte	0x04, 0x29
        /*002a*/ 	.short	(.L_3905 - .L_3904)


	//   ....[0]....
.L_3904:
        /*002c*/ 	.word	0xffffffff


	//   ....[1]....
        /*0030*/ 	.word	0xffffffff


	//   ....[2]....
        /*0034*/ 	.word	0xffffffff


	//   ....[3]....
        /*0038*/ 	.word	0xffffffff


	//   ....[4]....
        /*003c*/ 	.word	0xffffffff


	//   ....[5]....
        /*0040*/ 	.word	0xffffffff


	//   ....[6]....
        /*0044*/ 	.word	0xffffffff


	//   ....[7]....
        /*0048*/ 	.word	0xffffffff


	//   ....[8]....
        /*004c*/ 	.word	0xffffffff


	//   ....[9]....
        /*0050*/ 	.word	0xffffffff


	//   ....[10]....
        /*0054*/ 	.word	0xffffffff


	//   ....[11]....
        /*0058*/ 	.word	0xffffffff


	//   ....[12]....
        /*005c*/ 	.word	0xffffffff


	//   ....[13]....
        /*0060*/ 	.word	0xffffffff


	//   ....[14]....
        /*0064*/ 	.word	0xffffffff


	//   ....[15]....
        /*0068*/ 	.word	0xffffffff


	//   ....[16]....
        /*006c*/ 	.word	0xffffffff


	//   ....[17]....
        /*0070*/ 	.word	0xffffffff


	//   ....[18]....
        /*0074*/ 	.word	0xffffffff


	//   ....[19]....
        /*0078*/ 	.word	0xffffffff


	//   ....[20]....
        /*007c*/ 	.word	0x05000049


	//   ....[21]....
        /*0080*/ 	.word	0x05000049


	//   ....[22]....
        /*0084*/ 	.word	0x05000049


	//   ....[23]....
        /*0088*/ 	.word	0x05000049


	//   ....[24]....
        /*008c*/ 	.word	0x05000049


	//   ....[25]....
        /*0090*/ 	.word	0x05000049


	//   ....[26]....
        /*0094*/ 	.word	0x05000049


	//   ....[27]....
        /*0098*/ 	.word	0x05000049


	//   ....[28]....
        /*009c*/ 	.word	0x05000049


	//   ....[29]....
        /*00a0*/ 	.word	0x05000049


	//----- nvinfo : EIATTR_COOP_GROUP_INSTR_OFFSETS
	.align		4
.L_3905:
        /*00a4*/ 	.byte	0x04, 0x28
        /*00a6*/ 	.short	(.L_3907 - .L_3906)


	//   ....[0]....
.L_3906:
        /*00a8*/ 	.word	0x00001600


	//   ....[1]....
        /*00ac*/ 	.word	0x00001610


	//   ....[2]....
        /*00b0*/ 	.word	0x00001640


	//   ....[3]....
        /*00b4*/ 	.word	0x00001650


	//   ....[4]....
        /*00b8*/ 	.word	0x00001680


	//   ....[5]....
        /*00bc*/ 	.word	0x00001690


	//   ....[6]....
        /*00c0*/ 	.word	0x000016c0


	//   ....[7]....
        /*00c4*/ 	.word	0x000016d0


	//   ....[8]....
        /*00c8*/ 	.word	0x00001710


	//   ....[9]....
        /*00cc*/ 	.word	0x00001720


	//   ....[10]....
        /*00d0*/ 	.word	0x00001c50


	//   ....[11]....
        /*00d4*/ 	.word	0x00001c60


	//   ....[12]....
        /*00d8*/ 	.word	0x00001c90


	//   ....[13]....
        /*00dc*/ 	.word	0x00001ca0


	//   ....[14]....
        /*00e0*/ 	.word	0x00001cd0


	//   ....[15]....
        /*00e4*/ 	.word	0x00001ce0


	//   ....[16]....
        /*00e8*/ 	.word	0x00001d10


	//   ....[17]....
        /*00ec*/ 	.word	0x00001d20


	//   ....[18]....
        /*00f0*/ 	.word	0x00001d50


	//   ....[19]....
        /*00f4*/ 	.word	0x00001d60


	//   ....[20]....
        /*00f8*/ 	.word	0x000026d0


	//   ....[21]....
        /*00fc*/ 	.word	0x00002720


	//   ....[22]....
        /*0100*/ 	.word	0x00002790


	//   ....[23]....
        /*0104*/ 	.word	0x000027f0


	//   ....[24]....
        /*0108*/ 	.word	0x00002860


	//   ....[25]....
        /*010c*/ 	.word	0x000028c0


	//   ....[26]....
        /*0110*/ 	.word	0x00002930


	//   ....[27]....
        /*0114*/ 	.word	0x00002990


	//   ....[28]....
        /*0118*/ 	.word	0x00002a10


	//   ....[29]....
        /*011c*/ 	.word	0x00002a70


	//----- nvinfo : EIATTR_EXIT_INSTR_OFFSETS
	.align		4
.L_3907:
        /*0120*/ 	.byte	0x04, 0x1c
        /*0122*/ 	.short	(.L_3909 - .L_3908)


	//   ....[0]....
.L_3908:
        /*0124*/ 	.word	0x00002670


	//----- nvinfo : EIATTR_MAX_THREADS
	.align		4
.L_3909:
        /*0128*/ 	.byte	0x04, 0x05
        /*012a*/ 	.short	(.L_3911 - .L_3910)
.L_3910:
        /*012c*/ 	.word	0x00000080
        /*0130*/ 	.word	0x00000001
        /*0134*/ 	.word	0x00000001


	//----- nvinfo : EIATTR_CRS_STACK_SIZE
	.align		4
.L_3911:
        /*0138*/ 	.byte	0x04, 0x1e
        /*013a*/ 	.short	(.L_3913 - .L_3912)
.L_3912:
        /*013c*/ 	.word	0x00000000


	//----- nvinfo : EIATTR_CBANK_PARAM_SIZE
	.align		4
.L_3913:
        /*0140*/ 	.byte	0x03, 0x19
        /*0142*/ 	.short	0x0088


	//----- nvinfo : EIATTR_PARAM_CBANK
	.align		4
        /*0144*/ 	.byte	0x04, 0x0a
        /*0146*/ 	.short	(.L_3915 - .L_3914)
	.align		4
.L_3914:
        /*0148*/ 	.word	index@(.nv.constant0._ZN10layer_norm13ln_bwd_kernelINS_13Kernel_traitsIffffjLj12800ELj5ELj1ELj4ELj16ENS_18Kernel_traits_baseILj12800EffffjLj128EEEEEEEvNS_9BwdParamsE)
        /*014c*/ 	.short	0x0210
        /*014e*/ 	.short	0x0088


	//----- nvinfo : EIATTR_SW_WAR
	.align		4
.L_3915:
        /*0150*/ 	.byte	0x04, 0x36
        /*0152*/ 	.short	(.L_3917 - .L_3916)
.L_3916:
        /*0154*/ 	.word	0x00000008
.L_3917:


//--------------------- .nv.info._ZN10layer_norm22ln_bwd_finalize_kernelINS_22Kernel_traits_finalizeILj12288E13__nv_bfloat16fS2_fjLj1024ELj4ENS_18Kernel_traits_baseILj12288ES2_fS2_fjLj1024EEEEEEEvNS_9BwdParamsE --------------------------
	.section	.nv.info._ZN10layer_norm22ln_bwd_finalize_kernelINS_22Kernel_traits_finalizeILj12288E13__nv_bfloat16fS2_fjLj1024ELj4ENS_18Kernel_traits_baseILj12288ES2_fS2_fjLj1024EEEEEEEvNS_9BwdParamsE,"",@"SHT_CUDA_INFO"
	.sectionflags	@""
	.align	4


	//----- nvinfo : EIATTR_CUDA_API_VERSION
	.align		4
        /*0000*/ 	.byte	0x04, 0x37
        /*0002*/ 	.short	(.L_3919 - .L_3918)
.L_3918:
        /*0004*/ 	.word	0x00000082


	//----- nvinfo : EIATTR_KPARAM_INFO
	.align		4
.L_3919:
        /*0008*/ 	.byte	0x04, 0x17
        /*000a*/ 	.short	(.L_3921 - .L_3920)
.L_3920:
        /*000c*/ 	.word	0x00000000
        /*0010*/ 	.short	0x0000
        /*0012*/ 	.short	0x0000
        /*0014*/ 	.byte	0x00, 0xf0, 0x21, 0x02


	//----- nvinfo : EIATTR_SPARSE_MMA_MASK
	.align		4
.L_3921:
        /*0018*/ 	.byte	0x03, 0x50
        /*001a*/ 	.short	0x0000


	//----- nvinfo : EIATTR_MAXREG_COUNT
	.align		4
        /*001c*/ 	.byte	0x03, 0x1b
        /*001e*/ 	.short	0x0040


	//----- nvinfo : EIATTR_NUM_BARRIERS
	.align		4
        /*0020*/ 	.byte	0x02, 0x4c
        /*0022*/ 	.byte	0x01
	.zero		1


	//----- nvinfo : EIATTR_MERCURY_ISA_VERSION
	.align		4
        /*0024*/ 	.byte	0x03, 0x5f
        /*0026*/ 	.short	0x0101


	//----- nvinfo : EIATTR_COOP_GROUP_MASK_REGIDS
	.align		4
        /*0028*/ 	.byte	0x04, 0x29
        /*002a*/ 	.short	(.L_3923 - .L_3922)


	//   ....[0]....
.L_3922:
        /*002c*/ 	.word	0xffffffff


	//   ....[1]....
        /*0030*/ 	.word	0xffffffff


	//   ....[2]....
        /*0034*/ 	.word	0xffffffff


	//   ....[3]....
        /*0038*/ 	.word	0xffffffff


	//   ....[4]....
        /*003c*/ 	.word	0xffffffff


	//   ....[5]....
        /*0040*/ 	.word	0xffffffff


	//   ....[6]....
        /*0044*/ 	.word	0xffffffff


	//   ....[7]....
        /*0048*/ 	.word	0xffffffff


	//   ....[8]....
        /*004c*/ 	.word	0xffffffff


	//   ....[9]....
        /*0050*/ 	.word	0xffffffff


	//   ....[10]....
        /*0054*/ 	.word	0x05000011


	//   ....[11]....
        /*0058*/ 	.word	0x05000011


	//   ....[12]....
        /*005c*/ 	.word	0x05000011


	//   ....[13]....
        /*0060*/ 	.word	0x05000011


	//   ....[14]....
        /*0064*/ 	.word	0x05000011


	//   ....[15]....
        /*0068*/ 	.word	0x05000011


	//   ....[16]....
        /*006c*/ 	.word	0x05000011


	//   ....[17]....
        /*0070*/ 	.word	0x05000011


	//   ....[18]....
        /*0074*/ 	.word	0x05000011


	//   ....[19]....
        /*0078*/ 	.word	0x05000011


	//----- nvinfo : EIATTR_COOP_GROUP_INSTR_OFFSETS
	.align		4
.L_3923:
        /*007c*/ 	.byte	0x04, 0x28
        /*007e*/ 	.short	(.L_3925 - .L_3924)


	//   ....[0]....
.L_3924:
        /*0080*/ 	.word	0x00000860


	//   ....[1]....
        /*0084*/ 	.word	0x00000870


	//   ....[2]....
        /*0088*/ 	.word	0x000008a0


	//   ....[3]....
        /*008c*/ 	.word	0x000008b0


	//   ....[4]....
        /*0090*/ 	.word	0x000008e0


	//   ....[5]....
        /*0094*/ 	.word	0x000008f0


	//   ....[6]....
        /*0098*/ 	.word	0x00000920


	//   ....[7]....
        /*009c*/ 	.word	0x00000930


	//   ....[8]....
        /*00a0*/ 	.word	0x00000960


	//   ....[9]....
        /*00a4*/ 	.word	0x00000970


	//   ....[10]....
        /*00a8*/ 	.word	0x00000b70


	//   ....[11]....
        /*00ac*/ 	.word	0x00000be0


	//   ....[12]....
        /*00b0*/ 	.word	0x00000c50


	//   ....[13]....
        /*00b4*/ 	.word	0x00000cc0


	//   ....[14]....
        /*00b8*/ 	.word	0x00000d30


	//   ....[15]....
        /*00bc*/ 	.word	0x00000d90


	//   ....[16]....
        /*00c0*/ 	.word	0x00000e00


	//   ....[17]....
        /*00c4*/ 	.word	0x00000e70


	//   ....[18]....
        /*00c8*/ 	.word	0x00000ee0


	//   ....[19]....
        /*00cc*/ 	.word	0x00000f50


	//----- nvinfo : EIATTR_EXIT_INSTR_OFFSETS
	.align		4
.L_3925:
        /*00d0*/ 	.byte	0x04, 0x1c
        /*00d2*/ 	.short	(.L_3927 - .L_3926)


	//   ....[0]....
.L_3926:
        /*00d4*/ 	.word	0x00000070


	//   ....[1]....
        /*00d8*/ 	.word	0x00000b10


	//----- nvinfo : EIATTR_MAX_THREADS
	.align		4
.L_3927:
        /*00dc*/ 	.byte	0x04, 0x05
        /*00de*/ 	.short	(.L_3929 - .L_3928)
.L_3928:
        /*00e0*/ 	.word	0x00000400
        /*00e4*/ 	.word	0x00000001
        /*00e8*/ 	.word	0x00000001


	//----- nvinfo : EIATTR_CRS_STACK_SIZE
	.align		4
.L_3929:
        /*00ec*/ 	.byte	0x04, 0x1e
        /*00ee*/ 	.short	(.L_3931 - .L_3930)
.L_3930:
        /*00f0*/ 	.word	0x00000000


	//----- nvinfo : EIATTR_CBANK_PARAM_SIZE
	.align		4
.L_3931:
        /*00f4*/ 	.byte	0x03, 0x19
        /*00f6*/ 	.short	0x0088


	//----- nvinfo : EIATTR_PARAM_CBANK
	.align		4
        /*00f8*/ 	.byte	0x04, 0x0a
        /*00fa*/ 	.short	(.L_3933 - .L_3932)
	.align		4
.L_3932:
        /*00fc*/ 	.word	index@(.nv.constant0._ZN10layer_norm22ln_bwd_finalize_kernelINS_22Kernel_traits_finalizeILj12288E13__nv_bfloat16fS2_fjLj1024ELj4ENS_18Kernel_traits_baseILj12288ES2_fS2_fjLj1024EEEEEEEvNS_9BwdParamsE)
        /*0100*/ 	.short	0x0210
        /*0102*/ 	.short	0x0088


	//----- nvinfo : EIATTR_SW_WAR
	.align		4
.L_3933:
        /*0104*/ 	.byte	0x04, 0x36
        /*0106*/ 	.short	(.L_3935 - .L_3934)
.L_3934:
        /*0108*/ 	.word	0x00000008
.L_3935:


//--------------------- .nv.info._ZN10layer_norm13ln_bwd_kernelINS_13Kernel_traitsI13__nv_bfloat16fS2_fjLj12288ELj4ELj1ELj4ELj16ENS_18Kernel_traits_baseILj12288ES2_fS2_fjLj128EEEEEEEvNS_9BwdParamsE --------------------------
	.section	.nv.info._ZN10layer_norm13ln_bwd_kernelINS_13Kernel_traitsI13__nv_bfloat16fS2_fjLj12288ELj4ELj1ELj4ELj16ENS_18Kernel_traits_baseILj12288ES2_fS2_fjLj128EEEEEEEvNS_9BwdParamsE,"",@"SHT_CUDA_INFO"
	.sectionflags	@""
	.align	4


	//----- nvinfo : EIATTR_CUDA_API_VERSION
	.align		4
        /*0000*/ 	.byte	0x04, 0x37
        /*0002*/ 	.short	(.L_3937 - .L_3936)
.L_3936:
        /*0004*/ 	.word	0x00000082


	//----- nvinfo : EIATTR_KPARAM_INFO
	.align		4
.L_3937:
        /*0008*/ 	.byte	0x04, 0x17
        /*000a*/ 	.short	(.L_3939 - .L_3938)
.L_3938:
        /*000c*/ 	.word	0x00000000
        /*0010*/ 	.short	0x0000
        /*0012*/ 	.short	0x0000
        /*0014*/ 	.byte	0x00, 0xf0, 0x21, 0x02


	//----- nvinfo : EIATTR_SPARSE_MMA_MASK
	.align		4
.L_3939:
        /*0018*/ 	.byte	0x03, 0x50
        /*001a*/ 	.short	0x0000


	//----- nvinfo : EIATTR_MAXREG_COUNT
	.align		4
        /*001c*/ 	.byte	0x03, 0x1b
        /*001e*/ 	.short	0x00ff


	//----- nvinfo : EIATTR_NUM_BARRIERS
	.align		4
        /*0020*/ 	.byte	0x02, 0x4c
        /*0022*/ 	.byte	0x01
	.zero		1


	//----- nvinfo : EIATTR_MERCURY_ISA_VERSION
	.align		4
        /*0024*/ 	.byte	0x03, 0x5f
        /*0026*/ 	.short	0x0101


	//----- nvinfo : EIATTR_COOP_GROUP_MASK_REGIDS
	.align		4
        /*0028*/ 	.byte	0x04, 0x29
        /*002a*/ 	.short	(.L_3941 - .L_3940)


	//   ....[0]....
.L_3940:
        /*002c*/ 	.word	0xffffffff


	//   ....[1]....
        /*0030*/ 	.word	0xffffffff


	//   ....[2]....
        /*0034*/ 	.word	0xffffffff


	//   ....[3]....
        /*0038*/ 	.word	0xffffffff


	//   ....[4]....
        /*003c*/ 	.word	0xffffffff


	//   ....[5]....
        /*0040*/ 	.word	0xffffffff


	//   ....[6]....
        /*0044*/ 	.word	0xffffffff


	//   ....[7]....
        /*0048*/ 	.word	0xffffffff


	//   ....[8]....
        /*004c*/ 	.word	0xffffffff


	//   ....[9]....
        /*0050*/ 	.word	0xffffffff


	//   ....[10]....
        /*0054*/ 	.word	0xffffffff


	//   ....[11]....
        /*0058*/ 	.word	0xffffffff


	//   ....[12]....
        /*005c*/ 	.word	0xffffffff


	//   ....[13]....
        /*0060*/ 	.word	0xffffffff


	//   ....[14]....
        /*0064*/ 	.word	0xffffffff


	//   ....[15]....
        /*0068*/ 	.word	0xffffffff


	//   ....[16]....
        /*006c*/ 	.word	0xffffffff


	//   ....[17]....
        /*0070*/ 	.word	0xffffffff


	//   ....[18]....
        /*0074*/ 	.word	0xffffffff


	//   ....[19]....
        /*0078*/ 	.word	0xffffffff


	//   ....[20]....
        /*007c*/ 	.word	0x05000024


	//   ....[21]....
        /*0080*/ 	.word	0x05000024


	//   ....[22]....
        /*0084*/ 	.word	0x05000024


	//   ....[23]....
        /*0088*/ 	.word	0x05000024


	//   ....[24]....
        /*008c*/ 	.word	0x05000024


	//   ....[25]....
        /*0090*/ 	.word	0x05000024


	//   ....[26]....
        /*0094*/ 	.word	0x05000024


	//   ....[27]....
        /*0098*/ 	.word	0x05000024


	//   ....[28]....
        /*009c*/ 	.word	0x05000024


	//   ....[29]....
        /*00a0*/ 	.word	0x05000024


	//----- nvinfo : EIATTR_COOP_GROUP_INSTR_OFFSETS
	.align		4
.L_3941:
        /*00a4*/ 	.byte	0x04, 0x28
        /*00a6*/ 	.short	(.L_3943 - .L_3942)


	//   ....[0]....
.L_3942:
        /*00a8*/ 	.word	0x000021b0


	//   ....[1]....
        /*00ac*/ 	.word	0x000021c0


	//   ....[2]....
        /*00b0*/ 	.word	0x000021f0


	//   ....[3]....
        /*00b4*/ 	.word	0x00002200


	//   ....[4]....
        /*00b8*/ 	.word	0x00002230


	//   ....[5]....
        /*00bc*/ 	.word	0x00002240


	//   ....[6]....
        /*00c0*/ 	.word	0x00002270


	//   ....[7]....
        /*00c4*/ 	.word	0x00002280


	//   ....[8]....
        /*00c8*/ 	.word	0x000022b0


	//   ....[9]....
        /*00cc*/ 	.word	0x000022c0


	//   ....[10]....
        /*00d0*/ 	.word	0x000027f0


	//   ....[11]....
        /*00d4*/ 	.word	0x00002800


	//   ....[12]....
        /*00d8*/ 	.word	0x00002830


	//   ....[13]....
        /*00dc*/ 	.word	0x00002840


	//   ....[14]....
        /*00e0*/ 	.word	0x00002870


	//   ....[15]....
        /*00e4*/ 	.word	0x00002890


	//   ....[16]....
        /*00e8*/ 	.word	0x000028c0


	//   ....[17]....
        /*00ec*/ 	.word	0x000028d0


	//   ....[18]....
        /*00f0*/ 	.word	0x00002900


	//   ....[19]....
        /*00f4*/ 	.word	0x00002910


	//   ....[20]....
        /*00f8*/ 	.word	0x000034c0


	//   ....[21]....
        /*00fc*/ 	.word	0x00003530


	//   ....[22]....
        /*0100*/ 	.word	0x000035b0


	//   ....[23]....
        /*0104*/ 	.word	0x00003620


	//   ....[24]....
        /*0108*/ 	.word	0x000036a0


	//   ....[25]....
        /*010c*/ 	.word	0x00003710


	//   ....[26]....
        /*0110*/ 	.word	0x00003790


	//   ....[27]....
        /*0114*/ 	.word	0x00003800


	//   ....[28]....
        /*0118*/ 	.word	0x00003880


	//   ....[29]....
        /*011c*/ 	.word	0x000038e0


	//----- nvinfo : EIATTR_EXIT_INSTR_OFFSETS
	.align		4
.L_3943:
        /*0120*/ 	.byte	0x04, 0x1c
        /*0122*/ 	.short	(.L_3945 - .L_3944)


	//   ....[0]....
.L_3944:
        /*0124*/ 	.word	0x00003470


	//----- nvinfo : EIATTR_MAX_THREADS
	.align		4
.L_3945:
        /*0128*/ 	.byte	0x04, 0x05
        /*012a*/ 	.short	(.L_3947 - .L_3946)
.L_3946:
        /*012c*/ 	.word	0x00000080
        /*0130*/ 	.word	0x00000001
        /*0134*/ 	.word	0x00000001


	//----- nvinfo : EIATTR_CRS_STACK_SIZE
	.align		4
.L_3947:
        /*0138*/ 	.byte	0x04, 0x1e
        /*013a*/ 	.short	(.L_3949 - .L_3948)
.L_3948:
        /*013c*/ 	.word	0x00000000


	//----- nvinfo : EIATTR_CBANK_PARAM_SIZE
	.align		4
.L_3949:
        /*0140*/ 	.byte	0x03, 0x19
        /*0142*/ 	.short	0x0088


	//----- nvinfo : EIATTR_PARAM_CBANK
	.align		4
        /*0144*/ 	.byte	0x04, 0x0a
        /*0146*/ 	.short	(.L_3951 - .L_3950)
	.align		4
.L_3950:
        /*0148*/ 	.word	index@(.nv.constant0._ZN10layer_norm13ln_bwd_kernelINS_13Kernel_traitsI13__nv_bfloat16fS2_fjLj12288ELj4ELj1ELj4ELj16ENS_18Kernel_traits_baseILj12288ES2_fS2_fjLj128EEEEEEEvNS_9BwdParamsE)
        /*014c*/ 	.short	0x0210
        /*014e*/ 	.short	0x0088


	//----- nvinfo : EIATTR_SW_WAR
	.align		4
.L_3951:
        /*0150*/ 	.byte	0x04, 0x36
        /*0152*/ 	.short	(.L_3953 - .L_3952)
.L_3952:
        /*0154*/ 	.word	0x00000008
.L_3953:


//--------------------- .nv.info._ZN10layer_norm22ln_bwd_finalize_kernelINS_22Kernel_traits_finalizeILj12288E13__nv_bfloat16S2_S2_fjLj1024ELj4ENS_18Kernel_traits_baseILj12288ES2_S2_S2_fjLj1024EEEEEEEvNS_9BwdParamsE --------------------------
	.section	.nv.info._ZN10layer_norm22ln_bwd_finalize_kernelINS_22Kernel_traits_finalizeILj12288E13__nv_bfloat16S2_S2_fjLj1024ELj4ENS_18Kernel_traits_baseILj12288ES2_S2_S2_fjLj1024EEEEEEEvNS_9BwdParamsE,"",@"SHT_CUDA_INFO"
	.sectionflags	@""
	.align	4


	//----- nvinfo : EIATTR_CUDA_API_VERSION
	.align		4
        /*0000*/ 	.byte	0x04, 0x37
        /*0002*/ 	.short	(.L_3955 - .L_3954)
.L_3954:
        /*0004*/ 	.word	0x00000082


	//----- nvinfo : EIATTR_KPARAM_INFO
	.align		4
.L_3955:
        /*0008*/ 	.byte	0x04, 0x17
        /*000a*/ 	.short	(.L_3957 - .L_3956)
.L_3956:
        /*000c*/ 	.word	0x00000000
        /*0010*/ 	.short	0x0000
        /*0012*/ 	.short	0x0000
        /*0014*/ 	.byte	0x00, 0xf0, 0x21, 0x02


	//----- nvinfo : EIATTR_SPARSE_MMA_MASK
	.align		4
.L_3957:
        /*0018*/ 	.byte	0x03, 0x50
        /*001a*/ 	.short	0x0000


	//----- nvinfo : EIATTR_MAXREG_COUNT
	.align		4
        /*001c*/ 	.byte	0x03, 0x1b
        /*001e*/ 	.short	0x0040


	//----- nvinfo : EIATTR_NUM_BARRIERS
	.align		4
        /*0020*/ 	.byte	0x02, 0x4c
        /*0022*/ 	.byte	0x01
	.zero		1


	//----- nvinfo : EIATTR_MERCURY_ISA_VERSION
	.align		4
        /*0024*/ 	.byte	0x03, 0x5f
        /*0026*/ 	.short	0x0101


	//----- nvinfo : EIATTR_COOP_GROUP_MASK_REGIDS
	.align		4
        /*0028*/ 	.byte	0x04, 0x29
        /*002a*/ 	.short	(.L_3959 - .L_3958)


	//   ....[0]....
.L_3958:
        /*002c*/ 	.word	0xffffffff


	//   ....[1]....
        /*0030*/ 	.word	0xffffffff


	//   ....[2]....
        /*0034*/ 	.word	0xffffffff


	//   ....[3]....
        /*0038*/ 	.word	0xffffffff


	//   ....[4]....
        /*003c*/ 	.word	0xffffffff


	//   ....[5]....
        /*0040*/ 	.word	0xffffffff


	//   ....[6]....
        /*0044*/ 	.word	0xffffffff


	//   ....[7]....
        /*0048*/ 	.word	0xffffffff


	//   ....[8]....
        /*004c*/ 	.word	0xffffffff


	//   ....[9]....
        /*0050*/ 	.word	0xffffffff


	//   ....[10]....
        /*0054*/ 	.word	0x05000011


	//   ....[11]....
        /*0058*/ 	.word	0x05000011


	//   ....[12]....
        /*005c*/ 	.word	0x05000011


	//   ....[13]....
        /*0060*/ 	.word	0x05000011


	//   ....[14]....
        /*0064*/ 	.word	0x05000011


	//   ....[15]....
        /*0068*/ 	.word	0x05000011


	//   ....[16]....
        /*006c*/ 	.word	0x05000011


	//   ....[17]....
        /*0070*/ 	.word	0x05000011


	//   ....[18]....
        /*0074*/ 	.word	0x05000011


	//   ....[19]....
        /*0078*/ 	.word	0x05000011


	//----- nvinfo : EIATTR_COOP_GROUP_INSTR_OFFSETS
	.align		4
.L_3959:
        /*007c*/ 	.byte	0x04, 0x28
        /*007e*/ 	.short	(.L_3961 - .L_3960)


	//   ....[0]....
.L_3960:
        /*0080*/ 	.word	0x00000860


	//   ....[1]....
        /*0084*/ 	.word	0x00000870


	//   ....[2]....
        /*0088*/ 	.word	0x000008a0


	//   ....[3]....
        /*008c*/ 	.word	0x000008b0


	//   ....[4]....
        /*0090*/ 	.word	0x000008e0


	//   ....[5]....
        /*0094*/ 	.word	0x000008f0


	//   ....[6]....
        /*0098*/ 	.word	0x00000920


	//   ....[7]....
        /*009c*/ 	.word	0x00000930


	//   ....[8]....
        /*00a0*/ 	.word	0x00000960


	//   ....[9]....
        /*00a4*/ 	.word	0x00000970


	//   ....[10]....
        /*00a8*/ 	.word	0x00000b70


	//   ....[11]....
        /*00ac*/ 	.word	0x00000be0


	//   ....[12]....
        /*00b0*/ 	.word	0x00000c50


	//   ....[13]....
        /*00b4*/ 	.word	0x00000cc0


	//   ....[14]....
        /*00b8*/ 	.word	0x00000d30


	//   ....[15]....
        /*00bc*/ 	.word	0x00000d90


	//   ....[16]....
        /*00c0*/ 	.word	0x00000e00


	//   ....[17]....
        /*00c4*/ 	.word	0x00000e70


	//   ....[18]....
        /*00c8*/ 	.word	0x00000ee0


	//   ....[19]....
        /*00cc*/ 	.word	0x00000f50


	//----- nvinfo : EIATTR_EXIT_INSTR_OFFSETS
	.align		4
.L_3961:
        /*00d0*/ 	.byte	0x04, 0x1c
        /*00d2*/ 	.short	(.L_3963 - .L_3962)


	//   ....[0]....
.L_3962:
        /*00d4*/ 	.word	0x00000070


	//   ....[1]....
        /*00d8*/ 	.word	0x00000b10


	//----- nvinfo : EIATTR_MAX_THREADS
	.align		4
.L_3963:
        /*00dc*/ 	.byte	0x04, 0x05
        /*00de*/ 	.short	(.L_3965 - .L_3964)
.L_3964:
        /*00e0*/ 	.word	0x00000400
        /*00e4*/ 	.word	0x00000001
        /*00e8*/ 	.word	0x00000001


	//----- nvinfo : EIATTR_CRS_STACK_SIZE
	.align		4
.L_3965:
        /*00ec*/ 	.byte	0x04, 0x1e
        /*00ee*/ 	.short	(.L_3967 - .L_3966)
.L_3966:
        /*00f0*/ 	.word	0x00000000


	//----- nvinfo : EIATTR_CBANK_PARAM_SIZE
	.align		4
.L_3967:
        /*00f4*/ 	.byte	0x03, 0x19
        /*00f6*/ 	.short	0x0088


	//----- nvinfo : EIATTR_PARAM_CBANK
	.align		4
        /*00f8*/ 	.byte	0x04, 0x0a
        /*00fa*/ 	.short	(.L_3969 - .L_3968)
	.align		4
.L_3968:
        /*00fc*/ 	.word	index@(.nv.constant0._ZN10layer_norm22ln_bwd_finalize_kernelINS_22Kernel_traits_finalizeILj12288E13__nv_bfloat16S2_S2_fjLj1024ELj4ENS_18Kernel_traits_baseILj12288ES2_S2_S2_fjLj1024EEEEEEEvNS_9BwdParamsE)
        /*0100*/ 	.short	0x0210
        /*0102*/ 	.short	0x0088


	//----- nvinfo : EIATTR_SW_WAR
	.align		4
.L_3969:
        /*0104*/ 	.byte	0x04, 0x36
        /*0106*/ 	.short	(.L_3971 - .L_3970)
.L_3970:
        /*0108*/ 	.word	0x00000008
.L_3971:


//--------------------- .nv.info._ZN10layer_norm13ln_bwd_kernelINS_13Kernel_traitsI13__nv_bfloat16S2_S2_fjLj12288ELj4ELj1ELj4ELj16ENS_18Kernel_traits_baseILj12288ES2_S2_S2_fjLj128EEEEEEEvNS_9BwdParamsE --------------------------
	.section	.nv.info._ZN10layer_norm13ln_bwd_kernelINS_13Kernel_traitsI13__nv_bfloat16S2_S2_fjLj12288ELj4ELj1ELj4ELj16ENS_18Kernel_traits_baseILj12288ES2_S2_S2_fjLj128EEEEEEEvNS_9BwdParamsE,"",@"SHT_CUDA_INFO"
	.sectionflags	@""
	.align	4


	//----- nvinfo : EIATTR_CUDA_API_VERSION
	.align		4
        /*0000*/ 	.byte	0x04, 0x37
        /*0002*/ 	.short	(.L_3973 - .L_3972)
.L_3972:
        /*0004*/ 	.word	0x00000082


	//----- nvinfo : EIATTR_KPARAM_INFO
	.align		4
.L_3973:
        /*0008*/ 	.byte	0x04, 0x17
        /*000a*/ 	.short	(.L_3975 - .L_3974)
.L_3974:
        /*000c*/ 	.word	0x00000000
        /*0010*/ 	.short	0x0000
        /*0012*/ 	.short	0x0000
        /*0014*/ 	.byte	0x00, 0xf0, 0x21, 0x02


	//----- nvinfo : EIATTR_SPARSE_MMA_MASK
	.align		4
.L_3975:
        /*0018*/ 	.byte	0x03, 0x50
        /*001a*/ 	.short	0x0000


	//----- nvinfo : EIATTR_MAXREG_COUNT
	.align		4
        /*001c*/ 	.byte	0x03, 0x1b
        /*001e*/ 	.short	0x00ff


	//----- nvinfo : EIATTR_NUM_BARRIERS
	.align		4
        /*0020*/ 	.byte	0x02, 0x4c
        /*0022*/ 	.byte	0x01
	.zero		1


	//----- nvinfo : EIATTR_MERCURY_ISA_VERSION
	.align		4
        /*0024*/ 	.byte	0x03, 0x5f
        /*0026*/ 	.short	0x0101


	//----- nvinfo : EIATTR_COOP_GROUP_MASK_REGIDS
	.align		4
        /*0028*/ 	.byte	0x04, 0x29
        /*002a*/ 	.short	(.L_3977 - .L_3976)


	//   ....[0]....
.L_3976:
        /*002c*/ 	.word	0xffffffff


	//   ....[1]....
        /*0030*/ 	.word	0xffffffff


	//   ....[2]....
        /*0034*/ 	.word	0xffffffff


	//   ....[3]....
        /*0038*/ 	.word	0xffffffff


	//   ....[4]....
        /*003c*/ 	.word	0xffffffff


	//   ....[5]....
        /*0040*/ 	.word	0xffffffff


	//   ....[6]....
        /*0044*/ 	.word	0xffffffff


	//   ....[7]....
        /*0048*/ 	.word	0xffffffff


	//   ....[8]....
        /*004c*/ 	.word	0xffffffff


	//   ....[9]....
        /*0050*/ 	.word	0xffffffff


	//   ....[10]....
        /*0054*/ 	.word	0xffffffff


	//   ....[11]....
        /*0058*/ 	.word	0xffffffff


	//   ....[12]....
        /*005c*/ 	.word	0xffffffff


	//   ....[13]....
        /*0060*/ 	.word	0xffffffff


	//   ....[14]....
        /*0064*/ 	.word	0xffffffff


	//   ....[15]....
        /*0068*/ 	.word	0xffffffff


	//   ....[16]....
        /*006c*/ 	.word	0xffffffff


	//   ....[17]....
        /*0070*/ 	.word	0xffffffff


	//   ....[18]....
        /*0074*/ 	.word	0xffffffff


	//   ....[19]....
        /*0078*/ 	.word	0xffffffff


	//   ....[20]....
        /*007c*/ 	.word	0x050000a8


	//   ....[21]....
        /*0080*/ 	.word	0x050000a8


	//   ....[22]....
        /*0084*/ 	.word	0x050000a8


	//   ....[23]....
        /*0088*/ 	.word	0x050000a8


	//   ....[24]....
        /*008c*/ 	.word	0x050000a8


	//   ....[25]....
        /*0090*/ 	.word	0x050000a8


	//   ....[26]....
        /*0094*/ 	.word	0x050000a8


	//   ....[27]....
        /*0098*/ 	.word	0x050000a8


	//   ....[28]....
        /*009c*/ 	.word	0x050000a8


	//   ....[29]....
        /*00a0*/ 	.word	0x050000a8


	//----- nvinfo : EIATTR_COOP_GROUP_INSTR_OFFSETS
	.align		4
.L_3977:
        /*00a4*/ 	.byte	0x04, 0x28
        /*00a6*/ 	.short	(.L_3979 - .L_3978)


	//   ....[0]....
.L_3978:
        /*00a8*/ 	.word	0x000020a0


	//   ....[1]....
        /*00ac*/ 	.word	0x000020b0


	//   ....[2]....
        /*00b0*/ 	.word	0x000020e0


	//   ....[3]....
        /*00b4*/ 	.word	0x000020f0


	//   ....[4]....
        /*00b8*/ 	.word	0x00002120


	//   ....[5]....
        /*00bc*/ 	.word	0x00002130


	//   ....[6]....
        /*00c0*/ 	.word	0x00002160


	//   ....[7]....
        /*00c4*/ 	.word	0x00002170


	//   ....[8]....
        /*00c8*/ 	.word	0x000021a0


	//   ....[9]....
        /*00cc*/ 	.word	0x000021b0


	//   ....[10]....
        /*00d0*/ 	.word	0x000026c0


	//   ....[11]....
        /*00d4*/ 	.word	0x000026d0


	//   ....[12]....
        /*00d8*/ 	.word	0x00002700


	//   ....[13]....
        /*00dc*/ 	.word	0x00002710


	//   ....[14]....
        /*00e0*/ 	.word	0x00002740


	//   ....[15]....
        /*00e4*/ 	.word	0x00002750


	//   ....[16]....
        /*00e8*/ 	.word	0x00002780


	//   ....[17]....
        /*00ec*/ 	.word	0x00002790


	//   ....[18]....
        /*00f0*/ 	.word	0x000027c0


	//   ....[19]....
        /*00f4*/ 	.word	0x000027d0


	//   ....[20]....
        /*00f8*/ 	.word	0x000032f0


	//   ....[21]....
        /*00fc*/ 	.word	0x00003340


	//   ....[22]....
        /*0100*/ 	.word	0x000033b0


	//   ....[23]....
        /*0104*/ 	.word	0x00003410


	//   ....[24]....
        /*0108*/ 	.word	0x00003480


	//   ....[25]....
        /*010c*/ 	.word	0x000034e0


	//   ....[26]....
        /*0110*/ 	.word	0x00003550


	//   ....[27]....
        /*0114*/ 	.word	0x000035b0


	//   ....[28]....
        /*0118*/ 	.word	0x00003620


	//   ....[29]....
        /*011c*/ 	.word	0x00003680


	//----- nvinfo : EIATTR_EXIT_INSTR_OFFSETS
	.align		4
.L_3979:
        /*0120*/ 	.byte	0x04, 0x1c
        /*0122*/ 	.short	(.L_3981 - .L_3980)


	//   ....[0]....
.L_3980:
        /*0124*/ 	.word	0x00003290


	//----- nvinfo : EIATTR_MAX_THREADS
	.align		4
.L_3981:
        /*0128*/ 	.byte	0x04, 0x05
        /*012a*/ 	.short	(.L_3983 - .L_3982)
.L_3982:
        /*012c*/ 	.word	0x00000080
        /*0130*/ 	.word	0x00000001
        /*0134*/ 	.word	0x00000001


	//----- nvinfo : EIATTR_CRS_STACK_SIZE
	.align		4
.L_3983:
        /*0138*/ 	.byte	0x04, 0x1e
        /*013a*/ 	.short	(.L_3985 - .L_3984)
.L_3984:
        /*013c*/ 	.word	0x00000000


	//----- nvinfo : EIATTR_CBANK_PARAM_SIZE
	.align		4
.L_3985:
        /*0140*/ 	.byte	0x03, 0x19
        /*0142*/ 	.short	0x0088


	//----- nvinfo : EIATTR_PARAM_CBANK
	.align		4
        /*0144*/ 	.byte	0x04, 0x0a
        /*0146*/ 	.short	(.L_3987 - .L_3986)
	.align		4
.L_3986:
        /*0148*/ 	.word	index@(.nv.constant0._ZN10layer_norm13ln_bwd_kernelINS_13Kernel_traitsI13__nv_bfloat16S2_S2_fjLj12288ELj4ELj1ELj4ELj16ENS_18Kernel_traits_baseILj12288ES2_S2_S2_fjLj128EEEEEEEvNS_9BwdParamsE)
        /*014c*/ 	.short	0x0210
        /*014e*/ 	.short	0x0088


	//----- nvinfo : EIATTR_SW_WAR
	.align		4
.L_3987:
        /*0150*/ 	.byte	0x04, 0x36
        /*0152*/ 	.short	(.L_3989 - .L_3988)
.L_3988:
        /*0154*/ 	.word	0x00000008
.L_3989:


//--------------------- .nv.info._ZN10layer_norm22ln_bwd_finalize_kernelINS_22Kernel_traits_finalizeILj12288E6__halffS2_fjLj1024ELj4ENS_18Kernel_traits_baseILj12288ES2_fS2_fjLj1024EEEEEEEvNS_9BwdParamsE --------------------------
	.section	.nv.info._ZN10layer_norm22ln_bwd_finalize_kernelINS_22Kernel_traits_finalizeILj12288E6__halffS2_fjLj1024ELj4ENS_18Kernel_traits_baseILj12288ES2_fS2_fjLj1024EEEEEEEvNS_9BwdParamsE,"",@"SHT_CUDA_INFO"
	.sectionflags	@""
	.align	4


	//----- nvinfo : EIATTR_CUDA_API_VERSION
	.align		4
        /*0000*/ 	.byte	0x04, 0x37
        /*0002*/ 	.short	(.L_3991 - .L_3990)
.L_3990:
        /*0004*/ 	.word	0x00000082


	//----- nvinfo : EIATTR_KPARAM_INFO
	.align		4
.L_3991:
        /*0008*/ 	.byte	0x04, 0x17
        /*000a*/ 	.short	(.L_3993 - .L_3992)
.L_3992:
        /*000c*/ 	.word	0x00000000
        /*0010*/ 	.short	0x0000
        /*0012*/ 	.short	0x0000
        /*0014*/ 	.byte	0x00, 0xf0, 0x21, 0x02


	//----- nvinfo : EIATTR_SPARSE_MMA_MASK
	.align		4
.L_3993:
        /*0018*/ 	.byte	0x03, 0x50
        /*001a*/ 	.short	0x0000


	//----- nvinfo : EIATTR_MAXREG_COUNT
	.align		4
        /*001c*/ 	.byte	0x03, 0x1b
        /*001e*/ 	.short	0x0040


	//----- nvinfo : EIATTR_NUM_BARRIERS
	.align		4
        /*0020*/ 	.byte	0x02, 0x4c
        /*0022*/ 	.byte	0x01
	.zero		1


	//----- nvinfo : EIATTR_MERCURY_ISA_VERSION
	.align		4
        /*0024*/ 	.byte	0x03, 0x5f
        /*0026*/ 	.short	0x0101


	//----- nvinfo : EIATTR_COOP_GROUP_MASK_REGIDS
	.align		4
        /*0028*/ 	.byte	0x04, 0x29
        /*002a*/ 	.short	(.L_3995 - .L_3994)


	//   ....[0]....
.L_3994:
        /*002c*/ 	.word	0xffffffff


	//   ....[1]....
        /*0030*/ 	.word	0xffffffff


	//   ....[2]....
        /*0034*/ 	.word	0xffffffff


	//   ....[3]....
        /*0038*/ 	.word	0xffffffff


	//   ....[4]....
        /*003c*/ 	.word	0xffffffff


	//   ....[5]....
        /*0040*/ 	.word	0xffffffff


	//   ....[6]....
        /*0044*/ 	.word	0xffffffff


	//   ....[7]....
        /*0048*/ 	.word	0xffffffff


	//   ....[8]....
        /*004c*/ 	.word	0xffffffff


	//   ....[9]....
        /*0050*/ 	.word	0xffffffff


	//   ....[10]....
        /*0054*/ 	.word	0x05000011


	//   ....[11]....
        /*0058*/ 	.word	0x05000011


	//   ....[12]....
        /*005c*/ 	.word	0x05000011


	//   ....[13]....
        /*0060*/ 	.word	0x05000011


	//   ....[14]....
        /*0064*/ 	.word	0x05000011


	//   ....[15]....
        /*0068*/ 	.word	0x05000011


	//   ....[16]....
        /*006c*/ 	.word	0x05000011


	//   ....[17]....
        /*0070*/ 	.word	0x05000011


	//   ....[18]....
        /*0074*/ 	.word	0x05000011


	//   ....[19]....
        /*0078*/ 	.word	0x05000011


	//----- nvinfo : EIATTR_COOP_GROUP_INSTR_OFFSETS
	.align		4
.L_3995:
        /*007c*/ 	.byte	0x04, 0x28
        /*007e*/ 	.short	(.L_3997 - .L_3996)


	//   ....[0]....
.L_3996:
        /*0080*/ 	.word	0x00000860


	//   ....[1]....
        /*0084*/ 	.word	0x00000870


	//   ....[2]....
        /*0088*/ 	.word	0x000008a0


	//   ....[3]....
        /*008c*/ 	.word	0x000008b0


	//   ....[4]....
        /*0090*/ 	.word	0x000008e0


	//   ....[5]....
        /*0094*/ 	.word	0x000008f0


	//   ....[6]....
        /*0098*/ 	.word	0x00000920


	//   ....[7]....
        /*009c*/ 	.word	0x00000930


	//   ....[8]....
        /*00a0*/ 	.word	0x00000960


	//   ....[9]....
        /*00a4*/ 	.word	0x00000970


	//   ....[10]....
        /*00a8*/ 	.word	0x00000b70


	//   ....[11]....
        /*00ac*/ 	.word	0x00000be0


	//   ....[12]....
        /*00b0*/ 	.word	0x00000c50


	//   ....[13]....
        /*00b4*/ 	.word	0x00000cc0


	//   ....[14]....
        /*00b8*/ 	.word	0x00000d30


	//   ....[15]....
        /*00bc*/ 	.word	0x00000d90


	//   ....[16]....
        /*00c0*/ 	.word	0x00000e00


	//   ....[17]....
        /*00c4*/ 	.word	0x00000e70


	//   ....[18]....
        /*00c8*/ 	.word	0x00000ee0


	//   ....[19]....
        /*00cc*/ 	.word	0x00000f50


	//----- nvinfo : EIATTR_EXIT_INSTR_OFFSETS
	.align		4
.L_3997:
        /*00d0*/ 	.byte	0x04, 0x1c
        /*00d2*/ 	.short	(.L_3999 - .L_3998)


	//   ....[0]....
.L_3998:
        /*00d4*/ 	.word	0x00000070


	//   ....[1]....
        /*00d8*/ 	.word	0x00000b10


	//----- nvinfo : EIATTR_MAX_THREADS
	.align		4
.L_3999:
        /*00dc*/ 	.byte	0x04, 0x05
        /*00de*/ 	.short	(.L_4001 - .L_4000)
.L_4000:
        /*00e0*/ 	.word	0x00000400
        /*00e4*/ 	.word	0x00000001
        /*00e8*/ 	.word	0x00000001


	//----- nvinfo : EIATTR_CRS_STACK_SIZE
	.align		4
.L_4001:
        /*00ec*/ 	.byte	0x04, 0x1e
        /*00ee*/ 	.short	(.L_4003 - .L_4002)
.L_4002:
        /*00f0*/ 	.word	0x00000000


	//----- nvinfo : EIATTR_CBANK_PARAM_SIZE
	.align		4
.L_4003:
        /*00f4*/ 	.byte	0x03, 0x19
        /*00f6*/ 	.short	0x0088


	//----- nvinfo : EIATTR_PARAM_CBANK
	.align		4
        /*00f8*/ 	.byte	0x04, 0x0a
        /*00fa*/ 	.short	(.L_4005 - .L_4004)
	.align		4
.L_4004:
        /*00fc*/ 	.word	index@(.nv.constant0._ZN10layer_norm22ln_bwd_finalize_kernelINS_22Kernel_traits_finalizeILj12288E6__halffS2_fjLj1024ELj4ENS_18Kernel_traits_baseILj12288ES2_fS2_fjLj1024EEEEEEEvNS_9BwdParamsE)
        /*0100*/ 	.short	0x0210
        /*0102*/ 	.short	0x0088


	//----- nvinfo : EIATTR_SW_WAR
	.align		4
.L_4005:
        /*0104*/ 	.byte	0x04, 0x36
        /*0106*/ 	.short	(.L_4007 - .L_4006)
.L_4006:
        /*0108*/ 	.word	0x00000008
.L_4007:


//--------------------- .nv.info._ZN10layer_norm13ln_bwd_kernelINS_13Kernel_traitsI6__halffS2_fjLj12288ELj4ELj1ELj4ELj16ENS_18Kernel_traits_baseILj12288ES2_fS2_fjLj128EEEEEEEvNS_9BwdParamsE --------------------------
	.section	.nv.info._ZN10layer_norm13ln_bwd_kernelINS_13Kernel_traitsI6__halffS2_fjLj12288ELj4ELj1ELj4ELj16ENS_18Kernel_traits_baseILj12288ES2_fS2_fjLj128EEEEEEEvNS_9BwdParamsE,"",@"SHT_CUDA_INFO"
	.sectionflags	@""
	.align	4


	//----- nvinfo : EIATTR_CUDA_API_VERSION
	.align		4
        /*0000*/ 	.byte	0x04, 0x37
        /*0002*/ 	.short	(.L_4009 - .L_4008)
.L_4008:
        /*0004*/ 	.word	0x00000082


	//----- nvinfo : EIATTR_KPARAM_INFO
	.align		4
.L_4009:
        /*0008*/ 	.byte	0x04, 0x17
        /*000a*/ 	.short	(.L_4011 - .L_4010)
.L_4010:
        /*000c*/ 	.word	0x00000000
        /*0010*/ 	.short	0x0000
        /*0012*/ 	.short	0x0000
        /*0014*/ 	.byte	0x00, 0xf0, 0x21, 0x02


	//----- nvinfo : EIATTR_SPARSE_MMA_MASK
	.align		4
.L_4011:
        /*0018*/ 	.byte	0x03, 0x50
        /*001a*/ 	.short	0x0000


	//----- nvinfo : EIATTR_MAXREG_COUNT
	.align		4
        /*001c*/ 	.byte	0x03, 0x1b
        /*001e*/ 	.short	0x00ff


	//----- nvinfo : EIATTR_NUM_BARRIERS
	.align		4
        /*0020*/ 	.byte	0x02, 0x4c
        /*0022*/ 	.byte	0x01
	.zero		1


	//----- nvinfo : EIATTR_MERCURY_ISA_VERSION
	.align		4
        /*0024*/ 	.byte	0x03, 0x5f
        /*0026*/ 	.short	0x0101


	//----- nvinfo : EIATTR_COOP_GROUP_MASK_REGIDS
	.align		4
        /*0028*/ 	.byte	0x04, 0x29
        /*002a*/ 	.short	(.L_4013 - .L_4012)


	//   ....[0]....
.L_4012:
        /*002c*/ 	.word	0xffffffff


	//   ....[1]....
        /*0030*/ 	.word	0xffffffff


	//   ....[2]....
        /*0034*/ 	.word	0xffffffff


	//   ....[3]....
        /*0038*/ 	.word	0xffffffff


	//   ....[4]....
        /*003c*/ 	.word	0xffffffff


	//   ....[5]....
        /*0040*/ 	.word	0xffffffff


	//   ....[6]....
        /*0044*/ 	.word	0xffffffff


	//   ....[7]....
        /*0048*/ 	.word	0xffffffff


	//   ....[8]....
        /*004c*/ 	.word	0xffffffff


	//   ....[9]....
        /*0050*/ 	.word	0xffffffff


	//   ....[10]....
        /*0054*/ 	.word	0xffffffff


	//   ....[11]....
        /*0058*/ 	.word	0xffffffff


	//   ....[12]....
        /*005c*/ 	.word	0xffffffff


	//   ....[13]....
        /*0060*/ 	.word	0xffffffff


	//   ....[14]....
        /*0064*/ 	.word	0xffffffff


	//   ....[15]....
        /*0068*/ 	.word	0xffffffff


	//   ....[16]....
        /*006c*/ 	.word	0xffffffff


	//   ....[17]....
        /*0070*/ 	.word	0xffffffff


	//   ....[18]....
        /*0074*/ 	.word	0xffffffff


	//   ....[19]....
        /*0078*/ 	.word	0xffffffff


	//   ....[20]....
        /*007c*/ 	.word	0x05000024


	//   ....[21]....
        /*0080*/ 	.word	0x05000024


	//   ....[22]....
        /*0084*/ 	.word	0x05000024


	//   ....[23]....
        /*0088*/ 	.word	0x05000024


	//   ....[24]....
        /*008c*/ 	.word	0x05000024


	//   ....[25]....
        /*0090*/ 	.word	0x05000024


	//   ....[26]....
        /*0094*/ 	.word	0x05000024


	//   ....[27]....
        /*0098*/ 	.word	0x05000024


	//   ....[28]....
        /*009c*/ 	.word	0x05000024


	//   ....[29]....
        /*00a0*/ 	.word	0x05000024


	//----- nvinfo : EIATTR_COOP_GROUP_INSTR_OFFSETS
	.align		4
.L_4013:
        /*00a4*/ 	.byte	0x04, 0x28
        /*00a6*/ 	.short	(.L_4015 - .L_4014)


	//   ....[0]....
.L_4014:
        /*00a8*/ 	.word	0x000021b0


	//   ....[1]....
        /*00ac*/ 	.word	0x000021c0


	//   ....[2]....
        /*00b0*/ 	.word	0x000021f0


	//   ....[3]....
        /*00b4*/ 	.word	0x00002200


	//   ....[4]....
        /*00b8*/ 	.word	0x00002230


	//   ....[5]....
        /*00bc*/ 	.word	0x00002240


	//   ....[6]....
        /*00c0*/ 	.word	0x00002270


	//   ....[7]....
        /*00c4*/ 	.word	0x00002280


	//   ....[8]....
        /*00c8*/ 	.word	0x000022b0


	//   ....[9]....
        /*00cc*/ 	.word	0x000022c0


	//   ....[10]....
        /*00d0*/ 	.word	0x000027f0


	//   ....[11]....
        /*00d4*/ 	.word	0x00002800


	//   ....[12]....
        /*00d8*/ 	.word	0x00002830


	//   ....[13]....
        /*00dc*/ 	.word	0x00002840


	//   ....[14]....
        /*00e0*/ 	.word	0x00002870


	//   ....[15]....
        /*00e4*/ 	.word	0x00002890


	//   ....[16]....
        /*00e8*/ 	.word	0x000028c0


	//   ....[17]....
        /*00ec*/ 	.word	0x000028d0


	//   ....[18]....
        /*00f0*/ 	.word	0x00002900


	//   ....[19]....
        /*00f4*/ 	.word	0x00002910


	//   ....[20]....
        /*00f8*/ 	.word	0x000034c0


	//   ....[21]....
        /*00fc*/ 	.word	0x00003530


	//   ....[22]....
        /*0100*/ 	.word	0x000035b0


	//   ....[23]....
        /*0104*/ 	.word	0x00003620


	//   ....[24]....
        /*0108*/ 	.word	0x000036a0


	//   ....[25]....
        /*010c*/ 	.word	0x00003710


	//   ....[26]....
        /*0110*/ 	.word	0x00003790


	//   ....[27]....
        /*0114*/ 	.word	0x00003800


	//   ....[28]....
        /*0118*/ 	.word	0x00003880


	//   ....[29]....
        /*011c*/ 	.word	0x000038e0


	//----- nvinfo : EIATTR_EXIT_INSTR_OFFSETS
	.align		4
.L_4015:
        /*0120*/ 	.byte	0x04, 0x1c
        /*0122*/ 	.short	(.L_4017 - .L_4016)


	//   ....[0]....
.L_4016:
        /*0124*/ 	.word	0x00003470


	//----- nvinfo : EIATTR_MAX_THREADS
	.align		4
.L_4017:
        /*0128*/ 	.byte	0x04, 0x05
        /*012a*/ 	.short	(.L_4019 - .L_4018)
.L_4018:
        /*012c*/ 	.word	0x00000080
        /*0130*/ 	.word	0x00000001
        /*0134*/ 	.word	0x00000001


	//----- nvinfo : EIATTR_CRS_STACK_SIZE
	.align		4
.L_4019:
        /*0138*/ 	.byte	0x04, 0x1e
        /*013a*/ 	.short	(.L_4021 - .L_4020)
.L_4020:
        /*013c*/ 	.word	0x00000000


	//----- nvinfo : EIATTR_CBANK_PARAM_SIZE
	.align		4
.L_4021:
        /*0140*/ 	.byte	0x03, 0x19
        /*0142*/ 	.short	0x0088


	//----- nvinfo : EIATTR_PARAM_CBANK
	.align		4
        /*0144*/ 	.byte	0x04, 0x0a
        /*0146*/ 	.short	(.L_4023 - .L_4022)
	.align		4
.L_4022:
        /*0148*/ 	.word	index@(.nv.constant0._ZN10layer_norm13ln_bwd_kernelINS_13Kernel_traitsI6__halffS2_fjLj12288ELj4ELj1ELj4ELj16ENS_18Kernel_traits_baseILj12288ES2_fS2_fjLj128EEEEEEEvNS_9BwdParamsE)
        /*014c*/ 	.short	0x0210
        /*014e*/ 	.short	0x0088


	//----- nvinfo : EIATTR_SW_WAR
	.align		4
.L_4023:
        /*0150*/ 	.byte	0x04, 0x36
        /*0152*/ 	.short	(.L_4025 - .L_4024)
.L_4024:
        /*0154*/ 	.word	0x00000008
.L_4025:


//--------------------- .nv.info._ZN10layer_norm22ln_bwd_finalize_kernelINS_22Kernel_traits_finalizeILj12288E6__halfS2_S2_fjLj1024ELj4ENS_18Kernel_traits_baseILj12288ES2_S2_S2_fjLj1024EEEEEEEvNS_9BwdParamsE --------------------------
	.section	.nv.info._ZN10layer_norm22ln_bwd_finalize_kernelINS_22Kernel_traits_finalizeILj12288E6__halfS2_S2_fjLj1024ELj4ENS_18Kernel_traits_baseILj12288ES2_S2_S2_fjLj1024EEEEEEEvNS_9BwdParamsE,"",@"SHT_CUDA_INFO"
	.sectionflags	@""
	.align	4


	//----- nvinfo : EIATTR_CUDA_API_VERSION
	.align		4
        /*0000*/ 	.byte	0x04, 0x37
        /*0002*/ 	.short	(.L_4027 - .L_4026)
.L_4026:
        /*0004*/ 	.word	0x00000082


	//----- nvinfo : EIATTR_KPARAM_INFO
	.align		4
.L_4027:
        /*0008*/ 	.byte	0x04, 0x17
        /*000a*/ 	.short	(.L_4029 - .L_4028)
.L_4028:
        /*000c*/ 	.word	0x00000000
        /*0010*/ 	.short	0x0000
        /*0012*/ 	.short	0x0000
        /*0014*/ 	.byte	0x00, 0xf0, 0x21, 0x02


	//----- nvinfo : EIATTR_SPARSE_MMA_MASK
	.align		4
.L_4029:
        /*0018*/ 	.byte	0x03, 0x50
        /*001a*/ 	.short	0x0000


	//----- nvinfo : EIATTR_MAXREG_COUNT
	.align		4
        /*001c*/ 	.byte	0x03, 0x1b
        /*001e*/ 	.short	0x0040


	//----- nvinfo : EIATTR_NUM_BARRIERS
	.align		4
        /*0020*/ 	.byte	0x02, 0x4c
        /*0022*/ 	.byte	0x01
	.zero		1


	//----- nvinfo : EIATTR_MERCURY_ISA_VERSION
	.align		4
        /*0024*/ 	.byte	0x03, 0x5f
        /*0026*/ 	.short	0x0101


	//----- nvinfo : EIATTR_COOP_GROUP_MASK_REGIDS
	.align		4
        /*0028*/ 	.byte	0x04, 0x29
        /*002a*/ 	.short	(.L_4031 - .L_4030)


	//   ....[0]....
.L_4030:
        /*002c*/ 	.word	0xffffffff


	//   ....[1]....
        /*0030*/ 	.word	0xffffffff


	//   ....[2]....
        /*0034*/ 	.word	0xffffffff


	//   ....[3]....
        /*0038*/ 	.word	0xffffffff


	//   ....[4]....
        /*003c*/ 	.word	0xffffffff


	//   ....[5]....
        /*0040*/ 	.word	0xffffffff


	//   ....[6]....
        /*0044*/ 	.word	0xffffffff


	//   ....[7]....
        /*0048*/ 	.word	0xffffffff


	//   ....[8]....
        /*004c*/ 	.word	0xffffffff


	//   ....[9]....
        /*0050*/ 	.word	0xffffffff


	//   ....[10]....
        /*0054*/ 	.word	0x05000011


	//   ....[11]....
        /*0058*/ 	.word	0x05000011


	//   ....[12]....
        /*005c*/ 	.word	0x05000011


	//   ....[13]....
        /*0060*/ 	.word	0x05000011


	//   ....[14]....
        /*0064*/ 	.word	0x05000011


	//   ....[15]....
        /*0068*/ 	.word	0x05000011


	//   ....[16]....
        /*006c*/ 	.word	0x05000011


	//   ....[17]....
        /*0070*/ 	.word	0x05000011


	//   ....[18]....
        /*0074*/ 	.word	0x05000011


	//   ....[19]....
        /*0078*/ 	.word	0x05000011


	//----- nvinfo : EIATTR_COOP_GROUP_INSTR_OFFSETS
	.align		4
.L_4031:
        /*007c*/ 	.byte	0x04, 0x28
        /*007e*/ 	.short	(.L_4033 - .L_4032)


	//   ....[0]....
.L_4032:
        /*0080*/ 	.word	0x00000860


	//   ....[1]....
        /*0084*/ 	.word	0x00000870


	//   ....[2]....
        /*0088*/ 	.word	0x000008a0


	//   ....[3]....
        /*008c*/ 	.word	0x000008b0


	//   ....[4]....
        /*0090*/ 	.word	0x000008e0


	//   ....[5]....
        /*0094*/ 	.word	0x000008f0


	//   ....[6]....
        /*0098*/ 	.word	0x00000920


	//   ....[7]....
        /*009c*/ 	.word	0x00000930


	//   ....[8]....
        /*00a0*/ 	.word	0x00000960


	//   ....[9]....
        /*00a4*/ 	.word	0x00000970


	//   ....[10]....
        /*00a8*/ 	.word	0x00000b70


	//   ....[11]....
        /*00ac*/ 	.word	0x00000be0


	//   ....[12]....
        /*00b0*/ 	.word	0x00000c50


	//   ....[13]....
        /*00b4*/ 	.word	0x00000cc0


	//   ....[14]....
        /*00b8*/ 	.word	0x00000d30


	//   ....[15]....
        /*00bc*/ 	.word	0x00000d90


	//   ....[16]....
        /*00c0*/ 	.word	0x00000e00


	//   ....[17]....
        /*00c4*/ 	.word	0x00000e70


	//   ....[18]....
        /*00c8*/ 	.word	0x00000ee0


	//   ....[19]....
        /*00cc*/ 	.word	0x00000f50


	//----- nvinfo : EIATTR_EXIT_INSTR_OFFSETS
	.align		4
.L_4033:
        /*00d0*/ 	.byte	0x04, 0x1c
        /*00d2*/ 	.short	(.L_4035 - .L_4034)


	//   ....[0]....
.L_4034:
        /*00d4*/ 	.word	0x00000070


	//   ....[1]....
        /*00d8*/ 	.word	0x00000b10


	//----- nvinfo : EIATTR_MAX_THREADS
	.align		4
.L_4035:
        /*00dc*/ 	.byte	0x04, 0x05
        /*00de*/ 	.short	(.L_4037 - .L_4036)
.L_4036:
        /*00e0*/ 	.word	0x00000400
        /*00e4*/ 	.word	0x00000001
        /*00e8*/ 	.word	0x00000001


	//----- nvinfo : EIATTR_CRS_STACK_SIZE
	.align		4
.L_4037:
        /*00ec*/ 	.byte	0x04, 0x1e
        /*00ee*/ 	.short	(.L_4039 - .L_4038)
.L_4038:
        /*00f0*/ 	.word	0x00000000


	//----- nvinfo : EIATTR_CBANK_PARAM_SIZE
	.align		4
.L_4039:
        /*00f4*/ 	.byte	0x03, 0x19
        /*00f6*/ 	.short	0x0088


	//----- nvinfo : EIATTR_PARAM_CBANK
	.align		4
        /*00f8*/ 	.byte	0x04, 0x0a
        /*00fa*/ 	.short	(.L_4041 - .L_4040)
	.align		4
.L_4040:
        /*00fc*/ 	.word	index@(.nv.constant0._ZN10layer_norm22ln_bwd_finalize_kernelINS_22Kernel_traits_finalizeILj12288E6__halfS2_S2_fjLj1024ELj4ENS_18Kernel_traits_baseILj12288ES2_S2_S2_fjLj1024EEEEEEEvNS_9BwdParamsE)
        /*0100*/ 	.short	0x0210
        /*0102*/ 	.short	0x0088


	//----- nvinfo : EIATTR_SW_WAR
	.align		4
.L_4041:
        /*0104*/ 	.byte	0x04, 0x36
        /*0106*/ 	.short	(.L_4043 - .L_4042)
.L_4042:
        /*0108*/ 	.word	0x00000008
.L_4043:


//--------------------- .nv.info._ZN10layer_norm13ln_bwd_kernelINS_13Kernel_traitsI6__halfS2_S2_fjLj12288ELj4ELj1ELj4ELj16ENS_18Kernel_traits_baseILj12288ES2_S2_S2_fjLj128EEEEEEEvNS_9BwdParamsE --------------------------
	.section	.nv.info._ZN10layer_norm13ln_bwd_kernelINS_13Kernel_traitsI6__halfS2_S2_fjLj12288ELj4ELj1ELj4ELj16ENS_18Kernel_traits_baseILj12288ES2_S2_S2_fjLj128EEEEEEEvNS_9BwdParamsE,"",@"SHT_CUDA_INFO"
	.sectionflags	@""
	.align	4


	//----- nvinfo : EIATTR_CUDA_API_VERSION
	.align		4
        /*0000*/ 	.byte	0x04, 0x37
        /*0002*/ 	.short	(.L_4045 - .L_4044)
.L_4044:
        /*0004*/ 	.word	0x00000082


	//----- nvinfo : EIATTR_KPARAM_INFO
	.align		4
.L_4045:
        /*0008*/ 	.byte	0x04, 0x17
        /*000a*/ 	.short	(.L_4047 - .L_4046)
.L_4046:
        /*000c*/ 	.word	0x00000000
        /*0010*/ 	.short	0x0000
        /*0012*/ 	.short	0x0000
        /*0014*/ 	.byte	0x00, 0xf0, 0x21, 0x02


	//----- nvinfo : EIATTR_SPARSE_MMA_MASK
	.align		4
.L_4047:
        /*0018*/ 	.byte	0x03, 0x50
        /*001a*/ 	.short	0x0000


	//----- nvinfo : EIATTR_MAXREG_COUNT
	.align		4
        /*001c*/ 	.byte	0x03, 0x1b
        /*001e*/ 	.short	0x00ff


	//----- nvinfo : EIATTR_NUM_BARRIERS
	.align		4
        /*0020*/ 	.byte	0x02, 0x4c
        /*0022*/ 	.byte	0x01
	.zero		1


	//----- nvinfo : EIATTR_MERCURY_ISA_VERSION
	.align		4
        /*0024*/ 	.byte	0x03, 0x5f
        /*0026*/ 	.short	0x0101


	//----- nvinfo : EIATTR_COOP_GROUP_MASK_REGIDS
	.align		4
        /*0028*/ 	.byte	0x04, 0x29
        /*002a*/ 	.short	(.L_4049 - .L_4048)


	//   ....[0]....
.L_4048:
        /*002c*/ 	.word	0xffffffff


	//   ....[1]....
        /*0030*/ 	.word	0xffffffff


	//   ....[2]....
        /*0034*/ 	.word	0xffffffff


	//   ....[3]....
        /*0038*/ 	.word	0xffffffff


	//   ....[4]....
        /*003c*/ 	.word	0xffffffff


	//   ....[5]....
        /*0040*/ 	.word	0xffffffff


	//   ....[6]....
        /*0044*/ 	.word	0xffffffff


	//   ....[7]....
        /*0048*/ 	.word	0xffffffff


	//   ....[8]....
        /*004c*/ 	.word	0xffffffff


	//   ....[9]....
        /*0050*/ 	.word	0xffffffff


	//   ....[10]....
        /*0054*/ 	.word	0xffffffff


	//   ....[11]....
        /*0058*/ 	.word	0xffffffff


	//   ....[12]....
        /*005c*/ 	.word	0xffffffff


	//   ....[13]....
        /*0060*/ 	.word	0xffffffff


	//   ....[14]....
        /*0064*/ 	.word	0xffffffff


	//   ....[15]....
        /*0068*/ 	.word	0xffffffff


	//   ....[16]....
        /*006c*/ 	.word	0xffffffff


	//   ....[17]....
        /*0070*/ 	.word	0xffffffff


	//   ....[18]....
        /*0074*/ 	.word	0xffffffff


	//   ....[19]....
        /*0078*/ 	.word	0xffffffff


	//   ....[20]....
        /*007c*/ 	.word	0x050000a8


	//   ....[21]....
        /*0080*/ 	.word	0x050000a8


	//   ....[22]....
        /*0084*/ 	.word	0x050000a8


	//   ....[23]....
        /*0088*/ 	.word	0x050000a8


	//   ....[24]....
        /*008c*/ 	.word	0x050000a8


	//   ....[25]....
        /*0090*/ 	.word	0x050000a8


	//   ....[26]....
        /*0094*/ 	.word	0x050000a8


	//   ....[27]....
        /*0098*/ 	.word	0x050000a8


	//   ....[28]....
        /*009c*/ 	.word	0x050000a8


	//   ....[29]....
        /*00a0*/ 	.word	0x050000a8


	//----- nvinfo : EIATTR_COOP_GROUP_INSTR_OFFSETS
	.align		4
.L_4049:
        /*00a4*/ 	.byte	0x04, 0x28
        /*00a6*/ 	.short	(.L_4051 - .L_4050)


	//   ....[0]....
.L_4050:
        /*00a8*/ 	.word	0x00001da0


	//   ....[1]....
        /*00ac*/ 	.word	0x00001db0


	//   ....[2]....
        /*00b0*/ 	.word	0x00001de0


	//   ....[3]....
        /*00b4*/ 	.word	0x00001df0


	//   ....[4]....
        /*00b8*/ 	.word	0x00001e20


	//   ....[5]....
        /*00bc*/ 	.word	0x00001e30


	//   ....[6]....
        /*00c0*/ 	.word	0x00001e60


	//   ....[7]....
        /*00c4*/ 	.word	0x00001e70


	//   ....[8]....
        /*00c8*/ 	.word	0x00001ea0


	//   ....[9]....
        /*00cc*/ 	.word	0x00001eb0


	//   ....[10]....
        /*00d0*/ 	.word	0x000023c0


	//   ....[11]....
        /*00d4*/ 	.word	0x000023d0


	//   ....[12]....
        /*00d8*/ 	.word	0x00002400


	//   ....[13]....
        /*00dc*/ 	.word	0x00002410


	//   ....[14]....
        /*00e0*/ 	.word	0x00002440


	//   ....[15]....
        /*00e4*/ 	.word	0x00002450


	//   ....[16]....
        /*00e8*/ 	.word	0x00002480


	//   ....[17]....
        /*00ec*/ 	.word	0x00002490


	//   ....[18]....
        /*00f0*/ 	.word	0x000024c0


	//   ....[19]....
        /*00f4*/ 	.word	0x000024d0


	//   ....[20]....
        /*00f8*/ 	.word	0x00002fc0


	//   ....[21]....
        /*00fc*/ 	.word	0x00003010


	//   ....[22]....
        /*0100*/ 	.word	0x00003080


	//   ....[23]....
        /*0104*/ 	.word	0x000030e0


	//   ....[24]....
        /*0108*/ 	.word	0x00003150


	//   ....[25]....
        /*010c*/ 	.word	0x000031b0


	//   ....[26]....
        /*0110*/ 	.word	0x00003220


	//   ....[27]....
        /*0114*/ 	.word	0x00003280


	//   ....[28]....
        /*0118*/ 	.word	0x000032f0


	//   ....[29]....
        /*011c*/ 	.word	0x00003350


	//----- nvinfo : EIATTR_EXIT_INSTR_OFFSETS
	.align		4
.L_4051:
        /*0120*/ 	.byte	0x04, 0x1c
        /*0122*/ 	.short	(.L_4053 - .L_4052)


	//   ....[0]....
.L_4052:
        /*0124*/ 	.word	0x00002f60


	//----- nvinfo : EIATTR_MAX_THREADS
	.align		4
.L_4053:
        /*0128*/ 	.byte	0x04, 0x05
        /*012a*/ 	.short	(.L_4055 - .L_4054)
.L_4054:
        /*012c*/ 	.word	0x00000080
        /*0130*/ 	.word	0x00000001
        /*0134*/ 	.word	0x00000001


	//----- nvinfo : EIATTR_CRS_STACK_SIZE
	.align		4
.L_4055:
        /*0138*/ 	.byte	0x04, 0x1e
        /*013a*/ 	.short	(.L_4057 - .L_4056)
.L_4056:
        /*013c*/ 	.word	0x00000000


	//----- nvinfo : EIATTR_CBANK_PARAM_SIZE
	.align		4
.L_4057:
        /*0140*/ 	.byte	0x03, 0x19
        /*0142*/ 	.short	0x0088


	//----- nvinfo : EIATTR_PARAM_CBANK
	.align		4
        /*0144*/ 	.byte	0x04, 0x0a
        /*0146*/ 	.short	(.L_4059 - .L_4058)
	.align		4
.L_4058:
        /*0148*/ 	.word	index@(.nv.constant0._ZN10layer_norm13ln_bwd_kernelINS_13Kernel_traitsI6__halfS2_S2_fjLj12288ELj4ELj1ELj4ELj16ENS_18Kernel_traits_baseILj12288ES2_S2_S2_fjLj128EEEEEEEvNS_9BwdParamsE)
        /*014c*/ 	.short	0x0210
        /*014e*/ 	.short	0x0088


	//----- nvinfo : EIATTR_SW_WAR
	.align		4
.L_4059:
        /*0150*/ 	.byte	0x04, 0x36
        /*0152*/ 	.short	(.L_4061 - .L_4060)
.L_4060:
        /*0154*/ 	.word	0x00000008
.L_4061:


//--------------------- .nv.info._ZN10layer_norm22ln_bwd_finalize_kernelINS_22Kernel_traits_finalizeILj12288EffffjLj1024ELj4ENS_18Kernel_traits_baseILj12288EffffjLj1024EEEEEEEvNS_9BwdParamsE --------------------------
	.section	.nv.info._ZN10layer_norm22ln_bwd_finalize_kernelINS_22Kernel_traits_finalizeILj12288EffffjLj1024ELj4ENS_18Kernel_traits_baseILj12288EffffjLj1024EEEEEEEvNS_9BwdParamsE,"",@"SHT_CUDA_INFO"
	.sectionflags	@""
	.align	4


	//----- nvinfo : EIATTR_CUDA_API_VERSION
	.align		4
        /*0000*/ 	.byte	0x04, 0x37
        /*0002*/ 	.short	(.L_4063 - .L_4062)
.L_4062:
        /*0004*/ 	.word	0x00000082


	//----- nvinfo : EIATTR_KPARAM_INFO
	.align		4
.L_4063:
        /*0008*/ 	.byte	0x04, 0x17
        /*000a*/ 	.short	(.L_4065 - .L_4064)
.L_4064:
        /*000c*/ 	.word	0x00000000
        /*0010*/ 	.short	0x0000
        /*0012*/ 	.short	0x0000
        /*0014*/ 	.byte	0x00, 0xf0, 0x21, 0x02


	//----- nvinfo : EIATTR_SPARSE_MMA_MASK
	.align		4
.L_4065:
        /*0018*/ 	.byte	0x03, 0x50
        /*001a*/ 	.short	0x0000


	//----- nvinfo : EIATTR_MAXREG_COUNT
	.align		4
        /*001c*/ 	.byte	0x03, 0x1b
        /*001e*/ 	.short	0x0040


	//----- nvinfo : EIATTR_NUM_BARRIERS
	.align		4
        /*0020*/ 	.byte	0x02, 0x4c
        /*0022*/ 	.byte	0x01
	.zero		1


	//----- nvinfo : EIATTR_MERCURY_ISA_VERSION
	.align		4
        /*0024*/ 	.byte	0x03, 0x5f
        /*0026*/ 	.short	0x0101


	//----- nvinfo : EIATTR_COOP_GROUP_MASK_REGIDS
	.align		4
        /*0028*/ 	.byte	0x04, 0x29
        /*002a*/ 	.short	(.L_4067 - .L_4066)


	//   ....[0]....
.L_4066:
        /*002c*/ 	.word	0xffffffff


	//   ....[1]....
        /*0030*/ 	.word	0xffffffff


	//   ....[2]....
        /*0034*/ 	.word	0xffffffff


	//   ....[3]....
        /*0038*/ 	.word	0xffffffff


	//   ....[4]....
        /*003c*/ 	.word	0xffffffff


	//   ....[5]....
        /*0040*/ 	.word	0xffffffff


	//   ....[6]....
        /*0044*/ 	.word	0xffffffff


	//   ....[7]....
        /*0048*/ 	.word	0xffffffff


	//   ....[8]....
        /*004c*/ 	.word	0xffffffff


	//   ....[9]....
        /*0050*/ 	.word	0xffffffff


	//   ....[10]....
        /*0054*/ 	.word	0x05000011


	//   ....[11]....
        /*0058*/ 	.word	0x05000011


	//   ....[12]....
        /*005c*/ 	.word	0x05000011


	//   ....[13]....
        /*0060*/ 	.word	0x05000011


	//   ....[14]....
        /*0064*/ 	.word	0x05000011


	//   ....[15]....
        /*0068*/ 	.word	0x05000011


	//   ....[16]....
        /*006c*/ 	.word	0x05000011


	//   ....[17]....
        /*0070*/ 	.word	0x05000011


	//   ....[18]....
        /*0074*/ 	.word	0x05000011


	//   ....[19]....
        /*0078*/ 	.word	0x05000011


	//----- nvinfo : EIATTR_COOP_GROUP_INSTR_OFFSETS
	.align		4
.L_4067:
        /*007c*/ 	.byte	0x04, 0x28
        /*007e*/ 	.short	(.L_4069 - .L_4068)


	//   ....[0]....
.L_4068:
        /*0080*/ 	.word	0x00000860


	//   ....[1]....
        /*0084*/ 	.word	0x00000870


	//   ....[2]....
        /*0088*/ 	.word	0x000008a0


	//   ....[3]....
        /*008c*/ 	.word	0x000008b0


	//   ....[4]....
        /*0090*/ 	.word	0x000008e0


	//   ....[5]....
        /*0094*/ 	.word	0x000008f0


	//   ....[6]....
        /*0098*/ 	.word	0x00000920


	//   ....[7]....
        /*009c*/ 	.word	0x00000930


	//   ....[8]....
        /*00a0*/ 	.word	0x00000960


	//   ....[9]....
        /*00a4*/ 	.word	0x00000970


	//   ....[10]....
        /*00a8*/ 	.word	0x00000b20


	//   ....[11]....
        /*00ac*/ 	.word	0x00000b90


	//   ....[12]....
        /*00b0*/ 	.word	0x00000c00


	//   ....[13]....
        /*00b4*/ 	.word	0x00000c70


	//   ....[14]....
        /*00b8*/ 	.word	0x00000ce0


	//   ....[15]....
        /*00bc*/ 	.word	0x00000d40


	//   ....[16]....
        /*00c0*/ 	.word	0x00000db0


	//   ....[17]....
        /*00c4*/ 	.word	0x00000e20


	//   ....[18]....
        /*00c8*/ 	.word	0x00000e90


	//   ....[19]....
        /*00cc*/ 	.word	0x00000f00


	//----- nvinfo : EIATTR_EXIT_INSTR_OFFSETS
	.align		4
.L_4069:
        /*00d0*/ 	.byte	0x04, 0x1c
        /*00d2*/ 	.short	(.L_4071 - .L_4070)


	//   ....[0]....
.L_4070:
        /*00d4*/ 	.word	0x00000070


	//   ....[1]....
        /*00d8*/ 	.word	0x00000ac0


	//----- nvinfo : EIATTR_MAX_THREADS
	.align		4
.L_4071:
        /*00dc*/ 	.byte	0x04, 0x05
        /*00de*/ 	.short	(.L_4073 - .L_4072)
.L_4072:
        /*00e0*/ 	.word	0x00000400
        /*00e4*/ 	.word	0x00000001
        /*00e8*/ 	.word	0x00000001


	//----- nvinfo : EIATTR_CRS_STACK_SIZE
	.align		4
.L_4073:
        /*00ec*/ 	.byte	0x04, 0x1e
        /*00ee*/ 	.short	(.L_4075 - .L_4074)
.L_4074:
        /*00f0*/ 	.word	0x00000000


	//----- nvinfo : EIATTR_CBANK_PARAM_SIZE
	.align		4
.L_4075:
        /*00f4*/ 	.byte	0x03, 0x19
        /*00f6*/ 	.short	0x0088


	//----- nvinfo : EIATTR_PARAM_CBANK
	.align		4
        /*00f8*/ 	.byte	0x04, 0x0a
        /*00fa*/ 	.short	(.L_4077 - .L_4076)
	.align		4
.L_4076:
        /*00fc*/ 	.word	index@(.nv.constant0._ZN10layer_norm22ln_bwd_finalize_kernelINS_22Kernel_traits_finalizeILj12288EffffjLj1024ELj4ENS_18Kernel_traits_baseILj12288EffffjLj1024EEEEEEEvNS_9BwdParamsE)
        /*0100*/ 	.short	0x0210
        /*0102*/ 	.short	0x0088


	//----- nvinfo : EIATTR_SW_WAR
	.align		4
.L_4077:
        /*0104*/ 	.byte	0x04, 0x36
        /*0106*/ 	.short	(.L_4079 - .L_4078)
.L_4078:
        /*0108*/ 	.word	0x00000008
.L_4079:


//--------------------- .nv.info._ZN10layer_norm13ln_bwd_kernelINS_13Kernel_traitsIffffjLj12288ELj4ELj1ELj4ELj16ENS_18Kernel_traits_baseILj12288EffffjLj128EEEEEEEvNS_9BwdParamsE --------------------------
	.section	.nv.info._ZN10layer_norm13ln_bwd_kernelINS_13Kernel_traitsIffffjLj12288ELj4ELj1ELj4ELj16ENS_18Kernel_traits_baseILj12288EffffjLj128EEEEEEEvNS_9BwdParamsE,"",@"SHT_CUDA_INFO"
	.sectionflags	@""
	.align	4


	//----- nvinfo : EIATTR_CUDA_API_VERSION
	.align		4
        /*0000*/ 	.byte	0x04, 0x37
        /*0002*/ 	.short	(.L_4081 - .L_4080)
.L_4080:
        /*0004*/ 	.word	0x00000082


	//----- nvinfo : EIATTR_KPARAM_INFO
	.align		4
.L_4081:
        /*0008*/ 	.byte	0x04, 0x17
        /*000a*/ 	.short	(.L_4083 - .L_4082)
.L_4082:
        /*000c*/ 	.word	0x00000000
        /*0010*/ 	.short	0x0000
        /*0012*/ 	.short	0x0000
        /*0014*/ 	.byte	0x00, 0xf0, 0x21, 0x02


	//----- nvinfo : EIATTR_SPARSE_MMA_MASK
	.align		4
.L_4083:
        /*0018*/ 	.byte	0x03, 0x50
        /*001a*/ 	.short	0x0000


	//----- nvinfo : EIATTR_MAXREG_COUNT
	.align		4
        /*001c*/ 	.byte	0x03, 0x1b
        /*001e*/ 	.short	0x00ff


	//----- nvinfo : EIATTR_NUM_BARRIERS
	.align		4
        /*0020*/ 	.byte	0x02, 0x4c
        /*0022*/ 	.byte	0x01
	.zero		1


	//----- nvinfo : EIATTR_MERCURY_ISA_VERSION
	.align		4
        /*0024*/ 	.byte	0x03, 0x5f
        /*0026*/ 	.short	0x0101


	//----- nvinfo : EIATTR_COOP_GROUP_MASK_REGIDS
	.align		4
        /*0028*/ 	.byte	0x04, 0x29
        /*002a*/ 	.short	(.L_4085 - .L_4084)


	//   ....[0]....
.L_4084:
        /*002c*/ 	.word	0xffffffff


	//   ....[1]....
        /*0030*/ 	.word	0xffffffff


	//   ....[2]....
        /*0034*/ 	.word	0xffffffff


	//   ....[3]....
        /*0038*/ 	.word	0xffffffff


	//   ....[4]....
        /*003c*/ 	.word	0xffffffff


	//   ....[5]....
        /*0040*/ 	.word	0xffffffff


	//   ....[6]....
        /*0044*/ 	.word	0xffffffff


	//   ....[7]....
        /*0048*/ 	.word	0xffffffff


	//   ....[8]....
        /*004c*/ 	.word	0xffffffff


	//   ....[9]....
        /*0050*/ 	.word	0xffffffff


	//   ....[10]....
        /*0054*/ 	.word	0xffffffff


	//   ....[11]....
        /*0058*/ 	.word	0xffffffff


	//   ....[12]....
        /*005c*/ 	.word	0xffffffff


	//   ....[13]....
        /*0060*/ 	.word	0xffffffff


	//   ....[14]....
        /*0064*/ 	.word	0xffffffff


	//   ....[15]....
        /*0068*/ 	.word	0xffffffff


	//   ....[16]....
        /*006c*/ 	.word	0xffffffff


	//   ....[17]....
        /*0070*/ 	.word	0xffffffff


	//   ....[18]....
        /*0074*/ 	.word	0xffffffff


	//   ....[19]....
        /*0078*/ 	.word	0xffffffff


	//   ....[20]....
        /*007c*/ 	.word	0x0500003c


	//   ....[21]....
        /*0080*/ 	.word	0x0500003c


	//   ....[22]....
        /*0084*/ 	.word	0x0500003c


	//   ....[23]....
        /*0088*/ 	.word	0x0500003c


	//   ....[24]....
        /*008c*/ 	.word	0x0500003c


	//   ....[25]....
        /*0090*/ 	.word	0x0500003c


	//   ....[26]....
        /*0094*/ 	.word	0x0500003c


	//   ....[27]....
        /*0098*/ 	.word	0x0500003c


	//   ....[28]....
        /*009c*/ 	.word	0x0500003c


	//   ....[29]....
        /*00a0*/ 	.word	0x0500003c


	//----- nvinfo : EIATTR_COOP_GROUP_INSTR_OFFSETS
	.align		4
.L_4085:
        /*00a4*/ 	.byte	0x04, 0x28
        /*00a6*/ 	.short	(.L_4087 - .L_4086)


	//   ....[0]....
.L_4086:
        /*00a8*/ 	.word	0x00001a60


	//   ....[1]....
        /*00ac*/ 	.word	0x00001a70


	//   ....[2]....
        /*00b0*/ 	.word	0x00001aa0


	//   ....[3]....
        /*00b4*/ 	.word	0x00001ab0


	//   ....[4]....
        /*00b8*/ 	.word	0x00001ae0


	//   ....[5]....
        /*00bc*/ 	.word	0x00001af0


	//   ....[6]....
        /*00c0*/ 	.word	0x00001b20


	//   ....[7]....
        /*00c4*/ 	.word	0x00001b30


	//   ....[8]....
        /*00c8*/ 	.word	0x00001b60


	//   ....[9]....
        /*00cc*/ 	.word	0x00001b70


	//   ....[10]....
        /*00d0*/ 	.word	0x00002090


	//   ....[11]....
        /*00d4*/ 	.word	0x000020a0


	//   ....[12]....
        /*00d8*/ 	.word	0x000020d0


	//   ....[13]....
        /*00dc*/ 	.word	0x000020e0


	//   ....[14]....
        /*00e0*/ 	.word	0x00002110


	//   ....[15]....
        /*00e4*/ 	.word	0x00002120


	//   ....[16]....
        /*00e8*/ 	.word	0x00002150


	//   ....[17]....
        /*00ec*/ 	.word	0x00002160


	//   ....[18]....
        /*00f0*/ 	.word	0x00002190


	//   ....[19]....
        /*00f4*/ 	.word	0x000021a0


	//   ....[20]....
        /*00f8*/ 	.word	0x00002d60


	//   ....[21]....
        /*00fc*/ 	.word	0x00002db0


	//   ....[22]....
        /*0100*/ 	.word	0x00002e20


	//   ....[23]....
        /*0104*/ 	.word	0x00002e80


	//   ....[24]....
        /*0108*/ 	.word	0x00002ef0


	//   ....[25]....
        /*010c*/ 	.word	0x00002f50


	//   ....[26]....
        /*0110*/ 	.word	0x00002fc0


	//   ....[27]....
        /*0114*/ 	.word	0x00003020


	//   ....[28]....
        /*0118*/ 	.word	0x00003090


	//   ....[29]....
        /*011c*/ 	.word	0x000030f0


	//----- nvinfo : EIATTR_EXIT_INSTR_OFFSETS
	.align		4
.L_4087:
        /*0120*/ 	.byte	0x04, 0x1c
        /*0122*/ 	.short	(.L_4089 - .L_4088)


	//   ....[0]....
.L_4088:
        /*0124*/ 	.word	0x00002d00


	//----- nvinfo : EIATTR_MAX_THREADS
	.align		4
.L_4089:
        /*0128*/ 	.byte	0x04, 0x05
        /*012a*/ 	.short	(.L_4091 - .L_4090)
.L_4090:
        /*012c*/ 	.word	0x00000080
        /*0130*/ 	.word	0x00000001
        /*0134*/ 	.word	0x00000001


	//----- nvinfo : EIATTR_CRS_STACK_SIZE
	.align		4
.L_4091:
        /*0138*/ 	.byte	0x04, 0x1e
        /*013a*/ 	.short	(.L_4093 - .L_4092)
.L_4092:
        /*013c*/ 	.word	0x00000000


	//----- nvinfo : EIATTR_CBANK_PARAM_SIZE
	.align		4
.L_4093:
        /*0140*/ 	.byte	0x03, 0x19
        /*0142*/ 	.short	0x0088


	//----- nvinfo : EIATTR_PARAM_CBANK
	.align		4
        /*0144*/ 	.byte	0x04, 0x0a
        /*0146*/ 	.short	(.L_4095 - .L_4094)
	.align		4
.L_4094:
        /*0148*/ 	.word	index@(.nv.constant0._ZN10layer_norm13ln_bwd_kernelINS_13Kernel_traitsIffffjLj12288ELj4ELj1ELj4ELj16ENS_18Kernel_traits_baseILj12288EffffjLj128EEEEEEEvNS_9BwdParamsE)
        /*014c*/ 	.short	0x0210
        /*014e*/ 	.short	0x0088


	//----- nvinfo : EIATTR_SW_WAR
	.align		4
.L_4095:
        /*0150*/ 	.byte	0x04, 0x36
        /*0152*/ 	.short	(.L_4097 - .L_4096)
.L_4096:
        /*0154*/ 	.word	0x00000008
.L_4097:


//--------------------- .nv.info._ZN10layer_norm22ln_bwd_finalize_kernelINS_22Kernel_traits_finalizeILj10240E13__nv_bfloat16fS2_fjLj1024ELj4ENS_18Kernel_traits_baseILj10240ES2_fS2_fjLj1024EEEEEEEvNS_9BwdParamsE --------------------------
	.section	.nv.info._ZN10layer_norm22ln_bwd_finalize_kernelINS_22Kernel_traits_finalizeILj10240E13__nv_bfloat16fS2_fjLj1024ELj4ENS_18Kernel_traits_baseILj10240ES2_fS2_fjLj1024EEEEEEEvNS_9BwdParamsE,"",@"SHT_CUDA_INFO"
	.sectionflags	@""
	.align	4


	//----- nvinfo : EIATTR_CUDA_API_VERSION
	.align		4
        /*0000*/ 	.byte	0x04, 0x37
        /*0002*/ 	.short	(.L_4099 - .L_4098)
.L_4098:
        /*0004*/ 	.word	0x00000082


	//----- nvinfo : EIATTR_KPARAM_INFO
	.align		4
.L_4099:
        /*0008*/ 	.byte	0x04, 0x17
        /*000a*/ 	.short	(.L_4101 - .L_4100)
.L_4100:
        /*000c*/ 	.word	0x00000000
        /*0010*/ 	.short	0x0000
        /*0012*/ 	.short	0x0000
        /*0014*/ 	.byte	0x00, 0xf0, 0x21, 0x02


	//----- nvinfo : EIATTR_SPARSE_MMA_MASK
	.align		4
.L_4101:
        /*0018*/ 	.byte	0x03, 0x50
        /*001a*/ 	.short	0x0000


	//----- nvinfo : EIATTR_MAXREG_COUNT
	.align		4
        /*001c*/ 	.byte	0x03, 0x1b
        /*001e*/ 	.short	0x0040


	//----- nvinfo : EIATTR_NUM_BARRIERS
	.align		4
        /*0020*/ 	.byte	0x02, 0x4c
        /*0022*/ 	.byte	0x01
	.zero		1


	//----- nvinfo : EIATTR_MERCURY_ISA_VERSION
	.align		4
        /*0024*/ 	.byte	0x03, 0x5f
        /*0026*/ 	.short	0x0101


	//----- nvinfo : EIATTR_COOP_GROUP_MASK_REGIDS
	.align		4
        /*0028*/ 	.byte	0x04, 0x29
        /*002a*/ 	.short	(.L_4103 - .L_4102)


	//   ....[0]....
.L_4102:
        /*002c*/ 	.word	0xffffffff


	//   ....[1]....
        /*0030*/ 	.word	0xffffffff


	//   ....[2]....
        /*0034*/ 	.word	0xffffffff


	//   ....[3]....
        /*0038*/ 	.word	0xffffffff


	//   ....[4]....
        /*003c*/ 	.word	0xffffffff


	//   ....[5]....
        /*0040*/ 	.word	0xffffffff


	//   ....[6]....
        /*0044*/ 	.word	0xffffffff


	//   ....[7]....
        /*0048*/ 	.word	0xffffffff


	//   ....[8]....
        /*004c*/ 	.word	0xffffffff


	//   ....[9]....
        /*0050*/ 	.word	0xffffffff


	//   ....[10]....
        /*0054*/ 	.word	0x05000011


	//   ....[11]....
        /*0058*/ 	.word	0x05000011


	//   ....[12]....
        /*005c*/ 	.word	0x05000011


	//   ....[13]....
        /*0060*/ 	.word	0x05000011


	//   ....[14]....
        /*0064*/ 	.word	0x05000011


	//   ....[15]....
        /*0068*/ 	.word	0x05000011


	//   ....[16]....
        /*006c*/ 	.word	0x05000011


	//   ....[17]....
        /*0070*/ 	.word	0x05000011


	//   ....[18]....
        /*0074*/ 	.word	0x05000011


	//   ....[19]....
        /*0078*/ 	.word	0x05000011


	//----- nvinfo : EIATTR_COOP_GROUP_INSTR_OFFSETS
	.align		4
.L_4103:
        /*007c*/ 	.byte	0x04, 0x28
        /*007e*/ 	.short	(.L_4105 - .L_4104)


	//   ....[0]....
.L_4104:
        /*0080*/ 	.word	0x00000860


	//   ....[1]....
        /*0084*/ 	.word	0x00000870


	//   ....[2]....
        /*0088*/ 	.word	0x000008a0


	//   ....[3]....
        /*008c*/ 	.word	0x000008b0


	//   ....[4]....
        /*0090*/ 	.word	0x000008e0


	//   ....[5]....
        /*0094*/ 	.word	0x000008f0


	//   ....[6]....
        /*0098*/ 	.word	0x00000920


	//   ....[7]....
        /*009c*/ 	.word	0x00000930


	//   ....[8]....
        /*00a0*/ 	.word	0x00000960


	//   ....[9]....
        /*00a4*/ 	.word	0x00000970


	//   ....[10]....
        /*00a8*/ 	.word	0x00000b70


	//   ....[11]....
        /*00ac*/ 	.word	0x00000be0


	//   ....[12]....
        /*00b0*/ 	.word	0x00000c50


	//   ....[13]....
        /*00b4*/ 	.word	0x00000cc0


	//   ....[14]....
        /*00b8*/ 	.word	0x00000d30


	//   ....[15]....
        /*00bc*/ 	.word	0x00000d90


	//   ....[16]....
        /*00c0*/ 	.word	0x00000e00


	//   ....[17]....
        /*00c4*/ 	.word	0x00000e70


	//   ....[18]....
        /*00c8*/ 	.word	0x00000ee0


	//   ....[19]....
        /*00cc*/ 	.word	0x00000f50


	//----- nvinfo : EIATTR_EXIT_INSTR_OFFSETS
	.align		4
.L_4105:
        /*00d0*/ 	.byte	0x04, 0x1c
        /*00d2*/ 	.short	(.L_4107 - .L_4106)


	//   ....[0]....
.L_4106:
        /*00d4*/ 	.word	0x00000070


	//   ....[1]....
        /*00d8*/ 	.word	0x00000b10


	//----- nvinfo : EIATTR_MAX_THREADS
	.align		4
.L_4107:
        /*00dc*/ 	.byte	0x04, 0x05
        /*00de*/ 	.short	(.L_4109 - .L_4108)
.L_4108:
        /*00e0*/ 	.word	0x00000400
        /*00e4*/ 	.word	0x00000001
        /*00e8*/ 	.word	0x00000001


	//----- nvinfo : EIATTR_CRS_STACK_SIZE
	.align		4
.L_4109:
        /*00ec*/ 	.byte	0x04, 0x1e
        /*00ee*/ 	.short	(.L_4111 - .L_4110)
.L_4110:
        /*00f0*/ 	.word	0x00000000


	//----- nvinfo : EIATTR_CBANK_PARAM_SIZE
	.align		4
.L_4111:
        /*00f4*/ 	.byte	0x03, 0x19
        /*00f6*/ 	.short	0x0088


	//----- nvinfo : EIATTR_PARAM_CBANK
	.align		4
        /*00f8*/ 	.byte	0x04, 0x0a
        /*00fa*/ 	.short	(.L_4113 - .L_4112)
	.align		4
.L_4112:
        /*00fc*/ 	.word	index@(.nv.constant0._ZN10layer_norm22ln_bwd_finalize_kernelINS_22Kernel_traits_finalizeILj10240E13__nv_bfloat16fS2_fjLj1024ELj4ENS_18Kernel_traits_baseILj10240ES2_fS2_fjLj1024EEEEEEEvNS_9BwdParamsE)
        /*0100*/ 	.short	0x0210
        /*0102*/ 	.short	0x0088


	//----- nvinfo : EIATTR_SW_WAR
	.align		4
.L_4113:
        /*0104*/ 	.byte	0x04, 0x36
        /*0106*/ 	.short	(.L_4115 - .L_4114)
.L_4114:
        /*0108*/ 	.word	0x00000008
.L_4115:


//--------------------- .nv.info._ZN10layer_norm13ln_bwd_kernelINS_13Kernel_traitsI13__nv_bfloat16fS2_fjLj10240ELj2ELj1ELj4ELj16ENS_18Kernel_traits_baseILj10240ES2_fS2_fjLj128EEEEEEEvNS_9BwdParamsE --------------------------
	.section	.nv.info._ZN10layer_norm13ln_bwd_kernelINS_13Kernel_traitsI13__nv_bfloat16fS2_fjLj10240ELj2ELj1ELj4ELj16ENS_18Kernel_traits_baseILj10240ES2_fS2_fjLj128EEEEEEEvNS_9BwdParamsE,"",@"SHT_CUDA_INFO"
	.sectionflags	@""
	.align	4


	//----- nvinfo : EIATTR_CUDA_API_VERSION
	.align		4
        /*0000*/ 	.byte	0x04, 0x37
        /*0002*/ 	.short	(.L_4117 - .L_4116)
.L_4116:
        /*0004*/ 	.word	0x00000082


	//----- nvinfo : EIATTR_KPARAM_INFO
	.align		4
.L_4117:
        /*0008*/ 	.byte	0x04, 0x17
        /*000a*/ 	.short	(.L_4119 - .L_4118)
.L_4118:
        /*000c*/ 	.word	0x00000000
        /*0010*/ 	.short	0x0000
        /*0012*/ 	.short	0x0000
        /*0014*/ 	.byte	0x00, 0xf0, 0x21, 0x02


	//----- nvinfo : EIATTR_SPARSE_MMA_MASK
	.align		4
.L_4119:
        /*0018*/ 	.byte	0x03, 0x50
        /*001a*/ 	.short	0x0000


	//----- nvinfo : EIATTR_MAXREG_COUNT
	.align		4
        /*001c*/ 	.byte	0x03, 0x1b
        /*001e*/ 	.short	0x00ff


	//----- nvinfo : EIATTR_NUM_BARRIERS
	.align		4
        /*0020*/ 	.byte	0x02, 0x4c
        /*0022*/ 	.byte	0x01
	.zero		1


	//----- nvinfo : EIATTR_ANNOTATIONS
	.align		4
        /*0024*/ 	.byte	0x04, 0x55
        /*0026*/ 	.short	(.L_4121 - .L_4120)


	//   ....[0]....
.L_4120:
        /*0028*/ 	.word	0x00000001
        /*002c*/ 	.byte	0x20, 0x07, 0x00, 0x00, 0x01, 0x00, 0x00, 0x00, 0x30, 0x07, 0x00, 0x00, 0x01, 0x00, 0x00, 0x00
        /*003c*/ 	.byte	0xa0, 0x11, 0x00, 0x00, 0x01, 0x00, 0x00, 0x00, 0xc0, 0x11, 0x00, 0x00


	//----- nvinfo : EIATTR_MERCURY_ISA_VERSION
	.align		4
.L_4121:
        /*0048*/ 	.byte	0x03, 0x5f
        /*004a*/ 	.short	0x0101


	//----- nvinfo : EIATTR_COOP_GROUP_MASK_REGIDS
	.align		4
        /*004c*/ 	.byte	0x04, 0x29
        /*004e*/ 	.short	(.L_4123 - .L_4122)


	//   ....[0]....
.L_4122:
        /*0050*/ 	.word	0xffffffff


	//   ....[1]....
        /*0054*/ 	.word	0xffffffff


	//   ....[2]....
        /*0058*/ 	.word	0xffffffff


	//   ....[3]....
        /*005c*/ 	.word	0xffffffff


	//   ....[4]....
        /*0060*/ 	.word	0xffffffff


	//   ....[5]....
        /*0064*/ 	.word	0xffffffff


	//   ....[6]....
        /*0068*/ 	.word	0xffffffff


	//   ....[7]....
        /*006c*/ 	.word	0xffffffff


	//   ....[8]....
        /*0070*/ 	.word	0xffffffff


	//   ....[9]....
        /*0074*/ 	.word	0xffffffff


	//   ....[10]....
        /*0078*/ 	.word	0xffffffff


	//   ....[11]....
        /*007c*/ 	.word	0xffffffff


	//   ....[12]....
        /*0080*/ 	.word	0xffffffff


	//   ....[13]....
        /*0084*/ 	.word	0xffffffff


	//   ....[14]....
        /*0088*/ 	.word	0xffffffff


	//   ....[15]....
        /*008c*/ 	.word	0xffffffff


	//   ....[16]....
        /*0090*/ 	.word	0xffffffff


	//   ....[17]....
        /*0094*/ 	.word	0xffffffff


	//   ....[18]....
        /*0098*/ 	.word	0xffffffff


	//   ....[19]....
        /*009c*/ 	.word	0xffffffff


	//   ....[20]....
        /*00a0*/ 	.word	0x0500003b


	//   ....[21]....
        /*00a4*/ 	.word	0x0500003b


	//   ....[22]....
        /*00a8*/ 	.word	0x0500003b


	//   ....[23]....
        /*00ac*/ 	.word	0x0500003b


	//   ....[24]....
        /*00b0*/ 	.word	0x0500003b


	//   ....[25]....
        /*00b4*/ 	.word	0x0500003b


	//   ....[26]....
        /*00b8*/ 	.word	0x0500003b


	//   ....[27]....
        /*00bc*/ 	.word	0x0500003b


	//   ....[28]....
        /*00c0*/ 	.word	0x0500003b


	//   ....[29]....
        /*00c4*/ 	.word	0x0500003b


	//----- nvinfo : EIATTR_COOP_GROUP_INSTR_OFFSETS
	.align		4
.L_4123:
        /*00c8*/ 	.byte	0x04, 0x28
        /*00ca*/ 	.short	(.L_4125 - .L_4124)


	//   ....[0]....
.L_4124:
        /*00cc*/ 	.word	0x00003680


	//   ....[1]....
        /*00d0*/ 	.word	0x000036a0


	//   ....[2]....
        /*00d4*/ 	.word	0x000036c0


	//   ....[3]....
        /*00d8*/ 	.word	0x000036e0


	//   ....[4]....
        /*00dc*/ 	.word	0x00003700


	//   ....[5]....
        /*00e0*/ 	.word	0x00003720


	//   ....[6]....
        /*00e4*/ 	.word	0x00003740


	//   ....[7]....
        /*00e8*/ 	.word	0x00003760


	//   ....[8]....
        /*00ec*/ 	.word	0x00003770


	//   ....[9]....
        /*00f0*/ 	.word	0x00003790


	//   ....[10]....
        /*00f4*/ 	.word	0x00003d40


	//   ....[11]....
        /*00f8*/ 	.word	0x00003d60


	//   ....[12]....
        /*00fc*/ 	.word	0x00003d80


	//   ....[13]....
        /*0100*/ 	.word	0x00003da0


	//   ....[14]....
        /*0104*/ 	.word	0x00003dc0


	//   ....[15]....
        /*0108*/ 	.word	0x00003de0


	//   ....[16]....
        /*010c*/ 	.word	0x00003e00


	//   ....[17]....
        /*0110*/ 	.word	0x00003e20


	//   ....[18]....
        /*0114*/ 	.word	0x00003e40


	//   ....[19]....
        /*0118*/ 	.word	0x00003e60


	//   ....[20]....
        /*011c*/ 	.word	0x00005140


	//   ....[21]....
        /*0120*/ 	.word	0x00005190


	//   ....[22]....
        /*0124*/ 	.word	0x000051f0


	//   ....[23]....
        /*0128*/ 	.word	0x00005240


	//   ....[24]....
        /*012c*/ 	.word	0x000052a0


	//   ....[25]....
        /*0130*/ 	.word	0x000052f0


	//   ....[26]....
        /*0134*/ 	.word	0x00005350


	//   ....[27]....
        /*0138*/ 	.word	0x000053a0


	//   ....[28]....
        /*013c*/ 	.word	0x00005400


	//   ....[29]....
        /*0140*/ 	.word	0x00005450


	//----- nvinfo : EIATTR_EXIT_INSTR_OFFSETS
	.align		4
.L_4125:
        /*0144*/ 	.byte	0x04, 0x1c
        /*0146*/ 	.short	(.L_4127 - .L_4126)


	//   ....[0]....
.L_4126:
        /*0148*/ 	.word	0x000050e0


	//----- nvinfo : EIATTR_MAX_THREADS
	.align		4
.L_4127:
        /*014c*/ 	.byte	0x04, 0x05
        /*014e*/ 	.short	(.L_4129 - .L_4128)
.L_4128:
        /*0150*/ 	.word	0x00000080
        /*0154*/ 	.word	0x00000001
        /*0158*/ 	.word	0x00000001


	//----- nvinfo : EIATTR_CRS_STACK_SIZE
	.align		4
.L_4129:
        /*015c*/ 	.byte	0x04, 0x1e
        /*015e*/ 	.short	(.L_4131 - .L_4130)
.L_4130:
        /*0160*/ 	.word	0x00000000


	//----- nvinfo : EIATTR_CBANK_PARAM_SIZE
	.align		4
.L_4131:
        /*0164*/ 	.byte	0x03, 0x19
        /*0166*/ 	.short	0x0088


	//----- nvinfo : EIATTR_PARAM_CBANK
	.align		4
        /*0168*/ 	.byte	0x04, 0x0a
        /*016a*/ 	.short	(.L_4133 - .L_4132)
	.align		4
.L_4132:
        /*016c*/ 	.word	index@(.nv.constant0._ZN10layer_norm13ln_bwd_kernelINS_13Kernel_traitsI13__nv_bfloat16fS2_fjLj10240ELj2ELj1ELj4ELj16ENS_18Kernel_traits_baseILj10240ES2_fS2_fjLj128EEEEEEEvNS_9BwdParamsE)
        /*0170*/ 	.short	0x0210
        /*0172*/ 	.short	0x0088


	//----- nvinfo : EIATTR_SW_WAR
	.align		4
.L_4133:
        /*0174*/ 	.byte	0x04, 0x36
        /*0176*/ 	.short	(.L_4135 - .L_4134)
.L_4134:
        /*0178*/ 	.word	0x00000008
.L_4135:


//--------------------- .nv.info._ZN10layer_norm22ln_bwd_finalize_kernelINS_22Kernel_traits_finalizeILj10240E13__nv_bfloat16S2_S2_fjLj1024ELj4ENS_18Kernel_traits_baseILj10240ES2_S2_S2_fjLj1024EEEEEEEvNS_9BwdParamsE --------------------------
	.section	.nv.info._ZN10layer_norm22ln_bwd_finalize_kernelINS_22Kernel_traits_finalizeILj10240E13__nv_bfloat16S2_S2_fjLj1024ELj4ENS_18Kernel_traits_baseILj10240ES2_S2_S2_fjLj1024EEEEEEEvNS_9BwdParamsE,"",@"SHT_CUDA_INFO"
	.sectionflags	@""
	.align	4


	//----- nvinfo : EIATTR_CUDA_API_VERSION
	.align		4
        /*0000*/ 	.byte	0x04, 0x37
        /*0002*/ 	.short	(.L_4137 - .L_4136)
.L_4136:
        /*0004*/ 	.word	0x00000082


	//----- nvinfo : EIATTR_KPARAM_INFO
	.align		4
.L_4137:
        /*0008*/ 	.byte	0x04, 0x17
        /*000a*/ 	.short	(.L_4139 - .L_4138)
.L_4138:
        /*000c*/ 	.word	0x00000000
        /*0010*/ 	.short	0x0000
        /*0012*/ 	.short	0x0000
        /*0014*/ 	.byte	0x00, 0xf0, 0x21, 0x02


	//----- nvinfo : EIATTR_SPARSE_MMA_MASK
	.align		4
.L_4139:
        /*0018*/ 	.byte	0x03, 0x50
        /*001a*/ 	.short	0x0000


	//----- nvinfo : EIATTR_MAXREG_COUNT
	.align		4
        /*001c*/ 	.byte	0x03, 0x1b
        /*001e*/ 	.short	0x0040


	//----- nvinfo : EIATTR_NUM_BARRIERS
	.align		4
        /*0020*/ 	.byte	0x02, 0x4c
        /*0022*/ 	.byte	0x01
	.zero		1


	//----- nvinfo : EIATTR_MERCURY_ISA_VERSION
	.align		4
        /*0024*/ 	.byte	0x03, 0x5f
        /*0026*/ 	.short	0x0101


	//----- nvinfo : EIATTR_COOP_GROUP_MASK_REGIDS
	.align		4
        /*0028*/ 	.byte	0x04, 0x29
        /*002a*/ 	.short	(.L_4141 - .L_4140)


	//   ....[0]....
.L_4140:
        /*002c*/ 	.word	0xffffffff


	//   ....[1]....
        /*0030*/ 	.word	0xffffffff


	//   ....[2]....
        /*0034*/ 	.word	0xffffffff


	//   ....[3]....
        /*0038*/ 	.word	0xffffffff


	//   ....[4]....
        /*003c*/ 	.word	0xffffffff


	//   ....[5]....
        /*0040*/ 	.word	0xffffffff


	//   ....[6]....
        /*0044*/ 	.word	0xffffffff


	//   ....[7]....
        /*0048*/ 	.word	0xffffffff


	//   ....[8]....
        /*004c*/ 	.word	0xffffffff


	//   ....[9]....
        /*0050*/ 	.word	0xffffffff


	//   ....[10]....
        /*0054*/ 	.word	0x05000011


	//   ....[11]....
        /*0058*/ 	.word	0x05000011


	//   ....[12]....
        /*005c*/ 	.word	0x05000011


	//   ....[13]....
        /*0060*/ 	.word	0x05000011


	//   ....[14]....
        /*0064*/ 	.word	0x05000011


	//   ....[15]....
        /*0068*/ 	.word	0x05000011


	//   ....[16]....
        /*006c*/ 	.word	0x05000011


	//   ....[17]....
        /*0070*/ 	.word	0x05000011


	//   ....[18]....
        /*0074*/ 	.word	0x05000011


	//   ....[19]....
        /*0078*/ 	.word	0x05000011


	//----- nvinfo : EIATTR_COOP_GROUP_INSTR_OFFSETS
	.align		4
.L_4141:
        /*007c*/ 	.byte	0x04, 0x28
        /*007e*/ 	.short	(.L_4143 - .L_4142)


	//   ....[0]....
.L_4142:
        /*0080*/ 	.word	0x00000860


	//   ....[1]....
        /*0084*/ 	.word	0x00000870


	//   ....[2]....
        /*0088*/ 	.word	0x000008a0


	//   ....[3]....
        /*008c*/ 	.word	0x000008b0


	//   ....[4]....
        /*0090*/ 	.word	0x000008e0


	//   ....[5]....
        /*0094*/ 	.word	0x000008f0


	//   ....[6]....
        /*0098*/ 	.word	0x00000920


	//   ....[7]....
        /*009c*/ 	.word	0x00000930


	//   ....[8]....
        /*00a0*/ 	.word	0x00000960


	//   ....[9]....
        /*00a4*/ 	.word	0x00000970


	//   ....[10]....
        /*00a8*/ 	.word	0x00000b70


	//   ....[11]....
        /*00ac*/ 	.word	0x00000be0


	//   ....[12]....
        /*00b0*/ 	.word	0x00000c50


	//   ....[13]....
        /*00b4*/ 	.word	0x00000cc0


	//   ....[14]....
        /*00b8*/ 	.word	0x00000d30


	//   ....[15]....
        /*00bc*/ 	.word	0x00000d90


	//   ....[16]....
        /*00c0*/ 	.word	0x00000e00


	//   ....[17]....
        /*00c4*/ 	.word	0x00000e70


	//   ....[18]....
        /*00c8*/ 	.word	0x00000ee0


	//   ....[19]....
        /*00cc*/ 	.word	0x00000f50


	//----- nvinfo : EIATTR_EXIT_INSTR_OFFSETS
	.align		4
.L_4143:
        /*00d0*/ 	.byte	0x04, 0x1c
        /*00d2*/ 	.short	(.L_4145 - .L_4144)


	//   ....[0]....
.L_4144:
        /*00d4*/ 	.word	0x00000070


	//   ....[1]....
        /*00d8*/ 	.word	0x00000b10


	//----- nvinfo : EIATTR_MAX_THREADS
	.align		4
.L_4145:
        /*00dc*/ 	.byte	0x04, 0x05
        /*00de*/ 	.short	(.L_4147 - .L_4146)
.L_4146:
        /*00e0*/ 	.word	0x00000400
        /*00e4*/ 	.word	0x00000001
        /*00e8*/ 	.word	0x00000001


	//----- nvinfo : EIATTR_CRS_STACK_SIZE
	.align		4
.L_4147:
        /*00ec*/ 	.byte	0x04, 0x1e
        /*00ee*/ 	.short	(.L_4149 - .L_4148)
.L_4148:
        /*00f0*/ 	.word	0x00000000


	//----- nvinfo : EIATTR_CBANK_PARAM_SIZE
	.align		4
.L_4149:
        /*00f4*/ 	.byte	0x03, 0x19
        /*00f6*/ 	.short	0x0088


	//----- nvinfo : EIATTR_PARAM_CBANK
	.align		4
        /*00f8*/ 	.byte	0x04, 0x0a
        /*00fa*/ 	.short	(.L_4151 - .L_4150)
	.align		4
.L_4150:
        /*00fc*/ 	.word	index@(.nv.constant0._ZN10layer_norm22ln_bwd_finalize_kernelINS_22Kernel_traits_finalizeILj10240E13__nv_bfloat16S2_S2_fjLj1024ELj4ENS_18Kernel_traits_baseILj10240ES2_S2_S2_fjLj1024EEEEEEEvNS_9BwdParamsE)
        /*0100*/ 	.short	0x0210
        /*0102*/ 	.short	0x0088


	//----- nvinfo : EIATTR_SW_WAR
	.align		4
.L_4151:
        /*0104*/ 	.byte	0x04, 0x36
        /*0106*/ 	.short	(.L_4153 - .L_4152)
.L_4152:
        /*0108*/ 	.word	0x00000008
.L_4153:


//--------------------- .nv.info._ZN10layer_norm13ln_bwd_kernelINS_13Kernel_traitsI13__nv_bfloat16S2_S2_fjLj10240ELj2ELj1ELj4ELj16ENS_18Kernel_traits_baseILj10240ES2_S2_S2_fjLj128EEEEEEEvNS_9BwdParamsE --------------------------
	.section	.nv.info._ZN10layer_norm13ln_bwd_kernelINS_13Kernel_traitsI13__nv_bfloat16S2_S2_fjLj10240ELj2ELj1ELj4ELj16ENS_18Kernel_traits_baseILj10240ES2_S2_S2_fjLj128EEEEEEEvNS_9BwdParamsE,"",@"SHT_CUDA_INFO"
	.sectionflags	@""
	.align	4


	//----- nvinfo : EIATTR_CUDA_API_VERSION
	.align		4
        /*0000*/ 	.byte	0x04, 0x37
        /*0002*/ 	.short	(.L_4155 - .L_4154)
.L_4154:
        /*0004*/ 	.word	0x00000082


	//----- nvinfo : EIATTR_KPARAM_INFO
	.align		4
.L_4155:
        /*0008*/ 	.byte	0x04, 0x17
        /*000a*/ 	.short	(.L_4157 - .L_4156)
.L_4156:
        /*000c*/ 	.word	0x00000000
        /*0010*/ 	.short	0x0000
        /*0012*/ 	.short	0x0000
        /*0014*/ 	.byte	0x00, 0xf0, 0x21, 0x02


	//----- nvinfo : EIATTR_SPARSE_MMA_MASK
	.align		4
.L_4157:
        /*0018*/ 	.byte	0x03, 0x50
        /*001a*/ 	.short	0x0000


	//----- nvinfo : EIATTR_MAXREG_COUNT
	.align		4
        /*001c*/ 	.byte	0x03, 0x1b
        /*001e*/ 	.short	0x00ff


	//----- nvinfo : EIATTR_NUM_BARRIERS
	.align		4
        /*0020*/ 	.byte	0x02, 0x4c
        /*0022*/ 	.byte	0x01
	.zero		1


	//----- nvinfo : EIATTR_MERCURY_ISA_VERSION
	.align		4
        /*0024*/ 	.byte	0x03, 0x5f
        /*0026*/ 	.short	0x0101


	//----- nvinfo : EIATTR_COOP_GROUP_MASK_REGIDS
	.align		4
        /*0028*/ 	.byte	0x04, 0x29
        /*002a*/ 	.short	(.L_4159 - .L_4158)


	//   ....[0]....
.L_4158:
        /*002c*/ 	.word	0xffffffff


	//   ....[1]....
        /*0030*/ 	.word	0xffffffff


	//   ....[2]....
        /*0034*/ 	.word	0xffffffff


	//   ....[3]....
        /*0038*/ 	.word	0xffffffff


	//   ....[4]....
        /*003c*/ 	.word	0xffffffff


	//   ....[5]....
        /*0040*/ 	.word	0xffffffff


	//   ....[6]....
        /*0044*/ 	.word	0xffffffff


	//   ....[7]....
        /*0048*/ 	.word	0xffffffff


	//   ....[8]....
        /*004c*/ 	.word	0xffffffff


	//   ....[9]....
        /*0050*/ 	.word	0xffffffff


	//   ....[10]....
        /*0054*/ 	.word	0xffffffff


	//   ....[11]....
        /*0058*/ 	.word	0xffffffff


	//   ....[12]....
        /*005c*/ 	.word	0xffffffff


	//   ....[13]....
        /*0060*/ 	.word	0xffffffff


	//   ....[14]....
        /*0064*/ 	.word	0xffffffff


	//   ....[15]....
        /*0068*/ 	.word	0xffffffff


	//   ....[16]....
        /*006c*/ 	.word	0xffffffff


	//   ....[17]....
        /*0070*/ 	.word	0xffffffff


	//   ....[18]....
        /*0074*/ 	.word	0xffffffff


	//   ....[19]....
        /*0078*/ 	.word	0xffffffff


	//   ....[20]....
        /*007c*/ 	.word	0x05000051


	//   ....[21]....
        /*0080*/ 	.word	0x05000051


	//   ....[22]....
        /*0084*/ 	.word	0x05000051


	//   ....[23]....
        /*0088*/ 	.word	0x05000051


	//   ....[24]....
        /*008c*/ 	.word	0x05000051


	//   ....[25]....
        /*0090*/ 	.word	0x05000051


	//   ....[26]....
        /*0094*/ 	.word	0x05000051


	//   ....[27]....
        /*0098*/ 	.word	0x05000051


	//   ....[28]....
        /*009c*/ 	.word	0x05000051


	//   ....[29]....
        /*00a0*/ 	.word	0x05000051


	//----- nvinfo : EIATTR_COOP_GROUP_INSTR_OFFSETS
	.align		4
.L_4159:
        /*00a4*/ 	.byte	0x04, 0x28
        /*00a6*/ 	.short	(.L_4161 - .L_4160)


	//   ....[0]....
.L_4160:
        /*00a8*/ 	.word	0x000033f0


	//   ....[1]....
        /*00ac*/ 	.word	0x00003400


	//   ....[2]....
        /*00b0*/ 	.word	0x00003430


	//   ....[3]....
        /*00b4*/ 	.word	0x00003440


	//   ....[4]....
        /*00b8*/ 	.word	0x00003470


	//   ....[5]....
        /*00bc*/ 	.word	0x00003480


	//   ....[6]....
        /*00c0*/ 	.word	0x000034b0


	//   ....[7]....
        /*00c4*/ 	.word	0x000034c0


	//   ....[8]....
        /*00c8*/ 	.word	0x000034f0


	//   ....[9]....
        /*00cc*/ 	.word	0x00003500


	//   ....[10]....
        /*00d0*/ 	.word	0x00003a10


	//   ....[11]....
        /*00d4*/ 	.word	0x00003a20


	//   ....[12]....
        /*00d8*/ 	.word	0x00003a50


	//   ....[13]....
        /*00dc*/ 	.word	0x00003a60


	//   ....[14]....
        /*00e0*/ 	.word	0x00003a90


	//   ....[15]....
        /*00e4*/ 	.word	0x00003aa0


	//   ....[16]....
        /*00e8*/ 	.word	0x00003ad0


	//   ....[17]....
        /*00ec*/ 	.word	0x00003ae0


	//   ....[18]....
        /*00f0*/ 	.word	0x00003b10


	//   ....[19]....
        /*00f4*/ 	.word	0x00003b20


	//   ....[20]....
        /*00f8*/ 	.word	0x00004d70


	//   ....[21]....
        /*00fc*/ 	.word	0x00004dc0


	//   ....[22]....
        /*0100*/ 	.word	0x00004e30


	//   ....[23]....
        /*0104*/ 	.word	0x00004e90


	//   ....[24]....
        /*0108*/ 	.word	0x00004f00


	//   ....[25]....
        /*010c*/ 	.word	0x00004f60


	//   ....[26]....
        /*0110*/ 	.word	0x00004fd0


	//   ....[27]....
        /*0114*/ 	.word	0x00005030


	//   ....[28]....
        /*0118*/ 	.word	0x000050a0


	//   ....[29]....
        /*011c*/ 	.word	0x00005100


	//----- nvinfo : EIATTR_EXIT_INSTR_OFFSETS
	.align		4
.L_4161:
        /*0120*/ 	.byte	0x04, 0x1c
        /*0122*/ 	.short	(.L_4163 - .L_4162)


	//   ....[0]....
.L_4162:
        /*0124*/ 	.word	0x00004d10


	//----- nvinfo : EIATTR_MAX_THREADS
	.align		4
.L_4163:
        /*0128*/ 	.byte	0x04, 0x05
        /*012a*/ 	.short	(.L_4165 - .L_4164)
.L_4164:
        /*012c*/ 	.word	0x00000080
        /*0130*/ 	.word	0x00000001
        /*0134*/ 	.word	0x00000001


	//----- nvinfo : EIATTR_CRS_STACK_SIZE
	.align		4
.L_4165:
        /*0138*/ 	.byte	0x04, 0x1e
        /*013a*/ 	.short	(.L_4167 - .L_4166)
.L_4166:
        /*013c*/ 	.word	0x00000000


	//----- nvinfo : EIATTR_CBANK_PARAM_SIZE
	.align		4
.L_4167:
        /*0140*/ 	.byte	0x03, 0x19
        /*0142*/ 	.short	0x0088


	//----- nvinfo : EIATTR_PARAM_CBANK
	.align		4
        /*0144*/ 	.byte	0x04, 0x0a
        /*0146*/ 	.short	(.L_4169 - .L_4168)
	.align		4
.L_4168:
        /*0148*/ 	.word	index@(.nv.constant0._ZN10layer_norm13ln_bwd_kernelINS_13Kernel_traitsI13__nv_bfloat16S2_S2_fjLj10240ELj2ELj1ELj4ELj16ENS_18Kernel_traits_baseILj10240ES2_S2_S2_fjLj128EEEEEEEvNS_9BwdParamsE)
        /*014c*/ 	.short	0x0210
        /*014e*/ 	.short	0x0088


	//----- nvinfo : EIATTR_SW_WAR
	.align		4
.L_4169:
        /*0150*/ 	.byte	0x04, 0x36
        /*0152*/ 	.short	(.L_4171 - .L_4170)
.L_4170:
        /*0154*/ 	.word	0x00000008
.L_4171:


//--------------------- .nv.info._ZN10layer_norm22ln_bwd_finalize_kernelINS_22Kernel_traits_finalizeILj10240E6__halffS2_fjLj1024ELj4ENS_18Kernel_traits_baseILj10240ES2_fS2_fjLj1024EEEEEEEvNS_9BwdParamsE --------------------------
	.section	.nv.info._ZN10layer_norm22ln_bwd_finalize_kernelINS_22Kernel_traits_finalizeILj10240E6__halffS2_fjLj1024ELj4ENS_18Kernel_traits_baseILj10240ES2_fS2_fjLj1024EEEEEEEvNS_9BwdParamsE,"",@"SHT_CUDA_INFO"
	.sectionflags	@""
	.align	4


	//----- nvinfo : EIATTR_CUDA_API_VERSION
	.align		4
        /*0000*/ 	.byte	0x04, 0x37
        /*0002*/ 	.short	(.L_4173 - .L_4172)
.L_4172:
        /*0004*/ 	.word	0x00000082


	//----- nvinfo : EIATTR_KPARAM_INFO
	.align		4
.L_4173:
        /*0008*/ 	.byte	0x04, 0x17
        /*000a*/ 	.short	(.L_4175 - .L_4174)
.L_4174:
        /*000c*/ 	.word	0x00000000
        /*0010*/ 	.short	0x0000
        /*0012*/ 	.short	0x0000
        /*0014*/ 	.byte	0x00, 0xf0, 0x21, 0x02


	//----- nvinfo : EIATTR_SPARSE_MMA_MASK
	.align		4
.L_4175:
        /*0018*/ 	.byte	0x03, 0x50
        /*001a*/ 	.short	0x0000


	//----- nvinfo : EIATTR_MAXREG_COUNT
	.align		4
        /*001c*/ 	.byte	0x03, 0x1b
        /*001e*/ 	.short	0x0040


	//----- nvinfo : EIATTR_NUM_BARRIERS
	.align		4
        /*0020*/ 	.byte	0x02, 0x4c
        /*0022*/ 	.byte	0x01
	.zero		1


	//----- nvinfo : EIATTR_MERCURY_ISA_VERSION
	.align		4
        /*0024*/ 	.byte	0x03, 0x5f
        /*0026*/ 	.short	0x0101


	//----- nvinfo : EIATTR_COOP_GROUP_MASK_REGIDS
	.align		4
        /*0028*/ 	.byte	0x04, 0x29
        /*002a*/ 	.short	(.L_4177 - .L_4176)


	//   ....[0]....
.L_4176:
        /*002c*/ 	.word	0xffffffff


	//   ....[1]....
        /*0030*/ 	.word	0xffffffff


	//   ....[2]....
        /*0034*/ 	.word	0xffffffff


	//   ....[3]....
        /*0038*/ 	.word	0xffffffff


	//   ....[4]....
        /*003c*/ 	.word	0xffffffff


	//   ....[5]....
        /*0040*/ 	.word	0xffffffff


	//   ....[6]....
        /*0044*/ 	.word	0xffffffff


	//   ....[7]....
        /*0048*/ 	.word	0xffffffff


	//   ....[8]....
        /*004c*/ 	.word	0xffffffff


	//   ....[9]....
        /*0050*/ 	.word	0xffffffff


	//   ....[10]....
        /*0054*/ 	.word	0x05000011


	//   ....[11]....
        /*0058*/ 	.word	0x05000011


	//   ....[12]....
        /*005c*/ 	.word	0x05000011


	//   ....[13]....
        /*0060*/ 	.word	0x05000011


	//   ....[14]....
        /*0064*/ 	.word	0x05000011


	//   ....[15]....
        /*0068*/ 	.word	0x05000011


	//   ....[16]....
        /*006c*/ 	.word	0x05000011


	//   ....[17]....
        /*0070*/ 	.word	0x05000011


	//   ....[18]....
        /*0074*/ 	.word	0x05000011


	//   ....[19]....
        /*0078*/ 	.word	0x05000011


	//----- nvinfo : EIATTR_COOP_GROUP_INSTR_OFFSETS
	.align		4
.L_4177:
        /*007c*/ 	.byte	0x04, 0x28
        /*007e*/ 	.short	(.L_4179 - .L_4178)


	//   ....[0]....
.L_4178:
        /*0080*/ 	.word	0x00000860


	//   ....[1]....
        /*0084*/ 	.word	0x00000870


	//   ....[2]....
        /*0088*/ 	.word	0x000008a0


	//   ....[3]....
        /*008c*/ 	.word	0x000008b0


	//   ....[4]....
        /*0090*/ 	.word	0x000008e0


	//   ....[5]....
        /*0094*/ 	.word	0x000008f0


	//   ....[6]....
        /*0098*/ 	.word	0x00000920


	//   ....[7]....
        /*009c*/ 	.word	0x00000930


	//   ....[8]....
        /*00a0*/ 	.word	0x00000960


	//   ....[9]....
        /*00a4*/ 	.word	0x00000970


	//   ....[10]....
        /*00a8*/ 	.word	0x00000b70


	//   ....[11]....
        /*00ac*/ 	.word	0x00000be0


	//   ....[12]....
        /*00b0*/ 	.word	0x00000c50


	//   ....[13]....
        /*00b4*/ 	.word	0x00000cc0


	//   ....[14]....
        /*00b8*/ 	.word	0x00000d30


	//   ....[15]....
        /*00bc*/ 	.word	0x00000d90


	//   ....[16]....
        /*00c0*/ 	.word	0x00000e00


	//   ....[17]....
        /*00c4*/ 	.word	0x00000e70


	//   ....[18]....
        /*00c8*/ 	.word	0x00000ee0


	//   ....[19]....
        /*00cc*/ 	.word	0x00000f50


	//----- nvinfo : EIATTR_EXIT_INSTR_OFFSETS
	.align		4
.L_4179:
        /*00d0*/ 	.byte	0x04, 0x1c
        /*00d2*/ 	.short	(.L_4181 - .L_4180)


	//   ....[0]....
.L_4180:
        /*00d4*/ 	.word	0x00000070


	//   ....[1]....
        /*00d8*/ 	.word	0x00000b10


	//----- nvinfo : EIATTR_MAX_THREADS
	.align		4
.L_4181:
        /*00dc*/ 	.byte	0x04, 0x05
        /*00de*/ 	.short	(.L_4183 - .L_4182)
.L_4182:
        /*00e0*/ 	.word	0x00000400
        /*00e4*/ 	.word	0x00000001
        /*00e8*/ 	.word	0x00000001


	//----- nvinfo : EIATTR_CRS_STACK_SIZE
	.align		4
.L_4183:
        /*00ec*/ 	.byte	0x04, 0x1e
        /*00ee*/ 	.short	(.L_4185 - .L_4184)
.L_4184:
        /*00f0*/ 	.word	0x00000000


	//----- nvinfo : EIATTR_CBANK_PARAM_SIZE
	.align		4
.L_4185:
        /*00f4*/ 	.byte	0x03, 0x19
        /*00f6*/ 	.short	0x0088


	//----- nvinfo : EIATTR_PARAM_CBANK
	.align		4
        /*00f8*/ 	.byte	0x04, 0x0a
        /*00fa*/ 	.short	(.L_4187 - .L_4186)
	.align		4
.L_4186:
        /*00fc*/ 	.word	index@(.nv.constant0._ZN10layer_norm22ln_bwd_finalize_kernelINS_22Kernel_traits_finalizeILj10240E6__halffS2_fjLj1024ELj4ENS_18Kernel_traits_baseILj10240ES2_fS2_fjLj1024EEEEEEEvNS_9BwdParamsE)
        /*0100*/ 	.short	0x0210
        /*0102*/ 	.short	0x0088


	//----- nvinfo : EIATTR_SW_WAR
	.align		4
.L_4187:
        /*0104*/ 	.byte	0x04, 0x36
        /*0106*/ 	.short	(.L_4189 - .L_4188)
.L_4188:
        /*0108*/ 	.word	0x00000008
.L_4189:


//--------------------- .nv.info._ZN10layer_norm13ln_bwd_kernelINS_13Kernel_traitsI6__halffS2_fjLj10240ELj2ELj1ELj4ELj16ENS_18Kernel_traits_baseILj10240ES2_fS2_fjLj128EEEEEEEvNS_9BwdParamsE --------------------------
	.section	.nv.info._ZN10layer_norm13ln_bwd_kernelINS_13Kernel_traitsI6__halffS2_fjLj10240ELj2ELj1ELj4ELj16ENS_18Kernel_traits_baseILj10240ES2_fS2_fjLj128EEEEEEEvNS_9BwdParamsE,"",@"SHT_CUDA_INFO"
	.sectionflags	@""
	.align	4


	//----- nvinfo : EIATTR_CUDA_API_VERSION
	.align		4
        /*0000*/ 	.byte	0x04, 0x37
        /*0002*/ 	.short	(.L_4191 - .L_4190)
.L_4190:
        /*0004*/ 	.word	0x00000082


	//----- nvinfo : EIATTR_KPARAM_INFO
	.align		4
.L_4191:
        /*0008*/ 	.byte	0x04, 0x17
        /*000a*/ 	.short	(.L_4193 - .L_4192)
.L_4192:
        /*000c*/ 	.word	0x00000000
        /*0010*/ 	.short	0x0000
        /*0012*/ 	.short	0x0000
        /*0014*/ 	.byte	0x00, 0xf0, 0x21, 0x02


	//----- nvinfo : EIATTR_SPARSE_MMA_MASK
	.align		4
.L_4193:
        /*0018*/ 	.byte	0x03, 0x50
        /*001a*/ 	.short	0x0000


	//----- nvinfo : EIATTR_MAXREG_COUNT
	.align		4
        /*001c*/ 	.byte	0x03, 0x1b
        /*001e*/ 	.short	0x00ff


	//----- nvinfo : EIATTR_NUM_BARRIERS
	.align		4
        /*0020*/ 	.byte	0x02, 0x4c
        /*0022*/ 	.byte	0x01
	.zero		1


	//----- nvinfo : EIATTR_ANNOTATIONS
	.align		4
        /*0024*/ 	.byte	0x04, 0x55
        /*0026*/ 	.short	(.L_4195 - .L_4194)


	//   ....[0]....
.L_4194:
        /*0028*/ 	.word	0x00000001
        /*002c*/ 	.byte	0x20, 0x07, 0x00, 0x00, 0x01, 0x00, 0x00, 0x00, 0x30, 0x07, 0x00, 0x00, 0x01, 0x00, 0x00, 0x00
        /*003c*/ 	.byte	0xa0, 0x11, 0x00, 0x00, 0x01, 0x00, 0x00, 0x00, 0xc0, 0x11, 0x00, 0x00


	//----- nvinfo : EIATTR_MERCURY_ISA_VERSION
	.align		4
.L_4195:
        /*0048*/ 	.byte	0x03, 0x5f
        /*004a*/ 	.short	0x0101


	//----- nvinfo : EIATTR_COOP_GROUP_MASK_REGIDS
	.align		4
        /*004c*/ 	.byte	0x04, 0x29
        /*004e*/ 	.short	(.L_4197 - .L_4196)


	//   ....[0]....
.L_4196:
        /*0050*/ 	.word	0xffffffff


	//   ....[1]....
        /*0054*/ 	.word	0xffffffff


	//   ....[2]....
        /*0058*/ 	.word	0xffffffff


	//   ....[3]....
        /*005c*/ 	.word	0xffffffff


	//   ....[4]....
        /*0060*/ 	.word	0xffffffff


	//   ....[5]....
        /*0064*/ 	.word	0xffffffff


	//   ....[6]....
        /*0068*/ 	.word	0xffffffff


	//   ....[7]....
        /*006c*/ 	.word	0xffffffff


	//   ....[8]....
        /*0070*/ 	.word	0xffffffff


	//   ....[9]....
        /*0074*/ 	.word	0xffffffff


	//   ....[10]....
        /*0078*/ 	.word	0xffffffff


	//   ....[11]....
        /*007c*/ 	.word	0xffffffff


	//   ....[12]....
        /*0080*/ 	.word	0xffffffff


	//   ....[13]....
        /*0084*/ 	.word	0xffffffff


	//   ....[14]....
        /*0088*/ 	.word	0xffffffff


	//   ....[15]....
        /*008c*/ 	.word	0xffffffff


	//   ....[16]....
        /*0090*/ 	.word	0xffffffff


	//   ....[17]....
        /*0094*/ 	.word	0xffffffff


	//   ....[18]....
        /*0098*/ 	.word	0xffffffff


	//   ....[19]....
        /*009c*/ 	.word	0xffffffff


	//   ....[20]....
        /*00a0*/ 	.word	0x0500003b


	//   ....[21]....
        /*00a4*/ 	.word	0x0500003b


	//   ....[22]....
        /*00a8*/ 	.word	0x0500003b


	//   ....[23]....
        /*00ac*/ 	.word	0x0500003b


	//   ....[24]....
        /*00b0*/ 	.word	0x0500003b


	//   ....[25]....
        /*00b4*/ 	.word	0x0500003b


	//   ....[26]....
        /*00b8*/ 	.word	0x0500003b


	//   ....[27]....
        /*00bc*/ 	.word	0x0500003b


	//   ....[28]....
        /*00c0*/ 	.word	0x0500003b


	//   ....[29]....
        /*00c4*/ 	.word	0x0500003b


	//----- nvinfo : EIATTR_COOP_GROUP_INSTR_OFFSETS
	.align		4
.L_4197:
        /*00c8*/ 	.byte	0x04, 0x28
        /*00ca*/ 	.short	(.L_4199 - .L_4198)


	//   ....[0]....
.L_4198:
        /*00cc*/ 	.word	0x00003680


	//   ....[1]....
        /*00d0*/ 	.word	0x000036a0


	//   ....[2]....
        /*00d4*/ 	.word	0x000036c0


	//   ....[3]....
        /*00d8*/ 	.word	0x000036e0


	//   ....[4]....
        /*00dc*/ 	.word	0x00003700


	//   ....[5]....
        /*00e0*/ 	.word	0x00003720


	//   ....[6]....
        /*00e4*/ 	.word	0x00003740


	//   ....[7]....
        /*00e8*/ 	.word	0x00003760


	//   ....[8]....
        /*00ec*/ 	.word	0x00003770


	//   ....[9]....
        /*00f0*/ 	.word	0x00003790


	//   ....[10]....
        /*00f4*/ 	.word	0x00003d40


	//   ....[11]....
        /*00f8*/ 	.word	0x00003d60


	//   ....[12]....
        /*00fc*/ 	.word	0x00003d80


	//   ....[13]....
        /*0100*/ 	.word	0x00003da0


	//   ....[14]....
        /*0104*/ 	.word	0x00003dc0


	//   ....[15]....
        /*0108*/ 	.word	0x00003de0


	//   ....[16]....
        /*010c*/ 	.word	0x00003e00


	//   ....[17]....
        /*0110*/ 	.word	0x00003e20


	//   ....[18]....
        /*0114*/ 	.word	0x00003e40


	//   ....[19]....
        /*0118*/ 	.word	0x00003e60


	//   ....[20]....
        /*011c*/ 	.word	0x00005140


	//   ....[21]....
        /*0120*/ 	.word	0x00005190


	//   ....[22]....
        /*0124*/ 	.word	0x000051f0


	//   ....[23]....
        /*0128*/ 	.word	0x00005240


	//   ....[24]....
        /*012c*/ 	.word	0x000052a0


	//   ....[25]....
        /*0130*/ 	.word	0x000052f0


	//   ....[26]....
        /*0134*/ 	.word	0x00005350


	//   ....[27]....
        /*0138*/ 	.word	0x000053a0


	//   ....[28]....
        /*013c*/ 	.word	0x00005400


	//   ....[29]....
        /*0140*/ 	.word	0x00005450


	//----- nvinfo : EIATTR_EXIT_INSTR_OFFSETS
	.align		4
.L_4199:
        /*0144*/ 	.byte	0x04, 0x1c
        /*0146*/ 	.short	(.L_4201 - .L_4200)


	//   ....[0]....
.L_4200:
        /*0148*/ 	.word	0x000050e0


	//----- nvinfo : EIATTR_MAX_THREADS
	.align		4
.L_4201:
        /*014c*/ 	.byte	0x04, 0x05
        /*014e*/ 	.short	(.L_4203 - .L_4202)
.L_4202:
        /*0150*/ 	.word	0x00000080
        /*0154*/ 	.word	0x00000001
        /*0158*/ 	.word	0x00000001


	//----- nvinfo : EIATTR_CRS_STACK_SIZE
	.align		4
.L_4203:
        /*015c*/ 	.byte	0x04, 0x1e
        /*015e*/ 	.short	(.L_4205 - .L_4204)
.L_4204:
        /*0160*/ 	.word	0x00000000


	//----- nvinfo : EIATTR_CBANK_PARAM_SIZE
	.align		4
.L_4205:
        /*0164*/ 	.byte	0x03, 0x19
        /*0166*/ 	.short	0x0088


	//----- nvinfo : EIATTR_PARAM_CBANK
	.align		4
        /*0168*/ 	.byte	0x04, 0x0a
        /*016a*/ 	.short	(.L_4207 - .L_4206)
	.align		4
.L_4206:
        /*016c*/ 	.word	index@(.nv.constant0._ZN10layer_norm13ln_bwd_kernelINS_13Kernel_traitsI6__halffS2_fjLj10240ELj2ELj1ELj4ELj16ENS_18Kernel_traits_baseILj10240ES2_fS2_fjLj128EEEEEEEvNS_9BwdParamsE)
        /*0170*/ 	.short	0x0210
        /*0172*/ 	.short	0x0088


	//----- nvinfo : EIATTR_SW_WAR
	.align		4
.L_4207:
        /*0174*/ 	.byte	0x04, 0x36
        /*0176*/ 	.short	(.L_4209 - .L_4208)
.L_4208:
        /*0178*/ 	.word	0x00000008
.L_4209:


//--------------------- .nv.info._ZN10layer_norm22ln_bwd_finalize_kernelINS_22Kernel_traits_finalizeILj10240E6__halfS2_S2_fjLj1024ELj4ENS_18Kernel_traits_baseILj10240ES2_S2_S2_fjLj1024EEEEEEEvNS_9BwdParamsE --------------------------
	.section	.nv.info._ZN10layer_norm22ln_bwd_finalize_kernelINS_22Kernel_traits_finalizeILj10240E6__halfS2_S2_fjLj1024ELj4ENS_18Kernel_traits_baseILj10240ES2_S2_S2_fjLj1024EEEEEEEvNS_9BwdParamsE,"",@"SHT_CUDA_INFO"
	.sectionflags	@""
	.align	4


	//----- nvinfo : EIATTR_CUDA_API_VERSION
	.align		4
        /*0000*/ 	.byte	0x04, 0x37
        /*0002*/ 	.short	(.L_4211 - .L_4210)
.L_4210:
        /*0004*/ 	.word	0x00000082


	//----- nvinfo : EIATTR_KPARAM_INFO
	.align		4
.L_4211:
        /*0008*/ 	.byte	0x04, 0x17
        /*000a*/ 	.short	(.L_4213 - .L_4212)
.L_4212:
        /*000c*/ 	.word	0x00000000
        /*0010*/ 	.short	0x0000
        /*0012*/ 	.short	0x0000
        /*0014*/ 	.byte	0x00, 0xf0, 0x21, 0x02


	//----- nvinfo : EIATTR_SPARSE_MMA_MASK
	.align		4
.L_4213:
        /*0018*/ 	.byte	0x03, 0x50
        /*001a*/ 	.short	0x0000


	//----- nvinfo : EIATTR_MAXREG_COUNT
	.align		4
        /*001c*/ 	.byte	0x03, 0x1b
        /*001e*/ 	.short	0x0040


	//----- nvinfo : EIATTR_NUM_BARRIERS
	.align		4
        /*0020*/ 	.byte	0x02, 0x4c
        /*0022*/ 	.byte	0x01
	.zero		1


	//----- nvinfo : EIATTR_MERCURY_ISA_VERSION
	.align		4
        /*0024*/ 	.byte	0x03, 0x5f
        /*0026*/ 	.short	0x0101


	//----- nvinfo : EIATTR_COOP_GROUP_MASK_REGIDS
	.align		4
        /*0028*/ 	.byte	0x04, 0x29
        /*002a*/ 	.short	(.L_4215 - .L_4214)


	//   ....[0]....
.L_4214:
        /*002c*/ 	.word	0xffffffff


	//   ....[1]....
        /*0030*/ 	.word	0xffffffff


	//   ....[2]....
        /*0034*/ 	.word	0xffffffff


	//   ....[3]....
        /*0038*/ 	.word	0xffffffff


	//   ....[4]....
        /*003c*/ 	.word	0xffffffff


	//   ....[5]....
        /*0040*/ 	.word	0xffffffff


	//   ....[6]....
        /*0044*/ 	.word	0xffffffff


	//   ....[7]....
        /*0048*/ 	.word	0xffffffff


	//   ....[8]....
        /*004c*/ 	.word	0xffffffff


	//   ....[9]....
        /*0050*/ 	.word	0xffffffff


	//   ....[10]....
        /*0054*/ 	.word	0x05000011


	//   ....[11]....
        /*0058*/ 	.word	0x05000011


	//   ....[12]....
        /*005c*/ 	.word	0x05000011


	//   ....[13]....
        /*0060*/ 	.word	0x05000011


	//   ....[14]....
        /*0064*/ 	.word	0x05000011


	//   ....[15]....
        /*0068*/ 	.word	0x05000011


	//   ....[16]....
        /*006c*/ 	.word	0x05000011


	//   ....[17]....
        /*0070*/ 	.word	0x05000011


	//   ....[18]....
        /*0074*/ 	.word	0x05000011


	//   ....[19]....
        /*0078*/ 	.word	0x05000011


	//----- nvinfo : EIATTR_COOP_GROUP_INSTR_OFFSETS
	.align		4
.L_4215:
        /*007c*/ 	.byte	0x04, 0x28
        /*007e*/ 	.short	(.L_4217 - .L_4216)


	//   ....[0]....
.L_4216:
        /*0080*/ 	.word	0x00000860


	//   ....[1]....
        /*0084*/ 	.word	0x00000870


	//   ....[2]....
        /*0088*/ 	.word	0x000008a0


	//   ....[3]....
        /*008c*/ 	.word	0x000008b0


	//   ....[4]....
        /*0090*/ 	.word	0x000008e0


	//   ....[5]....
        /*0094*/ 	.word	0x000008f0


	//   ....[6]....
        /*0098*/ 	.word	0x00000920


	//   ....[7]....
        /*009c*/ 	.word	0x00000930


	//   ....[8]....
        /*00a0*/ 	.word	0x00000960


	//   ....[9]....
        /*00a4*/ 	.word	0x00000970


	//   ....[10]....
        /*00a8*/ 	.word	0x00000b70


	//   ....[11]....
        /*00ac*/ 	.word	0x00000be0


	//   ....[12]....
        /*00b0*/ 	.word	0x00000c50


	//   ....[13]....
        /*00b4*/ 	.word	0x00000cc0


	//   ....[14]....
        /*00b8*/ 	.word	0x00000d30


	//   ....[15]....
        /*00bc*/ 	.word	0x00000d90


	//   ....[16]....
        /*00c0*/ 	.word	0x00000e00


	//   ....[17]....
        /*00c4*/ 	.word	0x00000e70


	//   ....[18]....
        /*00c8*/ 	.word	0x00000ee0


	//   ....[19]....
        /*00cc*/ 	.word	0x00000f50


	//----- nvinfo : EIATTR_EXIT_INSTR_OFFSETS
	.align		4
.L_4217:
        /*00d0*/ 	.byte	0x04, 0x1c
        /*00d2*/ 	.short	(.L_4219 - .L_4218)


	//   ....[0]....
.L_4218:
        /*00d4*/ 	.word	0x00000070


	//   ....[1]....
        /*00d8*/ 	.word	0x00000b10


	//----- nvinfo : EIATTR_MAX_THREADS
	.align		4
.L_4219:
        /*00dc*/ 	.byte	0x04, 0x05
        /*00de*/ 	.short	(.L_4221 - .L_4220)
.L_4220:
        /*00e0*/ 	.word	0x00000400
        /*00e4*/ 	.word	0x00000001
        /*00e8*/ 	.word	0x00000001


	//----- nvinfo : EIATTR_CRS_STACK_SIZE
	.align		4
.L_4221:
        /*00ec*/ 	.byte	0x04, 0x1e
        /*00ee*/ 	.short	(.L_4223 - .L_4222)
.L_4222:
        /*00f0*/ 	.word	0x00000000


	//----- nvinfo : EIATTR_CBANK_PARAM_SIZE
	.align		4
.L_4223:
        /*00f4*/ 	.byte	0x03, 0x19
        /*00f6*/ 	.short	0x0088


	//----- nvinfo : EIATTR_PARAM_CBANK
	.align		4
        /*00f8*/ 	.byte	0x04, 0x0a
        /*00fa*/ 	.short	(.L_4225 - .L_4224)
	.align		4
.L_4224:
        /*00fc*/ 	.word	index@(.nv.constant0._ZN10layer_norm22ln_bwd_finalize_kernelINS_22Kernel_traits_finalizeILj10240E6__halfS2_S2_fjLj1024ELj4ENS_18Kernel_traits_baseILj10240ES2_S2_S2_fjLj1024EEEEEEEvNS_9BwdParamsE)
        /*0100*/ 	.short	0x0210
        /*0102*/ 	.short	0x0088


	//----- nvinfo : EIATTR_SW_WAR
	.align		4
.L_4225:
        /*0104*/ 	.byte	0x04, 0x36
        /*0106*/ 	.short	(.L_4227 - .L_4226)
.L_4226:
        /*0108*/ 	.word	0x00000008
.L_4227:


//--------------------- .nv.info._ZN10layer_norm13ln_bwd_kernelINS_13Kernel_traitsI6__halfS2_S2_fjLj10240ELj2ELj1ELj4ELj16ENS_18Kernel_traits_baseILj10240ES2_S2_S2_fjLj128EEEEEEEvNS_9BwdParamsE --------------------------
	.section	.nv.info._ZN10layer_norm13ln_bwd_kernelINS_13Kernel_traitsI6__halfS2_S2_fjLj10240ELj2ELj1ELj4ELj16ENS_18Kernel_traits_baseILj10240ES2_S2_S2_fjLj128EEEEEEEvNS_9BwdParamsE,"",@"SHT_CUDA_INFO"
	.sectionflags	@""
	.align	4


	//----- nvinfo : EIATTR_CUDA_API_VERSION
	.align		4
        /*0000*/ 	.byte	0x04, 0x37
        /*0002*/ 	.short	(.L_4229 - .L_4228)
.L_4228:
        /*0004*/ 	.word	0x00000082


	//----- nvinfo : EIATTR_KPARAM_INFO
	.align		4
.L_4229:
        /*0008*/ 	.byte	0x04, 0x17
        /*000a*/ 	.short	(.L_4231 - .L_4230)
.L_4230:
        /*000c*/ 	.word	0x00000000
        /*0010*/ 	.short	0x0000
        /*0012*/ 	.short	0x0000
        /*0014*/ 	.byte	0x00, 0xf0, 0x21, 0x02


	//----- nvinfo : EIATTR_SPARSE_MMA_MASK
	.align		4
.L_4231:
        /*0018*/ 	.byte	0x03, 0x50
        /*001a*/ 	.short	0x0000


	//----- nvinfo : EIATTR_MAXREG_COUNT
	.align		4
        /*001c*/ 	.byte	0x03, 0x1b
        /*001e*/ 	.short	0x00ff


	//----- nvinfo : EIATTR_NUM_BARRIERS
	.align		4
        /*0020*/ 	.byte	0x02, 0x4c
        /*0022*/ 	.byte	0x01
	.zero		1


	//----- nvinfo : EIATTR_MERCURY_ISA_VERSION
	.align		4
        /*0024*/ 	.byte	0x03, 0x5f
        /*0026*/ 	.short	0x0101


	//----- nvinfo : EIATTR_COOP_GROUP_MASK_REGIDS
	.align		4
        /*0028*/ 	.byte	0x04, 0x29
        /*002a*/ 	.short	(.L_4233 - .L_4232)


	//   ....[0]....
.L_4232:
        /*002c*/ 	.word	0xffffffff


	//   ....[1]....
        /*0030*/ 	.word	0xffffffff


	//   ....[2]....
        /*0034*/ 	.word	0xffffffff


	//   ....[3]....
        /*0038*/ 	.word	0xffffffff


	//   ....[4]....
        /*003c*/ 	.word	0xffffffff


	//   ....[5]....
        /*0040*/ 	.word	0xffffffff


	//   ....[6]....
        /*0044*/ 	.word	0xffffffff


	//   ....[7]....
        /*0048*/ 	.word	0xffffffff


	//   ....[8]....
        /*004c*/ 	.word	0xffffffff


	//   ....[9]....
        /*0050*/ 	.word	0xffffffff


	//   ....[10]....
        /*0054*/ 	.word	0xffffffff


	//   ....[11]....
        /*0058*/ 	.word	0xffffffff


	//   ....[12]....
        /*005c*/ 	.word	0xffffffff


	//   ....[13]....
        /*0060*/ 	.word	0xffffffff


	//   ....[14]....
        /*0064*/ 	.word	0xffffffff


	//   ....[15]....
        /*0068*/ 	.word	0xffffffff


	//   ....[16]....
        /*006c*/ 	.word	0xffffffff


	//   ....[17]....
        /*0070*/ 	.word	0xffffffff


	//   ....[18]....
        /*0074*/ 	.word	0xffffffff


	//   ....[19]....
        /*0078*/ 	.word	0xffffffff


	//   ....[20]....
        /*007c*/ 	.word	0x05000051


	//   ....[21]....
        /*0080*/ 	.word	0x05000051


	//   ....[22]....
        /*0084*/ 	.word	0x05000051


	//   ....[23]....
        /*0088*/ 	.word	0x05000051


	//   ....[24]....
        /*008c*/ 	.word	0x05000051


	//   ....[25]....
        /*0090*/ 	.word	0x05000051


	//   ....[26]....
        /*0094*/ 	.word	0x05000051


	//   ....[27]....
        /*0098*/ 	.word	0x05000051


	//   ....[28]....
        /*009c*/ 	.word	0x05000051


	//   ....[29]....
        /*00a0*/ 	.word	0x05000051


	//----- nvinfo : EIATTR_COOP_GROUP_INSTR_OFFSETS
	.align		4
.L_4233:
        /*00a4*/ 	.byte	0x04, 0x28
        /*00a6*/ 	.short	(.L_4235 - .L_4234)


	//   ....[0]....
.L_4234:
        /*00a8*/ 	.word	0x00002ef0


	//   ....[1]....
        /*00ac*/ 	.word	0x00002f00


	//   ....[2]....
        /*00b0*/ 	.word	0x00002f30


	//   ....[3]....
        /*00b4*/ 	.word	0x00002f40


	//   ....[4]....
        /*00b8*/ 	.word	0x00002f70


	//   ....[5]....
        /*00bc*/ 	.word	0x00002f80


	//   ....[6]....
        /*00c0*/ 	.word	0x00002fb0


	//   ....[7]....
        /*00c4*/ 	.word	0x00002fc0


	//   ....[8]....
        /*00c8*/ 	.word	0x00002ff0


	//   ....[9]....
        /*00cc*/ 	.word	0x00003000


	//   ....[10]....
        /*00d0*/ 	.word	0x00003510


	//   ....[11]....
        /*00d4*/ 	.word	0x00003520


	//   ....[12]....
        /*00d8*/ 	.word	0x00003550


	//   ....[13]....
        /*00dc*/ 	.word	0x00003560


	//   ....[14]....
        /*00e0*/ 	.word	0x00003590


	//   ....[15]....
        /*00e4*/ 	.word	0x000035a0


	//   ....[16]....
        /*00e8*/ 	.word	0x000035d0


	//   ....[17]....
        /*00ec*/ 	.word	0x000035e0


	//   ....[18]....
        /*00f0*/ 	.word	0x00003610


	//   ....[19]....
        /*00f4*/ 	.word	0x00003620


	//   ....[20]....
        /*00f8*/ 	.word	0x00004870


	//   ....[21]....
        /*00fc*/ 	.word	0x000048c0


	//   ....[22]....
        /*0100*/ 	.word	0x00004930


	//   ....[23]....
        /*0104*/ 	.word	0x00004990


	//   ....[24]....
        /*0108*/ 	.word	0x00004a00


	//   ....[25]....
        /*010c*/ 	.word	0x00004a60


	//   ....[26]....
        /*0110*/ 	.word	0x00004ad0


	//   ....[27]....
        /*0114*/ 	.word	0x00004b30


	//   ....[28]....
        /*0118*/ 	.word	0x00004ba0


	//   ....[29]....
        /*011c*/ 	.word	0x00004c00


	//----- nvinfo : EIATTR_EXIT_INSTR_OFFSETS
	.align		4
.L_4235:
        /*0120*/ 	.byte	0x04, 0x1c
        /*0122*/ 	.short	(.L_4237 - .L_4236)


	//   ....[0]....
.L_4236:
        /*0124*/ 	.word	0x00004810


	//----- nvinfo : EIATTR_MAX_THREADS
	.align		4
.L_4237:
        /*0128*/ 	.byte	0x04, 0x05
        /*012a*/ 	.short	(.L_4239 - .L_4238)
.L_4238:
        /*012c*/ 	.word	0x00000080
        /*0130*/ 	.word	0x00000001
        /*0134*/ 	.word	0x00000001


	//----- nvinfo : EIATTR_CRS_STACK_SIZE
	.align		4
.L_4239:
        /*0138*/ 	.byte	0x04, 0x1e
        /*013a*/ 	.short	(.L_4241 - .L_4240)
.L_4240:
        /*013c*/ 	.word	0x00000000


	//----- nvinfo : EIATTR_CBANK_PARAM_SIZE
	.align		4
.L_4241:
        /*0140*/ 	.byte	0x03, 0x19
        /*0142*/ 	.short	0x0088


	//----- nvinfo : EIATTR_PARAM_CBANK
	.align		4
        /*0144*/ 	.byte	0x04, 0x0a
        /*0146*/ 	.short	(.L_4243 - .L_4242)
	.align		4
.L_4242:
        /*0148*/ 	.word	index@(.nv.constant0._ZN10layer_norm13ln_bwd_kernelINS_13Kernel_traitsI6__halfS2_S2_fjLj10240ELj2ELj1ELj4ELj16ENS_18Kernel_traits_baseILj10240ES2_S2_S2_fjLj128EEEEEEEvNS_9BwdParamsE)
        /*014c*/ 	.short	0x0210
        /*014e*/ 	.short	0x0088


	//----- nvinfo : EIATTR_SW_WAR
	.align		4
.L_4243:
        /*0150*/ 	.byte	0x04, 0x36
        /*0152*/ 	.short	(.L_4245 - .L_4244)
.L_4244:
        /*0154*/ 	.word	0x00000008
.L_4245:


//--------------------- .nv.info._ZN10layer_norm22ln_bwd_finalize_kernelINS_22Kernel_traits_finalizeILj10240EffffjLj1024ELj4ENS_18Kernel_traits_baseILj10240EffffjLj1024EEEEEEEvNS_9BwdParamsE --------------------------
	.section	.nv.info._ZN10layer_norm22ln_bwd_finalize_kernelINS_22Kernel_traits_finalizeILj10240EffffjLj1024ELj4ENS_18Kernel_traits_baseILj10240EffffjLj1024EEEEEEEvNS_9BwdParamsE,"",@"SHT_CUDA_INFO"
	.sectionflags	@""
	.align	4


	//----- nvinfo : EIATTR_CUDA_API_VERSION
	.align		4
        /*0000*/ 	.byte	0x04, 0x37
        /*0002*/ 	.short	(.L_4247 - .L_4246)
.L_4246:
        /*0004*/ 	.word	0x00000082


	//----- nvinfo : EIATTR_KPARAM_INFO
	.align		4
.L_4247:
        /*0008*/ 	.byte	0x04, 0x17
        /*000a*/ 	.short	(.L_4249 - .L_4248)
.L_4248:
        /*000c*/ 	.word	0x00000000
        /*0010*/ 	.short	0x0000
        /*0012*/ 	.short	0x0000
        /*0014*/ 	.byte	0x00, 0xf0, 0x21, 0x02


	//----- nvinfo : EIATTR_SPARSE_MMA_MASK
	.align		4
.L_4249:
        /*0018*/ 	.byte	0x03, 0x50
        /*001a*/ 	.short	0x0000


	//----- nvinfo : EIATTR_MAXREG_COUNT
	.align		4
        /*001c*/ 	.byte	0x03, 0x1b
        /*001e*/ 	.short	0x0040


	//----- nvinfo : EIATTR_NUM_BARRIERS
	.align		4
        /*0020*/ 	.byte	0x02, 0x4c
        /*0022*/ 	.byte	0x01
	.zero		1


	//----- nvinfo : EIATTR_MERCURY_ISA_VERSION
	.align		4
        /*0024*/ 	.byte	0x03, 0x5f
        /*0026*/ 	.short	0x0101


	//----- nvinfo : EIATTR_COOP_GROUP_MASK_REGIDS
	.align		4
        /*0028*/ 	.byte	0x04, 0x29
        /*002a*/ 	.short	(.L_4251 - .L_4250)


	//   ....[0]....
.L_4250:
        /*002c*/ 	.word	0xffffffff


	//   ....[1]....
        /*0030*/ 	.word	0xffffffff


	//   ....[2]....
        /*0034*/ 	.word	0xffffffff


	//   ....[3]....
        /*0038*/ 	.word	0xffffffff


	//   ....[4]....
        /*003c*/ 	.word	0xffffffff


	//   ....[5]....
        /*0040*/ 	.word	0xffffffff


	//   ....[6]....
        /*0044*/ 	.word	0xffffffff


	//   ....[7]....
        /*0048*/ 	.word	0xffffffff


	//   ....[8]....
        /*004c*/ 	.word	0xffffffff


	//   ....[9]....
        /*0050*/ 	.word	0xffffffff


	//   ....[10]....
        /*0054*/ 	.word	0x05000011


	//   ....[11]....
        /*0058*/ 	.word	0x05000011


	//   ....[12]....
        /*005c*/ 	.word	0x05000011


	//   ....[13]....
        /*0060*/ 	.word	0x05000011


	//   ....[14]....
        /*0064*/ 	.word	0x05000011


	//   ....[15]....
        /*0068*/ 	.word	0x05000011


	//   ....[16]....
        /*006c*/ 	.word	0x05000011


	//   ....[17]....
        /*0070*/ 	.word	0x05000011


	//   ....[18]....
        /*0074*/ 	.word	0x05000011


	//   ....[19]....
        /*0078*/ 	.word	0x05000011


	//----- nvinfo : EIATTR_COOP_GROUP_INSTR_OFFSETS
	.align		4
.L_4251:
        /*007c*/ 	.byte	0x04, 0x28
        /*007e*/ 	.short	(.L_4253 - .L_4252)


	//   ....[0]....
.L_4252:
        /*0080*/ 	.word	0x00000860


	//   ....[1]....
        /*0084*/ 	.word	0x00000870


	//   ....[2]....
        /*0088*/ 	.word	0x000008a0


	//   ....[3]....
        /*008c*/ 	.word	0x000008b0


	//   ....[4]....
        /*0090*/ 	.word	0x000008e0


	//   ....[5]....
        /*0094*/ 	.word	0x000008f0


	//   ....[6]....
        /*0098*/ 	.word	0x00000920


	//   ....[7]....
        /*009c*/ 	.word	0x00000930


	//   ....[8]....
        /*00a0*/ 	.word	0x00000960


	//   ....[9]....
        /*00a4*/ 	.word	0x00000970


	//   ....[10]....
        /*00a8*/ 	.word	0x00000b20


	//   ....[11]....
        /*00ac*/ 	.word	0x00000b90


	//   ....[12]....
        /*00b0*/ 	.word	0x00000c00


	//   ....[13]....
        /*00b4*/ 	.word	0x00000c70


	//   ....[14]....
        /*00b8*/ 	.word	0x00000ce0


	//   ....[15]....
        /*00bc*/ 	.word	0x00000d40


	//   ....[16]....
        /*00c0*/ 	.word	0x00000db0


	//   ....[17]....
        /*00c4*/ 	.word	0x00000e20


	//   ....[18]....
        /*00c8*/ 	.word	0x00000e90


	//   ....[19]....
        /*00cc*/ 	.word	0x00000f00


	//----- nvinfo : EIATTR_EXIT_INSTR_OFFSETS
	.align		4
.L_4253:
        /*00d0*/ 	.byte	0x04, 0x1c
        /*00d2*/ 	.short	(.L_4255 - .L_4254)


	//   ....[0]....
.L_4254:
        /*00d4*/ 	.word	0x00000070


	//   ....[1]....
        /*00d8*/ 	.word	0x00000ac0


	//----- nvinfo : EIATTR_MAX_THREADS
	.align		4
.L_4255:
        /*00dc*/ 	.byte	0x04, 0x05
        /*00de*/ 	.short	(.L_4257 - .L_4256)
.L_4256:
        /*00e0*/ 	.word	0x00000400
        /*00e4*/ 	.word	0x00000001
        /*00e8*/ 	.word	0x00000001


	//----- nvinfo : EIATTR_CRS_STACK_SIZE
	.align		4
.L_4257:
        /*00ec*/ 	.byte	0x04, 0x1e
        /*00ee*/ 	.short	(.L_4259 - .L_4258)
.L_4258:
        /*00f0*/ 	.word	0x00000000


	//----- nvinfo : EIATTR_CBANK_PARAM_SIZE
	.align		4
.L_4259:
        /*00f4*/ 	.byte	0x03, 0x19
        /*00f6*/ 	.short	0x0088


	//----- nvinfo : EIATTR_PARAM_CBANK
	.align		4
        /*00f8*/ 	.byte	0x04, 0x0a
        /*00fa*/ 	.short	(.L_4261 - .L_4260)
	.align		4
.L_4260:
        /*00fc*/ 	.word	index@(.nv.constant0._ZN10layer_norm22ln_bwd_finalize_kernelINS_22Kernel_traits_finalizeILj10240EffffjLj1024ELj4ENS_18Kernel_traits_baseILj10240EffffjLj1024EEEEEEEvNS_9BwdParamsE)
        /*0100*/ 	.short	0x0210
        /*0102*/ 	.short	0x0088


	//----- nvinfo : EIATTR_SW_WAR
	.align		4
.L_4261:
        /*0104*/ 	.byte	0x04, 0x36
        /*0106*/ 	.short	(.L_4263 - .L_4262)
.L_4262:
        /*0108*/ 	.word	0x00000008
.L_4263:


//--------------------- .nv.info._ZN10layer_norm13ln_bwd_kernelINS_13Kernel_traitsIffffjLj10240ELj2ELj1ELj4ELj16ENS_18Kernel_traits_baseILj10240EffffjLj128EEEEEEEvNS_9BwdParamsE --------------------------
	.section	.nv.info._ZN10layer_norm13ln_bwd_kernelINS_13Kernel_traitsIffffjLj10240ELj2ELj1ELj4ELj16ENS_18Kernel_traits_baseILj10240EffffjLj128EEEEEEEvNS_9BwdParamsE,"",@"SHT_CUDA_INFO"
	.sectionflags	@""
	.align	4


	//----- nvinfo : EIATTR_CUDA_API_VERSION
	.align		4
        /*0000*/ 	.byte	0x04, 0x37
        /*0002*/ 	.short	(.L_4265 - .L_4264)
.L_4264:
        /*0004*/ 	.word	0x00000082


	//----- nvinfo : EIATTR_KPARAM_INFO
	.align		4
.L_4265:
        /*0008*/ 	.byte	0x04, 0x17
        /*000a*/ 	.short	(.L_4267 - .L_4266)
.L_4266:
        /*000c*/ 	.word	0x00000000
        /*0010*/ 	.short	0x0000
        /*0012*/ 	.short	0x0000
        /*0014*/ 	.byte	0x00, 0xf0, 0x21, 0x02


	//----- nvinfo : EIATTR_SPARSE_MMA_MASK
	.align		4
.L_4267:
        /*0018*/ 	.byte	0x03, 0x50
        /*001a*/ 	.short	0x0000


	//----- nvinfo : EIATTR_MAXREG_COUNT
	.align		4
        /*001c*/ 	.byte	0x03, 0x1b
        /*001e*/ 	.short	0x00ff


	//----- nvinfo : EIATTR_NUM_BARRIERS
	.align		4
        /*0020*/ 	.byte	0x02, 0x4c
        /*0022*/ 	.byte	0x01
	.zero		1


	//----- nvinfo : EIATTR_ANNOTATIONS
	.align		4
        /*0024*/ 	.byte	0x04, 0x55
        /*0026*/ 	.short	(.L_4269 - .L_4268)


	//   ....[0]....
.L_4268:
        /* <DEDUP_REMOVED lines=9> */


	//----- nvinfo : EIATTR_MERCURY_ISA_VERSION
	.align		4
.L_4269:
        /*00a8*/ 	.byte	0x03, 0x5f
        /*00aa*/ 	.short	0x0101


	//----- nvinfo : EIATTR_COOP_GROUP_MASK_REGIDS
	.align		4
        /*00ac*/ 	.byte	0x04, 0x29
        /*00ae*/ 	.short	(.L_4271 - .L_4270)


	//   ....[0]....
.L_4270:
        /*00b0*/ 	.word	0xffffffff


	//   ....[1]....
        /*00b4*/ 	.word	0xffffffff


	//   ....[2]....
        /*00b8*/ 	.word	0xffffffff


	//   ....[3]....
        /*00bc*/ 	.word	0xffffffff


	//   ....[4]....
        /*00c0*/ 	.word	0xffffffff


	//   ....[5]....
        /*00c4*/ 	.word	0xffffffff


	//   ....[6]....
        /*00c8*/ 	.word	0xffffffff


	//   ....[7]....
        /*00cc*/ 	.word	0xffffffff


	//   ....[8]....
        /*00d0*/ 	.word	0xffffffff


	//   ....[9]....
        /*00d4*/ 	.word	0xffffffff


	//   ....[10]....
        /*00d8*/ 	.word	0xffffffff


	//   ....[11]....
        /*00dc*/ 	.word	0xffffffff


	//   ....[12]....
        /*00e0*/ 	.word	0xffffffff


	//   ....[13]....
        /*00e4*/ 	.word	0xffffffff


	//   ....[14]....
        /*00e8*/ 	.word	0xffffffff


	//   ....[15]....
        /*00ec*/ 	.word	0xffffffff


	//   ....[16]....
        /*00f0*/ 	.word	0xffffffff


	//   ....[17]....
        /*00f4*/ 	.word	0xffffffff


	//   ....[18]....
        /*00f8*/ 	.word	0xffffffff


	//   ....[19]....
        /*00fc*/ 	.word	0xffffffff


	//   ....[20]....
        /*0100*/ 	.word	0x05000073


	//   ....[21]....
        /*0104*/ 	.word	0x05000073


	//   ....[22]....
        /*0108*/ 	.word	0x05000073


	//   ....[23]....
        /*010c*/ 	.word	0x05000073


	//   ....[24]....
        /*0110*/ 	.word	0x05000073


	//   ....[25]....
        /*0114*/ 	.word	0x05000073


	//   ....[26]....
        /*0118*/ 	.word	0x05000073


	//   ....[27]....
        /*011c*/ 	.word	0x05000073


	//   ....[28]....
        /*0120*/ 	.word	0x05000073


	//   ....[29]....
        /*0124*/ 	.word	0x05000073


	//----- nvinfo : EIATTR_COOP_GROUP_INSTR_OFFSETS
	.align		4
.L_4271:
        /*0128*/ 	.byte	0x04, 0x28
        /*012a*/ 	.short	(.L_4273 - .L_4272)


	//   ....[0]....
.L_4272:
        /*012c*/ 	.word	0x00002aa0


	//   ....[1]....
        /*0130*/ 	.word	0x00002ac0


	//   ....[2]....
        /*0134*/ 	.word	0x00002ae0


	//   ....[3]....
        /*0138*/ 	.word	0x00002b00


	//   ....[4]....
        /*013c*/ 	.word	0x00002b20


	//   ....[5]....
        /*0140*/ 	.word	0x00002b40


	//   ....[6]....
        /*0144*/ 	.word	0x00002b60


	//   ....[7]....
        /*0148*/ 	.word	0x00002b80


	//   ....[8]....
        /*014c*/ 	.word	0x00002b90


	//   ....[9]....
        /*0150*/ 	.word	0x00002bb0


	//   ....[10]....
        /*0154*/ 	.word	0x00003150


	//   ....[11]....
        /*0158*/ 	.word	0x00003160


	//   ....[12]....
        /*015c*/ 	.word	0x00003190


	//   ....[13]....
        /*0160*/ 	.word	0x000031b0


	//   ....[14]....
        /*0164*/ 	.word	0x000031d0


	//   ....[15]....
        /*0168*/ 	.word	0x000031f0


	//   ....[16]....
        /*016c*/ 	.word	0x00003210


	//   ....[17]....
        /*0170*/ 	.word	0x00003230


	//   ....[18]....
        /*0174*/ 	.word	0x00003250


	//   ....[19]....
        /*0178*/ 	.word	0x00003270


	//   ....[20]....
        /*017c*/ 	.word	0x00004370


	//   ....[21]....
        /*0180*/ 	.word	0x000043c0


	//   ....[22]....
        /*0184*/ 	.word	0x00004420


	//   ....[23]....
        /*0188*/ 	.word	0x00004470


	//   ....[24]....
        /*018c*/ 	.word	0x000044d0


	//   ....[25]....
        /*0190*/ 	.word	0x00004520


	//   ....[26]....
        /*0194*/ 	.word	0x00004580


	//   ....[27]....
        /*0198*/ 	.word	0x000045d0


	//   ....[28]....
        /*019c*/ 	.word	0x00004630


	//   ....[29]....
        /*01a0*/ 	.word	0x00004680


	//----- nvinfo : EIATTR_EXIT_INSTR_OFFSETS
	.align		4
.L_4273:
        /*01a4*/ 	.byte	0x04, 0x1c
        /*01a6*/ 	.short	(.L_4275 - .L_4274)


	//   ....[0]....
.L_4274:
        /*01a8*/ 	.word	0x00004310


	//----- nvinfo : EIATTR_MAX_THREADS
	.align		4
.L_4275:
        /*01ac*/ 	.byte	0x04, 0x05
        /*01ae*/ 	.short	(.L_4277 - .L_4276)
.L_4276:
        /*01b0*/ 	.word	0x00000080
        /*01b4*/ 	.word	0x00000001
        /*01b8*/ 	.word	0x00000001


	//----- nvinfo : EIATTR_CRS_STACK_SIZE
	.align		4
.L_4277:
        /*01bc*/ 	.byte	0x04, 0x1e
        /*01be*/ 	.short	(.L_4279 - .L_4278)
.L_4278:
        /*01c0*/ 	.word	0x00000000


	//----- nvinfo : EIATTR_CBANK_PARAM_SIZE
	.align		4
.L_4279:
        /*01c4*/ 	.byte	0x03, 0x19
        /*01c6*/ 	.short	0x0088


	//----- nvinfo : EIATTR_PARAM_CBANK
	.align		4
        /*01c8*/ 	.byte	0x04, 0x0a
        /*01ca*/ 	.short	(.L_4281 - .L_4280)
	.align		4
.L_4280:
        /*01cc*/ 	.word	index@(.nv.constant0._ZN10layer_norm13ln_bwd_kernelINS_13Kernel_traitsIffffjLj10240ELj2ELj1ELj4ELj16ENS_18Kernel_traits_baseILj10240EffffjLj128EEEEEEEvNS_9BwdParamsE)
        /*01d0*/ 	.short	0x0210
        /*01d2*/ 	.short	0x0088


	//----- nvinfo : EIATTR_SW_WAR
	.align		4
.L_4281:
        /*01d4*/ 	.byte	0x04, 0x36
        /*01d6*/ 	.short	(.L_4283 - .L_4282)
.L_4282:
        /*01d8*/ 	.word	0x00000008
.L_4283:


//--------------------- .nv.info._ZN10layer_norm22ln_bwd_finalize_kernelINS_22Kernel_traits_finalizeILj8192E13__nv_bfloat16fS2_fjLj1024ELj4ENS_18Kernel_traits_baseILj8192ES2_fS2_fjLj1024EEEEEEEvNS_9BwdParamsE --------------------------
	.section	.nv.info._ZN10layer_norm22ln_bwd_finalize_kernelINS_22Kernel_traits_finalizeILj8192E13__nv_bfloat16fS2_fjLj1024ELj4ENS_18Kernel_traits_baseILj8192ES2_fS2_fjLj1024EEEEEEEvNS_9BwdParamsE,"",@"SHT_CUDA_INFO"
	.sectionflags	@""
	.align	4


	//----- nvinfo : EIATTR_CUDA_API_VERSION
	.align		4
        /*0000*/ 	.byte	0x04, 0x37
        /*0002*/ 	.short	(.L_4285 - .L_4284)
.L_4284:
        /*0004*/ 	.word	0x00000082


	//----- nvinfo : EIATTR_KPARAM_INFO
	.align		4
.L_4285:
        /*0008*/ 	.byte	0x04, 0x17
        /*000a*/ 	.short	(.L_4287 - .L_4286)
.L_4286:
        /*000c*/ 	.word	0x00000000
        /*0010*/ 	.short	0x0000
        /*0012*/ 	.short	0x0000
        /*0014*/ 	.byte	0x00, 0xf0, 0x21, 0x02


	//----- nvinfo : EIATTR_SPARSE_MMA_MASK
	.align		4
.L_4287:
        /*0018*/ 	.byte	0x03, 0x50
        /*001a*/ 	.short	0x0000


	//----- nvinfo : EIATTR_MAXREG_COUNT
	.align		4
        /*001c*/ 	.byte	0x03, 0x1b
        /*001e*/ 	.short	0x0040


	//----- nvinfo : EIATTR_NUM_BARRIERS
	.align		4
        /*0020*/ 	.byte	0x02, 0x4c
        /*0022*/ 	.byte	0x01
	.zero		1


	//----- nvinfo : EIATTR_MERCURY_ISA_VERSION
	.align		4
        /*0024*/ 	.byte	0x03, 0x5f
        /*0026*/ 	.short	0x0101


	//----- nvinfo : EIATTR_COOP_GROUP_MASK_REGIDS
	.align		4
        /*0028*/ 	.byte	0x04, 0x29
        /*002a*/ 	.short	(.L_4289 - .L_4288)


	//   ....[0]....
.L_4288:
        /*002c*/ 	.word	0xffffffff


	//   ....[1]....
        /*0030*/ 	.word	0xffffffff


	//   ....[2]....
        /*0034*/ 	.word	0xffffffff


	//   ....[3]....
        /*0038*/ 	.word	0xffffffff


	//   ....[4]....
        /*003c*/ 	.word	0xffffffff


	//   ....[5]....
        /*0040*/ 	.word	0xffffffff


	//   ....[6]....
        /*0044*/ 	.word	0xffffffff


	//   ....[7]....
        /*0048*/ 	.word	0xffffffff


	//   ....[8]....
        /*004c*/ 	.word	0xffffffff


	//   ....[9]....
        /*0050*/ 	.word	0xffffffff


	//   ....[10]....
        /*0054*/ 	.word	0x05000011


	//   ....[11]....
        /*0058*/ 	.word	0x05000011


	//   ....[12]....
        /*005c*/ 	.word	0x05000011


	//   ....[13]....
        /*0060*/ 	.word	0x05000011


	//   ....[14]....
        /*0064*/ 	.word	0x05000011


	//   ....[15]....
        /*0068*/ 	.word	0x05000011


	//   ....[16]....
        /*006c*/ 	.word	0x05000011


	//   ....[17]....
        /*0070*/ 	.word	0x05000011


	//   ....[18]....
        /*0074*/ 	.word	0x05000011


	//   ....[19]....
        /*0078*/ 	.word	0x05000011


	//----- nvinfo : EIATTR_COOP_GROUP_INSTR_OFFSETS
	.align		4
.L_4289:
        /*007c*/ 	.byte	0x04, 0x28
        /*007e*/ 	.short	(.L_4291 - .L_4290)


	//   ....[0]....
.L_4290:
        /*0080*/ 	.word	0x00000860


	//   ....[1]....
        /*0084*/ 	.word	0x00000870


	//   ....[2]....
        /*0088*/ 	.word	0x000008a0


	//   ....[3]....
        /*008c*/ 	.word	0x000008b0


	//   ....[4]....
        /*0090*/ 	.word	0x000008e0


	//   ....[5]....
        /*0094*/ 	.word	0x000008f0


	//   ....[6]....
        /*0098*/ 	.word	0x00000920


	//   ....[7]....
        /*009c*/ 	.word	0x00000930


	//   ....[8]....
        /*00a0*/ 	.word	0x00000960


	//   ....[9]....
        /*00a4*/ 	.word	0x00000970


	//   ....[10]....
        /*00a8*/ 	.word	0x00000b70


	//   ....[11]....
        /*00ac*/ 	.word	0x00000be0


	//   ....[12]....
        /*00b0*/ 	.word	0x00000c50


	//   ....[13]....
        /*00b4*/ 	.word	0x00000cc0


	//   ....[14]....
        /*00b8*/ 	.word	0x00000d30


	//   ....[15]....
        /*00bc*/ 	.word	0x00000d90


	//   ....[16]....
        /*00c0*/ 	.word	0x00000e00


	//   ....[17]....
        /*00c4*/ 	.word	0x00000e70


	//   ....[18]....
        /*00c8*/ 	.word	0x00000ee0


	//   ....[19]....
        /*00cc*/ 	.word	0x00000f50


	//----- nvinfo : EIATTR_EXIT_INSTR_OFFSETS
	.align		4
.L_4291:
        /*00d0*/ 	.byte	0x04, 0x1c
        /*00d2*/ 	.short	(.L_4293 - .L_4292)


	//   ....[0]....
.L_4292:
        /*00d4*/ 	.word	0x00000070


	//   ....[1]....
        /*00d8*/ 	.word	0x00000b10


	//----- nvinfo : EIATTR_MAX_THREADS
	.align		4
.L_4293:
        /*00dc*/ 	.byte	0x04, 0x05
        /*00de*/ 	.short	(.L_4295 - .L_4294)
.L_4294:
        /*00e0*/ 	.word	0x00000400
        /*00e4*/ 	.word	0x00000001
        /*00e8*/ 	.word	0x00000001


	//----- nvinfo : EIATTR_CRS_STACK_SIZE
	.align		4
.L_4295:
        /*00ec*/ 	.byte	0x04, 0x1e
        /*00ee*/ 	.short	(.L_4297 - .L_4296)
.L_4296:
        /*00f0*/ 	.word	0x00000000


	//----- nvinfo : EIATTR_CBANK_PARAM_SIZE
	.align		4
.L_4297:
        /*00f4*/ 	.byte	0x03, 0x19
        /*00f6*/ 	.short	0x0088


	//----- nvinfo : EIATTR_PARAM_CBANK
	.align		4
        /*00f8*/ 	.byte	0x04, 0x0a
        /*00fa*/ 	.short	(.L_4299 - .L_4298)
	.align		4
.L_4298:
        /*00fc*/ 	.word	index@(.nv.constant0._ZN10layer_norm22ln_bwd_finalize_kernelINS_22Kernel_traits_finalizeILj8192E13__nv_bfloat16fS2_fjLj1024ELj4ENS_18Kernel_traits_baseILj8192ES2_fS2_fjLj1024EEEEEEEvNS_9BwdParamsE)
        /*0100*/ 	.short	0x0210
        /*0102*/ 	.short	0x0088


	//----- nvinfo : EIATTR_SW_WAR
	.align		4
.L_4299:
        /*0104*/ 	.byte	0x04, 0x36
        /*0106*/ 	.short	(.L_4301 - .L_4300)
.L_4300:
        /*0108*/ 	.word	0x00000008
.L_4301:


//--------------------- .nv.info._ZN10layer_norm13ln_bwd_kernelINS_13Kernel_traitsI13__nv_bfloat16fS2_fjLj8192ELj2ELj1ELj4ELj16ENS_18Kernel_traits_baseILj8192ES2_fS2_fjLj128EEEEEEEvNS_9BwdParamsE --------------------------
	.section	.nv.info._ZN10layer_norm13ln_bwd_kernelINS_13Kernel_traitsI13__nv_bfloat16fS2_fjLj8192ELj2ELj1ELj4ELj16ENS_18Kernel_traits_baseILj8192ES2_fS2_fjLj128EEEEEEEvNS_9BwdParamsE,"",@"SHT_CUDA_INFO"
	.sectionflags	@""
	.align	4


	//----- nvinfo : EIATTR_CUDA_API_VERSION
	.align		4
        /*0000*/ 	.byte	0x04, 0x37
        /*0002*/ 	.short	(.L_4303 - .L_4302)
.L_4302:
        /*0004*/ 	.word	0x00000082


	//----- nvinfo : EIATTR_KPARAM_INFO
	.align		4
.L_4303:
        /*0008*/ 	.byte	0x04, 0x17
        /*000a*/ 	.short	(.L_4305 - .L_4304)
.L_4304:
        /*000c*/ 	.word	0x00000000
        /*0010*/ 	.short	0x0000
        /*0012*/ 	.short	0x0000
        /*0014*/ 	.byte	0x00, 0xf0, 0x21, 0x02


	//----- nvinfo : EIATTR_SPARSE_MMA_MASK
	.align		4
.L_4305:
        /*0018*/ 	.byte	0x03, 0x50
        /*001a*/ 	.short	0x0000


	//----- nvinfo : EIATTR_MAXREG_COUNT
	.align		4
        /*001c*/ 	.byte	0x03, 0x1b
        /*001e*/ 	.short	0x00ff


	//----- nvinfo : EIATTR_NUM_BARRIERS
	.align		4
        /*0020*/ 	.byte	0x02, 0x4c
        /*0022*/ 	.byte	0x01
	.zero		1


	//----- nvinfo : EIATTR_MERCURY_ISA_VERSION
	.align		4
        /*0024*/ 	.byte	0x03, 0x5f
        /*0026*/ 	.short	0x0101


	//----- nvinfo : EIATTR_COOP_GROUP_MASK_REGIDS
	.align		4
        /*0028*/ 	.byte	0x04, 0x29
        /*002a*/ 	.short	(.L_4307 - .L_4306)


	//   ....[0]....
.L_4306:
        /*002c*/ 	.word	0xffffffff


	//   ....[1]....
        /*0030*/ 	.word	0xffffffff


	//   ....[2]....
        /*0034*/ 	.word	0xffffffff


	//   ....[3]....
        /*0038*/ 	.word	0xffffffff


	//   ....[4]....
        /*003c*/ 	.word	0xffffffff


	//   ....[5]....
        /*0040*/ 	.word	0xffffffff


	//   ....[6]....
        /*0044*/ 	.word	0xffffffff


	//   ....[7]....
        /*0048*/ 	.word	0xffffffff


	//   ....[8]....
        /*004c*/ 	.word	0xffffffff


	//   ....[9]....
        /*0050*/ 	.word	0xffffffff


	//   ....[10]....
        /*0054*/ 	.word	0xffffffff


	//   ....[11]....
        /*0058*/ 	.word	0xffffffff


	//   ....[12]....
        /*005c*/ 	.word	0xffffffff


	//   ....[13]....
        /*0060*/ 	.word	0xffffffff


	//   ....[14]....
        /*0064*/ 	.word	0xffffffff


	//   ....[15]....
        /*0068*/ 	.word	0xffffffff


	//   ....[16]....
        /*006c*/ 	.word	0xffffffff


	//   ....[17]....
        /*0070*/ 	.word	0xffffffff


	//   ....[18]....
        /*0074*/ 	.word	0xffffffff


	//   ....[19]....
        /*0078*/ 	.word	0xffffffff


	//   ....[20]....
        /*007c*/ 	.word	0x05000087


	//   ....[21]....
        /*0080*/ 	.word	0x05000087


	//   ....[22]....
        /*0084*/ 	.word	0x05000087


	//   ....[23]....
        /*0088*/ 	.word	0x05000087


	//   ....[24]....
        /*008c*/ 	.word	0x05000087


	//   ....[25]....
        /*0090*/ 	.word	0x05000087


	//   ....[26]....
        /*0094*/ 	.word	0x05000087


	//   ....[27]....
        /*0098*/ 	.word	0x05000087


	//   ....[28]....
        /*009c*/ 	.word	0x05000087


	//   ....[29]....
        /*00a0*/ 	.word	0x05000087


	//----- nvinfo : EIATTR_COOP_GROUP_INSTR_OFFSETS
	.align		4
.L_4307:
        /*00a4*/ 	.byte	0x04, 0x28
        /*00a6*/ 	.short	(.L_4309 - .L_4308)


	//   ....[0]....
.L_4308:
        /*00a8*/ 	.word	0x00002ba0


	//   ....[1]....
        /*00ac*/ 	.word	0x00002bb0


	//   ....[2]....
        /*00b0*/ 	.word	0x00002be0


	//   ....[3]....
        /*00b4*/ 	.word	0x00002bf0


	//   ....[4]....
        /*00b8*/ 	.word	0x00002c20


	//   ....[5]....
        /*00bc*/ 	.word	0x00002c30


	//   ....[6]....
        /*00c0*/ 	.word	0x00002c60


	//   ....[7]....
        /*00c4*/ 	.word	0x00002c70


	//   ....[8]....
        /*00c8*/ 	.word	0x00002cb0


	//   ....[9]....
        /*00cc*/ 	.word	0x00002cd0


	//   ....[10]....
        /*00d0*/ 	.word	0x000031f0


	//   ....[11]....
        /*00d4*/ 	.word	0x00003200


	//   ....[12]....
        /*00d8*/ 	.word	0x00003230


	//   ....[13]....
        /*00dc*/ 	.word	0x00003240


	//   ....[14]....
        /*00e0*/ 	.word	0x00003270


	//   ....[15]....
        /*00e4*/ 	.word	0x00003280


	//   ....[16]....
        /*00e8*/ 	.word	0x000032d0


	//   ....[17]....
        /*00ec*/ 	.word	0x000032e0


	//   ....[18]....
        /*00f0*/ 	.word	0x00003310


	//   ....[19]....
        /*00f4*/ 	.word	0x00003320


	//   ....[20]....
        /*00f8*/ 	.word	0x00004080


	//   ....[21]....
        /*00fc*/ 	.word	0x000040d0


	//   ....[22]....
        /*0100*/ 	.word	0x00004140


	//   ....[23]....
        /*0104*/ 	.word	0x000041a0


	//   ....[24]....
        /*0108*/ 	.word	0x00004210


	//   ....[25]....
        /*010c*/ 	.word	0x00004270


	//   ....[26]....
        /*0110*/ 	.word	0x000042e0


	//   ....[27]....
        /*0114*/ 	.word	0x00004340


	//   ....[28]....
        /*0118*/ 	.word	0x000043c0


	//   ....[29]....
        /*011c*/ 	.word	0x00004430


	//----- nvinfo : EIATTR_EXIT_INSTR_OFFSETS
	.align		4
.L_4309:
        /*0120*/ 	.byte	0x04, 0x1c
        /*0122*/ 	.short	(.L_4311 - .L_4310)


	//   ....[0]....
.L_4310:
        /*0124*/ 	.word	0x00004020


	//----- nvinfo : EIATTR_MAX_THREADS
	.align		4
.L_4311:
        /*0128*/ 	.byte	0x04, 0x05
        /*012a*/ 	.short	(.L_4313 - .L_4312)
.L_4312:
        /*012c*/ 	.word	0x00000080
        /*0130*/ 	.word	0x00000001
        /*0134*/ 	.word	0x00000001


	//----- nvinfo : EIATTR_CRS_STACK_SIZE
	.align		4
.L_4313:
        /*0138*/ 	.byte	0x04, 0x1e
        /*013a*/ 	.short	(.L_4315 - .L_4314)
.L_4314:
        /*013c*/ 	.word	0x00000000


	//----- nvinfo : EIATTR_CBANK_PARAM_SIZE
	.align		4
.L_4315:
        /*0140*/ 	.byte	0x03, 0x19
        /*0142*/ 	.short	0x0088


	//----- nvinfo : EIATTR_PARAM_CBANK
	.align		4
        /*0144*/ 	.byte	0x04, 0x0a
        /*0146*/ 	.short	(.L_4317 - .L_4316)
	.align		4
.L_4316:
        /*0148*/ 	.word	index@(.nv.constant0._ZN10layer_norm13ln_bwd_kernelINS_13Kernel_traitsI13__nv_bfloat16fS2_fjLj8192ELj2ELj1ELj4ELj16ENS_18Kernel_traits_baseILj8192ES2_fS2_fjLj128EEEEEEEvNS_9BwdParamsE)
        /*014c*/ 	.short	0x0210
        /*014e*/ 	.short	0x0088


	//----- nvinfo : EIATTR_SW_WAR
	.align		4
.L_4317:
        /*0150*/ 	.byte	0x04, 0x36
        /*0152*/ 	.short	(.L_4319 - .L_4318)
.L_4318:
        /*0154*/ 	.word	0x00000008
.L_4319:


//--------------------- .nv.info._ZN10layer_norm22ln_bwd_finalize_kernelINS_22Kernel_traits_finalizeILj8192E13__nv_bfloat16S2_S2_fjLj1024ELj4ENS_18Kernel_traits_baseILj8192ES2_S2_S2_fjLj1024EEEEEEEvNS_9BwdParamsE --------------------------
	.section	.nv.info._ZN10layer_norm22ln_bwd_finalize_kernelINS_22Kernel_traits_finalizeILj8192E13__nv_bfloat16S2_S2_fjLj1024ELj4ENS_18Kernel_traits_baseILj8192ES2_S2_S2_fjLj1024EEEEEEEvNS_9BwdParamsE,"",@"SHT_CUDA_INFO"
	.sectionflags	@""
	.align	4


	//----- nvinfo : EIATTR_CUDA_API_VERSION
	.align		4
        /*0000*/ 	.byte	0x04, 0x37
        /*0002*/ 	.short	(.L_4321 - .L_4320)
.L_4320:
        /*0004*/ 	.word	0x00000082


	//----- nvinfo : EIATTR_KPARAM_INFO
	.align		4
.L_4321:
        /*0008*/ 	.byte	0x04, 0x17
        /*000a*/ 	.short	(.L_4323 - .L_4322)
.L_4322:
        /*000c*/ 	.word	0x00000000
        /*0010*/ 	.short	0x0000
        /*0012*/ 	.short	0x0000
        /*0014*/ 	.byte	0x00, 0xf0, 0x21, 0x02


	//----- nvinfo : EIATTR_SPARSE_MMA_MASK
	.align		4
.L_4323:
        /*0018*/ 	.byte	0x03, 0x50
        /*001a*/ 	.short	0x0000


	//----- nvinfo : EIATTR_MAXREG_COUNT
	.align		4
        /*001c*/ 	.byte	0x03, 0x1b
        /*001e*/ 	.short	0x0040


	//----- nvinfo : EIATTR_NUM_BARRIERS
	.align		4
        /*0020*/ 	.byte	0x02, 0x4c
        /*0022*/ 	.byte	0x01
	.zero		1


	//----- nvinfo : EIATTR_MERCURY_ISA_VERSION
	.align		4
        /*0024*/ 	.byte	0x03, 0x5f
        /*0026*/ 	.short	0x0101


	//----- nvinfo : EIATTR_COOP_GROUP_MASK_REGIDS
	.align		4
        /*0028*/ 	.byte	0x04, 0x29
        /*002a*/ 	.short	(.L_4325 - .L_4324)


	//   ....[0]....
.L_4324:
        /*002c*/ 	.word	0xffffffff


	//   ....[1]....
        /*0030*/ 	.word	0xffffffff


	//   ....[2]....
        /*0034*/ 	.word	0xffffffff


	//   ....[3]....
        /*0038*/ 	.word	0xffffffff


	//   ....[4]....
        /*003c*/ 	.word	0xffffffff


	//   ....[5]....
        /*0040*/ 	.word	0xffffffff


	//   ....[6]....
        /*0044*/ 	.word	0xffffffff


	//   ....[7]....
        /*0048*/ 	.word	0xffffffff


	//   ....[8]....
        /*004c*/ 	.word	0xffffffff


	//   ....[9]....
        /*0050*/ 	.word	0xffffffff


	//   ....[10]....
        /*0054*/ 	.word	0x05000011


	//   ....[11]....
        /*0058*/ 	.word	0x05000011


	//   ....[12]....
        /*005c*/ 	.word	0x05000011


	//   ....[13]....
        /*0060*/ 	.word	0x05000011


	//   ....[14]....
        /*0064*/ 	.word	0x05000011


	//   ....[15]....
        /*0068*/ 	.word	0x05000011


	//   ....[16]....
        /*006c*/ 	.word	0x05000011


	//   ....[17]....
        /*0070*/ 	.word	0x05000011


	//   ....[18]....
        /*0074*/ 	.word	0x05000011


	//   ....[19]....
        /*0078*/ 	.word	0x05000011


	//----- nvinfo : EIATTR_COOP_GROUP_INSTR_OFFSETS
	.align		4
.L_4325:
        /*007c*/ 	.byte	0x04, 0x28
        /*007e*/ 	.short	(.L_4327 - .L_4326)


	//   ....[0]....
.L_4326:
        /*0080*/ 	.word	0x00000860


	//   ....[1]....
        /*0084*/ 	.word	0x00000870


	//   ....[2]....
        /*0088*/ 	.word	0x000008a0


	//   ....[3]....
        /*008c*/ 	.word	0x000008b0


	//   ....[4]....
        /*0090*/ 	.word	0x000008e0


	//   ....[5]....
        /*0094*/ 	.word	0x000008f0


	//   ....[6]....
        /*0098*/ 	.word	0x00000920


	//   ....[7]....
        /*009c*/ 	.word	0x00000930


	//   ....[8]....
        /*00a0*/ 	.word	0x00000960


	//   ....[9]....
        /*00a4*/ 	.word	0x00000970


	//   ....[10]....
        /*00a8*/ 	.word	0x00000b70


	//   ....[11]....
        /*00ac*/ 	.word	0x00000be0


	//   ....[12]....
        /*00b0*/ 	.word	0x00000c50


	//   ....[13]....
        /*00b4*/ 	.word	0x00000cc0


	//   ....[14]....
        /*00b8*/ 	.word	0x00000d30


	//   ....[15]....
        /*00bc*/ 	.word	0x00000d90


	//   ....[16]....
        /*00c0*/ 	.word	0x00000e00


	//   ....[17]....
        /*00c4*/ 	.word	0x00000e70


	//   ....[18]....
        /*00c8*/ 	.word	0x00000ee0


	//   ....[19]....
        /*00cc*/ 	.word	0x00000f50


	//----- nvinfo : EIATTR_EXIT_INSTR_OFFSETS
	.align		4
.L_4327:
        /*00d0*/ 	.byte	0x04, 0x1c
        /*00d2*/ 	.short	(.L_4329 - .L_4328)


	//   ....[0]....
.L_4328:
        /*00d4*/ 	.word	0x00000070


	//   ....[1]....
        /*00d8*/ 	.word	0x00000b10


	//----- nvinfo : EIATTR_MAX_THREADS
	.align		4
.L_4329:
        /*00dc*/ 	.byte	0x04, 0x05
        /*00de*/ 	.short	(.L_4331 - .L_4330)
.L_4330:
        /*00e0*/ 	.word	0x00000400
        /*00e4*/ 	.word	0x00000001
        /*00e8*/ 	.word	0x00000001


	//----- nvinfo : EIATTR_CRS_STACK_SIZE
	.align		4
.L_4331:
        /*00ec*/ 	.byte	0x04, 0x1e
        /*00ee*/ 	.short	(.L_4333 - .L_4332)
.L_4332:
        /*00f0*/ 	.word	0x00000000


	//----- nvinfo : EIATTR_CBANK_PARAM_SIZE
	.align		4
.L_4333:
        /*00f4*/ 	.byte	0x03, 0x19
        /*00f6*/ 	.short	0x0088


	//----- nvinfo : EIATTR_PARAM_CBANK
	.align		4
        /*00f8*/ 	.byte	0x04, 0x0a
        /*00fa*/ 	.short	(.L_4335 - .L_4334)
	.align		4
.L_4334:
        /*00fc*/ 	.word	index@(.nv.constant0._ZN10layer_norm22ln_bwd_finalize_kernelINS_22Kernel_traits_finalizeILj8192E13__nv_bfloat16S2_S2_fjLj1024ELj4ENS_18Kernel_traits_baseILj8192ES2_S2_S2_fjLj1024EEEEEEEvNS_9BwdParamsE)
        /*0100*/ 	.short	0x0210
        /*0102*/ 	.short	0x0088


	//----- nvinfo : EIATTR_SW_WAR
	.align		4
.L_4335:
        /*0104*/ 	.byte	0x04, 0x36
        /*0106*/ 	.short	(.L_4337 - .L_4336)
.L_4336:
        /*0108*/ 	.word	0x00000008
.L_4337:


//--------------------- .nv.info._ZN10layer_norm13ln_bwd_kernelINS_13Kernel_traitsI13__nv_bfloat16S2_S2_fjLj8192ELj2ELj1ELj4ELj16ENS_18Kernel_traits_baseILj8192ES2_S2_S2_fjLj128EEEEEEEvNS_9BwdParamsE --------------------------
	.section	.nv.info._ZN10layer_norm13ln_bwd_kernelINS_13Kernel_traitsI13__nv_bfloat16S2_S2_fjLj8192ELj2ELj1ELj4ELj16ENS_18Kernel_traits_baseILj8192ES2_S2_S2_fjLj128EEEEEEEvNS_9BwdParamsE,"",@"SHT_CUDA_INFO"
	.sectionflags	@""
	.align	4


	//----- nvinfo : EIATTR_CUDA_API_VERSION
	.align		4
        /*0000*/ 	.byte	0x04, 0x37
        /*0002*/ 	.short	(.L_4339 - .L_4338)
.L_4338:
        /*0004*/ 	.word	0x00000082


	//----- nvinfo : EIATTR_KPARAM_INFO
	.align		4
.L_4339:
        /*0008*/ 	.byte	0x04, 0x17
        /*000a*/ 	.short	(.L_4341 - .L_4340)
.L_4340:
        /*000c*/ 	.word	0x00000000
        /*0010*/ 	.short	0x0000
        /*0012*/ 	.short	0x0000
        /*0014*/ 	.byte	0x00, 0xf0, 0x21, 0x02


	//----- nvinfo : EIATTR_SPARSE_MMA_MASK
	.align		4
.L_4341:
        /*0018*/ 	.byte	0x03, 0x50
        /*001a*/ 	.short	0x0000


	//----- nvinfo : EIATTR_MAXREG_COUNT
	.align		4
        /*001c*/ 	.byte	0x03, 0x1b
        /*001e*/ 	.short	0x00ff


	//----- nvinfo : EIATTR_NUM_BARRIERS
	.align		4
        /*0020*/ 	.byte	0x02, 0x4c
        /*0022*/ 	.byte	0x01
	.zero		1


	//----- nvinfo : EIATTR_MERCURY_ISA_VERSION
	.align		4
        /*0024*/ 	.byte	0x03, 0x5f
        /*0026*/ 	.short	0x0101


	//----- nvinfo : EIATTR_COOP_GROUP_MASK_REGIDS
	.align		4
        /*0028*/ 	.byte	0x04, 0x29
        /*002a*/ 	.short	(.L_4343 - .L_4342)


	//   ....[0]....
.L_4342:
        /*002c*/ 	.word	0xffffffff


	//   ....[1]....
        /*0030*/ 	.word	0xffffffff


	//   ....[2]....
        /*0034*/ 	.word	0xffffffff


	//   ....[3]....
        /*0038*/ 	.word	0xffffffff


	//   ....[4]....
        /*003c*/ 	.word	0xffffffff


	//   ....[5]....
        /*0040*/ 	.word	0xffffffff


	//   ....[6]....
        /*0044*/ 	.word	0xffffffff


	//   ....[7]....
        /*0048*/ 	.word	0xffffffff


	//   ....[8]....
        /*004c*/ 	.word	0xffffffff


	//   ....[9]....
        /*0050*/ 	.word	0xffffffff


	//   ....[10]....
        /*0054*/ 	.word	0xffffffff


	//   ....[11]....
        /*0058*/ 	.word	0xffffffff


	//   ....[12]....
        /*005c*/ 	.word	0xffffffff


	//   ....[13]....
        /*0060*/ 	.word	0xffffffff


	//   ....[14]....
        /*0064*/ 	.word	0xffffffff


	//   ....[15]....
        /*0068*/ 	.word	0xffffffff


	//   ....[16]....
        /*006c*/ 	.word	0xffffffff


	//   ....[17]....
        /*0070*/ 	.word	0xffffffff


	//   ....[18]....
        /*0074*/ 	.word	0xffffffff


	//   ....[19]....
        /*0078*/ 	.word	0xffffffff


	//   ....[20]....
        /*007c*/ 	.word	0x050000c5


	//   ....[21]....
        /*0080*/ 	.word	0x050000c5


	//   ....[22]....
        /*0084*/ 	.word	0x050000c5


	//   ....[23]....
        /*0088*/ 	.word	0x050000c5


	//   ....[24]....
        /*008c*/ 	.word	0x050000c5


	//   ....[25]....
        /*0090*/ 	.word	0x050000c5


	//   ....[26]....
        /*0094*/ 	.word	0x050000c5


	//   ....[27]....
        /*0098*/ 	.word	0x050000c5


	//   ....[28]....
        /*009c*/ 	.word	0x050000c5


	//   ....[29]....
        /*00a0*/ 	.word	0x050000c5


	//----- nvinfo : EIATTR_COOP_GROUP_INSTR_OFFSETS
	.align		4
.L_4343:
        /*00a4*/ 	.byte	0x04, 0x28
        /*00a6*/ 	.short	(.L_4345 - .L_4344)


	//   ....[0]....
.L_4344:
        /*00a8*/ 	.word	0x00002a80


	//   ....[1]....
        /*00ac*/ 	.word	0x00002a90


	//   ....[2]....
        /*00b0*/ 	.word	0x00002ac0


	//   ....[3]....
        /*00b4*/ 	.word	0x00002ad0


	//   ....[4]....
        /*00b8*/ 	.word	0x00002b00


	//   ....[5]....
        /*00bc*/ 	.word	0x00002b10


	//   ....[6]....
        /*00c0*/ 	.word	0x00002b40


	//   ....[7]....
        /*00c4*/ 	.word	0x00002b50


	//   ....[8]....
        /*00c8*/ 	.word	0x00002b80


	//   ....[9]....
        /*00cc*/ 	.word	0x00002b90


	//   ....[10]....
        /*00d0*/ 	.word	0x000030a0


	//   ....[11]....
        /*00d4*/ 	.word	0x000030b0


	//   ....[12]....
        /*00d8*/ 	.word	0x000030e0


	//   ....[13]....
        /*00dc*/ 	.word	0x000030f0


	//   ....[14]....
        /*00e0*/ 	.word	0x00003130


	//   ....[15]....
        /*00e4*/ 	.word	0x00003140


	//   ....[16]....
        /*00e8*/ 	.word	0x00003170


	//   ....[17]....
        /*00ec*/ 	.word	0x00003180


	//   ....[18]....
        /*00f0*/ 	.word	0x000031b0


	//   ....[19]....
        /*00f4*/ 	.word	0x000031c0


	//   ....[20]....
        /*00f8*/ 	.word	0x000040b0


	//   ....[21]....
        /*00fc*/ 	.word	0x00004100


	//   ....[22]....
        /*0100*/ 	.word	0x00004170


	//   ....[23]....
        /*0104*/ 	.word	0x000041d0


	//   ....[24]....
        /*0108*/ 	.word	0x00004240


	//   ....[25]....
        /*010c*/ 	.word	0x000042a0


	//   ....[26]....
        /*0110*/ 	.word	0x00004310


	//   ....[27]....
        /*0114*/ 	.word	0x00004370


	//   ....[28]....
        /*0118*/ 	.word	0x000043e0


	//   ....[29]....
        /*011c*/ 	.word	0x00004440


	//----- nvinfo : EIATTR_EXIT_INSTR_OFFSETS
	.align		4
.L_4345:
        /*0120*/ 	.byte	0x04, 0x1c
        /*0122*/ 	.short	(.L_4347 - .L_4346)


	//   ....[0]....
.L_4346:
        /*0124*/ 	.word	0x00004050


	//----- nvinfo : EIATTR_MAX_THREADS
	.align		4
.L_4347:
        /*0128*/ 	.byte	0x04, 0x05
        /*012a*/ 	.short	(.L_4349 - .L_4348)
.L_4348:
        /*012c*/ 	.word	0x00000080
        /*0130*/ 	.word	0x00000001
        /*0134*/ 	.word	0x00000001


	//----- nvinfo : EIATTR_CRS_STACK_SIZE
	.align		4
.L_4349:
        /*0138*/ 	.byte	0x04, 0x1e
        /*013a*/ 	.short	(.L_4351 - .L_4350)
.L_4350:
        /*013c*/ 	.word	0x00000000


	//----- nvinfo : EIATTR_CBANK_PARAM_SIZE
	.align		4
.L_4351:
        /*0140*/ 	.byte	0x03, 0x19
        /*0142*/ 	.short	0x0088


	//----- nvinfo : EIATTR_PARAM_CBANK
	.align		4
        /*0144*/ 	.byte	0x04, 0x0a
        /*0146*/ 	.short	(.L_4353 - .L_4352)
	.align		4
.L_4352:
        /*0148*/ 	.word	index@(.nv.constant0._ZN10layer_norm13ln_bwd_kernelINS_13Kernel_traitsI13__nv_bfloat16S2_S2_fjLj8192ELj2ELj1ELj4ELj16ENS_18Kernel_traits_baseILj8192ES2_S2_S2_fjLj128EEEEEEEvNS_9BwdParamsE)
        /*014c*/ 	.short	0x0210
        /*014e*/ 	.short	0x0088


	//----- nvinfo : EIATTR_SW_WAR
	.align		4
.L_4353:
        /*0150*/ 	.byte	0x04, 0x36
        /*0152*/ 	.short	(.L_4355 - .L_4354)
.L_4354:
        /*0154*/ 	.word	0x00000008
.L_4355:


//--------------------- .nv.info._ZN10layer_norm22ln_bwd_finalize_kernelINS_22Kernel_traits_finalizeILj8192E6__halffS2_fjLj1024ELj4ENS_18Kernel_traits_baseILj8192ES2_fS2_fjLj1024EEEEEEEvNS_9BwdParamsE --------------------------
	.section	.nv.info._ZN10layer_norm22ln_bwd_finalize_kernelINS_22Kernel_traits_finalizeILj8192E6__halffS2_fjLj1024ELj4ENS_18Kernel_traits_baseILj8192ES2_fS2_fjLj1024EEEEEEEvNS_9BwdParamsE,"",@"SHT_CUDA_INFO"
	.sectionflags	@""
	.align	4


	//----- nvinfo : EIATTR_CUDA_API_VERSION
	.align		4
        /*0000*/ 	.byte	0x04, 0x37
        /*0002*/ 	.short	(.L_4357 - .L_4356)
.L_4356:
        /*0004*/ 	.word	0x00000082


	//----- nvinfo : EIATTR_KPARAM_INFO
	.align		4
.L_4357:
        /*0008*/ 	.byte	0x04, 0x17
        /*000a*/ 	.short	(.L_4359 - .L_4358)
.L_4358:
        /*000c*/ 	.word	0x00000000
        /*0010*/ 	.short	0x0000
        /*0012*/ 	.short	0x0000
        /*0014*/ 	.byte	0x00, 0xf0, 0x21, 0x02


	//----- nvinfo : EIATTR_SPARSE_MMA_MASK
	.align		4
.L_4359:
        /*0018*/ 	.byte	0x03, 0x50
        /*001a*/ 	.short	0x0000


	//----- nvinfo : EIATTR_MAXREG_COUNT
	.align		4
        /*001c*/ 	.byte	0x03, 0x1b
        /*001e*/ 	.short	0x0040


	//----- nvinfo : EIATTR_NUM_BARRIERS
	.align		4
        /*0020*/ 	.byte	0x02, 0x4c
        /*0022*/ 	.byte	0x01
	.zero		1


	//----- nvinfo : EIATTR_MERCURY_ISA_VERSION
	.align		4
        /*0024*/ 	.byte	0x03, 0x5f
        /*0026*/ 	.short	0x0101


	//----- nvinfo : EIATTR_COOP_GROUP_MASK_REGIDS
	.align		4
        /*0028*/ 	.byte	0x04, 0x29
        /*002a*/ 	.short	(.L_4361 - .L_4360)


	//   ....[0]....
.L_4360:
        /*002c*/ 	.word	0xffffffff


	//   ....[1]....
        /*0030*/ 	.word	0xffffffff


	//   ....[2]....
        /*0034*/ 	.word	0xffffffff


	//   ....[3]....
        /*0038*/ 	.word	0xffffffff


	//   ....[4]....
        /*003c*/ 	.word	0xffffffff


	//   ....[5]....
        /*0040*/ 	.word	0xffffffff


	//   ....[6]....
        /*0044*/ 	.word	0xffffffff


	//   ....[7]....
        /*0048*/ 	.word	0xffffffff


	//   ....[8]....
        /*004c*/ 	.word	0xffffffff


	//   ....[9]....
        /*0050*/ 	.word	0xffffffff


	//   ....[10]....
        /*0054*/ 	.word	0x05000011


	//   ....[11]....
        /*0058*/ 	.word	0x05000011


	//   ....[12]....
        /*005c*/ 	.word	0x05000011


	//   ....[13]....
        /*0060*/ 	.word	0x05000011


	//   ....[14]....
        /*0064*/ 	.word	0x05000011


	//   ....[15]....
        /*0068*/ 	.word	0x05000011


	//   ....[16]....
        /*006c*/ 	.word	0x05000011


	//   ....[17]....
        /*0070*/ 	.word	0x05000011


	//   ....[18]....
        /*0074*/ 	.word	0x05000011


	//   ....[19]....
        /*0078*/ 	.word	0x05000011


	//----- nvinfo : EIATTR_COOP_GROUP_INSTR_OFFSETS
	.align		4
.L_4361:
        /*007c*/ 	.byte	0x04, 0x28
        /*007e*/ 	.short	(.L_4363 - .L_4362)


	//   ....[0]....
.L_4362:
        /*0080*/ 	.word	0x00000860


	//   ....[1]....
        /*0084*/ 	.word	0x00000870


	//   ....[2]....
        /*0088*/ 	.word	0x000008a0


	//   ....[3]....
        /*008c*/ 	.word	0x000008b0


	//   ....[4]....
        /*0090*/ 	.word	0x000008e0


	//   ....[5]....
        /*0094*/ 	.word	0x000008f0


	//   ....[6]....
        /*0098*/ 	.word	0x00000920


	//   ....[7]....
        /*009c*/ 	.word	0x00000930


	//   ....[8]....
        /*00a0*/ 	.word	0x00000960


	//   ....[9]....
        /*00a4*/ 	.word	0x00000970


	//   ....[10]....
        /*00a8*/ 	.word	0x00000b70


	//   ....[11]....
        /*00ac*/ 	.word	0x00000be0


	//   ....[12]....
        /*00b0*/ 	.word	0x00000c50


	//   ....[13]....
        /*00b4*/ 	.word	0x00000cc0


	//   ....[14]....
        /*00b8*/ 	.word	0x00000d30


	//   ....[15]....
        /*00bc*/ 	.word	0x00000d90


	//   ....[16]....
        /*00c0*/ 	.word	0x00000e00


	//   ....[17]....
        /*00c4*/ 	.word	0x00000e70


	//   ....[18]....
        /*00c8*/ 	.word	0x00000ee0


	//   ....[19]....
        /*00cc*/ 	.word	0x00000f50


	//----- nvinfo : EIATTR_EXIT_INSTR_OFFSETS
	.align		4
.L_4363:
        /*00d0*/ 	.byte	0x04, 0x1c
        /*00d2*/ 	.short	(.L_4365 - .L_4364)


	//   ....[0]....
.L_4364:
        /*00d4*/ 	.word	0x00000070


	//   ....[1]....
        /*00d8*/ 	.word	0x00000b10


	//----- nvinfo : EIATTR_MAX_THREADS
	.align		4
.L_4365:
        /*00dc*/ 	.byte	0x04, 0x05
        /*00de*/ 	.short	(.L_4367 - .L_4366)
.L_4366:
        /*00e0*/ 	.word	0x00000400
        /*00e4*/ 	.word	0x00000001
        /*00e8*/ 	.word	0x00000001


	//----- nvinfo : EIATTR_CRS_STACK_SIZE
	.align		4
.L_4367:
        /*00ec*/ 	.byte	0x04, 0x1e
        /*00ee*/ 	.short	(.L_4369 - .L_4368)
.L_4368:
        /*00f0*/ 	.word	0x00000000


	//----- nvinfo : EIATTR_CBANK_PARAM_SIZE
	.align		4
.L_4369:
        /*00f4*/ 	.byte	0x03, 0x19
        /*00f6*/ 	.short	0x0088


	//----- nvinfo : EIATTR_PARAM_CBANK
	.align		4
        /*00f8*/ 	.byte	0x04, 0x0a
        /*00fa*/ 	.short	(.L_4371 - .L_4370)
	.align		4
.L_4370:
        /*00fc*/ 	.word	index@(.nv.constant0._ZN10layer_norm22ln_bwd_finalize_kernelINS_22Kernel_traits_finalizeILj8192E6__halffS2_fjLj1024ELj4ENS_18Kernel_traits_baseILj8192ES2_fS2_fjLj1024EEEEEEEvNS_9BwdParamsE)
        /*0100*/ 	.short	0x0210
        /*0102*/ 	.short	0x0088


	//----- nvinfo : EIATTR_SW_WAR
	.align		4
.L_4371:
        /*0104*/ 	.byte	0x04, 0x36
        /*0106*/ 	.short	(.L_4373 - .L_4372)
.L_4372:
        /*0108*/ 	.word	0x00000008
.L_4373:


//--------------------- .nv.info._ZN10layer_norm13ln_bwd_kernelINS_13Kernel_traitsI6__halffS2_fjLj8192ELj2ELj1ELj4ELj16ENS_18Kernel_traits_baseILj8192ES2_fS2_fjLj128EEEEEEEvNS_9BwdParamsE --------------------------
	.section	.nv.info._ZN10layer_norm13ln_bwd_kernelINS_13Kernel_traitsI6__halffS2_fjLj8192ELj2ELj1ELj4ELj16ENS_18Kernel_traits_baseILj8192ES2_fS2_fjLj128EEEEEEEvNS_9BwdParamsE,"",@"SHT_CUDA_INFO"
	.sectionflags	@""
	.align	4


	//----- nvinfo : EIATTR_CUDA_API_VERSION
	.align		4
        /*0000*/ 	.byte	0x04, 0x37
        /*0002*/ 	.short	(.L_4375 - .L_4374)
.L_4374:
        /*0004*/ 	.word	0x00000082


	//----- nvinfo : EIATTR_KPARAM_INFO
	.align		4
.L_4375:
        /*0008*/ 	.byte	0x04, 0x17
        /*000a*/ 	.short	(.L_4377 - .L_4376)
.L_4376:
        /*000c*/ 	.word	0x00000000
        /*0010*/ 	.short	0x0000
        /*0012*/ 	.short	0x0000
        /*0014*/ 	.byte	0x00, 0xf0, 0x21, 0x02


	//----- nvinfo : EIATTR_SPARSE_MMA_MASK
	.align		4
.L_4377:
        /*0018*/ 	.byte	0x03, 0x50
        /*001a*/ 	.short	0x0000


	//----- nvinfo : EIATTR_MAXREG_COUNT
	.align		4
        /*001c*/ 	.byte	0x03, 0x1b
        /*001e*/ 	.short	0x00ff


	//----- nvinfo : EIATTR_NUM_BARRIERS
	.align		4
        /*0020*/ 	.byte	0x02, 0x4c
        /*0022*/ 	.byte	0x01
	.zero		1


	//----- nvinfo : EIATTR_MERCURY_ISA_VERSION
	.align		4
        /*0024*/ 	.byte	0x03, 0x5f
        /*0026*/ 	.short	0x0101


	//----- nvinfo : EIATTR_COOP_GROUP_MASK_REGIDS
	.align		4
        /*0028*/ 	.byte	0x04, 0x29
        /*002a*/ 	.short	(.L_4379 - .L_4378)


	//   ....[0]....
.L_4378:
        /*002c*/ 	.word	0xffffffff


	//   ....[1]....
        /*0030*/ 	.word	0xffffffff


	//   ....[2]....
        /*0034*/ 	.word	0xffffffff


	//   ....[3]....
        /*0038*/ 	.word	0xffffffff


	//   ....[4]....
        /*003c*/ 	.word	0xffffffff


	//   ....[5]....
        /*0040*/ 	.word	0xffffffff


	//   ....[6]....
        /*0044*/ 	.word	0xffffffff


	//   ....[7]....
        /*0048*/ 	.word	0xffffffff


	//   ....[8]....
        /*004c*/ 	.word	0xffffffff


	//   ....[9]....
        /*0050*/ 	.word	0xffffffff


	//   ....[10]....
        /*0054*/ 	.word	0xffffffff


	//   ....[11]....
        /*0058*/ 	.word	0xffffffff


	//   ....[12]....
        /*005c*/ 	.word	0xffffffff


	//   ....[13]....
        /*0060*/ 	.word	0xffffffff


	//   ....[14]....
        /*0064*/ 	.word	0xffffffff


	//   ....[15]....
        /*0068*/ 	.word	0xffffffff


	//   ....[16]....
        /*006c*/ 	.word	0xffffffff


	//   ....[17]....
        /*0070*/ 	.word	0xffffffff


	//   ....[18]....
        /*0074*/ 	.word	0xffffffff


	//   ....[19]....
        /*0078*/ 	.word	0xffffffff


	//   ....[20]....
        /*007c*/ 	.word	0x05000087


	//   ....[21]....
        /*0080*/ 	.word	0x05000087


	//   ....[22]....
        /*0084*/ 	.word	0x05000087


	//   ....[23]....
        /*0088*/ 	.word	0x05000087


	//   ....[24]....
        /*008c*/ 	.word	0x05000087


	//   ....[25]....
        /*0090*/ 	.word	0x05000087


	//   ....[26]....
        /*0094*/ 	.word	0x05000087


	//   ....[27]....
        /*0098*/ 	.word	0x05000087


	//   ....[28]....
        /*009c*/ 	.word	0x05000087


	//   ....[29]....
        /*00a0*/ 	.word	0x05000087


	//----- nvinfo : EIATTR_COOP_GROUP_INSTR_OFFSETS
	.align		4
.L_4379:
        /*00a4*/ 	.byte	0x04, 0x28
        /*00a6*/ 	.short	(.L_4381 - .L_4380)


	//   ....[0]....
.L_4380:
        /*00a8*/ 	.word	0x00002ba0


	//   ....[1]....
        /*00ac*/ 	.word	0x00002bb0


	//   ....[2]....
        /*00b0*/ 	.word	0x00002be0


	//   ....[3]....
        /*00b4*/ 	.word	0x00002bf0


	//   ....[4]....
        /*00b8*/ 	.word	0x00002c20


	//   ....[5]....
        /*00bc*/ 	.word	0x00002c30


	//   ....[6]....
        /*00c0*/ 	.word	0x00002c60


	//   ....[7]....
        /*00c4*/ 	.word	0x00002c70


	//   ....[8]....
        /*00c8*/ 	.word	0x00002cb0


	//   ....[9]....
        /*00cc*/ 	.word	0x00002cd0


	//   ....[10]....
        /*00d0*/ 	.word	0x000031f0


	//   ....[11]....
        /*00d4*/ 	.word	0x00003200


	//   ....[12]....
        /*00d8*/ 	.word	0x00003230


	//   ....[13]....
        /*00dc*/ 	.word	0x00003240


	//   ....[14]....
        /*00e0*/ 	.word	0x00003270


	//   ....[15]....
        /*00e4*/ 	.word	0x00003280


	//   ....[16]....
        /*00e8*/ 	.word	0x000032d0


	//   ....[17]....
        /*00ec*/ 	.word	0x000032e0


	//   ....[18]....
        /*00f0*/ 	.word	0x00003310


	//   ....[19]....
        /*00f4*/ 	.word	0x00003320


	//   ....[20]....
        /*00f8*/ 	.word	0x00004080


	//   ....[21]....
        /*00fc*/ 	.word	0x000040d0


	//   ....[22]....
        /*0100*/ 	.word	0x00004140


	//   ....[23]....
        /*0104*/ 	.word	0x000041a0


	//   ....[24]....
        /*0108*/ 	.word	0x00004210


	//   ....[25]....
        /*010c*/ 	.word	0x00004270


	//   ....[26]....
        /*0110*/ 	.word	0x000042e0


	//   ....[27]....
        /*0114*/ 	.word	0x00004340


	//   ....[28]....
        /*0118*/ 	.word	0x000043c0


	//   ....[29]....
        /*011c*/ 	.word	0x00004430


	//----- nvinfo : EIATTR_EXIT_INSTR_OFFSETS
	.align		4
.L_4381:
        /*0120*/ 	.byte	0x04, 0x1c
        /*0122*/ 	.short	(.L_4383 - .L_4382)


	//   ....[0]....
.L_4382:
        /*0124*/ 	.word	0x00004020


	//----- nvinfo : EIATTR_MAX_THREADS
	.align		4
.L_4383:
        /*0128*/ 	.byte	0x04, 0x05
        /*012a*/ 	.short	(.L_4385 - .L_4384)
.L_4384:
        /*012c*/ 	.word	0x00000080
        /*0130*/ 	.word	0x00000001
        /*0134*/ 	.word	0x00000001


	//----- nvinfo : EIATTR_CRS_STACK_SIZE
	.align		4
.L_4385:
        /*0138*/ 	.byte	0x04, 0x1e
        /*013a*/ 	.short	(.L_4387 - .L_4386)
.L_4386:
        /*013c*/ 	.word	0x00000000


	//----- nvinfo : EIATTR_CBANK_PARAM_SIZE
	.align		4
.L_4387:
        /*0140*/ 	.byte	0x03, 0x19
        /*0142*/ 	.short	0x0088


	//----- nvinfo : EIATTR_PARAM_CBANK
	.align		4
        /*0144*/ 	.byte	0x04, 0x0a
        /*0146*/ 	.short	(.L_4389 - .L_4388)
	.align		4
.L_4388:
        /*0148*/ 	.word	index@(.nv.constant0._ZN10layer_norm13ln_bwd_kernelINS_13Kernel_traitsI6__halffS2_fjLj8192ELj2ELj1ELj4ELj16ENS_18Kernel_traits_baseILj8192ES2_fS2_fjLj128EEEEEEEvNS_9BwdParamsE)
        /*014c*/ 	.short	0x0210
        /*014e*/ 	.short	0x0088


	//----- nvinfo : EIATTR_SW_WAR
	.align		4
.L_4389:
        /*0150*/ 	.byte	0x04, 0x36
        /*0152*/ 	.short	(.L_4391 - .L_4390)
.L_4390:
        /*0154*/ 	.word	0x00000008
.L_4391:


//--------------------- .nv.info._ZN10layer_norm22ln_bwd_finalize_kernelINS_22Kernel_traits_finalizeILj8192E6__halfS2_S2_fjLj1024ELj4ENS_18Kernel_traits_baseILj8192ES2_S2_S2_fjLj1024EEEEEEEvNS_9BwdParamsE --------------------------
	.section	.nv.info._ZN10layer_norm22ln_bwd_finalize_kernelINS_22Kernel_traits_finalizeILj8192E6__halfS2_S2_fjLj1024ELj4ENS_18Kernel_traits_baseILj8192ES2_S2_S2_fjLj1024EEEEEEEvNS_9BwdParamsE,"",@"SHT_CUDA_INFO"
	.sectionflags	@""
	.align	4


	//----- nvinfo : EIATTR_CUDA_API_VERSION
	.align		4
        /*0000*/ 	.byte	0x04, 0x37
        /*0002*/ 	.short	(.L_4393 - .L_4392)
.L_4392:
        /*0004*/ 	.word	0x00000082


	//----- nvinfo : EIATTR_KPARAM_INFO
	.align		4
.L_4393:
        /*0008*/ 	.byte	0x04, 0x17
        /*000a*/ 	.short	(.L_4395 - .L_4394)
.L_4394:
        /*000c*/ 	.word	0x00000000
        /*0010*/ 	.short	0x0000
        /*0012*/ 	.short	0x0000
        /*0014*/ 	.byte	0x00, 0xf0, 0x21, 0x02


	//----- nvinfo : EIATTR_SPARSE_MMA_MASK
	.align		4
.L_4395:
        /*0018*/ 	.byte	0x03, 0x50
        /*001a*/ 	.short	0x0000


	//----- nvinfo : EIATTR_MAXREG_COUNT
	.align		4
        /*001c*/ 	.byte	0x03, 0x1b
        /*001e*/ 	.short	0x0040


	//----- nvinfo : EIATTR_NUM_BARRIERS
	.align		4
        /*0020*/ 	.byte	0x02, 0x4c
        /*0022*/ 	.byte	0x01
	.zero		1


	//----- nvinfo : EIATTR_MERCURY_ISA_VERSION
	.align		4
        /*0024*/ 	.byte	0x03, 0x5f
        /*0026*/ 	.short	0x0101


	//----- nvinfo : EIATTR_COOP_GROUP_MASK_REGIDS
	.align		4
        /*0028*/ 	.byte	0x04, 0x29
        /*002a*/ 	.short	(.L_4397 - .L_4396)


	//   ....[0]....
.L_4396:
        /*002c*/ 	.word	0xffffffff


	//   ....[1]....
        /*0030*/ 	.word	0xffffffff


	//   ....[2]....
        /*0034*/ 	.word	0xffffffff


	//   ....[3]....
        /*0038*/ 	.word	0xffffffff


	//   ....[4]....
        /*003c*/ 	.word	0xffffffff


	//   ....[5]....
        /*0040*/ 	.word	0xffffffff


	//   ....[6]....
        /*0044*/ 	.word	0xffffffff


	//   ....[7]....
        /*0048*/ 	.word	0xffffffff


	//   ....[8]....
        /*004c*/ 	.word	0xffffffff


	//   ....[9]....
        /*0050*/ 	.word	0xffffffff


	//   ....[10]....
        /*0054*/ 	.word	0x05000011


	//   ....[11]....
        /*0058*/ 	.word	0x05000011


	//   ....[12]....
        /*005c*/ 	.word	0x05000011


	//   ....[13]....
        /*0060*/ 	.word	0x05000011


	//   ....[14]....
        /*0064*/ 	.word	0x05000011


	//   ....[15]....
        /*0068*/ 	.word	0x05000011


	//   ....[16]....
        /*006c*/ 	.word	0x05000011


	//   ....[17]....
        /*0070*/ 	.word	0x05000011


	//   ....[18]....
        /*0074*/ 	.word	0x05000011


	//   ....[19]....
        /*0078*/ 	.word	0x05000011


	//----- nvinfo : EIATTR_COOP_GROUP_INSTR_OFFSETS
	.align		4
.L_4397:
        /*007c*/ 	.byte	0x04, 0x28
        /*007e*/ 	.short	(.L_4399 - .L_4398)


	//   ....[0]....
.L_4398:
        /*0080*/ 	.word	0x00000860


	//   ....[1]....
        /*0084*/ 	.word	0x00000870


	//   ....[2]....
        /*0088*/ 	.word	0x000008a0


	//   ....[3]....
        /*008c*/ 	.word	0x000008b0


	//   ....[4]....
        /*0090*/ 	.word	0x000008e0


	//   ....[5]....
        /*0094*/ 	.word	0x000008f0


	//   ....[6]....
        /*0098*/ 	.word	0x00000920


	//   ....[7]....
        /*009c*/ 	.word	0x00000930


	//   ....[8]....
        /*00a0*/ 	.word	0x00000960


	//   ....[9]....
        /*00a4*/ 	.word	0x00000970


	//   ....[10]....
        /*00a8*/ 	.word	0x00000b70


	//   ....[11]....
        /*00ac*/ 	.word	0x00000be0


	//   ....[12]....
        /*00b0*/ 	.word	0x00000c50


	//   ....[13]....
        /*00b4*/ 	.word	0x00000cc0


	//   ....[14]....
        /*00b8*/ 	.word	0x00000d30


	//   ....[15]....
        /*00bc*/ 	.word	0x00000d90


	//   ....[16]....
        /*00c0*/ 	.word	0x00000e00


	//   ....[17]....
        /*00c4*/ 	.word	0x00000e70


	//   ....[18]....
        /*00c8*/ 	.word	0x00000ee0


	//   ....[19]....
        /*00cc*/ 	.word	0x00000f50


	//----- nvinfo : EIATTR_EXIT_INSTR_OFFSETS
	.align		4
.L_4399:
        /*00d0*/ 	.byte	0x04, 0x1c
        /*00d2*/ 	.short	(.L_4401 - .L_4400)


	//   ....[0]....
.L_4400:
        /*00d4*/ 	.word	0x00000070


	//   ....[1]....
        /*00d8*/ 	.word	0x00000b10


	//----- nvinfo : EIATTR_MAX_THREADS
	.align		4
.L_4401:
        /*00dc*/ 	.byte	0x04, 0x05
        /*00de*/ 	.short	(.L_4403 - .L_4402)
.L_4402:
        /*00e0*/ 	.word	0x00000400
        /*00e4*/ 	.word	0x00000001
        /*00e8*/ 	.word	0x00000001


	//----- nvinfo : EIATTR_CRS_STACK_SIZE
	.align		4
.L_4403:
        /*00ec*/ 	.byte	0x04, 0x1e
        /*00ee*/ 	.short	(.L_4405 - .L_4404)
.L_4404:
        /*00f0*/ 	.word	0x00000000


	//----- nvinfo : EIATTR_CBANK_PARAM_SIZE
	.align		4
.L_4405:
        /*00f4*/ 	.byte	0x03, 0x19
        /*00f6*/ 	.short	0x0088


	//----- nvinfo : EIATTR_PARAM_CBANK
	.align		4
        /*00f8*/ 	.byte	0x04, 0x0a
        /*00fa*/ 	.short	(.L_4407 - .L_4406)
	.align		4
.L_4406:
        /*00fc*/ 	.word	index@(.nv.constant0._ZN10layer_norm22ln_bwd_finalize_kernelINS_22Kernel_traits_finalizeILj8192E6__halfS2_S2_fjLj1024ELj4ENS_18Kernel_traits_baseILj8192ES2_S2_S2_fjLj1024EEEEEEEvNS_9BwdParamsE)
        /*0100*/ 	.short	0x0210
        /*0102*/ 	.short	0x0088


	//----- nvinfo : EIATTR_SW_WAR
	.align		4
.L_4407:
        /*0104*/ 	.byte	0x04, 0x36
        /*0106*/ 	.short	(.L_4409 - .L_4408)
.L_4408:
        /*0108*/ 	.word	0x00000008
.L_4409:


//--------------------- .nv.info._ZN10layer_norm13ln_bwd_kernelINS_13Kernel_traitsI6__halfS2_S2_fjLj8192ELj2ELj1ELj4ELj16ENS_18Kernel_traits_baseILj8192ES2_S2_S2_fjLj128EEEEEEEvNS_9BwdParamsE --------------------------
	.section	.nv.info._ZN10layer_norm13ln_bwd_kernelINS_13Kernel_traitsI6__halfS2_S2_fjLj8192ELj2ELj1ELj4ELj16ENS_18Kernel_traits_baseILj8192ES2_S2_S2_fjLj128EEEEEEEvNS_9BwdParamsE,"",@"SHT_CUDA_INFO"
	.sectionflags	@""
	.align	4


	//----- nvinfo : EIATTR_CUDA_API_VERSION
	.align		4
        /*0000*/ 	.byte	0x04, 0x37
        /*0002*/ 	.short	(.L_4411 - .L_4410)
.L_4410:
        /*0004*/ 	.word	0x00000082


	//----- nvinfo : EIATTR_KPARAM_INFO
	.align		4
.L_4411:
        /*0008*/ 	.byte	0x04, 0x17
        /*000a*/ 	.short	(.L_4413 - .L_4412)
.L_4412:
        /*000c*/ 	.word	0x00000000
        /*0010*/ 	.short	0x0000
        /*0012*/ 	.short	0x0000
        /*0014*/ 	.byte	0x00, 0xf0, 0x21, 0x02


	//----- nvinfo : EIATTR_SPARSE_MMA_MASK
	.align		4
.L_4413:
        /*0018*/ 	.byte	0x03, 0x50
        /*001a*/ 	.short	0x0000


	//----- nvinfo : EIATTR_MAXREG_COUNT
	.align		4
        /*001c*/ 	.byte	0x03, 0x1b
        /*001e*/ 	.short	0x00ff


	//----- nvinfo : EIATTR_NUM_BARRIERS
	.align		4
        /*0020*/ 	.byte	0x02, 0x4c
        /*0022*/ 	.byte	0x01
	.zero		1


	//----- nvinfo : EIATTR_MERCURY_ISA_VERSION
	.align		4
        /*0024*/ 	.byte	0x03, 0x5f
        /*0026*/ 	.short	0x0101


	//----- nvinfo : EIATTR_COOP_GROUP_MASK_REGIDS
	.align		4
        /*0028*/ 	.byte	0x04, 0x29
        /*002a*/ 	.short	(.L_4415 - .L_4414)


	//   ....[0]....
.L_4414:
        /*002c*/ 	.word	0xffffffff


	//   ....[1]....
        /*0030*/ 	.word	0xffffffff


	//   ....[2]....
        /*0034*/ 	.word	0xffffffff


	//   ....[3]....
        /*0038*/ 	.word	0xffffffff


	//   ....[4]....
        /*003c*/ 	.word	0xffffffff


	//   ....[5]....
        /*0040*/ 	.word	0xffffffff


	//   ....[6]....
        /*0044*/ 	.word	0xffffffff


	//   ....[7]....
        /*0048*/ 	.word	0xffffffff


	//   ....[8]....
        /*004c*/ 	.word	0xffffffff


	//   ....[9]....
        /*0050*/ 	.word	0xffffffff


	//   ....[10]....
        /*0054*/ 	.word	0xffffffff


	//   ....[11]....
        /*0058*/ 	.word	0xffffffff


	//   ....[12]....
        /*005c*/ 	.word	0xffffffff


	//   ....[13]....
        /*0060*/ 	.word	0xffffffff


	//   ....[14]....
        /*0064*/ 	.word	0xffffffff


	//   ....[15]....
        /*0068*/ 	.word	0xffffffff


	//   ....[16]....
        /*006c*/ 	.word	0xffffffff


	//   ....[17]....
        /*0070*/ 	.word	0xffffffff


	//   ....[18]....
        /*0074*/ 	.word	0xffffffff


	//   ....[19]....
        /*0078*/ 	.word	0xffffffff


	//   ....[20]....
        /*007c*/ 	.word	0x050000c0


	//   ....[21]....
        /*0080*/ 	.word	0x050000c0


	//   ....[22]....
        /*0084*/ 	.word	0x050000c0


	//   ....[23]....
        /*0088*/ 	.word	0x050000c0


	//   ....[24]....
        /*008c*/ 	.word	0x050000c0


	//   ....[25]....
        /*0090*/ 	.word	0x050000c0


	//   ....[26]....
        /*0094*/ 	.word	0x050000c0


	//   ....[27]....
        /*0098*/ 	.word	0x050000c0


	//   ....[28]....
        /*009c*/ 	.word	0x050000c0


	//   ....[29]....
        /*00a0*/ 	.word	0x050000c0


	//----- nvinfo : EIATTR_COOP_GROUP_INSTR_OFFSETS
	.align		4
.L_4415:
        /*00a4*/ 	.byte	0x04, 0x28
        /*00a6*/ 	.short	(.L_4417 - .L_4416)


	//   ....[0]....
.L_4416:
        /*00a8*/ 	.word	0x00002650


	//   ....[1]....
        /*00ac*/ 	.word	0x00002660


	//   ....[2]....
        /*00b0*/ 	.word	0x00002690


	//   ....[3]....
        /*00b4*/ 	.word	0x000026a0


	//   ....[4]....
        /*00b8*/ 	.word	0x000026d0


	//   ....[5]....
        /*00bc*/ 	.word	0x000026e0


	//   ....[6]....
        /*00c0*/ 	.word	0x00002710


	//   ....[7]....
        /*00c4*/ 	.word	0x00002720


	//   ....[8]....
        /*00c8*/ 	.word	0x00002750


	//   ....[9]....
        /*00cc*/ 	.word	0x00002760


	//   ....[10]....
        /*00d0*/ 	.word	0x00002c70


	//   ....[11]....
        /*00d4*/ 	.word	0x00002c80


	//   ....[12]....
        /*00d8*/ 	.word	0x00002cb0


	//   ....[13]....
        /*00dc*/ 	.word	0x00002cc0


	//   ....[14]....
        /*00e0*/ 	.word	0x00002cf0


	//   ....[15]....
        /*00e4*/ 	.word	0x00002d00


	//   ....[16]....
        /*00e8*/ 	.word	0x00002d30


	//   ....[17]....
        /*00ec*/ 	.word	0x00002d40


	//   ....[18]....
        /*00f0*/ 	.word	0x00002d70


	//   ....[19]....
        /*00f4*/ 	.word	0x00002d80


	//   ....[20]....
        /*00f8*/ 	.word	0x00003b90


	//   ....[21]....
        /*00fc*/ 	.word	0x00003be0


	//   ....[22]....
        /*0100*/ 	.word	0x00003c50


	//   ....[23]....
        /*0104*/ 	.word	0x00003cb0


	//   ....[24]....
        /*0108*/ 	.word	0x00003d20


	//   ....[25]....
        /*010c*/ 	.word	0x00003d80


	//   ....[26]....
        /*0110*/ 	.word	0x00003df0


	//   ....[27]....
        /*0114*/ 	.word	0x00003e50


	//   ....[28]....
        /*0118*/ 	.word	0x00003ec0


	//   ....[29]....
        /*011c*/ 	.word	0x00003f20


	//----- nvinfo : EIATTR_EXIT_INSTR_OFFSETS
	.align		4
.L_4417:
        /*0120*/ 	.byte	0x04, 0x1c
        /*0122*/ 	.short	(.L_4419 - .L_4418)


	//   ....[0]....
.L_4418:
        /*0124*/ 	.word	0x00003b30


	//----- nvinfo : EIATTR_MAX_THREADS
	.align		4
.L_4419:
        /*0128*/ 	.byte	0x04, 0x05
        /*012a*/ 	.short	(.L_4421 - .L_4420)
.L_4420:
        /*012c*/ 	.word	0x00000080
        /*0130*/ 	.word	0x00000001
        /*0134*/ 	.word	0x00000001


	//----- nvinfo : EIATTR_CRS_STACK_SIZE
	.align		4
.L_4421:
        /*0138*/ 	.byte	0x04, 0x1e
        /*013a*/ 	.short	(.L_4423 - .L_4422)
.L_4422:
        /*013c*/ 	.word	0x00000000


	//----- nvinfo : EIATTR_CBANK_PARAM_SIZE
	.align		4
.L_4423:
        /*0140*/ 	.byte	0x03, 0x19
        /*0142*/ 	.short	0x0088


	//----- nvinfo : EIATTR_PARAM_CBANK
	.align		4
        /*0144*/ 	.byte	0x04, 0x0a
        /*0146*/ 	.short	(.L_4425 - .L_4424)
	.align		4
.L_4424:
        /*0148*/ 	.word	index@(.nv.constant0._ZN10layer_norm13ln_bwd_kernelINS_13Kernel_traitsI6__halfS2_S2_fjLj8192ELj2ELj1ELj4ELj16ENS_18Kernel_traits_baseILj8192ES2_S2_S2_fjLj128EEEEEEEvNS_9BwdParamsE)
        /*014c*/ 	.short	0x0210
        /*014e*/ 	.short	0x0088


	//----- nvinfo : EIATTR_SW_WAR
	.align		4
.L_4425:
        /*0150*/ 	.byte	0x04, 0x36
        /*0152*/ 	.short	(.L_4427 - .L_4426)
.L_4426:
        /*0154*/ 	.word	0x00000008
.L_4427:


//--------------------- .nv.info._ZN10layer_norm22ln_bwd_finalize_kernelINS_22Kernel_traits_finalizeILj8192EffffjLj1024ELj4ENS_18Kernel_traits_baseILj8192EffffjLj1024EEEEEEEvNS_9BwdParamsE --------------------------
	.section	.nv.info._ZN10layer_norm22ln_bwd_finalize_kernelINS_22Kernel_traits_finalizeILj8192EffffjLj1024ELj4ENS_18Kernel_traits_baseILj8192EffffjLj1024EEEEEEEvNS_9BwdParamsE,"",@"SHT_CUDA_INFO"
	.sectionflags	@""
	.align	4


	//----- nvinfo : EIATTR_CUDA_API_VERSION
	.align		4
        /*0000*/ 	.byte	0x04, 0x37
        /*0002*/ 	.short	(.L_4429 - .L_4428)
.L_4428:
        /*0004*/ 	.word	0x00000082


	//----- nvinfo : EIATTR_KPARAM_INFO
	.align		4
.L_4429:
        /*0008*/ 	.byte	0x04, 0x17
        /*000a*/ 	.short	(.L_4431 - .L_4430)
.L_4430:
        /*000c*/ 	.word	0x00000000
        /*0010*/ 	.short	0x0000
        /*0012*/ 	.short	0x0000
        /*0014*/ 	.byte	0x00, 0xf0, 0x21, 0x02


	//----- nvinfo : EIATTR_SPARSE_MMA_MASK
	.align		4
.L_4431:
        /*0018*/ 	.byte	0x03, 0x50
        /*001a*/ 	.short	0x0000


	//----- nvinfo : EIATTR_MAXREG_COUNT
	.align		4
        /*001c*/ 	.byte	0x03, 0x1b
        /*001e*/ 	.short	0x0040


	//----- nvinfo : EIATTR_NUM_BARRIERS
	.align		4
        /*0020*/ 	.byte	0x02, 0x4c
        /*0022*/ 	.byte	0x01
	.zero		1


	//----- nvinfo : EIATTR_MERCURY_ISA_VERSION
	.align		4
        /*0024*/ 	.byte	0x03, 0x5f
        /*0026*/ 	.short	0x0101


	//----- nvinfo : EIATTR_COOP_GROUP_MASK_REGIDS
	.align		4
        /*0028*/ 	.byte	0x04, 0x29
        /*002a*/ 	.short	(.L_4433 - .L_4432)


	//   ....[0]....
.L_4432:
        /*002c*/ 	.word	0xffffffff


	//   ....[1]....
        /*0030*/ 	.word	0xffffffff


	//   ....[2]....
        /*0034*/ 	.word	0xffffffff


	//   ....[3]....
        /*0038*/ 	.word	0xffffffff


	//   ....[4]....
        /*003c*/ 	.word	0xffffffff


	//   ....[5]....
        /*0040*/ 	.word	0xffffffff


	//   ....[6]....
        /*0044*/ 	.word	0xffffffff


	//   ....[7]....
        /*0048*/ 	.word	0xffffffff


	//   ....[8]....
        /*004c*/ 	.word	0xffffffff


	//   ....[9]....
        /*0050*/ 	.word	0xffffffff


	//   ....[10]....
        /*0054*/ 	.word	0x05000011


	//   ....[11]....
        /*0058*/ 	.word	0x05000011


	//   ....[12]....
        /*005c*/ 	.word	0x05000011


	//   ....[13]....
        /*0060*/ 	.word	0x05000011


	//   ....[14]....
        /*0064*/ 	.word	0x05000011


	//   ....[15]....
        /*0068*/ 	.word	0x05000011


	//   ....[16]....
        /*006c*/ 	.word	0x05000011


	//   ....[17]....
        /*0070*/ 	.word	0x05000011


	//   ....[18]....
        /*0074*/ 	.word	0x05000011


	//   ....[19]....
        /*0078*/ 	.word	0x05000011


	//----- nvinfo : EIATTR_COOP_GROUP_INSTR_OFFSETS
	.align		4
.L_4433:
        /*007c*/ 	.byte	0x04, 0x28
        /*007e*/ 	.short	(.L_4435 - .L_4434)


	//   ....[0]....
.L_4434:
        /*0080*/ 	.word	0x00000860


	//   ....[1]....
        /*0084*/ 	.word	0x00000870


	//   ....[2]....
        /*0088*/ 	.word	0x000008a0


	//   ....[3]....
        /*008c*/ 	.word	0x000008b0


	//   ....[4]....
        /*0090*/ 	.word	0x000008e0


	//   ....[5]....
        /*0094*/ 	.word	0x000008f0


	//   ....[6]....
        /*0098*/ 	.word	0x00000920


	//   ....[7]....
        /*009c*/ 	.word	0x00000930


	//   ....[8]....
        /*00a0*/ 	.word	0x00000960


	//   ....[9]....
        /*00a4*/ 	.word	0x00000970


	//   ....[10]....
        /*00a8*/ 	.word	0x00000b20


	//   ....[11]....
        /*00ac*/ 	.word	0x00000b90


	//   ....[12]....
        /*00b0*/ 	.word	0x00000c00


	//   ....[13]....
        /*00b4*/ 	.word	0x00000c70


	//   ....[14]....
        /*00b8*/ 	.word	0x00000ce0


	//   ....[15]....
        /*00bc*/ 	.word	0x00000d40


	//   ....[16]....
        /*00c0*/ 	.word	0x00000db0


	//   ....[17]....
        /*00c4*/ 	.word	0x00000e20


	//   ....[18]....
        /*00c8*/ 	.word	0x00000e90


	//   ....[19]....
        /*00cc*/ 	.word	0x00000f00


	//----- nvinfo : EIATTR_EXIT_INSTR_OFFSETS
	.align		4
.L_4435:
        /*00d0*/ 	.byte	0x04, 0x1c
        /*00d2*/ 	.short	(.L_4437 - .L_4436)


	//   ....[0]....
.L_4436:
        /*00d4*/ 	.word	0x00000070


	//   ....[1]....
        /*00d8*/ 	.word	0x00000ac0


	//----- nvinfo : EIATTR_MAX_THREADS
	.align		4
.L_4437:
        /*00dc*/ 	.byte	0x04, 0x05
        /*00de*/ 	.short	(.L_4439 - .L_4438)
.L_4438:
        /*00e0*/ 	.word	0x00000400
        /*00e4*/ 	.word	0x00000001
        /*00e8*/ 	.word	0x00000001


	//----- nvinfo : EIATTR_CRS_STACK_SIZE
	.align		4
.L_4439:
        /*00ec*/ 	.byte	0x04, 0x1e
        /*00ee*/ 	.short	(.L_4441 - .L_4440)
.L_4440:
        /*00f0*/ 	.word	0x00000000


	//----- nvinfo : EIATTR_CBANK_PARAM_SIZE
	.align		4
.L_4441:
        /*00f4*/ 	.byte	0x03, 0x19
        /*00f6*/ 	.short	0x0088


	//----- nvinfo : EIATTR_PARAM_CBANK
	.align		4
        /*00f8*/ 	.byte	0x04, 0x0a
        /*00fa*/ 	.short	(.L_4443 - .L_4442)
	.align		4
.L_4442:
        /*00fc*/ 	.word	index@(.nv.constant0._ZN10layer_norm22ln_bwd_finalize_kernelINS_22Kernel_traits_finalizeILj8192EffffjLj1024ELj4ENS_18Kernel_traits_baseILj8192EffffjLj1024EEEEEEEvNS_9BwdParamsE)
        /*0100*/ 	.short	0x0210
        /*0102*/ 	.short	0x0088


	//----- nvinfo : EIATTR_SW_WAR
	.align		4
.L_4443:
        /*0104*/ 	.byte	0x04, 0x36
        /*0106*/ 	.short	(.L_4445 - .L_4444)
.L_4444:
        /*0108*/ 	.word	0x00000008
.L_4445:


//--------------------- .nv.info._ZN10layer_norm13ln_bwd_kernelINS_13Kernel_traitsIffffjLj8192ELj2ELj1ELj4ELj16ENS_18Kernel_traits_baseILj8192EffffjLj128EEEEEEEvNS_9BwdParamsE --------------------------
	.section	.nv.info._ZN10layer_norm13ln_bwd_kernelINS_13Kernel_traitsIffffjLj8192ELj2ELj1ELj4ELj16ENS_18Kernel_traits_baseILj8192EffffjLj128EEEEEEEvNS_9BwdParamsE,"",@"SHT_CUDA_INFO"
	.sectionflags	@""
	.align	4


	//----- nvinfo : EIATTR_CUDA_API_VERSION
	.align		4
        /*0000*/ 	.byte	0x04, 0x37
        /*0002*/ 	.short	(.L_4447 - .L_4446)
.L_4446:
        /*0004*/ 	.word	0x00000082


	//----- nvinfo : EIATTR_KPARAM_INFO
	.align		4
.L_4447:
        /*0008*/ 	.byte	0x04, 0x17
        /*000a*/ 	.short	(.L_4449 - .L_4448)
.L_4448:
        /*000c*/ 	.word	0x00000000
        /*0010*/ 	.short	0x0000
        /*0012*/ 	.short	0x0000
        /*0014*/ 	.byte	0x00, 0xf0, 0x21, 0x02


	//----- nvinfo : EIATTR_SPARSE_MMA_MASK
	.align		4
.L_4449:
        /*0018*/ 	.byte	0x03, 0x50
        /*001a*/ 	.short	0x0000


	//----- nvinfo : EIATTR_MAXREG_COUNT
	.align		4
        /*001c*/ 	.byte	0x03, 0x1b
        /*001e*/ 	.short	0x00ff


	//----- nvinfo : EIATTR_NUM_BARRIERS
	.align		4
        /*0020*/ 	.byte	0x02, 0x4c
        /*0022*/ 	.byte	0x01
	.zero		1


	//----- nvinfo : EIATTR_MERCURY_ISA_VERSION
	.align		4
        /*0024*/ 	.byte	0x03, 0x5f
        /*0026*/ 	.short	0x0101


	//----- nvinfo : EIATTR_COOP_GROUP_MASK_REGIDS
	.align		4
        /*0028*/ 	.byte	0x04, 0x29
        /*002a*/ 	.short	(.L_4451 - .L_4450)


	//   ....[0]....
.L_4450:
        /*002c*/ 	.word	0xffffffff


	//   ....[1]....
        /*0030*/ 	.word	0xffffffff


	//   ....[2]....
        /*0034*/ 	.word	0xffffffff


	//   ....[3]....
        /*0038*/ 	.word	0xffffffff


	//   ....[4]....
        /*003c*/ 	.word	0xffffffff


	//   ....[5]....
        /*0040*/ 	.word	0xffffffff


	//   ....[6]....
        /*0044*/ 	.word	0xffffffff


	//   ....[7]....
        /*0048*/ 	.word	0xffffffff


	//   ....[8]....
        /*004c*/ 	.word	0xffffffff


	//   ....[9]....
        /*0050*/ 	.word	0xffffffff


	//   ....[10]....
        /*0054*/ 	.word	0xffffffff


	//   ....[11]....
        /*0058*/ 	.word	0xffffffff


	//   ....[12]....
        /*005c*/ 	.word	0xffffffff


	//   ....[13]....
        /*0060*/ 	.word	0xffffffff


	//   ....[14]....
        /*0064*/ 	.word	0xffffffff


	//   ....[15]....
        /*0068*/ 	.word	0xffffffff


	//   ....[16]....
        /*006c*/ 	.word	0xffffffff


	//   ....[17]....
        /*0070*/ 	.word	0xffffffff


	//   ....[18]....
        /*0074*/ 	.word	0xffffffff


	//   ....[19]....
        /*0078*/ 	.word	0xffffffff


	//   ....[20]....
        /*007c*/ 	.word	0x05000068


	//   ....[21]....
        /*0080*/ 	.word	0x05000068


	//   ....[22]....
        /*0084*/ 	.word	0x05000068


	//   ....[23]....
        /*0088*/ 	.word	0x05000068


	//   ....[24]....
        /*008c*/ 	.word	0x05000068


	//   ....[25]....
        /*0090*/ 	.word	0x05000068


	//   ....[26]....
        /*0094*/ 	.word	0x05000068


	//   ....[27]....
        /*0098*/ 	.word	0x05000068


	//   ....[28]....
        /*009c*/ 	.word	0x05000068


	//   ....[29]....
        /*00a0*/ 	.word	0x05000068


	//----- nvinfo : EIATTR_COOP_GROUP_INSTR_OFFSETS
	.align		4
.L_4451:
        /*00a4*/ 	.byte	0x04, 0x28
        /*00a6*/ 	.short	(.L_4453 - .L_4452)


	//   ....[0]....
.L_4452:
        /*00a8*/ 	.word	0x000021b0


	//   ....[1]....
        /*00ac*/ 	.word	0x000021c0


	//   ....[2]....
        /*00b0*/ 	.word	0x000021f0


	//   ....[3]....
        /*00b4*/ 	.word	0x00002200


	//   ....[4]....
        /*00b8*/ 	.word	0x00002230


	//   ....[5]....
        /*00bc*/ 	.word	0x00002240


	//   ....[6]....
        /*00c0*/ 	.word	0x00002270


	//   ....[7]....
        /*00c4*/ 	.word	0x00002280


	//   ....[8]....
        /*00c8*/ 	.word	0x000022c0


	//   ....[9]....
        /*00cc*/ 	.word	0x000022e0


	//   ....[10]....
        /*00d0*/ 	.word	0x000027f0


	//   ....[11]....
        /*00d4*/ 	.word	0x00002800


	//   ....[12]....
        /*00d8*/ 	.word	0x00002830


	//   ....[13]....
        /*00dc*/ 	.word	0x00002840


	//   ....[14]....
        /*00e0*/ 	.word	0x00002870


	//   ....[15]....
        /*00e4*/ 	.word	0x00002880


	//   ....[16]....
        /*00e8*/ 	.word	0x000028d0


	//   ....[17]....
        /*00ec*/ 	.word	0x00002900


	//   ....[18]....
        /*00f0*/ 	.word	0x00002930


	//   ....[19]....
        /*00f4*/ 	.word	0x00002940


	//   ....[20]....
        /*00f8*/ 	.word	0x000037c0


	//   ....[21]....
        /*00fc*/ 	.word	0x00003810


	//   ....[22]....
        /*0100*/ 	.word	0x00003880


	//   ....[23]....
        /*0104*/ 	.word	0x000038e0


	//   ....[24]....
        /*0108*/ 	.word	0x00003950


	//   ....[25]....
        /*010c*/ 	.word	0x000039b0


	//   ....[26]....
        /*0110*/ 	.word	0x00003a20


	//   ....[27]....
        /*0114*/ 	.word	0x00003a80


	//   ....[28]....
        /*0118*/ 	.word	0x00003b00


	//   ....[29]....
        /*011c*/ 	.word	0x00003b70


	//----- nvinfo : EIATTR_EXIT_INSTR_OFFSETS
	.align		4
.L_4453:
        /*0120*/ 	.byte	0x04, 0x1c
        /*0122*/ 	.short	(.L_4455 - .L_4454)


	//   ....[0]....
.L_4454:
        /*0124*/ 	.word	0x00003760


	//----- nvinfo : EIATTR_MAX_THREADS
	.align		4
.L_4455:
        /*0128*/ 	.byte	0x04, 0x05
        /*012a*/ 	.short	(.L_4457 - .L_4456)
.L_4456:
        /*012c*/ 	.word	0x00000080
        /*0130*/ 	.word	0x00000001
        /*0134*/ 	.word	0x00000001


	//----- nvinfo : EIATTR_CRS_STACK_SIZE
	.align		4
.L_4457:
        /*0138*/ 	.byte	0x04, 0x1e
        /*013a*/ 	.short	(.L_4459 - .L_4458)
.L_4458:
        /*013c*/ 	.word	0x00000000


	//----- nvinfo : EIATTR_CBANK_PARAM_SIZE
	.align		4
.L_4459:
        /*0140*/ 	.byte	0x03, 0x19
        /*0142*/ 	.short	0x0088


	//----- nvinfo : EIATTR_PARAM_CBANK
	.align		4
        /*0144*/ 	.byte	0x04, 0x0a
        /*0146*/ 	.short	(.L_4461 - .L_4460)
	.align		4
.L_4460:
        /*0148*/ 	.word	index@(.nv.constant0._ZN10layer_norm13ln_bwd_kernelINS_13Kernel_traitsIffffjLj8192ELj2ELj1ELj4ELj16ENS_18Kernel_traits_baseILj8192EffffjLj128EEEEEEEvNS_9BwdParamsE)
        /*014c*/ 	.short	0x0210
        /*014e*/ 	.short	0x0088


	//----- nvinfo : EIATTR_SW_WAR
	.align		4
.L_4461:
        /*0150*/ 	.byte	0x04, 0x36
        /*0152*/ 	.short	(.L_4463 - .L_4462)
.L_4462:
        /*0154*/ 	.word	0x00000008
.L_4463:


//--------------------- .nv.info._ZN10layer_norm22ln_bwd_finalize_kernelINS_22Kernel_traits_finalizeILj6144E13__nv_bfloat16fS2_fjLj1024ELj4ENS_18Kernel_traits_baseILj6144ES2_fS2_fjLj1024EEEEEEEvNS_9BwdParamsE --------------------------
	.section	.nv.info._ZN10layer_norm22ln_bwd_finalize_kernelINS_22Kernel_traits_finalizeILj6144E13__nv_bfloat16fS2_fjLj1024ELj4ENS_18Kernel_traits_baseILj6144ES2_fS2_fjLj1024EEEEEEEvNS_9BwdParamsE,"",@"SHT_CUDA_INFO"
	.sectionflags	@""
	.align	4


	//----- nvinfo : EIATTR_CUDA_API_VERSION
	.align		4
        /*0000*/ 	.byte	0x04, 0x37
        /*0002*/ 	.short	(.L_4465 - .L_4464)
.L_4464:
        /*0004*/ 	.word	0x00000082


	//----- nvinfo : EIATTR_KPARAM_INFO
	.align		4
.L_4465:
        /*0008*/ 	.byte	0x04, 0x17
        /*000a*/ 	.short	(.L_4467 - .L_4466)
.L_4466:
        /*000c*/ 	.word	0x00000000
        /*0010*/ 	.short	0x0000
        /*0012*/ 	.short	0x0000
        /*0014*/ 	.byte	0x00, 0xf0, 0x21, 0x02


	//----- nvinfo : EIATTR_SPARSE_MMA_MASK
	.align		4
.L_4467:
        /*0018*/ 	.byte	0x03, 0x50
        /*001a*/ 	.short	0x0000


	//----- nvinfo : EIATTR_MAXREG_COUNT
	.align		4
        /*001c*/ 	.byte	0x03, 0x1b
        /*001e*/ 	.short	0x0040


	//----- nvinfo : EIATTR_NUM_BARRIERS
	.align		4
        /*0020*/ 	.byte	0x02, 0x4c
        /*0022*/ 	.byte	0x01
	.zero		1


	//----- nvinfo : EIATTR_MERCURY_ISA_VERSION
	.align		4
        /*0024*/ 	.byte	0x03, 0x5f
        /*0026*/ 	.short	0x0101


	//----- nvinfo : EIATTR_COOP_GROUP_MASK_REGIDS
	.align		4
        /*0028*/ 	.byte	0x04, 0x29
        /*002a*/ 	.short	(.L_4469 - .L_4468)


	//   ....[0]....
.L_4468:
        /*002c*/ 	.word	0xffffffff


	//   ....[1]....
        /*0030*/ 	.word	0xffffffff


	//   ....[2]....
        /*0034*/ 	.word	0xffffffff


	//   ....[3]....
        /*0038*/ 	.word	0xffffffff


	//   ....[4]....
        /*003c*/ 	.word	0xffffffff


	//   ....[5]....
        /*0040*/ 	.word	0xffffffff


	//   ....[6]....
        /*0044*/ 	.word	0xffffffff


	//   ....[7]....
        /*0048*/ 	.word	0xffffffff


	//   ....[8]....
        /*004c*/ 	.word	0xffffffff


	//   ....[9]....
        /*0050*/ 	.word	0xffffffff


	//   ....[10]....
        /*0054*/ 	.word	0x05000011


	//   ....[11]....
        /*0058*/ 	.word	0x05000011


	//   ....[12]....
        /*005c*/ 	.word	0x05000011


	//   ....[13]....
        /*0060*/ 	.word	0x05000011


	//   ....[14]....
        /*0064*/ 	.word	0x05000011


	//   ....[15]....
        /*0068*/ 	.word	0x05000011


	//   ....[16]....
        /*006c*/ 	.word	0x05000011


	//   ....[17]....
        /*0070*/ 	.word	0x05000011


	//   ....[18]....
        /*0074*/ 	.word	0x05000011


	//   ....[19]....
        /*0078*/ 	.word	0x05000011


	//----- nvinfo : EIATTR_COOP_GROUP_INSTR_OFFSETS
	.align		4
.L_4469:
        /*007c*/ 	.byte	0x04, 0x28
        /*007e*/ 	.short	(.L_4471 - .L_4470)


	//   ....[0]....
.L_4470:
        /*0080*/ 	.word	0x00000860


	//   ....[1]....
        /*0084*/ 	.word	0x00000870


	//   ....[2]....
        /*0088*/ 	.word	0x000008a0


	//   ....[3]....
        /*008c*/ 	.word	0x000008b0


	//   ....[4]....
        /*0090*/ 	.word	0x000008e0


	//   ....[5]....
        /*0094*/ 	.word	0x000008f0


	//   ....[6]....
        /*0098*/ 	.word	0x00000920


	//   ....[7]....
        /*009c*/ 	.word	0x00000930


	//   ....[8]....
        /*00a0*/ 	.word	0x00000960


	//   ....[9]....
        /*00a4*/ 	.word	0x00000970


	//   ....[10]....
        /*00a8*/ 	.word	0x00000b70


	//   ....[11]....
        /*00ac*/ 	.word	0x00000be0


	//   ....[12]....
        /*00b0*/ 	.word	0x00000c50


	//   ....[13]....
        /*00b4*/ 	.word	0x00000cc0


	//   ....[14]....
        /*00b8*/ 	.word	0x00000d30


	//   ....[15]....
        /*00bc*/ 	.word	0x00000d90


	//   ....[16]....
        /*00c0*/ 	.word	0x00000e00


	//   ....[17]....
        /*00c4*/ 	.word	0x00000e70


	//   ....[18]....
        /*00c8*/ 	.word	0x00000ee0


	//   ....[19]....
        /*00cc*/ 	.word	0x00000f50


	//----- nvinfo : EIATTR_EXIT_INSTR_OFFSETS
	.align		4
.L_4471:
        /*00d0*/ 	.byte	0x04, 0x1c
        /*00d2*/ 	.short	(.L_4473 - .L_4472)


	//   ....[0]....
.L_4472:
        /*00d4*/ 	.word	0x00000070


	//   ....[1]....
        /*00d8*/ 	.word	0x00000b10


	//----- nvinfo : EIATTR_MAX_THREADS
	.align		4
.L_4473:
        /*00dc*/ 	.byte	0x04, 0x05
        /*00de*/ 	.short	(.L_4475 - .L_4474)
.L_4474:
        /*00e0*/ 	.word	0x00000400
        /*00e4*/ 	.word	0x00000001
        /*00e8*/ 	.word	0x00000001


	//----- nvinfo : EIATTR_CRS_STACK_SIZE
	.align		4
.L_4475:
        /*00ec*/ 	.byte	0x04, 0x1e
        /*00ee*/ 	.short	(.L_4477 - .L_4476)
.L_4476:
        /*00f0*/ 	.word	0x00000000


	//----- nvinfo : EIATTR_CBANK_PARAM_SIZE
	.align		4
.L_4477:
        /*00f4*/ 	.byte	0x03, 0x19
        /*00f6*/ 	.short	0x0088


	//----- nvinfo : EIATTR_PARAM_CBANK
	.align		4
        /*00f8*/ 	.byte	0x04, 0x0a
        /*00fa*/ 	.short	(.L_4479 - .L_4478)
	.align		4
.L_4478:
        /*00fc*/ 	.word	index@(.nv.constant0._ZN10layer_norm22ln_bwd_finalize_kernelINS_22Kernel_traits_finalizeILj6144E13__nv_bfloat16fS2_fjLj1024ELj4ENS_18Kernel_traits_baseILj6144ES2_fS2_fjLj1024EEEEEEEvNS_9BwdParamsE)
        /*0100*/ 	.short	0x0210
        /*0102*/ 	.short	0x0088


	//----- nvinfo : EIATTR_SW_WAR
	.align		4
.L_4479:
        /*0104*/ 	.byte	0x04, 0x36
        /*0106*/ 	.short	(.L_4481 - .L_4480)
.L_4480:
        /*0108*/ 	.word	0x00000008
.L_4481:


//--------------------- .nv.info._ZN10layer_norm13ln_bwd_kernelINS_13Kernel_traitsI13__nv_bfloat16fS2_fjLj6144ELj1ELj1ELj8ELj16ENS_18Kernel_traits_baseILj6144ES2_fS2_fjLj256EEEEEEEvNS_9BwdParamsE --------------------------
	.section	.nv.info._ZN10layer_norm13ln_bwd_kernelINS_13Kernel_traitsI13__nv_bfloat16fS2_fjLj6144ELj1ELj1ELj8ELj16ENS_18Kernel_traits_baseILj6144ES2_fS2_fjLj256EEEEEEEvNS_9BwdParamsE,"",@"SHT_CUDA_INFO"
	.sectionflags	@""
	.align	4


	//----- nvinfo : EIATTR_CUDA_API_VERSION
	.align		4
        /*0000*/ 	.byte	0x04, 0x37
        /*0002*/ 	.short	(.L_4483 - .L_4482)
.L_4482:
        /*0004*/ 	.word	0x00000082


	//----- nvinfo : EIATTR_KPARAM_INFO
	.align		4
.L_4483:
        /*0008*/ 	.byte	0x04, 0x17
        /*000a*/ 	.short	(.L_4485 - .L_4484)
.L_4484:
        /*000c*/ 	.word	0x00000000
        /*0010*/ 	.short	0x0000
        /*0012*/ 	.short	0x0000
        /*0014*/ 	.byte	0x00, 0xf0, 0x21, 0x02


	//----- nvinfo : EIATTR_SPARSE_MMA_MASK
	.align		4
.L_4485:
        /*0018*/ 	.byte	0x03, 0x50
        /*001a*/ 	.short	0x0000


	//----- nvinfo : EIATTR_MAXREG_COUNT
	.align		4
        /*001c*/ 	.byte	0x03, 0x1b
        /*001e*/ 	.short	0x00ff


	//----- nvinfo : EIATTR_NUM_BARRIERS
	.align		4
        /*0020*/ 	.byte	0x02, 0x4c
        /*0022*/ 	.byte	0x01
	.zero		1


	//----- nvinfo : EIATTR_MERCURY_ISA_VERSION
	.align		4
        /*0024*/ 	.byte	0x03, 0x5f
        /*0026*/ 	.short	0x0101


	//----- nvinfo : EIATTR_COOP_GROUP_MASK_REGIDS
	.align		4
        /*0028*/ 	.byte	0x04, 0x29
        /*002a*/ 	.short	(.L_4487 - .L_4486)


	//   ....[0]....
.L_4486:
        /*002c*/ 	.word	0xffffffff


	//   ....[1]....
        /*0030*/ 	.word	0xffffffff


	//   ....[2]....
        /*0034*/ 	.word	0xffffffff


	//   ....[3]....
        /*0038*/ 	.word	0xffffffff


	//   ....[4]....
        /*003c*/ 	.word	0xffffffff


	//   ....[5]....
        /*0040*/ 	.word	0xffffffff


	//   ....[6]....
        /*0044*/ 	.word	0xffffffff


	//   ....[7]....
        /*0048*/ 	.word	0xffffffff


	//   ....[8]....
        /*004c*/ 	.word	0xffffffff


	//   ....[9]....
        /*0050*/ 	.word	0xffffffff


	//   ....[10]....
        /*0054*/ 	.word	0x050000a4


	//   ....[11]....
        /*0058*/ 	.word	0x050000a4


	//   ....[12]....
        /*005c*/ 	.word	0x050000a4


	//   ....[13]....
        /*0060*/ 	.word	0x050000a4


	//   ....[14]....
        /*0064*/ 	.word	0x050000a4


	//   ....[15]....
        /*0068*/ 	.word	0x050000a4


	//   ....[16]....
        /*006c*/ 	.word	0x050000a4


	//   ....[17]....
        /*0070*/ 	.word	0x050000a4


	//   ....[18]....
        /*0074*/ 	.word	0x050000a4


	//   ....[19]....
        /*0078*/ 	.word	0x050000a4


	//----- nvinfo : EIATTR_COOP_GROUP_INSTR_OFFSETS
	.align		4
.L_4487:
        /*007c*/ 	.byte	0x04, 0x28
        /*007e*/ 	.short	(.L_4489 - .L_4488)


	//   ....[0]....
.L_4488:
        /*0080*/ 	.word	0x00002110


	//   ....[1]....
        /*0084*/ 	.word	0x00002120


	//   ....[2]....
        /*0088*/ 	.word	0x00002150


	//   ....[3]....
        /*008c*/ 	.word	0x00002160


	//   ....[4]....
        /*0090*/ 	.word	0x00002190


	//   ....[5]....
        /*0094*/ 	.word	0x000021a0


	//   ....[6]....
        /*0098*/ 	.word	0x000021d0


	//   ....[7]....
        /*009c*/ 	.word	0x000021e0


	//   ....[8]....
        /*00a0*/ 	.word	0x00002210


	//   ....[9]....
        /*00a4*/ 	.word	0x00002220


	//   ....[10]....
        /*00a8*/ 	.word	0x00002fb0


	//   ....[11]....
        /*00ac*/ 	.word	0x00003000


	//   ....[12]....
        /*00b0*/ 	.word	0x00003070


	//   ....[13]....
        /*00b4*/ 	.word	0x000030d0


	//   ....[14]....
        /*00b8*/ 	.word	0x00003140


	//   ....[15]....
        /*00bc*/ 	.word	0x000031a0


	//   ....[16]....
        /*00c0*/ 	.word	0x00003210


	//   ....[17]....
        /*00c4*/ 	.word	0x00003270


	//   ....[18]....
        /*00c8*/ 	.word	0x000032e0


	//   ....[19]....
        /*00cc*/ 	.word	0x00003340


	//----- nvinfo : EIATTR_EXIT_INSTR_OFFSETS
	.align		4
.L_4489:
        /*00d0*/ 	.byte	0x04, 0x1c
        /*00d2*/ 	.short	(.L_4491 - .L_4490)


	//   ....[0]....
.L_4490:
        /*00d4*/ 	.word	0x00002f50


	//----- nvinfo : EIATTR_MAX_THREADS
	.align		4
.L_4491:
        /*00d8*/ 	.byte	0x04, 0x05
        /*00da*/ 	.short	(.L_4493 - .L_4492)
.L_4492:
        /*00dc*/ 	.word	0x00000100
        /*00e0*/ 	.word	0x00000001
        /*00e4*/ 	.word	0x00000001


	//----- nvinfo : EIATTR_CRS_STACK_SIZE
	.align		4
.L_4493:
        /*00e8*/ 	.byte	0x04, 0x1e
        /*00ea*/ 	.short	(.L_4495 - .L_4494)
.L_4494:
        /*00ec*/ 	.word	0x00000000


	//----- nvinfo : EIATTR_CBANK_PARAM_SIZE
	.align		4
.L_4495:
        /*00f0*/ 	.byte	0x03, 0x19
        /*00f2*/ 	.short	0x0088


	//----- nvinfo : EIATTR_PARAM_CBANK
	.align		4
        /*00f4*/ 	.byte	0x04, 0x0a
        /*00f6*/ 	.short	(.L_4497 - .L_4496)
	.align		4
.L_4496:
        /*00f8*/ 	.word	index@(.nv.constant0._ZN10layer_norm13ln_bwd_kernelINS_13Kernel_traitsI13__nv_bfloat16fS2_fjLj6144ELj1ELj1ELj8ELj16ENS_18Kernel_traits_baseILj6144ES2_fS2_fjLj256EEEEEEEvNS_9BwdParamsE)
        /*00fc*/ 	.short	0x0210
        /*00fe*/ 	.short	0x0088


	//----- nvinfo : EIATTR_SW_WAR
	.align		4
.L_4497:
        /*0100*/ 	.byte	0x04, 0x36
        /*0102*/ 	.short	(.L_4499 - .L_4498)
.L_4498:
        /*0104*/ 	.word	0x00000008
.L_4499:


//--------------------- .nv.info._ZN10layer_norm22ln_bwd_finalize_kernelINS_22Kernel_traits_finalizeILj6144E13__nv_bfloat16S2_S2_fjLj1024ELj4ENS_18Kernel_traits_baseILj6144ES2_S2_S2_fjLj1024EEEEEEEvNS_9BwdParamsE --------------------------
	.section	.nv.info._ZN10layer_norm22ln_bwd_finalize_kernelINS_22Kernel_traits_finalizeILj6144E13__nv_bfloat16S2_S2_fjLj1024ELj4ENS_18Kernel_traits_baseILj6144ES2_S2_S2_fjLj1024EEEEEEEvNS_9BwdParamsE,"",@"SHT_CUDA_INFO"
	.sectionflags	@""
	.align	4


	//----- nvinfo : EIATTR_CUDA_API_VERSION
	.align		4
        /*0000*/ 	.byte	0x04, 0x37
        /*0002*/ 	.short	(.L_4501 - .L_4500)
.L_4500:
        /*0004*/ 	.word	0x00000082


	//----- nvinfo : EIATTR_KPARAM_INFO
	.align		4
.L_4501:
        /*0008*/ 	.byte	0x04, 0x17
        /*000a*/ 	.short	(.L_4503 - .L_4502)
.L_4502:
        /*000c*/ 	.word	0x00000000
        /*0010*/ 	.short	0x0000
        /*0012*/ 	.short	0x0000
        /*0014*/ 	.byte	0x00, 0xf0, 0x21, 0x02


	//----- nvinfo : EIATTR_SPARSE_MMA_MASK
	.align		4
.L_4503:
        /*0018*/ 	.byte	0x03, 0x50
        /*001a*/ 	.short	0x0000


	//----- nvinfo : EIATTR_MAXREG_COUNT
	.align		4
        /*001c*/ 	.byte	0x03, 0x1b
        /*001e*/ 	.short	0x0040


	//----- nvinfo : EIATTR_NUM_BARRIERS
	.align		4
        /*0020*/ 	.byte	0x02, 0x4c
        /*0022*/ 	.byte	0x01
	.zero		1


	//----- nvinfo : EIATTR_MERCURY_ISA_VERSION
	.align		4
        /*0024*/ 	.byte	0x03, 0x5f
        /*0026*/ 	.short	0x0101


	//----- nvinfo : EIATTR_COOP_GROUP_MASK_REGIDS
	.align		4
        /*0028*/ 	.byte	0x04, 0x29
        /*002a*/ 	.short	(.L_4505 - .L_4504)


	//   ....[0]....
.L_4504:
        /*002c*/ 	.word	0xffffffff


	//   ....[1]....
        /*0030*/ 	.word	0xffffffff


	//   ....[2]....
        /*0034*/ 	.word	0xffffffff


	//   ....[3]....
        /*0038*/ 	.word	0xffffffff


	//   ....[4]....
        /*003c*/ 	.word	0xffffffff


	//   ....[5]....
        /*0040*/ 	.word	0xffffffff


	//   ....[6]....
        /*0044*/ 	.word	0xffffffff


	//   ....[7]....
        /*0048*/ 	.word	0xffffffff


	//   ....[8]....
        /*004c*/ 	.word	0xffffffff


	//   ....[9]....
        /*0050*/ 	.word	0xffffffff


	//   ....[10]....
        /*0054*/ 	.word	0x05000011


	//   ....[11]....
        /*0058*/ 	.word	0x05000011


	//   ....[12]....
        /*005c*/ 	.word	0x05000011


	//   ....[13]....
        /*0060*/ 	.word	0x05000011


	//   ....[14]....
        /*0064*/ 	.word	0x05000011


	//   ....[15]....
        /*0068*/ 	.word	0x05000011


	//   ....[16]....
        /*006c*/ 	.word	0x05000011


	//   ....[17]....
        /*0070*/ 	.word	0x05000011


	//   ....[18]....
        /*0074*/ 	.word	0x05000011


	//   ....[19]....
        /*0078*/ 	.word	0x05000011


	//----- nvinfo : EIATTR_COOP_GROUP_INSTR_OFFSETS
	.align		4
.L_4505:
        /*007c*/ 	.byte	0x04, 0x28
        /*007e*/ 	.short	(.L_4507 - .L_4506)


	//   ....[0]....
.L_4506:
        /*0080*/ 	.word	0x00000860


	//   ....[1]....
        /*0084*/ 	.word	0x00000870


	//   ....[2]....
        /*0088*/ 	.word	0x000008a0


	//   ....[3]....
        /*008c*/ 	.word	0x000008b0


	//   ....[4]....
        /*0090*/ 	.word	0x000008e0


	//   ....[5]....
        /*0094*/ 	.word	0x000008f0


	//   ....[6]....
        /*0098*/ 	.word	0x00000920


	//   ....[7]....
        /*009c*/ 	.word	0x00000930


	//   ....[8]....
        /*00a0*/ 	.word	0x00000960


	//   ....[9]....
        /*00a4*/ 	.word	0x00000970


	//   ....[10]....
        /*00a8*/ 	.word	0x00000b70


	//   ....[11]....
        /*00ac*/ 	.word	0x00000be0


	//   ....[12]....
        /*00b0*/ 	.word	0x00000c50


	//   ....[13]....
        /*00b4*/ 	.word	0x00000cc0


	//   ....[14]....
        /*00b8*/ 	.word	0x00000d30


	//   ....[15]....
        /*00bc*/ 	.word	0x00000d90


	//   ....[16]....
        /*00c0*/ 	.word	0x00000e00


	//   ....[17]....
        /*00c4*/ 	.word	0x00000e70


	//   ....[18]....
        /*00c8*/ 	.word	0x00000ee0


	//   ....[19]....
        /*00cc*/ 	.word	0x00000f50


	//----- nvinfo : EIATTR_EXIT_INSTR_OFFSETS
	.align		4
.L_4507:
        /*00d0*/ 	.byte	0x04, 0x1c
        /*00d2*/ 	.short	(.L_4509 - .L_4508)


	//   ....[0]....
.L_4508:
        /*00d4*/ 	.word	0x00000070


	//   ....[1]....
        /*00d8*/ 	.word	0x00000b10


	//----- nvinfo : EIATTR_MAX_THREADS
	.align		4
.L_4509:
        /*00dc*/ 	.byte	0x04, 0x05
        /*00de*/ 	.short	(.L_4511 - .L_4510)
.L_4510:
        /*00e0*/ 	.word	0x00000400
        /*00e4*/ 	.word	0x00000001
        /*00e8*/ 	.word	0x00000001


	//----- nvinfo : EIATTR_CRS_STACK_SIZE
	.align		4
.L_4511:
        /*00ec*/ 	.byte	0x04, 0x1e
        /*00ee*/ 	.short	(.L_4513 - .L_4512)
.L_4512:
        /*00f0*/ 	.word	0x00000000


	//----- nvinfo : EIATTR_CBANK_PARAM_SIZE
	.align		4
.L_4513:
        /*00f4*/ 	.byte	0x03, 0x19
        /*00f6*/ 	.short	0x0088


	//----- nvinfo : EIATTR_PARAM_CBANK
	.align		4
        /*00f8*/ 	.byte	0x04, 0x0a
        /*00fa*/ 	.short	(.L_4515 - .L_4514)
	.align		4
.L_4514:
        /*00fc*/ 	.word	index@(.nv.constant0._ZN10layer_norm22ln_bwd_finalize_kernelINS_22Kernel_traits_finalizeILj6144E13__nv_bfloat16S2_S2_fjLj1024ELj4ENS_18Kernel_traits_baseILj6144ES2_S2_S2_fjLj1024EEEEEEEvNS_9BwdParamsE)
        /*0100*/ 	.short	0x0210
        /*0102*/ 	.short	0x0088


	//----- nvinfo : EIATTR_SW_WAR
	.align		4
.L_4515:
        /*0104*/ 	.byte	0x04, 0x36
        /*0106*/ 	.short	(.L_4517 - .L_4516)
.L_4516:
        /*0108*/ 	.word	0x00000008
.L_4517:


//--------------------- .nv.info._ZN10layer_norm13ln_bwd_kernelINS_13Kernel_traitsI13__nv_bfloat16S2_S2_fjLj6144ELj1ELj1ELj8ELj16ENS_18Kernel_traits_baseILj6144ES2_S2_S2_fjLj256EEEEEEEvNS_9BwdParamsE --------------------------
	.section	.nv.info._ZN10layer_norm13ln_bwd_kernelINS_13Kernel_traitsI13__nv_bfloat16S2_S2_fjLj6144ELj1ELj1ELj8ELj16ENS_18Kernel_traits_baseILj6144ES2_S2_S2_fjLj256EEEEEEEvNS_9BwdParamsE,"",@"SHT_CUDA_INFO"
	.sectionflags	@""
	.align	4


	//----- nvinfo : EIATTR_CUDA_API_VERSION
	.align		4
        /*0000*/ 	.byte	0x04, 0x37
        /*0002*/ 	.short	(.L_4519 - .L_4518)
.L_4518:
        /*0004*/ 	.word	0x00000082


	//----- nvinfo : EIATTR_KPARAM_INFO
	.align		4
.L_4519:
        /*0008*/ 	.byte	0x04, 0x17
        /*000a*/ 	.short	(.L_4521 - .L_4520)
.L_4520:
        /*000c*/ 	.word	0x00000000
        /*0010*/ 	.short	0x0000
        /*0012*/ 	.short	0x0000
        /*0014*/ 	.byte	0x00, 0xf0, 0x21, 0x02


	//----- nvinfo : EIATTR_SPARSE_MMA_MASK
	.align		4
.L_4521:
        /*0018*/ 	.byte	0x03, 0x50
        /*001a*/ 	.short	0x0000


	//----- nvinfo : EIATTR_MAXREG_COUNT
	.align		4
        /*001c*/ 	.byte	0x03, 0x1b
        /*001e*/ 	.short	0x00ff


	//----- nvinfo : EIATTR_NUM_BARRIERS
	.align		4
        /*0020*/ 	.byte	0x02, 0x4c
        /*0022*/ 	.byte	0x01
	.zero		1


	//----- nvinfo : EIATTR_MERCURY_ISA_VERSION
	.align		4
        /*0024*/ 	.byte	0x03, 0x5f
        /*0026*/ 	.short	0x0101


	//----- nvinfo : EIATTR_COOP_GROUP_MASK_REGIDS
	.align		4
        /*0028*/ 	.byte	0x04, 0x29
        /*002a*/ 	.short	(.L_4523 - .L_4522)


	//   ....[0]....
.L_4522:
        /*002c*/ 	.word	0xffffffff


	//   ....[1]....
        /*0030*/ 	.word	0xffffffff


	//   ....[2]....
        /*0034*/ 	.word	0xffffffff


	//   ....[3]....
        /*0038*/ 	.word	0xffffffff


	//   ....[4]....
        /*003c*/ 	.word	0xffffffff


	//   ....[5]....
        /*0040*/ 	.word	0xffffffff


	//   ....[6]....
        /*0044*/ 	.word	0xffffffff


	//   ....[7]....
        /*0048*/ 	.word	0xffffffff


	//   ....[8]....
        /*004c*/ 	.word	0xffffffff


	//   ....[9]....
        /*0050*/ 	.word	0xffffffff


	//   ....[10]....
        /*0054*/ 	.word	0x050000a4


	//   ....[11]....
        /*0058*/ 	.word	0x050000a4


	//   ....[12]....
        /*005c*/ 	.word	0x050000a4


	//   ....[13]....
        /*0060*/ 	.word	0x050000a4


	//   ....[14]....
        /*0064*/ 	.word	0x050000a4


	//   ....[15]....
        /*0068*/ 	.word	0x050000a4


	//   ....[16]....
        /*006c*/ 	.word	0x050000a4


	//   ....[17]....
        /*0070*/ 	.word	0x050000a4


	//   ....[18]....
        /*0074*/ 	.word	0x050000a4


	//   ....[19]....
        /*0078*/ 	.word	0x050000a4


	//----- nvinfo : EIATTR_COOP_GROUP_INSTR_OFFSETS
	.align		4
.L_4523:
        /*007c*/ 	.byte	0x04, 0x28
        /*007e*/ 	.short	(.L_4525 - .L_4524)


	//   ....[0]....
.L_4524:
        /*0080*/ 	.word	0x00002070


	//   ....[1]....
        /*0084*/ 	.word	0x00002080


	//   ....[2]....
        /*0088*/ 	.word	0x000020b0


	//   ....[3]....
        /*008c*/ 	.word	0x000020c0


	//   ....[4]....
        /*0090*/ 	.word	0x000020f0


	//   ....[5]....
        /*0094*/ 	.word	0x00002100


	//   ....[6]....
        /*0098*/ 	.word	0x00002130


	//   ....[7]....
        /*009c*/ 	.word	0x00002140


	//   ....[8]....
        /*00a0*/ 	.word	0x00002170


	//   ....[9]....
        /*00a4*/ 	.word	0x00002180


	//   ....[10]....
        /*00a8*/ 	.word	0x00002f10


	//   ....[11]....
        /*00ac*/ 	.word	0x00002f60


	//   ....[12]....
        /*00b0*/ 	.word	0x00002fd0


	//   ....[13]....
        /*00b4*/ 	.word	0x00003030


	//   ....[14]....
        /*00b8*/ 	.word	0x000030a0


	//   ....[15]....
        /*00bc*/ 	.word	0x00003100


	//   ....[16]....
        /*00c0*/ 	.word	0x00003170


	//   ....[17]....
        /*00c4*/ 	.word	0x000031d0


	//   ....[18]....
        /*00c8*/ 	.word	0x00003240


	//   ....[19]....
        /*00cc*/ 	.word	0x000032a0


	//----- nvinfo : EIATTR_EXIT_INSTR_OFFSETS
	.align		4
.L_4525:
        /*00d0*/ 	.byte	0x04, 0x1c
        /*00d2*/ 	.short	(.L_4527 - .L_4526)


	//   ....[0]....
.L_4526:
        /*00d4*/ 	.word	0x00002eb0


	//----- nvinfo : EIATTR_MAX_THREADS
	.align		4
.L_4527:
        /*00d8*/ 	.byte	0x04, 0x05
        /*00da*/ 	.short	(.L_4529 - .L_4528)
.L_4528:
        /*00dc*/ 	.word	0x00000100
        /*00e0*/ 	.word	0x00000001
        /*00e4*/ 	.word	0x00000001


	//----- nvinfo : EIATTR_CRS_STACK_SIZE
	.align		4
.L_4529:
        /*00e8*/ 	.byte	0x04, 0x1e
        /*00ea*/ 	.short	(.L_4531 - .L_4530)
.L_4530:
        /*00ec*/ 	.word	0x00000000


	//----- nvinfo : EIATTR_CBANK_PARAM_SIZE
	.align		4
.L_4531:
        /*00f0*/ 	.byte	0x03, 0x19
        /*00f2*/ 	.short	0x0088


	//----- nvinfo : EIATTR_PARAM_CBANK
	.align		4
        /*00f4*/ 	.byte	0x04, 0x0a
        /*00f6*/ 	.short	(.L_4533 - .L_4532)
	.align		4
.L_4532:
        /*00f8*/ 	.word	index@(.nv.constant0._ZN10layer_norm13ln_bwd_kernelINS_13Kernel_traitsI13__nv_bfloat16S2_S2_fjLj6144ELj1ELj1ELj8ELj16ENS_18Kernel_traits_baseILj6144ES2_S2_S2_fjLj256EEEEEEEvNS_9BwdParamsE)
        /*00fc*/ 	.short	0x0210
        /*00fe*/ 	.short	0x0088


	//----- nvinfo : EIATTR_SW_WAR
	.align		4
.L_4533:
        /*0100*/ 	.byte	0x04, 0x36
        /*0102*/ 	.short	(.L_4535 - .L_4534)
.L_4534:
        /*0104*/ 	.word	0x00000008
.L_4535:


//--------------------- .nv.info._ZN10layer_norm22ln_bwd_finalize_kernelINS_22Kernel_traits_finalizeILj6144E6__halffS2_fjLj1024ELj4ENS_18Kernel_traits_baseILj6144ES2_fS2_fjLj1024EEEEEEEvNS_9BwdParamsE --------------------------
	.section	.nv.info._ZN10layer_norm22ln_bwd_finalize_kernelINS_22Kernel_traits_finalizeILj6144E6__halffS2_fjLj1024ELj4ENS_18Kernel_traits_baseILj6144ES2_fS2_fjLj1024EEEEEEEvNS_9BwdParamsE,"",@"SHT_CUDA_INFO"
	.sectionflags	@""
	.align	4


	//----- nvinfo : EIATTR_CUDA_API_VERSION
	.align		4
        /*0000*/ 	.byte	0x04, 0x37
        /*0002*/ 	.short	(.L_4537 - .L_4536)
.L_4536:
        /*0004*/ 	.word	0x00000082


	//----- nvinfo : EIATTR_KPARAM_INFO
	.align		4
.L_4537:
        /*0008*/ 	.byte	0x04, 0x17
        /*000a*/ 	.short	(.L_4539 - .L_4538)
.L_4538:
        /*000c*/ 	.word	0x00000000
        /*0010*/ 	.short	0x0000
        /*0012*/ 	.short	0x0000
        /*0014*/ 	.byte	0x00, 0xf0, 0x21, 0x02


	//----- nvinfo : EIATTR_SPARSE_MMA_MASK
	.align		4
.L_4539:
        /*0018*/ 	.byte	0x03, 0x50
        /*001a*/ 	.short	0x0000


	//----- nvinfo : EIATTR_MAXREG_COUNT
	.align		4
        /*001c*/ 	.byte	0x03, 0x1b
        /*001e*/ 	.short	0x0040


	//----- nvinfo : EIATTR_NUM_BARRIERS
	.align		4
        /*0020*/ 	.byte	0x02, 0x4c
        /*0022*/ 	.byte	0x01
	.zero		1


	//----- nvinfo : EIATTR_MERCURY_ISA_VERSION
	.align		4
        /*0024*/ 	.byte	0x03, 0x5f
        /*0026*/ 	.short	0x0101


	//----- nvinfo : EIATTR_COOP_GROUP_MASK_REGIDS
	.align		4
        /*0028*/ 	.byte	0x04, 0x29
        /*002a*/ 	.short	(.L_4541 - .L_4540)


	//   ....[0]....
.L_4540:
        /*002c*/ 	.word	0xffffffff


	//   ....[1]....
        /*0030*/ 	.word	0xffffffff


	//   ....[2]....
        /*0034*/ 	.word	0xffffffff


	//   ....[3]....
        /*0038*/ 	.word	0xffffffff


	//   ....[4]....
        /*003c*/ 	.word	0xffffffff


	//   ....[5]....
        /*0040*/ 	.word	0xffffffff


	//   ....[6]....
        /*0044*/ 	.word	0xffffffff


	//   ....[7]....
        /*0048*/ 	.word	0xffffffff


	//   ....[8]....
        /*004c*/ 	.word	0xffffffff


	//   ....[9]....
        /*0050*/ 	.word	0xffffffff


	//   ....[10]....
        /*0054*/ 	.word	0x05000011


	//   ....[11]....
        /*0058*/ 	.word	0x05000011


	//   ....[12]....
        /*005c*/ 	.word	0x05000011


	//   ....[13]....
        /*0060*/ 	.word	0x05000011


	//   ....[14]....
        /*0064*/ 	.word	0x05000011


	//   ....[15]....
        /*0068*/ 	.word	0x05000011


	//   ....[16]....
        /*006c*/ 	.word	0x05000011


	//   ....[17]....
        /*0070*/ 	.word	0x05000011


	//   ....[18]....
        /*0074*/ 	.word	0x05000011


	//   ....[19]....
        /*0078*/ 	.word	0x05000011


	//----- nvinfo : EIATTR_COOP_GROUP_INSTR_OFFSETS
	.align		4
.L_4541:
        /*007c*/ 	.byte	0x04, 0x28
        /*007e*/ 	.short	(.L_4543 - .L_4542)


	//   ....[0]....
.L_4542:
        /*0080*/ 	.word	0x00000860


	//   ....[1]....
        /*0084*/ 	.word	0x00000870


	//   ....[2]....
        /*0088*/ 	.word	0x000008a0


	//   ....[3]....
        /*008c*/ 	.word	0x000008b0


	//   ....[4]....
        /*0090*/ 	.word	0x000008e0


	//   ....[5]....
        /*0094*/ 	.word	0x000008f0


	//   ....[6]....
        /*0098*/ 	.word	0x00000920


	//   ....[7]....
        /*009c*/ 	.word	0x00000930


	//   ....[8]....
        /*00a0*/ 	.word	0x00000960


	//   ....[9]....
        /*00a4*/ 	.word	0x00000970


	//   ....[10]....
        /*00a8*/ 	.word	0x00000b70


	//   ....[11]....
        /*00ac*/ 	.word	0x00000be0


	//   ....[12]....
        /*00b0*/ 	.word	0x00000c50


	//   ....[13]....
        /*00b4*/ 	.word	0x00000cc0


	//   ....[14]....
        /*00b8*/ 	.word	0x00000d30


	//   ....[15]....
        /*00bc*/ 	.word	0x00000d90


	//   ....[16]....
        /*00c0*/ 	.word	0x00000e00


	//   ....[17]....
        /*00c4*/ 	.word	0x00000e70


	//   ....[18]....
        /*00c8*/ 	.word	0x00000ee0


	//   ....[19]....
        /*00cc*/ 	.word	0x00000f50


	//----- nvinfo : EIATTR_EXIT_INSTR_OFFSETS
	.align		4
.L_4543:
        /*00d0*/ 	.byte	0x04, 0x1c
        /*00d2*/ 	.short	(.L_4545 - .L_4544)


	//   ....[0]....
.L_4544:
        /*00d4*/ 	.word	0x00000070


	//   ....[1]....
        /*00d8*/ 	.word	0x00000b10


	//----- nvinfo : EIATTR_MAX_THREADS
	.align		4
.L_4545:
        /*00dc*/ 	.byte	0x04, 0x05
        /*00de*/ 	.short	(.L_4547 - .L_4546)
.L_4546:
        /*00e0*/ 	.word	0x00000400
        /*00e4*/ 	.word	0x00000001
        /*00e8*/ 	.word	0x00000001


	//----- nvinfo : EIATTR_CRS_STACK_SIZE
	.align		4
.L_4547:
        /*00ec*/ 	.byte	0x04, 0x1e
        /*00ee*/ 	.short	(.L_4549 - .L_4548)
.L_4548:
        /*00f0*/ 	.word	0x00000000


	//----- nvinfo : EIATTR_CBANK_PARAM_SIZE
	.align		4
.L_4549:
        /*00f4*/ 	.byte	0x03, 0x19
        /*00f6*/ 	.short	0x0088


	//----- nvinfo : EIATTR_PARAM_CBANK
	.align		4
        /*00f8*/ 	.byte	0x04, 0x0a
        /*00fa*/ 	.short	(.L_4551 - .L_4550)
	.align		4
.L_4550:
        /*00fc*/ 	.word	index@(.nv.constant0._ZN10layer_norm22ln_bwd_finalize_kernelINS_22Kernel_traits_finalizeILj6144E6__halffS2_fjLj1024ELj4ENS_18Kernel_traits_baseILj6144ES2_fS2_fjLj1024EEEEEEEvNS_9BwdParamsE)
        /*0100*/ 	.short	0x0210
        /*0102*/ 	.short	0x0088


	//----- nvinfo : EIATTR_SW_WAR
	.align		4
.L_4551:
        /*0104*/ 	.byte	0x04, 0x36
        /*0106*/ 	.short	(.L_4553 - .L_4552)
.L_4552:
        /*0108*/ 	.word	0x00000008
.L_4553:


//--------------------- .nv.info._ZN10layer_norm13ln_bwd_kernelINS_13Kernel_traitsI6__halffS2_fjLj6144ELj1ELj1ELj8ELj16ENS_18Kernel_traits_baseILj6144ES2_fS2_fjLj256EEEEEEEvNS_9BwdParamsE --------------------------
	.section	.nv.info._ZN10layer_norm13ln_bwd_kernelINS_13Kernel_traitsI6__halffS2_fjLj6144ELj1ELj1ELj8ELj16ENS_18Kernel_traits_baseILj6144ES2_fS2_fjLj256EEEEEEEvNS_9BwdParamsE,"",@"SHT_CUDA_INFO"
	.sectionflags	@""
	.align	4


	//----- nvinfo : EIATTR_CUDA_API_VERSION
	.align		4
        /*0000*/ 	.byte	0x04, 0x37
        /*0002*/ 	.short	(.L_4555 - .L_4554)
.L_4554:
        /*0004*/ 	.word	0x00000082


	//----- nvinfo : EIATTR_KPARAM_INFO
	.align		4
.L_4555:
        /*0008*/ 	.byte	0x04, 0x17
        /*000a*/ 	.short	(.L_4557 - .L_4556)
.L_4556:
        /*000c*/ 	.word	0x00000000
        /*0010*/ 	.short	0x0000
        /*0012*/ 	.short	0x0000
        /*0014*/ 	.byte	0x00, 0xf0, 0x21, 0x02


	//----- nvinfo : EIATTR_SPARSE_MMA_MASK
	.align		4
.L_4557:
        /*0018*/ 	.byte	0x03, 0x50
        /*001a*/ 	.short	0x0000


	//----- nvinfo : EIATTR_MAXREG_COUNT
	.align		4
        /*001c*/ 	.byte	0x03, 0x1b
        /*001e*/ 	.short	0x00ff


	//----- nvinfo : EIATTR_NUM_BARRIERS
	.align		4
        /*0020*/ 	.byte	0x02, 0x4c
        /*0022*/ 	.byte	0x01
	.zero		1


	//----- nvinfo : EIATTR_MERCURY_ISA_VERSION
	.align		4
        /*0024*/ 	.byte	0x03, 0x5f
        /*0026*/ 	.short	0x0101


	//----- nvinfo : EIATTR_COOP_GROUP_MASK_REGIDS
	.align		4
        /*0028*/ 	.byte	0x04, 0x29
        /*002a*/ 	.short	(.L_4559 - .L_4558)


	//   ....[0]....
.L_4558:
        /*002c*/ 	.word	0xffffffff


	//   ....[1]....
        /*0030*/ 	.word	0xffffffff


	//   ....[2]....
        /*0034*/ 	.word	0xffffffff


	//   ....[3]....
        /*0038*/ 	.word	0xffffffff


	//   ....[4]....
        /*003c*/ 	.word	0xffffffff


	//   ....[5]....
        /*0040*/ 	.word	0xffffffff


	//   ....[6]....
        /*0044*/ 	.word	0xffffffff


	//   ....[7]....
        /*0048*/ 	.word	0xffffffff


	//   ....[8]....
        /*004c*/ 	.word	0xffffffff


	//   ....[9]....
        /*0050*/ 	.word	0xffffffff


	//   ....[10]....
        /*0054*/ 	.word	0x050000a4


	//   ....[11]....
        /*0058*/ 	.word	0x050000a4


	//   ....[12]....
        /*005c*/ 	.word	0x050000a4


	//   ....[13]....
        /*0060*/ 	.word	0x050000a4


	//   ....[14]....
        /*0064*/ 	.word	0x050000a4


	//   ....[15]....
        /*0068*/ 	.word	0x050000a4


	//   ....[16]....
        /*006c*/ 	.word	0x050000a4


	//   ....[17]....
        /*0070*/ 	.word	0x050000a4


	//   ....[18]....
        /*0074*/ 	.word	0x050000a4


	//   ....[19]....
        /*0078*/ 	.word	0x050000a4


	//----- nvinfo : EIATTR_COOP_GROUP_INSTR_OFFSETS
	.align		4
.L_4559:
        /*007c*/ 	.byte	0x04, 0x28
        /*007e*/ 	.short	(.L_4561 - .L_4560)


	//   ....[0]....
.L_4560:
        /*0080*/ 	.word	0x00002110


	//   ....[1]....
        /*0084*/ 	.word	0x00002120


	//   ....[2]....
        /*0088*/ 	.word	0x00002150


	//   ....[3]....
        /*008c*/ 	.word	0x00002160


	//   ....[4]....
        /*0090*/ 	.word	0x00002190


	//   ....[5]....
        /*0094*/ 	.word	0x000021a0


	//   ....[6]....
        /*0098*/ 	.word	0x000021d0


	//   ....[7]....
        /*009c*/ 	.word	0x000021e0


	//   ....[8]....
        /*00a0*/ 	.word	0x00002210


	//   ....[9]....
        /*00a4*/ 	.word	0x00002220


	//   ....[10]....
        /*00a8*/ 	.word	0x00002fb0


	//   ....[11]....
        /*00ac*/ 	.word	0x00003000


	//   ....[12]....
        /*00b0*/ 	.word	0x00003070


	//   ....[13]....
        /*00b4*/ 	.word	0x000030d0


	//   ....[14]....
        /*00b8*/ 	.word	0x00003140


	//   ....[15]....
        /*00bc*/ 	.word	0x000031a0


	//   ....[16]....
        /*00c0*/ 	.word	0x00003210


	//   ....[17]....
        /*00c4*/ 	.word	0x00003270


	//   ....[18]....
        /*00c8*/ 	.word	0x000032e0


	//   ....[19]....
        /*00cc*/ 	.word	0x00003340


	//----- nvinfo : EIATTR_EXIT_INSTR_OFFSETS
	.align		4
.L_4561:
        /*00d0*/ 	.byte	0x04, 0x1c
        /*00d2*/ 	.short	(.L_4563 - .L_4562)


	//   ....[0]....
.L_4562:
        /*00d4*/ 	.word	0x00002f50


	//----- nvinfo : EIATTR_MAX_THREADS
	.align		4
.L_4563:
        /*00d8*/ 	.byte	0x04, 0x05
        /*00da*/ 	.short	(.L_4565 - .L_4564)
.L_4564:
        /*00dc*/ 	.word	0x00000100
        /*00e0*/ 	.word	0x00000001
        /*00e4*/ 	.word	0x00000001


	//----- nvinfo : EIATTR_CRS_STACK_SIZE
	.align		4
.L_4565:
        /*00e8*/ 	.byte	0x04, 0x1e
        /*00ea*/ 	.short	(.L_4567 - .L_4566)
.L_4566:
        /*00ec*/ 	.word	0x00000000


	//----- nvinfo : EIATTR_CBANK_PARAM_SIZE
	.align		4
.L_4567:
        /*00f0*/ 	.byte	0x03, 0x19
        /*00f2*/ 	.short	0x0088


	//----- nvinfo : EIATTR_PARAM_CBANK
	.align		4
        /*00f4*/ 	.byte	0x04, 0x0a
        /*00f6*/ 	.short	(.L_4569 - .L_4568)
	.align		4
.L_4568:
        /*00f8*/ 	.word	index@(.nv.constant0._ZN10layer_norm13ln_bwd_kernelINS_13Kernel_traitsI6__halffS2_fjLj6144ELj1ELj1ELj8ELj16ENS_18Kernel_traits_baseILj6144ES2_fS2_fjLj256EEEEEEEvNS_9BwdParamsE)
        /*00fc*/ 	.short	0x0210
        /*00fe*/ 	.short	0x0088


	//----- nvinfo : EIATTR_SW_WAR
	.align		4
.L_4569:
        /*0100*/ 	.byte	0x04, 0x36
        /*0102*/ 	.short	(.L_4571 - .L_4570)
.L_4570:
        /*0104*/ 	.word	0x00000008
.L_4571:


//--------------------- .nv.info._ZN10layer_norm22ln_bwd_finalize_kernelINS_22Kernel_traits_finalizeILj6144E6__halfS2_S2_fjLj1024ELj4ENS_18Kernel_traits_baseILj6144ES2_S2_S2_fjLj1024EEEEEEEvNS_9BwdParamsE --------------------------
	.section	.nv.info._ZN10layer_norm22ln_bwd_finalize_kernelINS_22Kernel_traits_finalizeILj6144E6__halfS2_S2_fjLj1024ELj4ENS_18Kernel_traits_baseILj6144ES2_S2_S2_fjLj1024EEEEEEEvNS_9BwdParamsE,"",@"SHT_CUDA_INFO"
	.sectionflags	@""
	.align	4


	//----- nvinfo : EIATTR_CUDA_API_VERSION
	.align		4
        /*0000*/ 	.byte	0x04, 0x37
        /*0002*/ 	.short	(.L_4573 - .L_4572)
.L_4572:
        /*0004*/ 	.word	0x00000082


	//----- nvinfo : EIATTR_KPARAM_INFO
	.align		4
.L_4573:
        /*0008*/ 	.byte	0x04, 0x17
        /*000a*/ 	.short	(.L_4575 - .L_4574)
.L_4574:
        /*000c*/ 	.word	0x00000000
        /*0010*/ 	.short	0x0000
        /*0012*/ 	.short	0x0000
        /*0014*/ 	.byte	0x00, 0xf0, 0x21, 0x02


	//----- nvinfo : EIATTR_SPARSE_MMA_MASK
	.align		4
.L_4575:
        /*0018*/ 	.byte	0x03, 0x50
        /*001a*/ 	.short	0x0000


	//----- nvinfo : EIATTR_MAXREG_COUNT
	.align		4
        /*001c*/ 	.byte	0x03, 0x1b
        /*001e*/ 	.short	0x0040


	//----- nvinfo : EIATTR_NUM_BARRIERS
	.align		4
        /*0020*/ 	.byte	0x02, 0x4c
        /*0022*/ 	.byte	0x01
	.zero		1


	//----- nvinfo : EIATTR_MERCURY_ISA_VERSION
	.align		4
        /*0024*/ 	.byte	0x03, 0x5f
        /*0026*/ 	.short	0x0101


	//----- nvinfo : EIATTR_COOP_GROUP_MASK_REGIDS
	.align		4
        /*0028*/ 	.byte	0x04, 0x29
        /*002a*/ 	.short	(.L_4577 - .L_4576)


	//   ....[0]....
.L_4576:
        /*002c*/ 	.word	0xffffffff


	//   ....[1]....
        /*0030*/ 	.word	0xffffffff


	//   ....[2]....
        /*0034*/ 	.word	0xffffffff


	//   ....[3]....
        /*0038*/ 	.word	0xffffffff


	//   ....[4]....
        /*003c*/ 	.word	0xffffffff


	//   ....[5]....
        /*0040*/ 	.word	0xffffffff


	//   ....[6]....
        /*0044*/ 	.word	0xffffffff


	//   ....[7]....
        /*0048*/ 	.word	0xffffffff


	//   ....[8]....
        /*004c*/ 	.word	0xffffffff


	//   ....[9]....
        /*0050*/ 	.word	0xffffffff


	//   ....[10]....
        /*0054*/ 	.word	0x05000011


	//   ....[11]....
        /*0058*/ 	.word	0x05000011


	//   ....[12]....
        /*005c*/ 	.word	0x05000011


	//   ....[13]....
        /*0060*/ 	.word	0x05000011


	//   ....[14]....
        /*0064*/ 	.word	0x05000011


	//   ....[15]....
        /*0068*/ 	.word	0x05000011


	//   ....[16]....
        /*006c*/ 	.word	0x05000011


	//   ....[17]....
        /*0070*/ 	.word	0x05000011


	//   ....[18]....
        /*0074*/ 	.word	0x05000011


	//   ....[19]....
        /*0078*/ 	.word	0x05000011


	//----- nvinfo : EIATTR_COOP_GROUP_INSTR_OFFSETS
	.align		4
.L_4577:
        /*007c*/ 	.byte	0x04, 0x28
        /*007e*/ 	.short	(.L_4579 - .L_4578)


	//   ....[0]....
.L_4578:
        /*0080*/ 	.word	0x00000860


	//   ....[1]....
        /*0084*/ 	.word	0x00000870


	//   ....[2]....
        /*0088*/ 	.word	0x000008a0


	//   ....[3]....
        /*008c*/ 	.word	0x000008b0


	//   ....[4]....
        /*0090*/ 	.word	0x000008e0


	//   ....[5]....
        /*0094*/ 	.word	0x000008f0


	//   ....[6]....
        /*0098*/ 	.word	0x00000920


	//   ....[7]....
        /*009c*/ 	.word	0x00000930


	//   ....[8]....
        /*00a0*/ 	.word	0x00000960


	//   ....[9]....
        /*00a4*/ 	.word	0x00000970


	//   ....[10]....
        /*00a8*/ 	.word	0x00000b70


	//   ....[11]....
        /*00ac*/ 	.word	0x00000be0


	//   ....[12]....
        /*00b0*/ 	.word	0x00000c50


	//   ....[13]....
        /*00b4*/ 	.word	0x00000cc0


	//   ....[14]....
        /*00b8*/ 	.word	0x00000d30


	//   ....[15]....
        /*00bc*/ 	.word	0x00000d90


	//   ....[16]....
        /*00c0*/ 	.word	0x00000e00


	//   ....[17]....
        /*00c4*/ 	.word	0x00000e70


	//   ....[18]....
        /*00c8*/ 	.word	0x00000ee0


	//   ....[19]....
        /*00cc*/ 	.word	0x00000f50


	//----- nvinfo : EIATTR_EXIT_INSTR_OFFSETS
	.align		4
.L_4579:
        /*00d0*/ 	.byte	0x04, 0x1c
        /*00d2*/ 	.short	(.L_4581 - .L_4580)


	//   ....[0]....
.L_4580:
        /*00d4*/ 	.word	0x00000070


	//   ....[1]....
        /*00d8*/ 	.word	0x00000b10


	//----- nvinfo : EIATTR_MAX_THREADS
	.align		4
.L_4581:
        /*00dc*/ 	.byte	0x04, 0x05
        /*00de*/ 	.short	(.L_4583 - .L_4582)
.L_4582:
        /*00e0*/ 	.word	0x00000400
        /*00e4*/ 	.word	0x00000001
        /*00e8*/ 	.word	0x00000001


	//----- nvinfo : EIATTR_CRS_STACK_SIZE
	.align		4
.L_4583:
        /*00ec*/ 	.byte	0x04, 0x1e
        /*00ee*/ 	.short	(.L_4585 - .L_4584)
.L_4584:
        /*00f0*/ 	.word	0x00000000


	//----- nvinfo : EIATTR_CBANK_PARAM_SIZE
	.align		4
.L_4585:
        /*00f4*/ 	.byte	0x03, 0x19
        /*00f6*/ 	.short	0x0088


	//----- nvinfo : EIATTR_PARAM_CBANK
	.align		4
        /*00f8*/ 	.byte	0x04, 0x0a
        /*00fa*/ 	.short	(.L_4587 - .L_4586)
	.align		4
.L_4586:
        /*00fc*/ 	.word	index@(.nv.constant0._ZN10layer_norm22ln_bwd_finalize_kernelINS_22Kernel_traits_finalizeILj6144E6__halfS2_S2_fjLj1024ELj4ENS_18Kernel_traits_baseILj6144ES2_S2_S2_fjLj1024EEEEEEEvNS_9BwdParamsE)
        /*0100*/ 	.short	0x0210
        /*0102*/ 	.short	0x0088


	//----- nvinfo : EIATTR_SW_WAR
	.align		4
.L_4587:
        /*0104*/ 	.byte	0x04, 0x36
        /*0106*/ 	.short	(.L_4589 - .L_4588)
.L_4588:
        /*0108*/ 	.word	0x00000008
.L_4589:


//--------------------- .nv.info._ZN10layer_norm13ln_bwd_kernelINS_13Kernel_traitsI6__halfS2_S2_fjLj6144ELj1ELj1ELj8ELj16ENS_18Kernel_traits_baseILj6144ES2_S2_S2_fjLj256EEEEEEEvNS_9BwdParamsE --------------------------
	.section	.nv.info._ZN10layer_norm13ln_bwd_kernelINS_13Kernel_traitsI6__halfS2_S2_fjLj6144ELj1ELj1ELj8ELj16ENS_18Kernel_traits_baseILj6144ES2_S2_S2_fjLj256EEEEEEEvNS_9BwdParamsE,"",@"SHT_CUDA_INFO"
	.sectionflags	@""
	.align	4


	//----- nvinfo : EIATTR_CUDA_API_VERSION
	.align		4
        /*0000*/ 	.byte	0x04, 0x37
        /*0002*/ 	.short	(.L_4591 - .L_4590)
.L_4590:
        /*0004*/ 	.word	0x00000082


	//----- nvinfo : EIATTR_KPARAM_INFO
	.align		4
.L_4591:
        /*0008*/ 	.byte	0x04, 0x17
        /*000a*/ 	.short	(.L_4593 - .L_4592)
.L_4592:
        /*000c*/ 	.word	0x00000000
        /*0010*/ 	.short	0x0000
        /*0012*/ 	.short	0x0000
        /*0014*/ 	.byte	0x00, 0xf0, 0x21, 0x02


	//----- nvinfo : EIATTR_SPARSE_MMA_MASK
	.align		4
.L_4593:
        /*0018*/ 	.byte	0x03, 0x50
        /*001a*/ 	.short	0x0000


	//----- nvinfo : EIATTR_MAXREG_COUNT
	.align		4
        /*001c*/ 	.byte	0x03, 0x1b
        /*001e*/ 	.short	0x00ff


	//----- nvinfo : EIATTR_NUM_BARRIERS
	.align		4
        /*0020*/ 	.byte	0x02, 0x4c
        /*0022*/ 	.byte	0x01
	.zero		1


	//----- nvinfo : EIATTR_MERCURY_ISA_VERSION
	.align		4
        /*0024*/ 	.byte	0x03, 0x5f
        /*0026*/ 	.short	0x0101


	//----- nvinfo : EIATTR_COOP_GROUP_MASK_REGIDS
	.align		4
        /*0028*/ 	.byte	0x04, 0x29
        /*002a*/ 	.short	(.L_4595 - .L_4594)


	//   ....[0]....
.L_4594:
        /*002c*/ 	.word	0xffffffff


	//   ....[1]....
        /*0030*/ 	.word	0xffffffff


	//   ....[2]....
        /*0034*/ 	.word	0xffffffff


	//   ....[3]....
        /*0038*/ 	.word	0xffffffff


	//   ....[4]....
        /*003c*/ 	.word	0xffffffff


	//   ....[5]....
        /*0040*/ 	.word	0xffffffff


	//   ....[6]....
        /*0044*/ 	.word	0xffffffff


	//   ....[7]....
        /*0048*/ 	.word	0xffffffff


	//   ....[8]....
        /*004c*/ 	.word	0xffffffff


	//   ....[9]....
        /*0050*/ 	.word	0xffffffff


	//   ....[10]....
        /*0054*/ 	.word	0x050000a4


	//   ....[11]....
        /*0058*/ 	.word	0x050000a4


	//   ....[12]....
        /*005c*/ 	.word	0x050000a4


	//   ....[13]....
        /*0060*/ 	.word	0x050000a4


	//   ....[14]....
        /*0064*/ 	.word	0x050000a4


	//   ....[15]....
        /*0068*/ 	.word	0x050000a4


	//   ....[16]....
        /*006c*/ 	.word	0x050000a4


	//   ....[17]....
        /*0070*/ 	.word	0x050000a4


	//   ....[18]....
        /*0074*/ 	.word	0x050000a4


	//   ....[19]....
        /*0078*/ 	.word	0x050000a4


	//----- nvinfo : EIATTR_COOP_GROUP_INSTR_OFFSETS
	.align		4
.L_4595:
        /*007c*/ 	.byte	0x04, 0x28
        /*007e*/ 	.short	(.L_4597 - .L_4596)


	//   ....[0]....
.L_4596:
        /*0080*/ 	.word	0x00001d70


	//   ....[1]....
        /*0084*/ 	.word	0x00001d80


	//   ....[2]....
        /*0088*/ 	.word	0x00001db0


	//   ....[3]....
        /*008c*/ 	.word	0x00001dc0


	//   ....[4]....
        /*0090*/ 	.word	0x00001df0


	//   ....[5]....
        /*0094*/ 	.word	0x00001e00


	//   ....[6]....
        /*0098*/ 	.word	0x00001e30


	//   ....[7]....
        /*009c*/ 	.word	0x00001e40


	//   ....[8]....
        /*00a0*/ 	.word	0x00001e70


	//   ....[9]....
        /*00a4*/ 	.word	0x00001e80


	//   ....[10]....
        /*00a8*/ 	.word	0x00002c10


	//   ....[11]....
        /*00ac*/ 	.word	0x00002c60


	//   ....[12]....
        /*00b0*/ 	.word	0x00002cd0


	//   ....[13]....
        /*00b4*/ 	.word	0x00002d30


	//   ....[14]....
        /*00b8*/ 	.word	0x00002da0


	//   ....[15]....
        /*00bc*/ 	.word	0x00002e00


	//   ....[16]....
        /*00c0*/ 	.word	0x00002e70


	//   ....[17]....
        /*00c4*/ 	.word	0x00002ed0


	//   ....[18]....
        /*00c8*/ 	.word	0x00002f40


	//   ....[19]....
        /*00cc*/ 	.word	0x00002fa0


	//----- nvinfo : EIATTR_EXIT_INSTR_OFFSETS
	.align		4
.L_4597:
        /*00d0*/ 	.byte	0x04, 0x1c
        /*00d2*/ 	.short	(.L_4599 - .L_4598)


	//   ....[0]....
.L_4598:
        /*00d4*/ 	.word	0x00002bb0


	//----- nvinfo : EIATTR_MAX_THREADS
	.align		4
.L_4599:
        /*00d8*/ 	.byte	0x04, 0x05
        /*00da*/ 	.short	(.L_4601 - .L_4600)
.L_4600:
        /*00dc*/ 	.word	0x00000100
        /*00e0*/ 	.word	0x00000001
        /*00e4*/ 	.word	0x00000001


	//----- nvinfo : EIATTR_CRS_STACK_SIZE
	.align		4
.L_4601:
        /*00e8*/ 	.byte	0x04, 0x1e
        /*00ea*/ 	.short	(.L_4603 - .L_4602)
.L_4602:
        /*00ec*/ 	.word	0x00000000


	//----- nvinfo : EIATTR_CBANK_PARAM_SIZE
	.align		4
.L_4603:
        /*00f0*/ 	.byte	0x03, 0x19
        /*00f2*/ 	.short	0x0088


	//----- nvinfo : EIATTR_PARAM_CBANK
	.align		4
        /*00f4*/ 	.byte	0x04, 0x0a
        /*00f6*/ 	.short	(.L_4605 - .L_4604)
	.align		4
.L_4604:
        /*00f8*/ 	.word	index@(.nv.constant0._ZN10layer_norm13ln_bwd_kernelINS_13Kernel_traitsI6__halfS2_S2_fjLj6144ELj1ELj1ELj8ELj16ENS_18Kernel_traits_baseILj6144ES2_S2_S2_fjLj256EEEEEEEvNS_9BwdParamsE)
        /*00fc*/ 	.short	0x0210
        /*00fe*/ 	.short	0x0088


	//----- nvinfo : EIATTR_SW_WAR
	.align		4
.L_4605:
        /*0100*/ 	.byte	0x04, 0x36
        /*0102*/ 	.short	(.L_4607 - .L_4606)
.L_4606:
        /*0104*/ 	.word	0x00000008
.L_4607:


//--------------------- .nv.info._ZN10layer_norm22ln_bwd_finalize_kernelINS_22Kernel_traits_finalizeILj6144EffffjLj1024ELj4ENS_18Kernel_traits_baseILj6144EffffjLj1024EEEEEEEvNS_9BwdParamsE --------------------------
	.section	.nv.info._ZN10layer_norm22ln_bwd_finalize_kernelINS_22Kernel_traits_finalizeILj6144EffffjLj1024ELj4ENS_18Kernel_traits_baseILj6144EffffjLj1024EEEEEEEvNS_9BwdParamsE,"",@"SHT_CUDA_INFO"
	.sectionflags	@""
	.align	4


	//----- nvinfo : EIATTR_CUDA_API_VERSION
	.align		4
        /*0000*/ 	.byte	0x04, 0x37
        /*0002*/ 	.short	(.L_4609 - .L_4608)
.L_4608:
        /*0004*/ 	.word	0x00000082


	//----- nvinfo : EIATTR_KPARAM_INFO
	.align		4
.L_4609:
        /*0008*/ 	.byte	0x04, 0x17
        /*000a*/ 	.short	(.L_4611 - .L_4610)
.L_4610:
        /*000c*/ 	.word	0x00000000
        /*0010*/ 	.short	0x0000
        /*0012*/ 	.short	0x0000
        /*0014*/ 	.byte	0x00, 0xf0, 0x21, 0x02


	//----- nvinfo : EIATTR_SPARSE_MMA_MASK
	.align		4
.L_4611:
        /*0018*/ 	.byte	0x03, 0x50
        /*001a*/ 	.short	0x0000


	//----- nvinfo : EIATTR_MAXREG_COUNT
	.align		4
        /*001c*/ 	.byte	0x03, 0x1b
        /*001e*/ 	.short	0x0040


	//----- nvinfo : EIATTR_NUM_BARRIERS
	.align		4
        /*0020*/ 	.byte	0x02, 0x4c
        /*0022*/ 	.byte	0x01
	.zero		1


	//----- nvinfo : EIATTR_MERCURY_ISA_VERSION
	.align		4
        /*0024*/ 	.byte	0x03, 0x5f
        /*0026*/ 	.short	0x0101


	//----- nvinfo : EIATTR_COOP_GROUP_MASK_REGIDS
	.align		4
        /*0028*/ 	.byte	0x04, 0x29
        /*002a*/ 	.short	(.L_4613 - .L_4612)


	//   ....[0]....
.L_4612:
        /*002c*/ 	.word	0xffffffff


	//   ....[1]....
        /*0030*/ 	.word	0xffffffff


	//   ....[2]....
        /*0034*/ 	.word	0xffffffff


	//   ....[3]....
        /*0038*/ 	.word	0xffffffff


	//   ....[4]....
        /*003c*/ 	.word	0xffffffff


	//   ....[5]....
        /*0040*/ 	.word	0xffffffff


	//   ....[6]....
        /*0044*/ 	.word	0xffffffff


	//   ....[7]....
        /*0048*/ 	.word	0xffffffff


	//   ....[8]....
        /*004c*/ 	.word	0xffffffff


	//   ....[9]....
        /*0050*/ 	.word	0xffffffff


	//   ....[10]....
        /*0054*/ 	.word	0x05000011


	//   ....[11]....
        /*0058*/ 	.word	0x05000011


	//   ....[12]....
        /*005c*/ 	.word	0x05000011


	//   ....[13]....
        /*0060*/ 	.word	0x05000011


	//   ....[14]....
        /*0064*/ 	.word	0x05000011


	//   ....[15]....
        /*0068*/ 	.word	0x05000011


	//   ....[16]....
        /*006c*/ 	.word	0x05000011


	//   ....[17]....
        /*0070*/ 	.word	0x05000011


	//   ....[18]....
        /*0074*/ 	.word	0x05000011


	//   ....[19]....
        /*0078*/ 	.word	0x05000011


	//----- nvinfo : EIATTR_COOP_GROUP_INSTR_OFFSETS
	.align		4
.L_4613:
        /*007c*/ 	.byte	0x04, 0x28
        /*007e*/ 	.short	(.L_4615 - .L_4614)


	//   ....[0]....
.L_4614:
        /*0080*/ 	.word	0x00000860


	//   ....[1]....
        /*0084*/ 	.word	0x00000870


	//   ....[2]....
        /*0088*/ 	.word	0x000008a0


	//   ....[3]....
        /*008c*/ 	.word	0x000008b0


	//   ....[4]....
        /*0090*/ 	.word	0x000008e0


	//   ....[5]....
        /*0094*/ 	.word	0x000008f0


	//   ....[6]....
        /*0098*/ 	.word	0x00000920


	//   ....[7]....
        /*009c*/ 	.word	0x00000930


	//   ....[8]....
        /*00a0*/ 	.word	0x00000960


	//   ....[9]....
        /*00a4*/ 	.word	0x00000970


	//   ....[10]....
        /*00a8*/ 	.word	0x00000b20


	//   ....[11]....
        /*00ac*/ 	.word	0x00000b90


	//   ....[12]....
        /*00b0*/ 	.word	0x00000c00


	//   ....[13]....
        /*00b4*/ 	.word	0x00000c70


	//   ....[14]....
        /*00b8*/ 	.word	0x00000ce0


	//   ....[15]....
        /*00bc*/ 	.word	0x00000d40


	//   ....[16]....
        /*00c0*/ 	.word	0x00000db0


	//   ....[17]....
        /*00c4*/ 	.word	0x00000e20


	//   ....[18]....
        /*00c8*/ 	.word	0x00000e90


	//   ....[19]....
        /*00cc*/ 	.word	0x00000f00


	//----- nvinfo : EIATTR_EXIT_INSTR_OFFSETS
	.align		4
.L_4615:
        /*00d0*/ 	.byte	0x04, 0x1c
        /*00d2*/ 	.short	(.L_4617 - .L_4616)


	//   ....[0]....
.L_4616:
        /*00d4*/ 	.word	0x00000070


	//   ....[1]....
        /*00d8*/ 	.word	0x00000ac0


	//----- nvinfo : EIATTR_MAX_THREADS
	.align		4
.L_4617:
        /*00dc*/ 	.byte	0x04, 0x05
        /*00de*/ 	.short	(.L_4619 - .L_4618)
.L_4618:
        /*00e0*/ 	.word	0x00000400
        /*00e4*/ 	.word	0x00000001
        /*00e8*/ 	.word	0x00000001


	//----- nvinfo : EIATTR_CRS_STACK_SIZE
	.align		4
.L_4619:
        /*00ec*/ 	.byte	0x04, 0x1e
        /*00ee*/ 	.short	(.L_4621 - .L_4620)
.L_4620:
        /*00f0*/ 	.word	0x00000000


	//----- nvinfo : EIATTR_CBANK_PARAM_SIZE
	.align		4
.L_4621:
        /*00f4*/ 	.byte	0x03, 0x19
        /*00f6*/ 	.short	0x0088


	//----- nvinfo : EIATTR_PARAM_CBANK
	.align		4
        /*00f8*/ 	.byte	0x04, 0x0a
        /*00fa*/ 	.short	(.L_4623 - .L_4622)
	.align		4
.L_4622:
        /*00fc*/ 	.word	index@(.nv.constant0._ZN10layer_norm22ln_bwd_finalize_kernelINS_22Kernel_traits_finalizeILj6144EffffjLj1024ELj4ENS_18Kernel_traits_baseILj6144EffffjLj1024EEEEEEEvNS_9BwdParamsE)
        /*0100*/ 	.short	0x0210
        /*0102*/ 	.short	0x0088


	//----- nvinfo : EIATTR_SW_WAR
	.align		4
.L_4623:
        /*0104*/ 	.byte	0x04, 0x36
        /*0106*/ 	.short	(.L_4625 - .L_4624)
.L_4624:
        /*0108*/ 	.word	0x00000008
.L_4625:


//--------------------- .nv.info._ZN10layer_norm13ln_bwd_kernelINS_13Kernel_traitsIffffjLj6144ELj1ELj1ELj8ELj16ENS_18Kernel_traits_baseILj6144EffffjLj256EEEEEEEvNS_9BwdParamsE --------------------------
	.section	.nv.info._ZN10layer_norm13ln_bwd_kernelINS_13Kernel_traitsIffffjLj6144ELj1ELj1ELj8ELj16ENS_18Kernel_traits_baseILj6144EffffjLj256EEEEEEEvNS_9BwdParamsE,"",@"SHT_CUDA_INFO"
	.sectionflags	@""
	.align	4


	//----- nvinfo : EIATTR_CUDA_API_VERSION
	.align		4
        /*0000*/ 	.byte	0x04, 0x37
        /*0002*/ 	.short	(.L_4627 - .L_4626)
.L_4626:
        /*0004*/ 	.word	0x00000082


	//----- nvinfo : EIATTR_KPARAM_INFO
	.align		4
.L_4627:
        /*0008*/ 	.byte	0x04, 0x17
        /*000a*/ 	.short	(.L_4629 - .L_4628)
.L_4628:
        /*000c*/ 	.word	0x00000000
        /*0010*/ 	.short	0x0000
        /*0012*/ 	.short	0x0000
        /*0014*/ 	.byte	0x00, 0xf0, 0x21, 0x02


	//----- nvinfo : EIATTR_SPARSE_MMA_MASK
	.align		4
.L_4629:
        /*0018*/ 	.byte	0x03, 0x50
        /*001a*/ 	.short	0x0000


	//----- nvinfo : EIATTR_MAXREG_COUNT
	.align		4
        /*001c*/ 	.byte	0x03, 0x1b
        /*001e*/ 	.short	0x00ff


	//----- nvinfo : EIATTR_NUM_BARRIERS
	.align		4
        /*0020*/ 	.byte	0x02, 0x4c
        /*0022*/ 	.byte	0x01
	.zero		1


	//----- nvinfo : EIATTR_MERCURY_ISA_VERSION
	.align		4
        /*0024*/ 	.byte	0x03, 0x5f
        /*0026*/ 	.short	0x0101


	//----- nvinfo : EIATTR_COOP_GROUP_MASK_REGIDS
	.align		4
        /*0028*/ 	.byte	0x04, 0x29
        /*002a*/ 	.short	(.L_4631 - .L_4630)


	//   ....[0]....
.L_4630:
        /*002c*/ 	.word	0xffffffff


	//   ....[1]....
        /*0030*/ 	.word	0xffffffff


	//   ....[2]....
        /*0034*/ 	.word	0xffffffff


	//   ....[3]....
        /*0038*/ 	.word	0xffffffff


	//   ....[4]....
        /*003c*/ 	.word	0xffffffff


	//   ....[5]....
        /*0040*/ 	.word	0xffffffff


	//   ....[6]....
        /*0044*/ 	.word	0xffffffff


	//   ....[7]....
        /*0048*/ 	.word	0xffffffff


	//   ....[8]....
        /*004c*/ 	.word	0xffffffff


	//   ....[9]....
        /*0050*/ 	.word	0xffffffff


	//   ....[10]....
        /*0054*/ 	.word	0x050000a2


	//   ....[11]....
        /*0058*/ 	.word	0x050000a2


	//   ....[12]....
        /*005c*/ 	.word	0x050000a2


	//   ....[13]....
        /*0060*/ 	.word	0x050000a2


	//   ....[14]....
        /*0064*/ 	.word	0x050000a2


	//   ....[15]....
        /*0068*/ 	.word	0x050000a2


	//   ....[16]....
        /*006c*/ 	.word	0x050000a2


	//   ....[17]....
        /*0070*/ 	.word	0x050000a2


	//   ....[18]....
        /*0074*/ 	.word	0x050000a2


	//   ....[19]....
        /*0078*/ 	.word	0x050000a2


	//----- nvinfo : EIATTR_COOP_GROUP_INSTR_OFFSETS
	.align		4
.L_4631:
        /*007c*/ 	.byte	0x04, 0x28
        /*007e*/ 	.short	(.L_4633 - .L_4632)


	//   ....[0]....
.L_4632:
        /*0080*/ 	.word	0x000019b0


	//   ....[1]....
        /*0084*/ 	.word	0x000019c0


	//   ....[2]....
        /*0088*/ 	.word	0x000019f0


	//   ....[3]....
        /*008c*/ 	.word	0x00001a00


	//   ....[4]....
        /*0090*/ 	.word	0x00001a30


	//   ....[5]....
        /*0094*/ 	.word	0x00001a40


	//   ....[6]....
        /*0098*/ 	.word	0x00001a70


	//   ....[7]....
        /*009c*/ 	.word	0x00001a80


	//   ....[8]....
        /*00a0*/ 	.word	0x00001ab0


	//   ....[9]....
        /*00a4*/ 	.word	0x00001ac0


	//   ....[10]....
        /*00a8*/ 	.word	0x000028c0


	//   ....[11]....
        /*00ac*/ 	.word	0x00002910


	//   ....[12]....
        /*00b0*/ 	.word	0x00002980


	//   ....[13]....
        /*00b4*/ 	.word	0x000029e0


	//   ....[14]....
        /*00b8*/ 	.word	0x00002a50


	//   ....[15]....
        /*00bc*/ 	.word	0x00002ab0


	//   ....[16]....
        /*00c0*/ 	.word	0x00002b20


	//   ....[17]....
        /*00c4*/ 	.word	0x00002b80


	//   ....[18]....
        /*00c8*/ 	.word	0x00002bf0


	//   ....[19]....
        /*00cc*/ 	.word	0x00002c50


	//----- nvinfo : EIATTR_EXIT_INSTR_OFFSETS
	.align		4
.L_4633:
        /*00d0*/ 	.byte	0x04, 0x1c
        /*00d2*/ 	.short	(.L_4635 - .L_4634)


	//   ....[0]....
.L_4634:
        /*00d4*/ 	.word	0x00002860


	//----- nvinfo : EIATTR_MAX_THREADS
	.align		4
.L_4635:
        /*00d8*/ 	.byte	0x04, 0x05
        /*00da*/ 	.short	(.L_4637 - .L_4636)
.L_4636:
        /*00dc*/ 	.word	0x00000100
        /*00e0*/ 	.word	0x00000001
        /*00e4*/ 	.word	0x00000001


	//----- nvinfo : EIATTR_CRS_STACK_SIZE
	.align		4
.L_4637:
        /*00e8*/ 	.byte	0x04, 0x1e
        /*00ea*/ 	.short	(.L_4639 - .L_4638)
.L_4638:
        /*00ec*/ 	.word	0x00000000


	//----- nvinfo : EIATTR_CBANK_PARAM_SIZE
	.align		4
.L_4639:
        /*00f0*/ 	.byte	0x03, 0x19
        /*00f2*/ 	.short	0x0088


	//----- nvinfo : EIATTR_PARAM_CBANK
	.align		4
        /*00f4*/ 	.byte	0x04, 0x0a
        /*00f6*/ 	.short	(.L_4641 - .L_4640)
	.align		4
.L_4640:
        /*00f8*/ 	.word	index@(.nv.constant0._ZN10layer_norm13ln_bwd_kernelINS_13Kernel_traitsIffffjLj6144ELj1ELj1ELj8ELj16ENS_18Kernel_traits_baseILj6144EffffjLj256EEEEEEEvNS_9BwdParamsE)
        /*00fc*/ 	.short	0x0210
        /*00fe*/ 	.short	0x0088


	//----- nvinfo : EIATTR_SW_WAR
	.align		4
.L_4641:
        /*0100*/ 	.byte	0x04, 0x36
        /*0102*/ 	.short	(.L_4643 - .L_4642)
.L_4642:
        /*0104*/ 	.word	0x00000008
.L_4643:


//--------------------- .nv.info._ZN10layer_norm22ln_bwd_finalize_kernelINS_22Kernel_traits_finalizeILj5120E13__nv_bfloat16fS2_fjLj1024ELj4ENS_18Kernel_traits_baseILj5120ES2_fS2_fjLj1024EEEEEEEvNS_9BwdParamsE --------------------------
	.section	.nv.info._ZN10layer_norm22ln_bwd_finalize_kernelINS_22Kernel_traits_finalizeILj5120E13__nv_bfloat16fS2_fjLj1024ELj4ENS_18Kernel_traits_baseILj5120ES2_fS2_fjLj1024EEEEEEEvNS_9BwdParamsE,"",@"SHT_CUDA_INFO"
	.sectionflags	@""
	.align	4


	//----- nvinfo : EIATTR_CUDA_API_VERSION
	.align		4
        /*0000*/ 	.byte	0x04, 0x37
        /*0002*/ 	.short	(.L_4645 - .L_4644)
.L_4644:
        /*0004*/ 	.word	0x00000082


	//----- nvinfo : EIATTR_KPARAM_INFO
	.align		4
.L_4645:
        /*0008*/ 	.byte	0x04, 0x17
        /*000a*/ 	.short	(.L_4647 - .L_4646)
.L_4646:
        /*000c*/ 	.word	0x00000000
        /*0010*/ 	.short	0x0000
        /*0012*/ 	.short	0x0000
        /*0014*/ 	.byte	0x00, 0xf0, 0x21, 0x02


	//----- nvinfo : EIATTR_SPARSE_MMA_MASK
	.align		4
.L_4647:
        /*0018*/ 	.byte	0x03, 0x50
        /*001a*/ 	.short	0x0000


	//----- nvinfo : EIATTR_MAXREG_COUNT
	.align		4
        /*001c*/ 	.byte	0x03, 0x1b
        /*001e*/ 	.short	0x0040


	//----- nvinfo : EIATTR_NUM_BARRIERS
	.align		4
        /*0020*/ 	.byte	0x02, 0x4c
        /*0022*/ 	.byte	0x01
	.zero		1


	//----- nvinfo : EIATTR_MERCURY_ISA_VERSION
	.align		4
        /*0024*/ 	.byte	0x03, 0x5f
        /*0026*/ 	.short	0x0101


	//----- nvinfo : EIATTR_COOP_GROUP_MASK_REGIDS
	.align		4
        /*0028*/ 	.byte	0x04, 0x29
        /*002a*/ 	.short	(.L_4649 - .L_4648)


	//   ....[0]....
.L_4648:
        /*002c*/ 	.word	0xffffffff


	//   ....[1]....
        /*0030*/ 	.word	0xffffffff


	//   ....[2]....
        /*0034*/ 	.word	0xffffffff


	//   ....[3]....
        /*0038*/ 	.word	0xffffffff


	//   ....[4]....
        /*003c*/ 	.word	0xffffffff


	//   ....[5]....
        /*0040*/ 	.word	0xffffffff


	//   ....[6]....
        /*0044*/ 	.word	0xffffffff


	//   ....[7]....
        /*0048*/ 	.word	0xffffffff


	//   ....[8]....
        /*004c*/ 	.word	0xffffffff


	//   ....[9]....
        /*0050*/ 	.word	0xffffffff


	//   ....[10]....
        /*0054*/ 	.word	0x05000011


	//   ....[11]....
        /*0058*/ 	.word	0x05000011


	//   ....[12]....
        /*005c*/ 	.word	0x05000011


	//   ....[13]....
        /*0060*/ 	.word	0x05000011


	//   ....[14]....
        /*0064*/ 	.word	0x05000011


	//   ....[15]....
        /*0068*/ 	.word	0x05000011


	//   ....[16]....
        /*006c*/ 	.word	0x05000011


	//   ....[17]....
        /*0070*/ 	.word	0x05000011


	//   ....[18]....
        /*0074*/ 	.word	0x05000011


	//   ....[19]....
        /*0078*/ 	.word	0x05000011


	//----- nvinfo : EIATTR_COOP_GROUP_INSTR_OFFSETS
	.align		4
.L_4649:
        /*007c*/ 	.byte	0x04, 0x28
        /*007e*/ 	.short	(.L_4651 - .L_4650)


	//   ....[0]....
.L_4650:
        /*0080*/ 	.word	0x00000860


	//   ....[1]....
        /*0084*/ 	.word	0x00000870


	//   ....[2]....
        /*0088*/ 	.word	0x000008a0


	//   ....[3]....
        /*008c*/ 	.word	0x000008b0


	//   ....[4]....
        /*0090*/ 	.word	0x000008e0


	//   ....[5]....
        /*0094*/ 	.word	0x000008f0


	//   ....[6]....
        /*0098*/ 	.word	0x00000920


	//   ....[7]....
        /*009c*/ 	.word	0x00000930


	//   ....[8]....
        /*00a0*/ 	.word	0x00000960


	//   ....[9]....
        /*00a4*/ 	.word	0x00000970


	//   ....[10]....
        /*00a8*/ 	.word	0x00000b70


	//   ....[11]....
        /*00ac*/ 	.word	0x00000be0


	//   ....[12]....
        /*00b0*/ 	.word	0x00000c50


	//   ....[13]....
        /*00b4*/ 	.word	0x00000cc0


	//   ....[14]....
        /*00b8*/ 	.word	0x00000d30


	//   ....[15]....
        /*00bc*/ 	.word	0x00000d90


	//   ....[16]....
        /*00c0*/ 	.word	0x00000e00


	//   ....[17]....
        /*00c4*/ 	.word	0x00000e70


	//   ....[18]....
        /*00c8*/ 	.word	0x00000ee0


	//   ....[19]....
        /*00cc*/ 	.word	0x00000f50


	//----- nvinfo : EIATTR_EXIT_INSTR_OFFSETS
	.align		4
.L_4651:
        /*00d0*/ 	.byte	0x04, 0x1c
        /*00d2*/ 	.short	(.L_4653 - .L_4652)


	//   ....[0]....
.L_4652:
        /*00d4*/ 	.word	0x00000070


	//   ....[1]....
        /*00d8*/ 	.word	0x00000b10


	//----- nvinfo : EIATTR_MAX_THREADS
	.align		4
.L_4653:
        /*00dc*/ 	.byte	0x04, 0x05
        /*00de*/ 	.short	(.L_4655 - .L_4654)
.L_4654:
        /*00e0*/ 	.word	0x00000400
        /*00e4*/ 	.word	0x00000001
        /*00e8*/ 	.word	0x00000001


	//----- nvinfo : EIATTR_CRS_STACK_SIZE
	.align		4
.L_4655:
        /*00ec*/ 	.byte	0x04, 0x1e
        /*00ee*/ 	.short	(.L_4657 - .L_4656)
.L_4656:
        /*00f0*/ 	.word	0x00000000


	//----- nvinfo : EIATTR_CBANK_PARAM_SIZE
	.align		4
.L_4657:
        /*00f4*/ 	.byte	0x03, 0x19
        /*00f6*/ 	.short	0x0088


	//----- nvinfo : EIATTR_PARAM_CBANK
	.align		4
        /*00f8*/ 	.byte	0x04, 0x0a
        /*00fa*/ 	.short	(.L_4659 - .L_4658)
	.align		4
.L_4658:
        /*00fc*/ 	.word	index@(.nv.constant0._ZN10layer_norm22ln_bwd_finalize_kernelINS_22Kernel_traits_finalizeILj5120E13__nv_bfloat16fS2_fjLj1024ELj4ENS_18Kernel_traits_baseILj5120ES2_fS2_fjLj1024EEEEEEEvNS_9BwdParamsE)
        /*0100*/ 	.short	0x0210
        /*0102*/ 	.short	0x0088


	//----- nvinfo : EIATTR_SW_WAR
	.align		4
.L_4659:
        /*0104*/ 	.byte	0x04, 0x36
        /*0106*/ 	.short	(.L_4661 - .L_4660)
.L_4660:
        /*0108*/ 	.word	0x00000008
.L_4661:


//--------------------- .nv.info._ZN10layer_norm13ln_bwd_kernelINS_13Kernel_traitsI13__nv_bfloat16fS2_fjLj5120ELj1ELj1ELj4ELj16ENS_18Kernel_traits_baseILj5120ES2_fS2_fjLj128EEEEEEEvNS_9BwdParamsE --------------------------
	.section	.nv.info._ZN10layer_norm13ln_bwd_kernelINS_13Kernel_traitsI13__nv_bfloat16fS2_fjLj5120ELj1ELj1ELj4ELj16ENS_18Kernel_traits_baseILj5120ES2_fS2_fjLj128EEEEEEEvNS_9BwdParamsE,"",@"SHT_CUDA_INFO"
	.sectionflags	@""
	.align	4


	//----- nvinfo : EIATTR_CUDA_API_VERSION
	.align		4
        /*0000*/ 	.byte	0x04, 0x37
        /*0002*/ 	.short	(.L_4663 - .L_4662)
.L_4662:
        /*0004*/ 	.word	0x00000082


	//----- nvinfo : EIATTR_KPARAM_INFO
	.align		4
.L_4663:
        /*0008*/ 	.byte	0x04, 0x17
        /*000a*/ 	.short	(.L_4665 - .L_4664)
.L_4664:
        /*000c*/ 	.word	0x00000000
        /*0010*/ 	.short	0x0000
        /*0012*/ 	.short	0x0000
        /*0014*/ 	.byte	0x00, 0xf0, 0x21, 0x02


	//----- nvinfo : EIATTR_SPARSE_MMA_MASK
	.align		4
.L_4665:
        /*0018*/ 	.byte	0x03, 0x50
        /*001a*/ 	.short	0x0000


	//----- nvinfo : EIATTR_MAXREG_COUNT
	.align		4
        /*001c*/ 	.byte	0x03, 0x1b
        /*001e*/ 	.short	0x00ff


	//----- nvinfo : EIATTR_NUM_BARRIERS
	.align		4
        /*0020*/ 	.byte	0x02, 0x4c
        /*0022*/ 	.byte	0x01
	.zero		1


	//----- nvinfo : EIATTR_ANNOTATIONS
	.align		4
        /*0024*/ 	.byte	0x04, 0x55
        /*0026*/ 	.short	(.L_4667 - .L_4666)


	//   ....[0]....
.L_4666:
        /*0028*/ 	.word	0x00000001
        /*002c*/ 	.byte	0x80, 0x05, 0x00, 0x00, 0x01, 0x00, 0x00, 0x00, 0xe0, 0x0f, 0x00, 0x00


	//----- nvinfo : EIATTR_MERCURY_ISA_VERSION
	.align		4
.L_4667:
        /*0038*/ 	.byte	0x03, 0x5f
        /*003a*/ 	.short	0x0101


	//----- nvinfo : EIATTR_COOP_GROUP_MASK_REGIDS
	.align		4
        /*003c*/ 	.byte	0x04, 0x29
        /*003e*/ 	.short	(.L_4669 - .L_4668)


	//   ....[0]....
.L_4668:
        /*0040*/ 	.word	0xffffffff


	//   ....[1]....
        /*0044*/ 	.word	0xffffffff


	//   ....[2]....
        /*0048*/ 	.word	0xffffffff


	//   ....[3]....
        /*004c*/ 	.word	0xffffffff


	//   ....[4]....
        /*0050*/ 	.word	0xffffffff


	//   ....[5]....
        /*0054*/ 	.word	0xffffffff


	//   ....[6]....
        /*0058*/ 	.word	0xffffffff


	//   ....[7]....
        /*005c*/ 	.word	0xffffffff


	//   ....[8]....
        /*0060*/ 	.word	0xffffffff


	//   ....[9]....
        /*0064*/ 	.word	0xffffffff


	//   ....[10]....
        /*0068*/ 	.word	0x050000f8


	//   ....[11]....
        /*006c*/ 	.word	0x050000f8


	//   ....[12]....
        /*0070*/ 	.word	0x050000f8


	//   ....[13]....
        /*0074*/ 	.word	0x050000f8


	//   ....[14]....
        /*0078*/ 	.word	0x050000f8


	//   ....[15]....
        /*007c*/ 	.word	0x050000f8


	//   ....[16]....
        /*0080*/ 	.word	0x050000f8


	//   ....[17]....
        /*0084*/ 	.word	0x050000f8


	//   ....[18]....
        /*0088*/ 	.word	0x050000f8


	//   ....[19]....
        /*008c*/ 	.word	0x050000f8


	//----- nvinfo : EIATTR_COOP_GROUP_INSTR_OFFSETS
	.align		4
.L_4669:
        /*0090*/ 	.byte	0x04, 0x28
        /*0092*/ 	.short	(.L_4671 - .L_4670)


	//   ....[0]....
.L_4670:
        /*0094*/ 	.word	0x000034c0


	//   ....[1]....
        /*0098*/ 	.word	0x000034e0


	//   ....[2]....
        /*009c*/ 	.word	0x00003500


	//   ....[3]....
        /*00a0*/ 	.word	0x00003520


	//   ....[4]....
        /*00a4*/ 	.word	0x00003540


	//   ....[5]....
        /*00a8*/ 	.word	0x00003560


	//   ....[6]....
        /*00ac*/ 	.word	0x00003580


	//   ....[7]....
        /*00b0*/ 	.word	0x000035a0


	//   ....[8]....
        /*00b4*/ 	.word	0x000035c0


	//   ....[9]....
        /*00b8*/ 	.word	0x000035d0


	//   ....[10]....
        /*00bc*/ 	.word	0x000049a0


	//   ....[11]....
        /*00c0*/ 	.word	0x00004a10


	//   ....[12]....
        /*00c4*/ 	.word	0x00004a90


	//   ....[13]....
        /*00c8*/ 	.word	0x00004b00


	//   ....[14]....
        /*00cc*/ 	.word	0x00004b80


	//   ....[15]....
        /*00d0*/ 	.word	0x00004bf0


	//   ....[16]....
        /*00d4*/ 	.word	0x00004c70


	//   ....[17]....
        /*00d8*/ 	.word	0x00004ce0


	//   ....[18]....
        /*00dc*/ 	.word	0x00004d60


	//   ....[19]....
        /*00e0*/ 	.word	0x00004dc0


	//----- nvinfo : EIATTR_EXIT_INSTR_OFFSETS
	.align		4
.L_4671:
        /*00e4*/ 	.byte	0x04, 0x1c
        /*00e6*/ 	.short	(.L_4673 - .L_4672)


	//   ....[0]....
.L_4672:
        /*00e8*/ 	.word	0x00004940


	//----- nvinfo : EIATTR_MAX_THREADS
	.align		4
.L_4673:
        /*00ec*/ 	.byte	0x04, 0x05
        /*00ee*/ 	.short	(.L_4675 - .L_4674)
.L_4674:
        /*00f0*/ 	.word	0x00000080
        /*00f4*/ 	.word	0x00000001
        /*00f8*/ 	.word	0x00000001


	//----- nvinfo : EIATTR_CRS_STACK_SIZE
	.align		4
.L_4675:
        /*00fc*/ 	.byte	0x04, 0x1e
        /*00fe*/ 	.short	(.L_4677 - .L_4676)
.L_4676:
        /*0100*/ 	.word	0x00000000


	//----- nvinfo : EIATTR_CBANK_PARAM_SIZE
	.align		4
.L_4677:
        /*0104*/ 	.byte	0x03, 0x19
        /*0106*/ 	.short	0x0088


	//----- nvinfo : EIATTR_PARAM_CBANK
	.align		4
        /*0108*/ 	.byte	0x04, 0x0a
        /*010a*/ 	.short	(.L_4679 - .L_4678)
	.align		4
.L_4678:
        /*010c*/ 	.word	index@(.nv.constant0._ZN10layer_norm13ln_bwd_kernelINS_13Kernel_traitsI13__nv_bfloat16fS2_fjLj5120ELj1ELj1ELj4ELj16ENS_18Kernel_traits_baseILj5120ES2_fS2_fjLj128EEEEEEEvNS_9BwdParamsE)
        /*0110*/ 	.short	0x0210
        /*0112*/ 	.short	0x0088


	//----- nvinfo : EIATTR_SW_WAR
	.align		4
.L_4679:
        /*0114*/ 	.byte	0x04, 0x36
        /*0116*/ 	.short	(.L_4681 - .L_4680)
.L_4680:
        /*0118*/ 	.word	0x00000008
.L_4681:


//--------------------- .nv.info._ZN10layer_norm22ln_bwd_finalize_kernelINS_22Kernel_traits_finalizeILj5120E13__nv_bfloat16S2_S2_fjLj1024ELj4ENS_18Kernel_traits_baseILj5120ES2_S2_S2_fjLj1024EEEEEEEvNS_9BwdParamsE --------------------------
	.section	.nv.info._ZN10layer_norm22ln_bwd_finalize_kernelINS_22Kernel_traits_finalizeILj5120E13__nv_bfloat16S2_S2_fjLj1024ELj4ENS_18Kernel_traits_baseILj5120ES2_S2_S2_fjLj1024EEEEEEEvNS_9BwdParamsE,"",@"SHT_CUDA_INFO"
	.sectionflags	@""
	.align	4


	//----- nvinfo : EIATTR_CUDA_API_VERSION
	.align		4
        /*0000*/ 	.byte	0x04, 0x37
        /*0002*/ 	.short	(.L_4683 - .L_4682)
.L_4682:
        /*0004*/ 	.word	0x00000082


	//----- nvinfo : EIATTR_KPARAM_INFO
	.align		4
.L_4683:
        /*0008*/ 	.byte	0x04, 0x17
        /*000a*/ 	.short	(.L_4685 - .L_4684)
.L_4684:
        /*000c*/ 	.word	0x00000000
        /*0010*/ 	.short	0x0000
        /*0012*/ 	.short	0x0000
        /*0014*/ 	.byte	0x00, 0xf0, 0x21, 0x02


	//----- nvinfo : EIATTR_SPARSE_MMA_MASK
	.align		4
.L_4685:
        /*0018*/ 	.byte	0x03, 0x50
        /*001a*/ 	.short	0x0000


	//----- nvinfo : EIATTR_MAXREG_COUNT
	.align		4
        /*001c*/ 	.byte	0x03, 0x1b
        /*001e*/ 	.short	0x0040


	//----- nvinfo : EIATTR_NUM_BARRIERS
	.align		4
        /*0020*/ 	.byte	0x02, 0x4c
        /*0022*/ 	.byte	0x01
	.zero		1


	//----- nvinfo : EIATTR_MERCURY_ISA_VERSION
	.align		4
        /*0024*/ 	.byte	0x03, 0x5f
        /*0026*/ 	.short	0x0101


	//----- nvinfo : EIATTR_COOP_GROUP_MASK_REGIDS
	.align		4
        /*0028*/ 	.byte	0x04, 0x29
        /*002a*/ 	.short	(.L_4687 - .L_4686)


	//   ....[0]....
.L_4686:
        /*002c*/ 	.word	0xffffffff


	//   ....[1]....
        /*0030*/ 	.word	0xffffffff


	//   ....[2]....
        /*0034*/ 	.word	0xffffffff


	//   ....[3]....
        /*0038*/ 	.word	0xffffffff


	//   ....[4]....
        /*003c*/ 	.word	0xffffffff


	//   ....[5]....
        /*0040*/ 	.word	0xffffffff


	//   ....[6]....
        /*0044*/ 	.word	0xffffffff


	//   ....[7]....
        /*0048*/ 	.word	0xffffffff


	//   ....[8]....
        /*004c*/ 	.word	0xffffffff


	//   ....[9]....
        /*0050*/ 	.word	0xffffffff


	//   ....[10]....
        /*0054*/ 	.word	0x05000011


	//   ....[11]....
        /*0058*/ 	.word	0x05000011


	//   ....[12]....
        /*005c*/ 	.word	0x05000011


	//   ....[13]....
        /*0060*/ 	.word	0x05000011


	//   ....[14]....
        /*0064*/ 	.word	0x05000011


	//   ....[15]....
        /*0068*/ 	.word	0x05000011


	//   ....[16]....
        /*006c*/ 	.word	0x05000011


	//   ....[17]....
        /*0070*/ 	.word	0x05000011


	//   ....[18]....
        /*0074*/ 	.word	0x05000011


	//   ....[19]....
        /*0078*/ 	.word	0x05000011


	//----- nvinfo : EIATTR_COOP_GROUP_INSTR_OFFSETS
	.align		4
.L_4687:
        /*007c*/ 	.byte	0x04, 0x28
        /*007e*/ 	.short	(.L_4689 - .L_4688)


	//   ....[0]....
.L_4688:
        /*0080*/ 	.word	0x00000860


	//   ....[1]....
        /*0084*/ 	.word	0x00000870


	//   ....[2]....
        /*0088*/ 	.word	0x000008a0


	//   ....[3]....
        /*008c*/ 	.word	0x000008b0


	//   ....[4]....
        /*0090*/ 	.word	0x000008e0


	//   ....[5]....
        /*0094*/ 	.word	0x000008f0


	//   ....[6]....
        /*0098*/ 	.word	0x00000920


	//   ....[7]....
        /*009c*/ 	.word	0x00000930


	//   ....[8]....
        /*00a0*/ 	.word	0x00000960


	//   ....[9]....
        /*00a4*/ 	.word	0x00000970


	//   ....[10]....
        /*00a8*/ 	.word	0x00000b70


	//   ....[11]....
        /*00ac*/ 	.word	0x00000be0


	//   ....[12]....
        /*00b0*/ 	.word	0x00000c50


	//   ....[13]....
        /*00b4*/ 	.word	0x00000cc0


	//   ....[14]....
        /*00b8*/ 	.word	0x00000d30


	//   ....[15]....
        /*00bc*/ 	.word	0x00000d90


	//   ....[16]....
        /*00c0*/ 	.word	0x00000e00


	//   ....[17]....
        /*00c4*/ 	.word	0x00000e70


	//   ....[18]....
        /*00c8*/ 	.word	0x00000ee0


	//   ....[19]....
        /*00cc*/ 	.word	0x00000f50


	//----- nvinfo : EIATTR_EXIT_INSTR_OFFSETS
	.align		4
.L_4689:
        /*00d0*/ 	.byte	0x04, 0x1c
        /*00d2*/ 	.short	(.L_4691 - .L_4690)


	//   ....[0]....
.L_4690:
        /*00d4*/ 	.word	0x00000070


	//   ....[1]....
        /*00d8*/ 	.word	0x00000b10


	//----- nvinfo : EIATTR_MAX_THREADS
	.align		4
.L_4691:
        /*00dc*/ 	.byte	0x04, 0x05
        /*00de*/ 	.short	(.L_4693 - .L_4692)
.L_4692:
        /*00e0*/ 	.word	0x00000400
        /*00e4*/ 	.word	0x00000001
        /*00e8*/ 	.word	0x00000001


	//----- nvinfo : EIATTR_CRS_STACK_SIZE
	.align		4
.L_4693:
        /*00ec*/ 	.byte	0x04, 0x1e
        /*00ee*/ 	.short	(.L_4695 - .L_4694)
.L_4694:
        /*00f0*/ 	.word	0x00000000


	//----- nvinfo : EIATTR_CBANK_PARAM_SIZE
	.align		4
.L_4695:
        /*00f4*/ 	.byte	0x03, 0x19
        /*00f6*/ 	.short	0x0088


	//----- nvinfo : EIATTR_PARAM_CBANK
	.align		4
        /*00f8*/ 	.byte	0x04, 0x0a
        /*00fa*/ 	.short	(.L_4697 - .L_4696)
	.align		4
.L_4696:
        /*00fc*/ 	.word	index@(.nv.constant0._ZN10layer_norm22ln_bwd_finalize_kernelINS_22Kernel_traits_finalizeILj5120E13__nv_bfloat16S2_S2_fjLj1024ELj4ENS_18Kernel_traits_baseILj5120ES2_S2_S2_fjLj1024EEEEEEEvNS_9BwdParamsE)
        /*0100*/ 	.short	0x0210
        /*0102*/ 	.short	0x0088


	//----- nvinfo : EIATTR_SW_WAR
	.align		4
.L_4697:
        /*0104*/ 	.byte	0x04, 0x36
        /*0106*/ 	.short	(.L_4699 - .L_4698)
.L_4698:
        /*0108*/ 	.word	0x00000008
.L_4699:


//--------------------- .nv.info._ZN10layer_norm13ln_bwd_kernelINS_13Kernel_traitsI13__nv_bfloat16S2_S2_fjLj5120ELj1ELj1ELj4ELj16ENS_18Kernel_traits_baseILj5120ES2_S2_S2_fjLj128EEEEEEEvNS_9BwdParamsE --------------------------
	.section	.nv.info._ZN10layer_norm13ln_bwd_kernelINS_13Kernel_traitsI13__nv_bfloat16S2_S2_fjLj5120ELj1ELj1ELj4ELj16ENS_18Kernel_traits_baseILj5120ES2_S2_S2_fjLj128EEEEEEEvNS_9BwdParamsE,"",@"SHT_CUDA_INFO"
	.sectionflags	@""
	.align	4


	//----- nvinfo : EIATTR_CUDA_API_VERSION
	.align		4
        /*0000*/ 	.byte	0x04, 0x37
        /*0002*/ 	.short	(.L_4701 - .L_4700)
.L_4700:
        /*0004*/ 	.word	0x00000082


	//----- nvinfo : EIATTR_KPARAM_INFO
	.align		4
.L_4701:
        /*0008*/ 	.byte	0x04, 0x17
        /*000a*/ 	.short	(.L_4703 - .L_4702)
.L_4702:
        /*000c*/ 	.word	0x00000000
        /*0010*/ 	.short	0x0000
        /*0012*/ 	.short	0x0000
        /*0014*/ 	.byte	0x00, 0xf0, 0x21, 0x02


	//----- nvinfo : EIATTR_SPARSE_MMA_MASK
	.align		4
.L_4703:
        /*0018*/ 	.byte	0x03, 0x50
        /*001a*/ 	.short	0x0000


	//----- nvinfo : EIATTR_MAXREG_COUNT
	.align		4
        /*001c*/ 	.byte	0x03, 0x1b
        /*001e*/ 	.short	0x00ff


	//----- nvinfo : EIATTR_NUM_BARRIERS
	.align		4
        /*0020*/ 	.byte	0x02, 0x4c
        /*0022*/ 	.byte	0x01
	.zero		1


	//----- nvinfo : EIATTR_MERCURY_ISA_VERSION
	.align		4
        /*0024*/ 	.byte	0x03, 0x5f
        /*0026*/ 	.short	0x0101


	//----- nvinfo : EIATTR_COOP_GROUP_MASK_REGIDS
	.align		4
        /*0028*/ 	.byte	0x04, 0x29
        /*002a*/ 	.short	(.L_4705 - .L_4704)


	//   ....[0]....
.L_4704:
        /*002c*/ 	.word	0xffffffff


	//   ....[1]....
        /*0030*/ 	.word	0xffffffff


	//   ....[2]....
        /*0034*/ 	.word	0xffffffff


	//   ....[3]....
        /*0038*/ 	.word	0xffffffff


	//   ....[4]....
        /*003c*/ 	.word	0xffffffff


	//   ....[5]....
        /*0040*/ 	.word	0xffffffff


	//   ....[6]....
        /*0044*/ 	.word	0xffffffff


	//   ....[7]....
        /*0048*/ 	.word	0xffffffff


	//   ....[8]....
        /*004c*/ 	.word	0xffffffff


	//   ....[9]....
        /*0050*/ 	.word	0xffffffff


	//   ....[10]....
        /*0054*/ 	.word	0x050000e7


	//   ....[11]....
        /*0058*/ 	.word	0x050000e7


	//   ....[12]....
        /*005c*/ 	.word	0x050000e7


	//   ....[13]....
        /*0060*/ 	.word	0x050000e7


	//   ....[14]....
        /*0064*/ 	.word	0x050000e7


	//   ....[15]....
        /*0068*/ 	.word	0x050000e7


	//   ....[16]....
        /*006c*/ 	.word	0x050000e7


	//   ....[17]....
        /*0070*/ 	.word	0x050000e7


	//   ....[18]....
        /*0074*/ 	.word	0x050000e7


	//   ....[19]....
        /*0078*/ 	.word	0x050000e7


	//----- nvinfo : EIATTR_COOP_GROUP_INSTR_OFFSETS
	.align		4
.L_4705:
        /*007c*/ 	.byte	0x04, 0x28
        /*007e*/ 	.short	(.L_4707 - .L_4706)


	//   ....[0]....
.L_4706:
        /*0080*/ 	.word	0x00003320


	//   ....[1]....
        /*0084*/ 	.word	0x00003330


	//   ....[2]....
        /*0088*/ 	.word	0x00003360


	//   ....[3]....
        /*008c*/ 	.word	0x00003370


	//   ....[4]....
        /*0090*/ 	.word	0x000033a0


	//   ....[5]....
        /*0094*/ 	.word	0x000033b0


	//   ....[6]....
        /*0098*/ 	.word	0x000033e0


	//   ....[7]....
        /*009c*/ 	.word	0x000033f0


	//   ....[8]....
        /*00a0*/ 	.word	0x00003420


	//   ....[9]....
        /*00a4*/ 	.word	0x00003430


	//   ....[10]....
        /*00a8*/ 	.word	0x000047a0


	//   ....[11]....
        /*00ac*/ 	.word	0x000047f0


	//   ....[12]....
        /*00b0*/ 	.word	0x00004860


	//   ....[13]....
        /*00b4*/ 	.word	0x000048c0


	//   ....[14]....
        /*00b8*/ 	.word	0x00004930


	//   ....[15]....
        /*00bc*/ 	.word	0x00004990


	//   ....[16]....
        /*00c0*/ 	.word	0x00004a00


	//   ....[17]....
        /*00c4*/ 	.word	0x00004a60


	//   ....[18]....
        /*00c8*/ 	.word	0x00004ad0


	//   ....[19]....
        /*00cc*/ 	.word	0x00004b30


	//----- nvinfo : EIATTR_EXIT_INSTR_OFFSETS
	.align		4
.L_4707:
        /*00d0*/ 	.byte	0x04, 0x1c
        /*00d2*/ 	.short	(.L_4709 - .L_4708)


	//   ....[0]....
.L_4708:
        /*00d4*/ 	.word	0x00004740


	//----- nvinfo : EIATTR_MAX_THREADS
	.align		4
.L_4709:
        /*00d8*/ 	.byte	0x04, 0x05
        /*00da*/ 	.short	(.L_4711 - .L_4710)
.L_4710:
        /*00dc*/ 	.word	0x00000080
        /*00e0*/ 	.word	0x00000001
        /*00e4*/ 	.word	0x00000001


	//----- nvinfo : EIATTR_CRS_STACK_SIZE
	.align		4
.L_4711:
        /*00e8*/ 	.byte	0x04, 0x1e
        /*00ea*/ 	.short	(.L_4713 - .L_4712)
.L_4712:
        /*00ec*/ 	.word	0x00000000


	//----- nvinfo : EIATTR_CBANK_PARAM_SIZE
	.align		4
.L_4713:
        /*00f0*/ 	.byte	0x03, 0x19
        /*00f2*/ 	.short	0x0088


	//----- nvinfo : EIATTR_PARAM_CBANK
	.align		4
        /*00f4*/ 	.byte	0x04, 0x0a
        /*00f6*/ 	.short	(.L_4715 - .L_4714)
	.align		4
.L_4714:
        /*00f8*/ 	.word	index@(.nv.constant0._ZN10layer_norm13ln_bwd_kernelINS_13Kernel_traitsI13__nv_bfloat16S2_S2_fjLj5120ELj1ELj1ELj4ELj16ENS_18Kernel_traits_baseILj5120ES2_S2_S2_fjLj128EEEEEEEvNS_9BwdParamsE)
        /*00fc*/ 	.short	0x0210
        /*00fe*/ 	.short	0x0088


	//----- nvinfo : EIATTR_SW_WAR
	.align		4
.L_4715:
        /*0100*/ 	.byte	0x04, 0x36
        /*0102*/ 	.short	(.L_4717 - .L_4716)
.L_4716:
        /*0104*/ 	.word	0x00000008
.L_4717:


//--------------------- .nv.info._ZN10layer_norm22ln_bwd_finalize_kernelINS_22Kernel_traits_finalizeILj5120E6__halffS2_fjLj1024ELj4ENS_18Kernel_traits_baseILj5120ES2_fS2_fjLj1024EEEEEEEvNS_9BwdParamsE --------------------------
	.section	.nv.info._ZN10layer_norm22ln_bwd_finalize_kernelINS_22Kernel_traits_finalizeILj5120E6__halffS2_fjLj1024ELj4ENS_18Kernel_traits_baseILj5120ES2_fS2_fjLj1024EEEEEEEvNS_9BwdParamsE,"",@"SHT_CUDA_INFO"
	.sectionflags	@""
	.align	4


	//----- nvinfo : EIATTR_CUDA_API_VERSION
	.align		4
        /*0000*/ 	.byte	0x04, 0x37
        /*0002*/ 	.short	(.L_4719 - .L_4718)
.L_4718:
        /*0004*/ 	.word	0x00000082


	//----- nvinfo : EIATTR_KPARAM_INFO
	.align		4
.L_4719:
        /*0008*/ 	.byte	0x04, 0x17
        /*000a*/ 	.short	(.L_4721 - .L_4720)
.L_4720:
        /*000c*/ 	.word	0x00000000
        /*0010*/ 	.short	0x0000
        /*0012*/ 	.short	0x0000
        /*0014*/ 	.byte	0x00, 0xf0, 0x21, 0x02


	//----- nvinfo : EIATTR_SPARSE_MMA_MASK
	.align		4
.L_4721:
        /*0018*/ 	.byte	0x03, 0x50
        /*001a*/ 	.short	0x0000


	//----- nvinfo : EIATTR_MAXREG_COUNT
	.align		4
        /*001c*/ 	.byte	0x03, 0x1b
        /*001e*/ 	.short	0x0040


	//----- nvinfo : EIATTR_NUM_BARRIERS
	.align		4
        /*0020*/ 	.byte	0x02, 0x4c
        /*0022*/ 	.byte	0x01
	.zero		1


	//----- nvinfo : EIATTR_MERCURY_ISA_VERSION
	.align		4
        /*0024*/ 	.byte	0x03, 0x5f
        /*0026*/ 	.short	0x0101


	//----- nvinfo : EIATTR_COOP_GROUP_MASK_REGIDS
	.align		4
        /*0028*/ 	.byte	0x04, 0x29
        /*002a*/ 	.short	(.L_4723 - .L_4722)


	//   ....[0]....
.L_4722:
        /*002c*/ 	.word	0xffffffff


	//   ....[1]....
        /*0030*/ 	.word	0xffffffff


	//   ....[2]....
        /*0034*/ 	.word	0xffffffff


	//   ....[3]....
        /*0038*/ 	.word	0xffffffff


	//   ....[4]....
        /*003c*/ 	.word	0xffffffff


	//   ....[5]....
        /*0040*/ 	.word	0xffffffff


	//   ....[6]....
        /*0044*/ 	.word	0xffffffff


	//   ....[7]....
        /*0048*/ 	.word	0xffffffff


	//   ....[8]....
        /*004c*/ 	.word	0xffffffff


	//   ....[9]....
        /*0050*/ 	.word	0xffffffff


	//   ....[10]....
        /*0054*/ 	.word	0x05000011


	//   ....[11]....
        /*0058*/ 	.word	0x05000011


	//   ....[12]....
        /*005c*/ 	.word	0x05000011


	//   ....[13]....
        /*0060*/ 	.word	0x05000011


	//   ....[14]....
        /*0064*/ 	.word	0x05000011


	//   ....[15]....
        /*0068*/ 	.word	0x05000011


	//   ....[16]....
        /*006c*/ 	.word	0x05000011


	//   ....[17]....
        /*0070*/ 	.word	0x05000011


	//   ....[18]....
        /*0074*/ 	.word	0x05000011


	//   ....[19]....
        /*0078*/ 	.word	0x05000011


	//----- nvinfo : EIATTR_COOP_GROUP_INSTR_OFFSETS
	.align		4
.L_4723:
        /*007c*/ 	.byte	0x04, 0x28
        /*007e*/ 	.short	(.L_4725 - .L_4724)


	//   ....[0]....
.L_4724:
        /*0080*/ 	.word	0x00000860


	//   ....[1]....
        /*0084*/ 	.word	0x00000870


	//   ....[2]....
        /*0088*/ 	.word	0x000008a0


	//   ....[3]....
        /*008c*/ 	.word	0x000008b0


	//   ....[4]....
        /*0090*/ 	.word	0x000008e0


	//   ....[5]....
        /*0094*/ 	.word	0x000008f0


	//   ....[6]....
        /*0098*/ 	.word	0x00000920


	//   ....[7]....
        /*009c*/ 	.word	0x00000930


	//   ....[8]....
        /*00a0*/ 	.word	0x00000960


	//   ....[9]....
        /*00a4*/ 	.word	0x00000970


	//   ....[10]....
        /*00a8*/ 	.word	0x00000b70


	//   ....[11]....
        /*00ac*/ 	.word	0x00000be0


	//   ....[12]....
        /*00b0*/ 	.word	0x00000c50


	//   ....[13]....
        /*00b4*/ 	.word	0x00000cc0


	//   ....[14]....
        /*00b8*/ 	.word	0x00000d30


	//   ....[15]....
        /*00bc*/ 	.word	0x00000d90


	//   ....[16]....
        /*00c0*/ 	.word	0x00000e00


	//   ....[17]....
        /*00c4*/ 	.word	0x00000e70


	//   ....[18]....
        /*00c8*/ 	.word	0x00000ee0


	//   ....[19]....
        /*00cc*/ 	.word	0x00000f50


	//----- nvinfo : EIATTR_EXIT_INSTR_OFFSETS
	.align		4
.L_4725:
        /*00d0*/ 	.byte	0x04, 0x1c
        /*00d2*/ 	.short	(.L_4727 - .L_4726)


	//   ....[0]....
.L_4726:
        /*00d4*/ 	.word	0x00000070


	//   ....[1]....
        /*00d8*/ 	.word	0x00000b10


	//----- nvinfo : EIATTR_MAX_THREADS
	.align		4
.L_4727:
        /*00dc*/ 	.byte	0x04, 0x05
        /*00de*/ 	.short	(.L_4729 - .L_4728)
.L_4728:
        /*00e0*/ 	.word	0x00000400
        /*00e4*/ 	.word	0x00000001
        /*00e8*/ 	.word	0x00000001


	//----- nvinfo : EIATTR_CRS_STACK_SIZE
	.align		4
.L_4729:
        /*00ec*/ 	.byte	0x04, 0x1e
        /*00ee*/ 	.short	(.L_4731 - .L_4730)
.L_4730:
        /*00f0*/ 	.word	0x00000000


	//----- nvinfo : EIATTR_CBANK_PARAM_SIZE
	.align		4
.L_4731:
        /*00f4*/ 	.byte	0x03, 0x19
        /*00f6*/ 	.short	0x0088


	//----- nvinfo : EIATTR_PARAM_CBANK
	.align		4
        /*00f8*/ 	.byte	0x04, 0x0a
        /*00fa*/ 	.short	(.L_4733 - .L_4732)
	.align		4
.L_4732:
        /*00fc*/ 	.word	index@(.nv.constant0._ZN10layer_norm22ln_bwd_finalize_kernelINS_22Kernel_traits_finalizeILj5120E6__halffS2_fjLj1024ELj4ENS_18Kernel_traits_baseILj5120ES2_fS2_fjLj1024EEEEEEEvNS_9BwdParamsE)
        /*0100*/ 	.short	0x0210
        /*0102*/ 	.short	0x0088


	//----- nvinfo : EIATTR_SW_WAR
	.align		4
.L_4733:
        /*0104*/ 	.byte	0x04, 0x36
        /*0106*/ 	.short	(.L_4735 - .L_4734)
.L_4734:
        /*0108*/ 	.word	0x00000008
.L_4735:


//--------------------- .nv.info._ZN10layer_norm13ln_bwd_kernelINS_13Kernel_traitsI6__halffS2_fjLj5120ELj1ELj1ELj4ELj16ENS_18Kernel_traits_baseILj5120ES2_fS2_fjLj128EEEEEEEvNS_9BwdParamsE --------------------------
	.section	.nv.info._ZN10layer_norm13ln_bwd_kernelINS_13Kernel_traitsI6__halffS2_fjLj5120ELj1ELj1ELj4ELj16ENS_18Kernel_traits_baseILj5120ES2_fS2_fjLj128EEEEEEEvNS_9BwdParamsE,"",@"SHT_CUDA_INFO"
	.sectionflags	@""
	.align	4


	//----- nvinfo : EIATTR_CUDA_API_VERSION
	.align		4
        /*0000*/ 	.byte	0x04, 0x37
        /*0002*/ 	.short	(.L_4737 - .L_4736)
.L_4736:
        /*0004*/ 	.word	0x00000082


	//----- nvinfo : EIATTR_KPARAM_INFO
	.align		4
.L_4737:
        /*0008*/ 	.byte	0x04, 0x17
        /*000a*/ 	.short	(.L_4739 - .L_4738)
.L_4738:
        /*000c*/ 	.word	0x00000000
        /*0010*/ 	.short	0x0000
        /*0012*/ 	.short	0x0000
        /*0014*/ 	.byte	0x00, 0xf0, 0x21, 0x02


	//----- nvinfo : EIATTR_SPARSE_MMA_MASK
	.align		4
.L_4739:
        /*0018*/ 	.byte	0x03, 0x50
        /*001a*/ 	.short	0x0000


	//----- nvinfo : EIATTR_MAXREG_COUNT
	.align		4
        /*001c*/ 	.byte	0x03, 0x1b
        /*001e*/ 	.short	0x00ff


	//----- nvinfo : EIATTR_NUM_BARRIERS
	.align		4
        /*0020*/ 	.byte	0x02, 0x4c
        /*0022*/ 	.byte	0x01
	.zero		1


	//----- nvinfo : EIATTR_ANNOTATIONS
	.align		4
        /*0024*/ 	.byte	0x04, 0x55
        /*0026*/ 	.short	(.L_4741 - .L_4740)


	//   ....[0]....
.L_4740:
        /*0028*/ 	.word	0x00000001
        /*002c*/ 	.byte	0x80, 0x05, 0x00, 0x00, 0x01, 0x00, 0x00, 0x00, 0xe0, 0x0f, 0x00, 0x00


	//----- nvinfo : EIATTR_MERCURY_ISA_VERSION
	.align		4
.L_4741:
        /*0038*/ 	.byte	0x03, 0x5f
        /*003a*/ 	.short	0x0101


	//----- nvinfo : EIATTR_COOP_GROUP_MASK_REGIDS
	.align		4
        /*003c*/ 	.byte	0x04, 0x29
        /*003e*/ 	.short	(.L_4743 - .L_4742)


	//   ....[0]....
.L_4742:
        /*0040*/ 	.word	0xffffffff


	//   ....[1]....
        /*0044*/ 	.word	0xffffffff


	//   ....[2]....
        /*0048*/ 	.word	0xffffffff


	//   ....[3]....
        /*004c*/ 	.word	0xffffffff


	//   ....[4]....
        /*0050*/ 	.word	0xffffffff


	//   ....[5]....
        /*0054*/ 	.word	0xffffffff


	//   ....[6]....
        /*0058*/ 	.word	0xffffffff


	//   ....[7]....
        /*005c*/ 	.word	0xffffffff


	//   ....[8]....
        /*0060*/ 	.word	0xffffffff


	//   ....[9]....
        /*0064*/ 	.word	0xffffffff


	//   ....[10]....
        /*0068*/ 	.word	0x050000f8


	//   ....[11]....
        /*006c*/ 	.word	0x050000f8


	//   ....[12]....
        /*0070*/ 	.word	0x050000f8


	//   ....[13]....
        /*0074*/ 	.word	0x050000f8


	//   ....[14]....
        /*0078*/ 	.word	0x050000f8


	//   ....[15]....
        /*007c*/ 	.word	0x050000f8


	//   ....[16]....
        /*0080*/ 	.word	0x050000f8


	//   ....[17]....
        /*0084*/ 	.word	0x050000f8


	//   ....[18]....
        /*0088*/ 	.word	0x050000f8


	//   ....[19]....
        /*008c*/ 	.word	0x050000f8


	//----- nvinfo : EIATTR_COOP_GROUP_INSTR_OFFSETS
	.align		4
.L_4743:
        /*0090*/ 	.byte	0x04, 0x28
        /*0092*/ 	.short	(.L_4745 - .L_4744)


	//   ....[0]....
.L_4744:
        /*0094*/ 	.word	0x000034c0


	//   ....[1]....
        /*0098*/ 	.word	0x000034e0


	//   ....[2]....
        /*009c*/ 	.word	0x00003500


	//   ....[3]....
        /*00a0*/ 	.word	0x00003520


	//   ....[4]....
        /*00a4*/ 	.word	0x00003540


	//   ....[5]....
        /*00a8*/ 	.word	0x00003560


	//   ....[6]....
        /*00ac*/ 	.word	0x00003580


	//   ....[7]....
        /*00b0*/ 	.word	0x000035a0


	//   ....[8]....
        /*00b4*/ 	.word	0x000035c0


	//   ....[9]....
        /*00b8*/ 	.word	0x000035d0


	//   ....[10]....
        /*00bc*/ 	.word	0x00004990


	//   ....[11]....
        /*00c0*/ 	.word	0x00004a00


	//   ....[12]....
        /*00c4*/ 	.word	0x00004a80


	//   ....[13]....
        /*00c8*/ 	.word	0x00004af0


	//   ....[14]....
        /*00cc*/ 	.word	0x00004b70


	//   ....[15]....
        /*00d0*/ 	.word	0x00004be0


	//   ....[16]....
        /*00d4*/ 	.word	0x00004c60


	//   ....[17]....
        /*00d8*/ 	.word	0x00004cd0


	//   ....[18]....
        /*00dc*/ 	.word	0x00004d50


	//   ....[19]....
        /*00e0*/ 	.word	0x00004db0


	//----- nvinfo : EIATTR_EXIT_INSTR_OFFSETS
	.align		4
.L_4745:
        /*00e4*/ 	.byte	0x04, 0x1c
        /*00e6*/ 	.short	(.L_4747 - .L_4746)


	//   ....[0]....
.L_4746:
        /*00e8*/ 	.word	0x00004930


	//----- nvinfo : EIATTR_MAX_THREADS
	.align		4
.L_4747:
        /*00ec*/ 	.byte	0x04, 0x05
        /*00ee*/ 	.short	(.L_4749 - .L_4748)
.L_4748:
        /*00f0*/ 	.word	0x00000080
        /*00f4*/ 	.word	0x00000001
        /*00f8*/ 	.word	0x00000001


	//----- nvinfo : EIATTR_CRS_STACK_SIZE
	.align		4
.L_4749:
        /*00fc*/ 	.byte	0x04, 0x1e
        /*00fe*/ 	.short	(.L_4751 - .L_4750)
.L_4750:
        /*0100*/ 	.word	0x00000000


	//----- nvinfo : EIATTR_CBANK_PARAM_SIZE
	.align		4
.L_4751:
        /*0104*/ 	.byte	0x03, 0x19
        /*0106*/ 	.short	0x0088


	//----- nvinfo : EIATTR_PARAM_CBANK
	.align		4
        /*0108*/ 	.byte	0x04, 0x0a
        /*010a*/ 	.short	(.L_4753 - .L_4752)
	.align		4
.L_4752:
        /*010c*/ 	.word	index@(.nv.constant0._ZN10layer_norm13ln_bwd_kernelINS_13Kernel_traitsI6__halffS2_fjLj5120ELj1ELj1ELj4ELj16ENS_18Kernel_traits_baseILj5120ES2_fS2_fjLj128EEEEEEEvNS_9BwdParamsE)
        /*0110*/ 	.short	0x0210
        /*0112*/ 	.short	0x0088


	//----- nvinfo : EIATTR_SW_WAR
	.align		4
.L_4753:
        /*0114*/ 	.byte	0x04, 0x36
        /*0116*/ 	.short	(.L_4755 - .L_4754)
.L_4754:
        /*0118*/ 	.word	0x00000008
.L_4755:


//--------------------- .nv.info._ZN10layer_norm22ln_bwd_finalize_kernelINS_22Kernel_traits_finalizeILj5120E6__halfS2_S2_fjLj1024ELj4ENS_18Kernel_traits_baseILj5120ES2_S2_S2_fjLj1024EEEEEEEvNS_9BwdParamsE --------------------------
	.section	.nv.info._ZN10layer_norm22ln_bwd_finalize_kernelINS_22Kernel_traits_finalizeILj5120E6__halfS2_S2_fjLj1024ELj4ENS_18Kernel_traits_baseILj5120ES2_S2_S2_fjLj1024EEEEEEEvNS_9BwdParamsE,"",@"SHT_CUDA_INFO"
	.sectionflags	@""
	.align	4


	//----- nvinfo : EIATTR_CUDA_API_VERSION
	.align		4
        /*0000*/ 	.byte	0x04, 0x37
        /*0002*/ 	.short	(.L_4757 - .L_4756)
.L_4756:
        /*0004*/ 	.word	0x00000082


	//----- nvinfo : EIATTR_KPARAM_INFO
	.align		4
.L_4757:
        /*0008*/ 	.byte	0x04, 0x17
        /*000a*/ 	.short	(.L_4759 - .L_4758)
.L_4758:
        /*000c*/ 	.word	0x00000000
        /*0010*/ 	.short	0x0000
        /*0012*/ 	.short	0x0000
        /*0014*/ 	.byte	0x00, 0xf0, 0x21, 0x02


	//----- nvinfo : EIATTR_SPARSE_MMA_MASK
	.align		4
.L_4759:
        /*0018*/ 	.byte	0x03, 0x50
        /*001a*/ 	.short	0x0000


	//----- nvinfo : EIATTR_MAXREG_COUNT
	.align		4
        /*001c*/ 	.byte	0x03, 0x1b
        /*001e*/ 	.short	0x0040


	//----- nvinfo : EIATTR_NUM_BARRIERS
	.align		4
        /*0020*/ 	.byte	0x02, 0x4c
        /*0022*/ 	.byte	0x01
	.zero		1


	//----- nvinfo : EIATTR_MERCURY_ISA_VERSION
	.align		4
        /*0024*/ 	.byte	0x03, 0x5f
        /*0026*/ 	.short	0x0101


	//----- nvinfo : EIATTR_COOP_GROUP_MASK_REGIDS
	.align		4
        /*0028*/ 	.byte	0x04, 0x29
        /*002a*/ 	.short	(.L_4761 - .L_4760)


	//   ....[0]....
.L_4760:
        /*002c*/ 	.word	0xffffffff


	//   ....[1]....
        /*0030*/ 	.word	0xffffffff


	//   ....[2]....
        /*0034*/ 	.word	0xffffffff


	//   ....[3]....
        /*0038*/ 	.word	0xffffffff


	//   ....[4]....
        /*003c*/ 	.word	0xffffffff


	//   ....[5]....
        /*0040*/ 	.word	0xffffffff


	//   ....[6]....
        /*0044*/ 	.word	0xffffffff


	//   ....[7]....
        /*0048*/ 	.word	0xffffffff


	//   ....[8]....
        /*004c*/ 	.word	0xffffffff


	//   ....[9]....
        /*0050*/ 	.word	0xffffffff


	//   ....[10]....
        /*0054*/ 	.word	0x05000011


	//   ....[11]....
        /*0058*/ 	.word	0x05000011


	//   ....[12]....
        /*005c*/ 	.word	0x05000011


	//   ....[13]....
        /*0060*/ 	.word	0x05000011


	//   ....[14]....
        /*0064*/ 	.word	0x05000011


	//   ....[15]....
        /*0068*/ 	.word	0x05000011


	//   ....[16]....
        /*006c*/ 	.word	0x05000011


	//   ....[17]....
        /*0070*/ 	.word	0x05000011


	//   ....[18]....
        /*0074*/ 	.word	0x05000011


	//   ....[19]....
        /*0078*/ 	.word	0x05000011


	//----- nvinfo : EIATTR_COOP_GROUP_INSTR_OFFSETS
	.align		4
.L_4761:
        /*007c*/ 	.byte	0x04, 0x28
        /*007e*/ 	.short	(.L_4763 - .L_4762)


	//   ....[0]....
.L_4762:
        /*0080*/ 	.word	0x00000860


	//   ....[1]....
        /*0084*/ 	.word	0x00000870


	//   ....[2]....
        /*0088*/ 	.word	0x000008a0


	//   ....[3]....
        /*008c*/ 	.word	0x000008b0


	//   ....[4]....
        /*0090*/ 	.word	0x000008e0


	//   ....[5]....
        /*0094*/ 	.word	0x000008f0


	//   ....[6]....
        /*0098*/ 	.word	0x00000920


	//   ....[7]....
        /*009c*/ 	.word	0x00000930


	//   ....[8]....
        /*00a0*/ 	.word	0x00000960


	//   ....[9]....
        /*00a4*/ 	.word	0x00000970


	//   ....[10]....
        /*00a8*/ 	.word	0x00000b70


	//   ....[11]....
        /*00ac*/ 	.word	0x00000be0


	//   ....[12]....
        /*00b0*/ 	.word	0x00000c50


	//   ....[13]....
        /*00b4*/ 	.word	0x00000cc0


	//   ....[14]....
        /*00b8*/ 	.word	0x00000d30


	//   ....[15]....
        /*00bc*/ 	.word	0x00000d90


	//   ....[16]....
        /*00c0*/ 	.word	0x00000e00


	//   ....[17]....
        /*00c4*/ 	.word	0x00000e70


	//   ....[18]....
        /*00c8*/ 	.word	0x00000ee0


	//   ....[19]....
        /*00cc*/ 	.word	0x00000f50


	//----- nvinfo : EIATTR_EXIT_INSTR_OFFSETS
	.align		4
.L_4763:
        /*00d0*/ 	.byte	0x04, 0x1c
        /*00d2*/ 	.short	(.L_4765 - .L_4764)


	//   ....[0]....
.L_4764:
        /*00d4*/ 	.word	0x00000070


	//   ....[1]....
        /*00d8*/ 	.word	0x00000b10


	//----- nvinfo : EIATTR_MAX_THREADS
	.align		4
.L_4765:
        /*00dc*/ 	.byte	0x04, 0x05
        /*00de*/ 	.short	(.L_4767 - .L_4766)
.L_4766:
        /*00e0*/ 	.word	0x00000400
        /*00e4*/ 	.word	0x00000001
        /*00e8*/ 	.word	0x00000001


	//----- nvinfo : EIATTR_CRS_STACK_SIZE
	.align		4
.L_4767:
        /*00ec*/ 	.byte	0x04, 0x1e
        /*00ee*/ 	.short	(.L_4769 - .L_4768)
.L_4768:
        /*00f0*/ 	.word	0x00000000


	//----- nvinfo : EIATTR_CBANK_PARAM_SIZE
	.align		4
.L_4769:
        /*00f4*/ 	.byte	0x03, 0x19
        /*00f6*/ 	.short	0x0088


	//----- nvinfo : EIATTR_PARAM_CBANK
	.align		4
        /*00f8*/ 	.byte	0x04, 0x0a
        /*00fa*/ 	.short	(.L_4771 - .L_4770)
	.align		4
.L_4770:
        /*00fc*/ 	.word	index@(.nv.constant0._ZN10layer_norm22ln_bwd_finalize_kernelINS_22Kernel_traits_finalizeILj5120E6__halfS2_S2_fjLj1024ELj4ENS_18Kernel_traits_baseILj5120ES2_S2_S2_fjLj1024EEEEEEEvNS_9BwdParamsE)
        /*0100*/ 	.short	0x0210
        /*0102*/ 	.short	0x0088


	//----- nvinfo : EIATTR_SW_WAR
	.align		4
.L_4771:
        /*0104*/ 	.byte	0x04, 0x36
        /*0106*/ 	.short	(.L_4773 - .L_4772)
.L_4772:
        /*0108*/ 	.word	0x00000008
.L_4773:


//--------------------- .nv.info._ZN10layer_norm13ln_bwd_kernelINS_13Kernel_traitsI6__halfS2_S2_fjLj5120ELj1ELj1ELj4ELj16ENS_18Kernel_traits_baseILj5120ES2_S2_S2_fjLj128EEEEEEEvNS_9BwdParamsE --------------------------
	.section	.nv.info._ZN10layer_norm13ln_bwd_kernelINS_13Kernel_traitsI6__halfS2_S2_fjLj5120ELj1ELj1ELj4ELj16ENS_18Kernel_traits_baseILj5120ES2_S2_S2_fjLj128EEEEEEEvNS_9BwdParamsE,"",@"SHT_CUDA_INFO"
	.sectionflags	@""
	.align	4


	//----- nvinfo : EIATTR_CUDA_API_VERSION
	.align		4
        /*0000*/ 	.byte	0x04, 0x37
        /*0002*/ 	.short	(.L_4775 - .L_4774)
.L_4774:
        /*0004*/ 	.word	0x00000082


	//----- nvinfo : EIATTR_KPARAM_INFO
	.align		4
.L_4775:
        /*0008*/ 	.byte	0x04, 0x17
        /*000a*/ 	.short	(.L_4777 - .L_4776)
.L_4776:
        /*000c*/ 	.word	0x00000000
        /*0010*/ 	.short	0x0000
        /*0012*/ 	.short	0x0000
        /*0014*/ 	.byte	0x00, 0xf0, 0x21, 0x02


	//----- nvinfo : EIATTR_SPARSE_MMA_MASK
	.align		4
.L_4777:
        /*0018*/ 	.byte	0x03, 0x50
        /*001a*/ 	.short	0x0000


	//----- nvinfo : EIATTR_MAXREG_COUNT
	.align		4
        /*001c*/ 	.byte	0x03, 0x1b
        /*001e*/ 	.short	0x00ff


	//----- nvinfo : EIATTR_NUM_BARRIERS
	.align		4
        /*0020*/ 	.byte	0x02, 0x4c
        /*0022*/ 	.byte	0x01
	.zero		1


	//----- nvinfo : EIATTR_MERCURY_ISA_VERSION
	.align		4
        /*0024*/ 	.byte	0x03, 0x5f
        /*0026*/ 	.short	0x0101


	//----- nvinfo : EIATTR_COOP_GROUP_MASK_REGIDS
	.align		4
        /*0028*/ 	.byte	0x04, 0x29
        /*002a*/ 	.short	(.L_4779 - .L_4778)


	//   ....[0]....
.L_4778:
        /*002c*/ 	.word	0xffffffff


	//   ....[1]....
        /*0030*/ 	.word	0xffffffff


	//   ....[2]....
        /*0034*/ 	.word	0xffffffff


	//   ....[3]....
        /*0038*/ 	.word	0xffffffff


	//   ....[4]....
        /*003c*/ 	.word	0xffffffff


	//   ....[5]....
        /*0040*/ 	.word	0xffffffff


	//   ....[6]....
        /*0044*/ 	.word	0xffffffff


	//   ....[7]....
        /*0048*/ 	.word	0xffffffff


	//   ....[8]....
        /*004c*/ 	.word	0xffffffff


	//   ....[9]....
        /*0050*/ 	.word	0xffffffff


	//   ....[10]....
        /*0054*/ 	.word	0x050000e7


	//   ....[11]....
        /*0058*/ 	.word	0x050000e7


	//   ....[12]....
        /*005c*/ 	.word	0x050000e7


	//   ....[13]....
        /*0060*/ 	.word	0x050000e7


	//   ....[14]....
        /*0064*/ 	.word	0x050000e7


	//   ....[15]....
        /*0068*/ 	.word	0x050000e7


	//   ....[16]....
        /*006c*/ 	.word	0x050000e7


	//   ....[17]....
        /*0070*/ 	.word	0x050000e7


	//   ....[18]....
        /*0074*/ 	.word	0x050000e7


	//   ....[19]....
        /*0078*/ 	.word	0x050000e7


	//----- nvinfo : EIATTR_COOP_GROUP_INSTR_OFFSETS
	.align		4
.L_4779:
        /*007c*/ 	.byte	0x04, 0x28
        /*007e*/ 	.short	(.L_4781 - .L_4780)


	//   ....[0]....
.L_4780:
        /*0080*/ 	.word	0x00002e20


	//   ....[1]....
        /*0084*/ 	.word	0x00002e30


	//   ....[2]....
        /*0088*/ 	.word	0x00002e60


	//   ....[3]....
        /*008c*/ 	.word	0x00002e70


	//   ....[4]....
        /*0090*/ 	.word	0x00002ea0


	//   ....[5]....
        /*0094*/ 	.word	0x00002eb0


	//   ....[6]....
        /*0098*/ 	.word	0x00002ee0


	//   ....[7]....
        /*009c*/ 	.word	0x00002ef0


	//   ....[8]....
        /*00a0*/ 	.word	0x00002f20


	//   ....[9]....
        /*00a4*/ 	.word	0x00002f30


	//   ....[10]....
        /*00a8*/ 	.word	0x000042a0


	//   ....[11]....
        /*00ac*/ 	.word	0x000042f0


	//   ....[12]....
        /*00b0*/ 	.word	0x00004360


	//   ....[13]....
        /*00b4*/ 	.word	0x000043c0


	//   ....[14]....
        /*00b8*/ 	.word	0x00004430


	//   ....[15]....
        /*00bc*/ 	.word	0x00004490


	//   ....[16]....
        /*00c0*/ 	.word	0x00004500


	//   ....[17]....
        /*00c4*/ 	.word	0x00004560


	//   ....[18]....
        /*00c8*/ 	.word	0x000045d0


	//   ....[19]....
        /*00cc*/ 	.word	0x00004630


	//----- nvinfo : EIATTR_EXIT_INSTR_OFFSETS
	.align		4
.L_4781:
        /*00d0*/ 	.byte	0x04, 0x1c
        /*00d2*/ 	.short	(.L_4783 - .L_4782)


	//   ....[0]....
.L_4782:
        /*00d4*/ 	.word	0x00004240


	//----- nvinfo : EIATTR_MAX_THREADS
	.align		4
.L_4783:
        /*00d8*/ 	.byte	0x04, 0x05
        /*00da*/ 	.short	(.L_4785 - .L_4784)
.L_4784:
        /*00dc*/ 	.word	0x00000080
        /*00e0*/ 	.word	0x00000001
        /*00e4*/ 	.word	0x00000001


	//----- nvinfo : EIATTR_CRS_STACK_SIZE
	.align		4
.L_4785:
        /*00e8*/ 	.byte	0x04, 0x1e
        /*00ea*/ 	.short	(.L_4787 - .L_4786)
.L_4786:
        /*00ec*/ 	.word	0x00000000


	//----- nvinfo : EIATTR_CBANK_PARAM_SIZE
	.align		4
.L_4787:
        /*00f0*/ 	.byte	0x03, 0x19
        /*00f2*/ 	.short	0x0088


	//----- nvinfo : EIATTR_PARAM_CBANK
	.align		4
        /*00f4*/ 	.byte	0x04, 0x0a
        /*00f6*/ 	.short	(.L_4789 - .L_4788)
	.align		4
.L_4788:
        /*00f8*/ 	.word	index@(.nv.constant0._ZN10layer_norm13ln_bwd_kernelINS_13Kernel_traitsI6__halfS2_S2_fjLj5120ELj1ELj1ELj4ELj16ENS_18Kernel_traits_baseILj5120ES2_S2_S2_fjLj128EEEEEEEvNS_9BwdParamsE)
        /*00fc*/ 	.short	0x0210
        /*00fe*/ 	.short	0x0088


	//----- nvinfo : EIATTR_SW_WAR
	.align		4
.L_4789:
        /*0100*/ 	.byte	0x04, 0x36
        /*0102*/ 	.short	(.L_4791 - .L_4790)
.L_4790:
        /*0104*/ 	.word	0x00000008
.L_4791:


//--------------------- .nv.info._ZN10layer_norm22ln_bwd_finalize_kernelINS_22Kernel_traits_finalizeILj5120EffffjLj1024ELj4ENS_18Kernel_traits_baseILj5120EffffjLj1024EEEEEEEvNS_9BwdParamsE --------------------------
	.section	.nv.info._ZN10layer_norm22ln_bwd_finalize_kernelINS_22Kernel_traits_finalizeILj5120EffffjLj1024ELj4ENS_18Kernel_traits_baseILj5120EffffjLj1024EEEEEEEvNS_9BwdParamsE,"",@"SHT_CUDA_INFO"
	.sectionflags	@""
	.align	4


	//----- nvinfo : EIATTR_CUDA_API_VERSION
	.align		4
        /*0000*/ 	.byte	0x04, 0x37
        /*0002*/ 	.short	(.L_4793 - .L_4792)
.L_4792:
        /*0004*/ 	.word	0x00000082


	//----- nvinfo : EIATTR_KPARAM_INFO
	.align		4
.L_4793:
        /*0008*/ 	.byte	0x04, 0x17
        /*000a*/ 	.short	(.L_4795 - .L_4794)
.L_4794:
        /*000c*/ 	.word	0x00000000
        /*0010*/ 	.short	0x0000
        /*0012*/ 	.short	0x0000
        /*0014*/ 	.byte	0x00, 0xf0, 0x21, 0x02


	//----- nvinfo : EIATTR_SPARSE_MMA_MASK
	.align		4
.L_4795:
        /*0018*/ 	.byte	0x03, 0x50
        /*001a*/ 	.short	0x0000


	//----- nvinfo : EIATTR_MAXREG_COUNT
	.align		4
        /*001c*/ 	.byte	0x03, 0x1b
        /*001e*/ 	.short	0x0040


	//----- nvinfo : EIATTR_NUM_BARRIERS
	.align		4
        /*0020*/ 	.byte	0x02, 0x4c
        /*0022*/ 	.byte	0x01
	.zero		1


	//----- nvinfo : EIATTR_MERCURY_ISA_VERSION
	.align		4
        /*0024*/ 	.byte	0x03, 0x5f
        /*0026*/ 	.short	0x0101


	//----- nvinfo : EIATTR_COOP_GROUP_MASK_REGIDS
	.align		4
        /*0028*/ 	.byte	0x04, 0x29
        /*002a*/ 	.short	(.L_4797 - .L_4796)


	//   ....[0]....
.L_4796:
        /*002c*/ 	.word	0xffffffff


	//   ....[1]....
        /*0030*/ 	.word	0xffffffff


	//   ....[2]....
        /*0034*/ 	.word	0xffffffff


	//   ....[3]....
        /*0038*/ 	.word	0xffffffff


	//   ....[4]....
        /*003c*/ 	.word	0xffffffff


	//   ....[5]....
        /*0040*/ 	.word	0xffffffff


	//   ....[6]....
        /*0044*/ 	.word	0xffffffff


	//   ....[7]....
        /*0048*/ 	.word	0xffffffff


	//   ....[8]....
        /*004c*/ 	.word	0xffffffff


	//   ....[9]....
        /*0050*/ 	.word	0xffffffff


	//   ....[10]....
        /*0054*/ 	.word	0x05000011


	//   ....[11]....
        /*0058*/ 	.word	0x05000011


	//   ....[12]....
        /*005c*/ 	.word	0x05000011


	//   ....[13]....
        /*0060*/ 	.word	0x05000011


	//   ....[14]....
        /*0064*/ 	.word	0x05000011


	//   ....[15]....
        /*0068*/ 	.word	0x05000011


	//   ....[16]....
        /*006c*/ 	.word	0x05000011


	//   ....[17]....
        /*0070*/ 	.word	0x05000011


	//   ....[18]....
        /*0074*/ 	.word	0x05000011


	//   ....[19]....
        /*0078*/ 	.word	0x05000011


	//----- nvinfo : EIATTR_COOP_GROUP_INSTR_OFFSETS
	.align		4
.L_4797:
        /*007c*/ 	.byte	0x04, 0x28
        /*007e*/ 	.short	(.L_4799 - .L_4798)


	//   ....[0]....
.L_4798:
        /*0080*/ 	.word	0x00000860


	//   ....[1]....
        /*0084*/ 	.word	0x00000870


	//   ....[2]....
        /*0088*/ 	.word	0x000008a0


	//   ....[3]....
        /*008c*/ 	.word	0x000008b0


	//   ....[4]....
        /*0090*/ 	.word	0x000008e0


	//   ....[5]....
        /*0094*/ 	.word	0x000008f0


	//   ....[6]....
        /*0098*/ 	.word	0x00000920


	//   ....[7]....
        /*009c*/ 	.word	0x00000930


	//   ....[8]....
        /*00a0*/ 	.word	0x00000960


	//   ....[9]....
        /*00a4*/ 	.word	0x00000970


	//   ....[10]....
        /*00a8*/ 	.word	0x00000b20


	//   ....[11]....
        /*00ac*/ 	.word	0x00000b90


	//   ....[12]....
        /*00b0*/ 	.word	0x00000c00


	//   ....[13]....
        /*00b4*/ 	.word	0x00000c70


	//   ....[14]....
        /*00b8*/ 	.word	0x00000ce0


	//   ....[15]....
        /*00bc*/ 	.word	0x00000d40


	//   ....[16]....
        /*00c0*/ 	.word	0x00000db0


	//   ....[17]....
        /*00c4*/ 	.word	0x00000e20


	//   ....[18]....
        /*00c8*/ 	.word	0x00000e90


	//   ....[19]....
        /*00cc*/ 	.word	0x00000f00


	//----- nvinfo : EIATTR_EXIT_INSTR_OFFSETS
	.align		4
.L_4799:
        /*00d0*/ 	.byte	0x04, 0x1c
        /*00d2*/ 	.short	(.L_4801 - .L_4800)


	//   ....[0]....
.L_4800:
        /*00d4*/ 	.word	0x00000070


	//   ....[1]....
        /*00d8*/ 	.word	0x00000ac0


	//----- nvinfo : EIATTR_MAX_THREADS
	.align		4
.L_4801:
        /*00dc*/ 	.byte	0x04, 0x05
        /*00de*/ 	.short	(.L_4803 - .L_4802)
.L_4802:
        /*00e0*/ 	.word	0x00000400
        /*00e4*/ 	.word	0x00000001
        /*00e8*/ 	.word	0x00000001


	//----- nvinfo : EIATTR_CRS_STACK_SIZE
	.align		4
.L_4803:
        /*00ec*/ 	.byte	0x04, 0x1e
        /*00ee*/ 	.short	(.L_4805 - .L_4804)
.L_4804:
        /*00f0*/ 	.word	0x00000000


	//----- nvinfo : EIATTR_CBANK_PARAM_SIZE
	.align		4
.L_4805:
        /*00f4*/ 	.byte	0x03, 0x19
        /*00f6*/ 	.short	0x0088


	//----- nvinfo : EIATTR_PARAM_CBANK
	.align		4
        /*00f8*/ 	.byte	0x04, 0x0a
        /*00fa*/ 	.short	(.L_4807 - .L_4806)
	.align		4
.L_4806:
        /*00fc*/ 	.word	index@(.nv.constant0._ZN10layer_norm22ln_bwd_finalize_kernelINS_22Kernel_traits_finalizeILj5120EffffjLj1024ELj4ENS_18Kernel_traits_baseILj5120EffffjLj1024EEEEEEEvNS_9BwdParamsE)
        /*0100*/ 	.short	0x0210
        /*0102*/ 	.short	0x0088


	//----- nvinfo : EIATTR_SW_WAR
	.align		4
.L_4807:
        /*0104*/ 	.byte	0x04, 0x36
        /*0106*/ 	.short	(.L_4809 - .L_4808)
.L_4808:
        /*0108*/ 	.word	0x00000008
.L_4809:


//--------------------- .nv.info._ZN10layer_norm13ln_bwd_kernelINS_13Kernel_traitsIffffjLj5120ELj1ELj1ELj4ELj16ENS_18Kernel_traits_baseILj5120EffffjLj128EEEEEEEvNS_9BwdParamsE --------------------------
	.section	.nv.info._ZN10layer_norm13ln_bwd_kernelINS_13Kernel_traitsIffffjLj5120ELj1ELj1ELj4ELj16ENS_18Kernel_traits_baseILj5120EffffjLj128EEEEEEEvNS_9BwdParamsE,"",@"SHT_CUDA_INFO"
	.sectionflags	@""
	.align	4


	//----- nvinfo : EIATTR_CUDA_API_VERSION
	.align		4
        /*0000*/ 	.byte	0x04, 0x37
        /*0002*/ 	.short	(.L_4811 - .L_4810)
.L_4810:
        /*0004*/ 	.word	0x00000082


	//----- nvinfo : EIATTR_KPARAM_INFO
	.align		4
.L_4811:
        /*0008*/ 	.byte	0x04, 0x17
        /*000a*/ 	.short	(.L_4813 - .L_4812)
.L_4812:
        /*000c*/ 	.word	0x00000000
        /*0010*/ 	.short	0x0000
        /*0012*/ 	.short	0x0000
        /*0014*/ 	.byte	0x00, 0xf0, 0x21, 0x02


	//----- nvinfo : EIATTR_SPARSE_MMA_MASK
	.align		4
.L_4813:
        /*0018*/ 	.byte	0x03, 0x50
        /*001a*/ 	.short	0x0000


	//----- nvinfo : EIATTR_MAXREG_COUNT
	.align		4
        /*001c*/ 	.byte	0x03, 0x1b
        /*001e*/ 	.short	0x00ff


	//----- nvinfo : EIATTR_NUM_BARRIERS
	.align		4
        /*0020*/ 	.byte	0x02, 0x4c
        /*0022*/ 	.byte	0x01
	.zero		1


	//----- nvinfo : EIATTR_ANNOTATIONS
	.align		4
        /*0024*/ 	.byte	0x04, 0x55
        /*0026*/ 	.short	(.L_4815 - .L_4814)


	//   ....[0]....
.L_4814:
        /*0028*/ 	.word	0x00000001
        /*002c*/ 	.byte	0x90, 0x04, 0x00, 0x00, 0x01, 0x00, 0x00, 0x00, 0x60, 0x08, 0x00, 0x00, 0x01, 0x00, 0x00, 0x00
        /*003c*/ 	.byte	0xd0, 0x26, 0x00, 0x00, 0x01, 0x00, 0x00, 0x00, 0xe0, 0x34, 0x00, 0x00


	//----- nvinfo : EIATTR_MERCURY_ISA_VERSION
	.align		4
.L_4815:
        /*0048*/ 	.byte	0x03, 0x5f
        /*004a*/ 	.short	0x0101


	//----- nvinfo : EIATTR_COOP_GROUP_MASK_REGIDS
	.align		4
        /*004c*/ 	.byte	0x04, 0x29
        /*004e*/ 	.short	(.L_4817 - .L_4816)


	//   ....[0]....
.L_4816:
        /*0050*/ 	.word	0xffffffff


	//   ....[1]....
        /*0054*/ 	.word	0xffffffff


	//   ....[2]....
        /*0058*/ 	.word	0xffffffff


	//   ....[3]....
        /*005c*/ 	.word	0xffffffff


	//   ....[4]....
        /*0060*/ 	.word	0xffffffff


	//   ....[5]....
        /*0064*/ 	.word	0xffffffff


	//   ....[6]....
        /*0068*/ 	.word	0xffffffff


	//   ....[7]....
        /*006c*/ 	.word	0xffffffff


	//   ....[8]....
        /*0070*/ 	.word	0xffffffff


	//   ....[9]....
        /*0074*/ 	.word	0xffffffff


	//   ....[10]....
        /*0078*/ 	.word	0x050000f9


	//   ....[11]....
        /*007c*/ 	.word	0x050000f9


	//   ....[12]....
        /*0080*/ 	.word	0x050000f9


	//   ....[13]....
        /*0084*/ 	.word	0x050000f9


	//   ....[14]....
        /*0088*/ 	.word	0x050000f9


	//   ....[15]....
        /*008c*/ 	.word	0x050000f9


	//   ....[16]....
        /*0090*/ 	.word	0x050000f9


	//   ....[17]....
        /*0094*/ 	.word	0x050000f9


	//   ....[18]....
        /*0098*/ 	.word	0x050000f9


	//   ....[19]....
        /*009c*/ 	.word	0x050000f9


	//----- nvinfo : EIATTR_COOP_GROUP_INSTR_OFFSETS
	.align		4
.L_4817:
        /*00a0*/ 	.byte	0x04, 0x28
        /*00a2*/ 	.short	(.L_4819 - .L_4818)


	//   ....[0]....
.L_4818:
        /*00a4*/ 	.word	0x00002850


	//   ....[1]....
        /*00a8*/ 	.word	0x00002870


	//   ....[2]....
        /*00ac*/ 	.word	0x00002890


	//   ....[3]....
        /*00b0*/ 	.word	0x000028b0


	//   ....[4]....
        /*00b4*/ 	.word	0x000028d0


	//   ....[5]....
        /*00b8*/ 	.word	0x000028f0


	//   ....[6]....
        /*00bc*/ 	.word	0x00002910


	//   ....[7]....
        /*00c0*/ 	.word	0x00002930


	//   ....[8]....
        /*00c4*/ 	.word	0x00002950


	//   ....[9]....
        /*00c8*/ 	.word	0x00002960


	//   ....[10]....
        /*00cc*/ 	.word	0x00003db0


	//   ....[11]....
        /*00d0*/ 	.word	0x00003e20


	//   ....[12]....
        /*00d4*/ 	.word	0x00003ea0


	//   ....[13]....
        /*00d8*/ 	.word	0x00003f10


	//   ....[14]....
        /*00dc*/ 	.word	0x00003f90


	//   ....[15]....
        /*00e0*/ 	.word	0x00004000


	//   ....[16]....
        /*00e4*/ 	.word	0x00004080


	//   ....[17]....
        /*00e8*/ 	.word	0x000040f0


	//   ....[18]....
        /*00ec*/ 	.word	0x00004170


	//   ....[19]....
        /*00f0*/ 	.word	0x000041d0


	//----- nvinfo : EIATTR_EXIT_INSTR_OFFSETS
	.align		4
.L_4819:
        /*00f4*/ 	.byte	0x04, 0x1c
        /*00f6*/ 	.short	(.L_4821 - .L_4820)


	//   ....[0]....
.L_4820:
        /*00f8*/ 	.word	0x00003d50


	//----- nvinfo : EIATTR_MAX_THREADS
	.align		4
.L_4821:
        /*00fc*/ 	.byte	0x04, 0x05
        /*00fe*/ 	.short	(.L_4823 - .L_4822)
.L_4822:
        /*0100*/ 	.word	0x00000080
        /*0104*/ 	.word	0x00000001
        /*0108*/ 	.word	0x00000001


	//----- nvinfo : EIATTR_CRS_STACK_SIZE
	.align		4
.L_4823:
        /*010c*/ 	.byte	0x04, 0x1e
        /*010e*/ 	.short	(.L_4825 - .L_4824)
.L_4824:
        /*0110*/ 	.word	0x00000000


	//----- nvinfo : EIATTR_CBANK_PARAM_SIZE
	.align		4
.L_4825:
        /*0114*/ 	.byte	0x03, 0x19
        /*0116*/ 	.short	0x0088


	//----- nvinfo : EIATTR_PARAM_CBANK
	.align		4
        /*0118*/ 	.byte	0x04, 0x0a
        /*011a*/ 	.short	(.L_4827 - .L_4826)
	.align		4
.L_4826:
        /*011c*/ 	.word	index@(.nv.constant0._ZN10layer_norm13ln_bwd_kernelINS_13Kernel_traitsIffffjLj5120ELj1ELj1ELj4ELj16ENS_18Kernel_traits_baseILj5120EffffjLj128EEEEEEEvNS_9BwdParamsE)
        /*0120*/ 	.short	0x0210
        /*0122*/ 	.short	0x0088


	//----- nvinfo : EIATTR_SW_WAR
	.align		4
.L_4827:
        /*0124*/ 	.byte	0x04, 0x36
        /*0126*/ 	.short	(.L_4829 - .L_4828)
.L_4828:
        /*0128*/ 	.word	0x00000008
.L_4829:


//--------------------- .nv.info._ZN10layer_norm22ln_bwd_finalize_kernelINS_22Kernel_traits_finalizeILj4096E13__nv_bfloat16fS2_fjLj1024ELj4ENS_18Kernel_traits_baseILj4096ES2_fS2_fjLj1024EEEEEEEvNS_9BwdParamsE --------------------------
	.section	.nv.info._ZN10layer_norm22ln_bwd_finalize_kernelINS_22Kernel_traits_finalizeILj4096E13__nv_bfloat16fS2_fjLj1024ELj4ENS_18Kernel_traits_baseILj4096ES2_fS2_fjLj1024EEEEEEEvNS_9BwdParamsE,"",@"SHT_CUDA_INFO"
	.sectionflags	@""
	.align	4


	//----- nvinfo : EIATTR_CUDA_API_VERSION
	.align		4
        /*0000*/ 	.byte	0x04, 0x37
        /*0002*/ 	.short	(.L_4831 - .L_4830)
.L_4830:
        /*0004*/ 	.word	0x00000082


	//----- nvinfo : EIATTR_KPARAM_INFO
	.align		4
.L_4831:
        /*0008*/ 	.byte	0x04, 0x17
        /*000a*/ 	.short	(.L_4833 - .L_4832)
.L_4832:
        /*000c*/ 	.word	0x00000000
        /*0010*/ 	.short	0x0000
        /*0012*/ 	.short	0x0000
        /*0014*/ 	.byte	0x00, 0xf0, 0x21, 0x02


	//----- nvinfo : EIATTR_SPARSE_MMA_MASK
	.align		4
.L_4833:
        /*0018*/ 	.byte	0x03, 0x50
        /*001a*/ 	.short	0x0000


	//----- nvinfo : EIATTR_MAXREG_COUNT
	.align		4
        /*001c*/ 	.byte	0x03, 0x1b
        /*001e*/ 	.short	0x0040


	//----- nvinfo : EIATTR_NUM_BARRIERS
	.align		4
        /*0020*/ 	.byte	0x02, 0x4c
        /*0022*/ 	.byte	0x01
	.zero		1


	//----- nvinfo : EIATTR_MERCURY_ISA_VERSION
	.align		4
        /*0024*/ 	.byte	0x03, 0x5f
        /*0026*/ 	.short	0x0101


	//----- nvinfo : EIATTR_COOP_GROUP_MASK_REGIDS
	.align		4
        /*0028*/ 	.byte	0x04, 0x29
        /*002a*/ 	.short	(.L_4835 - .L_4834)


	//   ....[0]....
.L_4834:
        /*002c*/ 	.word	0xffffffff


	//   ....[1]....
        /*0030*/ 	.word	0xffffffff


	//   ....[2]....
        /*0034*/ 	.word	0xffffffff


	//   ....[3]....
        /*0038*/ 	.word	0xffffffff


	//   ....[4]....
        /*003c*/ 	.word	0xffffffff


	//   ....[5]....
        /*0040*/ 	.word	0xffffffff


	//   ....[6]....
        /*0044*/ 	.word	0xffffffff


	//   ....[7]....
        /*0048*/ 	.word	0xffffffff


	//   ....[8]....
        /*004c*/ 	.word	0xffffffff


	//   ....[9]....
        /*0050*/ 	.word	0xffffffff


	//   ....[10]....
        /*0054*/ 	.word	0x05000011


	//   ....[11]....
        /*0058*/ 	.word	0x05000011


	//   ....[12]....
        /*005c*/ 	.word	0x05000011


	//   ....[13]....
        /*0060*/ 	.word	0x05000011


	//   ....[14]....
        /*0064*/ 	.word	0x05000011


	//   ....[15]....
        /*0068*/ 	.word	0x05000011


	//   ....[16]....
        /*006c*/ 	.word	0x05000011


	//   ....[17]....
        /*0070*/ 	.word	0x05000011


	//   ....[18]....
        /*0074*/ 	.word	0x05000011


	//   ....[19]....
        /*0078*/ 	.word	0x05000011


	//----- nvinfo : EIATTR_COOP_GROUP_INSTR_OFFSETS
	.align		4
.L_4835:
        /*007c*/ 	.byte	0x04, 0x28
        /*007e*/ 	.short	(.L_4837 - .L_4836)


	//   ....[0]....
.L_4836:
        /*0080*/ 	.word	0x00000860


	//   ....[1]....
        /*0084*/ 	.word	0x00000870


	//   ....[2]....
        /*0088*/ 	.word	0x000008a0


	//   ....[3]....
        /*008c*/ 	.word	0x000008b0


	//   ....[4]....
        /*0090*/ 	.word	0x000008e0


	//   ....[5]....
        /*0094*/ 	.word	0x000008f0


	//   ....[6]....
        /*0098*/ 	.word	0x00000920


	//   ....[7]....
        /*009c*/ 	.word	0x00000930


	//   ....[8]....
        /*00a0*/ 	.word	0x00000960


	//   ....[9]....
        /*00a4*/ 	.word	0x00000970


	//   ....[10]....
        /*00a8*/ 	.word	0x00000b70


	//   ....[11]....
        /*00ac*/ 	.word	0x00000be0


	//   ....[12]....
        /*00b0*/ 	.word	0x00000c50


	//   ....[13]....
        /*00b4*/ 	.word	0x00000cc0


	//   ....[14]....
        /*00b8*/ 	.word	0x00000d30


	//   ....[15]....
        /*00bc*/ 	.word	0x00000d90


	//   ....[16]....
        /*00c0*/ 	.word	0x00000e00


	//   ....[17]....
        /*00c4*/ 	.word	0x00000e70


	//   ....[18]....
        /*00c8*/ 	.word	0x00000ee0


	//   ....[19]....
        /*00cc*/ 	.word	0x00000f50


	//----- nvinfo : EIATTR_EXIT_INSTR_OFFSETS
	.align		4
.L_4837:
        /*00d0*/ 	.byte	0x04, 0x1c
        /*00d2*/ 	.short	(.L_4839 - .L_4838)


	//   ....[0]....
.L_4838:
        /*00d4*/ 	.word	0x00000070


	//   ....[1]....
        /*00d8*/ 	.word	0x00000b10


	//----- nvinfo : EIATTR_MAX_THREADS
	.align		4
.L_4839:
        /*00dc*/ 	.byte	0x04, 0x05
        /*00de*/ 	.short	(.L_4841 - .L_4840)
.L_4840:
        /*00e0*/ 	.word	0x00000400
        /*00e4*/ 	.word	0x00000001
        /*00e8*/ 	.word	0x00000001


	//----- nvinfo : EIATTR_CRS_STACK_SIZE
	.align		4
.L_4841:
        /*00ec*/ 	.byte	0x04, 0x1e
        /*00ee*/ 	.short	(.L_4843 - .L_4842)
.L_4842:
        /*00f0*/ 	.word	0x00000000


	//----- nvinfo : EIATTR_CBANK_PARAM_SIZE
	.align		4
.L_4843:
        /*00f4*/ 	.byte	0x03, 0x19
        /*00f6*/ 	.short	0x0088


	//----- nvinfo : EIATTR_PARAM_CBANK
	.align		4
        /*00f8*/ 	.byte	0x04, 0x0a
        /*00fa*/ 	.short	(.L_4845 - .L_4844)
	.align		4
.L_4844:
        /*00fc*/ 	.word	index@(.nv.constant0._ZN10layer_norm22ln_bwd_finalize_kernelINS_22Kernel_traits_finalizeILj4096E13__nv_bfloat16fS2_fjLj1024ELj4ENS_18Kernel_traits_baseILj4096ES2_fS2_fjLj1024EEEEEEEvNS_9BwdParamsE)
        /*0100*/ 	.short	0x0210
        /*0102*/ 	.short	0x0088


	//----- nvinfo : EIATTR_SW_WAR
	.align		4
.L_4845:
        /*0104*/ 	.byte	0x04, 0x36
        /*0106*/ 	.short	(.L_4847 - .L_4846)
.L_4846:
        /*0108*/ 	.word	0x00000008
.L_4847:


//--------------------- .nv.info._ZN10layer_norm13ln_bwd_kernelINS_13Kernel_traitsI13__nv_bfloat16fS2_fjLj4096ELj1ELj1ELj4ELj16ENS_18Kernel_traits_baseILj4096ES2_fS2_fjLj128EEEEEEEvNS_9BwdParamsE --------------------------
	.section	.nv.info._ZN10layer_norm13ln_bwd_kernelINS_13Kernel_traitsI13__nv_bfloat16fS2_fjLj4096ELj1ELj1ELj4ELj16ENS_18Kernel_traits_baseILj4096ES2_fS2_fjLj128EEEEEEEvNS_9BwdParamsE,"",@"SHT_CUDA_INFO"
	.sectionflags	@""
	.align	4


	//----- nvinfo : EIATTR_CUDA_API_VERSION
	.align		4
        /*0000*/ 	.byte	0x04, 0x37
        /*0002*/ 	.short	(.L_4849 - .L_4848)
.L_4848:
        /*0004*/ 	.word	0x00000082


	//----- nvinfo : EIATTR_KPARAM_INFO
	.align		4
.L_4849:
        /*0008*/ 	.byte	0x04, 0x17
        /*000a*/ 	.short	(.L_4851 - .L_4850)
.L_4850:
        /*000c*/ 	.word	0x00000000
        /*0010*/ 	.short	0x0000
        /*0012*/ 	.short	0x0000
        /*0014*/ 	.byte	0x00, 0xf0, 0x21, 0x02


	//----- nvinfo : EIATTR_SPARSE_MMA_MASK
	.align		4
.L_4851:
        /*0018*/ 	.byte	0x03, 0x50
        /*001a*/ 	.short	0x0000


	//----- nvinfo : EIATTR_MAXREG_COUNT
	.align		4
        /*001c*/ 	.byte	0x03, 0x1b
        /*001e*/ 	.short	0x00ff


	//----- nvinfo : EIATTR_NUM_BARRIERS
	.align		4
        /*0020*/ 	.byte	0x02, 0x4c
        /*0022*/ 	.byte	0x01
	.zero		1


	//----- nvinfo : EIATTR_MERCURY_ISA_VERSION
	.align		4
        /*0024*/ 	.byte	0x03, 0x5f
        /*0026*/ 	.short	0x0101


	//----- nvinfo : EIATTR_COOP_GROUP_MASK_REGIDS
	.align		4
        /*0028*/ 	.byte	0x04, 0x29
        /*002a*/ 	.short	(.L_4853 - .L_4852)


	//   ....[0]....
.L_4852:
        /*002c*/ 	.word	0xffffffff


	//   ....[1]....
        /*0030*/ 	.word	0xffffffff


	//   ....[2]....
        /*0034*/ 	.word	0xffffffff


	//   ....[3]....
        /*0038*/ 	.word	0xffffffff


	//   ....[4]....
        /*003c*/ 	.word	0xffffffff


	//   ....[5]....
        /*0040*/ 	.word	0xffffffff


	//   ....[6]....
        /*0044*/ 	.word	0xffffffff


	//   ....[7]....
        /*0048*/ 	.word	0xffffffff


	//   ....[8]....
        /*004c*/ 	.word	0xffffffff


	//   ....[9]....
        /*0050*/ 	.word	0xffffffff


	//   ....[10]....
        /*0054*/ 	.word	0x050000d4


	//   ....[11]....
        /*0058*/ 	.word	0x050000d4


	//   ....[12]....
        /*005c*/ 	.word	0x050000d4


	//   ....[13]....
        /*0060*/ 	.word	0x050000d4


	//   ....[14]....
        /*0064*/ 	.word	0x050000d4


	//   ....[15]....
        /*0068*/ 	.word	0x050000d4


	//   ....[16]....
        /*006c*/ 	.word	0x050000d4


	//   ....[17]....
        /*0070*/ 	.word	0x050000d4


	//   ....[18]....
        /*0074*/ 	.word	0x050000d4


	//   ....[19]....
        /*0078*/ 	.word	0x050000d4


	//----- nvinfo : EIATTR_COOP_GROUP_INSTR_OFFSETS
	.align		4
.L_4853:
        /*007c*/ 	.byte	0x04, 0x28
        /*007e*/ 	.short	(.L_4855 - .L_4854)


	//   ....[0]....
.L_4854:
        /*0080*/ 	.word	0x00002a70


	//   ....[1]....
        /*0084*/ 	.word	0x00002a80


	//   ....[2]....
        /*0088*/ 	.word	0x00002ab0


	//   ....[3]....
        /*008c*/ 	.word	0x00002ac0


	//   ....[4]....
        /*0090*/ 	.word	0x00002af0


	//   ....[5]....
        /*0094*/ 	.word	0x00002b00


	//   ....[6]....
        /*0098*/ 	.word	0x00002b30


	//   ....[7]....
        /*009c*/ 	.word	0x00002b40


	//   ....[8]....
        /*00a0*/ 	.word	0x00002b80


	//   ....[9]....
        /*00a4*/ 	.word	0x00002ba0


	//   ....[10]....
        /*00a8*/ 	.word	0x00003a70


	//   ....[11]....
        /*00ac*/ 	.word	0x00003ac0


	//   ....[12]....
        /*00b0*/ 	.word	0x00003b30


	//   ....[13]....
        /*00b4*/ 	.word	0x00003b90


	//   ....[14]....
        /*00b8*/ 	.word	0x00003c00


	//   ....[15]....
        /*00bc*/ 	.word	0x00003c60


	//   ....[16]....
        /*00c0*/ 	.word	0x00003cd0


	//   ....[17]....
        /*00c4*/ 	.word	0x00003d30


	//   ....[18]....
        /*00c8*/ 	.word	0x00003db0


	//   ....[19]....
        /*00cc*/ 	.word	0x00003e20


	//----- nvinfo : EIATTR_EXIT_INSTR_OFFSETS
	.align		4
.L_4855:
        /*00d0*/ 	.byte	0x04, 0x1c
        /*00d2*/ 	.short	(.L_4857 - .L_4856)


	//   ....[0]....
.L_4856:
        /*00d4*/ 	.word	0x00003a10


	//----- nvinfo : EIATTR_MAX_THREADS
	.align		4
.L_4857:
        /*00d8*/ 	.byte	0x04, 0x05
        /*00da*/ 	.short	(.L_4859 - .L_4858)
.L_4858:
        /*00dc*/ 	.word	0x00000080
        /*00e0*/ 	.word	0x00000001
        /*00e4*/ 	.word	0x00000001


	//----- nvinfo : EIATTR_CRS_STACK_SIZE
	.align		4
.L_4859:
        /*00e8*/ 	.byte	0x04, 0x1e
        /*00ea*/ 	.short	(.L_4861 - .L_4860)
.L_4860:
        /*00ec*/ 	.word	0x00000000


	//----- nvinfo : EIATTR_CBANK_PARAM_SIZE
	.align		4
.L_4861:
        /*00f0*/ 	.byte	0x03, 0x19
        /*00f2*/ 	.short	0x0088


	//----- nvinfo : EIATTR_PARAM_CBANK
	.align		4
        /*00f4*/ 	.byte	0x04, 0x0a
        /*00f6*/ 	.short	(.L_4863 - .L_4862)
	.align		4
.L_4862:
        /*00f8*/ 	.word	index@(.nv.constant0._ZN10layer_norm13ln_bwd_kernelINS_13Kernel_traitsI13__nv_bfloat16fS2_fjLj4096ELj1ELj1ELj4ELj16ENS_18Kernel_traits_baseILj4096ES2_fS2_fjLj128EEEEEEEvNS_9BwdParamsE)
        /*00fc*/ 	.short	0x0210
        /*00fe*/ 	.short	0x0088


	//----- nvinfo : EIATTR_SW_WAR
	.align		4
.L_4863:
        /*0100*/ 	.byte	0x04, 0x36
        /*0102*/ 	.short	(.L_4865 - .L_4864)
.L_4864:
        /*0104*/ 	.word	0x00000008
.L_4865:


//--------------------- .nv.info._ZN10layer_norm22ln_bwd_finalize_kernelINS_22Kernel_traits_finalizeILj4096E13__nv_bfloat16S2_S2_fjLj1024ELj4ENS_18Kernel_traits_baseILj4096ES2_S2_S2_fjLj1024EEEEEEEvNS_9BwdParamsE --------------------------
	.section	.nv.info._ZN10layer_norm22ln_bwd_finalize_kernelINS_22Kernel_traits_finalizeILj4096E13__nv_bfloat16S2_S2_fjLj1024ELj4ENS_18Kernel_traits_baseILj4096ES2_S2_S2_fjLj1024EEEEEEEvNS_9BwdParamsE,"",@"SHT_CUDA_INFO"
	.sectionflags	@""
	.align	4


	//----- nvinfo : EIATTR_CUDA_API_VERSION
	.align		4
        /*0000*/ 	.byte	0x04, 0x37
        /*0002*/ 	.short	(.L_4867 - .L_4866)
.L_4866:
        /*0004*/ 	.word	0x00000082


	//----- nvinfo : EIATTR_KPARAM_INFO
	.align		4
.L_4867:
        /*0008*/ 	.byte	0x04, 0x17
        /*000a*/ 	.short	(.L_4869 - .L_4868)
.L_4868:
        /*000c*/ 	.word	0x00000000
        /*0010*/ 	.short	0x0000
        /*0012*/ 	.short	0x0000
        /*0014*/ 	.byte	0x00, 0xf0, 0x21, 0x02


	//----- nvinfo : EIATTR_SPARSE_MMA_MASK
	.align		4
.L_4869:
        /*0018*/ 	.byte	0x03, 0x50
        /*001a*/ 	.short	0x0000


	//----- nvinfo : EIATTR_MAXREG_COUNT
	.align		4
        /*001c*/ 	.byte	0x03, 0x1b
        /*001e*/ 	.short	0x0040


	//----- nvinfo : EIATTR_NUM_BARRIERS
	.align		4
        /*0020*/ 	.byte	0x02, 0x4c
        /*0022*/ 	.byte	0x01
	.zero		1


	//----- nvinfo : EIATTR_MERCURY_ISA_VERSION
	.align		4
        /*0024*/ 	.byte	0x03, 0x5f
        /*0026*/ 	.short	0x0101


	//----- nvinfo : EIATTR_COOP_GROUP_MASK_REGIDS
	.align		4
        /*0028*/ 	.byte	0x04, 0x29
        /*002a*/ 	.short	(.L_4871 - .L_4870)


	//   ....[0]....
.L_4870:
        /*002c*/ 	.word	0xffffffff


	//   ....[1]....
        /*0030*/ 	.word	0xffffffff


	//   ....[2]....
        /*0034*/ 	.word	0xffffffff


	//   ....[3]....
        /*0038*/ 	.word	0xffffffff


	//   ....[4]....
        /*003c*/ 	.word	0xffffffff


	//   ....[5]....
        /*0040*/ 	.word	0xffffffff


	//   ....[6]....
        /*0044*/ 	.word	0xffffffff


	//   ....[7]....
        /*0048*/ 	.word	0xffffffff


	//   ....[8]....
        /*004c*/ 	.word	0xffffffff


	//   ....[9]....
        /*0050*/ 	.word	0xffffffff


	//   ....[10]....
        /*0054*/ 	.word	0x05000011


	//   ....[11]....
        /*0058*/ 	.word	0x05000011


	//   ....[12]....
        /*005c*/ 	.word	0x05000011


	//   ....[13]....
        /*0060*/ 	.word	0x05000011


	//   ....[14]....
        /*0064*/ 	.word	0x05000011


	//   ....[15]....
        /*0068*/ 	.word	0x05000011


	//   ....[16]....
        /*006c*/ 	.word	0x05000011


	//   ....[17]....
        /*0070*/ 	.word	0x05000011


	//   ....[18]....
        /*0074*/ 	.word	0x05000011


	//   ....[19]....
        /*0078*/ 	.word	0x05000011


	//----- nvinfo : EIATTR_COOP_GROUP_INSTR_OFFSETS
	.align		4
.L_4871:
        /*007c*/ 	.byte	0x04, 0x28
        /*007e*/ 	.short	(.L_4873 - .L_4872)


	//   ....[0]....
.L_4872:
        /*0080*/ 	.word	0x00000860


	//   ....[1]....
        /*0084*/ 	.word	0x00000870


	//   ....[2]....
        /*0088*/ 	.word	0x000008a0


	//   ....[3]....
        /*008c*/ 	.word	0x000008b0


	//   ....[4]....
        /*0090*/ 	.word	0x000008e0


	//   ....[5]....
        /*0094*/ 	.word	0x000008f0


	//   ....[6]....
        /*0098*/ 	.word	0x00000920


	//   ....[7]....
        /*009c*/ 	.word	0x00000930


	//   ....[8]....
        /*00a0*/ 	.word	0x00000960


	//   ....[9]....
        /*00a4*/ 	.word	0x00000970


	//   ....[10]....
        /*00a8*/ 	.word	0x00000b70


	//   ....[11]....
        /*00ac*/ 	.word	0x00000be0


	//   ....[12]....
        /*00b0*/ 	.word	0x00000c50


	//   ....[13]....
        /*00b4*/ 	.word	0x00000cc0


	//   ....[14]....
        /*00b8*/ 	.word	0x00000d30


	//   ....[15]....
        /*00bc*/ 	.word	0x00000d90


	//   ....[16]....
        /*00c0*/ 	.word	0x00000e00


	//   ....[17]....
        /*00c4*/ 	.word	0x00000e70


	//   ....[18]....
        /*00c8*/ 	.word	0x00000ee0


	//   ....[19]....
        /*00cc*/ 	.word	0x00000f50


	//----- nvinfo : EIATTR_EXIT_INSTR_OFFSETS
	.align		4
.L_4873:
        /*00d0*/ 	.byte	0x04, 0x1c
        /*00d2*/ 	.short	(.L_4875 - .L_4874)


	//   ....[0]....
.L_4874:
        /*00d4*/ 	.word	0x00000070


	//   ....[1]....
        /*00d8*/ 	.word	0x00000b10


	//----- nvinfo : EIATTR_MAX_THREADS
	.align		4
.L_4875:
        /*00dc*/ 	.byte	0x04, 0x05
        /*00de*/ 	.short	(.L_4877 - .L_4876)
.L_4876:
        /*00e0*/ 	.word	0x00000400
        /*00e4*/ 	.word	0x00000001
        /*00e8*/ 	.word	0x00000001


	//----- nvinfo : EIATTR_CRS_STACK_SIZE
	.align		4
.L_4877:
        /*00ec*/ 	.byte	0x04, 0x1e
        /*00ee*/ 	.short	(.L_4879 - .L_4878)
.L_4878:
        /*00f0*/ 	.word	0x00000000


	//----- nvinfo : EIATTR_CBANK_PARAM_SIZE
	.align		4
.L_4879:
        /*00f4*/ 	.byte	0x03, 0x19
        /*00f6*/ 	.short	0x0088


	//----- nvinfo : EIATTR_PARAM_CBANK
	.align		4
        /*00f8*/ 	.byte	0x04, 0x0a
        /*00fa*/ 	.short	(.L_4881 - .L_4880)
	.align		4
.L_4880:
        /*00fc*/ 	.word	index@(.nv.constant0._ZN10layer_norm22ln_bwd_finalize_kernelINS_22Kernel_traits_finalizeILj4096E13__nv_bfloat16S2_S2_fjLj1024ELj4ENS_18Kernel_traits_baseILj4096ES2_S2_S2_fjLj1024EEEEEEEvNS_9BwdParamsE)
        /*0100*/ 	.short	0x0210
        /*0102*/ 	.short	0x0088


	//----- nvinfo : EIATTR_SW_WAR
	.align		4
.L_4881:
        /*0104*/ 	.byte	0x04, 0x36
        /*0106*/ 	.short	(.L_4883 - .L_4882)
.L_4882:
        /*0108*/ 	.word	0x00000008
.L_4883:


//--------------------- .nv.info._ZN10layer_norm13ln_bwd_kernelINS_13Kernel_traitsI13__nv_bfloat16S2_S2_fjLj4096ELj1ELj1ELj4ELj16ENS_18Kernel_traits_baseILj4096ES2_S2_S2_fjLj128EEEEEEEvNS_9BwdParamsE --------------------------
	.section	.nv.info._ZN10layer_norm13ln_bwd_kernelINS_13Kernel_traitsI13__nv_bfloat16S2_S2_fjLj4096ELj1ELj1ELj4ELj16ENS_18Kernel_traits_baseILj4096ES2_S2_S2_fjLj128EEEEEEEvNS_9BwdParamsE,"",@"SHT_CUDA_INFO"
	.sectionflags	@""
	.align	4


	//----- nvinfo : EIATTR_CUDA_API_VERSION
	.align		4
        /*0000*/ 	.byte	0x04, 0x37
        /*0002*/ 	.short	(.L_4885 - .L_4884)
.L_4884:
        /*0004*/ 	.word	0x00000082


	//----- nvinfo : EIATTR_KPARAM_INFO
	.align		4
.L_4885:
        /*0008*/ 	.byte	0x04, 0x17
        /*000a*/ 	.short	(.L_4887 - .L_4886)
.L_4886:
        /*000c*/ 	.word	0x00000000
        /*0010*/ 	.short	0x0000
        /*0012*/ 	.short	0x0000
        /*0014*/ 	.byte	0x00, 0xf0, 0x21, 0x02


	//----- nvinfo : EIATTR_SPARSE_MMA_MASK
	.align		4
.L_4887:
        /*0018*/ 	.byte	0x03, 0x50
        /*001a*/ 	.short	0x0000


	//----- nvinfo : EIATTR_MAXREG_COUNT
	.align		4
        /*001c*/ 	.byte	0x03, 0x1b
        /*001e*/ 	.short	0x00ff


	//----- nvinfo : EIATTR_NUM_BARRIERS
	.align		4
        /*0020*/ 	.byte	0x02, 0x4c
        /*0022*/ 	.byte	0x01
	.zero		1


	//----- nvinfo : EIATTR_MERCURY_ISA_VERSION
	.align		4
        /*0024*/ 	.byte	0x03, 0x5f
        /*0026*/ 	.short	0x0101


	//----- nvinfo : EIATTR_COOP_GROUP_MASK_REGIDS
	.align		4
        /*0028*/ 	.byte	0x04, 0x29
        /*002a*/ 	.short	(.L_4889 - .L_4888)


	//   ....[0]....
.L_4888:
        /*002c*/ 	.word	0xffffffff


	//   ....[1]....
        /*0030*/ 	.word	0xffffffff


	//   ....[2]....
        /*0034*/ 	.word	0xffffffff


	//   ....[3]....
        /*0038*/ 	.word	0xffffffff


	//   ....[4]....
        /*003c*/ 	.word	0xffffffff


	//   ....[5]....
        /*0040*/ 	.word	0xffffffff


	//   ....[6]....
        /*0044*/ 	.word	0xffffffff


	//   ....[7]....
        /*0048*/ 	.word	0xffffffff


	//   ....[8]....
        /*004c*/ 	.word	0xffffffff


	//   ....[9]....
        /*0050*/ 	.word	0xffffffff


	//   ....[10]....
        /*0054*/ 	.word	0x050000c0


	//   ....[11]....
        /*0058*/ 	.word	0x050000c0


	//   ....[12]....
        /*005c*/ 	.word	0x050000c0


	//   ....[13]....
        /*0060*/ 	.word	0x050000c0


	//   ....[14]....
        /*0064*/ 	.word	0x050000c0


	//   ....[15]....
        /*0068*/ 	.word	0x050000c0


	//   ....[16]....
        /*006c*/ 	.word	0x050000c0


	//   ....[17]....
        /*0070*/ 	.word	0x050000c0


	//   ....[18]....
        /*0074*/ 	.word	0x050000c0


	//   ....[19]....
        /*0078*/ 	.word	0x050000c0


	//----- nvinfo : EIATTR_COOP_GROUP_INSTR_OFFSETS
	.align		4
.L_4889:
        /*007c*/ 	.byte	0x04, 0x28
        /*007e*/ 	.short	(.L_4891 - .L_4890)


	//   ....[0]....
.L_4890:
        /*0080*/ 	.word	0x000029c0


	//   ....[1]....
        /*0084*/ 	.word	0x000029d0


	//   ....[2]....
        /*0088*/ 	.word	0x00002a00


	//   ....[3]....
        /*008c*/ 	.word	0x00002a10


	//   ....[4]....
        /*0090*/ 	.word	0x00002a40


	//   ....[5]....
        /*0094*/ 	.word	0x00002a50


	//   ....[6]....
        /*0098*/ 	.word	0x00002a80


	//   ....[7]....
        /*009c*/ 	.word	0x00002a90


	//   ....[8]....
        /*00a0*/ 	.word	0x00002ac0


	//   ....[9]....
        /*00a4*/ 	.word	0x00002ad0


	//   ....[10]....
        /*00a8*/ 	.word	0x00003ae0


	//   ....[11]....
        /*00ac*/ 	.word	0x00003b30


	//   ....[12]....
        /*00b0*/ 	.word	0x00003ba0


	//   ....[13]....
        /*00b4*/ 	.word	0x00003c00


	//   ....[14]....
        /*00b8*/ 	.word	0x00003c70


	//   ....[15]....
        /*00bc*/ 	.word	0x00003cd0


	//   ....[16]....
        /*00c0*/ 	.word	0x00003d40


	//   ....[17]....
        /*00c4*/ 	.word	0x00003da0


	//   ....[18]....
        /*00c8*/ 	.word	0x00003e10


	//   ....[19]....
        /*00cc*/ 	.word	0x00003e70


	//----- nvinfo : EIATTR_EXIT_INSTR_OFFSETS
	.align		4
.L_4891:
        /*00d0*/ 	.byte	0x04, 0x1c
        /*00d2*/ 	.short	(.L_4893 - .L_4892)


	//   ....[0]....
.L_4892:
        /*00d4*/ 	.word	0x00003a80


	//----- nvinfo : EIATTR_MAX_THREADS
	.align		4
.L_4893:
        /*00d8*/ 	.byte	0x04, 0x05
        /*00da*/ 	.short	(.L_4895 - .L_4894)
.L_4894:
        /*00dc*/ 	.word	0x00000080
        /*00e0*/ 	.word	0x00000001
        /*00e4*/ 	.word	0x00000001


	//----- nvinfo : EIATTR_CRS_STACK_SIZE
	.align		4
.L_4895:
        /*00e8*/ 	.byte	0x04, 0x1e
        /*00ea*/ 	.short	(.L_4897 - .L_4896)
.L_4896:
        /*00ec*/ 	.word	0x00000000


	//----- nvinfo : EIATTR_CBANK_PARAM_SIZE
	.align		4
.L_4897:
        /*00f0*/ 	.byte	0x03, 0x19
        /*00f2*/ 	.short	0x0088


	//----- nvinfo : EIATTR_PARAM_CBANK
	.align		4
        /*00f4*/ 	.byte	0x04, 0x0a
        /*00f6*/ 	.short	(.L_4899 - .L_4898)
	.align		4
.L_4898:
        /*00f8*/ 	.word	index@(.nv.constant0._ZN10layer_norm13ln_bwd_kernelINS_13Kernel_traitsI13__nv_bfloat16S2_S2_fjLj4096ELj1ELj1ELj4ELj16ENS_18Kernel_traits_baseILj4096ES2_S2_S2_fjLj128EEEEEEEvNS_9BwdParamsE)
        /*00fc*/ 	.short	0x0210
        /*00fe*/ 	.short	0x0088


	//----- nvinfo : EIATTR_SW_WAR
	.align		4
.L_4899:
        /*0100*/ 	.byte	0x04, 0x36
        /*0102*/ 	.short	(.L_4901 - .L_4900)
.L_4900:
        /*0104*/ 	.word	0x00000008
.L_4901:


//--------------------- .nv.info._ZN10layer_norm22ln_bwd_finalize_kernelINS_22Kernel_traits_finalizeILj4096E6__halffS2_fjLj1024ELj4ENS_18Kernel_traits_baseILj4096ES2_fS2_fjLj1024EEEEEEEvNS_9BwdParamsE --------------------------
	.section	.nv.info._ZN10layer_norm22ln_bwd_finalize_kernelINS_22Kernel_traits_finalizeILj4096E6__halffS2_fjLj1024ELj4ENS_18Kernel_traits_baseILj4096ES2_fS2_fjLj1024EEEEEEEvNS_9BwdParamsE,"",@"SHT_CUDA_INFO"
	.sectionflags	@""
	.align	4


	//----- nvinfo : EIATTR_CUDA_API_VERSION
	.align		4
        /*0000*/ 	.byte	0x04, 0x37
        /*0002*/ 	.short	(.L_4903 - .L_4902)
.L_4902:
        /*0004*/ 	.word	0x00000082


	//----- nvinfo : EIATTR_KPARAM_INFO
	.align		4
.L_4903:
        /*0008*/ 	.byte	0x04, 0x17
        /*000a*/ 	.short	(.L_4905 - .L_4904)
.L_4904:
        /*000c*/ 	.word	0x00000000
        /*0010*/ 	.short	0x0000
        /*0012*/ 	.short	0x0000
        /*0014*/ 	.byte	0x00, 0xf0, 0x21, 0x02


	//----- nvinfo : EIATTR_SPARSE_MMA_MASK
	.align		4
.L_4905:
        /*0018*/ 	.byte	0x03, 0x50
        /*001a*/ 	.short	0x0000


	//----- nvinfo : EIATTR_MAXREG_COUNT
	.align		4
        /*001c*/ 	.byte	0x03, 0x1b
        /*001e*/ 	.short	0x0040


	//----- nvinfo : EIATTR_NUM_BARRIERS
	.align		4
        /*0020*/ 	.byte	0x02, 0x4c
        /*0022*/ 	.byte	0x01
	.zero		1


	//----- nvinfo : EIATTR_MERCURY_ISA_VERSION
	.align		4
        /*0024*/ 	.byte	0x03, 0x5f
        /*0026*/ 	.short	0x0101


	//----- nvinfo : EIATTR_COOP_GROUP_MASK_REGIDS
	.align		4
        /*0028*/ 	.byte	0x04, 0x29
        /*002a*/ 	.short	(.L_4907 - .L_4906)


	//   ....[0]....
.L_4906:
        /*002c*/ 	.word	0xffffffff


	//   ....[1]....
        /*0030*/ 	.word	0xffffffff


	//   ....[2]....
        /*0034*/ 	.word	0xffffffff


	//   ....[3]....
        /*0038*/ 	.word	0xffffffff


	//   ....[4]....
        /*003c*/ 	.word	0xffffffff


	//   ....[5]....
        /*0040*/ 	.word	0xffffffff


	//   ....[6]....
        /*0044*/ 	.word	0xffffffff


	//   ....[7]....
        /*0048*/ 	.word	0xffffffff


	//   ....[8]....
        /*004c*/ 	.word	0xffffffff


	//   ....[9]....
        /*0050*/ 	.word	0xffffffff


	//   ....[10]....
        /*0054*/ 	.word	0x05000011


	//   ....[11]....
        /*0058*/ 	.word	0x05000011


	//   ....[12]....
        /*005c*/ 	.word	0x05000011


	//   ....[13]....
        /*0060*/ 	.word	0x05000011


	//   ....[14]....
        /*0064*/ 	.word	0x05000011


	//   ....[15]....
        /*0068*/ 	.word	0x05000011


	//   ....[16]....
        /*006c*/ 	.word	0x05000011


	//   ....[17]....
        /*0070*/ 	.word	0x05000011


	//   ....[18]....
        /*0074*/ 	.word	0x05000011


	//   ....[19]....
        /*0078*/ 	.word	0x05000011


	//----- nvinfo : EIATTR_COOP_GROUP_INSTR_OFFSETS
	.align		4
.L_4907:
        /*007c*/ 	.byte	0x04, 0x28
        /*007e*/ 	.short	(.L_4909 - .L_4908)


	//   ....[0]....
.L_4908:
        /*0080*/ 	.word	0x00000860


	//   ....[1]....
        /*0084*/ 	.word	0x00000870


	//   ....[2]....
        /*0088*/ 	.word	0x000008a0


	//   ....[3]....
        /*008c*/ 	.word	0x000008b0


	//   ....[4]....
        /*0090*/ 	.word	0x000008e0


	//   ....[5]....
        /*0094*/ 	.word	0x000008f0


	//   ....[6]....
        /*0098*/ 	.word	0x00000920


	//   ....[7]....
        /*009c*/ 	.word	0x00000930


	//   ....[8]....
        /*00a0*/ 	.word	0x00000960


	//   ....[9]....
        /*00a4*/ 	.word	0x00000970


	//   ....[10]....
        /*00a8*/ 	.word	0x00000b70


	//   ....[11]....
        /*00ac*/ 	.word	0x00000be0


	//   ....[12]....
        /*00b0*/ 	.word	0x00000c50


	//   ....[13]....
        /*00b4*/ 	.word	0x00000cc0


	//   ....[14]....
        /*00b8*/ 	.word	0x00000d30


	//   ....[15]....
        /*00bc*/ 	.word	0x00000d90


	//   ....[16]....
        /*00c0*/ 	.word	0x00000e00


	//   ....[17]....
        /*00c4*/ 	.word	0x00000e70


	//   ....[18]....
        /*00c8*/ 	.word	0x00000ee0


	//   ....[19]....
        /*00cc*/ 	.word	0x00000f50


	//----- nvinfo : EIATTR_EXIT_INSTR_OFFSETS
	.align		4
.L_4909:
        /*00d0*/ 	.byte	0x04, 0x1c
        /*00d2*/ 	.short	(.L_4911 - .L_4910)


	//   ....[0]....
.L_4910:
        /*00d4*/ 	.word	0x00000070


	//   ....[1]....
        /*00d8*/ 	.word	0x00000b10


	//----- nvinfo : EIATTR_MAX_THREADS
	.align		4
.L_4911:
        /*00dc*/ 	.byte	0x04, 0x05
        /*00de*/ 	.short	(.L_4913 - .L_4912)
.L_4912:
        /*00e0*/ 	.word	0x00000400
        /*00e4*/ 	.word	0x00000001
        /*00e8*/ 	.word	0x00000001


	//----- nvinfo : EIATTR_CRS_STACK_SIZE
	.align		4
.L_4913:
        /*00ec*/ 	.byte	0x04, 0x1e
        /*00ee*/ 	.short	(.L_4915 - .L_4914)
.L_4914:
        /*00f0*/ 	.word	0x00000000


	//----- nvinfo : EIATTR_CBANK_PARAM_SIZE
	.align		4
.L_4915:
        /*00f4*/ 	.byte	0x03, 0x19
        /*00f6*/ 	.short	0x0088


	//----- nvinfo : EIATTR_PARAM_CBANK
	.align		4
        /*00f8*/ 	.byte	0x04, 0x0a
        /*00fa*/ 	.short	(.L_4917 - .L_4916)
	.align		4
.L_4916:
        /*00fc*/ 	.word	index@(.nv.constant0._ZN10layer_norm22ln_bwd_finalize_kernelINS_22Kernel_traits_finalizeILj4096E6__halffS2_fjLj1024ELj4ENS_18Kernel_traits_baseILj4096ES2_fS2_fjLj1024EEEEEEEvNS_9BwdParamsE)
        /*0100*/ 	.short	0x0210
        /*0102*/ 	.short	0x0088


	//----- nvinfo : EIATTR_SW_WAR
	.align		4
.L_4917:
        /*0104*/ 	.byte	0x04, 0x36
        /*0106*/ 	.short	(.L_4919 - .L_4918)
.L_4918:
        /*0108*/ 	.word	0x00000008
.L_4919:


//--------------------- .nv.info._ZN10layer_norm13ln_bwd_kernelINS_13Kernel_traitsI6__halffS2_fjLj4096ELj1ELj1ELj4ELj16ENS_18Kernel_traits_baseILj4096ES2_fS2_fjLj128EEEEEEEvNS_9BwdParamsE --------------------------
	.section	.nv.info._ZN10layer_norm13ln_bwd_kernelINS_13Kernel_traitsI6__halffS2_fjLj4096ELj1ELj1ELj4ELj16ENS_18Kernel_traits_baseILj4096ES2_fS2_fjLj128EEEEEEEvNS_9BwdParamsE,"",@"SHT_CUDA_INFO"
	.sectionflags	@""
	.align	4


	//----- nvinfo : EIATTR_CUDA_API_VERSION
	.align		4
        /*0000*/ 	.byte	0x04, 0x37
        /*0002*/ 	.short	(.L_4921 - .L_4920)
.L_4920:
        /*0004*/ 	.word	0x00000082


	//----- nvinfo : EIATTR_KPARAM_INFO
	.align		4
.L_4921:
        /*0008*/ 	.byte	0x04, 0x17
        /*000a*/ 	.short	(.L_4923 - .L_4922)
.L_4922:
        /*000c*/ 	.word	0x00000000
        /*0010*/ 	.short	0x0000
        /*0012*/ 	.short	0x0000
        /*0014*/ 	.byte	0x00, 0xf0, 0x21, 0x02


	//----- nvinfo : EIATTR_SPARSE_MMA_MASK
	.align		4
.L_4923:
        /*0018*/ 	.byte	0x03, 0x50
        /*001a*/ 	.short	0x0000


	//----- nvinfo : EIATTR_MAXREG_COUNT
	.align		4
        /*001c*/ 	.byte	0x03, 0x1b
        /*001e*/ 	.short	0x00ff


	//----- nvinfo : EIATTR_NUM_BARRIERS
	.align		4
        /*0020*/ 	.byte	0x02, 0x4c
        /*0022*/ 	.byte	0x01
	.zero		1


	//----- nvinfo : EIATTR_MERCURY_ISA_VERSION
	.align		4
        /*0024*/ 	.byte	0x03, 0x5f
        /*0026*/ 	.short	0x0101


	//----- nvinfo : EIATTR_COOP_GROUP_MASK_REGIDS
	.align		4
        /*0028*/ 	.byte	0x04, 0x29
        /*002a*/ 	.short	(.L_4925 - .L_4924)


	//   ....[0]....
.L_4924:
        /*002c*/ 	.word	0xffffffff


	//   ....[1]....
        /*0030*/ 	.word	0xffffffff


	//   ....[2]....
        /*0034*/ 	.word	0xffffffff


	//   ....[3]....
        /*0038*/ 	.word	0xffffffff


	//   ....[4]....
        /*003c*/ 	.word	0xffffffff


	//   ....[5]....
        /*0040*/ 	.word	0xffffffff


	//   ....[6]....
        /*0044*/ 	.word	0xffffffff


	//   ....[7]....
        /*0048*/ 	.word	0xffffffff


	//   ....[8]....
        /*004c*/ 	.word	0xffffffff


	//   ....[9]....
        /*0050*/ 	.word	0xffffffff


	//   ....[10]....
        /*0054*/ 	.word	0x050000d4


	//   ....[11]....
        /*0058*/ 	.word	0x050000d4


	//   ....[12]....
        /*005c*/ 	.word	0x050000d4


	//   ....[13]....
        /*0060*/ 	.word	0x050000d4


	//   ....[14]....
        /*0064*/ 	.word	0x050000d4


	//   ....[15]....
        /*0068*/ 	.word	0x050000d4


	//   ....[16]....
        /*006c*/ 	.word	0x050000d4


	//   ....[17]....
        /*0070*/ 	.word	0x050000d4


	//   ....[18]....
        /*0074*/ 	.word	0x050000d4


	//   ....[19]....
        /*0078*/ 	.word	0x050000d4


	//----- nvinfo : EIATTR_COOP_GROUP_INSTR_OFFSETS
	.align		4
.L_4925:
        /*007c*/ 	.byte	0x04, 0x28
        /*007e*/ 	.short	(.L_4927 - .L_4926)


	//   ....[0]....
.L_4926:
        /*0080*/ 	.word	0x00002a70


	//   ....[1]....
        /*0084*/ 	.word	0x00002a80


	//   ....[2]....
        /*0088*/ 	.word	0x00002ab0


	//   ....[3]....
        /*008c*/ 	.word	0x00002ac0


	//   ....[4]....
        /*0090*/ 	.word	0x00002af0


	//   ....[5]....
        /*0094*/ 	.word	0x00002b00


	//   ....[6]....
        /*0098*/ 	.word	0x00002b30


	//   ....[7]....
        /*009c*/ 	.word	0x00002b40


	//   ....[8]....
        /*00a0*/ 	.word	0x00002b80


	//   ....[9]....
        /*00a4*/ 	.word	0x00002ba0


	//   ....[10]....
        /*00a8*/ 	.word	0x00003a70


	//   ....[11]....
        /*00ac*/ 	.word	0x00003ac0


	//   ....[12]....
        /*00b0*/ 	.word	0x00003b30


	//   ....[13]....
        /*00b4*/ 	.word	0x00003b90


	//   ....[14]....
        /*00b8*/ 	.word	0x00003c00


	//   ....[15]....
        /*00bc*/ 	.word	0x00003c60


	//   ....[16]....
        /*00c0*/ 	.word	0x00003cd0


	//   ....[17]....
        /*00c4*/ 	.word	0x00003d30


	//   ....[18]....
        /*00c8*/ 	.word	0x00003db0


	//   ....[19]....
        /*00cc*/ 	.word	0x00003e20


	//----- nvinfo : EIATTR_EXIT_INSTR_OFFSETS
	.align		4
.L_4927:
        /*00d0*/ 	.byte	0x04, 0x1c
        /*00d2*/ 	.short	(.L_4929 - .L_4928)


	//   ....[0]....
.L_4928:
        /*00d4*/ 	.word	0x00003a10


	//----- nvinfo : EIATTR_MAX_THREADS
	.align		4
.L_4929:
        /*00d8*/ 	.byte	0x04, 0x05
        /*00da*/ 	.short	(.L_4931 - .L_4930)
.L_4930:
        /*00dc*/ 	.word	0x00000080
        /*00e0*/ 	.word	0x00000001
        /*00e4*/ 	.word	0x00000001


	//----- nvinfo : EIATTR_CRS_STACK_SIZE
	.align		4
.L_4931:
        /*00e8*/ 	.byte	0x04, 0x1e
        /*00ea*/ 	.short	(.L_4933 - .L_4932)
.L_4932:
        /*00ec*/ 	.word	0x00000000


	//----- nvinfo : EIATTR_CBANK_PARAM_SIZE
	.align		4
.L_4933:
        /*00f0*/ 	.byte	0x03, 0x19
        /*00f2*/ 	.short	0x0088


	//----- nvinfo : EIATTR_PARAM_CBANK
	.align		4
        /*00f4*/ 	.byte	0x04, 0x0a
        /*00f6*/ 	.short	(.L_4935 - .L_4934)
	.align		4
.L_4934:
        /*00f8*/ 	.word	index@(.nv.constant0._ZN10layer_norm13ln_bwd_kernelINS_13Kernel_traitsI6__halffS2_fjLj4096ELj1ELj1ELj4ELj16ENS_18Kernel_traits_baseILj4096ES2_fS2_fjLj128EEEEEEEvNS_9BwdParamsE)
        /*00fc*/ 	.short	0x0210
        /*00fe*/ 	.short	0x0088


	//----- nvinfo : EIATTR_SW_WAR
	.align		4
.L_4935:
        /*0100*/ 	.byte	0x04, 0x36
        /*0102*/ 	.short	(.L_4937 - .L_4936)
.L_4936:
        /*0104*/ 	.word	0x00000008
.L_4937:


//--------------------- .nv.info._ZN10layer_norm22ln_bwd_finalize_kernelINS_22Kernel_traits_finalizeILj4096E6__halfS2_S2_fjLj1024ELj4ENS_18Kernel_traits_baseILj4096ES2_S2_S2_fjLj1024EEEEEEEvNS_9BwdParamsE --------------------------
	.section	.nv.info._ZN10layer_norm22ln_bwd_finalize_kernelINS_22Kernel_traits_finalizeILj4096E6__halfS2_S2_fjLj1024ELj4ENS_18Kernel_traits_baseILj4096ES2_S2_S2_fjLj1024EEEEEEEvNS_9BwdParamsE,"",@"SHT_CUDA_INFO"
	.sectionflags	@""
	.align	4


	//----- nvinfo : EIATTR_CUDA_API_VERSION
	.align		4
        /*0000*/ 	.byte	0x04, 0x37
        /*0002*/ 	.short	(.L_4939 - .L_4938)
.L_4938:
        /*0004*/ 	.word	0x00000082


	//----- nvinfo : EIATTR_KPARAM_INFO
	.align		4
.L_4939:
        /*0008*/ 	.byte	0x04, 0x17
        /*000a*/ 	.short	(.L_4941 - .L_4940)
.L_4940:
        /*000c*/ 	.word	0x00000000
        /*0010*/ 	.short	0x0000
        /*0012*/ 	.short	0x0000
        /*0014*/ 	.byte	0x00, 0xf0, 0x21, 0x02


	//----- nvinfo : EIATTR_SPARSE_MMA_MASK
	.align		4
.L_4941:
        /*0018*/ 	.byte	0x03, 0x50
        /*001a*/ 	.short	0x0000


	//----- nvinfo : EIATTR_MAXREG_COUNT
	.align		4
        /*001c*/ 	.byte	0x03, 0x1b
        /*001e*/ 	.short	0x0040


	//----- nvinfo : EIATTR_NUM_BARRIERS
	.align		4
        /*0020*/ 	.byte	0x02, 0x4c
        /*0022*/ 	.byte	0x01
	.zero		1


	//----- nvinfo : EIATTR_MERCURY_ISA_VERSION
	.align		4
        /*0024*/ 	.byte	0x03, 0x5f
        /*0026*/ 	.short	0x0101


	//----- nvinfo : EIATTR_COOP_GROUP_MASK_REGIDS
	.align		4
        /*0028*/ 	.byte	0x04, 0x29
        /*002a*/ 	.short	(.L_4943 - .L_4942)


	//   ....[0]....
.L_4942:
        /*002c*/ 	.word	0xffffffff


	//   ....[1]....
        /*0030*/ 	.word	0xffffffff


	//   ....[2]....
        /*0034*/ 	.word	0xffffffff


	//   ....[3]....
        /*0038*/ 	.word	0xffffffff


	//   ....[4]....
        /*003c*/ 	.word	0xffffffff


	//   ....[5]....
        /*0040*/ 	.word	0xffffffff


	//   ....[6]....
        /*0044*/ 	.word	0xffffffff


	//   ....[7]....
        /*0048*/ 	.word	0xffffffff


	//   ....[8]....
        /*004c*/ 	.word	0xffffffff


	//   ....[9]....
        /*0050*/ 	.word	0xffffffff


	//   ....[10]....
        /*0054*/ 	.word	0x05000011


	//   ....[11]....
        /*0058*/ 	.word	0x05000011


	//   ....[12]....
        /*005c*/ 	.word	0x05000011


	//   ....[13]....
        /*0060*/ 	.word	0x05000011


	//   ....[14]....
        /*0064*/ 	.word	0x05000011


	//   ....[15]....
        /*0068*/ 	.word	0x05000011


	//   ....[16]....
        /*006c*/ 	.word	0x05000011


	//   ....[17]....
        /*0070*/ 	.word	0x05000011


	//   ....[18]....
        /*0074*/ 	.word	0x05000011


	//   ....[19]....
        /*0078*/ 	.word	0x05000011


	//----- nvinfo : EIATTR_COOP_GROUP_INSTR_OFFSETS
	.align		4
.L_4943:
        /*007c*/ 	.byte	0x04, 0x28
        /*007e*/ 	.short	(.L_4945 - .L_4944)


	//   ....[0]....
.L_4944:
        /*0080*/ 	.word	0x00000860


	//   ....[1]....
        /*0084*/ 	.word	0x00000870


	//   ....[2]....
        /*0088*/ 	.word	0x000008a0


	//   ....[3]....
        /*008c*/ 	.word	0x000008b0


	//   ....[4]....
        /*0090*/ 	.word	0x000008e0


	//   ....[5]....
        /*0094*/ 	.word	0x000008f0


	//   ....[6]....
        /*0098*/ 	.word	0x00000920


	//   ....[7]....
        /*009c*/ 	.word	0x00000930


	//   ....[8]....
        /*00a0*/ 	.word	0x00000960


	//   ....[9]....
        /*00a4*/ 	.word	0x00000970


	//   ....[10]....
        /*00a8*/ 	.word	0x00000b70


	//   ....[11]....
        /*00ac*/ 	.word	0x00000be0


	//   ....[12]....
        /*00b0*/ 	.word	0x00000c50


	//   ....[13]....
        /*00b4*/ 	.word	0x00000cc0


	//   ....[14]....
        /*00b8*/ 	.word	0x00000d30


	//   ....[15]....
        /*00bc*/ 	.word	0x00000d90


	//   ....[16]....
        /*00c0*/ 	.word	0x00000e00


	//   ....[17]....
        /*00c4*/ 	.word	0x00000e70


	//   ....[18]....
        /*00c8*/ 	.word	0x00000ee0


	//   ....[19]....
        /*00cc*/ 	.word	0x00000f50


	//----- nvinfo : EIATTR_EXIT_INSTR_OFFSETS
	.align		4
.L_4945:
        /*00d0*/ 	.byte	0x04, 0x1c
        /*00d2*/ 	.short	(.L_4947 - .L_4946)


	//   ....[0]....
.L_4946:
        /*00d4*/ 	.word	0x00000070


	//   ....[1]....
        /*00d8*/ 	.word	0x00000b10


	//----- nvinfo : EIATTR_MAX_THREADS
	.align		4
.L_4947:
        /*00dc*/ 	.byte	0x04, 0x05
        /*00de*/ 	.short	(.L_4949 - .L_4948)
.L_4948:
        /*00e0*/ 	.word	0x00000400
        /*00e4*/ 	.word	0x00000001
        /*00e8*/ 	.word	0x00000001


	//----- nvinfo : EIATTR_CRS_STACK_SIZE
	.align		4
.L_4949:
        /*00ec*/ 	.byte	0x04, 0x1e
        /*00ee*/ 	.short	(.L_4951 - .L_4950)
.L_4950:
        /*00f0*/ 	.word	0x00000000


	//----- nvinfo : EIATTR_CBANK_PARAM_SIZE
	.align		4
.L_4951:
        /*00f4*/ 	.byte	0x03, 0x19
        /*00f6*/ 	.short	0x0088


	//----- nvinfo : EIATTR_PARAM_CBANK
	.align		4
        /*00f8*/ 	.byte	0x04, 0x0a
        /*00fa*/ 	.short	(.L_4953 - .L_4952)
	.align		4
.L_4952:
        /*00fc*/ 	.word	index@(.nv.constant0._ZN10layer_norm22ln_bwd_finalize_kernelINS_22Kernel_traits_finalizeILj4096E6__halfS2_S2_fjLj1024ELj4ENS_18Kernel_traits_baseILj4096ES2_S2_S2_fjLj1024EEEEEEEvNS_9BwdParamsE)
        /*0100*/ 	.short	0x0210
        /*0102*/ 	.short	0x0088


	//----- nvinfo : EIATTR_SW_WAR
	.align		4
.L_4953:
        /*0104*/ 	.byte	0x04, 0x36
        /*0106*/ 	.short	(.L_4955 - .L_4954)
.L_4954:
        /*0108*/ 	.word	0x00000008
.L_4955:


//--------------------- .nv.info._ZN10layer_norm13ln_bwd_kernelINS_13Kernel_traitsI6__halfS2_S2_fjLj4096ELj1ELj1ELj4ELj16ENS_18Kernel_traits_baseILj4096ES2_S2_S2_fjLj128EEEEEEEvNS_9BwdParamsE --------------------------
	.section	.nv.info._ZN10layer_norm13ln_bwd_kernelINS_13Kernel_traitsI6__halfS2_S2_fjLj4096ELj1ELj1ELj4ELj16ENS_18Kernel_traits_baseILj4096ES2_S2_S2_fjLj128EEEEEEEvNS_9BwdParamsE,"",@"SHT_CUDA_INFO"
	.sectionflags	@""
	.align	4


	//----- nvinfo : EIATTR_CUDA_API_VERSION
	.align		4
        /*0000*/ 	.byte	0x04, 0x37
        /*0002*/ 	.short	(.L_4957 - .L_4956)
.L_4956:
        /*0004*/ 	.word	0x00000082


	//----- nvinfo : EIATTR_KPARAM_INFO
	.align		4
.L_4957:
        /*0008*/ 	.byte	0x04, 0x17
        /*000a*/ 	.short	(.L_4959 - .L_4958)
.L_4958:
        /*000c*/ 	.word	0x00000000
        /*0010*/ 	.short	0x0000
        /*0012*/ 	.short	0x0000
        /*0014*/ 	.byte	0x00, 0xf0, 0x21, 0x02


	//----- nvinfo : EIATTR_SPARSE_MMA_MASK
	.align		4
.L_4959:
        /*0018*/ 	.byte	0x03, 0x50
        /*001a*/ 	.short	0x0000


	//----- nvinfo : EIATTR_MAXREG_COUNT
	.align		4
        /*001c*/ 	.byte	0x03, 0x1b
        /*001e*/ 	.short	0x00ff


	//----- nvinfo : EIATTR_NUM_BARRIERS
	.align		4
        /*0020*/ 	.byte	0x02, 0x4c
        /*0022*/ 	.byte	0x01
	.zero		1


	//----- nvinfo : EIATTR_MERCURY_ISA_VERSION
	.align		4
        /*0024*/ 	.byte	0x03, 0x5f
        /*0026*/ 	.short	0x0101


	//----- nvinfo : EIATTR_COOP_GROUP_MASK_REGIDS
	.align		4
        /*0028*/ 	.byte	0x04, 0x29
        /*002a*/ 	.short	(.L_4961 - .L_4960)


	//   ....[0]....
.L_4960:
        /*002c*/ 	.word	0xffffffff


	//   ....[1]....
        /*0030*/ 	.word	0xffffffff


	//   ....[2]....
        /*0034*/ 	.word	0xffffffff


	//   ....[3]....
        /*0038*/ 	.word	0xffffffff


	//   ....[4]....
        /*003c*/ 	.word	0xffffffff


	//   ....[5]....
        /*0040*/ 	.word	0xffffffff


	//   ....[6]....
        /*0044*/ 	.word	0xffffffff


	//   ....[7]....
        /*0048*/ 	.word	0xffffffff


	//   ....[8]....
        /*004c*/ 	.word	0xffffffff


	//   ....[9]....
        /*0050*/ 	.word	0xffffffff


	//   ....[10]....
        /*0054*/ 	.word	0x050000c0


	//   ....[11]....
        /*0058*/ 	.word	0x050000c0


	//   ....[12]....
        /*005c*/ 	.word	0x050000c0


	//   ....[13]....
        /*0060*/ 	.word	0x050000c0


	//   ....[14]....
        /*0064*/ 	.word	0x050000c0


	//   ....[15]....
        /*0068*/ 	.word	0x050000c0


	//   ....[16]....
        /*006c*/ 	.word	0x050000c0


	//   ....[17]....
        /*0070*/ 	.word	0x050000c0


	//   ....[18]....
        /*0074*/ 	.word	0x050000c0


	//   ....[19]....
        /*0078*/ 	.word	0x050000c0


	//----- nvinfo : EIATTR_COOP_GROUP_INSTR_OFFSETS
	.align		4
.L_4961:
        /*007c*/ 	.byte	0x04, 0x28
        /*007e*/ 	.short	(.L_4963 - .L_4962)


	//   ....[0]....
.L_4962:
        /*0080*/ 	.word	0x000025c0


	//   ....[1]....
        /*0084*/ 	.word	0x000025d0


	//   ....[2]....
        /*0088*/ 	.word	0x00002600


	//   ....[3]....
        /*008c*/ 	.word	0x00002610


	//   ....[4]....
        /*0090*/ 	.word	0x00002640


	//   ....[5]....
        /*0094*/ 	.word	0x00002650


	//   ....[6]....
        /*0098*/ 	.word	0x00002680


	//   ....[7]....
        /*009c*/ 	.word	0x00002690


	//   ....[8]....
        /*00a0*/ 	.word	0x000026c0


	//   ....[9]....
        /*00a4*/ 	.word	0x000026d0


	//   ....[10]....
        /*00a8*/ 	.word	0x000036e0


	//   ....[11]....
        /*00ac*/ 	.word	0x00003730


	//   ....[12]....
        /*00b0*/ 	.word	0x000037a0


	//   ....[13]....
        /*00b4*/ 	.word	0x00003800


	//   ....[14]....
        /*00b8*/ 	.word	0x00003870


	//   ....[15]....
        /*00bc*/ 	.word	0x000038d0


	//   ....[16]....
        /*00c0*/ 	.word	0x00003940


	//   ....[17]....
        /*00c4*/ 	.word	0x000039a0


	//   ....[18]....
        /*00c8*/ 	.word	0x00003a10


	//   ....[19]....
        /*00cc*/ 	.word	0x00003a70


	//----- nvinfo : EIATTR_EXIT_INSTR_OFFSETS
	.align		4
.L_4963:
        /*00d0*/ 	.byte	0x04, 0x1c
        /*00d2*/ 	.short	(.L_4965 - .L_4964)


	//   ....[0]....
.L_4964:
        /*00d4*/ 	.word	0x00003680


	//----- nvinfo : EIATTR_MAX_THREADS
	.align		4
.L_4965:
        /*00d8*/ 	.byte	0x04, 0x05
        /*00da*/ 	.short	(.L_4967 - .L_4966)
.L_4966:
        /*00dc*/ 	.word	0x00000080
        /*00e0*/ 	.word	0x00000001
        /*00e4*/ 	.word	0x00000001


	//----- nvinfo : EIATTR_CRS_STACK_SIZE
	.align		4
.L_4967:
        /*00e8*/ 	.byte	0x04, 0x1e
        /*00ea*/ 	.short	(.L_4969 - .L_4968)
.L_4968:
        /*00ec*/ 	.word	0x00000000


	//----- nvinfo : EIATTR_CBANK_PARAM_SIZE
	.align		4
.L_4969:
        /*00f0*/ 	.byte	0x03, 0x19
        /*00f2*/ 	.short	0x0088


	//----- nvinfo : EIATTR_PARAM_CBANK
	.align		4
        /*00f4*/ 	.byte	0x04, 0x0a
        /*00f6*/ 	.short	(.L_4971 - .L_4970)
	.align		4
.L_4970:
        /*00f8*/ 	.word	index@(.nv.constant0._ZN10layer_norm13ln_bwd_kernelINS_13Kernel_traitsI6__halfS2_S2_fjLj4096ELj1ELj1ELj4ELj16ENS_18Kernel_traits_baseILj4096ES2_S2_S2_fjLj128EEEEEEEvNS_9BwdParamsE)
        /*00fc*/ 	.short	0x0210
        /*00fe*/ 	.short	0x0088


	//----- nvinfo : EIATTR_SW_WAR
	.align		4
.L_4971:
        /*0100*/ 	.byte	0x04, 0x36
        /*0102*/ 	.short	(.L_4973 - .L_4972)
.L_4972:
        /*0104*/ 	.word	0x00000008
.L_4973:


//--------------------- .nv.info._ZN10layer_norm22ln_bwd_finalize_kernelINS_22Kernel_traits_finalizeILj4096EffffjLj1024ELj4ENS_18Kernel_traits_baseILj4096EffffjLj1024EEEEEEEvNS_9BwdParamsE --------------------------
	.section	.nv.info._ZN10layer_norm22ln_bwd_finalize_kernelINS_22Kernel_traits_finalizeILj4096EffffjLj1024ELj4ENS_18Kernel_traits_baseILj4096EffffjLj1024EEEEEEEvNS_9BwdParamsE,"",@"SHT_CUDA_INFO"
	.sectionflags	@""
	.align	4


	//----- nvinfo : EIATTR_CUDA_API_VERSION
	.align		4
        /*0000*/ 	.byte	0x04, 0x37
        /*0002*/ 	.short	(.L_4975 - .L_4974)
.L_4974:
        /*0004*/ 	.word	0x00000082


	//----- nvinfo : EIATTR_KPARAM_INFO
	.align		4
.L_4975:
        /*0008*/ 	.byte	0x04, 0x17
        /*000a*/ 	.short	(.L_4977 - .L_4976)
.L_4976:
        /*000c*/ 	.word	0x00000000
        /*0010*/ 	.short	0x0000
        /*0012*/ 	.short	0x0000
        /*0014*/ 	.byte	0x00, 0xf0, 0x21, 0x02


	//----- nvinfo : EIATTR_SPARSE_MMA_MASK
	.align		4
.L_4977:
        /*0018*/ 	.byte	0x03, 0x50
        /*001a*/ 	.short	0x0000


	//----- nvinfo : EIATTR_MAXREG_COUNT
	.align		4
        /*001c*/ 	.byte	0x03, 0x1b
        /*001e*/ 	.short	0x0040


	//----- nvinfo : EIATTR_NUM_BARRIERS
	.align		4
        /*0020*/ 	.byte	0x02, 0x4c
        /*0022*/ 	.byte	0x01
	.zero		1


	//----- nvinfo : EIATTR_MERCURY_ISA_VERSION
	.align		4
        /*0024*/ 	.byte	0x03, 0x5f
        /*0026*/ 	.short	0x0101


	//----- nvinfo : EIATTR_COOP_GROUP_MASK_REGIDS
	.align		4
        /*0028*/ 	.byte	0x04, 0x29
        /*002a*/ 	.short	(.L_4979 - .L_4978)


	//   ....[0]....
.L_4978:
        /*002c*/ 	.word	0xffffffff


	//   ....[1]....
        /*0030*/ 	.word	0xffffffff


	//   ....[2]....
        /*0034*/ 	.word	0xffffffff


	//   ....[3]....
        /*0038*/ 	.word	0xffffffff


	//   ....[4]....
        /*003c*/ 	.word	0xffffffff


	//   ....[5]....
        /*0040*/ 	.word	0xffffffff


	//   ....[6]....
        /*0044*/ 	.word	0xffffffff


	//   ....[7]....
        /*0048*/ 	.word	0xffffffff


	//   ....[8]....
        /*004c*/ 	.word	0xffffffff


	//   ....[9]....
        /*0050*/ 	.word	0xffffffff


	//   ....[10]....
        /*0054*/ 	.word	0x05000011


	//   ....[11]....
        /*0058*/ 	.word	0x05000011


	//   ....[12]....
        /*005c*/ 	.word	0x05000011


	//   ....[13]....
        /*0060*/ 	.word	0x05000011


	//   ....[14]....
        /*0064*/ 	.word	0x05000011


	//   ....[15]....
        /*0068*/ 	.word	0x05000011


	//   ....[16]....
        /*006c*/ 	.word	0x05000011


	//   ....[17]....
        /*0070*/ 	.word	0x05000011


	//   ....[18]....
        /*0074*/ 	.word	0x05000011


	//   ....[19]....
        /*0078*/ 	.word	0x05000011


	//----- nvinfo : EIATTR_COOP_GROUP_INSTR_OFFSETS
	.align		4
.L_4979:
        /*007c*/ 	.byte	0x04, 0x28
        /*007e*/ 	.short	(.L_4981 - .L_4980)


	//   ....[0]....
.L_4980:
        /*0080*/ 	.word	0x00000860


	//   ....[1]....
        /*0084*/ 	.word	0x00000870


	//   ....[2]....
        /*0088*/ 	.word	0x000008a0


	//   ....[3]....
        /*008c*/ 	.word	0x000008b0


	//   ....[4]....
        /*0090*/ 	.word	0x000008e0


	//   ....[5]....
        /*0094*/ 	.word	0x000008f0


	//   ....[6]....
        /*0098*/ 	.word	0x00000920


	//   ....[7]....
        /*009c*/ 	.word	0x00000930


	//   ....[8]....
        /*00a0*/ 	.word	0x00000960


	//   ....[9]....
        /*00a4*/ 	.word	0x00000970


	//   ....[10]....
        /*00a8*/ 	.word	0x00000b20


	//   ....[11]....
        /*00ac*/ 	.word	0x00000b90


	//   ....[12]....
        /*00b0*/ 	.word	0x00000c00


	//   ....[13]....
        /*00b4*/ 	.word	0x00000c70


	//   ....[14]....
        /*00b8*/ 	.word	0x00000ce0


	//   ....[15]....
        /*00bc*/ 	.word	0x00000d40


	//   ....[16]....
        /*00c0*/ 	.word	0x00000db0


	//   ....[17]....
        /*00c4*/ 	.word	0x00000e20


	//   ....[18]....
        /*00c8*/ 	.word	0x00000e90


	//   ....[19]....
        /*00cc*/ 	.word	0x00000f00


	//----- nvinfo : EIATTR_EXIT_INSTR_OFFSETS
	.align		4
.L_4981:
        /*00d0*/ 	.byte	0x04, 0x1c
        /*00d2*/ 	.short	(.L_4983 - .L_4982)


	//   ....[0]....
.L_4982:
        /*00d4*/ 	.word	0x00000070


	//   ....[1]....
        /*00d8*/ 	.word	0x00000ac0


	//----- nvinfo : EIATTR_MAX_THREADS
	.align		4
.L_4983:
        /*00dc*/ 	.byte	0x04, 0x05
        /*00de*/ 	.short	(.L_4985 - .L_4984)
.L_4984:
        /*00e0*/ 	.word	0x00000400
        /*00e4*/ 	.word	0x00000001
        /*00e8*/ 	.word	0x00000001


	//----- nvinfo : EIATTR_CRS_STACK_SIZE
	.align		4
.L_4985:
        /*00ec*/ 	.byte	0x04, 0x1e
        /*00ee*/ 	.short	(.L_4987 - .L_4986)
.L_4986:
        /*00f0*/ 	.word	0x00000000


	//----- nvinfo : EIATTR_CBANK_PARAM_SIZE
	.align		4
.L_4987:
        /*00f4*/ 	.byte	0x03, 0x19
        /*00f6*/ 	.short	0x0088


	//----- nvinfo : EIATTR_PARAM_CBANK
	.align		4
        /*00f8*/ 	.byte	0x04, 0x0a
        /*00fa*/ 	.short	(.L_4989 - .L_4988)
	.align		4
.L_4988:
        /*00fc*/ 	.word	index@(.nv.constant0._ZN10layer_norm22ln_bwd_finalize_kernelINS_22Kernel_traits_finalizeILj4096EffffjLj1024ELj4ENS_18Kernel_traits_baseILj4096EffffjLj1024EEEEEEEvNS_9BwdParamsE)
        /*0100*/ 	.short	0x0210
        /*0102*/ 	.short	0x0088


	//----- nvinfo : EIATTR_SW_WAR
	.align		4
.L_4989:
        /*0104*/ 	.byte	0x04, 0x36
        /*0106*/ 	.short	(.L_4991 - .L_4990)
.L_4990:
        /*0108*/ 	.word	0x00000008
.L_4991:


//--------------------- .nv.info._ZN10layer_norm13ln_bwd_kernelINS_13Kernel_traitsIffffjLj4096ELj1ELj1ELj4ELj16ENS_18Kernel_traits_baseILj4096EffffjLj128EEEEEEEvNS_9BwdParamsE --------------------------
	.section	.nv.info._ZN10layer_norm13ln_bwd_kernelINS_13Kernel_traitsIffffjLj4096ELj1ELj1ELj4ELj16ENS_18Kernel_traits_baseILj4096EffffjLj128EEEEEEEvNS_9BwdParamsE,"",@"SHT_CUDA_INFO"
	.sectionflags	@""
	.align	4


	//----- nvinfo : EIATTR_CUDA_API_VERSION
	.align		4
        /*0000*/ 	.byte	0x04, 0x37
        /*0002*/ 	.short	(.L_4993 - .L_4992)
.L_4992:
        /*0004*/ 	.word	0x00000082


	//----- nvinfo : EIATTR_KPARAM_INFO
	.align		4
.L_4993:
        /*0008*/ 	.byte	0x04, 0x17
        /*000a*/ 	.short	(.L_4995 - .L_4994)
.L_4994:
        /*000c*/ 	.word	0x00000000
        /*0010*/ 	.short	0x0000
        /*0012*/ 	.short	0x0000
        /*0014*/ 	.byte	0x00, 0xf0, 0x21, 0x02


	//----- nvinfo : EIATTR_SPARSE_MMA_MASK
	.align		4
.L_4995:
        /*0018*/ 	.byte	0x03, 0x50
        /*001a*/ 	.short	0x0000


	//----- nvinfo : EIATTR_MAXREG_COUNT
	.align		4
        /*001c*/ 	.byte	0x03, 0x1b
        /*001e*/ 	.short	0x00ff


	//----- nvinfo : EIATTR_NUM_BARRIERS
	.align		4
        /*0020*/ 	.byte	0x02, 0x4c
        /*0022*/ 	.byte	0x01
	.zero		1


	//----- nvinfo : EIATTR_MERCURY_ISA_VERSION
	.align		4
        /*0024*/ 	.byte	0x03, 0x5f
        /*0026*/ 	.short	0x0101


	//----- nvinfo : EIATTR_COOP_GROUP_MASK_REGIDS
	.align		4
        /*0028*/ 	.byte	0x04, 0x29
        /*002a*/ 	.short	(.L_4997 - .L_4996)


	//   ....[0]....
.L_4996:
        /*002c*/ 	.word	0xffffffff


	//   ....[1]....
        /*0030*/ 	.word	0xffffffff


	//   ....[2]....
        /*0034*/ 	.word	0xffffffff


	//   ....[3]....
        /*0038*/ 	.word	0xffffffff


	//   ....[4]....
        /*003c*/ 	.word	0xffffffff


	//   ....[5]....
        /*0040*/ 	.word	0xffffffff


	//   ....[6]....
        /*0044*/ 	.word	0xffffffff


	//   ....[7]....
        /*0048*/ 	.word	0xffffffff


	//   ....[8]....
        /*004c*/ 	.word	0xffffffff


	//   ....[9]....
        /*0050*/ 	.word	0xffffffff


	//   ....[10]....
        /*0054*/ 	.word	0x0500007e


	//   ....[11]....
        /*0058*/ 	.word	0x0500007e


	//   ....[12]....
        /*005c*/ 	.word	0x0500007e


	//   ....[13]....
        /*0060*/ 	.word	0x0500007e


	//   ....[14]....
        /*0064*/ 	.word	0x0500007e


	//   ....[15]....
        /*0068*/ 	.word	0x0500007e


	//   ....[16]....
        /*006c*/ 	.word	0x0500007e


	//   ....[17]....
        /*0070*/ 	.word	0x0500007e


	//   ....[18]....
        /*0074*/ 	.word	0x0500007e


	//   ....[19]....
        /*0078*/ 	.word	0x0500007e


	//----- nvinfo : EIATTR_COOP_GROUP_INSTR_OFFSETS
	.align		4
.L_4997:
        /*007c*/ 	.byte	0x04, 0x28
        /*007e*/ 	.short	(.L_4999 - .L_4998)


	//   ....[0]....
.L_4998:
        /*0080*/ 	.word	0x00002060


	//   ....[1]....
        /*0084*/ 	.word	0x00002070


	//   ....[2]....
        /*0088*/ 	.word	0x000020a0


	//   ....[3]....
        /*008c*/ 	.word	0x000020b0


	//   ....[4]....
        /*0090*/ 	.word	0x000020e0


	//   ....[5]....
        /*0094*/ 	.word	0x000020f0


	//   ....[6]....
        /*0098*/ 	.word	0x00002120


	//   ....[7]....
        /*009c*/ 	.word	0x00002130


	//   ....[8]....
        /*00a0*/ 	.word	0x00002170


	//   ....[9]....
        /*00a4*/ 	.word	0x00002190


	//   ....[10]....
        /*00a8*/ 	.word	0x000031c0


	//   ....[11]....
        /*00ac*/ 	.word	0x00003210


	//   ....[12]....
        /*00b0*/ 	.word	0x00003280


	//   ....[13]....
        /*00b4*/ 	.word	0x000032e0


	//   ....[14]....
        /*00b8*/ 	.word	0x00003350


	//   ....[15]....
        /*00bc*/ 	.word	0x000033b0


	//   ....[16]....
        /*00c0*/ 	.word	0x00003420


	//   ....[17]....
        /*00c4*/ 	.word	0x00003480


	//   ....[18]....
        /*00c8*/ 	.word	0x00003500


	//   ....[19]....
        /*00cc*/ 	.word	0x00003570


	//----- nvinfo : EIATTR_EXIT_INSTR_OFFSETS
	.align		4
.L_4999:
        /*00d0*/ 	.byte	0x04, 0x1c
        /*00d2*/ 	.short	(.L_5001 - .L_5000)


	//   ....[0]....
.L_5000:
        /*00d4*/ 	.word	0x00003160


	//----- nvinfo : EIATTR_MAX_THREADS
	.align		4
.L_5001:
        /*00d8*/ 	.byte	0x04, 0x05
        /*00da*/ 	.short	(.L_5003 - .L_5002)
.L_5002:
        /*00dc*/ 	.word	0x00000080
        /*00e0*/ 	.word	0x00000001
        /*00e4*/ 	.word	0x00000001


	//----- nvinfo : EIATTR_CRS_STACK_SIZE
	.align		4
.L_5003:
        /*00e8*/ 	.byte	0x04, 0x1e
        /*00ea*/ 	.short	(.L_5005 - .L_5004)
.L_5004:
        /*00ec*/ 	.word	0x00000000


	//----- nvinfo : EIATTR_CBANK_PARAM_SIZE
	.align		4
.L_5005:
        /*00f0*/ 	.byte	0x03, 0x19
        /*00f2*/ 	.short	0x0088


	//----- nvinfo : EIATTR_PARAM_CBANK
	.align		4
        /*00f4*/ 	.byte	0x04, 0x0a
        /*00f6*/ 	.short	(.L_5007 - .L_5006)
	.align		4
.L_5006:
        /*00f8*/ 	.word	index@(.nv.constant0._ZN10layer_norm13ln_bwd_kernelINS_13Kernel_traitsIffffjLj4096ELj1ELj1ELj4ELj16ENS_18Kernel_traits_baseILj4096EffffjLj128EEEEEEEvNS_9BwdParamsE)
        /*00fc*/ 	.short	0x0210
        /*00fe*/ 	.short	0x0088


	//----- nvinfo : EIATTR_SW_WAR
	.align		4
.L_5007:
        /*0100*/ 	.byte	0x04, 0x36
        /*0102*/ 	.short	(.L_5009 - .L_5008)
.L_5008:
        /*0104*/ 	.word	0x00000008
.L_5009:


//--------------------- .nv.info._ZN10layer_norm22ln_bwd_finalize_kernelINS_22Kernel_traits_finalizeILj3840E13__nv_bfloat16fS2_fjLj1024ELj4ENS_18Kernel_traits_baseILj3840ES2_fS2_fjLj1024EEEEEEEvNS_9BwdParamsE --------------------------
	.section	.nv.info._ZN10layer_norm22ln_bwd_finalize_kernelINS_22Kernel_traits_finalizeILj3840E13__nv_bfloat16fS2_fjLj1024ELj4ENS_18Kernel_traits_baseILj3840ES2_fS2_fjLj1024EEEEEEEvNS_9BwdParamsE,"",@"SHT_CUDA_INFO"
	.sectionflags	@""
	.align	4


	//----- nvinfo : EIATTR_CUDA_API_VERSION
	.align		4
        /*0000*/ 	.byte	0x04, 0x37
        /*0002*/ 	.short	(.L_5011 - .L_5010)
.L_5010:
        /*0004*/ 	.word	0x00000082


	//----- nvinfo : EIATTR_KPARAM_INFO
	.align		4
.L_5011:
        /*0008*/ 	.byte	0x04, 0x17
        /*000a*/ 	.short	(.L_5013 - .L_5012)
.L_5012:
        /*000c*/ 	.word	0x00000000
        /*0010*/ 	.short	0x0000
        /*0012*/ 	.short	0x0000
        /*0014*/ 	.byte	0x00, 0xf0, 0x21, 0x02


	//----- nvinfo : EIATTR_SPARSE_MMA_MASK
	.align		4
.L_5013:
        /*0018*/ 	.byte	0x03, 0x50
        /*001a*/ 	.short	0x0000


	//----- nvinfo : EIATTR_MAXREG_COUNT
	.align		4
        /*001c*/ 	.byte	0x03, 0x1b
        /*001e*/ 	.short	0x0040


	//----- nvinfo : EIATTR_NUM_BARRIERS
	.align		4
        /*0020*/ 	.byte	0x02, 0x4c
        /*0022*/ 	.byte	0x01
	.zero		1


	//----- nvinfo : EIATTR_MERCURY_ISA_VERSION
	.align		4
        /*0024*/ 	.byte	0x03, 0x5f
        /*0026*/ 	.short	0x0101


	//----- nvinfo : EIATTR_COOP_GROUP_MASK_REGIDS
	.align		4
        /*0028*/ 	.byte	0x04, 0x29
        /*002a*/ 	.short	(.L_5015 - .L_5014)


	//   ....[0]....
.L_5014:
        /*002c*/ 	.word	0xffffffff


	//   ....[1]....
        /*0030*/ 	.word	0xffffffff


	//   ....[2]....
        /*0034*/ 	.word	0xffffffff


	//   ....[3]....
        /*0038*/ 	.word	0xffffffff


	//   ....[4]....
        /*003c*/ 	.word	0xffffffff


	//   ....[5]....
        /*0040*/ 	.word	0xffffffff


	//   ....[6]....
        /*0044*/ 	.word	0xffffffff


	//   ....[7]....
        /*0048*/ 	.word	0xffffffff


	//   ....[8]....
        /*004c*/ 	.word	0xffffffff


	//   ....[9]....
        /*0050*/ 	.word	0xffffffff


	//   ....[10]....
        /*0054*/ 	.word	0x05000011


	//   ....[11]....
        /*0058*/ 	.word	0x05000011


	//   ....[12]....
        /*005c*/ 	.word	0x05000011


	//   ....[13]....
        /*0060*/ 	.word	0x05000011


	//   ....[14]....
        /*0064*/ 	.word	0x05000011


	//   ....[15]....
        /*0068*/ 	.word	0x05000011


	//   ....[16]....
        /*006c*/ 	.word	0x05000011


	//   ....[17]....
        /*0070*/ 	.word	0x05000011


	//   ....[18]....
        /*0074*/ 	.word	0x05000011


	//   ....[19]....
        /*0078*/ 	.word	0x05000011


	//----- nvinfo : EIATTR_COOP_GROUP_INSTR_OFFSETS
	.align		4
.L_5015:
        /*007c*/ 	.byte	0x04, 0x28
        /*007e*/ 	.short	(.L_5017 - .L_5016)


	//   ....[0]....
.L_5016:
        /*0080*/ 	.word	0x00000860


	//   ....[1]....
        /*0084*/ 	.word	0x00000870


	//   ....[2]....
        /*0088*/ 	.word	0x000008a0


	//   ....[3]....
        /*008c*/ 	.word	0x000008b0


	//   ....[4]....
        /*0090*/ 	.word	0x000008e0


	//   ....[5]....
        /*0094*/ 	.word	0x000008f0


	//   ....[6]....
        /*0098*/ 	.word	0x00000920


	//   ....[7]....
        /*009c*/ 	.word	0x00000930


	//   ....[8]....
        /*00a0*/ 	.word	0x00000960


	//   ....[9]....
        /*00a4*/ 	.word	0x00000970


	//   ....[10]....
        /*00a8*/ 	.word	0x00000b70


	//   ....[11]....
        /*00ac*/ 	.word	0x00000be0


	//   ....[12]....
        /*00b0*/ 	.word	0x00000c50


	//   ....[13]....
        /*00b4*/ 	.word	0x00000cc0


	//   ....[14]....
        /*00b8*/ 	.word	0x00000d30


	//   ....[15]....
        /*00bc*/ 	.word	0x00000d90


	//   ....[16]....
        /*00c0*/ 	.word	0x00000e00


	//   ....[17]....
        /*00c4*/ 	.word	0x00000e70


	//   ....[18]....
        /*00c8*/ 	.word	0x00000ee0


	//   ....[19]....
        /*00cc*/ 	.word	0x00000f50


	//----- nvinfo : EIATTR_EXIT_INSTR_OFFSETS
	.align		4
.L_5017:
        /*00d0*/ 	.byte	0x04, 0x1c
        /*00d2*/ 	.short	(.L_5019 - .L_5018)


	//   ....[0]....
.L_5018:
        /*00d4*/ 	.word	0x00000070


	//   ....[1]....
        /*00d8*/ 	.word	0x00000b10


	//----- nvinfo : EIATTR_MAX_THREADS
	.align		4
.L_5019:
        /*00dc*/ 	.byte	0x04, 0x05
        /*00de*/ 	.short	(.L_5021 - .L_5020)
.L_5020:
        /*00e0*/ 	.word	0x00000400
        /*00e4*/ 	.word	0x00000001
        /*00e8*/ 	.word	0x00000001


	//----- nvinfo : EIATTR_CRS_STACK_SIZE
	.align		4
.L_5021:
        /*00ec*/ 	.byte	0x04, 0x1e
        /*00ee*/ 	.short	(.L_5023 - .L_5022)
.L_5022:
        /*00f0*/ 	.word	0x00000000


	//----- nvinfo : EIATTR_CBANK_PARAM_SIZE
	.align		4
.L_5023:
        /*00f4*/ 	.byte	0x03, 0x19
        /*00f6*/ 	.short	0x0088


	//----- nvinfo : EIATTR_PARAM_CBANK
	.align		4
        /*00f8*/ 	.byte	0x04, 0x0a
        /*00fa*/ 	.short	(.L_5025 - .L_5024)
	.align		4
.L_5024:
        /*00fc*/ 	.word	index@(.nv.constant0._ZN10layer_norm22ln_bwd_finalize_kernelINS_22Kernel_traits_finalizeILj3840E13__nv_bfloat16fS2_fjLj1024ELj4ENS_18Kernel_traits_baseILj3840ES2_fS2_fjLj1024EEEEEEEvNS_9BwdParamsE)
        /*0100*/ 	.short	0x0210
        /*0102*/ 	.short	0x0088


	//----- nvinfo : EIATTR_SW_WAR
	.align		4
.L_5025:
        /*0104*/ 	.byte	0x04, 0x36
        /*0106*/ 	.short	(.L_5027 - .L_5026)
.L_5026:
        /*0108*/ 	.word	0x00000008
.L_5027:


//--------------------- .nv.info._ZN10layer_norm13ln_bwd_kernelINS_13Kernel_traitsI13__nv_bfloat16fS2_fjLj3840ELj1ELj1ELj4ELj8ENS_18Kernel_traits_baseILj3840ES2_fS2_fjLj128EEEEEEEvNS_9BwdParamsE --------------------------
	.section	.nv.info._ZN10layer_norm13ln_bwd_kernelINS_13Kernel_traitsI13__nv_bfloat16fS2_fjLj3840ELj1ELj1ELj4ELj8ENS_18Kernel_traits_baseILj3840ES2_fS2_fjLj128EEEEEEEvNS_9BwdParamsE,"",@"SHT_CUDA_INFO"
	.sectionflags	@""
	.align	4


	//----- nvinfo : EIATTR_CUDA_API_VERSION
	.align		4
        /*0000*/ 	.byte	0x04, 0x37
        /*0002*/ 	.short	(.L_5029 - .L_5028)
.L_5028:
        /*0004*/ 	.word	0x00000082


	//----- nvinfo : EIATTR_KPARAM_INFO
	.align		4
.L_5029:
        /*0008*/ 	.byte	0x04, 0x17
        /*000a*/ 	.short	(.L_5031 - .L_5030)
.L_5030:
        /*000c*/ 	.word	0x00000000
        /*0010*/ 	.short	0x0000
        /*0012*/ 	.short	0x0000
        /*0014*/ 	.byte	0x00, 0xf0, 0x21, 0x02


	//----- nvinfo : EIATTR_SPARSE_MMA_MASK
	.align		4
.L_5031:
        /*0018*/ 	.byte	0x03, 0x50
        /*001a*/ 	.short	0x0000


	//----- nvinfo : EIATTR_MAXREG_COUNT
	.align		4
        /*001c*/ 	.byte	0x03, 0x1b
        /*001e*/ 	.short	0x00ff


	//----- nvinfo : EIATTR_NUM_BARRIERS
	.align		4
        /*0020*/ 	.byte	0x02, 0x4c
        /*0022*/ 	.byte	0x01
	.zero		1


	//----- nvinfo : EIATTR_MERCURY_ISA_VERSION
	.align		4
        /*0024*/ 	.byte	0x03, 0x5f
        /*0026*/ 	.short	0x0101


	//----- nvinfo : EIATTR_COOP_GROUP_MASK_REGIDS
	.align		4
        /*0028*/ 	.byte	0x04, 0x29
        /*002a*/ 	.short	(.L_5033 - .L_5032)


	//   ....[0]....
.L_5032:
        /*002c*/ 	.word	0xffffffff


	//   ....[1]....
        /*0030*/ 	.word	0xffffffff


	//   ....[2]....
        /*0034*/ 	.word	0xffffffff


	//   ....[3]....
        /*0038*/ 	.word	0xffffffff


	//   ....[4]....
        /*003c*/ 	.word	0xffffffff


	//   ....[5]....
        /*0040*/ 	.word	0xffffffff


	//   ....[6]....
        /*0044*/ 	.word	0xffffffff


	//   ....[7]....
        /*0048*/ 	.word	0xffffffff


	//   ....[8]....
        /*004c*/ 	.word	0xffffffff


	//   ....[9]....
        /*0050*/ 	.word	0xffffffff


	//   ....[10]....
        /*0054*/ 	.word	0x050000c6


	//   ....[11]....
        /*0058*/ 	.word	0x050000c6


	//   ....[12]....
        /*005c*/ 	.word	0x050000c6


	//   ....[13]....
        /*0060*/ 	.word	0x050000c6


	//   ....[14]....
        /*0064*/ 	.word	0x050000c6


	//   ....[15]....
        /*0068*/ 	.word	0x050000c6


	//   ....[16]....
        /*006c*/ 	.word	0x050000c6


	//   ....[17]....
        /*0070*/ 	.word	0x050000c6


	//   ....[18]....
        /*0074*/ 	.word	0x050000c6


	//   ....[19]....
        /*0078*/ 	.word	0x050000c6


	//----- nvinfo : EIATTR_COOP_GROUP_INSTR_OFFSETS
	.align		4
.L_5033:
        /*007c*/ 	.byte	0x04, 0x28
        /*007e*/ 	.short	(.L_5035 - .L_5034)


	//   ....[0]....
.L_5034:
        /*0080*/ 	.word	0x00002c20


	//   ....[1]....
        /*0084*/ 	.word	0x00002c30


	//   ....[2]....
        /*0088*/ 	.word	0x00002c60


	//   ....[3]....
        /*008c*/ 	.word	0x00002c70


	//   ....[4]....
        /*0090*/ 	.word	0x00002ca0


	//   ....[5]....
        /*0094*/ 	.word	0x00002cb0


	//   ....[6]....
        /*0098*/ 	.word	0x00002ce0


	//   ....[7]....
        /*009c*/ 	.word	0x00002cf0


	//   ....[8]....
        /*00a0*/ 	.word	0x00002d30


	//   ....[9]....
        /*00a4*/ 	.word	0x00002d40


	//   ....[10]....
        /*00a8*/ 	.word	0x00003f70


	//   ....[11]....
        /*00ac*/ 	.word	0x00003fc0


	//   ....[12]....
        /*00b0*/ 	.word	0x00004030


	//   ....[13]....
        /*00b4*/ 	.word	0x00004090


	//   ....[14]....
        /*00b8*/ 	.word	0x00004100


	//   ....[15]....
        /*00bc*/ 	.word	0x00004160


	//   ....[16]....
        /*00c0*/ 	.word	0x000041d0


	//   ....[17]....
        /*00c4*/ 	.word	0x00004230


	//   ....[18]....
        /*00c8*/ 	.word	0x000042b0


	//   ....[19]....
        /*00cc*/ 	.word	0x00004310


	//----- nvinfo : EIATTR_EXIT_INSTR_OFFSETS
	.align		4
.L_5035:
        /*00d0*/ 	.byte	0x04, 0x1c
        /*00d2*/ 	.short	(.L_5037 - .L_5036)


	//   ....[0]....
.L_5036:
        /*00d4*/ 	.word	0x00003f10


	//----- nvinfo : EIATTR_MAX_THREADS
	.align		4
.L_5037:
        /*00d8*/ 	.byte	0x04, 0x05
        /*00da*/ 	.short	(.L_5039 - .L_5038)
.L_5038:
        /*00dc*/ 	.word	0x00000080
        /*00e0*/ 	.word	0x00000001
        /*00e4*/ 	.word	0x00000001


	//----- nvinfo : EIATTR_CRS_STACK_SIZE
	.align		4
.L_5039:
        /*00e8*/ 	.byte	0x04, 0x1e
        /*00ea*/ 	.short	(.L_5041 - .L_5040)
.L_5040:
        /*00ec*/ 	.word	0x00000000


	//----- nvinfo : EIATTR_CBANK_PARAM_SIZE
	.align		4
.L_5041:
        /*00f0*/ 	.byte	0x03, 0x19
        /*00f2*/ 	.short	0x0088


	//----- nvinfo : EIATTR_PARAM_CBANK
	.align		4
        /*00f4*/ 	.byte	0x04, 0x0a
        /*00f6*/ 	.short	(.L_5043 - .L_5042)
	.align		4
.L_5042:
        /*00f8*/ 	.word	index@(.nv.constant0._ZN10layer_norm13ln_bwd_kernelINS_13Kernel_traitsI13__nv_bfloat16fS2_fjLj3840ELj1ELj1ELj4ELj8ENS_18Kernel_traits_baseILj3840ES2_fS2_fjLj128EEEEEEEvNS_9BwdParamsE)
        /*00fc*/ 	.short	0x0210
        /*00fe*/ 	.short	0x0088


	//----- nvinfo : EIATTR_SW_WAR
	.align		4
.L_5043:
        /*0100*/ 	.byte	0x04, 0x36
        /*0102*/ 	.short	(.L_5045 - .L_5044)
.L_5044:
        /*0104*/ 	.word	0x00000008
.L_5045:


//--------------------- .nv.info._ZN10layer_norm22ln_bwd_finalize_kernelINS_22Kernel_traits_finalizeILj3840E13__nv_bfloat16S2_S2_fjLj1024ELj4ENS_18Kernel_traits_baseILj3840ES2_S2_S2_fjLj1024EEEEEEEvNS_9BwdParamsE --------------------------
	.section	.nv.info._ZN10layer_norm22ln_bwd_finalize_kernelINS_22Kernel_traits_finalizeILj3840E13__nv_bfloat16S2_S2_fjLj1024ELj4ENS_18Kernel_traits_baseILj3840ES2_S2_S2_fjLj1024EEEEEEEvNS_9BwdParamsE,"",@"SHT_CUDA_INFO"
	.sectionflags	@""
	.align	4


	//----- nvinfo : EIATTR_CUDA_API_VERSION
	.align		4
        /*0000*/ 	.byte	0x04, 0x37
        /*0002*/ 	.short	(.L_5047 - .L_5046)
.L_5046:
        /*0004*/ 	.word	0x00000082


	//----- nvinfo : EIATTR_KPARAM_INFO
	.align		4
.L_5047:
        /*0008*/ 	.byte	0x04, 0x17
        /*000a*/ 	.short	(.L_5049 - .L_5048)
.L_5048:
        /*000c*/ 	.word	0x00000000
        /*0010*/ 	.short	0x0000
        /*0012*/ 	.short	0x0000
        /*0014*/ 	.byte	0x00, 0xf0, 0x21, 0x02


	//----- nvinfo : EIATTR_SPARSE_MMA_MASK
	.align		4
.L_5049:
        /*0018*/ 	.byte	0x03, 0x50
        /*001a*/ 	.short	0x0000


	//----- nvinfo : EIATTR_MAXREG_COUNT
	.align		4
        /*001c*/ 	.byte	0x03, 0x1b
        /*001e*/ 	.short	0x0040


	//----- nvinfo : EIATTR_NUM_BARRIERS
	.align		4
        /*0020*/ 	.byte	0x02, 0x4c
        /*0022*/ 	.byte	0x01
	.zero		1


	//----- nvinfo : EIATTR_MERCURY_ISA_VERSION
	.align		4
        /*0024*/ 	.byte	0x03, 0x5f
        /*0026*/ 	.short	0x0101


	//----- nvinfo : EIATTR_COOP_GROUP_MASK_REGIDS
	.align		4
        /*0028*/ 	.byte	0x04, 0x29
        /*002a*/ 	.short	(.L_5051 - .L_5050)


	//   ....[0]....
.L_5050:
        /*002c*/ 	.word	0xffffffff


	//   ....[1]....
        /*0030*/ 	.word	0xffffffff


	//   ....[2]....
        /*0034*/ 	.word	0xffffffff


	//   ....[3]....
        /*0038*/ 	.word	0xffffffff


	//   ....[4]....
        /*003c*/ 	.word	0xffffffff


	//   ....[5]....
        /*0040*/ 	.word	0xffffffff


	//   ....[6]....
        /*0044*/ 	.word	0xffffffff


	//   ....[7]....
        /*0048*/ 	.word	0xffffffff


	//   ....[8]....
        /*004c*/ 	.word	0xffffffff


	//   ....[9]....
        /*0050*/ 	.word	0xffffffff


	//   ....[10]....
        /*0054*/ 	.word	0x05000011


	//   ....[11]....
        /*0058*/ 	.word	0x05000011


	//   ....[12]....
        /*005c*/ 	.word	0x05000011


	//   ....[13]....
        /*0060*/ 	.word	0x05000011


	//   ....[14]....
        /*0064*/ 	.word	0x05000011


	//   ....[15]....
        /*0068*/ 	.word	0x05000011


	//   ....[16]....
        /*006c*/ 	.word	0x05000011


	//   ....[17]....
        /*0070*/ 	.word	0x05000011


	//   ....[18]....
        /*0074*/ 	.word	0x05000011


	//   ....[19]....
        /*0078*/ 	.word	0x05000011


	//----- nvinfo : EIATTR_COOP_GROUP_INSTR_OFFSETS
	.align		4
.L_5051:
        /*007c*/ 	.byte	0x04, 0x28
        /*007e*/ 	.short	(.L_5053 - .L_5052)


	//   ....[0]....
.L_5052:
        /*0080*/ 	.word	0x00000860


	//   ....[1]....
        /*0084*/ 	.word	0x00000870


	//   ....[2]....
        /*0088*/ 	.word	0x000008a0


	//   ....[3]....
        /*008c*/ 	.word	0x000008b0


	//   ....[4]....
        /*0090*/ 	.word	0x000008e0


	//   ....[5]....
        /*0094*/ 	.word	0x000008f0


	//   ....[6]....
        /*0098*/ 	.word	0x00000920


	//   ....[7]....
        /*009c*/ 	.word	0x00000930


	//   ....[8]....
        /*00a0*/ 	.word	0x00000960


	//   ....[9]....
        /*00a4*/ 	.word	0x00000970


	//   ....[10]....
        /*00a8*/ 	.word	0x00000b70


	//   ....[11]....
        /*00ac*/ 	.word	0x00000be0


	//   ....[12]....
        /*00b0*/ 	.word	0x00000c50


	//   ....[13]....
        /*00b4*/ 	.word	0x00000cc0


	//   ....[14]....
        /*00b8*/ 	.word	0x00000d30


	//   ....[15]....
        /*00bc*/ 	.word	0x00000d90


	//   ....[16]....
        /*00c0*/ 	.word	0x00000e00


	//   ....[17]....
        /*00c4*/ 	.word	0x00000e70


	//   ....[18]....
        /*00c8*/ 	.word	0x00000ee0


	//   ....[19]....
        /*00cc*/ 	.word	0x00000f50


	//----- nvinfo : EIATTR_EXIT_INSTR_OFFSETS
	.align		4
.L_5053:
        /*00d0*/ 	.byte	0x04, 0x1c
        /*00d2*/ 	.short	(.L_5055 - .L_5054)


	//   ....[0]....
.L_5054:
        /*00d4*/ 	.word	0x00000070


	//   ....[1]....
        /*00d8*/ 	.word	0x00000b10


	//----- nvinfo : EIATTR_MAX_THREADS
	.align		4
.L_5055:
        /*00dc*/ 	.byte	0x04, 0x05
        /*00de*/ 	.short	(.L_5057 - .L_5056)
.L_5056:
        /*00e0*/ 	.word	0x00000400
        /*00e4*/ 	.word	0x00000001
        /*00e8*/ 	.word	0x00000001


	//----- nvinfo : EIATTR_CRS_STACK_SIZE
	.align		4
.L_5057:
        /*00ec*/ 	.byte	0x04, 0x1e
        /*00ee*/ 	.short	(.L_5059 - .L_5058)
.L_5058:
        /*00f0*/ 	.word	0x00000000


	//----- nvinfo : EIATTR_CBANK_PARAM_SIZE
	.align		4
.L_5059:
        /*00f4*/ 	.byte	0x03, 0x19
        /*00f6*/ 	.short	0x0088


	//----- nvinfo : EIATTR_PARAM_CBANK
	.align		4
        /*00f8*/ 	.byte	0x04, 0x0a
        /*00fa*/ 	.short	(.L_5061 - .L_5060)
	.align		4
.L_5060:
        /*00fc*/ 	.word	index@(.nv.constant0._ZN10layer_norm22ln_bwd_finalize_kernelINS_22Kernel_traits_finalizeILj3840E13__nv_bfloat16S2_S2_fjLj1024ELj4ENS_18Kernel_traits_baseILj3840ES2_S2_S2_fjLj1024EEEEEEEvNS_9BwdParamsE)
        /*0100*/ 	.short	0x0210
        /*0102*/ 	.short	0x0088


	//----- nvinfo : EIATTR_SW_WAR
	.align		4
.L_5061:
        /*0104*/ 	.byte	0x04, 0x36
        /*0106*/ 	.short	(.L_5063 - .L_5062)
.L_5062:
        /*0108*/ 	.word	0x00000008
.L_5063:


//--------------------- .nv.info._ZN10layer_norm13ln_bwd_kernelINS_13Kernel_traitsI13__nv_bfloat16S2_S2_fjLj3840ELj1ELj1ELj4ELj4ENS_18Kernel_traits_baseILj3840ES2_S2_S2_fjLj128EEEEEEEvNS_9BwdParamsE --------------------------
	.section	.nv.info._ZN10layer_norm13ln_bwd_kernelINS_13Kernel_traitsI13__nv_bfloat16S2_S2_fjLj3840ELj1ELj1ELj4ELj4ENS_18Kernel_traits_baseILj3840ES2_S2_S2_fjLj128EEEEEEEvNS_9BwdParamsE,"",@"SHT_CUDA_INFO"
	.sectionflags	@""
	.align	4


	//----- nvinfo : EIATTR_CUDA_API_VERSION
	.align		4
        /*0000*/ 	.byte	0x04, 0x37
        /*0002*/ 	.short	(.L_5065 - .L_5064)
.L_5064:
        /*0004*/ 	.word	0x00000082


	//----- nvinfo : EIATTR_KPARAM_INFO
	.align		4
.L_5065:
        /*0008*/ 	.byte	0x04, 0x17
        /*000a*/ 	.short	(.L_5067 - .L_5066)
.L_5066:
        /*000c*/ 	.word	0x00000000
        /*0010*/ 	.short	0x0000
        /*0012*/ 	.short	0x0000
        /*0014*/ 	.byte	0x00, 0xf0, 0x21, 0x02


	//----- nvinfo : EIATTR_SPARSE_MMA_MASK
	.align		4
.L_5067:
        /*0018*/ 	.byte	0x03, 0x50
        /*001a*/ 	.short	0x0000


	//----- nvinfo : EIATTR_MAXREG_COUNT
	.align		4
        /*001c*/ 	.byte	0x03, 0x1b
        /*001e*/ 	.short	0x00ff


	//----- nvinfo : EIATTR_NUM_BARRIERS
	.align		4
        /*0020*/ 	.byte	0x02, 0x4c
        /*0022*/ 	.byte	0x01
	.zero		1


	//----- nvinfo : EIATTR_MERCURY_ISA_VERSION
	.align		4
        /*0024*/ 	.byte	0x03, 0x5f
        /*0026*/ 	.short	0x0101


	//----- nvinfo : EIATTR_COOP_GROUP_MASK_REGIDS
	.align		4
        /*0028*/ 	.byte	0x04, 0x29
        /*002a*/ 	.short	(.L_5069 - .L_5068)


	//   ....[0]....
.L_5068:
        /*002c*/ 	.word	0xffffffff


	//   ....[1]....
        /*0030*/ 	.word	0xffffffff


	//   ....[2]....
        /*0034*/ 	.word	0xffffffff


	//   ....[3]....
        /*0038*/ 	.word	0xffffffff


	//   ....[4]....
        /*003c*/ 	.word	0xffffffff


	//   ....[5]....
        /*0040*/ 	.word	0xffffffff


	//   ....[6]....
        /*0044*/ 	.word	0xffffffff


	//   ....[7]....
        /*0048*/ 	.word	0xffffffff


	//   ....[8]....
        /*004c*/ 	.word	0xffffffff


	//   ....[9]....
        /*0050*/ 	.word	0xffffffff


	//   ....[10]....
        /*0054*/ 	.word	0x0500000a


	//   ....[11]....
        /*0058*/ 	.word	0x0500000a


	//   ....[12]....
        /*005c*/ 	.word	0x0500000a


	//   ....[13]....
        /*0060*/ 	.word	0x0500000a


	//   ....[14]....
        /*0064*/ 	.word	0x0500000a


	//   ....[15]....
        /*0068*/ 	.word	0x0500000a


	//   ....[16]....
        /*006c*/ 	.word	0x0500000a


	//   ....[17]....
        /*0070*/ 	.word	0x0500000a


	//   ....[18]....
        /*0074*/ 	.word	0x0500000a


	//   ....[19]....
        /*0078*/ 	.word	0x0500000a


	//----- nvinfo : EIATTR_COOP_GROUP_INSTR_OFFSETS
	.align		4
.L_5069:
        /*007c*/ 	.byte	0x04, 0x28
        /*007e*/ 	.short	(.L_5071 - .L_5070)


	//   ....[0]....
.L_5070:
        /*0080*/ 	.word	0x000030a0


	//   ....[1]....
        /*0084*/ 	.word	0x000030b0


	//   ....[2]....
        /*0088*/ 	.word	0x000030e0


	//   ....[3]....
        /*008c*/ 	.word	0x000030f0


	//   ....[4]....
        /*0090*/ 	.word	0x00003120


	//   ....[5]....
        /*0094*/ 	.word	0x00003130


	//   ....[6]....
        /*0098*/ 	.word	0x00003160


	//   ....[7]....
        /*009c*/ 	.word	0x00003170


	//   ....[8]....
        /*00a0*/ 	.word	0x000031a0


	//   ....[9]....
        /*00a4*/ 	.word	0x000031b0


	//   ....[10]....
        /*00a8*/ 	.word	0x00004480


	//   ....[11]....
        /*00ac*/ 	.word	0x000044d0


	//   ....[12]....
        /*00b0*/ 	.word	0x00004540


	//   ....[13]....
        /*00b4*/ 	.word	0x000045a0


	//   ....[14]....
        /*00b8*/ 	.word	0x00004610


	//   ....[15]....
        /*00bc*/ 	.word	0x00004670


	//   ....[16]....
        /*00c0*/ 	.word	0x000046e0


	//   ....[17]....
        /*00c4*/ 	.word	0x00004740


	//   ....[18]....
        /*00c8*/ 	.word	0x000047b0


	//   ....[19]....
        /*00cc*/ 	.word	0x00004810


	//----- nvinfo : EIATTR_EXIT_INSTR_OFFSETS
	.align		4
.L_5071:
        /*00d0*/ 	.byte	0x04, 0x1c
        /*00d2*/ 	.short	(.L_5073 - .L_5072)


	//   ....[0]....
.L_5072:
        /*00d4*/ 	.word	0x00004420


	//----- nvinfo : EIATTR_MAX_THREADS
	.align		4
.L_5073:
        /*00d8*/ 	.byte	0x04, 0x05
        /*00da*/ 	.short	(.L_5075 - .L_5074)
.L_5074:
        /*00dc*/ 	.word	0x00000080
        /*00e0*/ 	.word	0x00000001
        /*00e4*/ 	.word	0x00000001


	//----- nvinfo : EIATTR_CRS_STACK_SIZE
	.align		4
.L_5075:
        /*00e8*/ 	.byte	0x04, 0x1e
        /*00ea*/ 	.short	(.L_5077 - .L_5076)
.L_5076:
        /*00ec*/ 	.word	0x00000000


	//----- nvinfo : EIATTR_CBANK_PARAM_SIZE
	.align		4
.L_5077:
        /*00f0*/ 	.byte	0x03, 0x19
        /*00f2*/ 	.short	0x0088


	//----- nvinfo : EIATTR_PARAM_CBANK
	.align		4
        /*00f4*/ 	.byte	0x04, 0x0a
        /*00f6*/ 	.short	(.L_5079 - .L_5078)
	.align		4
.L_5078:
        /*00f8*/ 	.word	index@(.nv.constant0._ZN10layer_norm13ln_bwd_kernelINS_13Kernel_traitsI13__nv_bfloat16S2_S2_fjLj3840ELj1ELj1ELj4ELj4ENS_18Kernel_traits_baseILj3840ES2_S2_S2_fjLj128EEEEEEEvNS_9BwdParamsE)
        /*00fc*/ 	.short	0x0210
        /*00fe*/ 	.short	0x0088


	//----- nvinfo : EIATTR_SW_WAR
	.align		4
.L_5079:
        /*0100*/ 	.byte	0x04, 0x36
        /*0102*/ 	.short	(.L_5081 - .L_5080)
.L_5080:
        /*0104*/ 	.word	0x00000008
.L_5081:


//--------------------- .nv.info._ZN10layer_norm22ln_bwd_finalize_kernelINS_22Kernel_traits_finalizeILj3840E6__halffS2_fjLj1024ELj4ENS_18Kernel_traits_baseILj3840ES2_fS2_fjLj1024EEEEEEEvNS_9BwdParamsE --------------------------
	.section	.nv.info._ZN10layer_norm22ln_bwd_finalize_kernelINS_22Kernel_traits_finalizeILj3840E6__halffS2_fjLj1024ELj4ENS_18Kernel_traits_baseILj3840ES2_fS2_fjLj1024EEEEEEEvNS_9BwdParamsE,"",@"SHT_CUDA_INFO"
	.sectionflags	@""
	.align	4


	//----- nvinfo : EIATTR_CUDA_API_VERSION
	.align		4
        /*0000*/ 	.byte	0x04, 0x37
        /*0002*/ 	.short	(.L_5083 - .L_5082)
.L_5082:
        /*0004*/ 	.word	0x00000082


	//----- nvinfo : EIATTR_KPARAM_INFO
	.align		4
.L_5083:
        /*0008*/ 	.byte	0x04, 0x17
        /*000a*/ 	.short	(.L_5085 - .L_5084)
.L_5084:
        /*000c*/ 	.word	0x00000000
        /*0010*/ 	.short	0x0000
        /*0012*/ 	.short	0x0000
        /*0014*/ 	.byte	0x00, 0xf0, 0x21, 0x02


	//----- nvinfo : EIATTR_SPARSE_MMA_MASK
	.align		4
.L_5085:
        /*0018*/ 	.byte	0x03, 0x50
        /*001a*/ 	.short	0x0000


	//----- nvinfo : EIATTR_MAXREG_COUNT
	.align		4
        /*001c*/ 	.byte	0x03, 0x1b
        /*001e*/ 	.short	0x0040


	//----- nvinfo : EIATTR_NUM_BARRIERS
	.align		4
        /*0020*/ 	.byte	0x02, 0x4c
        /*0022*/ 	.byte	0x01
	.zero		1


	//----- nvinfo : EIATTR_MERCURY_ISA_VERSION
	.align		4
        /*0024*/ 	.byte	0x03, 0x5f
        /*0026*/ 	.short	0x0101


	//----- nvinfo : EIATTR_COOP_GROUP_MASK_REGIDS
	.align		4
        /*0028*/ 	.byte	0x04, 0x29
        /*002a*/ 	.short	(.L_5087 - .L_5086)


	//   ....[0]....
.L_5086:
        /*002c*/ 	.word	0xffffffff


	//   ....[1]....
        /*0030*/ 	.word	0xffffffff


	//   ....[2]....
        /*0034*/ 	.word	0xffffffff


	//   ....[3]....
        /*0038*/ 	.word	0xffffffff


	//   ....[4]....
        /*003c*/ 	.word	0xffffffff


	//   ....[5]....
        /*0040*/ 	.word	0xffffffff


	//   ....[6]....
        /*0044*/ 	.word	0xffffffff


	//   ....[7]....
        /*0048*/ 	.word	0xffffffff


	//   ....[8]....
        /*004c*/ 	.word	0xffffffff


	//   ....[9]....
        /*0050*/ 	.word	0xffffffff


	//   ....[10]....
        /*0054*/ 	.word	0x05000011


	//   ....[11]....
        /*0058*/ 	.word	0x05000011


	//   ....[12]....
        /*005c*/ 	.word	0x05000011


	//   ....[13]....
        /*0060*/ 	.word	0x05000011


	//   ....[14]....
        /*0064*/ 	.word	0x05000011


	//   ....[15]....
        /*0068*/ 	.word	0x05000011


	//   ....[16]....
        /*006c*/ 	.word	0x05000011


	//   ....[17]....
        /*0070*/ 	.word	0x05000011


	//   ....[18]....
        /*0074*/ 	.word	0x05000011


	//   ....[19]....
        /*0078*/ 	.word	0x05000011


	//----- nvinfo : EIATTR_COOP_GROUP_INSTR_OFFSETS
	.align		4
.L_5087:
        /*007c*/ 	.byte	0x04, 0x28
        /*007e*/ 	.short	(.L_5089 - .L_5088)


	//   ....[0]....
.L_5088:
        /*0080*/ 	.word	0x00000860


	//   ....[1]....
        /*0084*/ 	.word	0x00000870


	//   ....[2]....
        /*0088*/ 	.word	0x000008a0


	//   ....[3]....
        /*008c*/ 	.word	0x000008b0


	//   ....[4]....
        /*0090*/ 	.word	0x000008e0


	//   ....[5]....
        /*0094*/ 	.word	0x000008f0


	//   ....[6]....
        /*0098*/ 	.word	0x00000920


	//   ....[7]....
        /*009c*/ 	.word	0x00000930


	//   ....[8]....
        /*00a0*/ 	.word	0x00000960


	//   ....[9]....
        /*00a4*/ 	.word	0x00000970


	//   ....[10]....
        /*00a8*/ 	.word	0x00000b70


	//   ....[11]....
        /*00ac*/ 	.word	0x00000be0


	//   ....[12]....
        /*00b0*/ 	.word	0x00000c50


	//   ....[13]....
        /*00b4*/ 	.word	0x00000cc0


	//   ....[14]....
        /*00b8*/ 	.word	0x00000d30


	//   ....[15]....
        /*00bc*/ 	.word	0x00000d90


	//   ....[16]....
        /*00c0*/ 	.word	0x00000e00


	//   ....[17]....
        /*00c4*/ 	.word	0x00000e70


	//   ....[18]....
        /*00c8*/ 	.word	0x00000ee0


	//   ....[19]....
        /*00cc*/ 	.word	0x00000f50


	//----- nvinfo : EIATTR_EXIT_INSTR_OFFSETS
	.align		4
.L_5089:
        /*00d0*/ 	.byte	0x04, 0x1c
        /*00d2*/ 	.short	(.L_5091 - .L_5090)


	//   ....[0]....
.L_5090:
        /*00d4*/ 	.word	0x00000070


	//   ....[1]....
        /*00d8*/ 	.word	0x00000b10


	//----- nvinfo : EIATTR_MAX_THREADS
	.align		4
.L_5091:
        /*00dc*/ 	.byte	0x04, 0x05
        /*00de*/ 	.short	(.L_5093 - .L_5092)
.L_5092:
        /*00e0*/ 	.word	0x00000400
        /*00e4*/ 	.word	0x00000001
        /*00e8*/ 	.word	0x00000001


	//----- nvinfo : EIATTR_CRS_STACK_SIZE
	.align		4
.L_5093:
        /*00ec*/ 	.byte	0x04, 0x1e
        /*00ee*/ 	.short	(.L_5095 - .L_5094)
.L_5094:
        /*00f0*/ 	.word	0x00000000


	//----- nvinfo : EIATTR_CBANK_PARAM_SIZE
	.align		4
.L_5095:
        /*00f4*/ 	.byte	0x03, 0x19
        /*00f6*/ 	.short	0x0088


	//----- nvinfo : EIATTR_PARAM_CBANK
	.align		4
        /*00f8*/ 	.byte	0x04, 0x0a
        /*00fa*/ 	.short	(.L_5097 - .L_5096)
	.align		4
.L_5096:
        /*00fc*/ 	.word	index@(.nv.constant0._ZN10layer_norm22ln_bwd_finalize_kernelINS_22Kernel_traits_finalizeILj3840E6__halffS2_fjLj1024ELj4ENS_18Kernel_traits_baseILj3840ES2_fS2_fjLj1024EEEEEEEvNS_9BwdParamsE)
        /*0100*/ 	.short	0x0210
        /*0102*/ 	.short	0x0088


	//----- nvinfo : EIATTR_SW_WAR
	.align		4
.L_5097:
        /*0104*/ 	.byte	0x04, 0x36
        /*0106*/ 	.short	(.L_5099 - .L_5098)
.L_5098:
        /*0108*/ 	.word	0x00000008
.L_5099:


//--------------------- .nv.info._ZN10layer_norm13ln_bwd_kernelINS_13Kernel_traitsI6__halffS2_fjLj3840ELj1ELj1ELj4ELj8ENS_18Kernel_traits_baseILj3840ES2_fS2_fjLj128EEEEEEEvNS_9BwdParamsE --------------------------
	.section	.nv.info._ZN10layer_norm13ln_bwd_kernelINS_13Kernel_traitsI6__halffS2_fjLj3840ELj1ELj1ELj4ELj8ENS_18Kernel_traits_baseILj3840ES2_fS2_fjLj128EEEEEEEvNS_9BwdParamsE,"",@"SHT_CUDA_INFO"
	.sectionflags	@""
	.align	4


	//----- nvinfo : EIATTR_CUDA_API_VERSION
	.align		4
        /*0000*/ 	.byte	0x04, 0x37
        /*0002*/ 	.short	(.L_5101 - .L_5100)
.L_5100:
        /*0004*/ 	.word	0x00000082


	//----- nvinfo : EIATTR_KPARAM_INFO
	.align		4
.L_5101:
        /*0008*/ 	.byte	0x04, 0x17
        /*000a*/ 	.short	(.L_5103 - .L_5102)
.L_5102:
        /*000c*/ 	.word	0x00000000
        /*0010*/ 	.short	0x0000
        /*0012*/ 	.short	0x0000
        /*0014*/ 	.byte	0x00, 0xf0, 0x21, 0x02


	//----- nvinfo : EIATTR_SPARSE_MMA_MASK
	.align		4
.L_5103:
        /*0018*/ 	.byte	0x03, 0x50
        /*001a*/ 	.short	0x0000


	//----- nvinfo : EIATTR_MAXREG_COUNT
	.align		4
        /*001c*/ 	.byte	0x03, 0x1b
        /*001e*/ 	.short	0x00ff


	//----- nvinfo : EIATTR_NUM_BARRIERS
	.align		4
        /*0020*/ 	.byte	0x02, 0x4c
        /*0022*/ 	.byte	0x01
	.zero		1


	//----- nvinfo : EIATTR_MERCURY_ISA_VERSION
	.align		4
        /*0024*/ 	.byte	0x03, 0x5f
        /*0026*/ 	.short	0x0101


	//----- nvinfo : EIATTR_COOP_GROUP_MASK_REGIDS
	.align		4
        /*0028*/ 	.byte	0x04, 0x29
        /*002a*/ 	.short	(.L_5105 - .L_5104)


	//   ....[0]....
.L_5104:
        /*002c*/ 	.word	0xffffffff


	//   ....[1]....
        /*0030*/ 	.word	0xffffffff


	//   ....[2]....
        /*0034*/ 	.word	0xffffffff


	//   ....[3]....
        /*0038*/ 	.word	0xffffffff


	//   ....[4]....
        /*003c*/ 	.word	0xffffffff


	//   ....[5]....
        /*0040*/ 	.word	0xffffffff


	//   ....[6]....
        /*0044*/ 	.word	0xffffffff


	//   ....[7]....
        /*0048*/ 	.word	0xffffffff


	//   ....[8]....
        /*004c*/ 	.word	0xffffffff


	//   ....[9]....
        /*0050*/ 	.word	0xffffffff


	//   ....[10]....
        /*0054*/ 	.word	0x05000074


	//   ....[11]....
        /*0058*/ 	.word	0x05000074


	//   ....[12]....
        /*005c*/ 	.word	0x05000074


	//   ....[13]....
        /*0060*/ 	.word	0x05000074


	//   ....[14]....
        /*0064*/ 	.word	0x05000074


	//   ....[15]....
        /*0068*/ 	.word	0x05000074


	//   ....[16]....
        /*006c*/ 	.word	0x05000074


	//   ....[17]....
        /*0070*/ 	.word	0x05000074


	//   ....[18]....
        /*0074*/ 	.word	0x05000074


	//   ....[19]....
        /*0078*/ 	.word	0x05000074


	//----- nvinfo : EIATTR_COOP_GROUP_INSTR_OFFSETS
	.align		4
.L_5105:
        /*007c*/ 	.byte	0x04, 0x28
        /*007e*/ 	.short	(.L_5107 - .L_5106)


	//   ....[0]....
.L_5106:
        /*0080*/ 	.word	0x00002970


	//   ....[1]....
        /*0084*/ 	.word	0x00002980


	//   ....[2]....
        /*0088*/ 	.word	0x000029b0


	//   ....[3]....
        /*008c*/ 	.word	0x000029c0


	//   ....[4]....
        /*0090*/ 	.word	0x000029f0


	//   ....[5]....
        /*0094*/ 	.word	0x00002a00


	//   ....[6]....
        /*0098*/ 	.word	0x00002a30


	//   ....[7]....
        /*009c*/ 	.word	0x00002a40


	//   ....[8]....
        /*00a0*/ 	.word	0x00002a70


	//   ....[9]....
        /*00a4*/ 	.word	0x00002a80


	//   ....[10]....
        /*00a8*/ 	.word	0x00003c20


	//   ....[11]....
        /*00ac*/ 	.word	0x00003c70


	//   ....[12]....
        /*00b0*/ 	.word	0x00003ce0


	//   ....[13]....
        /*00b4*/ 	.word	0x00003d40


	//   ....[14]....
        /*00b8*/ 	.word	0x00003db0


	//   ....[15]....
        /*00bc*/ 	.word	0x00003e10


	//   ....[16]....
        /*00c0*/ 	.word	0x00003e80


	//   ....[17]....
        /*00c4*/ 	.word	0x00003ee0


	//   ....[18]....
        /*00c8*/ 	.word	0x00003f50


	//   ....[19]....
        /*00cc*/ 	.word	0x00003fb0


	//----- nvinfo : EIATTR_EXIT_INSTR_OFFSETS
	.align		4
.L_5107:
        /*00d0*/ 	.byte	0x04, 0x1c
        /*00d2*/ 	.short	(.L_5109 - .L_5108)


	//   ....[0]....
.L_5108:
        /*00d4*/ 	.word	0x00003bc0


	//----- nvinfo : EIATTR_MAX_THREADS
	.align		4
.L_5109:
        /*00d8*/ 	.byte	0x04, 0x05
        /*00da*/ 	.short	(.L_5111 - .L_5110)
.L_5110:
        /*00dc*/ 	.word	0x00000080
        /*00e0*/ 	.word	0x00000001
        /*00e4*/ 	.word	0x00000001


	//----- nvinfo : EIATTR_CRS_STACK_SIZE
	.align		4
.L_5111:
        /*00e8*/ 	.byte	0x04, 0x1e
        /*00ea*/ 	.short	(.L_5113 - .L_5112)
.L_5112:
        /*00ec*/ 	.word	0x00000000


	//----- nvinfo : EIATTR_CBANK_PARAM_SIZE
	.align		4
.L_5113:
        /*00f0*/ 	.byte	0x03, 0x19
        /*00f2*/ 	.short	0x0088


	//----- nvinfo : EIATTR_PARAM_CBANK
	.align		4
        /*00f4*/ 	.byte	0x04, 0x0a
        /*00f6*/ 	.short	(.L_5115 - .L_5114)
	.align		4
.L_5114:
        /*00f8*/ 	.word	index@(.nv.constant0._ZN10layer_norm13ln_bwd_kernelINS_13Kernel_traitsI6__halffS2_fjLj3840ELj1ELj1ELj4ELj8ENS_18Kernel_traits_baseILj3840ES2_fS2_fjLj128EEEEEEEvNS_9BwdParamsE)
        /*00fc*/ 	.short	0x0210
        /*00fe*/ 	.short	0x0088


	//----- nvinfo : EIATTR_SW_WAR
	.align		4
.L_5115:
        /*0100*/ 	.byte	0x04, 0x36
        /*0102*/ 	.short	(.L_5117 - .L_5116)
.L_5116:
        /*0104*/ 	.word	0x00000008
.L_5117:


//--------------------- .nv.info._ZN10layer_norm22ln_bwd_finalize_kernelINS_22Kernel_traits_finalizeILj3840E6__halfS2_S2_fjLj1024ELj4ENS_18Kernel_traits_baseILj3840ES2_S2_S2_fjLj1024EEEEEEEvNS_9BwdParamsE --------------------------
	.section	.nv.info._ZN10layer_norm22ln_bwd_finalize_kernelINS_22Kernel_traits_finalizeILj3840E6__halfS2_S2_fjLj1024ELj4ENS_18Kernel_traits_baseILj3840ES2_S2_S2_fjLj1024EEEEEEEvNS_9BwdParamsE,"",@"SHT_CUDA_INFO"
	.sectionflags	@""
	.align	4


	//----- nvinfo : EIATTR_CUDA_API_VERSION
	.align		4
        /*0000*/ 	.byte	0x04, 0x37
        /*0002*/ 	.short	(.L_5119 - .L_5118)
.L_5118:
        /*0004*/ 	.word	0x00000082


	//----- nvinfo : EIATTR_KPARAM_INFO
	.align		4
.L_5119:
        /*0008*/ 	.byte	0x04, 0x17
        /*000a*/ 	.short	(.L_5121 - .L_5120)
.L_5120:
        /*000c*/ 	.word	0x00000000
        /*0010*/ 	.short	0x0000
        /*0012*/ 	.short	0x0000
        /*0014*/ 	.byte	0x00, 0xf0, 0x21, 0x02


	//----- nvinfo : EIATTR_SPARSE_MMA_MASK
	.align		4
.L_5121:
        /*0018*/ 	.byte	0x03, 0x50
        /*001a*/ 	.short	0x0000


	//----- nvinfo : EIATTR_MAXREG_COUNT
	.align		4
        /*001c*/ 	.byte	0x03, 0x1b
        /*001e*/ 	.short	0x0040


	//----- nvinfo : EIATTR_NUM_BARRIERS
	.align		4
        /*0020*/ 	.byte	0x02, 0x4c
        /*0022*/ 	.byte	0x01
	.zero		1


	//----- nvinfo : EIATTR_MERCURY_ISA_VERSION
	.align		4
        /*0024*/ 	.byte	0x03, 0x5f
        /*0026*/ 	.short	0x0101


	//----- nvinfo : EIATTR_COOP_GROUP_MASK_REGIDS
	.align		4
        /*0028*/ 	.byte	0x04, 0x29
        /*002a*/ 	.short	(.L_5123 - .L_5122)


	//   ....[0]....
.L_5122:
        /*002c*/ 	.word	0xffffffff


	//   ....[1]....
        /*0030*/ 	.word	0xffffffff


	//   ....[2]....
        /*0034*/ 	.word	0xffffffff


	//   ....[3]....
        /*0038*/ 	.word	0xffffffff


	//   ....[4]....
        /*003c*/ 	.word	0xffffffff


	//   ....[5]....
        /*0040*/ 	.word	0xffffffff


	//   ....[6]....
        /*0044*/ 	.word	0xffffffff


	//   ....[7]....
        /*0048*/ 	.word	0xffffffff


	//   ....[8]....
        /*004c*/ 	.word	0xffffffff


	//   ....[9]....
        /*0050*/ 	.word	0xffffffff


	//   ....[10]....
        /*0054*/ 	.word	0x05000011


	//   ....[11]....
        /*0058*/ 	.word	0x05000011


	//   ....[12]....
        /*005c*/ 	.word	0x05000011


	//   ....[13]....
        /*0060*/ 	.word	0x05000011


	//   ....[14]....
        /*0064*/ 	.word	0x05000011


	//   ....[15]....
        /*0068*/ 	.word	0x05000011


	//   ....[16]....
        /*006c*/ 	.word	0x05000011


	//   ....[17]....
        /*0070*/ 	.word	0x05000011


	//   ....[18]....
        /*0074*/ 	.word	0x05000011


	//   ....[19]....
        /*0078*/ 	.word	0x05000011


	//----- nvinfo : EIATTR_COOP_GROUP_INSTR_OFFSETS
	.align		4
.L_5123:
        /*007c*/ 	.byte	0x04, 0x28
        /*007e*/ 	.short	(.L_5125 - .L_5124)


	//   ....[0]....
.L_5124:
        /*0080*/ 	.word	0x00000860


	//   ....[1]....
        /*0084*/ 	.word	0x00000870


	//   ....[2]....
        /*0088*/ 	.word	0x000008a0


	//   ....[3]....
        /*008c*/ 	.word	0x000008b0


	//   ....[4]....
        /*0090*/ 	.word	0x000008e0


	//   ....[5]....
        /*0094*/ 	.word	0x000008f0


	//   ....[6]....
        /*0098*/ 	.word	0x00000920


	//   ....[7]....
        /*009c*/ 	.word	0x00000930


	//   ....[8]....
        /*00a0*/ 	.word	0x00000960


	//   ....[9]....
        /*00a4*/ 	.word	0x00000970


	//   ....[10]....
        /*00a8*/ 	.word	0x00000b70


	//   ....[11]....
        /*00ac*/ 	.word	0x00000be0


	//   ....[12]....
        /*00b0*/ 	.word	0x00000c50


	//   ....[13]....
        /*00b4*/ 	.word	0x00000cc0


	//   ....[14]....
        /*00b8*/ 	.word	0x00000d30


	//   ....[15]....
        /*00bc*/ 	.word	0x00000d90


	//   ....[16]....
        /*00c0*/ 	.word	0x00000e00


	//   ....[17]....
        /*00c4*/ 	.word	0x00000e70


	//   ....[18]....
        /*00c8*/ 	.word	0x00000ee0


	//   ....[19]....
        /*00cc*/ 	.word	0x00000f50


	//----- nvinfo : EIATTR_EXIT_INSTR_OFFSETS
	.align		4
.L_5125:
        /*00d0*/ 	.byte	0x04, 0x1c
        /*00d2*/ 	.short	(.L_5127 - .L_5126)


	//   ....[0]....
.L_5126:
        /*00d4*/ 	.word	0x00000070


	//   ....[1]....
        /*00d8*/ 	.word	0x00000b10


	//----- nvinfo : EIATTR_MAX_THREADS
	.align		4
.L_5127:
        /*00dc*/ 	.byte	0x04, 0x05
        /*00de*/ 	.short	(.L_5129 - .L_5128)
.L_5128:
        /*00e0*/ 	.word	0x00000400
        /*00e4*/ 	.word	0x00000001
        /*00e8*/ 	.word	0x00000001


	//----- nvinfo : EIATTR_CRS_STACK_SIZE
	.align		4
.L_5129:
        /*00ec*/ 	.byte	0x04, 0x1e
        /*00ee*/ 	.short	(.L_5131 - .L_5130)
.L_5130:
        /*00f0*/ 	.word	0x00000000


	//----- nvinfo : EIATTR_CBANK_PARAM_SIZE
	.align		4
.L_5131:
        /*00f4*/ 	.byte	0x03, 0x19
        /*00f6*/ 	.short	0x0088


	//----- nvinfo : EIATTR_PARAM_CBANK
	.align		4
        /*00f8*/ 	.byte	0x04, 0x0a
        /*00fa*/ 	.short	(.L_5133 - .L_5132)
	.align		4
.L_5132:
        /*00fc*/ 	.word	index@(.nv.constant0._ZN10layer_norm22ln_bwd_finalize_kernelINS_22Kernel_traits_finalizeILj3840E6__halfS2_S2_fjLj1024ELj4ENS_18Kernel_traits_baseILj3840ES2_S2_S2_fjLj1024EEEEEEEvNS_9BwdParamsE)
        /*0100*/ 	.short	0x0210
        /*0102*/ 	.short	0x0088


	//----- nvinfo : EIATTR_SW_WAR
	.align		4
.L_5133:
        /*0104*/ 	.byte	0x04, 0x36
        /*0106*/ 	.short	(.L_5135 - .L_5134)
.L_5134:
        /*0108*/ 	.word	0x00000008
.L_5135:


//--------------------- .nv.info._ZN10layer_norm13ln_bwd_kernelINS_13Kernel_traitsI6__halfS2_S2_fjLj3840ELj1ELj1ELj4ELj4ENS_18Kernel_traits_baseILj3840ES2_S2_S2_fjLj128EEEEEEEvNS_9BwdParamsE --------------------------
	.section	.nv.info._ZN10layer_norm13ln_bwd_kernelINS_13Kernel_traitsI6__halfS2_S2_fjLj3840ELj1ELj1ELj4ELj4ENS_18Kernel_traits_baseILj3840ES2_S2_S2_fjLj128EEEEEEEvNS_9BwdParamsE,"",@"SHT_CUDA_INFO"
	.sectionflags	@""
	.align	4


	//----- nvinfo : EIATTR_CUDA_API_VERSION
	.align		4
        /*0000*/ 	.byte	0x04, 0x37
        /*0002*/ 	.short	(.L_5137 - .L_5136)
.L_5136:
        /*0004*/ 	.word	0x00000082


	//----- nvinfo : EIATTR_KPARAM_INFO
	.align		4
.L_5137:
        /*0008*/ 	.byte	0x04, 0x17
        /*000a*/ 	.short	(.L_5139 - .L_5138)
.L_5138:
        /*000c*/ 	.word	0x00000000
        /*0010*/ 	.short	0x0000
        /*0012*/ 	.short	0x0000
        /*0014*/ 	.byte	0x00, 0xf0, 0x21, 0x02


	//----- nvinfo : EIATTR_SPARSE_MMA_MASK
	.align		4
.L_5139:
        /*0018*/ 	.byte	0x03, 0x50
        /*001a*/ 	.short	0x0000


	//----- nvinfo : EIATTR_MAXREG_COUNT
	.align		4
        /*001c*/ 	.byte	0x03, 0x1b
        /*001e*/ 	.short	0x00ff


	//----- nvinfo : EIATTR_NUM_BARRIERS
	.align		4
        /*0020*/ 	.byte	0x02, 0x4c
        /*0022*/ 	.byte	0x01
	.zero		1


	//----- nvinfo : EIATTR_MERCURY_ISA_VERSION
	.align		4
        /*0024*/ 	.byte	0x03, 0x5f
        /*0026*/ 	.short	0x0101


	//----- nvinfo : EIATTR_COOP_GROUP_MASK_REGIDS
	.align		4
        /*0028*/ 	.byte	0x04, 0x29
        /*002a*/ 	.short	(.L_5141 - .L_5140)


	//   ....[0]....
.L_5140:
        /*002c*/ 	.word	0xffffffff


	//   ....[1]....
        /*0030*/ 	.word	0xffffffff


	//   ....[2]....
        /*0034*/ 	.word	0xffffffff


	//   ....[3]....
        /*0038*/ 	.word	0xffffffff


	//   ....[4]....
        /*003c*/ 	.word	0xffffffff


	//   ....[5]....
        /*0040*/ 	.word	0xffffffff


	//   ....[6]....
        /*0044*/ 	.word	0xffffffff


	//   ....[7]....
        /*0048*/ 	.word	0xffffffff


	//   ....[8]....
        /*004c*/ 	.word	0xffffffff


	//   ....[9]....
        /*0050*/ 	.word	0xffffffff


	//   ....[10]....
        /*0054*/ 	.word	0x0500000a


	//   ....[11]....
        /*0058*/ 	.word	0x0500000a


	//   ....[12]....
        /*005c*/ 	.word	0x0500000a


	//   ....[13]....
        /*0060*/ 	.word	0x0500000a


	//   ....[14]....
        /*0064*/ 	.word	0x0500000a


	//   ....[15]....
        /*0068*/ 	.word	0x0500000a


	//   ....[16]....
        /*006c*/ 	.word	0x0500000a


	//   ....[17]....
        /*0070*/ 	.word	0x0500000a


	//   ....[18]....
        /*0074*/ 	.word	0x0500000a


	//   ....[19]....
        /*0078*/ 	.word	0x0500000a


	//----- nvinfo : EIATTR_COOP_GROUP_INSTR_OFFSETS
	.align		4
.L_5141:
        /*007c*/ 	.byte	0x04, 0x28
        /*007e*/ 	.short	(.L_5143 - .L_5142)


	//   ....[0]....
.L_5142:
        /*0080*/ 	.word	0x00002cd0


	//   ....[1]....
        /*0084*/ 	.word	0x00002ce0


	//   ....[2]....
        /*0088*/ 	.word	0x00002d10


	//   ....[3]....
        /*008c*/ 	.word	0x00002d20


	//   ....[4]....
        /*0090*/ 	.word	0x00002d50


	//   ....[5]....
        /*0094*/ 	.word	0x00002d60


	//   ....[6]....
        /*0098*/ 	.word	0x00002d90


	//   ....[7]....
        /*009c*/ 	.word	0x00002da0


	//   ....[8]....
        /*00a0*/ 	.word	0x00002dd0


	//   ....[9]....
        /*00a4*/ 	.word	0x00002de0


	//   ....[10]....
        /*00a8*/ 	.word	0x00003da0


	//   ....[11]....
        /*00ac*/ 	.word	0x00003df0


	//   ....[12]....
        /*00b0*/ 	.word	0x00003e60


	//   ....[13]....
        /*00b4*/ 	.word	0x00003ec0


	//   ....[14]....
        /*00b8*/ 	.word	0x00003f30


	//   ....[15]....
        /*00bc*/ 	.word	0x00003f90


	//   ....[16]....
        /*00c0*/ 	.word	0x00004000


	//   ....[17]....
        /*00c4*/ 	.word	0x00004060


	//   ....[18]....
        /*00c8*/ 	.word	0x000040d0


	//   ....[19]....
        /*00cc*/ 	.word	0x00004130


	//----- nvinfo : EIATTR_EXIT_INSTR_OFFSETS
	.align		4
.L_5143:
        /*00d0*/ 	.byte	0x04, 0x1c
        /*00d2*/ 	.short	(.L_5145 - .L_5144)


	//   ....[0]....
.L_5144:
        /*00d4*/ 	.word	0x00003d40


	//----- nvinfo : EIATTR_MAX_THREADS
	.align		4
.L_5145:
        /*00d8*/ 	.byte	0x04, 0x05
        /*00da*/ 	.short	(.L_5147 - .L_5146)
.L_5146:
        /*00dc*/ 	.word	0x00000080
        /*00e0*/ 	.word	0x00000001
        /*00e4*/ 	.word	0x00000001


	//----- nvinfo : EIATTR_CRS_STACK_SIZE
	.align		4
.L_5147:
        /*00e8*/ 	.byte	0x04, 0x1e
        /*00ea*/ 	.short	(.L_5149 - .L_5148)
.L_5148:
        /*00ec*/ 	.word	0x00000000


	//----- nvinfo : EIATTR_CBANK_PARAM_SIZE
	.align		4
.L_5149:
        /*00f0*/ 	.byte	0x03, 0x19
        /*00f2*/ 	.short	0x0088


	//----- nvinfo : EIATTR_PARAM_CBANK
	.align		4
        /*00f4*/ 	.byte	0x04, 0x0a
        /*00f6*/ 	.short	(.L_5151 - .L_5150)
	.align		4
.L_5150:
        /*00f8*/ 	.word	index@(.nv.constant0._ZN10layer_norm13ln_bwd_kernelINS_13Kernel_traitsI6__halfS2_S2_fjLj3840ELj1ELj1ELj4ELj4ENS_18Kernel_traits_baseILj3840ES2_S2_S2_fjLj128EEEEEEEvNS_9BwdParamsE)
        /*00fc*/ 	.short	0x0210
        /*00fe*/ 	.short	0x0088


	//----- nvinfo : EIATTR_SW_WAR
	.align		4
.L_5151:
        /*0100*/ 	.byte	0x04, 0x36
        /*0102*/ 	.short	(.L_5153 - .L_5152)
.L_5152:
        /*0104*/ 	.word	0x00000008
.L_5153:


//--------------------- .nv.info._ZN10layer_norm22ln_bwd_finalize_kernelINS_22Kernel_traits_finalizeILj3840EffffjLj1024ELj4ENS_18Kernel_traits_baseILj3840EffffjLj1024EEEEEEEvNS_9BwdParamsE --------------------------
	.section	.nv.info._ZN10layer_norm22ln_bwd_finalize_kernelINS_22Kernel_traits_finalizeILj3840EffffjLj1024ELj4ENS_18Kernel_traits_baseILj3840EffffjLj1024EEEEEEEvNS_9BwdParamsE,"",@"SHT_CUDA_INFO"
	.sectionflags	@""
	.align	4


	//----- nvinfo : EIATTR_CUDA_API_VERSION
	.align		4
        /*0000*/ 	.byte	0x04, 0x37
        /*0002*/ 	.short	(.L_5155 - .L_5154)
.L_5154:
        /*0004*/ 	.word	0x00000082


	//----- nvinfo : EIATTR_KPARAM_INFO
	.align		4
.L_5155:
        /*0008*/ 	.byte	0x04, 0x17
        /*000a*/ 	.short	(.L_5157 - .L_5156)
.L_5156:
        /*000c*/ 	.word	0x00000000
        /*0010*/ 	.short	0x0000
        /*0012*/ 	.short	0x0000
        /*0014*/ 	.byte	0x00, 0xf0, 0x21, 0x02


	//----- nvinfo : EIATTR_SPARSE_MMA_MASK
	.align		4
.L_5157:
        /*0018*/ 	.byte	0x03, 0x50
        /*001a*/ 	.short	0x0000


	//----- nvinfo : EIATTR_MAXREG_COUNT
	.align		4
        /*001c*/ 	.byte	0x03, 0x1b
        /*001e*/ 	.short	0x0040


	//----- nvinfo : EIATTR_NUM_BARRIERS
	.align		4
        /*0020*/ 	.byte	0x02, 0x4c
        /*0022*/ 	.byte	0x01
	.zero		1


	//----- nvinfo : EIATTR_MERCURY_ISA_VERSION
	.align		4
        /*0024*/ 	.byte	0x03, 0x5f
        /*0026*/ 	.short	0x0101


	//----- nvinfo : EIATTR_COOP_GROUP_MASK_REGIDS
	.align		4
        /*0028*/ 	.byte	0x04, 0x29
        /*002a*/ 	.short	(.L_5159 - .L_5158)


	//   ....[0]....
.L_5158:
        /*002c*/ 	.word	0xffffffff


	//   ....[1]....
        /*0030*/ 	.word	0xffffffff


	//   ....[2]....
        /*0034*/ 	.word	0xffffffff


	//   ....[3]....
        /*0038*/ 	.word	0xffffffff


	//   ....[4]....
        /*003c*/ 	.word	0xffffffff


	//   ....[5]....
        /*0040*/ 	.word	0xffffffff


	//   ....[6]....
        /*0044*/ 	.word	0xffffffff


	//   ....[7]....
        /*0048*/ 	.word	0xffffffff


	//   ....[8]....
        /*004c*/ 	.word	0xffffffff


	//   ....[9]....
        /*0050*/ 	.word	0xffffffff


	//   ....[10]....
        /*0054*/ 	.word	0x05000011


	//   ....[11]....
        /*0058*/ 	.word	0x05000011


	//   ....[12]....
        /*005c*/ 	.word	0x05000011


	//   ....[13]....
        /*0060*/ 	.word	0x05000011


	//   ....[14]....
        /*0064*/ 	.word	0x05000011


	//   ....[15]....
        /*0068*/ 	.word	0x05000011


	//   ....[16]....
        /*006c*/ 	.word	0x05000011


	//   ....[17]....
        /*0070*/ 	.word	0x05000011


	//   ....[18]....
        /*0074*/ 	.word	0x05000011


	//   ....[19]....
        /*0078*/ 	.word	0x05000011


	//----- nvinfo : EIATTR_COOP_GROUP_INSTR_OFFSETS
	.align		4
.L_5159:
        /*007c*/ 	.byte	0x04, 0x28
        /*007e*/ 	.short	(.L_5161 - .L_5160)


	//   ....[0]....
.L_5160:
        /*0080*/ 	.word	0x00000860


	//   ....[1]....
        /*0084*/ 	.word	0x00000870


	//   ....[2]....
        /*0088*/ 	.word	0x000008a0


	//   ....[3]....
        /*008c*/ 	.word	0x000008b0


	//   ....[4]....
        /*0090*/ 	.word	0x000008e0


	//   ....[5]....
        /*0094*/ 	.word	0x000008f0


	//   ....[6]....
        /*0098*/ 	.word	0x00000920


	//   ....[7]....
        /*009c*/ 	.word	0x00000930


	//   ....[8]....
        /*00a0*/ 	.word	0x00000960


	//   ....[9]....
        /*00a4*/ 	.word	0x00000970


	//   ....[10]....
        /*00a8*/ 	.word	0x00000b20


	//   ....[11]....
        /*00ac*/ 	.word	0x00000b90


	//   ....[12]....
        /*00b0*/ 	.word	0x00000c00


	//   ....[13]....
        /*00b4*/ 	.word	0x00000c70


	//   ....[14]....
        /*00b8*/ 	.word	0x00000ce0


	//   ....[15]....
        /*00bc*/ 	.word	0x00000d40


	//   ....[16]....
        /*00c0*/ 	.word	0x00000db0


	//   ....[17]....
        /*00c4*/ 	.word	0x00000e20


	//   ....[18]....
        /*00c8*/ 	.word	0x00000e90


	//   ....[19]....
        /*00cc*/ 	.word	0x00000f00


	//----- nvinfo : EIATTR_EXIT_INSTR_OFFSETS
	.align		4
.L_5161:
        /*00d0*/ 	.byte	0x04, 0x1c
        /*00d2*/ 	.short	(.L_5163 - .L_5162)


	//   ....[0]....
.L_5162:
        /*00d4*/ 	.word	0x00000070


	//   ....[1]....
        /*00d8*/ 	.word	0x00000ac0


	//----- nvinfo : EIATTR_MAX_THREADS
	.align		4
.L_5163:
        /*00dc*/ 	.byte	0x04, 0x05
        /*00de*/ 	.short	(.L_5165 - .L_5164)
.L_5164:
        /*00e0*/ 	.word	0x00000400
        /*00e4*/ 	.word	0x00000001
        /*00e8*/ 	.word	0x00000001


	//----- nvinfo : EIATTR_CRS_STACK_SIZE
	.align		4
.L_5165:
        /*00ec*/ 	.byte	0x04, 0x1e
        /*00ee*/ 	.short	(.L_5167 - .L_5166)
.L_5166:
        /*00f0*/ 	.word	0x00000000


	//----- nvinfo : EIATTR_CBANK_PARAM_SIZE
	.align		4
.L_5167:
        /*00f4*/ 	.byte	0x03, 0x19
        /*00f6*/ 	.short	0x0088


	//----- nvinfo : EIATTR_PARAM_CBANK
	.align		4
        /*00f8*/ 	.byte	0x04, 0x0a
        /*00fa*/ 	.short	(.L_5169 - .L_5168)
	.align		4
.L_5168:
        /*00fc*/ 	.word	index@(.nv.constant0._ZN10layer_norm22ln_bwd_finalize_kernelINS_22Kernel_traits_finalizeILj3840EffffjLj1024ELj4ENS_18Kernel_traits_baseILj3840EffffjLj1024EEEEEEEvNS_9BwdParamsE)
        /*0100*/ 	.short	0x0210
        /*0102*/ 	.short	0x0088


	//----- nvinfo : EIATTR_SW_WAR
	.align		4
.L_5169:
        /*0104*/ 	.byte	0x04, 0x36
        /*0106*/ 	.short	(.L_5171 - .L_5170)
.L_5170:
        /*0108*/ 	.word	0x00000008
.L_5171:


//--------------------- .nv.info._ZN10layer_norm13ln_bwd_kernelINS_13Kernel_traitsIffffjLj3840ELj1ELj1ELj4ELj8ENS_18Kernel_traits_baseILj3840EffffjLj128EEEEEEEvNS_9BwdParamsE --------------------------
	.section	.nv.info._ZN10layer_norm13ln_bwd_kernelINS_13Kernel_traitsIffffjLj3840ELj1ELj1ELj4ELj8ENS_18Kernel_traits_baseILj3840EffffjLj128EEEEEEEvNS_9BwdParamsE,"",@"SHT_CUDA_INFO"
	.sectionflags	@""
	.align	4


	//----- nvinfo : EIATTR_CUDA_API_VERSION
	.align		4
        /*0000*/ 	.byte	0x04, 0x37
        /*0002*/ 	.short	(.L_5173 - .L_5172)
.L_5172:
        /*0004*/ 	.word	0x00000082


	//----- nvinfo : EIATTR_KPARAM_INFO
	.align		4
.L_5173:
        /*0008*/ 	.byte	0x04, 0x17
        /*000a*/ 	.short	(.L_5175 - .L_5174)
.L_5174:
        /*000c*/ 	.word	0x00000000
        /*0010*/ 	.short	0x0000
        /*0012*/ 	.short	0x0000
        /*0014*/ 	.byte	0x00, 0xf0, 0x21, 0x02


	//----- nvinfo : EIATTR_SPARSE_MMA_MASK
	.align		4
.L_5175:
        /*0018*/ 	.byte	0x03, 0x50
        /*001a*/ 	.short	0x0000


	//----- nvinfo : EIATTR_MAXREG_COUNT
	.align		4
        /*001c*/ 	.byte	0x03, 0x1b
        /*001e*/ 	.short	0x00ff


	//----- nvinfo : EIATTR_NUM_BARRIERS
	.align		4
        /*0020*/ 	.byte	0x02, 0x4c
        /*0022*/ 	.byte	0x01
	.zero		1


	//----- nvinfo : EIATTR_MERCURY_ISA_VERSION
	.align		4
        /*0024*/ 	.byte	0x03, 0x5f
        /*0026*/ 	.short	0x0101


	//----- nvinfo : EIATTR_COOP_GROUP_MASK_REGIDS
	.align		4
        /*0028*/ 	.byte	0x04, 0x29
        /*002a*/ 	.short	(.L_5177 - .L_5176)


	//   ....[0]....
.L_5176:
        /*002c*/ 	.word	0xffffffff


	//   ....[1]....
        /*0030*/ 	.word	0xffffffff


	//   ....[2]....
        /*0034*/ 	.word	0xffffffff


	//   ....[3]....
        /*0038*/ 	.word	0xffffffff


	//   ....[4]....
        /*003c*/ 	.word	0xffffffff


	//   ....[5]....
        /*0040*/ 	.word	0xffffffff


	//   ....[6]....
        /*0044*/ 	.word	0xffffffff


	//   ....[7]....
        /*0048*/ 	.word	0xffffffff


	//   ....[8]....
        /*004c*/ 	.word	0xffffffff


	//   ....[9]....
        /*0050*/ 	.word	0xffffffff


	//   ....[10]....
        /*0054*/ 	.word	0x0500005b


	//   ....[11]....
        /*0058*/ 	.word	0x0500005b


	//   ....[12]....
        /*005c*/ 	.word	0x0500005b


	//   ....[13]....
        /*0060*/ 	.word	0x0500005b


	//   ....[14]....
        /*0064*/ 	.word	0x0500005b


	//   ....[15]....
        /*0068*/ 	.word	0x0500005b


	//   ....[16]....
        /*006c*/ 	.word	0x0500005b


	//   ....[17]....
        /*0070*/ 	.word	0x0500005b


	//   ....[18]....
        /*0074*/ 	.word	0x0500005b


	//   ....[19]....
        /*0078*/ 	.word	0x0500005b


	//----- nvinfo : EIATTR_COOP_GROUP_INSTR_OFFSETS
	.align		4
.L_5177:
        /*007c*/ 	.byte	0x04, 0x28
        /*007e*/ 	.short	(.L_5179 - .L_5178)


	//   ....[0]....
.L_5178:
        /*0080*/ 	.word	0x000020a0


	//   ....[1]....
        /*0084*/ 	.word	0x000020b0


	//   ....[2]....
        /*0088*/ 	.word	0x000020e0


	//   ....[3]....
        /*008c*/ 	.word	0x000020f0


	//   ....[4]....
        /*0090*/ 	.word	0x00002120


	//   ....[5]....
        /*0094*/ 	.word	0x00002130


	//   ....[6]....
        /*0098*/ 	.word	0x00002160


	//   ....[7]....
        /*009c*/ 	.word	0x00002170


	//   ....[8]....
        /*00a0*/ 	.word	0x000021a0


	//   ....[9]....
        /*00a4*/ 	.word	0x000021b0


	//   ....[10]....
        /*00a8*/ 	.word	0x00003430


	//   ....[11]....
        /*00ac*/ 	.word	0x00003480


	//   ....[12]....
        /*00b0*/ 	.word	0x000034f0


	//   ....[13]....
        /*00b4*/ 	.word	0x00003550


	//   ....[14]....
        /*00b8*/ 	.word	0x000035c0


	//   ....[15]....
        /*00bc*/ 	.word	0x00003620


	//   ....[16]....
        /*00c0*/ 	.word	0x00003690


	//   ....[17]....
        /*00c4*/ 	.word	0x000036f0


	//   ....[18]....
        /*00c8*/ 	.word	0x00003760


	//   ....[19]....
        /*00cc*/ 	.word	0x000037c0


	//----- nvinfo : EIATTR_EXIT_INSTR_OFFSETS
	.align		4
.L_5179:
        /*00d0*/ 	.byte	0x04, 0x1c
        /*00d2*/ 	.short	(.L_5181 - .L_5180)


	//   ....[0]....
.L_5180:
        /*00d4*/ 	.word	0x000033d0


	//----- nvinfo : EIATTR_MAX_THREADS
	.align		4
.L_5181:
        /*00d8*/ 	.byte	0x04, 0x05
        /*00da*/ 	.short	(.L_5183 - .L_5182)
.L_5182:
        /*00dc*/ 	.word	0x00000080
        /*00e0*/ 	.word	0x00000001
        /*00e4*/ 	.word	0x00000001


	//----- nvinfo : EIATTR_CRS_STACK_SIZE
	.align		4
.L_5183:
        /*00e8*/ 	.byte	0x04, 0x1e
        /*00ea*/ 	.short	(.L_5185 - .L_5184)
.L_5184:
        /*00ec*/ 	.word	0x00000000


	//----- nvinfo : EIATTR_CBANK_PARAM_SIZE
	.align		4
.L_5185:
        /*00f0*/ 	.byte	0x03, 0x19
        /*00f2*/ 	.short	0x0088


	//----- nvinfo : EIATTR_PARAM_CBANK
	.align		4
        /*00f4*/ 	.byte	0x04, 0x0a
        /*00f6*/ 	.short	(.L_5187 - .L_5186)
	.align		4
.L_5186:
        /*00f8*/ 	.word	index@(.nv.constant0._ZN10layer_norm13ln_bwd_kernelINS_13Kernel_traitsIffffjLj3840ELj1ELj1ELj4ELj8ENS_18Kernel_traits_baseILj3840EffffjLj128EEEEEEEvNS_9BwdParamsE)
        /*00fc*/ 	.short	0x0210
        /*00fe*/ 	.short	0x0088


	//----- nvinfo : EIATTR_SW_WAR
	.align		4
.L_5187:
        /*0100*/ 	.byte	0x04, 0x36
        /*0102*/ 	.short	(.L_5189 - .L_5188)
.L_5188:
        /*0104*/ 	.word	0x00000008
.L_5189:


//--------------------- .nv.info._ZN10layer_norm22ln_bwd_finalize_kernelINS_22Kernel_traits_finalizeILj3072E13__nv_bfloat16fS2_fjLj1024ELj4ENS_18Kernel_traits_baseILj3072ES2_fS2_fjLj1024EEEEEEEvNS_9BwdParamsE --------------------------
	.section	.nv.info._ZN10layer_norm22ln_bwd_finalize_kernelINS_22Kernel_traits_finalizeILj3072E13__nv_bfloat16fS2_fjLj1024ELj4ENS_18Kernel_traits_baseILj3072ES2_fS2_fjLj1024EEEEEEEvNS_9BwdParamsE,"",@"SHT_CUDA_INFO"
	.sectionflags	@""
	.align	4


	//----- nvinfo : EIATTR_CUDA_API_VERSION
	.align		4
        /*0000*/ 	.byte	0x04, 0x37
        /*0002*/ 	.short	(.L_5191 - .L_5190)
.L_5190:
        /*0004*/ 	.word	0x00000082


	//----- nvinfo : EIATTR_KPARAM_INFO
	.align		4
.L_5191:
        /*0008*/ 	.byte	0x04, 0x17
        /*000a*/ 	.short	(.L_5193 - .L_5192)
.L_5192:
        /*000c*/ 	.word	0x00000000
        /*0010*/ 	.short	0x0000
        /*0012*/ 	.short	0x0000
        /*0014*/ 	.byte	0x00, 0xf0, 0x21, 0x02


	//----- nvinfo : EIATTR_SPARSE_MMA_MASK
	.align		4
.L_5193:
        /*0018*/ 	.byte	0x03, 0x50
        /*001a*/ 	.short	0x0000


	//----- nvinfo : EIATTR_MAXREG_COUNT
	.align		4
        /*001c*/ 	.byte	0x03, 0x1b
        /*001e*/ 	.short	0x0040


	//----- nvinfo : EIATTR_NUM_BARRIERS
	.align		4
        /*0020*/ 	.byte	0x02, 0x4c
        /*0022*/ 	.byte	0x01
	.zero		1


	//----- nvinfo : EIATTR_MERCURY_ISA_VERSION
	.align		4
        /*0024*/ 	.byte	0x03, 0x5f
        /*0026*/ 	.short	0x0101


	//----- nvinfo : EIATTR_COOP_GROUP_MASK_REGIDS
	.align		4
        /*0028*/ 	.byte	0x04, 0x29
        /*002a*/ 	.short	(.L_5195 - .L_5194)


	//   ....[0]....
.L_5194:
        /*002c*/ 	.word	0xffffffff


	//   ....[1]....
        /*0030*/ 	.word	0xffffffff


	//   ....[2]....
        /*0034*/ 	.word	0xffffffff


	//   ....[3]....
        /*0038*/ 	.word	0xffffffff


	//   ....[4]....
        /*003c*/ 	.word	0xffffffff


	//   ....[5]....
        /*0040*/ 	.word	0xffffffff


	//   ....[6]....
        /*0044*/ 	.word	0xffffffff


	//   ....[7]....
        /*0048*/ 	.word	0xffffffff


	//   ....[8]....
        /*004c*/ 	.word	0xffffffff


	//   ....[9]....
        /*0050*/ 	.word	0xffffffff


	//   ....[10]....
        /*0054*/ 	.word	0x05000011


	//   ....[11]....
        /*0058*/ 	.word	0x05000011


	//   ....[12]....
        /*005c*/ 	.word	0x05000011


	//   ....[13]....
        /*0060*/ 	.word	0x05000011


	//   ....[14]....
        /*0064*/ 	.word	0x05000011


	//   ....[15]....
        /*0068*/ 	.word	0x05000011


	//   ....[16]....
        /*006c*/ 	.word	0x05000011


	//   ....[17]....
        /*0070*/ 	.word	0x05000011


	//   ....[18]....
        /*0074*/ 	.word	0x05000011


	//   ....[19]....
        /*0078*/ 	.word	0x05000011


	//----- nvinfo : EIATTR_COOP_GROUP_INSTR_OFFSETS
	.align		4
.L_5195:
        /*007c*/ 	.byte	0x04, 0x28
        /*007e*/ 	.short	(.L_5197 - .L_5196)


	//   ....[0]....
.L_5196:
        /*0080*/ 	.word	0x00000860


	//   ....[1]....
        /*0084*/ 	.word	0x00000870


	//   ....[2]....
        /*0088*/ 	.word	0x000008a0


	//   ....[3]....
        /*008c*/ 	.word	0x000008b0


	//   ....[4]....
        /*0090*/ 	.word	0x000008e0


	//   ....[5]....
        /*0094*/ 	.word	0x000008f0


	//   ....[6]....
        /*0098*/ 	.word	0x00000920


	//   ....[7]....
        /*009c*/ 	.word	0x00000930


	//   ....[8]....
        /*00a0*/ 	.word	0x00000960


	//   ....[9]....
        /*00a4*/ 	.word	0x00000970


	//   ....[10]....
        /*00a8*/ 	.word	0x00000b70


	//   ....[11]....
        /*00ac*/ 	.word	0x00000be0


	//   ....[12]....
        /*00b0*/ 	.word	0x00000c50


	//   ....[13]....
        /*00b4*/ 	.word	0x00000cc0


	//   ....[14]....
        /*00b8*/ 	.word	0x00000d30


	//   ....[15]....
        /*00bc*/ 	.word	0x00000d90


	//   ....[16]....
        /*00c0*/ 	.word	0x00000e00


	//   ....[17]....
        /*00c4*/ 	.word	0x00000e70


	//   ....[18]....
        /*00c8*/ 	.word	0x00000ee0


	//   ....[19]....
        /*00cc*/ 	.word	0x00000f50


	//----- nvinfo : EIATTR_EXIT_INSTR_OFFSETS
	.align		4
.L_5197:
        /*00d0*/ 	.byte	0x04, 0x1c
        /*00d2*/ 	.short	(.L_5199 - .L_5198)


	//   ....[0]....
.L_5198:
        /*00d4*/ 	.word	0x00000070


	//   ....[1]....
        /*00d8*/ 	.word	0x00000b10


	//----- nvinfo : EIATTR_MAX_THREADS
	.align		4
.L_5199:
        /*00dc*/ 	.byte	0x04, 0x05
        /*00de*/ 	.short	(.L_5201 - .L_5200)
.L_5200:
        /*00e0*/ 	.word	0x00000400
        /*00e4*/ 	.word	0x00000001
        /*00e8*/ 	.word	0x00000001


	//----- nvinfo : EIATTR_CRS_STACK_SIZE
	.align		4
.L_5201:
        /*00ec*/ 	.byte	0x04, 0x1e
        /*00ee*/ 	.short	(.L_5203 - .L_5202)
.L_5202:
        /*00f0*/ 	.word	0x00000000


	//----- nvinfo : EIATTR_CBANK_PARAM_SIZE
	.align		4
.L_5203:
        /*00f4*/ 	.byte	0x03, 0x19
        /*00f6*/ 	.short	0x0088


	//----- nvinfo : EIATTR_PARAM_CBANK
	.align		4
        /*00f8*/ 	.byte	0x04, 0x0a
        /*00fa*/ 	.short	(.L_5205 - .L_5204)
	.align		4
.L_5204:
        /*00fc*/ 	.word	index@(.nv.constant0._ZN10layer_norm22ln_bwd_finalize_kernelINS_22Kernel_traits_finalizeILj3072E13__nv_bfloat16fS2_fjLj1024ELj4ENS_18Kernel_traits_baseILj3072ES2_fS2_fjLj1024EEEEEEEvNS_9BwdParamsE)
        /*0100*/ 	.short	0x0210
        /*0102*/ 	.short	0x0088


	//----- nvinfo : EIATTR_SW_WAR
	.align		4
.L_5205:
        /*0104*/ 	.byte	0x04, 0x36
        /*0106*/ 	.short	(.L_5207 - .L_5206)
.L_5206:
        /*0108*/ 	.word	0x00000008
.L_5207:


//--------------------- .nv.info._ZN10layer_norm13ln_bwd_kernelINS_13Kernel_traitsI13__nv_bfloat16fS2_fjLj3072ELj1ELj1ELj4ELj16ENS_18Kernel_traits_baseILj3072ES2_fS2_fjLj128EEEEEEEvNS_9BwdParamsE --------------------------
	.section	.nv.info._ZN10layer_norm13ln_bwd_kernelINS_13Kernel_traitsI13__nv_bfloat16fS2_fjLj3072ELj1ELj1ELj4ELj16ENS_18Kernel_traits_baseILj3072ES2_fS2_fjLj128EEEEEEEvNS_9BwdParamsE,"",@"SHT_CUDA_INFO"
	.sectionflags	@""
	.align	4


	//----- nvinfo : EIATTR_CUDA_API_VERSION
	.align		4
        /*0000*/ 	.byte	0x04, 0x37
        /*0002*/ 	.short	(.L_5209 - .L_5208)
.L_5208:
        /*0004*/ 	.word	0x00000082


	//----- nvinfo : EIATTR_KPARAM_INFO
	.align		4
.L_5209:
        /*0008*/ 	.byte	0x04, 0x17
        /*000a*/ 	.short	(.L_5211 - .L_5210)
.L_5210:
        /*000c*/ 	.word	0x00000000
        /*0010*/ 	.short	0x0000
        /*0012*/ 	.short	0x0000
        /*0014*/ 	.byte	0x00, 0xf0, 0x21, 0x02


	//----- nvinfo : EIATTR_SPARSE_MMA_MASK
	.align		4
.L_5211:
        /*0018*/ 	.byte	0x03, 0x50
        /*001a*/ 	.short	0x0000


	//----- nvinfo : EIATTR_MAXREG_COUNT
	.align		4
        /*001c*/ 	.byte	0x03, 0x1b
        /*001e*/ 	.short	0x00ff


	//----- nvinfo : EIATTR_NUM_BARRIERS
	.align		4
        /*0020*/ 	.byte	0x02, 0x4c
        /*0022*/ 	.byte	0x01
	.zero		1


	//----- nvinfo : EIATTR_MERCURY_ISA_VERSION
	.align		4
        /*0024*/ 	.byte	0x03, 0x5f
        /*0026*/ 	.short	0x0101


	//----- nvinfo : EIATTR_COOP_GROUP_MASK_REGIDS
	.align		4
        /*0028*/ 	.byte	0x04, 0x29
        /*002a*/ 	.short	(.L_5213 - .L_5212)


	//   ....[0]....
.L_5212:
        /*002c*/ 	.word	0xffffffff


	//   ....[1]....
        /*0030*/ 	.word	0xffffffff


	//   ....[2]....
        /*0034*/ 	.word	0xffffffff


	//   ....[3]....
        /*0038*/ 	.word	0xffffffff


	//   ....[4]....
        /*003c*/ 	.word	0xffffffff


	//   ....[5]....
        /*0040*/ 	.word	0xffffffff


	//   ....[6]....
        /*0044*/ 	.word	0xffffffff


	//   ....[7]....
        /*0048*/ 	.word	0xffffffff


	//   ....[8]....
        /*004c*/ 	.word	0xffffffff


	//   ....[9]....
        /*0050*/ 	.word	0xffffffff


	//   ....[10]....
        /*0054*/ 	.word	0x05000026


	//   ....[11]....
        /*0058*/ 	.word	0x05000026


	//   ....[12]....
        /*005c*/ 	.word	0x05000026


	//   ....[13]....
        /*0060*/ 	.word	0x05000026


	//   ....[14]....
        /*0064*/ 	.word	0x05000026


	//   ....[15]....
        /*0068*/ 	.word	0x05000026


	//   ....[16]....
        /*006c*/ 	.word	0x05000026


	//   ....[17]....
        /*0070*/ 	.word	0x05000026


	//   ....[18]....
        /*0074*/ 	.word	0x05000026


	//   ....[19]....
        /*0078*/ 	.word	0x05000026


	//----- nvinfo : EIATTR_COOP_GROUP_INSTR_OFFSETS
	.align		4
.L_5213:
        /*007c*/ 	.byte	0x04, 0x28
        /*007e*/ 	.short	(.L_5215 - .L_5214)


	//   ....[0]....
.L_5214:
        /*0080*/ 	.word	0x00002120


	//   ....[1]....
        /*0084*/ 	.word	0x00002130


	//   ....[2]....
        /*0088*/ 	.word	0x00002160


	//   ....[3]....
        /*008c*/ 	.word	0x00002170


	//   ....[4]....
        /*0090*/ 	.word	0x000021a0


	//   ....[5]....
        /*0094*/ 	.word	0x000021b0


	//   ....[6]....
        /*0098*/ 	.word	0x000021e0


	//   ....[7]....
        /*009c*/ 	.word	0x000021f0


	//   ....[8]....
        /*00a0*/ 	.word	0x00002220


	//   ....[9]....
        /*00a4*/ 	.word	0x00002230


	//   ....[10]....
        /*00a8*/ 	.word	0x00002e60


	//   ....[11]....
        /*00ac*/ 	.word	0x00002eb0


	//   ....[12]....
        /*00b0*/ 	.word	0x00002f10


	//   ....[13]....
        /*00b4*/ 	.word	0x00002f70


	//   ....[14]....
        /*00b8*/ 	.word	0x00002fd0


	//   ....[15]....
        /*00bc*/ 	.word	0x00003030


	//   ....[16]....
        /*00c0*/ 	.word	0x00003090


	//   ....[17]....
        /*00c4*/ 	.word	0x000030f0


	//   ....[18]....
        /*00c8*/ 	.word	0x00003150


	//   ....[19]....
        /*00cc*/ 	.word	0x000031b0


	//----- nvinfo : EIATTR_EXIT_INSTR_OFFSETS
	.align		4
.L_5215:
        /*00d0*/ 	.byte	0x04, 0x1c
        /*00d2*/ 	.short	(.L_5217 - .L_5216)


	//   ....[0]....
.L_5216:
        /*00d4*/ 	.word	0x00002e10


	//----- nvinfo : EIATTR_MAX_THREADS
	.align		4
.L_5217:
        /*00d8*/ 	.byte	0x04, 0x05
        /*00da*/ 	.short	(.L_5219 - .L_5218)
.L_5218:
        /*00dc*/ 	.word	0x00000080
        /*00e0*/ 	.word	0x00000001
        /*00e4*/ 	.word	0x00000001


	//----- nvinfo : EIATTR_CRS_STACK_SIZE
	.align		4
.L_5219:
        /*00e8*/ 	.byte	0x04, 0x1e
        /*00ea*/ 	.short	(.L_5221 - .L_5220)
.L_5220:
        /*00ec*/ 	.word	0x00000000


	//----- nvinfo : EIATTR_CBANK_PARAM_SIZE
	.align		4
.L_5221:
        /*00f0*/ 	.byte	0x03, 0x19
        /*00f2*/ 	.short	0x0088


	//----- nvinfo : EIATTR_PARAM_CBANK
	.align		4
        /*00f4*/ 	.byte	0x04, 0x0a
        /*00f6*/ 	.short	(.L_5223 - .L_5222)
	.align		4
.L_5222:
        /*00f8*/ 	.word	index@(.nv.constant0._ZN10layer_norm13ln_bwd_kernelINS_13Kernel_traitsI13__nv_bfloat16fS2_fjLj3072ELj1ELj1ELj4ELj16ENS_18Kernel_traits_baseILj3072ES2_fS2_fjLj128EEEEEEEvNS_9BwdParamsE)
        /*00fc*/ 	.short	0x0210
        /*00fe*/ 	.short	0x0088


	//----- nvinfo : EIATTR_SW_WAR
	.align		4
.L_5223:
        /*0100*/ 	.byte	0x04, 0x36
        /*0102*/ 	.short	(.L_5225 - .L_5224)
.L_5224:
        /*0104*/ 	.word	0x00000008
.L_5225:


//--------------------- .nv.info._ZN10layer_norm22ln_bwd_finalize_kernelINS_22Kernel_traits_finalizeILj3072E13__nv_bfloat16S2_S2_fjLj1024ELj4ENS_18Kernel_traits_baseILj3072ES2_S2_S2_fjLj1024EEEEEEEvNS_9BwdParamsE --------------------------
	.section	.nv.info._ZN10layer_norm22ln_bwd_finalize_kernelINS_22Kernel_traits_finalizeILj3072E13__nv_bfloat16S2_S2_fjLj1024ELj4ENS_18Kernel_traits_baseILj3072ES2_S2_S2_fjLj1024EEEEEEEvNS_9BwdParamsE,"",@"SHT_CUDA_INFO"
	.sectionflags	@""
	.align	4


	//----- nvinfo : EIATTR_CUDA_API_VERSION
	.align		4
        /*0000*/ 	.byte	0x04, 0x37
        /*0002*/ 	.short	(.L_5227 - .L_5226)
.L_5226:
        /*0004*/ 	.word	0x00000082


	//----- nvinfo : EIATTR_KPARAM_INFO
	.align		4
.L_5227:
        /*0008*/ 	.byte	0x04, 0x17
        /*000a*/ 	.short	(.L_5229 - .L_5228)
.L_5228:
        /*000c*/ 	.word	0x00000000
        /*0010*/ 	.short	0x0000
        /*0012*/ 	.short	0x0000
        /*0014*/ 	.byte	0x00, 0xf0, 0x21, 0x02


	//----- nvinfo : EIATTR_SPARSE_MMA_MASK
	.align		4
.L_5229:
        /*0018*/ 	.byte	0x03, 0x50
        /*001a*/ 	.short	0x0000


	//----- nvinfo : EIATTR_MAXREG_COUNT
	.align		4
        /*001c*/ 	.byte	0x03, 0x1b
        /*001e*/ 	.short	0x0040


	//----- nvinfo : EIATTR_NUM_BARRIERS
	.align		4
        /*0020*/ 	.byte	0x02, 0x4c
        /*0022*/ 	.byte	0x01
	.zero		1


	//----- nvinfo : EIATTR_MERCURY_ISA_VERSION
	.align		4
        /*0024*/ 	.byte	0x03, 0x5f
        /*0026*/ 	.short	0x0101


	//----- nvinfo : EIATTR_COOP_GROUP_MASK_REGIDS
	.align		4
        /*0028*/ 	.byte	0x04, 0x29
        /*002a*/ 	.short	(.L_5231 - .L_5230)


	//   ....[0]....
.L_5230:
        /*002c*/ 	.word	0xffffffff


	//   ....[1]....
        /*0030*/ 	.word	0xffffffff


	//   ....[2]....
        /*0034*/ 	.word	0xffffffff


	//   ....[3]....
        /*0038*/ 	.word	0xffffffff


	//   ....[4]....
        /*003c*/ 	.word	0xffffffff


	//   ....[5]....
        /*0040*/ 	.word	0xffffffff


	//   ....[6]....
        /*0044*/ 	.word	0xffffffff


	//   ....[7]....
        /*0048*/ 	.word	0xffffffff


	//   ....[8]....
        /*004c*/ 	.word	0xffffffff


	//   ....[9]....
        /*0050*/ 	.word	0xffffffff


	//   ....[10]....
        /*0054*/ 	.word	0x05000011


	//   ....[11]....
        /*0058*/ 	.word	0x05000011


	//   ....[12]....
        /*005c*/ 	.word	0x05000011


	//   ....[13]....
        /*0060*/ 	.word	0x05000011


	//   ....[14]....
        /*0064*/ 	.word	0x05000011


	//   ....[15]....
        /*0068*/ 	.word	0x05000011


	//   ....[16]....
        /*006c*/ 	.word	0x05000011


	//   ....[17]....
        /*0070*/ 	.word	0x05000011


	//   ....[18]....
        /*0074*/ 	.word	0x05000011


	//   ....[19]....
        /*0078*/ 	.word	0x05000011


	//----- nvinfo : EIATTR_COOP_GROUP_INSTR_OFFSETS
	.align		4
.L_5231:
        /*007c*/ 	.byte	0x04, 0x28
        /*007e*/ 	.short	(.L_5233 - .L_5232)


	//   ....[0]....
.L_5232:
        /*0080*/ 	.word	0x00000860


	//   ....[1]....
        /*0084*/ 	.word	0x00000870


	//   ....[2]....
        /*0088*/ 	.word	0x000008a0


	//   ....[3]....
        /*008c*/ 	.word	0x000008b0


	//   ....[4]....
        /*0090*/ 	.word	0x000008e0


	//   ....[5]....
        /*0094*/ 	.word	0x000008f0


	//   ....[6]....
        /*0098*/ 	.word	0x00000920


	//   ....[7]....
        /*009c*/ 	.word	0x00000930


	//   ....[8]....
        /*00a0*/ 	.word	0x00000960


	//   ....[9]....
        /*00a4*/ 	.word	0x00000970


	//   ....[10]....
        /*00a8*/ 	.word	0x00000b70


	//   ....[11]....
        /*00ac*/ 	.word	0x00000be0


	//   ....[12]....
        /*00b0*/ 	.word	0x00000c50


	//   ....[13]....
        /*00b4*/ 	.word	0x00000cc0


	//   ....[14]....
        /*00b8*/ 	.word	0x00000d30


	//   ....[15]....
        /*00bc*/ 	.word	0x00000d90


	//   ....[16]....
        /*00c0*/ 	.word	0x00000e00


	//   ....[17]....
        /*00c4*/ 	.word	0x00000e70


	//   ....[18]....
        /*00c8*/ 	.word	0x00000ee0


	//   ....[19]....
        /*00cc*/ 	.word	0x00000f50


	//----- nvinfo : EIATTR_EXIT_INSTR_OFFSETS
	.align		4
.L_5233:
        /*00d0*/ 	.byte	0x04, 0x1c
        /*00d2*/ 	.short	(.L_5235 - .L_5234)


	//   ....[0]....
.L_5234:
        /*00d4*/ 	.word	0x00000070


	//   ....[1]....
        /*00d8*/ 	.word	0x00000b10


	//----- nvinfo : EIATTR_MAX_THREADS
	.align		4
.L_5235:
        /*00dc*/ 	.byte	0x04, 0x05
        /*00de*/ 	.short	(.L_5237 - .L_5236)
.L_5236:
        /*00e0*/ 	.word	0x00000400
        /*00e4*/ 	.word	0x00000001
        /*00e8*/ 	.word	0x00000001


	//----- nvinfo : EIATTR_CRS_STACK_SIZE
	.align		4
.L_5237:
        /*00ec*/ 	.byte	0x04, 0x1e
        /*00ee*/ 	.short	(.L_5239 - .L_5238)
.L_5238:
        /*00f0*/ 	.word	0x00000000


	//----- nvinfo : EIATTR_CBANK_PARAM_SIZE
	.align		4
.L_5239:
        /*00f4*/ 	.byte	0x03, 0x19
        /*00f6*/ 	.short	0x0088


	//----- nvinfo : EIATTR_PARAM_CBANK
	.align		4
        /*00f8*/ 	.byte	0x04, 0x0a
        /*00fa*/ 	.short	(.L_5241 - .L_5240)
	.align		4
.L_5240:
        /*00fc*/ 	.word	index@(.nv.constant0._ZN10layer_norm22ln_bwd_finalize_kernelINS_22Kernel_traits_finalizeILj3072E13__nv_bfloat16S2_S2_fjLj1024ELj4ENS_18Kernel_traits_baseILj3072ES2_S2_S2_fjLj1024EEEEEEEvNS_9BwdParamsE)
        /*0100*/ 	.short	0x0210
        /*0102*/ 	.short	0x0088


	//----- nvinfo : EIATTR_SW_WAR
	.align		4
.L_5241:
        /*0104*/ 	.byte	0x04, 0x36
        /*0106*/ 	.short	(.L_5243 - .L_5242)
.L_5242:
        /*0108*/ 	.word	0x00000008
.L_5243:


//--------------------- .nv.info._ZN10layer_norm13ln_bwd_kernelINS_13Kernel_traitsI13__nv_bfloat16S2_S2_fjLj3072ELj1ELj1ELj4ELj16ENS_18Kernel_traits_baseILj3072ES2_S2_S2_fjLj128EEEEEEEvNS_9BwdParamsE --------------------------
	.section	.nv.info._ZN10layer_norm13ln_bwd_kernelINS_13Kernel_traitsI13__nv_bfloat16S2_S2_fjLj3072ELj1ELj1ELj4ELj16ENS_18Kernel_traits_baseILj3072ES2_S2_S2_fjLj128EEEEEEEvNS_9BwdParamsE,"",@"SHT_CUDA_INFO"
	.sectionflags	@""
	.align	4


	//----- nvinfo : EIATTR_CUDA_API_VERSION
	.align		4
        /*0000*/ 	.byte	0x04, 0x37
        /*0002*/ 	.short	(.L_5245 - .L_5244)
.L_5244:
        /*0004*/ 	.word	0x00000082


	//----- nvinfo : EIATTR_KPARAM_INFO
	.align		4
.L_5245:
        /*0008*/ 	.byte	0x04, 0x17
        /*000a*/ 	.short	(.L_5247 - .L_5246)
.L_5246:
        /*000c*/ 	.word	0x00000000
        /*0010*/ 	.short	0x0000
        /*0012*/ 	.short	0x0000
        /*0014*/ 	.byte	0x00, 0xf0, 0x21, 0x02


	//----- nvinfo : EIATTR_SPARSE_MMA_MASK
	.align		4
.L_5247:
        /*0018*/ 	.byte	0x03, 0x50
        /*001a*/ 	.short	0x0000


	//----- nvinfo : EIATTR_MAXREG_COUNT
	.align		4
        /*001c*/ 	.byte	0x03, 0x1b
        /*001e*/ 	.short	0x00ff


	//----- nvinfo : EIATTR_NUM_BARRIERS
	.align		4
        /*0020*/ 	.byte	0x02, 0x4c
        /*0022*/ 	.byte	0x01
	.zero		1


	//----- nvinfo : EIATTR_MERCURY_ISA_VERSION
	.align		4
        /*0024*/ 	.byte	0x03, 0x5f
        /*0026*/ 	.short	0x0101


	//----- nvinfo : EIATTR_COOP_GROUP_MASK_REGIDS
	.align		4
        /*0028*/ 	.byte	0x04, 0x29
        /*002a*/ 	.short	(.L_5249 - .L_5248)


	//   ....[0]....
.L_5248:
        /*002c*/ 	.word	0xffffffff


	//   ....[1]....
        /*0030*/ 	.word	0xffffffff


	//   ....[2]....
        /*0034*/ 	.word	0xffffffff


	//   ....[3]....
        /*0038*/ 	.word	0xffffffff


	//   ....[4]....
        /*003c*/ 	.word	0xffffffff


	//   ....[5]....
        /*0040*/ 	.word	0xffffffff


	//   ....[6]....
        /*0044*/ 	.word	0xffffffff


	//   ....[7]....
        /*0048*/ 	.word	0xffffffff


	//   ....[8]....
        /*004c*/ 	.word	0xffffffff


	//   ....[9]....
        /*0050*/ 	.word	0xffffffff


	//   ....[10]....
        /*0054*/ 	.word	0x05000026


	//   ....[11]....
        /*0058*/ 	.word	0x05000026


	//   ....[12]....
        /*005c*/ 	.word	0x05000026


	//   ....[13]....
        /*0060*/ 	.word	0x05000026


	//   ....[14]....
        /*0064*/ 	.word	0x05000026


	//   ....[15]....
        /*0068*/ 	.word	0x05000026


	//   ....[16]....
        /*006c*/ 	.word	0x05000026


	//   ....[17]....
        /*0070*/ 	.word	0x05000026


	//   ....[18]....
        /*0074*/ 	.word	0x05000026


	//   ....[19]....
        /*0078*/ 	.word	0x05000026


	//----- nvinfo : EIATTR_COOP_GROUP_INSTR_OFFSETS
	.align		4
.L_5249:
        /*007c*/ 	.byte	0x04, 0x28
        /*007e*/ 	.short	(.L_5251 - .L_5250)


	//   ....[0]....
.L_5250:
        /*0080*/ 	.word	0x00002040


	//   ....[1]....
        /*0084*/ 	.word	0x00002050


	//   ....[2]....
        /*0088*/ 	.word	0x00002080


	//   ....[3]....
        /*008c*/ 	.word	0x00002090


	//   ....[4]....
        /*0090*/ 	.word	0x000020c0


	//   ....[5]....
        /*0094*/ 	.word	0x000020d0


	//   ....[6]....
        /*0098*/ 	.word	0x00002100


	//   ....[7]....
        /*009c*/ 	.word	0x00002110


	//   ....[8]....
        /*00a0*/ 	.word	0x00002140


	//   ....[9]....
        /*00a4*/ 	.word	0x00002150


	//   ....[10]....
        /*00a8*/ 	.word	0x00002dc0


	//   ....[11]....
        /*00ac*/ 	.word	0x00002e10


	//   ....[12]....
        /*00b0*/ 	.word	0x00002e70


	//   ....[13]....
        /*00b4*/ 	.word	0x00002ed0


	//   ....[14]....
        /*00b8*/ 	.word	0x00002f30


	//   ....[15]....
        /*00bc*/ 	.word	0x00002f90


	//   ....[16]....
        /*00c0*/ 	.word	0x00002ff0


	//   ....[17]....
        /*00c4*/ 	.word	0x00003050


	//   ....[18]....
        /*00c8*/ 	.word	0x000030b0


	//   ....[19]....
        /*00cc*/ 	.word	0x00003110


	//----- nvinfo : EIATTR_EXIT_INSTR_OFFSETS
	.align		4
.L_5251:
        /*00d0*/ 	.byte	0x04, 0x1c
        /*00d2*/ 	.short	(.L_5253 - .L_5252)


	//   ....[0]....
.L_5252:
        /*00d4*/ 	.word	0x00002d70


	//----- nvinfo : EIATTR_MAX_THREADS
	.align		4
.L_5253:
        /*00d8*/ 	.byte	0x04, 0x05
        /*00da*/ 	.short	(.L_5255 - .L_5254)
.L_5254:
        /*00dc*/ 	.word	0x00000080
        /*00e0*/ 	.word	0x00000001
        /*00e4*/ 	.word	0x00000001


	//----- nvinfo : EIATTR_CRS_STACK_SIZE
	.align		4
.L_5255:
        /*00e8*/ 	.byte	0x04, 0x1e
        /*00ea*/ 	.short	(.L_5257 - .L_5256)
.L_5256:
        /*00ec*/ 	.word	0x00000000


	//----- nvinfo : EIATTR_CBANK_PARAM_SIZE
	.align		4
.L_5257:
        /*00f0*/ 	.byte	0x03, 0x19
        /*00f2*/ 	.short	0x0088


	//----- nvinfo : EIATTR_PARAM_CBANK
	.align		4
        /*00f4*/ 	.byte	0x04, 0x0a
        /*00f6*/ 	.short	(.L_5259 - .L_5258)
	.align		4
.L_5258:
        /*00f8*/ 	.word	index@(.nv.constant0._ZN10layer_norm13ln_bwd_kernelINS_13Kernel_traitsI13__nv_bfloat16S2_S2_fjLj3072ELj1ELj1ELj4ELj16ENS_18Kernel_traits_baseILj3072ES2_S2_S2_fjLj128EEEEEEEvNS_9BwdParamsE)
        /*00fc*/ 	.short	0x0210
        /*00fe*/ 	.short	0x0088


	//----- nvinfo : EIATTR_SW_WAR
	.align		4
.L_5259:
        /*0100*/ 	.byte	0x04, 0x36
        /*0102*/ 	.short	(.L_5261 - .L_5260)
.L_5260:
        /*0104*/ 	.word	0x00000008
.L_5261:


//--------------------- .nv.info._ZN10layer_norm22ln_bwd_finalize_kernelINS_22Kernel_traits_finalizeILj3072E6__halffS2_fjLj1024ELj4ENS_18Kernel_traits_baseILj3072ES2_fS2_fjLj1024EEEEEEEvNS_9BwdParamsE --------------------------
	.section	.nv.info._ZN10layer_norm22ln_bwd_finalize_kernelINS_22Kernel_traits_finalizeILj3072E6__halffS2_fjLj1024ELj4ENS_18Kernel_traits_baseILj3072ES2_fS2_fjLj1024EEEEEEEvNS_9BwdParamsE,"",@"SHT_CUDA_INFO"
	.sectionflags	@""
	.align	4


	//----- nvinfo : EIATTR_CUDA_API_VERSION
	.align		4
        /*0000*/ 	.byte	0x04, 0x37
        /*0002*/ 	.short	(.L_5263 - .L_5262)
.L_5262:
        /*0004*/ 	.word	0x00000082


	//----- nvinfo : EIATTR_KPARAM_INFO
	.align		4
.L_5263:
        /*0008*/ 	.byte	0x04, 0x17
        /*000a*/ 	.short	(.L_5265 - .L_5264)
.L_5264:
        /*000c*/ 	.word	0x00000000
        /*0010*/ 	.short	0x0000
        /*0012*/ 	.short	0x0000
        /*0014*/ 	.byte	0x00, 0xf0, 0x21, 0x02


	//----- nvinfo : EIATTR_SPARSE_MMA_MASK
	.align		4
.L_5265:
        /*0018*/ 	.byte	0x03, 0x50
        /*001a*/ 	.short	0x0000


	//----- nvinfo : EIATTR_MAXREG_COUNT
	.align		4
        /*001c*/ 	.byte	0x03, 0x1b
        /*001e*/ 	.short	0x0040


	//----- nvinfo : EIATTR_NUM_BARRIERS
	.align		4
        /*0020*/ 	.byte	0x02, 0x4c
        /*0022*/ 	.byte	0x01
	.zero		1


	//----- nvinfo : EIATTR_MERCURY_ISA_VERSION
	.align		4
        /*0024*/ 	.byte	0x03, 0x5f
        /*0026*/ 	.short	0x0101


	//----- nvinfo : EIATTR_COOP_GROUP_MASK_REGIDS
	.align		4
        /*0028*/ 	.byte	0x04, 0x29
        /*002a*/ 	.short	(.L_5267 - .L_5266)


	//   ....[0]....
.L_5266:
        /*002c*/ 	.word	0xffffffff


	//   ....[1]....
        /*0030*/ 	.word	0xffffffff


	//   ....[2]....
        /*0034*/ 	.word	0xffffffff


	//   ....[3]....
        /*0038*/ 	.word	0xffffffff


	//   ....[4]....
        /*003c*/ 	.word	0xffffffff


	//   ....[5]....
        /*0040*/ 	.word	0xffffffff


	//   ....[6]....
        /*0044*/ 	.word	0xffffffff


	//   ....[7]....
        /*0048*/ 	.word	0xffffffff


	//   ....[8]....
        /*004c*/ 	.word	0xffffffff


	//   ....[9]....
        /*0050*/ 	.word	0xffffffff


	//   ....[10]....
        /*0054*/ 	.word	0x05000011


	//   ....[11]....
        /*0058*/ 	.word	0x05000011


	//   ....[12]....
        /*005c*/ 	.word	0x05000011


	//   ....[13]....
        /*0060*/ 	.word	0x05000011


	//   ....[14]....
        /*0064*/ 	.word	0x05000011


	//   ....[15]....
        /*0068*/ 	.word	0x05000011


	//   ....[16]....
        /*006c*/ 	.word	0x05000011


	//   ....[17]....
        /*0070*/ 	.word	0x05000011


	//   ....[18]....
        /*0074*/ 	.word	0x05000011


	//   ....[19]....
        /*0078*/ 	.word	0x05000011


	//----- nvinfo : EIATTR_COOP_GROUP_INSTR_OFFSETS
	.align		4
.L_5267:
        /*007c*/ 	.byte	0x04, 0x28
        /*007e*/ 	.short	(.L_5269 - .L_5268)


	//   ....[0]....
.L_5268:
        /*0080*/ 	.word	0x00000860


	//   ....[1]....
        /*0084*/ 	.word	0x00000870


	//   ....[2]....
        /*0088*/ 	.word	0x000008a0


	//   ....[3]....
        /*008c*/ 	.word	0x000008b0


	//   ....[4]....
        /*0090*/ 	.word	0x000008e0


	//   ....[5]....
        /*0094*/ 	.word	0x000008f0


	//   ....[6]....
        /*0098*/ 	.word	0x00000920


	//   ....[7]....
        /*009c*/ 	.word	0x00000930


	//   ....[8]....
        /*00a0*/ 	.word	0x00000960


	//   ....[9]....
        /*00a4*/ 	.word	0x00000970


	//   ....[10]....
        /*00a8*/ 	.word	0x00000b70


	//   ....[11]....
        /*00ac*/ 	.word	0x00000be0


	//   ....[12]....
        /*00b0*/ 	.word	0x00000c50


	//   ....[13]....
        /*00b4*/ 	.word	0x00000cc0


	//   ....[14]....
        /*00b8*/ 	.word	0x00000d30


	//   ....[15]....
        /*00bc*/ 	.word	0x00000d90


	//   ....[16]....
        /*00c0*/ 	.word	0x00000e00


	//   ....[17]....
        /*00c4*/ 	.word	0x00000e70


	//   ....[18]....
        /*00c8*/ 	.word	0x00000ee0


	//   ....[19]....
        /*00cc*/ 	.word	0x00000f50


	//----- nvinfo : EIATTR_EXIT_INSTR_OFFSETS
	.align		4
.L_5269:
        /*00d0*/ 	.byte	0x04, 0x1c
        /*00d2*/ 	.short	(.L_5271 - .L_5270)


	//   ....[0]....
.L_5270:
        /*00d4*/ 	.word	0x00000070


	//   ....[1]....
        /*00d8*/ 	.word	0x00000b10


	//----- nvinfo : EIATTR_MAX_THREADS
	.align		4
.L_5271:
        /*00dc*/ 	.byte	0x04, 0x05
        /*00de*/ 	.short	(.L_5273 - .L_5272)
.L_5272:
        /*00e0*/ 	.word	0x00000400
        /*00e4*/ 	.word	0x00000001
        /*00e8*/ 	.word	0x00000001


	//----- nvinfo : EIATTR_CRS_STACK_SIZE
	.align		4
.L_5273:
        /*00ec*/ 	.byte	0x04, 0x1e
        /*00ee*/ 	.short	(.L_5275 - .L_5274)
.L_5274:
        /*00f0*/ 	.word	0x00000000


	//----- nvinfo : EIATTR_CBANK_PARAM_SIZE
	.align		4
.L_5275:
        /*00f4*/ 	.byte	0x03, 0x19
        /*00f6*/ 	.short	0x0088


	//----- nvinfo : EIATTR_PARAM_CBANK
	.align		4
        /*00f8*/ 	.byte	0x04, 0x0a
        /*00fa*/ 	.short	(.L_5277 - .L_5276)
	.align		4
.L_5276:
        /*00fc*/ 	.word	index@(.nv.constant0._ZN10layer_norm22ln_bwd_finalize_kernelINS_22Kernel_traits_finalizeILj3072E6__halffS2_fjLj1024ELj4ENS_18Kernel_traits_baseILj3072ES2_fS2_fjLj1024EEEEEEEvNS_9BwdParamsE)
        /*0100*/ 	.short	0x0210
        /*0102*/ 	.short	0x0088


	//----- nvinfo : EIATTR_SW_WAR
	.align		4
.L_5277:
        /*0104*/ 	.byte	0x04, 0x36
        /*0106*/ 	.short	(.L_5279 - .L_5278)
.L_5278:
        /*0108*/ 	.word	0x00000008
.L_5279:


//--------------------- .nv.info._ZN10layer_norm13ln_bwd_kernelINS_13Kernel_traitsI6__halffS2_fjLj3072ELj1ELj1ELj4ELj16ENS_18Kernel_traits_baseILj3072ES2_fS2_fjLj128EEEEEEEvNS_9BwdParamsE --------------------------
	.section	.nv.info._ZN10layer_norm13ln_bwd_kernelINS_13Kernel_traitsI6__halffS2_fjLj3072ELj1ELj1ELj4ELj16ENS_18Kernel_traits_baseILj3072ES2_fS2_fjLj128EEEEEEEvNS_9BwdParamsE,"",@"SHT_CUDA_INFO"
	.sectionflags	@""
	.align	4


	//----- nvinfo : EIATTR_CUDA_API_VERSION
	.align		4
        /*0000*/ 	.byte	0x04, 0x37
        /*0002*/ 	.short	(.L_5281 - .L_5280)
.L_5280:
        /*0004*/ 	.word	0x00000082


	//----- nvinfo : EIATTR_KPARAM_INFO
	.align		4
.L_5281:
        /*0008*/ 	.byte	0x04, 0x17
        /*000a*/ 	.short	(.L_5283 - .L_5282)
.L_5282:
        /*000c*/ 	.word	0x00000000
        /*0010*/ 	.short	0x0000
        /*0012*/ 	.short	0x0000
        /*0014*/ 	.byte	0x00, 0xf0, 0x21, 0x02


	//----- nvinfo : EIATTR_SPARSE_MMA_MASK
	.align		4
.L_5283:
        /*0018*/ 	.byte	0x03, 0x50
        /*001a*/ 	.short	0x0000


	//----- nvinfo : EIATTR_MAXREG_COUNT
	.align		4
        /*001c*/ 	.byte	0x03, 0x1b
        /*001e*/ 	.short	0x00ff


	//----- nvinfo : EIATTR_NUM_BARRIERS
	.align		4
        /*0020*/ 	.byte	0x02, 0x4c
        /*0022*/ 	.byte	0x01
	.zero		1


	//----- nvinfo : EIATTR_MERCURY_ISA_VERSION
	.align		4
        /*0024*/ 	.byte	0x03, 0x5f
        /*0026*/ 	.short	0x0101


	//----- nvinfo : EIATTR_COOP_GROUP_MASK_REGIDS
	.align		4
        /*0028*/ 	.byte	0x04, 0x29
        /*002a*/ 	.short	(.L_5285 - .L_5284)


	//   ....[0]....
.L_5284:
        /*002c*/ 	.word	0xffffffff


	//   ....[1]....
        /*0030*/ 	.word	0xffffffff


	//   ....[2]....
        /*0034*/ 	.word	0xffffffff


	//   ....[3]....
        /*0038*/ 	.word	0xffffffff


	//   ....[4]....
        /*003c*/ 	.word	0xffffffff


	//   ....[5]....
        /*0040*/ 	.word	0xffffffff


	//   ....[6]....
        /*0044*/ 	.word	0xffffffff


	//   ....[7]....
        /*0048*/ 	.word	0xffffffff


	//   ....[8]....
        /*004c*/ 	.word	0xffffffff


	//   ....[9]....
        /*0050*/ 	.word	0xffffffff


	//   ....[10]....
        /*0054*/ 	.word	0x05000026


	//   ....[11]....
        /*0058*/ 	.word	0x05000026


	//   ....[12]....
        /*005c*/ 	.word	0x05000026


	//   ....[13]....
        /*0060*/ 	.word	0x05000026


	//   ....[14]....
        /*0064*/ 	.word	0x05000026


	//   ....[15]....
        /*0068*/ 	.word	0x05000026


	//   ....[16]....
        /*006c*/ 	.word	0x05000026


	//   ....[17]....
        /*0070*/ 	.word	0x05000026


	//   ....[18]....
        /*0074*/ 	.word	0x05000026


	//   ....[19]....
        /*0078*/ 	.word	0x05000026


	//----- nvinfo : EIATTR_COOP_GROUP_INSTR_OFFSETS
	.align		4
.L_5285:
        /*007c*/ 	.byte	0x04, 0x28
        /*007e*/ 	.short	(.L_5287 - .L_5286)


	//   ....[0]....
.L_5286:
        /*0080*/ 	.word	0x00002120


	//   ....[1]....
        /*0084*/ 	.word	0x00002130


	//   ....[2]....
        /*0088*/ 	.word	0x00002160


	//   ....[3]....
        /*008c*/ 	.word	0x00002170


	//   ....[4]....
        /*0090*/ 	.word	0x000021a0


	//   ....[5]....
        /*0094*/ 	.word	0x000021b0


	//   ....[6]....
        /*0098*/ 	.word	0x000021e0


	//   ....[7]....
        /*009c*/ 	.word	0x000021f0


	//   ....[8]....
        /*00a0*/ 	.word	0x00002220


	//   ....[9]....
        /*00a4*/ 	.word	0x00002230


	//   ....[10]....
        /*00a8*/ 	.word	0x00002e60


	//   ....[11]....
        /*00ac*/ 	.word	0x00002eb0


	//   ....[12]....
        /*00b0*/ 	.word	0x00002f10


	//   ....[13]....
        /*00b4*/ 	.word	0x00002f70


	//   ....[14]....
        /*00b8*/ 	.word	0x00002fd0


	//   ....[15]....
        /*00bc*/ 	.word	0x00003030


	//   ....[16]....
        /*00c0*/ 	.word	0x00003090


	//   ....[17]....
        /*00c4*/ 	.word	0x000030f0


	//   ....[18]....
        /*00c8*/ 	.word	0x00003150


	//   ....[19]....
        /*00cc*/ 	.word	0x000031b0


	//----- nvinfo : EIATTR_EXIT_INSTR_OFFSETS
	.align		4
.L_5287:
        /*00d0*/ 	.byte	0x04, 0x1c
        /*00d2*/ 	.short	(.L_5289 - .L_5288)


	//   ....[0]....
.L_5288:
        /*00d4*/ 	.word	0x00002e10


	//----- nvinfo : EIATTR_MAX_THREADS
	.align		4
.L_5289:
        /*00d8*/ 	.byte	0x04, 0x05
        /*00da*/ 	.short	(.L_5291 - .L_5290)
.L_5290:
        /*00dc*/ 	.word	0x00000080
        /*00e0*/ 	.word	0x00000001
        /*00e4*/ 	.word	0x00000001


	//----- nvinfo : EIATTR_CRS_STACK_SIZE
	.align		4
.L_5291:
        /*00e8*/ 	.byte	0x04, 0x1e
        /*00ea*/ 	.short	(.L_5293 - .L_5292)
.L_5292:
        /*00ec*/ 	.word	0x00000000


	//----- nvinfo : EIATTR_CBANK_PARAM_SIZE
	.align		4
.L_5293:
        /*00f0*/ 	.byte	0x03, 0x19
        /*00f2*/ 	.short	0x0088


	//----- nvinfo : EIATTR_PARAM_CBANK
	.align		4
        /*00f4*/ 	.byte	0x04, 0x0a
        /*00f6*/ 	.short	(.L_5295 - .L_5294)
	.align		4
.L_5294:
        /*00f8*/ 	.word	index@(.nv.constant0._ZN10layer_norm13ln_bwd_kernelINS_13Kernel_traitsI6__halffS2_fjLj3072ELj1ELj1ELj4ELj16ENS_18Kernel_traits_baseILj3072ES2_fS2_fjLj128EEEEEEEvNS_9BwdParamsE)
        /*00fc*/ 	.short	0x0210
        /*00fe*/ 	.short	0x0088


	//----- nvinfo : EIATTR_SW_WAR
	.align		4
.L_5295:
        /*0100*/ 	.byte	0x04, 0x36
        /*0102*/ 	.short	(.L_5297 - .L_5296)
.L_5296:
        /*0104*/ 	.word	0x00000008
.L_5297:


//--------------------- .nv.info._ZN10layer_norm22ln_bwd_finalize_kernelINS_22Kernel_traits_finalizeILj3072E6__halfS2_S2_fjLj1024ELj4ENS_18Kernel_traits_baseILj3072ES2_S2_S2_fjLj1024EEEEEEEvNS_9BwdParamsE --------------------------
	.section	.nv.info._ZN10layer_norm22ln_bwd_finalize_kernelINS_22Kernel_traits_finalizeILj3072E6__halfS2_S2_fjLj1024ELj4ENS_18Kernel_traits_baseILj3072ES2_S2_S2_fjLj1024EEEEEEEvNS_9BwdParamsE,"",@"SHT_CUDA_INFO"
	.sectionflags	@""
	.align	4


	//----- nvinfo : EIATTR_CUDA_API_VERSION
	.align		4
        /*0000*/ 	.byte	0x04, 0x37
        /*0002*/ 	.short	(.L_5299 - .L_5298)
.L_5298:
        /*0004*/ 	.word	0x00000082


	//----- nvinfo : EIATTR_KPARAM_INFO
	.align		4
.L_5299:
        /*0008*/ 	.byte	0x04, 0x17
        /*000a*/ 	.short	(.L_5301 - .L_5300)
.L_5300:
        /*000c*/ 	.word	0x00000000
        /*0010*/ 	.short	0x0000
        /*0012*/ 	.short	0x0000
        /*0014*/ 	.byte	0x00, 0xf0, 0x21, 0x02


	//----- nvinfo : EIATTR_SPARSE_MMA_MASK
	.align		4
.L_5301:
        /*0018*/ 	.byte	0x03, 0x50
        /*001a*/ 	.short	0x0000


	//----- nvinfo : EIATTR_MAXREG_COUNT
	.align		4
        /*001c*/ 	.byte	0x03, 0x1b
        /*001e*/ 	.short	0x0040


	//----- nvinfo : EIATTR_NUM_BARRIERS
	.align		4
        /*0020*/ 	.byte	0x02, 0x4c
        /*0022*/ 	.byte	0x01
	.zero		1


	//----- nvinfo : EIATTR_MERCURY_ISA_VERSION
	.align		4
        /*0024*/ 	.byte	0x03, 0x5f
        /*0026*/ 	.short	0x0101


	//----- nvinfo : EIATTR_COOP_GROUP_MASK_REGIDS
	.align		4
        /*0028*/ 	.byte	0x04, 0x29
        /*002a*/ 	.short	(.L_5303 - .L_5302)


	//   ....[0]....
.L_5302:
        /*002c*/ 	.word	0xffffffff


	//   ....[1]....
        /*0030*/ 	.word	0xffffffff


	//   ....[2]....
        /*0034*/ 	.word	0xffffffff


	//   ....[3]....
        /*0038*/ 	.word	0xffffffff


	//   ....[4]....
        /*003c*/ 	.word	0xffffffff


	//   ....[5]....
        /*0040*/ 	.word	0xffffffff


	//   ....[6]....
        /*0044*/ 	.word	0xffffffff


	//   ....[7]....
        /*0048*/ 	.word	0xffffffff


	//   ....[8]....
        /*004c*/ 	.word	0xffffffff


	//   ....[9]....
        /*0050*/ 	.word	0xffffffff


	//   ....[10]....
        /*0054*/ 	.word	0x05000011


	//   ....[11]....
        /*0058*/ 	.word	0x05000011


	//   ....[12]....
        /*005c*/ 	.word	0x05000011


	//   ....[13]....
        /*0060*/ 	.word	0x05000011


	//   ....[14]....
        /*0064*/ 	.word	0x05000011


	//   ....[15]....
        /*0068*/ 	.word	0x05000011


	//   ....[16]....
        /*006c*/ 	.word	0x05000011


	//   ....[17]....
        /*0070*/ 	.word	0x05000011


	//   ....[18]....
        /*0074*/ 	.word	0x05000011


	//   ....[19]....
        /*0078*/ 	.word	0x05000011


	//----- nvinfo : EIATTR_COOP_GROUP_INSTR_OFFSETS
	.align		4
.L_5303:
        /*007c*/ 	.byte	0x04, 0x28
        /*007e*/ 	.short	(.L_5305 - .L_5304)


	//   ....[0]....
.L_5304:
        /*0080*/ 	.word	0x00000860


	//   ....[1]....
        /*0084*/ 	.word	0x00000870


	//   ....[2]....
        /*0088*/ 	.word	0x000008a0


	//   ....[3]....
        /*008c*/ 	.word	0x000008b0


	//   ....[4]....
        /*0090*/ 	.word	0x000008e0


	//   ....[5]....
        /*0094*/ 	.word	0x000008f0


	//   ....[6]....
        /*0098*/ 	.word	0x00000920


	//   ....[7]....
        /*009c*/ 	.word	0x00000930


	//   ....[8]....
        /*00a0*/ 	.word	0x00000960


	//   ....[9]....
        /*00a4*/ 	.word	0x00000970


	//   ....[10]....
        /*00a8*/ 	.word	0x00000b70


	//   ....[11]....
        /*00ac*/ 	.word	0x00000be0


	//   ....[12]....
        /*00b0*/ 	.word	0x00000c50


	//   ....[13]....
        /*00b4*/ 	.word	0x00000cc0


	//   ....[14]....
        /*00b8*/ 	.word	0x00000d30


	//   ....[15]....
        /*00bc*/ 	.word	0x00000d90


	//   ....[16]....
        /*00c0*/ 	.word	0x00000e00


	//   ....[17]....
        /*00c4*/ 	.word	0x00000e70


	//   ....[18]....
        /*00c8*/ 	.word	0x00000ee0


	//   ....[19]....
        /*00cc*/ 	.word	0x00000f50


	//----- nvinfo : EIATTR_EXIT_INSTR_OFFSETS
	.align		4
.L_5305:
        /*00d0*/ 	.byte	0x04, 0x1c
        /*00d2*/ 	.short	(.L_5307 - .L_5306)


	//   ....[0]....
.L_5306:
        /*00d4*/ 	.word	0x00000070


	//   ....[1]....
        /*00d8*/ 	.word	0x00000b10


	//----- nvinfo : EIATTR_MAX_THREADS
	.align		4
.L_5307:
        /*00dc*/ 	.byte	0x04, 0x05
        /*00de*/ 	.short	(.L_5309 - .L_5308)
.L_5308:
        /*00e0*/ 	.word	0x00000400
        /*00e4*/ 	.word	0x00000001
        /*00e8*/ 	.word	0x00000001


	//----- nvinfo : EIATTR_CRS_STACK_SIZE
	.align		4
.L_5309:
        /*00ec*/ 	.byte	0x04, 0x1e
        /*00ee*/ 	.short	(.L_5311 - .L_5310)
.L_5310:
        /*00f0*/ 	.word	0x00000000


	//----- nvinfo : EIATTR_CBANK_PARAM_SIZE
	.align		4
.L_5311:
        /*00f4*/ 	.byte	0x03, 0x19
        /*00f6*/ 	.short	0x0088


	//----- nvinfo : EIATTR_PARAM_CBANK
	.align		4
        /*00f8*/ 	.byte	0x04, 0x0a
        /*00fa*/ 	.short	(.L_5313 - .L_5312)
	.align		4
.L_5312:
        /*00fc*/ 	.word	index@(.nv.constant0._ZN10layer_norm22ln_bwd_finalize_kernelINS_22Kernel_traits_finalizeILj3072E6__halfS2_S2_fjLj1024ELj4ENS_18Kernel_traits_baseILj3072ES2_S2_S2_fjLj1024EEEEEEEvNS_9BwdParamsE)
        /*0100*/ 	.short	0x0210
        /*0102*/ 	.short	0x0088


	//----- nvinfo : EIATTR_SW_WAR
	.align		4
.L_5313:
        /*0104*/ 	.byte	0x04, 0x36
        /*0106*/ 	.short	(.L_5315 - .L_5314)
.L_5314:
        /*0108*/ 	.word	0x00000008
.L_5315:


//--------------------- .nv.info._ZN10layer_norm13ln_bwd_kernelINS_13Kernel_traitsI6__halfS2_S2_fjLj3072ELj1ELj1ELj4ELj16ENS_18Kernel_traits_baseILj3072ES2_S2_S2_fjLj128EEEEEEEvNS_9BwdParamsE --------------------------
	.section	.nv.info._ZN10layer_norm13ln_bwd_kernelINS_13Kernel_traitsI6__halfS2_S2_fjLj3072ELj1ELj1ELj4ELj16ENS_18Kernel_traits_baseILj3072ES2_S2_S2_fjLj128EEEEEEEvNS_9BwdParamsE,"",@"SHT_CUDA_INFO"
	.sectionflags	@""
	.align	4


	//----- nvinfo : EIATTR_CUDA_API_VERSION
	.align		4
        /*0000*/ 	.byte	0x04, 0x37
        /*0002*/ 	.short	(.L_5317 - .L_5316)
.L_5316:
        /*0004*/ 	.word	0x00000082


	//----- nvinfo : EIATTR_KPARAM_INFO
	.align		4
.L_5317:
        /*0008*/ 	.byte	0x04, 0x17
        /*000a*/ 	.short	(.L_5319 - .L_5318)
.L_5318:
        /*000c*/ 	.word	0x00000000
        /*0010*/ 	.short	0x0000
        /*0012*/ 	.short	0x0000
        /*0014*/ 	.byte	0x00, 0xf0, 0x21, 0x02


	//----- nvinfo : EIATTR_SPARSE_MMA_MASK
	.align		4
.L_5319:
        /*0018*/ 	.byte	0x03, 0x50
        /*001a*/ 	.short	0x0000


	//----- nvinfo : EIATTR_MAXREG_COUNT
	.align		4
        /*001c*/ 	.byte	0x03, 0x1b
        /*001e*/ 	.short	0x00ff


	//----- nvinfo : EIATTR_NUM_BARRIERS
	.align		4
        /*0020*/ 	.byte	0x02, 0x4c
        /*0022*/ 	.byte	0x01
	.zero		1


	//----- nvinfo : EIATTR_MERCURY_ISA_VERSION
	.align		4
        /*0024*/ 	.byte	0x03, 0x5f
        /*0026*/ 	.short	0x0101


	//----- nvinfo : EIATTR_COOP_GROUP_MASK_REGIDS
	.align		4
        /*0028*/ 	.byte	0x04, 0x29
        /*002a*/ 	.short	(.L_5321 - .L_5320)


	//   ....[0]....
.L_5320:
        /*002c*/ 	.word	0xffffffff


	//   ....[1]....
        /*0030*/ 	.word	0xffffffff


	//   ....[2]....
        /*0034*/ 	.word	0xffffffff


	//   ....[3]....
        /*0038*/ 	.word	0xffffffff


	//   ....[4]....
        /*003c*/ 	.word	0xffffffff


	//   ....[5]....
        /*0040*/ 	.word	0xffffffff


	//   ....[6]....
        /*0044*/ 	.word	0xffffffff


	//   ....[7]....
        /*0048*/ 	.word	0xffffffff


	//   ....[8]....
        /*004c*/ 	.word	0xffffffff


	//   ....[9]....
        /*0050*/ 	.word	0xffffffff


	//   ....[10]....
        /*0054*/ 	.word	0x05000026


	//   ....[11]....
        /*0058*/ 	.word	0x05000026


	//   ....[12]....
        /*005c*/ 	.word	0x05000026


	//   ....[13]....
        /*0060*/ 	.word	0x05000026


	//   ....[14]....
        /*0064*/ 	.word	0x05000026


	//   ....[15]....
        /*0068*/ 	.word	0x05000026


	//   ....[16]....
        /*006c*/ 	.word	0x05000026


	//   ....[17]....
        /*0070*/ 	.word	0x05000026


	//   ....[18]....
        /*0074*/ 	.word	0x05000026


	//   ....[19]....
        /*0078*/ 	.word	0x05000026


	//----- nvinfo : EIATTR_COOP_GROUP_INSTR_OFFSETS
	.align		4
.L_5321:
        /*007c*/ 	.byte	0x04, 0x28
        /*007e*/ 	.short	(.L_5323 - .L_5322)


	//   ....[0]....
.L_5322:
        /*0080*/ 	.word	0x00001d50


	//   ....[1]....
        /*0084*/ 	.word	0x00001d60


	//   ....[2]....
        /*0088*/ 	.word	0x00001d90


	//   ....[3]....
        /*008c*/ 	.word	0x00001da0


	//   ....[4]....
        /*0090*/ 	.word	0x00001dd0


	//   ....[5]....
        /*0094*/ 	.word	0x00001de0


	//   ....[6]....
        /*0098*/ 	.word	0x00001e10


	//   ....[7]....
        /*009c*/ 	.word	0x00001e20


	//   ....[8]....
        /*00a0*/ 	.word	0x00001e50


	//   ....[9]....
        /*00a4*/ 	.word	0x00001e60


	//   ....[10]....
        /*00a8*/ 	.word	0x00002b50


	//   ....[11]....
        /*00ac*/ 	.word	0x00002ba0


	//   ....[12]....
        /*00b0*/ 	.word	0x00002c00


	//   ....[13]....
        /*00b4*/ 	.word	0x00002c60


	//   ....[14]....
        /*00b8*/ 	.word	0x00002cc0


	//   ....[15]....
        /*00bc*/ 	.word	0x00002d20


	//   ....[16]....
        /*00c0*/ 	.word	0x00002d80


	//   ....[17]....
        /*00c4*/ 	.word	0x00002de0


	//   ....[18]....
        /*00c8*/ 	.word	0x00002e40


	//   ....[19]....
        /*00cc*/ 	.word	0x00002ea0


	//----- nvinfo : EIATTR_EXIT_INSTR_OFFSETS
	.align		4
.L_5323:
        /*00d0*/ 	.byte	0x04, 0x1c
        /*00d2*/ 	.short	(.L_5325 - .L_5324)


	//   ....[0]....
.L_5324:
        /*00d4*/ 	.word	0x00002b00


	//----- nvinfo : EIATTR_MAX_THREADS
	.align		4
.L_5325:
        /*00d8*/ 	.byte	0x04, 0x05
        /*00da*/ 	.short	(.L_5327 - .L_5326)
.L_5326:
        /*00dc*/ 	.word	0x00000080
        /*00e0*/ 	.word	0x00000001
        /*00e4*/ 	.word	0x00000001


	//----- nvinfo : EIATTR_CRS_STACK_SIZE
	.align		4
.L_5327:
        /*00e8*/ 	.byte	0x04, 0x1e
        /*00ea*/ 	.short	(.L_5329 - .L_5328)
.L_5328:
        /*00ec*/ 	.word	0x00000000


	//----- nvinfo : EIATTR_CBANK_PARAM_SIZE
	.align		4
.L_5329:
        /*00f0*/ 	.byte	0x03, 0x19
        /*00f2*/ 	.short	0x0088


	//----- nvinfo : EIATTR_PARAM_CBANK
	.align		4
        /*00f4*/ 	.byte	0x04, 0x0a
        /*00f6*/ 	.short	(.L_5331 - .L_5330)
	.align		4
.L_5330:
        /*00f8*/ 	.word	index@(.nv.constant0._ZN10layer_norm13ln_bwd_kernelINS_13Kernel_traitsI6__halfS2_S2_fjLj3072ELj1ELj1ELj4ELj16ENS_18Kernel_traits_baseILj3072ES2_S2_S2_fjLj128EEEEEEEvNS_9BwdParamsE)
        /*00fc*/ 	.short	0x0210
        /*00fe*/ 	.short	0x0088


	//----- nvinfo : EIATTR_SW_WAR
	.align		4
.L_5331:
        /*0100*/ 	.byte	0x04, 0x36
        /*0102*/ 	.short	(.L_5333 - .L_5332)
.L_5332:
        /*0104*/ 	.word	0x00000008
.L_5333:


//--------------------- .nv.info._ZN10layer_norm22ln_bwd_finalize_kernelINS_22Kernel_traits_finalizeILj3072EffffjLj1024ELj4ENS_18Kernel_traits_baseILj3072EffffjLj1024EEEEEEEvNS_9BwdParamsE --------------------------
	.section	.nv.info._ZN10layer_norm22ln_bwd_finalize_kernelINS_22Kernel_traits_finalizeILj3072EffffjLj1024ELj4ENS_18Kernel_traits_baseILj3072EffffjLj1024EEEEEEEvNS_9BwdParamsE,"",@"SHT_CUDA_INFO"
	.sectionflags	@""
	.align	4


	//----- nvinfo : EIATTR_CUDA_API_VERSION
	.align		4
        /*0000*/ 	.byte	0x04, 0x37
        /*0002*/ 	.short	(.L_5335 - .L_5334)
.L_5334:
        /*0004*/ 	.word	0x00000082


	//----- nvinfo : EIATTR_KPARAM_INFO
	.align		4
.L_5335:
        /*0008*/ 	.byte	0x04, 0x17
        /*000a*/ 	.short	(.L_5337 - .L_5336)
.L_5336:
        /*000c*/ 	.word	0x00000000
        /*0010*/ 	.short	0x0000
        /*0012*/ 	.short	0x0000
        /*0014*/ 	.byte	0x00, 0xf0, 0x21, 0x02


	//----- nvinfo : EIATTR_SPARSE_MMA_MASK
	.align		4
.L_5337:
        /*0018*/ 	.byte	0x03, 0x50
        /*001a*/ 	.short	0x0000


	//----- nvinfo : EIATTR_MAXREG_COUNT
	.align		4
        /*001c*/ 	.byte	0x03, 0x1b
        /*001e*/ 	.short	0x0040


	//----- nvinfo : EIATTR_NUM_BARRIERS
	.align		4
        /*0020*/ 	.byte	0x02, 0x4c
        /*0022*/ 	.byte	0x01
	.zero		1


	//----- nvinfo : EIATTR_MERCURY_ISA_VERSION
	.align		4
        /*0024*/ 	.byte	0x03, 0x5f
        /*0026*/ 	.short	0x0101


	//----- nvinfo : EIATTR_COOP_GROUP_MASK_REGIDS
	.align		4
        /*0028*/ 	.byte	0x04, 0x29
        /*002a*/ 	.short	(.L_5339 - .L_5338)


	//   ....[0]....
.L_5338:
        /*002c*/ 	.word	0xffffffff


	//   ....[1]....
        /*0030*/ 	.word	0xffffffff


	//   ....[2]....
        /*0034*/ 	.word	0xffffffff


	//   ....[3]....
        /*0038*/ 	.word	0xffffffff


	//   ....[4]....
        /*003c*/ 	.word	0xffffffff


	//   ....[5]....
        /*0040*/ 	.word	0xffffffff


	//   ....[6]....
        /*0044*/ 	.word	0xffffffff


	//   ....[7]....
        /*0048*/ 	.word	0xffffffff


	//   ....[8]....
        /*004c*/ 	.word	0xffffffff


	//   ....[9]....
        /*0050*/ 	.word	0xffffffff


	//   ....[10]....
        /*0054*/ 	.word	0x05000011


	//   ....[11]....
        /*0058*/ 	.word	0x05000011


	//   ....[12]....
        /*005c*/ 	.word	0x05000011


	//   ....[13]....
        /*0060*/ 	.word	0x05000011


	//   ....[14]....
        /*0064*/ 	.word	0x05000011


	//   ....[15]....
        /*0068*/ 	.word	0x05000011


	//   ....[16]....
        /*006c*/ 	.word	0x05000011


	//   ....[17]....
        /*0070*/ 	.word	0x05000011


	//   ....[18]....
        /*0074*/ 	.word	0x05000011


	//   ....[19]....
        /*0078*/ 	.word	0x05000011


	//----- nvinfo : EIATTR_COOP_GROUP_INSTR_OFFSETS
	.align		4
.L_5339:
        /*007c*/ 	.byte	0x04, 0x28
        /*007e*/ 	.short	(.L_5341 - .L_5340)


	//   ....[0]....
.L_5340:
        /*0080*/ 	.word	0x00000860


	//   ....[1]....
        /*0084*/ 	.word	0x00000870


	//   ....[2]....
        /*0088*/ 	.word	0x000008a0


	//   ....[3]....
        /*008c*/ 	.word	0x000008b0


	//   ....[4]....
        /*0090*/ 	.word	0x000008e0


	//   ....[5]....
        /*0094*/ 	.word	0x000008f0


	//   ....[6]....
        /*0098*/ 	.word	0x00000920


	//   ....[7]....
        /*009c*/ 	.word	0x00000930


	//   ....[8]....
        /*00a0*/ 	.word	0x00000960


	//   ....[9]....
        /*00a4*/ 	.word	0x00000970


	//   ....[10]....
        /*00a8*/ 	.word	0x00000b20


	//   ....[11]....
        /*00ac*/ 	.word	0x00000b90


	//   ....[12]....
        /*00b0*/ 	.word	0x00000c00


	//   ....[13]....
        /*00b4*/ 	.word	0x00000c70


	//   ....[14]....
        /*00b8*/ 	.word	0x00000ce0


	//   ....[15]....
        /*00bc*/ 	.word	0x00000d40


	//   ....[16]....
        /*00c0*/ 	.word	0x00000db0


	//   ....[17]....
        /*00c4*/ 	.word	0x00000e20


	//   ....[18]....
        /*00c8*/ 	.word	0x00000e90


	//   ....[19]....
        /*00cc*/ 	.word	0x00000f00


	//----- nvinfo : EIATTR_EXIT_INSTR_OFFSETS
	.align		4
.L_5341:
        /*00d0*/ 	.byte	0x04, 0x1c
        /*00d2*/ 	.short	(.L_5343 - .L_5342)


	//   ....[0]....
.L_5342:
        /*00d4*/ 	.word	0x00000070


	//   ....[1]....
        /*00d8*/ 	.word	0x00000ac0


	//----- nvinfo : EIATTR_MAX_THREADS
	.align		4
.L_5343:
        /*00dc*/ 	.byte	0x04, 0x05
        /*00de*/ 	.short	(.L_5345 - .L_5344)
.L_5344:
        /*00e0*/ 	.word	0x00000400
        /*00e4*/ 	.word	0x00000001
        /*00e8*/ 	.word	0x00000001


	//----- nvinfo : EIATTR_CRS_STACK_SIZE
	.align		4
.L_5345:
        /*00ec*/ 	.byte	0x04, 0x1e
        /*00ee*/ 	.short	(.L_5347 - .L_5346)
.L_5346:
        /*00f0*/ 	.word	0x00000000


	//----- nvinfo : EIATTR_CBANK_PARAM_SIZE
	.align		4
.L_5347:
        /*00f4*/ 	.byte	0x03, 0x19
        /*00f6*/ 	.short	0x0088


	//----- nvinfo : EIATTR_PARAM_CBANK
	.align		4
        /*00f8*/ 	.byte	0x04, 0x0a
        /*00fa*/ 	.short	(.L_5349 - .L_5348)
	.align		4
.L_5348:
        /*00fc*/ 	.word	index@(.nv.constant0._ZN10layer_norm22ln_bwd_finalize_kernelINS_22Kernel_traits_finalizeILj3072EffffjLj1024ELj4ENS_18Kernel_traits_baseILj3072EffffjLj1024EEEEEEEvNS_9BwdParamsE)
        /*0100*/ 	.short	0x0210
        /*0102*/ 	.short	0x0088


	//----- nvinfo : EIATTR_SW_WAR
	.align		4
.L_5349:
        /*0104*/ 	.byte	0x04, 0x36
        /*0106*/ 	.short	(.L_5351 - .L_5350)
.L_5350:
        /*0108*/ 	.word	0x00000008
.L_5351:


//--------------------- .nv.info._ZN10layer_norm13ln_bwd_kernelINS_13Kernel_traitsIffffjLj3072ELj1ELj1ELj4ELj16ENS_18Kernel_traits_baseILj3072EffffjLj128EEEEEEEvNS_9BwdParamsE --------------------------
	.section	.nv.info._ZN10layer_norm13ln_bwd_kernelINS_13Kernel_traitsIffffjLj3072ELj1ELj1ELj4ELj16ENS_18Kernel_traits_baseILj3072EffffjLj128EEEEEEEvNS_9BwdParamsE,"",@"SHT_CUDA_INFO"
	.sectionflags	@""
	.align	4


	//----- nvinfo : EIATTR_CUDA_API_VERSION
	.align		4
        /*0000*/ 	.byte	0x04, 0x37
        /*0002*/ 	.short	(.L_5353 - .L_5352)
.L_5352:
        /*0004*/ 	.word	0x00000082


	//----- nvinfo : EIATTR_KPARAM_INFO
	.align		4
.L_5353:
        /*0008*/ 	.byte	0x04, 0x17
        /*000a*/ 	.short	(.L_5355 - .L_5354)
.L_5354:
        /*000c*/ 	.word	0x00000000
        /*0010*/ 	.short	0x0000
        /*0012*/ 	.short	0x0000
        /*0014*/ 	.byte	0x00, 0xf0, 0x21, 0x02


	//----- nvinfo : EIATTR_SPARSE_MMA_MASK
	.align		4
.L_5355:
        /*0018*/ 	.byte	0x03, 0x50
        /*001a*/ 	.short	0x0000


	//----- nvinfo : EIATTR_MAXREG_COUNT
	.align		4
        /*001c*/ 	.byte	0x03, 0x1b
        /*001e*/ 	.short	0x00ff


	//----- nvinfo : EIATTR_NUM_BARRIERS
	.align		4
        /*0020*/ 	.byte	0x02, 0x4c
        /*0022*/ 	.byte	0x01
	.zero		1


	//----- nvinfo : EIATTR_MERCURY_ISA_VERSION
	.align		4
        /*0024*/ 	.byte	0x03, 0x5f
        /*0026*/ 	.short	0x0101


	//----- nvinfo : EIATTR_COOP_GROUP_MASK_REGIDS
	.align		4
        /*0028*/ 	.byte	0x04, 0x29
        /*002a*/ 	.short	(.L_5357 - .L_5356)


	//   ....[0]....
.L_5356:
        /*002c*/ 	.word	0xffffffff


	//   ....[1]....
        /*0030*/ 	.word	0xffffffff


	//   ....[2]....
        /*0034*/ 	.word	0xffffffff


	//   ....[3]....
        /*0038*/ 	.word	0xffffffff


	//   ....[4]....
        /*003c*/ 	.word	0xffffffff


	//   ....[5]....
        /*0040*/ 	.word	0xffffffff


	//   ....[6]....
        /*0044*/ 	.word	0xffffffff


	//   ....[7]....
        /*0048*/ 	.word	0xffffffff


	//   ....[8]....
        /*004c*/ 	.word	0xffffffff


	//   ....[9]....
        /*0050*/ 	.word	0xffffffff


	//   ....[10]....
        /*0054*/ 	.word	0x050000a1


	//   ....[11]....
        /*0058*/ 	.word	0x050000a1


	//   ....[12]....
        /*005c*/ 	.word	0x050000a1


	//   ....[13]....
        /*0060*/ 	.word	0x050000a1


	//   ....[14]....
        /*0064*/ 	.word	0x050000a1


	//   ....[15]....
        /*0068*/ 	.word	0x050000a1


	//   ....[16]....
        /*006c*/ 	.word	0x050000a1


	//   ....[17]....
        /*0070*/ 	.word	0x050000a1


	//   ....[18]....
        /*0074*/ 	.word	0x050000a1


	//   ....[19]....
        /*0078*/ 	.word	0x050000a1


	//----- nvinfo : EIATTR_COOP_GROUP_INSTR_OFFSETS
	.align		4
.L_5357:
        /*007c*/ 	.byte	0x04, 0x28
        /*007e*/ 	.short	(.L_5359 - .L_5358)


	//   ....[0]....
.L_5358:
        /*0080*/ 	.word	0x000019a0


	//   ....[1]....
        /*0084*/ 	.word	0x000019c0


	//   ....[2]....
        /*0088*/ 	.word	0x000019e0


	//   ....[3]....
        /*008c*/ 	.word	0x00001a00


	//   ....[4]....
        /*0090*/ 	.word	0x00001a20


	//   ....[5]....
        /*0094*/ 	.word	0x00001a40


	//   ....[6]....
        /*0098*/ 	.word	0x00001a50


	//   ....[7]....
        /*009c*/ 	.word	0x00001a80


	//   ....[8]....
        /*00a0*/ 	.word	0x00001a90


	//   ....[9]....
        /*00a4*/ 	.word	0x00001ab0


	//   ....[10]....
        /*00a8*/ 	.word	0x00002800


	//   ....[11]....
        /*00ac*/ 	.word	0x00002870


	//   ....[12]....
        /*00b0*/ 	.word	0x000028f0


	//   ....[13]....
        /*00b4*/ 	.word	0x00002960


	//   ....[14]....
        /*00b8*/ 	.word	0x000029e0


	//   ....[15]....
        /*00bc*/ 	.word	0x00002a50


	//   ....[16]....
        /*00c0*/ 	.word	0x00002ad0


	//   ....[17]....
        /*00c4*/ 	.word	0x00002b30


	//   ....[18]....
        /*00c8*/ 	.word	0x00002ba0


	//   ....[19]....
        /*00cc*/ 	.word	0x00002c00


	//----- nvinfo : EIATTR_EXIT_INSTR_OFFSETS
	.align		4
.L_5359:
        /*00d0*/ 	.byte	0x04, 0x1c
        /*00d2*/ 	.short	(.L_5361 - .L_5360)


	//   ....[0]....
.L_5360:
        /*00d4*/ 	.word	0x000027b0


	//----- nvinfo : EIATTR_MAX_THREADS
	.align		4
.L_5361:
        /*00d8*/ 	.byte	0x04, 0x05
        /*00da*/ 	.short	(.L_5363 - .L_5362)
.L_5362:
        /*00dc*/ 	.word	0x00000080
        /*00e0*/ 	.word	0x00000001
        /*00e4*/ 	.word	0x00000001


	//----- nvinfo : EIATTR_CRS_STACK_SIZE
	.align		4
.L_5363:
        /*00e8*/ 	.byte	0x04, 0x1e
        /*00ea*/ 	.short	(.L_5365 - .L_5364)
.L_5364:
        /*00ec*/ 	.word	0x00000000


	//----- nvinfo : EIATTR_CBANK_PARAM_SIZE
	.align		4
.L_5365:
        /*00f0*/ 	.byte	0x03, 0x19
        /*00f2*/ 	.short	0x0088


	//----- nvinfo : EIATTR_PARAM_CBANK
	.align		4
        /*00f4*/ 	.byte	0x04, 0x0a
        /*00f6*/ 	.short	(.L_5367 - .L_5366)
	.align		4
.L_5366:
        /*00f8*/ 	.word	index@(.nv.constant0._ZN10layer_norm13ln_bwd_kernelINS_13Kernel_traitsIffffjLj3072ELj1ELj1ELj4ELj16ENS_18Kernel_traits_baseILj3072EffffjLj128EEEEEEEvNS_9BwdParamsE)
        /*00fc*/ 	.short	0x0210
        /*00fe*/ 	.short	0x0088


	//----- nvinfo : EIATTR_SW_WAR
	.align		4
.L_5367:
        /*0100*/ 	.byte	0x04, 0x36
        /*0102*/ 	.short	(.L_5369 - .L_5368)
.L_5368:
        /*0104*/ 	.word	0x00000008
.L_5369:


//--------------------- .nv.info._ZN10layer_norm22ln_bwd_finalize_kernelINS_22Kernel_traits_finalizeILj2304E13__nv_bfloat16fS2_fjLj1024ELj4ENS_18Kernel_traits_baseILj2304ES2_fS2_fjLj1024EEEEEEEvNS_9BwdParamsE --------------------------
	.section	.nv.info._ZN10layer_norm22ln_bwd_finalize_kernelINS_22Kernel_traits_finalizeILj2304E13__nv_bfloat16fS2_fjLj1024ELj4ENS_18Kernel_traits_baseILj2304ES2_fS2_fjLj1024EEEEEEEvNS_9BwdParamsE,"",@"SHT_CUDA_INFO"
	.sectionflags	@""
	.align	4


	//----- nvinfo : EIATTR_CUDA_API_VERSION
	.align		4
        /*0000*/ 	.byte	0x04, 0x37
        /*0002*/ 	.short	(.L_5371 - .L_5370)
.L_5370:
        /*0004*/ 	.word	0x00000082


	//----- nvinfo : EIATTR_KPARAM_INFO
	.align		4
.L_5371:
        /*0008*/ 	.byte	0x04, 0x17
        /*000a*/ 	.short	(.L_5373 - .L_5372)
.L_5372:
        /*000c*/ 	.word	0x00000000
        /*0010*/ 	.short	0x0000
        /*0012*/ 	.short	0x0000
        /*0014*/ 	.byte	0x00, 0xf0, 0x21, 0x02


	//----- nvinfo : EIATTR_SPARSE_MMA_MASK
	.align		4
.L_5373:
        /*0018*/ 	.byte	0x03, 0x50
        /*001a*/ 	.short	0x0000


	//----- nvinfo : EIATTR_MAXREG_COUNT
	.align		4
        /*001c*/ 	.byte	0x03, 0x1b
        /*001e*/ 	.short	0x0040


	//----- nvinfo : EIATTR_NUM_BARRIERS
	.align		4
        /*0020*/ 	.byte	0x02, 0x4c
        /*0022*/ 	.byte	0x01
	.zero		1


	//----- nvinfo : EIATTR_MERCURY_ISA_VERSION
	.align		4
        /*0024*/ 	.byte	0x03, 0x5f
        /*0026*/ 	.short	0x0101


	//----- nvinfo : EIATTR_COOP_GROUP_MASK_REGIDS
	.align		4
        /*0028*/ 	.byte	0x04, 0x29
        /*002a*/ 	.short	(.L_5375 - .L_5374)


	//   ....[0]....
.L_5374:
        /*002c*/ 	.word	0xffffffff


	//   ....[1]....
        /*0030*/ 	.word	0xffffffff


	//   ....[2]....
        /*0034*/ 	.word	0xffffffff


	//   ....[3]....
        /*0038*/ 	.word	0xffffffff


	//   ....[4]....
        /*003c*/ 	.word	0xffffffff


	//   ....[5]....
        /*0040*/ 	.word	0xffffffff


	//   ....[6]....
        /*0044*/ 	.word	0xffffffff


	//   ....[7]....
        /*0048*/ 	.word	0xffffffff


	//   ....[8]....
        /*004c*/ 	.word	0xffffffff


	//   ....[9]....
        /*0050*/ 	.word	0xffffffff


	//   ....[10]....
        /*0054*/ 	.word	0x05000011


	//   ....[11]....
        /*0058*/ 	.word	0x05000011


	//   ....[12]....
        /*005c*/ 	.word	0x05000011


	//   ....[13]....
        /*0060*/ 	.word	0x05000011


	//   ....[14]....
        /*0064*/ 	.word	0x05000011


	//   ....[15]....
        /*0068*/ 	.word	0x05000011


	//   ....[16]....
        /*006c*/ 	.word	0x05000011


	//   ....[17]....
        /*0070*/ 	.word	0x05000011


	//   ....[18]....
        /*0074*/ 	.word	0x05000011


	//   ....[19]....
        /*0078*/ 	.word	0x05000011


	//----- nvinfo : EIATTR_COOP_GROUP_INSTR_OFFSETS
	.align		4
.L_5375:
        /*007c*/ 	.byte	0x04, 0x28
        /*007e*/ 	.short	(.L_5377 - .L_5376)


	//   ....[0]....
.L_5376:
        /*0080*/ 	.word	0x00000860


	//   ....[1]....
        /*0084*/ 	.word	0x00000870


	//   ....[2]....
        /*0088*/ 	.word	0x000008a0


	//   ....[3]....
        /*008c*/ 	.word	0x000008b0


	//   ....[4]....
        /*0090*/ 	.word	0x000008e0


	//   ....[5]....
        /*0094*/ 	.word	0x000008f0


	//   ....[6]....
        /*0098*/ 	.word	0x00000920


	//   ....[7]....
        /*009c*/ 	.word	0x00000930


	//   ....[8]....
        /*00a0*/ 	.word	0x00000960


	//   ....[9]....
        /*00a4*/ 	.word	0x00000970


	//   ....[10]....
        /*00a8*/ 	.word	0x00000b70


	//   ....[11]....
        /*00ac*/ 	.word	0x00000be0


	//   ....[12]....
        /*00b0*/ 	.word	0x00000c50


	//   ....[13]....
        /*00b4*/ 	.word	0x00000cc0


	//   ....[14]....
        /*00b8*/ 	.word	0x00000d30


	//   ....[15]....
        /*00bc*/ 	.word	0x00000d90


	//   ....[16]....
        /*00c0*/ 	.word	0x00000e00


	//   ....[17]....
        /*00c4*/ 	.word	0x00000e70


	//   ....[18]....
        /*00c8*/ 	.word	0x00000ee0


	//   ....[19]....
        /*00cc*/ 	.word	0x00000f50


	//----- nvinfo : EIATTR_EXIT_INSTR_OFFSETS
	.align		4
.L_5377:
        /*00d0*/ 	.byte	0x04, 0x1c
        /*00d2*/ 	.short	(.L_5379 - .L_5378)


	//   ....[0]....
.L_5378:
        /*00d4*/ 	.word	0x00000070


	//   ....[1]....
        /*00d8*/ 	.word	0x00000b10


	//----- nvinfo : EIATTR_MAX_THREADS
	.align		4
.L_5379:
        /*00dc*/ 	.byte	0x04, 0x05
        /*00de*/ 	.short	(.L_5381 - .L_5380)
.L_5380:
        /*00e0*/ 	.word	0x00000400
        /*00e4*/ 	.word	0x00000001
        /*00e8*/ 	.word	0x00000001


	//----- nvinfo : EIATTR_CRS_STACK_SIZE
	.align		4
.L_5381:
        /*00ec*/ 	.byte	0x04, 0x1e
        /*00ee*/ 	.short	(.L_5383 - .L_5382)
.L_5382:
        /*00f0*/ 	.word	0x00000000


	//----- nvinfo : EIATTR_CBANK_PARAM_SIZE
	.align		4
.L_5383:
        /*00f4*/ 	.byte	0x03, 0x19
        /*00f6*/ 	.short	0x0088


	//----- nvinfo : EIATTR_PARAM_CBANK
	.align		4
        /*00f8*/ 	.byte	0x04, 0x0a
        /*00fa*/ 	.short	(.L_5385 - .L_5384)
	.align		4
.L_5384:
        /*00fc*/ 	.word	index@(.nv.constant0._ZN10layer_norm22ln_bwd_finalize_kernelINS_22Kernel_traits_finalizeILj2304E13__nv_bfloat16fS2_fjLj1024ELj4ENS_18Kernel_traits_baseILj2304ES2_fS2_fjLj1024EEEEEEEvNS_9BwdParamsE)
        /*0100*/ 	.short	0x0210
        /*0102*/ 	.short	0x0088


	//----- nvinfo : EIATTR_SW_WAR
	.align		4
.L_5385:
        /*0104*/ 	.byte	0x04, 0x36
        /*0106*/ 	.short	(.L_5387 - .L_5386)
.L_5386:
        /*0108*/ 	.word	0x00000008
.L_5387:


//--------------------- .nv.info._ZN10layer_norm13ln_bwd_kernelINS_13Kernel_traitsI13__nv_bfloat16fS2_fjLj2304ELj1ELj1ELj4ELj8ENS_18Kernel_traits_baseILj2304ES2_fS2_fjLj128EEEEEEEvNS_9BwdParamsE --------------------------
	.section	.nv.info._ZN10layer_norm13ln_bwd_kernelINS_13Kernel_traitsI13__nv_bfloat16fS2_fjLj2304ELj1ELj1ELj4ELj8ENS_18Kernel_traits_baseILj2304ES2_fS2_fjLj128EEEEEEEvNS_9BwdParamsE,"",@"SHT_CUDA_INFO"
	.sectionflags	@""
	.align	4


	//----- nvinfo : EIATTR_CUDA_API_VERSION
	.align		4
        /*0000*/ 	.byte	0x04, 0x37
        /*0002*/ 	.short	(.L_5389 - .L_5388)
.L_5388:
        /*0004*/ 	.word	0x00000082


	//----- nvinfo : EIATTR_KPARAM_INFO
	.align		4
.L_5389:
        /*0008*/ 	.byte	0x04, 0x17
        /*000a*/ 	.short	(.L_5391 - .L_5390)
.L_5390:
        /*000c*/ 	.word	0x00000000
        /*0010*/ 	.short	0x0000
        /*0012*/ 	.short	0x0000
        /*0014*/ 	.byte	0x00, 0xf0, 0x21, 0x02


	//----- nvinfo : EIATTR_SPARSE_MMA_MASK
	.align		4
.L_5391:
        /*0018*/ 	.byte	0x03, 0x50
        /*001a*/ 	.short	0x0000


	//----- nvinfo : EIATTR_MAXREG_COUNT
	.align		4
        /*001c*/ 	.byte	0x03, 0x1b
        /*001e*/ 	.short	0x00ff


	//----- nvinfo : EIATTR_NUM_BARRIERS
	.align		4
        /*0020*/ 	.byte	0x02, 0x4c
        /*0022*/ 	.byte	0x01
	.zero		1


	//----- nvinfo : EIATTR_MERCURY_ISA_VERSION
	.align		4
        /*0024*/ 	.byte	0x03, 0x5f
        /*0026*/ 	.short	0x0101


	//----- nvinfo : EIATTR_COOP_GROUP_MASK_REGIDS
	.align		4
        /*0028*/ 	.byte	0x04, 0x29
        /*002a*/ 	.short	(.L_5393 - .L_5392)


	//   ....[0]....
.L_5392:
        /*002c*/ 	.word	0xffffffff


	//   ....[1]....
        /*0030*/ 	.word	0xffffffff


	//   ....[2]....
        /*0034*/ 	.word	0xffffffff


	//   ....[3]....
        /*0038*/ 	.word	0xffffffff


	//   ....[4]....
        /*003c*/ 	.word	0xffffffff


	//   ....[5]....
        /*0040*/ 	.word	0xffffffff


	//   ....[6]....
        /*0044*/ 	.word	0xffffffff


	//   ....[7]....
        /*0048*/ 	.word	0xffffffff


	//   ....[8]....
        /*004c*/ 	.word	0xffffffff


	//   ....[9]....
        /*0050*/ 	.word	0xffffffff


	//   ....[10]....
        /*0054*/ 	.word	0x0500007a


	//   ....[11]....
        /*0058*/ 	.word	0x0500007a


	//   ....[12]....
        /*005c*/ 	.word	0x0500007a


	//   ....[13]....
        /*0060*/ 	.word	0x0500007a


	//   ....[14]....
        /*0064*/ 	.word	0x0500007a


	//   ....[15]....
        /*0068*/ 	.word	0x0500007a


	//   ....[16]....
        /*006c*/ 	.word	0x0500007a


	//   ....[17]....
        /*0070*/ 	.word	0x0500007a


	//   ....[18]....
        /*0074*/ 	.word	0x0500007a


	//   ....[19]....
        /*0078*/ 	.word	0x0500007a


	//----- nvinfo : EIATTR_COOP_GROUP_INSTR_OFFSETS
	.align		4
.L_5393:
        /*007c*/ 	.byte	0x04, 0x28
        /*007e*/ 	.short	(.L_5395 - .L_5394)


	//   ....[0]....
.L_5394:
        /*0080*/ 	.word	0x00001b80


	//   ....[1]....
        /*0084*/ 	.word	0x00001ba0


	//   ....[2]....
        /*0088*/ 	.word	0x00001bc0


	//   ....[3]....
        /*008c*/ 	.word	0x00001be0


	//   ....[4]....
        /*0090*/ 	.word	0x00001c00


	//   ....[5]....
        /*0094*/ 	.word	0x00001c20


	//   ....[6]....
        /*0098*/ 	.word	0x00001c30


	//   ....[7]....
        /*009c*/ 	.word	0x00001c60


	//   ....[8]....
        /*00a0*/ 	.word	0x00001c70


	//   ....[9]....
        /*00a4*/ 	.word	0x00001c90


	//   ....[10]....
        /*00a8*/ 	.word	0x00002920


	//   ....[11]....
        /*00ac*/ 	.word	0x00002990


	//   ....[12]....
        /*00b0*/ 	.word	0x00002a10


	//   ....[13]....
        /*00b4*/ 	.word	0x00002a80


	//   ....[14]....
        /*00b8*/ 	.word	0x00002b00


	//   ....[15]....
        /*00bc*/ 	.word	0x00002b70


	//   ....[16]....
        /*00c0*/ 	.word	0x00002bf0


	//   ....[17]....
        /*00c4*/ 	.word	0x00002c50


	//   ....[18]....
        /*00c8*/ 	.word	0x00002cc0


	//   ....[19]....
        /*00cc*/ 	.word	0x00002d20


	//----- nvinfo : EIATTR_EXIT_INSTR_OFFSETS
	.align		4
.L_5395:
        /*00d0*/ 	.byte	0x04, 0x1c
        /*00d2*/ 	.short	(.L_5397 - .L_5396)


	//   ....[0]....
.L_5396:
        /*00d4*/ 	.word	0x000028d0


	//----- nvinfo : EIATTR_MAX_THREADS
	.align		4
.L_5397:
        /*00d8*/ 	.byte	0x04, 0x05
        /*00da*/ 	.short	(.L_5399 - .L_5398)
.L_5398:
        /*00dc*/ 	.word	0x00000080
        /*00e0*/ 	.word	0x00000001
        /*00e4*/ 	.word	0x00000001


	//----- nvinfo : EIATTR_CRS_STACK_SIZE
	.align		4
.L_5399:
        /*00e8*/ 	.byte	0x04, 0x1e
        /*00ea*/ 	.short	(.L_5401 - .L_5400)
.L_5400:
        /*00ec*/ 	.word	0x00000000


	//----- nvinfo : EIATTR_CBANK_PARAM_SIZE
	.align		4
.L_5401:
        /*00f0*/ 	.byte	0x03, 0x19
        /*00f2*/ 	.short	0x0088


	//----- nvinfo : EIATTR_PARAM_CBANK
	.align		4
        /*00f4*/ 	.byte	0x04, 0x0a
        /*00f6*/ 	.short	(.L_5403 - .L_5402)
	.align		4
.L_5402:
        /*00f8*/ 	.word	index@(.nv.constant0._ZN10layer_norm13ln_bwd_kernelINS_13Kernel_traitsI13__nv_bfloat16fS2_fjLj2304ELj1ELj1ELj4ELj8ENS_18Kernel_traits_baseILj2304ES2_fS2_fjLj128EEEEEEEvNS_9BwdParamsE)
        /*00fc*/ 	.short	0x0210
        /*00fe*/ 	.short	0x0088


	//----- nvinfo : EIATTR_SW_WAR
	.align		4
.L_5403:
        /*0100*/ 	.byte	0x04, 0x36
        /*0102*/ 	.short	(.L_5405 - .L_5404)
.L_5404:
        /*0104*/ 	.word	0x00000008
.L_5405:


//--------------------- .nv.info._ZN10layer_norm22ln_bwd_finalize_kernelINS_22Kernel_traits_finalizeILj2304E13__nv_bfloat16S2_S2_fjLj1024ELj4ENS_18Kernel_traits_baseILj2304ES2_S2_S2_fjLj1024EEEEEEEvNS_9BwdParamsE --------------------------
	.section	.nv.info._ZN10layer_norm22ln_bwd_finalize_kernelINS_22Kernel_traits_finalizeILj2304E13__nv_bfloat16S2_S2_fjLj1024ELj4ENS_18Kernel_traits_baseILj2304ES2_S2_S2_fjLj1024EEEEEEEvNS_9BwdParamsE,"",@"SHT_CUDA_INFO"
	.sectionflags	@""
	.align	4


	//----- nvinfo : EIATTR_CUDA_API_VERSION
	.align		4
        /*0000*/ 	.byte	0x04, 0x37
        /*0002*/ 	.short	(.L_5407 - .L_5406)
.L_5406:
        /*0004*/ 	.word	0x00000082


	//----- nvinfo : EIATTR_KPARAM_INFO
	.align		4
.L_5407:
        /*0008*/ 	.byte	0x04, 0x17
        /*000a*/ 	.short	(.L_5409 - .L_5408)
.L_5408:
        /*000c*/ 	.word	0x00000000
        /*0010*/ 	.short	0x0000
        /*0012*/ 	.short	0x0000
        /*0014*/ 	.byte	0x00, 0xf0, 0x21, 0x02


	//----- nvinfo : EIATTR_SPARSE_MMA_MASK
	.align		4
.L_5409:
        /*0018*/ 	.byte	0x03, 0x50
        /*001a*/ 	.short	0x0000


	//----- nvinfo : EIATTR_MAXREG_COUNT
	.align		4
        /*001c*/ 	.byte	0x03, 0x1b
        /*001e*/ 	.short	0x0040


	//----- nvinfo : EIATTR_NUM_BARRIERS
	.align		4
        /*0020*/ 	.byte	0x02, 0x4c
        /*0022*/ 	.byte	0x01
	.zero		1


	//----- nvinfo : EIATTR_MERCURY_ISA_VERSION
	.align		4
        /*0024*/ 	.byte	0x03, 0x5f
        /*0026*/ 	.short	0x0101


	//----- nvinfo : EIATTR_COOP_GROUP_MASK_REGIDS
	.align		4
        /*0028*/ 	.byte	0x04, 0x29
        /*002a*/ 	.short	(.L_5411 - .L_5410)


	//   ....[0]....
.L_5410:
        /*002c*/ 	.word	0xffffffff


	//   ....[1]....
        /*0030*/ 	.word	0xffffffff


	//   ....[2]....
        /*0034*/ 	.word	0xffffffff


	//   ....[3]....
        /*0038*/ 	.word	0xffffffff


	//   ....[4]....
        /*003c*/ 	.word	0xffffffff


	//   ....[5]....
        /*0040*/ 	.word	0xffffffff


	//   ....[6]....
        /*0044*/ 	.word	0xffffffff


	//   ....[7]....
        /*0048*/ 	.word	0xffffffff


	//   ....[8]....
        /*004c*/ 	.word	0xffffffff


	//   ....[9]....
        /*0050*/ 	.word	0xffffffff


	//   ....[10]....
        /*0054*/ 	.word	0x05000011


	//   ....[11]....
        /*0058*/ 	.word	0x05000011


	//   ....[12]....
        /*005c*/ 	.word	0x05000011


	//   ....[13]....
        /*0060*/ 	.word	0x05000011


	//   ....[14]....
        /*0064*/ 	.word	0x05000011


	//   ....[15]....
        /*0068*/ 	.word	0x05000011


	//   ....[16]....
        /*006c*/ 	.word	0x05000011


	//   ....[17]....
        /*0070*/ 	.word	0x05000011


	//   ....[18]....
        /*0074*/ 	.word	0x05000011


	//   ....[19]....
        /*0078*/ 	.word	0x05000011


	//----- nvinfo : EIATTR_COOP_GROUP_INSTR_OFFSETS
	.align		4
.L_5411:
        /*007c*/ 	.byte	0x04, 0x28
        /*007e*/ 	.short	(.L_5413 - .L_5412)


	//   ....[0]....
.L_5412:
        /*0080*/ 	.word	0x00000860


	//   ....[1]....
        /*0084*/ 	.word	0x00000870


	//   ....[2]....
        /*0088*/ 	.word	0x000008a0


	//   ....[3]....
        /*008c*/ 	.word	0x000008b0


	//   ....[4]....
        /*0090*/ 	.word	0x000008e0


	//   ....[5]....
        /*0094*/ 	.word	0x000008f0


	//   ....[6]....
        /*0098*/ 	.word	0x00000920


	//   ....[7]....
        /*009c*/ 	.word	0x00000930


	//   ....[8]....
        /*00a0*/ 	.word	0x00000960


	//   ....[9]....
        /*00a4*/ 	.word	0x00000970


	//   ....[10]....
        /*00a8*/ 	.word	0x00000b70


	//   ....[11]....
        /*00ac*/ 	.word	0x00000be0


	//   ....[12]....
        /*00b0*/ 	.word	0x00000c50


	//   ....[13]....
        /*00b4*/ 	.word	0x00000cc0


	//   ....[14]....
        /*00b8*/ 	.word	0x00000d30


	//   ....[15]....
        /*00bc*/ 	.word	0x00000d90


	//   ....[16]....
        /*00c0*/ 	.word	0x00000e00


	//   ....[17]....
        /*00c4*/ 	.word	0x00000e70


	//   ....[18]....
        /*00c8*/ 	.word	0x00000ee0


	//   ....[19]....
        /*00cc*/ 	.word	0x00000f50


	//----- nvinfo : EIATTR_EXIT_INSTR_OFFSETS
	.align		4
.L_5413:
        /*00d0*/ 	.byte	0x04, 0x1c
        /*00d2*/ 	.short	(.L_5415 - .L_5414)


	//   ....[0]....
.L_5414:
        /*00d4*/ 	.word	0x00000070


	//   ....[1]....
        /*00d8*/ 	.word	0x00000b10


	//----- nvinfo : EIATTR_MAX_THREADS
	.align		4
.L_5415:
        /*00dc*/ 	.byte	0x04, 0x05
        /*00de*/ 	.short	(.L_5417 - .L_5416)
.L_5416:
        /*00e0*/ 	.word	0x00000400
        /*00e4*/ 	.word	0x00000001
        /*00e8*/ 	.word	0x00000001


	//----- nvinfo : EIATTR_CRS_STACK_SIZE
	.align		4
.L_5417:
        /*00ec*/ 	.byte	0x04, 0x1e
        /*00ee*/ 	.short	(.L_5419 - .L_5418)
.L_5418:
        /*00f0*/ 	.word	0x00000000


	//----- nvinfo : EIATTR_CBANK_PARAM_SIZE
	.align		4
.L_5419:
        /*00f4*/ 	.byte	0x03, 0x19
        /*00f6*/ 	.short	0x0088


	//----- nvinfo : EIATTR_PARAM_CBANK
	.align		4
        /*00f8*/ 	.byte	0x04, 0x0a
        /*00fa*/ 	.short	(.L_5421 - .L_5420)
	.align		4
.L_5420:
        /*00fc*/ 	.word	index@(.nv.constant0._ZN10layer_norm22ln_bwd_finalize_kernelINS_22Kernel_traits_finalizeILj2304E13__nv_bfloat16S2_S2_fjLj1024ELj4ENS_18Kernel_traits_baseILj2304ES2_S2_S2_fjLj1024EEEEEEEvNS_9BwdParamsE)
        /*0100*/ 	.short	0x0210
        /*0102*/ 	.short	0x0088


	//----- nvinfo : EIATTR_SW_WAR
	.align		4
.L_5421:
        /*0104*/ 	.byte	0x04, 0x36
        /*0106*/ 	.short	(.L_5423 - .L_5422)
.L_5422:
        /*0108*/ 	.word	0x00000008
.L_5423:


//--------------------- .nv.info._ZN10layer_norm13ln_bwd_kernelINS_13Kernel_traitsI13__nv_bfloat16S2_S2_fjLj2304ELj1ELj1ELj4ELj4ENS_18Kernel_traits_baseILj2304ES2_S2_S2_fjLj128EEEEEEEvNS_9BwdParamsE --------------------------
	.section	.nv.info._ZN10layer_norm13ln_bwd_kernelINS_13Kernel_traitsI13__nv_bfloat16S2_S2_fjLj2304ELj1ELj1ELj4ELj4ENS_18Kernel_traits_baseILj2304ES2_S2_S2_fjLj128EEEEEEEvNS_9BwdParamsE,"",@"SHT_CUDA_INFO"
	.sectionflags	@""
	.align	4


	//----- nvinfo : EIATTR_CUDA_API_VERSION
	.align		4
        /*0000*/ 	.byte	0x04, 0x37
        /*0002*/ 	.short	(.L_5425 - .L_5424)
.L_5424:
        /*0004*/ 	.word	0x00000082


	//----- nvinfo : EIATTR_KPARAM_INFO
	.align		4
.L_5425:
        /*0008*/ 	.byte	0x04, 0x17
        /*000a*/ 	.short	(.L_5427 - .L_5426)
.L_5426:
        /*000c*/ 	.word	0x00000000
        /*0010*/ 	.short	0x0000
        /*0012*/ 	.short	0x0000
        /*0014*/ 	.byte	0x00, 0xf0, 0x21, 0x02


	//----- nvinfo : EIATTR_SPARSE_MMA_MASK
	.align		4
.L_5427:
        /*0018*/ 	.byte	0x03, 0x50
        /*001a*/ 	.short	0x0000


	//----- nvinfo : EIATTR_MAXREG_COUNT
	.align		4
        /*001c*/ 	.byte	0x03, 0x1b
        /*001e*/ 	.short	0x00ff


	//----- nvinfo : EIATTR_NUM_BARRIERS
	.align		4
        /*0020*/ 	.byte	0x02, 0x4c
        /*0022*/ 	.byte	0x01
	.zero		1


	//----- nvinfo : EIATTR_MERCURY_ISA_VERSION
	.align		4
        /*0024*/ 	.byte	0x03, 0x5f
        /*0026*/ 	.short	0x0101


	//----- nvinfo : EIATTR_COOP_GROUP_MASK_REGIDS
	.align		4
        /*0028*/ 	.byte	0x04, 0x29
        /*002a*/ 	.short	(.L_5429 - .L_5428)


	//   ....[0]....
.L_5428:
        /*002c*/ 	.word	0xffffffff


	//   ....[1]....
        /*0030*/ 	.word	0xffffffff


	//   ....[2]....
        /*0034*/ 	.word	0xffffffff


	//   ....[3]....
        /*0038*/ 	.word	0xffffffff


	//   ....[4]....
        /*003c*/ 	.word	0xffffffff


	//   ....[5]....
        /*0040*/ 	.word	0xffffffff


	//   ....[6]....
        /*0044*/ 	.word	0xffffffff


	//   ....[7]....
        /*0048*/ 	.word	0xffffffff


	//   ....[8]....
        /*004c*/ 	.word	0xffffffff


	//   ....[9]....
        /*0050*/ 	.word	0xffffffff


	//   ....[10]....
        /*0054*/ 	.word	0x05000024


	//   ....[11]....
        /*0058*/ 	.word	0x05000024


	//   ....[12]....
        /*005c*/ 	.word	0x05000024


	//   ....[13]....
        /*0060*/ 	.word	0x05000024


	//   ....[14]....
        /*0064*/ 	.word	0x05000024


	//   ....[15]....
        /*0068*/ 	.word	0x05000024


	//   ....[16]....
        /*006c*/ 	.word	0x05000024


	//   ....[17]....
        /*0070*/ 	.word	0x05000024


	//   ....[18]....
        /*0074*/ 	.word	0x05000024


	//   ....[19]....
        /*0078*/ 	.word	0x05000024


	//----- nvinfo : EIATTR_COOP_GROUP_INSTR_OFFSETS
	.align		4
.L_5429:
        /*007c*/ 	.byte	0x04, 0x28
        /*007e*/ 	.short	(.L_5431 - .L_5430)


	//   ....[0]....
.L_5430:
        /*0080*/ 	.word	0x00001e50


	//   ....[1]....
        /*0084*/ 	.word	0x00001e60


	//   ....[2]....
        /*0088*/ 	.word	0x00001e90


	//   ....[3]....
        /*008c*/ 	.word	0x00001ea0


	//   ....[4]....
        /*0090*/ 	.word	0x00001ed0


	//   ....[5]....
        /*0094*/ 	.word	0x00001ee0


	//   ....[6]....
        /*0098*/ 	.word	0x00001f10


	//   ....[7]....
        /*009c*/ 	.word	0x00001f20


	//   ....[8]....
        /*00a0*/ 	.word	0x00001f50


	//   ....[9]....
        /*00a4*/ 	.word	0x00001f60


	//   ....[10]....
        /*00a8*/ 	.word	0x00002c20


	//   ....[11]....
        /*00ac*/ 	.word	0x00002c70


	//   ....[12]....
        /*00b0*/ 	.word	0x00002cd0


	//   ....[13]....
        /*00b4*/ 	.word	0x00002d30


	//   ....[14]....
        /*00b8*/ 	.word	0x00002d90


	//   ....[15]....
        /*00bc*/ 	.word	0x00002df0


	//   ....[16]....
        /*00c0*/ 	.word	0x00002e50


	//   ....[17]....
        /*00c4*/ 	.word	0x00002eb0


	//   ....[18]....
        /*00c8*/ 	.word	0x00002f10


	//   ....[19]....
        /*00cc*/ 	.word	0x00002f70


	//----- nvinfo : EIATTR_EXIT_INSTR_OFFSETS
	.align		4
.L_5431:
        /*00d0*/ 	.byte	0x04, 0x1c
        /*00d2*/ 	.short	(.L_5433 - .L_5432)


	//   ....[0]....
.L_5432:
        /*00d4*/ 	.word	0x00002bd0


	//----- nvinfo : EIATTR_MAX_THREADS
	.align		4
.L_5433:
        /*00d8*/ 	.byte	0x04, 0x05
        /*00da*/ 	.short	(.L_5435 - .L_5434)
.L_5434:
        /*00dc*/ 	.word	0x00000080
        /*00e0*/ 	.word	0x00000001
        /*00e4*/ 	.word	0x00000001


	//----- nvinfo : EIATTR_CRS_STACK_SIZE
	.align		4
.L_5435:
        /*00e8*/ 	.byte	0x04, 0x1e
        /*00ea*/ 	.short	(.L_5437 - .L_5436)
.L_5436:
        /*00ec*/ 	.word	0x00000000


	//----- nvinfo : EIATTR_CBANK_PARAM_SIZE
	.align		4
.L_5437:
        /*00f0*/ 	.byte	0x03, 0x19
        /*00f2*/ 	.short	0x0088


	//----- nvinfo : EIATTR_PARAM_CBANK
	.align		4
        /*00f4*/ 	.byte	0x04, 0x0a
        /*00f6*/ 	.short	(.L_5439 - .L_5438)
	.align		4
.L_5438:
        /*00f8*/ 	.word	index@(.nv.constant0._ZN10layer_norm13ln_bwd_kernelINS_13Kernel_traitsI13__nv_bfloat16S2_S2_fjLj2304ELj1ELj1ELj4ELj4ENS_18Kernel_traits_baseILj2304ES2_S2_S2_fjLj128EEEEEEEvNS_9BwdParamsE)
        /*00fc*/ 	.short	0x0210
        /*00fe*/ 	.short	0x0088


	//----- nvinfo : EIATTR_SW_WAR
	.align		4
.L_5439:
        /*0100*/ 	.byte	0x04, 0x36
        /*0102*/ 	.short	(.L_5441 - .L_5440)
.L_5440:
        /*0104*/ 	.word	0x00000008
.L_5441:


//--------------------- .nv.info._ZN10layer_norm22ln_bwd_finalize_kernelINS_22Kernel_traits_finalizeILj2304E6__halffS2_fjLj1024ELj4ENS_18Kernel_traits_baseILj2304ES2_fS2_fjLj1024EEEEEEEvNS_9BwdParamsE --------------------------
	.section	.nv.info._ZN10layer_norm22ln_bwd_finalize_kernelINS_22Kernel_traits_finalizeILj2304E6__halffS2_fjLj1024ELj4ENS_18Kernel_traits_baseILj2304ES2_fS2_fjLj1024EEEEEEEvNS_9BwdParamsE,"",@"SHT_CUDA_INFO"
	.sectionflags	@""
	.align	4


	//----- nvinfo : EIATTR_CUDA_API_VERSION
	.align		4
        /*0000*/ 	.byte	0x04, 0x37
        /*0002*/ 	.short	(.L_5443 - .L_5442)
.L_5442:
        /*0004*/ 	.word	0x00000082


	//----- nvinfo : EIATTR_KPARAM_INFO
	.align		4
.L_5443:
        /*0008*/ 	.byte	0x04, 0x17
        /*000a*/ 	.short	(.L_5445 - .L_5444)
.L_5444:
        /*000c*/ 	.word	0x00000000
        /*0010*/ 	.short	0x0000
        /*0012*/ 	.short	0x0000
        /*0014*/ 	.byte	0x00, 0xf0, 0x21, 0x02


	//----- nvinfo : EIATTR_SPARSE_MMA_MASK
	.align		4
.L_5445:
        /*0018*/ 	.byte	0x03, 0x50
        /*001a*/ 	.short	0x0000


	//----- nvinfo : EIATTR_MAXREG_COUNT
	.align		4
        /*001c*/ 	.byte	0x03, 0x1b
        /*001e*/ 	.short	0x0040


	//----- nvinfo : EIATTR_NUM_BARRIERS
	.align		4
        /*0020*/ 	.byte	0x02, 0x4c
        /*0022*/ 	.byte	0x01
	.zero		1


	//----- nvinfo : EIATTR_MERCURY_ISA_VERSION
	.align		4
        /*0024*/ 	.byte	0x03, 0x5f
        /*0026*/ 	.short	0x0101


	//----- nvinfo : EIATTR_COOP_GROUP_MASK_REGIDS
	.align		4
        /*0028*/ 	.byte	0x04, 0x29
        /*002a*/ 	.short	(.L_5447 - .L_5446)


	//   ....[0]....
.L_5446:
        /*002c*/ 	.word	0xffffffff


	//   ....[1]....
        /*0030*/ 	.word	0xffffffff


	//   ....[2]....
        /*0034*/ 	.word	0xffffffff


	//   ....[3]....
        /*0038*/ 	.word	0xffffffff


	//   ....[4]....
        /*003c*/ 	.word	0xffffffff


	//   ....[5]....
        /*0040*/ 	.word	0xffffffff


	//   ....[6]....
        /*0044*/ 	.word	0xffffffff


	//   ....[7]....
        /*0048*/ 	.word	0xffffffff


	//   ....[8]....
        /*004c*/ 	.word	0xffffffff


	//   ....[9]....
        /*0050*/ 	.word	0xffffffff


	//   ....[10]....
        /*0054*/ 	.word	0x05000011


	//   ....[11]....
        /*0058*/ 	.word	0x05000011


	//   ....[12]....
        /*005c*/ 	.word	0x05000011


	//   ....[13]....
        /*0060*/ 	.word	0x05000011


	//   ....[14]....
        /*0064*/ 	.word	0x05000011


	//   ....[15]....
        /*0068*/ 	.word	0x05000011


	//   ....[16]....
        /*006c*/ 	.word	0x05000011


	//   ....[17]....
        /*0070*/ 	.word	0x05000011


	//   ....[18]....
        /*0074*/ 	.word	0x05000011


	//   ....[19]....
        /*0078*/ 	.word	0x05000011


	//----- nvinfo : EIATTR_COOP_GROUP_INSTR_OFFSETS
	.align		4
.L_5447:
        /*007c*/ 	.byte	0x04, 0x28
        /*007e*/ 	.short	(.L_5449 - .L_5448)


	//   ....[0]....
.L_5448:
        /*0080*/ 	.word	0x00000860


	//   ....[1]....
        /*0084*/ 	.word	0x00000870


	//   ....[2]....
        /*0088*/ 	.word	0x000008a0


	//   ....[3]....
        /*008c*/ 	.word	0x000008b0


	//   ....[4]....
        /*0090*/ 	.word	0x000008e0


	//   ....[5]....
        /*0094*/ 	.word	0x000008f0


	//   ....[6]....
        /*0098*/ 	.word	0x00000920


	//   ....[7]....
        /*009c*/ 	.word	0x00000930


	//   ....[8]....
        /*00a0*/ 	.word	0x00000960


	//   ....[9]....
        /*00a4*/ 	.word	0x00000970


	//   ....[10]....
        /*00a8*/ 	.word	0x00000b70


	//   ....[11]....
        /*00ac*/ 	.word	0x00000be0


	//   ....[12]....
        /*00b0*/ 	.word	0x00000c50


	//   ....[13]....
        /*00b4*/ 	.word	0x00000cc0


	//   ....[14]....
        /*00b8*/ 	.word	0x00000d30


	//   ....[15]....
        /*00bc*/ 	.word	0x00000d90


	//   ....[16]....
        /*00c0*/ 	.word	0x00000e00


	//   ....[17]....
        /*00c4*/ 	.word	0x00000e70


	//   ....[18]....
        /*00c8*/ 	.word	0x00000ee0


	//   ....[19]....
        /*00cc*/ 	.word	0x00000f50


	//----- nvinfo : EIATTR_EXIT_INSTR_OFFSETS
	.align		4
.L_5449:
        /*00d0*/ 	.byte	0x04, 0x1c
        /*00d2*/ 	.short	(.L_5451 - .L_5450)


	//   ....[0]....
.L_5450:
        /*00d4*/ 	.word	0x00000070


	//   ....[1]....
        /*00d8*/ 	.word	0x00000b10


	//----- nvinfo : EIATTR_MAX_THREADS
	.align		4
.L_5451:
        /*00dc*/ 	.byte	0x04, 0x05
        /*00de*/ 	.short	(.L_5453 - .L_5452)
.L_5452:
        /*00e0*/ 	.word	0x00000400
        /*00e4*/ 	.word	0x00000001
        /*00e8*/ 	.word	0x00000001


	//----- nvinfo : EIATTR_CRS_STACK_SIZE
	.align		4
.L_5453:
        /*00ec*/ 	.byte	0x04, 0x1e
        /*00ee*/ 	.short	(.L_5455 - .L_5454)
.L_5454:
        /*00f0*/ 	.word	0x00000000


	//----- nvinfo : EIATTR_CBANK_PARAM_SIZE
	.align		4
.L_5455:
        /*00f4*/ 	.byte	0x03, 0x19
        /*00f6*/ 	.short	0x0088


	//----- nvinfo : EIATTR_PARAM_CBANK
	.align		4
        /*00f8*/ 	.byte	0x04, 0x0a
        /*00fa*/ 	.short	(.L_5457 - .L_5456)
	.align		4
.L_5456:
        /*00fc*/ 	.word	index@(.nv.constant0._ZN10layer_norm22ln_bwd_finalize_kernelINS_22Kernel_traits_finalizeILj2304E6__halffS2_fjLj1024ELj4ENS_18Kernel_traits_baseILj2304ES2_fS2_fjLj1024EEEEEEEvNS_9BwdParamsE)
        /*0100*/ 	.short	0x0210
        /*0102*/ 	.short	0x0088


	//----- nvinfo : EIATTR_SW_WAR
	.align		4
.L_5457:
        /*0104*/ 	.byte	0x04, 0x36
        /*0106*/ 	.short	(.L_5459 - .L_5458)
.L_5458:
        /*0108*/ 	.word	0x00000008
.L_5459:


//--------------------- .nv.info._ZN10layer_norm13ln_bwd_kernelINS_13Kernel_traitsI6__halffS2_fjLj2304ELj1ELj1ELj4ELj8ENS_18Kernel_traits_baseILj2304ES2_fS2_fjLj128EEEEEEEvNS_9BwdParamsE --------------------------
	.section	.nv.info._ZN10layer_norm13ln_bwd_kernelINS_13Kernel_traitsI6__halffS2_fjLj2304ELj1ELj1ELj4ELj8ENS_18Kernel_traits_baseILj2304ES2_fS2_fjLj128EEEEEEEvNS_9BwdParamsE,"",@"SHT_CUDA_INFO"
	.sectionflags	@""
	.align	4


	//----- nvinfo : EIATTR_CUDA_API_VERSION
	.align		4
        /*0000*/ 	.byte	0x04, 0x37
        /*0002*/ 	.short	(.L_5461 - .L_5460)
.L_5460:
        /*0004*/ 	.word	0x00000082


	//----- nvinfo : EIATTR_KPARAM_INFO
	.align		4
.L_5461:
        /*0008*/ 	.byte	0x04, 0x17
        /*000a*/ 	.short	(.L_5463 - .L_5462)
.L_5462:
        /*000c*/ 	.word	0x00000000
        /*0010*/ 	.short	0x0000
        /*0012*/ 	.short	0x0000
        /*0014*/ 	.byte	0x00, 0xf0, 0x21, 0x02


	//----- nvinfo : EIATTR_SPARSE_MMA_MASK
	.align		4
.L_5463:
        /*0018*/ 	.byte	0x03, 0x50
        /*001a*/ 	.short	0x0000


	//----- nvinfo : EIATTR_MAXREG_COUNT
	.align		4
        /*001c*/ 	.byte	0x03, 0x1b
        /*001e*/ 	.short	0x00ff


	//----- nvinfo : EIATTR_NUM_BARRIERS
	.align		4
        /*0020*/ 	.byte	0x02, 0x4c
        /*0022*/ 	.byte	0x01
	.zero		1


	//----- nvinfo : EIATTR_MERCURY_ISA_VERSION
	.align		4
        /*0024*/ 	.byte	0x03, 0x5f
        /*0026*/ 	.short	0x0101


	//----- nvinfo : EIATTR_COOP_GROUP_MASK_REGIDS
	.align		4
        /*0028*/ 	.byte	0x04, 0x29
        /*002a*/ 	.short	(.L_5465 - .L_5464)


	//   ....[0]....
.L_5464:
        /*002c*/ 	.word	0xffffffff


	//   ....[1]....
        /*0030*/ 	.word	0xffffffff


	//   ....[2]....
        /*0034*/ 	.word	0xffffffff


	//   ....[3]....
        /*0038*/ 	.word	0xffffffff


	//   ....[4]....
        /*003c*/ 	.word	0xffffffff


	//   ....[5]....
        /*0040*/ 	.word	0xffffffff


	//   ....[6]....
        /*0044*/ 	.word	0xffffffff


	//   ....[7]....
        /*0048*/ 	.word	0xffffffff


	//   ....[8]....
        /*004c*/ 	.word	0xffffffff


	//   ....[9]....
        /*0050*/ 	.word	0xffffffff


	//   ....[10]....
        /*0054*/ 	.word	0x0500007c


	//   ....[11]....
        /*0058*/ 	.word	0x0500007c


	//   ....[12]....
        /*005c*/ 	.word	0x0500007c


	//   ....[13]....
        /*0060*/ 	.word	0x0500007c


	//   ....[14]....
        /*0064*/ 	.word	0x0500007c


	//   ....[15]....
        /*0068*/ 	.word	0x0500007c


	//   ....[16]....
        /*006c*/ 	.word	0x0500007c


	//   ....[17]....
        /*0070*/ 	.word	0x0500007c


	//   ....[18]....
        /*0074*/ 	.word	0x0500007c


	//   ....[19]....
        /*0078*/ 	.word	0x0500007c


	//----- nvinfo : EIATTR_COOP_GROUP_INSTR_OFFSETS
	.align		4
.L_5465:
        /*007c*/ 	.byte	0x04, 0x28
        /*007e*/ 	.short	(.L_5467 - .L_5466)


	//   ....[0]....
.L_5466:
        /*0080*/ 	.word	0x00001a30


	//   ....[1]....
        /*0084*/ 	.word	0x00001a40


	//   ....[2]....
        /*0088*/ 	.word	0x00001a70


	//   ....[3]....
        /*008c*/ 	.word	0x00001a80


	//   ....[4]....
        /*0090*/ 	.word	0x00001ab0


	//   ....[5]....
        /*0094*/ 	.word	0x00001ac0


	//   ....[6]....
        /*0098*/ 	.word	0x00001af0


	//   ....[7]....
        /*009c*/ 	.word	0x00001b00


	//   ....[8]....
        /*00a0*/ 	.word	0x00001b30


	//   ....[9]....
        /*00a4*/ 	.word	0x00001b40


	//   ....[10]....
        /*00a8*/ 	.word	0x00002690


	//   ....[11]....
        /*00ac*/ 	.word	0x000026e0


	//   ....[12]....
        /*00b0*/ 	.word	0x00002750


	//   ....[13]....
        /*00b4*/ 	.word	0x000027b0


	//   ....[14]....
        /*00b8*/ 	.word	0x00002820


	//   ....[15]....
        /*00bc*/ 	.word	0x00002880


	//   ....[16]....
        /*00c0*/ 	.word	0x000028f0


	//   ....[17]....
        /*00c4*/ 	.word	0x00002950


	//   ....[18]....
        /*00c8*/ 	.word	0x000029c0


	//   ....[19]....
        /*00cc*/ 	.word	0x00002a20


	//----- nvinfo : EIATTR_EXIT_INSTR_OFFSETS
	.align		4
.L_5467:
        /*00d0*/ 	.byte	0x04, 0x1c
        /*00d2*/ 	.short	(.L_5469 - .L_5468)


	//   ....[0]....
.L_5468:
        /*00d4*/ 	.word	0x00002630


	//----- nvinfo : EIATTR_MAX_THREADS
	.align		4
.L_5469:
        /*00d8*/ 	.byte	0x04, 0x05
        /*00da*/ 	.short	(.L_5471 - .L_5470)
.L_5470:
        /*00dc*/ 	.word	0x00000080
        /*00e0*/ 	.word	0x00000001
        /*00e4*/ 	.word	0x00000001


	//----- nvinfo : EIATTR_CRS_STACK_SIZE
	.align		4
.L_5471:
        /*00e8*/ 	.byte	0x04, 0x1e
        /*00ea*/ 	.short	(.L_5473 - .L_5472)
.L_5472:
        /*00ec*/ 	.word	0x00000000


	//----- nvinfo : EIATTR_CBANK_PARAM_SIZE
	.align		4
.L_5473:
        /*00f0*/ 	.byte	0x03, 0x19
        /*00f2*/ 	.short	0x0088


	//----- nvinfo : EIATTR_PARAM_CBANK
	.align		4
        /*00f4*/ 	.byte	0x04, 0x0a
        /*00f6*/ 	.short	(.L_5475 - .L_5474)
	.align		4
.L_5474:
        /*00f8*/ 	.word	index@(.nv.constant0._ZN10layer_norm13ln_bwd_kernelINS_13Kernel_traitsI6__halffS2_fjLj2304ELj1ELj1ELj4ELj8ENS_18Kernel_traits_baseILj2304ES2_fS2_fjLj128EEEEEEEvNS_9BwdParamsE)
        /*00fc*/ 	.short	0x0210
        /*00fe*/ 	.short	0x0088


	//----- nvinfo : EIATTR_SW_WAR
	.align		4
.L_5475:
        /*0100*/ 	.byte	0x04, 0x36
        /*0102*/ 	.short	(.L_5477 - .L_5476)
.L_5476:
        /*0104*/ 	.word	0x00000008
.L_5477:


//--------------------- .nv.info._ZN10layer_norm22ln_bwd_finalize_kernelINS_22Kernel_traits_finalizeILj2304E6__halfS2_S2_fjLj1024ELj4ENS_18Kernel_traits_baseILj2304ES2_S2_S2_fjLj1024EEEEEEEvNS_9BwdParamsE --------------------------
	.section	.nv.info._ZN10layer_norm22ln_bwd_finalize_kernelINS_22Kernel_traits_finalizeILj2304E6__halfS2_S2_fjLj1024ELj4ENS_18Kernel_traits_baseILj2304ES2_S2_S2_fjLj1024EEEEEEEvNS_9BwdParamsE,"",@"SHT_CUDA_INFO"
	.sectionflags	@""
	.align	4


	//----- nvinfo : EIATTR_CUDA_API_VERSION
	.align		4
        /*0000*/ 	.byte	0x04, 0x37
        /*0002*/ 	.short	(.L_5479 - .L_5478)
.L_5478:
        /*0004*/ 	.word	0x00000082


	//----- nvinfo : EIATTR_KPARAM_INFO
	.align		4
.L_5479:
        /*0008*/ 	.byte	0x04, 0x17
        /*000a*/ 	.short	(.L_5481 - .L_5480)
.L_5480:
        /*000c*/ 	.word	0x00000000
        /*0010*/ 	.short	0x0000
        /*0012*/ 	.short	0x0000
        /*0014*/ 	.byte	0x00, 0xf0, 0x21, 0x02


	//----- nvinfo : EIATTR_SPARSE_MMA_MASK
	.align		4
.L_5481:
        /*0018*/ 	.byte	0x03, 0x50
        /*001a*/ 	.short	0x0000


	//----- nvinfo : EIATTR_MAXREG_COUNT
	.align		4
        /*001c*/ 	.byte	0x03, 0x1b
        /*001e*/ 	.short	0x0040


	//----- nvinfo : EIATTR_NUM_BARRIERS
	.align		4
        /*0020*/ 	.byte	0x02, 0x4c
        /*0022*/ 	.byte	0x01
	.zero		1


	//----- nvinfo : EIATTR_MERCURY_ISA_VERSION
	.align		4
        /*0024*/ 	.byte	0x03, 0x5f
        /*0026*/ 	.short	0x0101


	//----- nvinfo : EIATTR_COOP_GROUP_MASK_REGIDS
	.align		4
        /*0028*/ 	.byte	0x04, 0x29
        /*002a*/ 	.short	(.L_5483 - .L_5482)


	//   ....[0]....
.L_5482:
        /*002c*/ 	.word	0xffffffff


	//   ....[1]....
        /*0030*/ 	.word	0xffffffff


	//   ....[2]....
        /*0034*/ 	.word	0xffffffff


	//   ....[3]....
        /*0038*/ 	.word	0xffffffff


	//   ....[4]....
        /*003c*/ 	.word	0xffffffff


	//   ....[5]....
        /*0040*/ 	.word	0xffffffff


	//   ....[6]....
        /*0044*/ 	.word	0xffffffff


	//   ....[7]....
        /*0048*/ 	.word	0xffffffff


	//   ....[8]....
        /*004c*/ 	.word	0xffffffff


	//   ....[9]....
        /*0050*/ 	.word	0xffffffff


	//   ....[10]....
        /*0054*/ 	.word	0x05000011


	//   ....[11]....
        /*0058*/ 	.word	0x05000011


	//   ....[12]....
        /*005c*/ 	.word	0x05000011


	//   ....[13]....
        /*0060*/ 	.word	0x05000011


	//   ....[14]....
        /*0064*/ 	.word	0x05000011


	//   ....[15]....
        /*0068*/ 	.word	0x05000011


	//   ....[16]....
        /*006c*/ 	.word	0x05000011


	//   ....[17]....
        /*0070*/ 	.word	0x05000011


	//   ....[18]....
        /*0074*/ 	.word	0x05000011


	//   ....[19]....
        /*0078*/ 	.word	0x05000011


	//----- nvinfo : EIATTR_COOP_GROUP_INSTR_OFFSETS
	.align		4
.L_5483:
        /*007c*/ 	.byte	0x04, 0x28
        /*007e*/ 	.short	(.L_5485 - .L_5484)


	//   ....[0]....
.L_5484:
        /*0080*/ 	.word	0x00000860


	//   ....[1]....
        /*0084*/ 	.word	0x00000870


	//   ....[2]....
        /*0088*/ 	.word	0x000008a0


	//   ....[3]....
        /*008c*/ 	.word	0x000008b0


	//   ....[4]....
        /*0090*/ 	.word	0x000008e0


	//   ....[5]....
        /*0094*/ 	.word	0x000008f0


	//   ....[6]....
        /*0098*/ 	.word	0x00000920


	//   ....[7]....
        /*009c*/ 	.word	0x00000930


	//   ....[8]....
        /*00a0*/ 	.word	0x00000960


	//   ....[9]....
        /*00a4*/ 	.word	0x00000970


	//   ....[10]....
        /*00a8*/ 	.word	0x00000b70


	//   ....[11]....
        /*00ac*/ 	.word	0x00000be0


	//   ....[12]....
        /*00b0*/ 	.word	0x00000c50


	//   ....[13]....
        /*00b4*/ 	.word	0x00000cc0


	//   ....[14]....
        /*00b8*/ 	.word	0x00000d30


	//   ....[15]....
        /*00bc*/ 	.word	0x00000d90


	//   ....[16]....
        /*00c0*/ 	.word	0x00000e00


	//   ....[17]....
        /*00c4*/ 	.word	0x00000e70


	//   ....[18]....
        /*00c8*/ 	.word	0x00000ee0


	//   ....[19]....
        /*00cc*/ 	.word	0x00000f50


	//----- nvinfo : EIATTR_EXIT_INSTR_OFFSETS
	.align		4
.L_5485:
        /*00d0*/ 	.byte	0x04, 0x1c
        /*00d2*/ 	.short	(.L_5487 - .L_5486)


	//   ....[0]....
.L_5486:
        /*00d4*/ 	.word	0x00000070


	//   ....[1]....
        /*00d8*/ 	.word	0x00000b10


	//----- nvinfo : EIATTR_MAX_THREADS
	.align		4
.L_5487:
        /*00dc*/ 	.byte	0x04, 0x05
        /*00de*/ 	.short	(.L_5489 - .L_5488)
.L_5488:
        /*00e0*/ 	.word	0x00000400
        /*00e4*/ 	.word	0x00000001
        /*00e8*/ 	.word	0x00000001


	//----- nvinfo : EIATTR_CRS_STACK_SIZE
	.align		4
.L_5489:
        /*00ec*/ 	.byte	0x04, 0x1e
        /*00ee*/ 	.short	(.L_5491 - .L_5490)
.L_5490:
        /*00f0*/ 	.word	0x00000000


	//----- nvinfo : EIATTR_CBANK_PARAM_SIZE
	.align		4
.L_5491:
        /*00f4*/ 	.byte	0x03, 0x19
        /*00f6*/ 	.short	0x0088


	//----- nvinfo : EIATTR_PARAM_CBANK
	.align		4
        /*00f8*/ 	.byte	0x04, 0x0a
        /*00fa*/ 	.short	(.L_5493 - .L_5492)
	.align		4
.L_5492:
        /*00fc*/ 	.word	index@(.nv.constant0._ZN10layer_norm22ln_bwd_finalize_kernelINS_22Kernel_traits_finalizeILj2304E6__halfS2_S2_fjLj1024ELj4ENS_18Kernel_traits_baseILj2304ES2_S2_S2_fjLj1024EEEEEEEvNS_9BwdParamsE)
        /*0100*/ 	.short	0x0210
        /*0102*/ 	.short	0x0088


	//----- nvinfo : EIATTR_SW_WAR
	.align		4
.L_5493:
        /*0104*/ 	.byte	0x04, 0x36
        /*0106*/ 	.short	(.L_5495 - .L_5494)
.L_5494:
        /*0108*/ 	.word	0x00000008
.L_5495:


//--------------------- .nv.info._ZN10layer_norm13ln_bwd_kernelINS_13Kernel_traitsI6__halfS2_S2_fjLj2304ELj1ELj1ELj4ELj4ENS_18Kernel_traits_baseILj2304ES2_S2_S2_fjLj128EEEEEEEvNS_9BwdParamsE --------------------------
	.section	.nv.info._ZN10layer_norm13ln_bwd_kernelINS_13Kernel_traitsI6__halfS2_S2_fjLj2304ELj1ELj1ELj4ELj4ENS_18Kernel_traits_baseILj2304ES2_S2_S2_fjLj128EEEEEEEvNS_9BwdParamsE,"",@"SHT_CUDA_INFO"
	.sectionflags	@""
	.align	4


	//----- nvinfo : EIATTR_CUDA_API_VERSION
	.align		4
        /*0000*/ 	.byte	0x04, 0x37
        /*0002*/ 	.short	(.L_5497 - .L_5496)
.L_5496:
        /*0004*/ 	.word	0x00000082


	//----- nvinfo : EIATTR_KPARAM_INFO
	.align		4
.L_5497:
        /*0008*/ 	.byte	0x04, 0x17
        /*000a*/ 	.short	(.L_5499 - .L_5498)
.L_5498:
        /*000c*/ 	.word	0x00000000
        /*0010*/ 	.short	0x0000
        /*0012*/ 	.short	0x0000
        /*0014*/ 	.byte	0x00, 0xf0, 0x21, 0x02


	//----- nvinfo : EIATTR_SPARSE_MMA_MASK
	.align		4
.L_5499:
        /*0018*/ 	.byte	0x03, 0x50
        /*001a*/ 	.short	0x0000


	//----- nvinfo : EIATTR_MAXREG_COUNT
	.align		4
        /*001c*/ 	.byte	0x03, 0x1b
        /*001e*/ 	.short	0x00ff


	//----- nvinfo : EIATTR_NUM_BARRIERS
	.align		4
        /*0020*/ 	.byte	0x02, 0x4c
        /*0022*/ 	.byte	0x01
	.zero		1


	//----- nvinfo : EIATTR_MERCURY_ISA_VERSION
	.align		4
        /*0024*/ 	.byte	0x03, 0x5f
        /*0026*/ 	.short	0x0101


	//----- nvinfo : EIATTR_COOP_GROUP_MASK_REGIDS
	.align		4
        /*0028*/ 	.byte	0x04, 0x29
        /*002a*/ 	.short	(.L_5501 - .L_5500)


	//   ....[0]....
.L_5500:
        /*002c*/ 	.word	0xffffffff


	//   ....[1]....
        /*0030*/ 	.word	0xffffffff


	//   ....[2]....
        /*0034*/ 	.word	0xffffffff


	//   ....[3]....
        /*0038*/ 	.word	0xffffffff


	//   ....[4]....
        /*003c*/ 	.word	0xffffffff


	//   ....[5]....
        /*0040*/ 	.word	0xffffffff


	//   ....[6]....
        /*0044*/ 	.word	0xffffffff


	//   ....[7]....
        /*0048*/ 	.word	0xffffffff


	//   ....[8]....
        /*004c*/ 	.word	0xffffffff


	//   ....[9]....
        /*0050*/ 	.word	0xffffffff


	//   ....[10]....
        /*0054*/ 	.word	0x05000024


	//   ....[11]....
        /*0058*/ 	.word	0x05000024


	//   ....[12]....
        /*005c*/ 	.word	0x05000024


	//   ....[13]....
        /*0060*/ 	.word	0x05000024


	//   ....[14]....
        /*0064*/ 	.word	0x05000024


	//   ....[15]....
        /*0068*/ 	.word	0x05000024


	//   ....[16]....
        /*006c*/ 	.word	0x05000024


	//   ....[17]....
        /*0070*/ 	.word	0x05000024


	//   ....[18]....
        /*0074*/ 	.word	0x05000024


	//   ....[19]....
        /*0078*/ 	.word	0x05000024


	//----- nvinfo : EIATTR_COOP_GROUP_INSTR_OFFSETS
	.align		4
.L_5501:
        /*007c*/ 	.byte	0x04, 0x28
        /*007e*/ 	.short	(.L_5503 - .L_5502)


	//   ....[0]....
.L_5502:
        /*0080*/ 	.word	0x00001c20


	//   ....[1]....
        /*0084*/ 	.word	0x00001c30


	//   ....[2]....
        /*0088*/ 	.word	0x00001c60


	//   ....[3]....
        /*008c*/ 	.word	0x00001c70


	//   ....[4]....
        /*0090*/ 	.word	0x00001ca0


	//   ....[5]....
        /*0094*/ 	.word	0x00001cb0


	//   ....[6]....
        /*0098*/ 	.word	0x00001ce0


	//   ....[7]....
        /*009c*/ 	.word	0x00001cf0


	//   ....[8]....
        /*00a0*/ 	.word	0x00001d20


	//   ....[9]....
        /*00a4*/ 	.word	0x00001d30


	//   ....[10]....
        /*00a8*/ 	.word	0x000029d0


	//   ....[11]....
        /*00ac*/ 	.word	0x00002a20


	//   ....[12]....
        /*00b0*/ 	.word	0x00002a80


	//   ....[13]....
        /*00b4*/ 	.word	0x00002ae0


	//   ....[14]....
        /*00b8*/ 	.word	0x00002b40


	//   ....[15]....
        /*00bc*/ 	.word	0x00002ba0


	//   ....[16]....
        /*00c0*/ 	.word	0x00002c00


	//   ....[17]....
        /*00c4*/ 	.word	0x00002c60


	//   ....[18]....
        /*00c8*/ 	.word	0x00002cc0


	//   ....[19]....
        /*00cc*/ 	.word	0x00002d20


	//----- nvinfo : EIATTR_EXIT_INSTR_OFFSETS
	.align		4
.L_5503:
        /*00d0*/ 	.byte	0x04, 0x1c
        /*00d2*/ 	.short	(.L_5505 - .L_5504)


	//   ....[0]....
.L_5504:
        /*00d4*/ 	.word	0x00002980


	//----- nvinfo : EIATTR_MAX_THREADS
	.align		4
.L_5505:
        /*00d8*/ 	.byte	0x04, 0x05
        /*00da*/ 	.short	(.L_5507 - .L_5506)
.L_5506:
        /*00dc*/ 	.word	0x00000080
        /*00e0*/ 	.word	0x00000001
        /*00e4*/ 	.word	0x00000001


	//----- nvinfo : EIATTR_CRS_STACK_SIZE
	.align		4
.L_5507:
        /*00e8*/ 	.byte	0x04, 0x1e
        /*00ea*/ 	.short	(.L_5509 - .L_5508)
.L_5508:
        /*00ec*/ 	.word	0x00000000


	//----- nvinfo : EIATTR_CBANK_PARAM_SIZE
	.align		4
.L_5509:
        /*00f0*/ 	.byte	0x03, 0x19
        /*00f2*/ 	.short	0x0088


	//----- nvinfo : EIATTR_PARAM_CBANK
	.align		4
        /*00f4*/ 	.byte	0x04, 0x0a
        /*00f6*/ 	.short	(.L_5511 - .L_5510)
	.align		4
.L_5510:
        /*00f8*/ 	.word	index@(.nv.constant0._ZN10layer_norm13ln_bwd_kernelINS_13Kernel_traitsI6__halfS2_S2_fjLj2304ELj1ELj1ELj4ELj4ENS_18Kernel_traits_baseILj2304ES2_S2_S2_fjLj128EEEEEEEvNS_9BwdParamsE)
        /*00fc*/ 	.short	0x0210
        /*00fe*/ 	.short	0x0088


	//----- nvinfo : EIATTR_SW_WAR
	.align		4
.L_5511:
        /*0100*/ 	.byte	0x04, 0x36
        /*0102*/ 	.short	(.L_5513 - .L_5512)
.L_5512:
        /*0104*/ 	.word	0x00000008
.L_5513:


//--------------------- .nv.info._ZN10layer_norm22ln_bwd_finalize_kernelINS_22Kernel_traits_finalizeILj2304EffffjLj1024ELj4ENS_18Kernel_traits_baseILj2304EffffjLj1024EEEEEEEvNS_9BwdParamsE --------------------------
	.section	.nv.info._ZN10layer_norm22ln_bwd_finalize_kernelINS_22Kernel_traits_finalizeILj2304EffffjLj1024ELj4ENS_18Kernel_traits_baseILj2304EffffjLj1024EEEEEEEvNS_9BwdParamsE,"",@"SHT_CUDA_INFO"
	.sectionflags	@""
	.align	4


	//----- nvinfo : EIATTR_CUDA_API_VERSION
	.align		4
        /*0000*/ 	.byte	0x04, 0x37
        /*0002*/ 	.short	(.L_5515 - .L_5514)
.L_5514:
        /*0004*/ 	.word	0x00000082


	//----- nvinfo : EIATTR_KPARAM_INFO
	.align		4
.L_5515:
        /*0008*/ 	.byte	0x04, 0x17
        /*000a*/ 	.short	(.L_5517 - .L_5516)
.L_5516:
        /*000c*/ 	.word	0x00000000
        /*0010*/ 	.short	0x0000
        /*0012*/ 	.short	0x0000
        /*0014*/ 	.byte	0x00, 0xf0, 0x21, 0x02


	//----- nvinfo : EIATTR_SPARSE_MMA_MASK
	.align		4
.L_5517:
        /*0018*/ 	.byte	0x03, 0x50
        /*001a*/ 	.short	0x0000


	//----- nvinfo : EIATTR_MAXREG_COUNT
	.align		4
        /*001c*/ 	.byte	0x03, 0x1b
        /*001e*/ 	.short	0x0040


	//----- nvinfo : EIATTR_NUM_BARRIERS
	.align		4
        /*0020*/ 	.byte	0x02, 0x4c
        /*0022*/ 	.byte	0x01
	.zero		1


	//----- nvinfo : EIATTR_MERCURY_ISA_VERSION
	.align		4
        /*0024*/ 	.byte	0x03, 0x5f
        /*0026*/ 	.short	0x0101


	//----- nvinfo : EIATTR_COOP_GROUP_MASK_REGIDS
	.align		4
        /*0028*/ 	.byte	0x04, 0x29
        /*002a*/ 	.short	(.L_5519 - .L_5518)


	//   ....[0]....
.L_5518:
        /*002c*/ 	.word	0xffffffff


	//   ....[1]....
        /*0030*/ 	.word	0xffffffff


	//   ....[2]....
        /*0034*/ 	.word	0xffffffff


	//   ....[3]....
        /*0038*/ 	.word	0xffffffff


	//   ....[4]....
        /*003c*/ 	.word	0xffffffff


	//   ....[5]....
        /*0040*/ 	.word	0xffffffff


	//   ....[6]....
        /*0044*/ 	.word	0xffffffff


	//   ....[7]....
        /*0048*/ 	.word	0xffffffff


	//   ....[8]....
        /*004c*/ 	.word	0xffffffff


	//   ....[9]....
        /*0050*/ 	.word	0xffffffff


	//   ....[10]....
        /*0054*/ 	.word	0x05000011


	//   ....[11]....
        /*0058*/ 	.word	0x05000011


	//   ....[12]....
        /*005c*/ 	.word	0x05000011


	//   ....[13]....
        /*0060*/ 	.word	0x05000011


	//   ....[14]....
        /*0064*/ 	.word	0x05000011


	//   ....[15]....
        /*0068*/ 	.word	0x05000011


	//   ....[16]....
        /*006c*/ 	.word	0x05000011


	//   ....[17]....
        /*0070*/ 	.word	0x05000011


	//   ....[18]....
        /*0074*/ 	.word	0x05000011


	//   ....[19]....
        /*0078*/ 	.word	0x05000011


	//----- nvinfo : EIATTR_COOP_GROUP_INSTR_OFFSETS
	.align		4
.L_5519:
        /*007c*/ 	.byte	0x04, 0x28
        /*007e*/ 	.short	(.L_5521 - .L_5520)


	//   ....[0]....
.L_5520:
        /*0080*/ 	.word	0x00000860


	//   ....[1]....
        /*0084*/ 	.word	0x00000870


	//   ....[2]....
        /*0088*/ 	.word	0x000008a0


	//   ....[3]....
        /*008c*/ 	.word	0x000008b0


	//   ....[4]....
        /*0090*/ 	.word	0x000008e0


	//   ....[5]....
        /*0094*/ 	.word	0x000008f0


	//   ....[6]....
        /*0098*/ 	.word	0x00000920


	//   ....[7]....
        /*009c*/ 	.word	0x00000930


	//   ....[8]....
        /*00a0*/ 	.word	0x00000960


	//   ....[9]....
        /*00a4*/ 	.word	0x00000970


	//   ....[10]....
        /*00a8*/ 	.word	0x00000b20


	//   ....[11]....
        /*00ac*/ 	.word	0x00000b90


	//   ....[12]....
        /*00b0*/ 	.word	0x00000c00


	//   ....[13]....
        /*00b4*/ 	.word	0x00000c70


	//   ....[14]....
        /*00b8*/ 	.word	0x00000ce0


	//   ....[15]....
        /*00bc*/ 	.word	0x00000d40


	//   ....[16]....
        /*00c0*/ 	.word	0x00000db0


	//   ....[17]....
        /*00c4*/ 	.word	0x00000e20


	//   ....[18]....
        /*00c8*/ 	.word	0x00000e90


	//   ....[19]....
        /*00cc*/ 	.word	0x00000f00


	//----- nvinfo : EIATTR_EXIT_INSTR_OFFSETS
	.align		4
.L_5521:
        /*00d0*/ 	.byte	0x04, 0x1c
        /*00d2*/ 	.short	(.L_5523 - .L_5522)


	//   ....[0]....
.L_5522:
        /*00d4*/ 	.word	0x00000070


	//   ....[1]....
        /*00d8*/ 	.word	0x00000ac0


	//----- nvinfo : EIATTR_MAX_THREADS
	.align		4
.L_5523:
        /*00dc*/ 	.byte	0x04, 0x05
        /*00de*/ 	.short	(.L_5525 - .L_5524)
.L_5524:
        /*00e0*/ 	.word	0x00000400
        /*00e4*/ 	.word	0x00000001
        /*00e8*/ 	.word	0x00000001


	//----- nvinfo : EIATTR_CRS_STACK_SIZE
	.align		4
.L_5525:
        /*00ec*/ 	.byte	0x04, 0x1e
        /*00ee*/ 	.short	(.L_5527 - .L_5526)
.L_5526:
        /*00f0*/ 	.word	0x00000000


	//----- nvinfo : EIATTR_CBANK_PARAM_SIZE
	.align		4
.L_5527:
        /*00f4*/ 	.byte	0x03, 0x19
        /*00f6*/ 	.short	0x0088


	//----- nvinfo : EIATTR_PARAM_CBANK
	.align		4
        /*00f8*/ 	.byte	0x04, 0x0a
        /*00fa*/ 	.short	(.L_5529 - .L_5528)
	.align		4
.L_5528:
        /*00fc*/ 	.word	index@(.nv.constant0._ZN10layer_norm22ln_bwd_finalize_kernelINS_22Kernel_traits_finalizeILj2304EffffjLj1024ELj4ENS_18Kernel_traits_baseILj2304EffffjLj1024EEEEEEEvNS_9BwdParamsE)
        /*0100*/ 	.short	0x0210
        /*0102*/ 	.short	0x0088


	//----- nvinfo : EIATTR_SW_WAR
	.align		4
.L_5529:
        /*0104*/ 	.byte	0x04, 0x36
        /*0106*/ 	.short	(.L_5531 - .L_5530)
.L_5530:
        /*0108*/ 	.word	0x00000008
.L_5531:


//--------------------- .nv.info._ZN10layer_norm13ln_bwd_kernelINS_13Kernel_traitsIffffjLj2304ELj1ELj1ELj4ELj8ENS_18Kernel_traits_baseILj2304EffffjLj128EEEEEEEvNS_9BwdParamsE --------------------------
	.section	.nv.info._ZN10layer_norm13ln_bwd_kernelINS_13Kernel_traitsIffffjLj2304ELj1ELj1ELj4ELj8ENS_18Kernel_traits_baseILj2304EffffjLj128EEEEEEEvNS_9BwdParamsE,"",@"SHT_CUDA_INFO"
	.sectionflags	@""
	.align	4


	//----- nvinfo : EIATTR_CUDA_API_VERSION
	.align		4
        /*0000*/ 	.byte	0x04, 0x37
        /*0002*/ 	.short	(.L_5533 - .L_5532)
.L_5532:
        /*0004*/ 	.word	0x00000082


	//----- nvinfo : EIATTR_KPARAM_INFO
	.align		4
.L_5533:
        /*0008*/ 	.byte	0x04, 0x17
        /*000a*/ 	.short	(.L_5535 - .L_5534)
.L_5534:
        /*000c*/ 	.word	0x00000000
        /*0010*/ 	.short	0x0000
        /*0012*/ 	.short	0x0000
        /*0014*/ 	.byte	0x00, 0xf0, 0x21, 0x02


	//----- nvinfo : EIATTR_SPARSE_MMA_MASK
	.align		4
.L_5535:
        /*0018*/ 	.byte	0x03, 0x50
        /*001a*/ 	.short	0x0000


	//----- nvinfo : EIATTR_MAXREG_COUNT
	.align		4
        /*001c*/ 	.byte	0x03, 0x1b
        /*001e*/ 	.short	0x00ff


	//----- nvinfo : EIATTR_NUM_BARRIERS
	.align		4
        /*0020*/ 	.byte	0x02, 0x4c
        /*0022*/ 	.byte	0x01
	.zero		1


	//----- nvinfo : EIATTR_MERCURY_ISA_VERSION
	.align		4
        /*0024*/ 	.byte	0x03, 0x5f
        /*0026*/ 	.short	0x0101


	//----- nvinfo : EIATTR_COOP_GROUP_MASK_REGIDS
	.align		4
        /*0028*/ 	.byte	0x04, 0x29
        /*002a*/ 	.short	(.L_5537 - .L_5536)


	//   ....[0]....
.L_5536:
        /*002c*/ 	.word	0xffffffff


	//   ....[1]....
        /*0030*/ 	.word	0xffffffff


	//   ....[2]....
        /*0034*/ 	.word	0xffffffff


	//   ....[3]....
        /*0038*/ 	.word	0xffffffff


	//   ....[4]....
        /*003c*/ 	.word	0xffffffff


	//   ....[5]....
        /*0040*/ 	.word	0xffffffff


	//   ....[6]....
        /*0044*/ 	.word	0xffffffff


	//   ....[7]....
        /*0048*/ 	.word	0xffffffff


	//   ....[8]....
        /*004c*/ 	.word	0xffffffff


	//   ....[9]....
        /*0050*/ 	.word	0xffffffff


	//   ....[10]....
        /*0054*/ 	.word	0x05000050


	//   ....[11]....
        /*0058*/ 	.word	0x05000050


	//   ....[12]....
        /*005c*/ 	.word	0x05000050


	//   ....[13]....
        /*0060*/ 	.word	0x05000050


	//   ....[14]....
        /*0064*/ 	.word	0x05000050


	//   ....[15]....
        /*0068*/ 	.word	0x05000050


	//   ....[16]....
        /*006c*/ 	.word	0x05000050


	//   ....[17]....
        /*0070*/ 	.word	0x05000050


	//   ....[18]....
        /*0074*/ 	.word	0x05000050


	//   ....[19]....
        /*0078*/ 	.word	0x05000050


	//----- nvinfo : EIATTR_COOP_GROUP_INSTR_OFFSETS
	.align		4
.L_5537:
        /*007c*/ 	.byte	0x04, 0x28
        /*007e*/ 	.short	(.L_5539 - .L_5538)


	//   ....[0]....
.L_5538:
        /*0080*/ 	.word	0x00001440


	//   ....[1]....
        /*0084*/ 	.word	0x00001460


	//   ....[2]....
        /*0088*/ 	.word	0x00001480


	//   ....[3]....
        /*008c*/ 	.word	0x000014a0


	//   ....[4]....
        /*0090*/ 	.word	0x000014c0


	//   ....[5]....
        /*0094*/ 	.word	0x000014e0


	//   ....[6]....
        /*0098*/ 	.word	0x000014f0


	//   ....[7]....
        /*009c*/ 	.word	0x00001520


	//   ....[8]....
        /*00a0*/ 	.word	0x00001530


	//   ....[9]....
        /*00a4*/ 	.word	0x00001550


	//   ....[10]....
        /*00a8*/ 	.word	0x000021d0


	//   ....[11]....
        /*00ac*/ 	.word	0x00002240


	//   ....[12]....
        /*00b0*/ 	.word	0x000022c0


	//   ....[13]....
        /*00b4*/ 	.word	0x00002330


	//   ....[14]....
        /*00b8*/ 	.word	0x000023b0


	//   ....[15]....
        /*00bc*/ 	.word	0x00002420


	//   ....[16]....
        /*00c0*/ 	.word	0x000024a0


	//   ....[17]....
        /*00c4*/ 	.word	0x00002500


	//   ....[18]....
        /*00c8*/ 	.word	0x00002570


	//   ....[19]....
        /*00cc*/ 	.word	0x000025d0


	//----- nvinfo : EIATTR_EXIT_INSTR_OFFSETS
	.align		4
.L_5539:
        /*00d0*/ 	.byte	0x04, 0x1c
        /*00d2*/ 	.short	(.L_5541 - .L_5540)


	//   ....[0]....
.L_5540:
        /*00d4*/ 	.word	0x00002180


	//----- nvinfo : EIATTR_MAX_THREADS
	.align		4
.L_5541:
        /*00d8*/ 	.byte	0x04, 0x05
        /*00da*/ 	.short	(.L_5543 - .L_5542)
.L_5542:
        /*00dc*/ 	.word	0x00000080
        /*00e0*/ 	.word	0x00000001
        /*00e4*/ 	.word	0x00000001


	//----- nvinfo : EIATTR_CRS_STACK_SIZE
	.align		4
.L_5543:
        /*00e8*/ 	.byte	0x04, 0x1e
        /*00ea*/ 	.short	(.L_5545 - .L_5544)
.L_5544:
        /*00ec*/ 	.word	0x00000000


	//----- nvinfo : EIATTR_CBANK_PARAM_SIZE
	.align		4
.L_5545:
        /*00f0*/ 	.byte	0x03, 0x19
        /*00f2*/ 	.short	0x0088


	//----- nvinfo : EIATTR_PARAM_CBANK
	.align		4
        /*00f4*/ 	.byte	0x04, 0x0a
        /*00f6*/ 	.short	(.L_5547 - .L_5546)
	.align		4
.L_5546:
        /*00f8*/ 	.word	index@(.nv.constant0._ZN10layer_norm13ln_bwd_kernelINS_13Kernel_traitsIffffjLj2304ELj1ELj1ELj4ELj8ENS_18Kernel_traits_baseILj2304EffffjLj128EEEEEEEvNS_9BwdParamsE)
        /*00fc*/ 	.short	0x0210
        /*00fe*/ 	.short	0x0088


	//----- nvinfo : EIATTR_SW_WAR
	.align		4
.L_5547:
        /*0100*/ 	.byte	0x04, 0x36
        /*0102*/ 	.short	(.L_5549 - .L_5548)
.L_5548:
        /*0104*/ 	.word	0x00000008
.L_5549:


//--------------------- .nv.info._ZN10layer_norm22ln_bwd_finalize_kernelINS_22Kernel_traits_finalizeILj2048E13__nv_bfloat16fS2_fjLj1024ELj4ENS_18Kernel_traits_baseILj2048ES2_fS2_fjLj1024EEEEEEEvNS_9BwdParamsE --------------------------
	.section	.nv.info._ZN10layer_norm22ln_bwd_finalize_kernelINS_22Kernel_traits_finalizeILj2048E13__nv_bfloat16fS2_fjLj1024ELj4ENS_18Kernel_traits_baseILj2048ES2_fS2_fjLj1024EEEEEEEvNS_9BwdParamsE,"",@"SHT_CUDA_INFO"
	.sectionflags	@""
	.align	4


	//----- nvinfo : EIATTR_CUDA_API_VERSION
	.align		4
        /*0000*/ 	.byte	0x04, 0x37
        /*0002*/ 	.short	(.L_5551 - .L_5550)
.L_5550:
        /*0004*/ 	.word	0x00000082


	//----- nvinfo : EIATTR_KPARAM_INFO
	.align		4
.L_5551:
        /*0008*/ 	.byte	0x04, 0x17
        /*000a*/ 	.short	(.L_5553 - .L_5552)
.L_5552:
        /*000c*/ 	.word	0x00000000
        /*0010*/ 	.short	0x0000
        /*0012*/ 	.short	0x0000
        /*0014*/ 	.byte	0x00, 0xf0, 0x21, 0x02


	//----- nvinfo : EIATTR_SPARSE_MMA_MASK
	.align		4
.L_5553:
        /*0018*/ 	.byte	0x03, 0x50
        /*001a*/ 	.short	0x0000


	//----- nvinfo : EIATTR_MAXREG_COUNT
	.align		4
        /*001c*/ 	.byte	0x03, 0x1b
        /*001e*/ 	.short	0x0040


	//----- nvinfo : EIATTR_NUM_BARRIERS
	.align		4
        /*0020*/ 	.byte	0x02, 0x4c
        /*0022*/ 	.byte	0x01
	.zero		1


	//----- nvinfo : EIATTR_MERCURY_ISA_VERSION
	.align		4
        /*0024*/ 	.byte	0x03, 0x5f
        /*0026*/ 	.short	0x0101


	//----- nvinfo : EIATTR_COOP_GROUP_MASK_REGIDS
	.align		4
        /*0028*/ 	.byte	0x04, 0x29
        /*002a*/ 	.short	(.L_5555 - .L_5554)


	//   ....[0]....
.L_5554:
        /*002c*/ 	.word	0xffffffff


	//   ....[1]....
        /*0030*/ 	.word	0xffffffff


	//   ....[2]....
        /*0034*/ 	.word	0xffffffff


	//   ....[3]....
        /*0038*/ 	.word	0xffffffff


	//   ....[4]....
        /*003c*/ 	.word	0xffffffff


	//   ....[5]....
        /*0040*/ 	.word	0xffffffff


	//   ....[6]....
        /*0044*/ 	.word	0xffffffff


	//   ....[7]....
        /*0048*/ 	.word	0xffffffff


	//   ....[8]....
        /*004c*/ 	.word	0xffffffff


	//   ....[9]....
        /*0050*/ 	.word	0xffffffff


	//   ....[10]....
        /*0054*/ 	.word	0x05000011


	//   ....[11]....
        /*0058*/ 	.word	0x05000011


	//   ....[12]....
        /*005c*/ 	.word	0x05000011


	//   ....[13]....
        /*0060*/ 	.word	0x05000011


	//   ....[14]....
        /*0064*/ 	.word	0x05000011


	//   ....[15]....
        /*0068*/ 	.word	0x05000011


	//   ....[16]....
        /*006c*/ 	.word	0x05000011


	//   ....[17]....
        /*0070*/ 	.word	0x05000011


	//   ....[18]....
        /*0074*/ 	.word	0x05000011


	//   ....[19]....
        /*0078*/ 	.word	0x05000011


	//----- nvinfo : EIATTR_COOP_GROUP_INSTR_OFFSETS
	.align		4
.L_5555:
        /*007c*/ 	.byte	0x04, 0x28
        /*007e*/ 	.short	(.L_5557 - .L_5556)


	//   ....[0]....
.L_5556:
        /*0080*/ 	.word	0x00000860


	//   ....[1]....
        /*0084*/ 	.word	0x00000870


	//   ....[2]....
        /*0088*/ 	.word	0x000008a0


	//   ....[3]....
        /*008c*/ 	.word	0x000008b0


	//   ....[4]....
        /*0090*/ 	.word	0x000008e0


	//   ....[5]....
        /*0094*/ 	.word	0x000008f0


	//   ....[6]....
        /*0098*/ 	.word	0x00000920


	//   ....[7]....
        /*009c*/ 	.word	0x00000930


	//   ....[8]....
        /*00a0*/ 	.word	0x00000960


	//   ....[9]....
        /*00a4*/ 	.word	0x00000970


	//   ....[10]....
        /*00a8*/ 	.word	0x00000b70


	//   ....[11]....
        /*00ac*/ 	.word	0x00000be0


	//   ....[12]....
        /*00b0*/ 	.word	0x00000c50


	//   ....[13]....
        /*00b4*/ 	.word	0x00000cc0


	//   ....[14]....
        /*00b8*/ 	.word	0x00000d30


	//   ....[15]....
        /*00bc*/ 	.word	0x00000d90


	//   ....[16]....
        /*00c0*/ 	.word	0x00000e00


	//   ....[17]....
        /*00c4*/ 	.word	0x00000e70


	//   ....[18]....
        /*00c8*/ 	.word	0x00000ee0


	//   ....[19]....
        /*00cc*/ 	.word	0x00000f50


	//----- nvinfo : EIATTR_EXIT_INSTR_OFFSETS
	.align		4
.L_5557:
        /*00d0*/ 	.byte	0x04, 0x1c
        /*00d2*/ 	.short	(.L_5559 - .L_5558)


	//   ....[0]....
.L_5558:
        /*00d4*/ 	.word	0x00000070


	//   ....[1]....
        /*00d8*/ 	.word	0x00000b10


	//----- nvinfo : EIATTR_MAX_THREADS
	.align		4
.L_5559:
        /*00dc*/ 	.byte	0x04, 0x05
        /*00de*/ 	.short	(.L_5561 - .L_5560)
.L_5560:
        /*00e0*/ 	.word	0x00000400
        /*00e4*/ 	.word	0x00000001
        /*00e8*/ 	.word	0x00000001


	//----- nvinfo : EIATTR_CRS_STACK_SIZE
	.align		4
.L_5561:
        /*00ec*/ 	.byte	0x04, 0x1e
        /*00ee*/ 	.short	(.L_5563 - .L_5562)
.L_5562:
        /*00f0*/ 	.word	0x00000000


	//----- nvinfo : EIATTR_CBANK_PARAM_SIZE
	.align		4
.L_5563:
        /*00f4*/ 	.byte	0x03, 0x19
        /*00f6*/ 	.short	0x0088


	//----- nvinfo : EIATTR_PARAM_CBANK
	.align		4
        /*00f8*/ 	.byte	0x04, 0x0a
        /*00fa*/ 	.short	(.L_5565 - .L_5564)
	.align		4
.L_5564:
        /*00fc*/ 	.word	index@(.nv.constant0._ZN10layer_norm22ln_bwd_finalize_kernelINS_22Kernel_traits_finalizeILj2048E13__nv_bfloat16fS2_fjLj1024ELj4ENS_18Kernel_traits_baseILj2048ES2_fS2_fjLj1024EEEEEEEvNS_9BwdParamsE)
        /*0100*/ 	.short	0x0210
        /*0102*/ 	.short	0x0088


	//----- nvinfo : EIATTR_SW_WAR
	.align		4
.L_5565:
        /*0104*/ 	.byte	0x04, 0x36
        /*0106*/ 	.short	(.L_5567 - .L_5566)
.L_5566:
        /*0108*/ 	.word	0x00000008
.L_5567:


//--------------------- .nv.info._ZN10layer_norm13ln_bwd_kernelINS_13Kernel_traitsI13__nv_bfloat16fS2_fjLj2048ELj1ELj1ELj4ELj16ENS_18Kernel_traits_baseILj2048ES2_fS2_fjLj128EEEEEEEvNS_9BwdParamsE --------------------------
	.section	.nv.info._ZN10layer_norm13ln_bwd_kernelINS_13Kernel_traitsI13__nv_bfloat16fS2_fjLj2048ELj1ELj1ELj4ELj16ENS_18Kernel_traits_baseILj2048ES2_fS2_fjLj128EEEEEEEvNS_9BwdParamsE,"",@"SHT_CUDA_INFO"
	.sectionflags	@""
	.align	4


	//----- nvinfo : EIATTR_CUDA_API_VERSION
	.align		4
        /*0000*/ 	.byte	0x04, 0x37
        /*0002*/ 	.short	(.L_5569 - .L_5568)
.L_5568:
        /*0004*/ 	.word	0x00000082


	//----- nvinfo : EIATTR_KPARAM_INFO
	.align		4
.L_5569:
        /*0008*/ 	.byte	0x04, 0x17
        /*000a*/ 	.short	(.L_5571 - .L_5570)
.L_5570:
        /*000c*/ 	.word	0x00000000
        /*0010*/ 	.short	0x0000
        /*0012*/ 	.short	0x0000
        /*0014*/ 	.byte	0x00, 0xf0, 0x21, 0x02


	//----- nvinfo : EIATTR_SPARSE_MMA_MASK
	.align		4
.L_5571:
        /*0018*/ 	.byte	0x03, 0x50
        /*001a*/ 	.short	0x0000


	//----- nvinfo : EIATTR_MAXREG_COUNT
	.align		4
        /*001c*/ 	.byte	0x03, 0x1b
        /*001e*/ 	.short	0x00ff


	//----- nvinfo : EIATTR_NUM_BARRIERS
	.align		4
        /*0020*/ 	.byte	0x02, 0x4c
        /*0022*/ 	.byte	0x01
	.zero		1


	//----- nvinfo : EIATTR_MERCURY_ISA_VERSION
	.align		4
        /*0024*/ 	.byte	0x03, 0x5f
        /*0026*/ 	.short	0x0101


	//----- nvinfo : EIATTR_COOP_GROUP_MASK_REGIDS
	.align		4
        /*0028*/ 	.byte	0x04, 0x29
        /*002a*/ 	.short	(.L_5573 - .L_5572)


	//   ....[0]....
.L_5572:
        /*002c*/ 	.word	0xffffffff


	//   ....[1]....
        /*0030*/ 	.word	0xffffffff


	//   ....[2]....
        /*0034*/ 	.word	0xffffffff


	//   ....[3]....
        /*0038*/ 	.word	0xffffffff


	//   ....[4]....
        /*003c*/ 	.word	0xffffffff


	//   ....[5]....
        /*0040*/ 	.word	0xffffffff


	//   ....[6]....
        /*0044*/ 	.word	0xffffffff


	//   ....[7]....
        /*0048*/ 	.word	0xffffffff


	//   ....[8]....
        /*004c*/ 	.word	0xffffffff


	//   ....[9]....
        /*0050*/ 	.word	0xffffffff


	//   ....[10]....
        /*0054*/ 	.word	0x05000025


	//   ....[11]....
        /*0058*/ 	.word	0x05000025


	//   ....[12]....
        /*005c*/ 	.word	0x05000025


	//   ....[13]....
        /*0060*/ 	.word	0x05000025


	//   ....[14]....
        /*0064*/ 	.word	0x05000025


	//   ....[15]....
        /*0068*/ 	.word	0x05000025


	//   ....[16]....
        /*006c*/ 	.word	0x05000025


	//   ....[17]....
        /*0070*/ 	.word	0x05000025


	//   ....[18]....
        /*0074*/ 	.word	0x05000025


	//   ....[19]....
        /*0078*/ 	.word	0x05000025


	//----- nvinfo : EIATTR_COOP_GROUP_INSTR_OFFSETS
	.align		4
.L_5573:
        /*007c*/ 	.byte	0x04, 0x28
        /*007e*/ 	.short	(.L_5575 - .L_5574)


	//   ....[0]....
.L_5574:
        /*0080*/ 	.word	0x000016c0


	//   ....[1]....
        /*0084*/ 	.word	0x000016d0


	//   ....[2]....
        /*0088*/ 	.word	0x00001700


	//   ....[3]....
        /*008c*/ 	.word	0x00001710


	//   ....[4]....
        /*0090*/ 	.word	0x00001740


	//   ....[5]....
        /*0094*/ 	.word	0x00001750


	//   ....[6]....
        /*0098*/ 	.word	0x00001780


	//   ....[7]....
        /*009c*/ 	.word	0x00001790


	//   ....[8]....
        /*00a0*/ 	.word	0x000017c0


	//   ....[9]....
        /*00a4*/ 	.word	0x000017d0


	//   ....[10]....
        /*00a8*/ 	.word	0x000020c0


	//   ....[11]....
        /*00ac*/ 	.word	0x00002110


	//   ....[12]....
        /*00b0*/ 	.word	0x00002180


	//   ....[13]....
        /*00b4*/ 	.word	0x000021e0


	//   ....[14]....
        /*00b8*/ 	.word	0x00002250


	//   ....[15]....
        /*00bc*/ 	.word	0x000022b0


	//   ....[16]....
        /*00c0*/ 	.word	0x00002320


	//   ....[17]....
        /*00c4*/ 	.word	0x00002380


	//   ....[18]....
        /*00c8*/ 	.word	0x000023f0


	//   ....[19]....
        /*00cc*/ 	.word	0x00002450


	//----- nvinfo : EIATTR_EXIT_INSTR_OFFSETS
	.align		4
.L_5575:
        /*00d0*/ 	.byte	0x04, 0x1c
        /*00d2*/ 	.short	(.L_5577 - .L_5576)


	//   ....[0]....
.L_5576:
        /*00d4*/ 	.word	0x00002060


	//----- nvinfo : EIATTR_MAX_THREADS
	.align		4
.L_5577:
        /*00d8*/ 	.byte	0x04, 0x05
        /*00da*/ 	.short	(.L_5579 - .L_5578)
.L_5578:
        /*00dc*/ 	.word	0x00000080
        /*00e0*/ 	.word	0x00000001
        /*00e4*/ 	.word	0x00000001


	//----- nvinfo : EIATTR_CRS_STACK_SIZE
	.align		4
.L_5579:
        /*00e8*/ 	.byte	0x04, 0x1e
        /*00ea*/ 	.short	(.L_5581 - .L_5580)
.L_5580:
        /*00ec*/ 	.word	0x00000000


	//----- nvinfo : EIATTR_CBANK_PARAM_SIZE
	.align		4
.L_5581:
        /*00f0*/ 	.byte	0x03, 0x19
        /*00f2*/ 	.short	0x0088


	//----- nvinfo : EIATTR_PARAM_CBANK
	.align		4
        /*00f4*/ 	.byte	0x04, 0x0a
        /*00f6*/ 	.short	(.L_5583 - .L_5582)
	.align		4
.L_5582:
        /*00f8*/ 	.word	index@(.nv.constant0._ZN10layer_norm13ln_bwd_kernelINS_13Kernel_traitsI13__nv_bfloat16fS2_fjLj2048ELj1ELj1ELj4ELj16ENS_18Kernel_traits_baseILj2048ES2_fS2_fjLj128EEEEEEEvNS_9BwdParamsE)
        /*00fc*/ 	.short	0x0210
        /*00fe*/ 	.short	0x0088


	//----- nvinfo : EIATTR_SW_WAR
	.align		4
.L_5583:
        /*0100*/ 	.byte	0x04, 0x36
        /*0102*/ 	.short	(.L_5585 - .L_5584)
.L_5584:
        /*0104*/ 	.word	0x00000008
.L_5585:


//--------------------- .nv.info._ZN10layer_norm22ln_bwd_finalize_kernelINS_22Kernel_traits_finalizeILj2048E13__nv_bfloat16S2_S2_fjLj1024ELj4ENS_18Kernel_traits_baseILj2048ES2_S2_S2_fjLj1024EEEEEEEvNS_9BwdParamsE --------------------------
	.section	.nv.info._ZN10layer_norm22ln_bwd_finalize_kernelINS_22Kernel_traits_finalizeILj2048E13__nv_bfloat16S2_S2_fjLj1024ELj4ENS_18Kernel_traits_baseILj2048ES2_S2_S2_fjLj1024EEEEEEEvNS_9BwdParamsE,"",@"SHT_CUDA_INFO"
	.sectionflags	@""
	.align	4


	//----- nvinfo : EIATTR_CUDA_API_VERSION
	.align		4
        /*0000*/ 	.byte	0x04, 0x37
        /*0002*/ 	.short	(.L_5587 - .L_5586)
.L_5586:
        /*0004*/ 	.word	0x00000082


	//----- nvinfo : EIATTR_KPARAM_INFO
	.align		4
.L_5587:
        /*0008*/ 	.byte	0x04, 0x17
        /*000a*/ 	.short	(.L_5589 - .L_5588)
.L_5588:
        /*000c*/ 	.word	0x00000000
        /*0010*/ 	.short	0x0000
        /*0012*/ 	.short	0x0000
        /*0014*/ 	.byte	0x00, 0xf0, 0x21, 0x02


	//----- nvinfo : EIATTR_SPARSE_MMA_MASK
	.align		4
.L_5589:
        /*0018*/ 	.byte	0x03, 0x50
        /*001a*/ 	.short	0x0000


	//----- nvinfo : EIATTR_MAXREG_COUNT
	.align		4
        /*001c*/ 	.byte	0x03, 0x1b
        /*001e*/ 	.short	0x0040


	//----- nvinfo : EIATTR_NUM_BARRIERS
	.align		4
        /*0020*/ 	.byte	0x02, 0x4c
        /*0022*/ 	.byte	0x01
	.zero		1


	//----- nvinfo : EIATTR_MERCURY_ISA_VERSION
	.align		4
        /*0024*/ 	.byte	0x03, 0x5f
        /*0026*/ 	.short	0x0101


	//----- nvinfo : EIATTR_COOP_GROUP_MASK_REGIDS
	.align		4
        /*0028*/ 	.byte	0x04, 0x29
        /*002a*/ 	.short	(.L_5591 - .L_5590)


	//   ....[0]....
.L_5590:
        /*002c*/ 	.word	0xffffffff


	//   ....[1]....
        /*0030*/ 	.word	0xffffffff


	//   ....[2]....
        /*0034*/ 	.word	0xffffffff


	//   ....[3]....
        /*0038*/ 	.word	0xffffffff


	//   ....[4]....
        /*003c*/ 	.word	0xffffffff


	//   ....[5]....
        /*0040*/ 	.word	0xffffffff


	//   ....[6]....
        /*0044*/ 	.word	0xffffffff


	//   ....[7]....
        /*0048*/ 	.word	0xffffffff


	//   ....[8]....
        /*004c*/ 	.word	0xffffffff


	//   ....[9]....
        /*0050*/ 	.word	0xffffffff


	//   ....[10]....
        /*0054*/ 	.word	0x05000011


	//   ....[11]....
        /*0058*/ 	.word	0x05000011


	//   ....[12]....
        /*005c*/ 	.word	0x05000011


	//   ....[13]....
        /*0060*/ 	.word	0x05000011


	//   ....[14]....
        /*0064*/ 	.word	0x05000011


	//   ....[15]....
        /*0068*/ 	.word	0x05000011


	//   ....[16]....
        /*006c*/ 	.word	0x05000011


	//   ....[17]....
        /*0070*/ 	.word	0x05000011


	//   ....[18]....
        /*0074*/ 	.word	0x05000011


	//   ....[19]....
        /*0078*/ 	.word	0x05000011


	//----- nvinfo : EIATTR_COOP_GROUP_INSTR_OFFSETS
	.align		4
.L_5591:
        /*007c*/ 	.byte	0x04, 0x28
        /*007e*/ 	.short	(.L_5593 - .L_5592)


	//   ....[0]....
.L_5592:
        /*0080*/ 	.word	0x00000860


	//   ....[1]....
        /*0084*/ 	.word	0x00000870


	//   ....[2]....
        /*0088*/ 	.word	0x000008a0


	//   ....[3]....
        /*008c*/ 	.word	0x000008b0


	//   ....[4]....
        /*0090*/ 	.word	0x000008e0


	//   ....[5]....
        /*0094*/ 	.word	0x000008f0


	//   ....[6]....
        /*0098*/ 	.word	0x00000920


	//   ....[7]....
        /*009c*/ 	.word	0x00000930


	//   ....[8]....
        /*00a0*/ 	.word	0x00000960


	//   ....[9]....
        /*00a4*/ 	.word	0x00000970


	//   ....[10]....
        /*00a8*/ 	.word	0x00000b70


	//   ....[11]....
        /*00ac*/ 	.word	0x00000be0


	//   ....[12]....
        /*00b0*/ 	.word	0x00000c50


	//   ....[13]....
        /*00b4*/ 	.word	0x00000cc0


	//   ....[14]....
        /*00b8*/ 	.word	0x00000d30


	//   ....[15]....
        /*00bc*/ 	.word	0x00000d90


	//   ....[16]....
        /*00c0*/ 	.word	0x00000e00


	//   ....[17]....
        /*00c4*/ 	.word	0x00000e70


	//   ....[18]....
        /*00c8*/ 	.word	0x00000ee0


	//   ....[19]....
        /*00cc*/ 	.word	0x00000f50


	//----- nvinfo : EIATTR_EXIT_INSTR_OFFSETS
	.align		4
.L_5593:
        /*00d0*/ 	.byte	0x04, 0x1c
        /*00d2*/ 	.short	(.L_5595 - .L_5594)


	//   ....[0]....
.L_5594:
        /*00d4*/ 	.word	0x00000070


	//   ....[1]....
        /*00d8*/ 	.word	0x00000b10


	//----- nvinfo : EIATTR_MAX_THREADS
	.align		4
.L_5595:
        /*00dc*/ 	.byte	0x04, 0x05
        /*00de*/ 	.short	(.L_5597 - .L_5596)
.L_5596:
        /*00e0*/ 	.word	0x00000400
        /*00e4*/ 	.word	0x00000001
        /*00e8*/ 	.word	0x00000001


	//----- nvinfo : EIATTR_CRS_STACK_SIZE
	.align		4
.L_5597:
        /*00ec*/ 	.byte	0x04, 0x1e
        /*00ee*/ 	.short	(.L_5599 - .L_5598)
.L_5598:
        /*00f0*/ 	.word	0x00000000


	//----- nvinfo : EIATTR_CBANK_PARAM_SIZE
	.align		4
.L_5599:
        /*00f4*/ 	.byte	0x03, 0x19
        /*00f6*/ 	.short	0x0088


	//----- nvinfo : EIATTR_PARAM_CBANK
	.align		4
        /*00f8*/ 	.byte	0x04, 0x0a
        /*00fa*/ 	.short	(.L_5601 - .L_5600)
	.align		4
.L_5600:
        /*00fc*/ 	.word	index@(.nv.constant0._ZN10layer_norm22ln_bwd_finalize_kernelINS_22Kernel_traits_finalizeILj2048E13__nv_bfloat16S2_S2_fjLj1024ELj4ENS_18Kernel_traits_baseILj2048ES2_S2_S2_fjLj1024EEEEEEEvNS_9BwdParamsE)
        /*0100*/ 	.short	0x0210
        /*0102*/ 	.short	0x0088


	//----- nvinfo : EIATTR_SW_WAR
	.align		4
.L_5601:
        /*0104*/ 	.byte	0x04, 0x36
        /*0106*/ 	.short	(.L_5603 - .L_5602)
.L_5602:
        /*0108*/ 	.word	0x00000008
.L_5603:


//--------------------- .nv.info._ZN10layer_norm13ln_bwd_kernelINS_13Kernel_traitsI13__nv_bfloat16S2_S2_fjLj2048ELj1ELj1ELj4ELj16ENS_18Kernel_traits_baseILj2048ES2_S2_S2_fjLj128EEEEEEEvNS_9BwdParamsE --------------------------
	.section	.nv.info._ZN10layer_norm13ln_bwd_kernelINS_13Kernel_traitsI13__nv_bfloat16S2_S2_fjLj2048ELj1ELj1ELj4ELj16ENS_18Kernel_traits_baseILj2048ES2_S2_S2_fjLj128EEEEEEEvNS_9BwdParamsE,"",@"SHT_CUDA_INFO"
	.sectionflags	@""
	.align	4


	//----- nvinfo : EIATTR_CUDA_API_VERSION
	.align		4
        /*0000*/ 	.byte	0x04, 0x37
        /*0002*/ 	.short	(.L_5605 - .L_5604)
.L_5604:
        /*0004*/ 	.word	0x00000082


	//----- nvinfo : EIATTR_KPARAM_INFO
	.align		4
.L_5605:
        /*0008*/ 	.byte	0x04, 0x17
        /*000a*/ 	.short	(.L_5607 - .L_5606)
.L_5606:
        /*000c*/ 	.word	0x00000000
        /*0010*/ 	.short	0x0000
        /*0012*/ 	.short	0x0000
        /*0014*/ 	.byte	0x00, 0xf0, 0x21, 0x02


	//----- nvinfo : EIATTR_SPARSE_MMA_MASK
	.align		4
.L_5607:
        /*0018*/ 	.byte	0x03, 0x50
        /*001a*/ 	.short	0x0000


	//----- nvinfo : EIATTR_MAXREG_COUNT
	.align		4
        /*001c*/ 	.byte	0x03, 0x1b
        /*001e*/ 	.short	0x00ff


	//----- nvinfo : EIATTR_NUM_BARRIERS
	.align		4
        /*0020*/ 	.byte	0x02, 0x4c
        /*0022*/ 	.byte	0x01
	.zero		1


	//----- nvinfo : EIATTR_MERCURY_ISA_VERSION
	.align		4
        /*0024*/ 	.byte	0x03, 0x5f
        /*0026*/ 	.short	0x0101


	//----- nvinfo : EIATTR_COOP_GROUP_MASK_REGIDS
	.align		4
        /*0028*/ 	.byte	0x04, 0x29
        /*002a*/ 	.short	(.L_5609 - .L_5608)


	//   ....[0]....
.L_5608:
        /*002c*/ 	.word	0xffffffff


	//   ....[1]....
        /*0030*/ 	.word	0xffffffff


	//   ....[2]....
        /*0034*/ 	.word	0xffffffff


	//   ....[3]....
        /*0038*/ 	.word	0xffffffff


	//   ....[4]....
        /*003c*/ 	.word	0xffffffff


	//   ....[5]....
        /*0040*/ 	.word	0xffffffff


	//   ....[6]....
        /*0044*/ 	.word	0xffffffff


	//   ....[7]....
        /*0048*/ 	.word	0xffffffff


	//   ....[8]....
        /*004c*/ 	.word	0xffffffff


	//   ....[9]....
        /*0050*/ 	.word	0xffffffff


	//   ....[10]....
        /*0054*/ 	.word	0x05000070


	//   ....[11]....
        /*0058*/ 	.word	0x05000070


	//   ....[12]....
        /*005c*/ 	.word	0x05000070


	//   ....[13]....
        /*0060*/ 	.word	0x05000070


	//   ....[14]....
        /*0064*/ 	.word	0x05000070


	//   ....[15]....
        /*0068*/ 	.word	0x05000070


	//   ....[16]....
        /*006c*/ 	.word	0x05000070


	//   ....[17]....
        /*0070*/ 	.word	0x05000070


	//   ....[18]....
        /*0074*/ 	.word	0x05000070


	//   ....[19]....
        /*0078*/ 	.word	0x05000070


	//----- nvinfo : EIATTR_COOP_GROUP_INSTR_OFFSETS
	.align		4
.L_5609:
        /*007c*/ 	.byte	0x04, 0x28
        /*007e*/ 	.short	(.L_5611 - .L_5610)


	//   ....[0]....
.L_5610:
        /*0080*/ 	.word	0x00001690


	//   ....[1]....
        /*0084*/ 	.word	0x000016a0


	//   ....[2]....
        /*0088*/ 	.word	0x000016d0


	//   ....[3]....
        /*008c*/ 	.word	0x000016e0


	//   ....[4]....
        /*0090*/ 	.word	0x00001710


	//   ....[5]....
        /*0094*/ 	.word	0x00001720


	//   ....[6]....
        /*0098*/ 	.word	0x00001750


	//   ....[7]....
        /*009c*/ 	.word	0x00001760


	//   ....[8]....
        /*00a0*/ 	.word	0x00001790


	//   ....[9]....
        /*00a4*/ 	.word	0x000017a0


	//   ....[10]....
        /*00a8*/ 	.word	0x00002070


	//   ....[11]....
        /*00ac*/ 	.word	0x000020c0


	//   ....[12]....
        /*00b0*/ 	.word	0x00002130


	//   ....[13]....
        /*00b4*/ 	.word	0x00002190


	//   ....[14]....
        /*00b8*/ 	.word	0x00002200


	//   ....[15]....
        /*00bc*/ 	.word	0x00002260


	//   ....[16]....
        /*00c0*/ 	.word	0x000022d0


	//   ....[17]....
        /*00c4*/ 	.word	0x00002330


	//   ....[18]....
        /*00c8*/ 	.word	0x000023a0


	//   ....[19]....
        /*00cc*/ 	.word	0x00002400


	//----- nvinfo : EIATTR_EXIT_INSTR_OFFSETS
	.align		4
.L_5611:
        /*00d0*/ 	.byte	0x04, 0x1c
        /*00d2*/ 	.short	(.L_5613 - .L_5612)


	//   ....[0]....
.L_5612:
        /*00d4*/ 	.word	0x00002010


	//----- nvinfo : EIATTR_MAX_THREADS
	.align		4
.L_5613:
        /*00d8*/ 	.byte	0x04, 0x05
        /*00da*/ 	.short	(.L_5615 - .L_5614)
.L_5614:
        /*00dc*/ 	.word	0x00000080
        /*00e0*/ 	.word	0x00000001
        /*00e4*/ 	.word	0x00000001


	//----- nvinfo : EIATTR_CRS_STACK_SIZE
	.align		4
.L_5615:
        /*00e8*/ 	.byte	0x04, 0x1e
        /*00ea*/ 	.short	(.L_5617 - .L_5616)
.L_5616:
        /*00ec*/ 	.word	0x00000000


	//----- nvinfo : EIATTR_CBANK_PARAM_SIZE
	.align		4
.L_5617:
        /*00f0*/ 	.byte	0x03, 0x19
        /*00f2*/ 	.short	0x0088


	//----- nvinfo : EIATTR_PARAM_CBANK
	.align		4
        /*00f4*/ 	.byte	0x04, 0x0a
        /*00f6*/ 	.short	(.L_5619 - .L_5618)
	.align		4
.L_5618:
        /*00f8*/ 	.word	index@(.nv.constant0._ZN10layer_norm13ln_bwd_kernelINS_13Kernel_traitsI13__nv_bfloat16S2_S2_fjLj2048ELj1ELj1ELj4ELj16ENS_18Kernel_traits_baseILj2048ES2_S2_S2_fjLj128EEEEEEEvNS_9BwdParamsE)
        /*00fc*/ 	.short	0x0210
        /*00fe*/ 	.short	0x0088


	//----- nvinfo : EIATTR_SW_WAR
	.align		4
.L_5619:
        /*0100*/ 	.byte	0x04, 0x36
        /*0102*/ 	.short	(.L_5621 - .L_5620)
.L_5620:
        /*0104*/ 	.word	0x00000008
.L_5621:


//--------------------- .nv.info._ZN10layer_norm22ln_bwd_finalize_kernelINS_22Kernel_traits_finalizeILj2048E6__halffS2_fjLj1024ELj4ENS_18Kernel_traits_baseILj2048ES2_fS2_fjLj1024EEEEEEEvNS_9BwdParamsE --------------------------
	.section	.nv.info._ZN10layer_norm22ln_bwd_finalize_kernelINS_22Kernel_traits_finalizeILj2048E6__halffS2_fjLj1024ELj4ENS_18Kernel_traits_baseILj2048ES2_fS2_fjLj1024EEEEEEEvNS_9BwdParamsE,"",@"SHT_CUDA_INFO"
	.sectionflags	@""
	.align	4


	//----- nvinfo : EIATTR_CUDA_API_VERSION
	.align		4
        /*0000*/ 	.byte	0x04, 0x37
        /*0002*/ 	.short	(.L_5623 - .L_5622)
.L_5622:
        /*0004*/ 	.word	0x00000082


	//----- nvinfo : EIATTR_KPARAM_INFO
	.align		4
.L_5623:
        /*0008*/ 	.byte	0x04, 0x17
        /*000a*/ 	.short	(.L_5625 - .L_5624)
.L_5624:
        /*000c*/ 	.word	0x00000000
        /*0010*/ 	.short	0x0000
        /*0012*/ 	.short	0x0000
        /*0014*/ 	.byte	0x00, 0xf0, 0x21, 0x02


	//----- nvinfo : EIATTR_SPARSE_MMA_MASK
	.align		4
.L_5625:
        /*0018*/ 	.byte	0x03, 0x50
        /*001a*/ 	.short	0x0000


	//----- nvinfo : EIATTR_MAXREG_COUNT
	.align		4
        /*001c*/ 	.byte	0x03, 0x1b
        /*001e*/ 	.short	0x0040


	//----- nvinfo : EIATTR_NUM_BARRIERS
	.align		4
        /*0020*/ 	.byte	0x02, 0x4c
        /*0022*/ 	.byte	0x01
	.zero		1


	//----- nvinfo : EIATTR_MERCURY_ISA_VERSION
	.align		4
        /*0024*/ 	.byte	0x03, 0x5f
        /*0026*/ 	.short	0x0101


	//----- nvinfo : EIATTR_COOP_GROUP_MASK_REGIDS
	.align		4
        /*0028*/ 	.byte	0x04, 0x29
        /*002a*/ 	.short	(.L_5627 - .L_5626)


	//   ....[0]....
.L_5626:
        /*002c*/ 	.word	0xffffffff


	//   ....[1]....
        /*0030*/ 	.word	0xffffffff


	//   ....[2]....
        /*0034*/ 	.word	0xffffffff


	//   ....[3]....
        /*0038*/ 	.word	0xffffffff


	//   ....[4]....
        /*003c*/ 	.word	0xffffffff


	//   ....[5]....
        /*0040*/ 	.word	0xffffffff


	//   ....[6]....
        /*0044*/ 	.word	0xffffffff


	//   ....[7]....
        /*0048*/ 	.word	0xffffffff


	//   ....[8]....
        /*004c*/ 	.word	0xffffffff


	//   ....[9]....
        /*0050*/ 	.word	0xffffffff


	//   ....[10]....
        /*0054*/ 	.word	0x05000011


	//   ....[11]....
        /*0058*/ 	.word	0x05000011


	//   ....[12]....
        /*005c*/ 	.word	0x05000011


	//   ....[13]....
        /*0060*/ 	.word	0x05000011


	//   ....[14]....
        /*0064*/ 	.word	0x05000011


	//   ....[15]....
        /*0068*/ 	.word	0x05000011


	//   ....[16]....
        /*006c*/ 	.word	0x05000011


	//   ....[17]....
        /*0070*/ 	.word	0x05000011


	//   ....[18]....
        /*0074*/ 	.word	0x05000011


	//   ....[19]....
        /*0078*/ 	.word	0x05000011


	//----- nvinfo : EIATTR_COOP_GROUP_INSTR_OFFSETS
	.align		4
.L_5627:
        /*007c*/ 	.byte	0x04, 0x28
        /*007e*/ 	.short	(.L_5629 - .L_5628)


	//   ....[0]....
.L_5628:
        /*0080*/ 	.word	0x00000860


	//   ....[1]....
        /*0084*/ 	.word	0x00000870


	//   ....[2]....
        /*0088*/ 	.word	0x000008a0


	//   ....[3]....
        /*008c*/ 	.word	0x000008b0


	//   ....[4]....
        /*0090*/ 	.word	0x000008e0


	//   ....[5]....
        /*0094*/ 	.word	0x000008f0


	//   ....[6]....
        /*0098*/ 	.word	0x00000920


	//   ....[7]....
        /*009c*/ 	.word	0x00000930


	//   ....[8]....
        /*00a0*/ 	.word	0x00000960


	//   ....[9]....
        /*00a4*/ 	.word	0x00000970


	//   ....[10]....
        /*00a8*/ 	.word	0x00000b70


	//   ....[11]....
        /*00ac*/ 	.word	0x00000be0


	//   ....[12]....
        /*00b0*/ 	.word	0x00000c50


	//   ....[13]....
        /*00b4*/ 	.word	0x00000cc0


	//   ....[14]....
        /*00b8*/ 	.word	0x00000d30


	//   ....[15]....
        /*00bc*/ 	.word	0x00000d90


	//   ....[16]....
        /*00c0*/ 	.word	0x00000e00


	//   ....[17]....
        /*00c4*/ 	.word	0x00000e70


	//   ....[18]....
        /*00c8*/ 	.word	0x00000ee0


	//   ....[19]....
        /*00cc*/ 	.word	0x00000f50


	//----- nvinfo : EIATTR_EXIT_INSTR_OFFSETS
	.align		4
.L_5629:
        /*00d0*/ 	.byte	0x04, 0x1c
        /*00d2*/ 	.short	(.L_5631 - .L_5630)


	//   ....[0]....
.L_5630:
        /*00d4*/ 	.word	0x00000070


	//   ....[1]....
        /*00d8*/ 	.word	0x00000b10


	//----- nvinfo : EIATTR_MAX_THREADS
	.align		4
.L_5631:
        /*00dc*/ 	.byte	0x04, 0x05
        /*00de*/ 	.short	(.L_5633 - .L_5632)
.L_5632:
        /*00e0*/ 	.word	0x00000400
        /*00e4*/ 	.word	0x00000001
        /*00e8*/ 	.word	0x00000001


	//----- nvinfo : EIATTR_CRS_STACK_SIZE
	.align		4
.L_5633:
        /*00ec*/ 	.byte	0x04, 0x1e
        /*00ee*/ 	.short	(.L_5635 - .L_5634)
.L_5634:
        /*00f0*/ 	.word	0x00000000


	//----- nvinfo : EIATTR_CBANK_PARAM_SIZE
	.align		4
.L_5635:
        /*00f4*/ 	.byte	0x03, 0x19
        /*00f6*/ 	.short	0x0088


	//----- nvinfo : EIATTR_PARAM_CBANK
	.align		4
        /*00f8*/ 	.byte	0x04, 0x0a
        /*00fa*/ 	.short	(.L_5637 - .L_5636)
	.align		4
.L_5636:
        /*00fc*/ 	.word	index@(.nv.constant0._ZN10layer_norm22ln_bwd_finalize_kernelINS_22Kernel_traits_finalizeILj2048E6__halffS2_fjLj1024ELj4ENS_18Kernel_traits_baseILj2048ES2_fS2_fjLj1024EEEEEEEvNS_9BwdParamsE)
        /*0100*/ 	.short	0x0210
        /*0102*/ 	.short	0x0088


	//----- nvinfo : EIATTR_SW_WAR
	.align		4
.L_5637:
        /*0104*/ 	.byte	0x04, 0x36
        /*0106*/ 	.short	(.L_5639 - .L_5638)
.L_5638:
        /*0108*/ 	.word	0x00000008
.L_5639:


//--------------------- .nv.info._ZN10layer_norm13ln_bwd_kernelINS_13Kernel_traitsI6__halffS2_fjLj2048ELj1ELj1ELj4ELj16ENS_18Kernel_traits_baseILj2048ES2_fS2_fjLj128EEEEEEEvNS_9BwdParamsE --------------------------
	.section	.nv.info._ZN10layer_norm13ln_bwd_kernelINS_13Kernel_traitsI6__halffS2_fjLj2048ELj1ELj1ELj4ELj16ENS_18Kernel_traits_baseILj2048ES2_fS2_fjLj128EEEEEEEvNS_9BwdParamsE,"",@"SHT_CUDA_INFO"
	.sectionflags	@""
	.align	4


	//----- nvinfo : EIATTR_CUDA_API_VERSION
	.align		4
        /*0000*/ 	.byte	0x04, 0x37
        /*0002*/ 	.short	(.L_5641 - .L_5640)
.L_5640:
        /*0004*/ 	.word	0x00000082


	//----- nvinfo : EIATTR_KPARAM_INFO
	.align		4
.L_5641:
        /*0008*/ 	.byte	0x04, 0x17
        /*000a*/ 	.short	(.L_5643 - .L_5642)
.L_5642:
        /*000c*/ 	.word	0x00000000
        /*0010*/ 	.short	0x0000
        /*0012*/ 	.short	0x0000
        /*0014*/ 	.byte	0x00, 0xf0, 0x21, 0x02


	//----- nvinfo : EIATTR_SPARSE_MMA_MASK
	.align		4
.L_5643:
        /*0018*/ 	.byte	0x03, 0x50
        /*001a*/ 	.short	0x0000


	//----- nvinfo : EIATTR_MAXREG_COUNT
	.align		4
        /*001c*/ 	.byte	0x03, 0x1b
        /*001e*/ 	.short	0x00ff


	//----- nvinfo : EIATTR_NUM_BARRIERS
	.align		4
        /*0020*/ 	.byte	0x02, 0x4c
        /*0022*/ 	.byte	0x01
	.zero		1


	//----- nvinfo : EIATTR_MERCURY_ISA_VERSION
	.align		4
        /*0024*/ 	.byte	0x03, 0x5f
        /*0026*/ 	.short	0x0101


	//----- nvinfo : EIATTR_COOP_GROUP_MASK_REGIDS
	.align		4
        /*0028*/ 	.byte	0x04, 0x29
        /*002a*/ 	.short	(.L_5645 - .L_5644)


	//   ....[0]....
.L_5644:
        /*002c*/ 	.word	0xffffffff


	//   ....[1]....
        /*0030*/ 	.word	0xffffffff


	//   ....[2]....
        /*0034*/ 	.word	0xffffffff


	//   ....[3]....
        /*0038*/ 	.word	0xffffffff


	//   ....[4]....
        /*003c*/ 	.word	0xffffffff


	//   ....[5]....
        /*0040*/ 	.word	0xffffffff


	//   ....[6]....
        /*0044*/ 	.word	0xffffffff


	//   ....[7]....
        /*0048*/ 	.word	0xffffffff


	//   ....[8]....
        /*004c*/ 	.word	0xffffffff


	//   ....[9]....
        /*0050*/ 	.word	0xffffffff


	//   ....[10]....
        /*0054*/ 	.word	0x05000025


	//   ....[11]....
        /*0058*/ 	.word	0x05000025


	//   ....[12]....
        /*005c*/ 	.word	0x05000025


	//   ....[13]....
        /*0060*/ 	.word	0x05000025


	//   ....[14]....
        /*0064*/ 	.word	0x05000025


	//   ....[15]....
        /*0068*/ 	.word	0x05000025


	//   ....[16]....
        /*006c*/ 	.word	0x05000025


	//   ....[17]....
        /*0070*/ 	.word	0x05000025


	//   ....[18]....
        /*0074*/ 	.word	0x05000025


	//   ....[19]....
        /*0078*/ 	.word	0x05000025


	//----- nvinfo : EIATTR_COOP_GROUP_INSTR_OFFSETS
	.align		4
.L_5645:
        /*007c*/ 	.byte	0x04, 0x28
        /*007e*/ 	.short	(.L_5647 - .L_5646)


	//   ....[0]....
.L_5646:
        /*0080*/ 	.word	0x000016c0


	//   ....[1]....
        /*0084*/ 	.word	0x000016d0


	//   ....[2]....
        /*0088*/ 	.word	0x00001700


	//   ....[3]....
        /*008c*/ 	.word	0x00001710


	//   ....[4]....
        /*0090*/ 	.word	0x00001740


	//   ....[5]....
        /*0094*/ 	.word	0x00001750


	//   ....[6]....
        /*0098*/ 	.word	0x00001780


	//   ....[7]....
        /*009c*/ 	.word	0x00001790


	//   ....[8]....
        /*00a0*/ 	.word	0x000017c0


	//   ....[9]....
        /*00a4*/ 	.word	0x000017d0


	//   ....[10]....
        /*00a8*/ 	.word	0x000020c0


	//   ....[11]....
        /*00ac*/ 	.word	0x00002110


	//   ....[12]....
        /*00b0*/ 	.word	0x00002180


	//   ....[13]....
        /*00b4*/ 	.word	0x000021e0


	//   ....[14]....
        /*00b8*/ 	.word	0x00002250


	//   ....[15]....
        /*00bc*/ 	.word	0x000022b0


	//   ....[16]....
        /*00c0*/ 	.word	0x00002320


	//   ....[17]....
        /*00c4*/ 	.word	0x00002380


	//   ....[18]....
        /*00c8*/ 	.word	0x000023f0


	//   ....[19]....
        /*00cc*/ 	.word	0x00002450


	//----- nvinfo : EIATTR_EXIT_INSTR_OFFSETS
	.align		4
.L_5647:
        /*00d0*/ 	.byte	0x04, 0x1c
        /*00d2*/ 	.short	(.L_5649 - .L_5648)


	//   ....[0]....
.L_5648:
        /*00d4*/ 	.word	0x00002060


	//----- nvinfo : EIATTR_MAX_THREADS
	.align		4
.L_5649:
        /*00d8*/ 	.byte	0x04, 0x05
        /*00da*/ 	.short	(.L_5651 - .L_5650)
.L_5650:
        /*00dc*/ 	.word	0x00000080
        /*00e0*/ 	.word	0x00000001
        /*00e4*/ 	.word	0x00000001


	//----- nvinfo : EIATTR_CRS_STACK_SIZE
	.align		4
.L_5651:
        /*00e8*/ 	.byte	0x04, 0x1e
        /*00ea*/ 	.short	(.L_5653 - .L_5652)
.L_5652:
        /*00ec*/ 	.word	0x00000000


	//----- nvinfo : EIATTR_CBANK_PARAM_SIZE
	.align		4
.L_5653:
        /*00f0*/ 	.byte	0x03, 0x19
        /*00f2*/ 	.short	0x0088


	//----- nvinfo : EIATTR_PARAM_CBANK
	.align		4
        /*00f4*/ 	.byte	0x04, 0x0a
        /*00f6*/ 	.short	(.L_5655 - .L_5654)
	.align		4
.L_5654:
        /*00f8*/ 	.word	index@(.nv.constant0._ZN10layer_norm13ln_bwd_kernelINS_13Kernel_traitsI6__halffS2_fjLj2048ELj1ELj1ELj4ELj16ENS_18Kernel_traits_baseILj2048ES2_fS2_fjLj128EEEEEEEvNS_9BwdParamsE)
        /*00fc*/ 	.short	0x0210
        /*00fe*/ 	.short	0x0088


	//----- nvinfo : EIATTR_SW_WAR
	.align		4
.L_5655:
        /*0100*/ 	.byte	0x04, 0x36
        /*0102*/ 	.short	(.L_5657 - .L_5656)
.L_5656:
        /*0104*/ 	.word	0x00000008
.L_5657:


//--------------------- .nv.info._ZN10layer_norm22ln_bwd_finalize_kernelINS_22Kernel_traits_finalizeILj2048E6__halfS2_S2_fjLj1024ELj4ENS_18Kernel_traits_baseILj2048ES2_S2_S2_fjLj1024EEEEEEEvNS_9BwdParamsE --------------------------
	.section	.nv.info._ZN10layer_norm22ln_bwd_finalize_kernelINS_22Kernel_traits_finalizeILj2048E6__halfS2_S2_fjLj1024ELj4ENS_18Kernel_traits_baseILj2048ES2_S2_S2_fjLj1024EEEEEEEvNS_9BwdParamsE,"",@"SHT_CUDA_INFO"
	.sectionflags	@""
	.align	4


	//----- nvinfo : EIATTR_CUDA_API_VERSION
	.align		4
        /*0000*/ 	.byte	0x04, 0x37
        /*0002*/ 	.short	(.L_5659 - .L_5658)
.L_5658:
        /*0004*/ 	.word	0x00000082


	//----- nvinfo : EIATTR_KPARAM_INFO
	.align		4
.L_5659:
        /*0008*/ 	.byte	0x04, 0x17
        /*000a*/ 	.short	(.L_5661 - .L_5660)
.L_5660:
        /*000c*/ 	.word	0x00000000
        /*0010*/ 	.short	0x0000
        /*0012*/ 	.short	0x0000
        /*0014*/ 	.byte	0x00, 0xf0, 0x21, 0x02


	//----- nvinfo : EIATTR_SPARSE_MMA_MASK
	.align		4
.L_5661:
        /*0018*/ 	.byte	0x03, 0x50
        /*001a*/ 	.short	0x0000


	//----- nvinfo : EIATTR_MAXREG_COUNT
	.align		4
        /*001c*/ 	.byte	0x03, 0x1b
        /*001e*/ 	.short	0x0040


	//----- nvinfo : EIATTR_NUM_BARRIERS
	.align		4
        /*0020*/ 	.byte	0x02, 0x4c
        /*0022*/ 	.byte	0x01
	.zero		1


	//----- nvinfo : EIATTR_MERCURY_ISA_VERSION
	.align		4
        /*0024*/ 	.byte	0x03, 0x5f
        /*0026*/ 	.short	0x0101


	//----- nvinfo : EIATTR_COOP_GROUP_MASK_REGIDS
	.align		4
        /*0028*/ 	.byte	0x04, 0x29
        /*002a*/ 	.short	(.L_5663 - .L_5662)


	//   ....[0]....
.L_5662:
        /*002c*/ 	.word	0xffffffff


	//   ....[1]....
        /*0030*/ 	.word	0xffffffff


	//   ....[2]....
        /*0034*/ 	.word	0xffffffff


	//   ....[3]....
        /*0038*/ 	.word	0xffffffff


	//   ....[4]....
        /*003c*/ 	.word	0xffffffff


	//   ....[5]....
        /*0040*/ 	.word	0xffffffff


	//   ....[6]....
        /*0044*/ 	.word	0xffffffff


	//   ....[7]....
        /*0048*/ 	.word	0xffffffff


	//   ....[8]....
        /*004c*/ 	.word	0xffffffff


	//   ....[9]....
        /*0050*/ 	.word	0xffffffff


	//   ....[10]....
        /*0054*/ 	.word	0x05000011


	//   ....[11]....
        /*0058*/ 	.word	0x05000011


	//   ....[12]....
        /*005c*/ 	.word	0x05000011


	//   ....[13]....
        /*0060*/ 	.word	0x05000011


	//   ....[14]....
        /*0064*/ 	.word	0x05000011


	//   ....[15]....
        /*0068*/ 	.word	0x05000011


	//   ....[16]....
        /*006c*/ 	.word	0x05000011


	//   ....[17]....
        /*0070*/ 	.word	0x05000011


	//   ....[18]....
        /*0074*/ 	.word	0x05000011


	//   ....[19]....
        /*0078*/ 	.word	0x05000011


	//----- nvinfo : EIATTR_COOP_GROUP_INSTR_OFFSETS
	.align		4
.L_5663:
        /*007c*/ 	.byte	0x04, 0x28
        /*007e*/ 	.short	(.L_5665 - .L_5664)


	//   ....[0]....
.L_5664:
        /*0080*/ 	.word	0x00000860


	//   ....[1]....
        /*0084*/ 	.word	0x00000870


	//   ....[2]....
        /*0088*/ 	.word	0x000008a0


	//   ....[3]....
        /*008c*/ 	.word	0x000008b0


	//   ....[4]....
        /*0090*/ 	.word	0x000008e0


	//   ....[5]....
        /*0094*/ 	.word	0x000008f0


	//   ....[6]....
        /*0098*/ 	.word	0x00000920


	//   ....[7]....
        /*009c*/ 	.word	0x00000930


	//   ....[8]....
        /*00a0*/ 	.word	0x00000960


	//   ....[9]....
        /*00a4*/ 	.word	0x00000970


	//   ....[10]....
        /*00a8*/ 	.word	0x00000b70


	//   ....[11]....
        /*00ac*/ 	.word	0x00000be0


	//   ....[12]....
        /*00b0*/ 	.word	0x00000c50


	//   ....[13]....
        /*00b4*/ 	.word	0x00000cc0


	//   ....[14]....
        /*00b8*/ 	.word	0x00000d30


	//   ....[15]....
        /*00bc*/ 	.word	0x00000d90


	//   ....[16]....
        /*00c0*/ 	.word	0x00000e00


	//   ....[17]....
        /*00c4*/ 	.word	0x00000e70


	//   ....[18]....
        /*00c8*/ 	.word	0x00000ee0


	//   ....[19]....
        /*00cc*/ 	.word	0x00000f50


	//----- nvinfo : EIATTR_EXIT_INSTR_OFFSETS
	.align		4
.L_5665:
        /*00d0*/ 	.byte	0x04, 0x1c
        /*00d2*/ 	.short	(.L_5667 - .L_5666)


	//   ....[0]....
.L_5666:
        /*00d4*/ 	.word	0x00000070


	//   ....[1]....
        /*00d8*/ 	.word	0x00000b10


	//----- nvinfo : EIATTR_MAX_THREADS
	.align		4
.L_5667:
        /*00dc*/ 	.byte	0x04, 0x05
        /*00de*/ 	.short	(.L_5669 - .L_5668)
.L_5668:
        /*00e0*/ 	.word	0x00000400
        /*00e4*/ 	.word	0x00000001
        /*00e8*/ 	.word	0x00000001


	//----- nvinfo : EIATTR_CRS_STACK_SIZE
	.align		4
.L_5669:
        /*00ec*/ 	.byte	0x04, 0x1e
        /*00ee*/ 	.short	(.L_5671 - .L_5670)
.L_5670:
        /*00f0*/ 	.word	0x00000000


	//----- nvinfo : EIATTR_CBANK_PARAM_SIZE
	.align		4
.L_5671:
        /*00f4*/ 	.byte	0x03, 0x19
        /*00f6*/ 	.short	0x0088


	//----- nvinfo : EIATTR_PARAM_CBANK
	.align		4
        /*00f8*/ 	.byte	0x04, 0x0a
        /*00fa*/ 	.short	(.L_5673 - .L_5672)
	.align		4
.L_5672:
        /*00fc*/ 	.word	index@(.nv.constant0._ZN10layer_norm22ln_bwd_finalize_kernelINS_22Kernel_traits_finalizeILj2048E6__halfS2_S2_fjLj1024ELj4ENS_18Kernel_traits_baseILj2048ES2_S2_S2_fjLj1024EEEEEEEvNS_9BwdParamsE)
        /*0100*/ 	.short	0x0210
        /*0102*/ 	.short	0x0088


	//----- nvinfo : EIATTR_SW_WAR
	.align		4
.L_5673:
        /*0104*/ 	.byte	0x04, 0x36
        /*0106*/ 	.short	(.L_5675 - .L_5674)
.L_5674:
        /*0108*/ 	.word	0x00000008
.L_5675:


//--------------------- .nv.info._ZN10layer_norm13ln_bwd_kernelINS_13Kernel_traitsI6__halfS2_S2_fjLj2048ELj1ELj1ELj4ELj16ENS_18Kernel_traits_baseILj2048ES2_S2_S2_fjLj128EEEEEEEvNS_9BwdParamsE --------------------------
	.section	.nv.info._ZN10layer_norm13ln_bwd_kernelINS_13Kernel_traitsI6__halfS2_S2_fjLj2048ELj1ELj1ELj4ELj16ENS_18Kernel_traits_baseILj2048ES2_S2_S2_fjLj128EEEEEEEvNS_9BwdParamsE,"",@"SHT_CUDA_INFO"
	.sectionflags	@""
	.align	4


	//----- nvinfo : EIATTR_CUDA_API_VERSION
	.align		4
        /*0000*/ 	.byte	0x04, 0x37
        /*0002*/ 	.short	(.L_5677 - .L_5676)
.L_5676:
        /*0004*/ 	.word	0x00000082


	//----- nvinfo : EIATTR_KPARAM_INFO
	.align		4
.L_5677:
        /*0008*/ 	.byte	0x04, 0x17
        /*000a*/ 	.short	(.L_5679 - .L_5678)
.L_5678:
        /*000c*/ 	.word	0x00000000
        /*0010*/ 	.short	0x0000
        /*0012*/ 	.short	0x0000
        /*0014*/ 	.byte	0x00, 0xf0, 0x21, 0x02


	//----- nvinfo : EIATTR_SPARSE_MMA_MASK
	.align		4
.L_5679:
        /*0018*/ 	.byte	0x03, 0x50
        /*001a*/ 	.short	0x0000


	//----- nvinfo : EIATTR_MAXREG_COUNT
	.align		4
        /*001c*/ 	.byte	0x03, 0x1b
        /*001e*/ 	.short	0x00ff


	//----- nvinfo : EIATTR_NUM_BARRIERS
	.align		4
        /*0020*/ 	.byte	0x02, 0x4c
        /*0022*/ 	.byte	0x01
	.zero		1


	//----- nvinfo : EIATTR_MERCURY_ISA_VERSION
	.align		4
        /*0024*/ 	.byte	0x03, 0x5f
        /*0026*/ 	.short	0x0101


	//----- nvinfo : EIATTR_COOP_GROUP_MASK_REGIDS
	.align		4
        /*0028*/ 	.byte	0x04, 0x29
        /*002a*/ 	.short	(.L_5681 - .L_5680)


	//   ....[0]....
.L_5680:
        /*002c*/ 	.word	0xffffffff


	//   ....[1]....
        /*0030*/ 	.word	0xffffffff


	//   ....[2]....
        /*0034*/ 	.word	0xffffffff


	//   ....[3]....
        /*0038*/ 	.word	0xffffffff


	//   ....[4]....
        /*003c*/ 	.word	0xffffffff


	//   ....[5]....
        /*0040*/ 	.word	0xffffffff


	//   ....[6]....
        /*0044*/ 	.word	0xffffffff


	//   ....[7]....
        /*0048*/ 	.word	0xffffffff


	//   ....[8]....
        /*004c*/ 	.word	0xffffffff


	//   ....[9]....
        /*0050*/ 	.word	0xffffffff


	//   ....[10]....
        /*0054*/ 	.word	0x05000029


	//   ....[11]....
        /*0058*/ 	.word	0x05000029


	//   ....[12]....
        /*005c*/ 	.word	0x05000029


	//   ....[13]....
        /*0060*/ 	.word	0x05000029


	//   ....[14]....
        /*0064*/ 	.word	0x05000029


	//   ....[15]....
        /*0068*/ 	.word	0x05000029


	//   ....[16]....
        /*006c*/ 	.word	0x05000029


	//   ....[17]....
        /*0070*/ 	.word	0x05000029


	//   ....[18]....
        /*0074*/ 	.word	0x05000029


	//   ....[19]....
        /*0078*/ 	.word	0x05000029


	//----- nvinfo : EIATTR_COOP_GROUP_INSTR_OFFSETS
	.align		4
.L_5681:
        /*007c*/ 	.byte	0x04, 0x28
        /*007e*/ 	.short	(.L_5683 - .L_5682)


	//   ....[0]....
.L_5682:
        /*0080*/ 	.word	0x00001480


	//   ....[1]....
        /*0084*/ 	.word	0x00001490


	//   ....[2]....
        /*0088*/ 	.word	0x000014c0


	//   ....[3]....
        /*008c*/ 	.word	0x000014d0


	//   ....[4]....
        /*0090*/ 	.word	0x00001500


	//   ....[5]....
        /*0094*/ 	.word	0x00001510


	//   ....[6]....
        /*0098*/ 	.word	0x00001540


	//   ....[7]....
        /*009c*/ 	.word	0x00001550


	//   ....[8]....
        /*00a0*/ 	.word	0x00001580


	//   ....[9]....
        /*00a4*/ 	.word	0x00001590


	//   ....[10]....
        /*00a8*/ 	.word	0x00001ec0


	//   ....[11]....
        /*00ac*/ 	.word	0x00001f10


	//   ....[12]....
        /*00b0*/ 	.word	0x00001f80


	//   ....[13]....
        /*00b4*/ 	.word	0x00001fe0


	//   ....[14]....
        /*00b8*/ 	.word	0x00002050


	//   ....[15]....
        /*00bc*/ 	.word	0x000020b0


	//   ....[16]....
        /*00c0*/ 	.word	0x00002120


	//   ....[17]....
        /*00c4*/ 	.word	0x00002180


	//   ....[18]....
        /*00c8*/ 	.word	0x000021f0


	//   ....[19]....
        /*00cc*/ 	.word	0x00002250


	//----- nvinfo : EIATTR_EXIT_INSTR_OFFSETS
	.align		4
.L_5683:
        /*00d0*/ 	.byte	0x04, 0x1c
        /*00d2*/ 	.short	(.L_5685 - .L_5684)


	//   ....[0]....
.L_5684:
        /*00d4*/ 	.word	0x00001e60


	//----- nvinfo : EIATTR_MAX_THREADS
	.align		4
.L_5685:
        /*00d8*/ 	.byte	0x04, 0x05
        /*00da*/ 	.short	(.L_5687 - .L_5686)
.L_5686:
        /*00dc*/ 	.word	0x00000080
        /*00e0*/ 	.word	0x00000001
        /*00e4*/ 	.word	0x00000001


	//----- nvinfo : EIATTR_CRS_STACK_SIZE
	.align		4
.L_5687:
        /*00e8*/ 	.byte	0x04, 0x1e
        /*00ea*/ 	.short	(.L_5689 - .L_5688)
.L_5688:
        /*00ec*/ 	.word	0x00000000


	//----- nvinfo : EIATTR_CBANK_PARAM_SIZE
	.align		4
.L_5689:
        /*00f0*/ 	.byte	0x03, 0x19
        /*00f2*/ 	.short	0x0088


	//----- nvinfo : EIATTR_PARAM_CBANK
	.align		4
        /*00f4*/ 	.byte	0x04, 0x0a
        /*00f6*/ 	.short	(.L_5691 - .L_5690)
	.align		4
.L_5690:
        /*00f8*/ 	.word	index@(.nv.constant0._ZN10layer_norm13ln_bwd_kernelINS_13Kernel_traitsI6__halfS2_S2_fjLj2048ELj1ELj1ELj4ELj16ENS_18Kernel_traits_baseILj2048ES2_S2_S2_fjLj128EEEEEEEvNS_9BwdParamsE)
        /*00fc*/ 	.short	0x0210
        /*00fe*/ 	.short	0x0088


	//----- nvinfo : EIATTR_SW_WAR
	.align		4
.L_5691:
        /*0100*/ 	.byte	0x04, 0x36
        /*0102*/ 	.short	(.L_5693 - .L_5692)
.L_5692:
        /*0104*/ 	.word	0x00000008
.L_5693:


//--------------------- .nv.info._ZN10layer_norm22ln_bwd_finalize_kernelINS_22Kernel_traits_finalizeILj2048EffffjLj1024ELj4ENS_18Kernel_traits_baseILj2048EffffjLj1024EEEEEEEvNS_9BwdParamsE --------------------------
	.section	.nv.info._ZN10layer_norm22ln_bwd_finalize_kernelINS_22Kernel_traits_finalizeILj2048EffffjLj1024ELj4ENS_18Kernel_traits_baseILj2048EffffjLj1024EEEEEEEvNS_9BwdParamsE,"",@"SHT_CUDA_INFO"
	.sectionflags	@""
	.align	4


	//----- nvinfo : EIATTR_CUDA_API_VERSION
	.align		4
        /*0000*/ 	.byte	0x04, 0x37
        /*0002*/ 	.short	(.L_5695 - .L_5694)
.L_5694:
        /*0004*/ 	.word	0x00000082


	//----- nvinfo : EIATTR_KPARAM_INFO
	.align		4
.L_5695:
        /*0008*/ 	.byte	0x04, 0x17
        /*000a*/ 	.short	(.L_5697 - .L_5696)
.L_5696:
        /*000c*/ 	.word	0x00000000
        /*0010*/ 	.short	0x0000
        /*0012*/ 	.short	0x0000
        /*0014*/ 	.byte	0x00, 0xf0, 0x21, 0x02


	//----- nvinfo : EIATTR_SPARSE_MMA_MASK
	.align		4
.L_5697:
        /*0018*/ 	.byte	0x03, 0x50
        /*001a*/ 	.short	0x0000


	//----- nvinfo : EIATTR_MAXREG_COUNT
	.align		4
        /*001c*/ 	.byte	0x03, 0x1b
        /*001e*/ 	.short	0x0040


	//----- nvinfo : EIATTR_NUM_BARRIERS
	.align		4
        /*0020*/ 	.byte	0x02, 0x4c
        /*0022*/ 	.byte	0x01
	.zero		1


	//----- nvinfo : EIATTR_MERCURY_ISA_VERSION
	.align		4
        /*0024*/ 	.byte	0x03, 0x5f
        /*0026*/ 	.short	0x0101


	//----- nvinfo : EIATTR_COOP_GROUP_MASK_REGIDS
	.align		4
        /*0028*/ 	.byte	0x04, 0x29
        /*002a*/ 	.short	(.L_5699 - .L_5698)


	//   ....[0]....
.L_5698:
        /*002c*/ 	.word	0xffffffff


	//   ....[1]....
        /*0030*/ 	.word	0xffffffff


	//   ....[2]....
        /*0034*/ 	.word	0xffffffff


	//   ....[3]....
        /*0038*/ 	.word	0xffffffff


	//   ....[4]....
        /*003c*/ 	.word	0xffffffff


	//   ....[5]....
        /*0040*/ 	.word	0xffffffff


	//   ....[6]....
        /*0044*/ 	.word	0xffffffff


	//   ....[7]....
        /*0048*/ 	.word	0xffffffff


	//   ....[8]....
        /*004c*/ 	.word	0xffffffff


	//   ....[9]....
        /*0050*/ 	.word	0xffffffff


	//   ....[10]....
        /*0054*/ 	.word	0x05000011


	//   ....[11]....
        /*0058*/ 	.word	0x05000011


	//   ....[12]....
        /*005c*/ 	.word	0x05000011


	//   ....[13]....
        /*0060*/ 	.word	0x05000011


	//   ....[14]....
        /*0064*/ 	.word	0x05000011


	//   ....[15]....
        /*0068*/ 	.word	0x05000011


	//   ....[16]....
        /*006c*/ 	.word	0x05000011


	//   ....[17]....
        /*0070*/ 	.word	0x05000011


	//   ....[18]....
        /*0074*/ 	.word	0x05000011


	//   ....[19]....
        /*0078*/ 	.word	0x05000011


	//----- nvinfo : EIATTR_COOP_GROUP_INSTR_OFFSETS
	.align		4
.L_5699:
        /*007c*/ 	.byte	0x04, 0x28
        /*007e*/ 	.short	(.L_5701 - .L_5700)


	//   ....[0]....
.L_5700:
        /*0080*/ 	.word	0x00000860


	//   ....[1]....
        /*0084*/ 	.word	0x00000870


	//   ....[2]....
        /*0088*/ 	.word	0x000008a0


	//   ....[3]....
        /*008c*/ 	.word	0x000008b0


	//   ....[4]....
        /*0090*/ 	.word	0x000008e0


	//   ....[5]....
        /*0094*/ 	.word	0x000008f0


	//   ....[6]....
        /*0098*/ 	.word	0x00000920


	//   ....[7]....
        /*009c*/ 	.word	0x00000930


	//   ....[8]....
        /*00a0*/ 	.word	0x00000960


	//   ....[9]....
        /*00a4*/ 	.word	0x00000970


	//   ....[10]....
        /*00a8*/ 	.word	0x00000b20


	//   ....[11]....
        /*00ac*/ 	.word	0x00000b90


	//   ....[12]....
        /*00b0*/ 	.word	0x00000c00


	//   ....[13]....
        /*00b4*/ 	.word	0x00000c70


	//   ....[14]....
        /*00b8*/ 	.word	0x00000ce0


	//   ....[15]....
        /*00bc*/ 	.word	0x00000d40


	//   ....[16]....
        /*00c0*/ 	.word	0x00000db0


	//   ....[17]....
        /*00c4*/ 	.word	0x00000e20


	//   ....[18]....
        /*00c8*/ 	.word	0x00000e90


	//   ....[19]....
        /*00cc*/ 	.word	0x00000f00


	//----- nvinfo : EIATTR_EXIT_INSTR_OFFSETS
	.align		4
.L_5701:
        /*00d0*/ 	.byte	0x04, 0x1c
        /*00d2*/ 	.short	(.L_5703 - .L_5702)


	//   ....[0]....
.L_5702:
        /*00d4*/ 	.word	0x00000070


	//   ....[1]....
        /*00d8*/ 	.word	0x00000ac0


	//----- nvinfo : EIATTR_MAX_THREADS
	.align		4
.L_5703:
        /*00dc*/ 	.byte	0x04, 0x05
        /*00de*/ 	.short	(.L_5705 - .L_5704)
.L_5704:
        /*00e0*/ 	.word	0x00000400
        /*00e4*/ 	.word	0x00000001
        /*00e8*/ 	.word	0x00000001


	//----- nvinfo : EIATTR_CRS_STACK_SIZE
	.align		4
.L_5705:
        /*00ec*/ 	.byte	0x04, 0x1e
        /*00ee*/ 	.short	(.L_5707 - .L_5706)
.L_5706:
        /*00f0*/ 	.word	0x00000000


	//----- nvinfo : EIATTR_CBANK_PARAM_SIZE
	.align		4
.L_5707:
        /*00f4*/ 	.byte	0x03, 0x19
        /*00f6*/ 	.short	0x0088


	//----- nvinfo : EIATTR_PARAM_CBANK
	.align		4
        /*00f8*/ 	.byte	0x04, 0x0a
        /*00fa*/ 	.short	(.L_5709 - .L_5708)
	.align		4
.L_5708:
        /*00fc*/ 	.word	index@(.nv.constant0._ZN10layer_norm22ln_bwd_finalize_kernelINS_22Kernel_traits_finalizeILj2048EffffjLj1024ELj4ENS_18Kernel_traits_baseILj2048EffffjLj1024EEEEEEEvNS_9BwdParamsE)
        /*0100*/ 	.short	0x0210
        /*0102*/ 	.short	0x0088


	//----- nvinfo : EIATTR_SW_WAR
	.align		4
.L_5709:
        /*0104*/ 	.byte	0x04, 0x36
        /*0106*/ 	.short	(.L_5711 - .L_5710)
.L_5710:
        /*0108*/ 	.word	0x00000008
.L_5711:


//--------------------- .nv.info._ZN10layer_norm13ln_bwd_kernelINS_13Kernel_traitsIffffjLj2048ELj1ELj1ELj4ELj16ENS_18Kernel_traits_baseILj2048EffffjLj128EEEEEEEvNS_9BwdParamsE --------------------------
	.section	.nv.info._ZN10layer_norm13ln_bwd_kernelINS_13Kernel_traitsIffffjLj2048ELj1ELj1ELj4ELj16ENS_18Kernel_traits_baseILj2048EffffjLj128EEEEEEEvNS_9BwdParamsE,"",@"SHT_CUDA_INFO"
	.sectionflags	@""
	.align	4


	//----- nvinfo : EIATTR_CUDA_API_VERSION
	.align		4
        /*0000*/ 	.byte	0x04, 0x37
        /*0002*/ 	.short	(.L_5713 - .L_5712)
.L_5712:
        /*0004*/ 	.word	0x00000082


	//----- nvinfo : EIATTR_KPARAM_INFO
	.align		4
.L_5713:
        /*0008*/ 	.byte	0x04, 0x17
        /*000a*/ 	.short	(.L_5715 - .L_5714)
.L_5714:
        /*000c*/ 	.word	0x00000000
        /*0010*/ 	.short	0x0000
        /*0012*/ 	.short	0x0000
        /*0014*/ 	.byte	0x00, 0xf0, 0x21, 0x02


	//----- nvinfo : EIATTR_SPARSE_MMA_MASK
	.align		4
.L_5715:
        /*0018*/ 	.byte	0x03, 0x50
        /*001a*/ 	.short	0x0000


	//----- nvinfo : EIATTR_MAXREG_COUNT
	.align		4
        /*001c*/ 	.byte	0x03, 0x1b
        /*001e*/ 	.short	0x00ff


	//----- nvinfo : EIATTR_NUM_BARRIERS
	.align		4
        /*0020*/ 	.byte	0x02, 0x4c
        /*0022*/ 	.byte	0x01
	.zero		1


	//----- nvinfo : EIATTR_MERCURY_ISA_VERSION
	.align		4
        /*0024*/ 	.byte	0x03, 0x5f
        /*0026*/ 	.short	0x0101


	//----- nvinfo : EIATTR_COOP_GROUP_MASK_REGIDS
	.align		4
        /*0028*/ 	.byte	0x04, 0x29
        /*002a*/ 	.short	(.L_5717 - .L_5716)


	//   ....[0]....
.L_5716:
        /*002c*/ 	.word	0xffffffff


	//   ....[1]....
        /*0030*/ 	.word	0xffffffff


	//   ....[2]....
        /*0034*/ 	.word	0xffffffff


	//   ....[3]....
        /*0038*/ 	.word	0xffffffff


	//   ....[4]....
        /*003c*/ 	.word	0xffffffff


	//   ....[5]....
        /*0040*/ 	.word	0xffffffff


	//   ....[6]....
        /*0044*/ 	.word	0xffffffff


	//   ....[7]....
        /*0048*/ 	.word	0xffffffff


	//   ....[8]....
        /*004c*/ 	.word	0xffffffff


	//   ....[9]....
        /*0050*/ 	.word	0xffffffff


	//   ....[10]....
        /*0054*/ 	.word	0x05000047


	//   ....[11]....
        /*0058*/ 	.word	0x05000047


	//   ....[12]....
        /*005c*/ 	.word	0x05000047


	//   ....[13]....
        /*0060*/ 	.word	0x05000047


	//   ....[14]....
        /*0064*/ 	.word	0x05000047


	//   ....[15]....
        /*0068*/ 	.word	0x05000047


	//   ....[16]....
        /*006c*/ 	.word	0x05000047


	//   ....[17]....
        /*0070*/ 	.word	0x05000047


	//   ....[18]....
        /*0074*/ 	.word	0x05000047


	//   ....[19]....
        /*0078*/ 	.word	0x05000047


	//----- nvinfo : EIATTR_COOP_GROUP_INSTR_OFFSETS
	.align		4
.L_5717:
        /*007c*/ 	.byte	0x04, 0x28
        /*007e*/ 	.short	(.L_5719 - .L_5718)


	//   ....[0]....
.L_5718:
        /*0080*/ 	.word	0x000011f0


	//   ....[1]....
        /*0084*/ 	.word	0x00001200


	//   ....[2]....
        /*0088*/ 	.word	0x00001230


	//   ....[3]....
        /*008c*/ 	.word	0x00001240


	//   ....[4]....
        /*0090*/ 	.word	0x00001270


	//   ....[5]....
        /*0094*/ 	.word	0x00001280


	//   ....[6]....
        /*0098*/ 	.word	0x000012b0


	//   ....[7]....
        /*009c*/ 	.word	0x000012c0


	//   ....[8]....
        /*00a0*/ 	.word	0x000012f0


	//   ....[9]....
        /*00a4*/ 	.word	0x00001300


	//   ....[10]....
        /*00a8*/ 	.word	0x00001ca0


	//   ....[11]....
        /*00ac*/ 	.word	0x00001cf0


	//   ....[12]....
        /*00b0*/ 	.word	0x00001d60


	//   ....[13]....
        /*00b4*/ 	.word	0x00001dc0


	//   ....[14]....
        /*00b8*/ 	.word	0x00001e30


	//   ....[15]....
        /*00bc*/ 	.word	0x00001e90


	//   ....[16]....
        /*00c0*/ 	.word	0x00001f00


	//   ....[17]....
        /*00c4*/ 	.word	0x00001f60


	//   ....[18]....
        /*00c8*/ 	.word	0x00001fd0


	//   ....[19]....
        /*00cc*/ 	.word	0x00002030


	//----- nvinfo : EIATTR_EXIT_INSTR_OFFSETS
	.align		4
.L_5719:
        /*00d0*/ 	.byte	0x04, 0x1c
        /*00d2*/ 	.short	(.L_5721 - .L_5720)


	//   ....[0]....
.L_5720:
        /*00d4*/ 	.word	0x00001c40


	//----- nvinfo : EIATTR_MAX_THREADS
	.align		4
.L_5721:
        /*00d8*/ 	.byte	0x04, 0x05
        /*00da*/ 	.short	(.L_5723 - .L_5722)
.L_5722:
        /*00dc*/ 	.word	0x00000080
        /*00e0*/ 	.word	0x00000001
        /*00e4*/ 	.word	0x00000001


	//----- nvinfo : EIATTR_CRS_STACK_SIZE
	.align		4
.L_5723:
        /*00e8*/ 	.byte	0x04, 0x1e
        /*00ea*/ 	.short	(.L_5725 - .L_5724)
.L_5724:
        /*00ec*/ 	.word	0x00000000


	//----- nvinfo : EIATTR_CBANK_PARAM_SIZE
	.align		4
.L_5725:
        /*00f0*/ 	.byte	0x03, 0x19
        /*00f2*/ 	.short	0x0088


	//----- nvinfo : EIATTR_PARAM_CBANK
	.align		4
        /*00f4*/ 	.byte	0x04, 0x0a
        /*00f6*/ 	.short	(.L_5727 - .L_5726)
	.align		4
.L_5726:
        /*00f8*/ 	.word	index@(.nv.constant0._ZN10layer_norm13ln_bwd_kernelINS_13Kernel_traitsIffffjLj2048ELj1ELj1ELj4ELj16ENS_18Kernel_traits_baseILj2048EffffjLj128EEEEEEEvNS_9BwdParamsE)
        /*00fc*/ 	.short	0x0210
        /*00fe*/ 	.short	0x0088


	//----- nvinfo : EIATTR_SW_WAR
	.align		4
.L_5727:
        /*0100*/ 	.byte	0x04, 0x36
        /*0102*/ 	.short	(.L_5729 - .L_5728)
.L_5728:
        /*0104*/ 	.word	0x00000008
.L_5729:


//--------------------- .nv.info._ZN10layer_norm22ln_bwd_finalize_kernelINS_22Kernel_traits_finalizeILj1536E13__nv_bfloat16fS2_fjLj1024ELj4ENS_18Kernel_traits_baseILj1536ES2_fS2_fjLj1024EEEEEEEvNS_9BwdParamsE --------------------------
	.section	.nv.info._ZN10layer_norm22ln_bwd_finalize_kernelINS_22Kernel_traits_finalizeILj1536E13__nv_bfloat16fS2_fjLj1024ELj4ENS_18Kernel_traits_baseILj1536ES2_fS2_fjLj1024EEEEEEEvNS_9BwdParamsE,"",@"SHT_CUDA_INFO"
	.sectionflags	@""
	.align	4


	//----- nvinfo : EIATTR_CUDA_API_VERSION
	.align		4
        /*0000*/ 	.byte	0x04, 0x37
        /*0002*/ 	.short	(.L_5731 - .L_5730)
.L_5730:
        /*0004*/ 	.word	0x00000082


	//----- nvinfo : EIATTR_KPARAM_INFO
	.align		4
.L_5731:
        /*0008*/ 	.byte	0x04, 0x17
        /*000a*/ 	.short	(.L_5733 - .L_5732)
.L_5732:
        /*000c*/ 	.word	0x00000000
        /*0010*/ 	.short	0x0000
        /*0012*/ 	.short	0x0000
        /*0014*/ 	.byte	0x00, 0xf0, 0x21, 0x02


	//----- nvinfo : EIATTR_SPARSE_MMA_MASK
	.align		4
.L_5733:
        /*0018*/ 	.byte	0x03, 0x50
        /*001a*/ 	.short	0x0000


	//----- nvinfo : EIATTR_MAXREG_COUNT
	.align		4
        /*001c*/ 	.byte	0x03, 0x1b
        /*001e*/ 	.short	0x0040


	//----- nvinfo : EIATTR_NUM_BARRIERS
	.align		4
        /*0020*/ 	.byte	0x02, 0x4c
        /*0022*/ 	.byte	0x01
	.zero		1


	//----- nvinfo : EIATTR_MERCURY_ISA_VERSION
	.align		4
        /*0024*/ 	.byte	0x03, 0x5f
        /*0026*/ 	.short	0x0101


	//----- nvinfo : EIATTR_COOP_GROUP_MASK_REGIDS
	.align		4
        /*0028*/ 	.byte	0x04, 0x29
        /*002a*/ 	.short	(.L_5735 - .L_5734)


	//   ....[0]....
.L_5734:
        /*002c*/ 	.word	0xffffffff


	//   ....[1]....
        /*0030*/ 	.word	0xffffffff


	//   ....[2]....
        /*0034*/ 	.word	0xffffffff


	//   ....[3]....
        /*0038*/ 	.word	0xffffffff


	//   ....[4]....
        /*003c*/ 	.word	0xffffffff


	//   ....[5]....
        /*0040*/ 	.word	0xffffffff


	//   ....[6]....
        /*0044*/ 	.word	0xffffffff


	//   ....[7]....
        /*0048*/ 	.word	0xffffffff


	//   ....[8]....
        /*004c*/ 	.word	0xffffffff


	//   ....[9]....
        /*0050*/ 	.word	0xffffffff


	//   ....[10]....
        /*0054*/ 	.word	0x05000011


	//   ....[11]....
        /*0058*/ 	.word	0x05000011


	//   ....[12]....
        /*005c*/ 	.word	0x05000011


	//   ....[13]....
        /*0060*/ 	.word	0x05000011


	//   ....[14]....
        /*0064*/ 	.word	0x05000011


	//   ....[15]....
        /*0068*/ 	.word	0x05000011


	//   ....[16]....
        /*006c*/ 	.word	0x05000011


	//   ....[17]....
        /*0070*/ 	.word	0x05000011


	//   ....[18]....
        /*0074*/ 	.word	0x05000011


	//   ....[19]....
        /*0078*/ 	.word	0x05000011


	//----- nvinfo : EIATTR_COOP_GROUP_INSTR_OFFSETS
	.align		4
.L_5735:
        /*007c*/ 	.byte	0x04, 0x28
        /*007e*/ 	.short	(.L_5737 - .L_5736)


	//   ....[0]....
.L_5736:
        /*0080*/ 	.word	0x00000860


	//   ....[1]....
        /*0084*/ 	.word	0x00000870


	//   ....[2]....
        /*0088*/ 	.word	0x000008a0


	//   ....[3]....
        /*008c*/ 	.word	0x000008b0


	//   ....[4]....
        /*0090*/ 	.word	0x000008e0


	//   ....[5]....
        /*0094*/ 	.word	0x000008f0


	//   ....[6]....
        /*0098*/ 	.word	0x00000920


	//   ....[7]....
        /*009c*/ 	.word	0x00000930


	//   ....[8]....
        /*00a0*/ 	.word	0x00000960


	//   ....[9]....
        /*00a4*/ 	.word	0x00000970


	//   ....[10]....
        /*00a8*/ 	.word	0x00000b70


	//   ....[11]....
        /*00ac*/ 	.word	0x00000be0


	//   ....[12]....
        /*00b0*/ 	.word	0x00000c50


	//   ....[13]....
        /*00b4*/ 	.word	0x00000cc0


	//   ....[14]....
        /*00b8*/ 	.word	0x00000d30


	//   ....[15]....
        /*00bc*/ 	.word	0x00000d90


	//   ....[16]....
        /*00c0*/ 	.word	0x00000e00


	//   ....[17]....
        /*00c4*/ 	.word	0x00000e70


	//   ....[18]....
        /*00c8*/ 	.word	0x00000ee0


	//   ....[19]....
        /*00cc*/ 	.word	0x00000f50


	//----- nvinfo : EIATTR_EXIT_INSTR_OFFSETS
	.align		4
.L_5737:
        /*00d0*/ 	.byte	0x04, 0x1c
        /*00d2*/ 	.short	(.L_5739 - .L_5738)


	//   ....[0]....
.L_5738:
        /*00d4*/ 	.word	0x00000070


	//   ....[1]....
        /*00d8*/ 	.word	0x00000b10


	//----- nvinfo : EIATTR_MAX_THREADS
	.align		4
.L_5739:
        /*00dc*/ 	.byte	0x04, 0x05
        /*00de*/ 	.short	(.L_5741 - .L_5740)
.L_5740:
        /*00e0*/ 	.word	0x00000400
        /*00e4*/ 	.word	0x00000001
        /*00e8*/ 	.word	0x00000001


	//----- nvinfo : EIATTR_CRS_STACK_SIZE
	.align		4
.L_5741:
        /*00ec*/ 	.byte	0x04, 0x1e
        /*00ee*/ 	.short	(.L_5743 - .L_5742)
.L_5742:
        /*00f0*/ 	.word	0x00000000


	//----- nvinfo : EIATTR_CBANK_PARAM_SIZE
	.align		4
.L_5743:
        /*00f4*/ 	.byte	0x03, 0x19
        /*00f6*/ 	.short	0x0088


	//----- nvinfo : EIATTR_PARAM_CBANK
	.align		4
        /*00f8*/ 	.byte	0x04, 0x0a
        /*00fa*/ 	.short	(.L_5745 - .L_5744)
	.align		4
.L_5744:
        /*00fc*/ 	.word	index@(.nv.constant0._ZN10layer_norm22ln_bwd_finalize_kernelINS_22Kernel_traits_finalizeILj1536E13__nv_bfloat16fS2_fjLj1024ELj4ENS_18Kernel_traits_baseILj1536ES2_fS2_fjLj1024EEEEEEEvNS_9BwdParamsE)
        /*0100*/ 	.short	0x0210
        /*0102*/ 	.short	0x0088


	//----- nvinfo : EIATTR_SW_WAR
	.align		4
.L_5745:
        /*0104*/ 	.byte	0x04, 0x36
        /*0106*/ 	.short	(.L_5747 - .L_5746)
.L_5746:
        /*0108*/ 	.word	0x00000008
.L_5747:


//--------------------- .nv.info._ZN10layer_norm13ln_bwd_kernelINS_13Kernel_traitsI13__nv_bfloat16fS2_fjLj1536ELj1ELj1ELj4ELj16ENS_18Kernel_traits_baseILj1536ES2_fS2_fjLj128EEEEEEEvNS_9BwdParamsE --------------------------
	.section	.nv.info._ZN10layer_norm13ln_bwd_kernelINS_13Kernel_traitsI13__nv_bfloat16fS2_fjLj1536ELj1ELj1ELj4ELj16ENS_18Kernel_traits_baseILj1536ES2_fS2_fjLj128EEEEEEEvNS_9BwdParamsE,"",@"SHT_CUDA_INFO"
	.sectionflags	@""
	.align	4


	//----- nvinfo : EIATTR_CUDA_API_VERSION
	.align		4
        /*0000*/ 	.byte	0x04, 0x37
        /*0002*/ 	.short	(.L_5749 - .L_5748)
.L_5748:
        /*0004*/ 	.word	0x00000082


	//----- nvinfo : EIATTR_KPARAM_INFO
	.align		4
.L_5749:
        /*0008*/ 	.byte	0x04, 0x17
        /*000a*/ 	.short	(.L_5751 - .L_5750)
.L_5750:
        /*000c*/ 	.word	0x00000000
        /*0010*/ 	.short	0x0000
        /*0012*/ 	.short	0x0000
        /*0014*/ 	.byte	0x00, 0xf0, 0x21, 0x02


	//----- nvinfo : EIATTR_SPARSE_MMA_MASK
	.align		4
.L_5751:
        /*0018*/ 	.byte	0x03, 0x50
        /*001a*/ 	.short	0x0000


	//----- nvinfo : EIATTR_MAXREG_COUNT
	.align		4
        /*001c*/ 	.byte	0x03, 0x1b
        /*001e*/ 	.short	0x00ff


	//----- nvinfo : EIATTR_NUM_BARRIERS
	.align		4
        /*0020*/ 	.byte	0x02, 0x4c
        /*0022*/ 	.byte	0x01
	.zero		1


	//----- nvinfo : EIATTR_MERCURY_ISA_VERSION
	.align		4
        /*0024*/ 	.byte	0x03, 0x5f
        /*0026*/ 	.short	0x0101


	//----- nvinfo : EIATTR_COOP_GROUP_MASK_REGIDS
	.align		4
        /*0028*/ 	.byte	0x04, 0x29
        /*002a*/ 	.short	(.L_5753 - .L_5752)


	//   ....[0]....
.L_5752:
        /*002c*/ 	.word	0xffffffff


	//   ....[1]....
        /*0030*/ 	.word	0xffffffff


	//   ....[2]....
        /*0034*/ 	.word	0xffffffff


	//   ....[3]....
        /*0038*/ 	.word	0xffffffff


	//   ....[4]....
        /*003c*/ 	.word	0xffffffff


	//   ....[5]....
        /*0040*/ 	.word	0xffffffff


	//   ....[6]....
        /*0044*/ 	.word	0xffffffff


	//   ....[7]....
        /*0048*/ 	.word	0xffffffff


	//   ....[8]....
        /*004c*/ 	.word	0xffffffff


	//   ....[9]....
        /*0050*/ 	.word	0xffffffff


	//   ....[10]....
        /*0054*/ 	.word	0x05000018


	//   ....[11]....
        /*0058*/ 	.word	0x05000018


	//   ....[12]....
        /*005c*/ 	.word	0x05000018


	//   ....[13]....
        /*0060*/ 	.word	0x05000018


	//   ....[14]....
        /*0064*/ 	.word	0x05000018


	//   ....[15]....
        /*0068*/ 	.word	0x05000018


	//   ....[16]....
        /*006c*/ 	.word	0x05000018


	//   ....[17]....
        /*0070*/ 	.word	0x05000018


	//   ....[18]....
        /*0074*/ 	.word	0x05000018


	//   ....[19]....
        /*0078*/ 	.word	0x05000018


	//----- nvinfo : EIATTR_COOP_GROUP_INSTR_OFFSETS
	.align		4
.L_5753:
        /*007c*/ 	.byte	0x04, 0x28
        /*007e*/ 	.short	(.L_5755 - .L_5754)


	//   ....[0]....
.L_5754:
        /*0080*/ 	.word	0x00001180


	//   ....[1]....
        /*0084*/ 	.word	0x00001190


	//   ....[2]....
        /*0088*/ 	.word	0x000011c0


	//   ....[3]....
        /*008c*/ 	.word	0x000011d0


	//   ....[4]....
        /*0090*/ 	.word	0x00001200


	//   ....[5]....
        /*0094*/ 	.word	0x00001210


	//   ....[6]....
        /*0098*/ 	.word	0x00001240


	//   ....[7]....
        /*009c*/ 	.word	0x00001250


	//   ....[8]....
        /*00a0*/ 	.word	0x00001280


	//   ....[9]....
        /*00a4*/ 	.word	0x00001290


	//   ....[10]....
        /*00a8*/ 	.word	0x00001a00


	//   ....[11]....
        /*00ac*/ 	.word	0x00001a50


	//   ....[12]....
        /*00b0*/ 	.word	0x00001ac0


	//   ....[13]....
        /*00b4*/ 	.word	0x00001b20


	//   ....[14]....
        /*00b8*/ 	.word	0x00001b90


	//   ....[15]....
        /*00bc*/ 	.word	0x00001bf0


	//   ....[16]....
        /*00c0*/ 	.word	0x00001c60


	//   ....[17]....
        /*00c4*/ 	.word	0x00001cc0


	//   ....[18]....
        /*00c8*/ 	.word	0x00001d30


	//   ....[19]....
        /*00cc*/ 	.word	0x00001d90


	//----- nvinfo : EIATTR_EXIT_INSTR_OFFSETS
	.align		4
.L_5755:
        /*00d0*/ 	.byte	0x04, 0x1c
        /*00d2*/ 	.short	(.L_5757 - .L_5756)


	//   ....[0]....
.L_5756:
        /*00d4*/ 	.word	0x000019a0


	//----- nvinfo : EIATTR_MAX_THREADS
	.align		4
.L_5757:
        /*00d8*/ 	.byte	0x04, 0x05
        /*00da*/ 	.short	(.L_5759 - .L_5758)
.L_5758:
        /*00dc*/ 	.word	0x00000080
        /*00e0*/ 	.word	0x00000001
        /*00e4*/ 	.word	0x00000001


	//----- nvinfo : EIATTR_CRS_STACK_SIZE
	.align		4
.L_5759:
        /*00e8*/ 	.byte	0x04, 0x1e
        /*00ea*/ 	.short	(.L_5761 - .L_5760)
.L_5760:
        /*00ec*/ 	.word	0x00000000


	//----- nvinfo : EIATTR_CBANK_PARAM_SIZE
	.align		4
.L_5761:
        /*00f0*/ 	.byte	0x03, 0x19
        /*00f2*/ 	.short	0x0088


	//----- nvinfo : EIATTR_PARAM_CBANK
	.align		4
        /*00f4*/ 	.byte	0x04, 0x0a
        /*00f6*/ 	.short	(.L_5763 - .L_5762)
	.align		4
.L_5762:
        /*00f8*/ 	.word	index@(.nv.constant0._ZN10layer_norm13ln_bwd_kernelINS_13Kernel_traitsI13__nv_bfloat16fS2_fjLj1536ELj1ELj1ELj4ELj16ENS_18Kernel_traits_baseILj1536ES2_fS2_fjLj128EEEEEEEvNS_9BwdParamsE)
        /*00fc*/ 	.short	0x0210
        /*00fe*/ 	.short	0x0088


	//----- nvinfo : EIATTR_SW_WAR
	.align		4
.L_5763:
        /*0100*/ 	.byte	0x04, 0x36
        /*0102*/ 	.short	(.L_5765 - .L_5764)
.L_5764:
        /*0104*/ 	.word	0x00000008
.L_5765:


//--------------------- .nv.info._ZN10layer_norm22ln_bwd_finalize_kernelINS_22Kernel_traits_finalizeILj1536E13__nv_bfloat16S2_S2_fjLj1024ELj4ENS_18Kernel_traits_baseILj1536ES2_S2_S2_fjLj1024EEEEEEEvNS_9BwdParamsE --------------------------
	.section	.nv.info._ZN10layer_norm22ln_bwd_finalize_kernelINS_22Kernel_traits_finalizeILj1536E13__nv_bfloat16S2_S2_fjLj1024ELj4ENS_18Kernel_traits_baseILj1536ES2_S2_S2_fjLj1024EEEEEEEvNS_9BwdParamsE,"",@"SHT_CUDA_INFO"
	.sectionflags	@""
	.align	4


	//----- nvinfo : EIATTR_CUDA_API_VERSION
	.align		4
        /*0000*/ 	.byte	0x04, 0x37
        /*0002*/ 	.short	(.L_5767 - .L_5766)
.L_5766:
        /*0004*/ 	.word	0x00000082


	//----- nvinfo : EIATTR_KPARAM_INFO
	.align		4
.L_5767:
        /*0008*/ 	.byte	0x04, 0x17
        /*000a*/ 	.short	(.L_5769 - .L_5768)
.L_5768:
        /*000c*/ 	.word	0x00000000
        /*0010*/ 	.short	0x0000
        /*0012*/ 	.short	0x0000
        /*0014*/ 	.byte	0x00, 0xf0, 0x21, 0x02


	//----- nvinfo : EIATTR_SPARSE_MMA_MASK
	.align		4
.L_5769:
        /*0018*/ 	.byte	0x03, 0x50
        /*001a*/ 	.short	0x0000


	//----- nvinfo : EIATTR_MAXREG_COUNT
	.align		4
        /*001c*/ 	.byte	0x03, 0x1b
        /*001e*/ 	.short	0x0040


	//----- nvinfo : EIATTR_NUM_BARRIERS
	.align		4
        /*0020*/ 	.byte	0x02, 0x4c
        /*0022*/ 	.byte	0x01
	.zero		1


	//----- nvinfo : EIATTR_MERCURY_ISA_VERSION
	.align		4
        /*0024*/ 	.byte	0x03, 0x5f
        /*0026*/ 	.short	0x0101


	//----- nvinfo : EIATTR_COOP_GROUP_MASK_REGIDS
	.align		4
        /*0028*/ 	.byte	0x04, 0x29
        /*002a*/ 	.short	(.L_5771 - .L_5770)


	//   ....[0]....
.L_5770:
        /*002c*/ 	.word	0xffffffff


	//   ....[1]....
        /*0030*/ 	.word	0xffffffff


	//   ....[2]....
        /*0034*/ 	.word	0xffffffff


	//   ....[3]....
        /*0038*/ 	.word	0xffffffff


	//   ....[4]....
        /*003c*/ 	.word	0xffffffff


	//   ....[5]....
        /*0040*/ 	.word	0xffffffff


	//   ....[6]....
        /*0044*/ 	.word	0xffffffff


	//   ....[7]....
        /*0048*/ 	.word	0xffffffff


	//   ....[8]....
        /*004c*/ 	.word	0xffffffff


	//   ....[9]....
        /*0050*/ 	.word	0xffffffff


	//   ....[10]....
        /*0054*/ 	.word	0x05000011


	//   ....[11]....
        /*0058*/ 	.word	0x05000011


	//   ....[12]....
        /*005c*/ 	.word	0x05000011


	//   ....[13]....
        /*0060*/ 	.word	0x05000011


	//   ....[14]....
        /*0064*/ 	.word	0x05000011


	//   ....[15]....
        /*0068*/ 	.word	0x05000011


	//   ....[16]....
        /*006c*/ 	.word	0x05000011


	//   ....[17]....
        /*0070*/ 	.word	0x05000011


	//   ....[18]....
        /*0074*/ 	.word	0x05000011


	//   ....[19]....
        /*0078*/ 	.word	0x05000011


	//----- nvinfo : EIATTR_COOP_GROUP_INSTR_OFFSETS
	.align		4
.L_5771:
        /*007c*/ 	.byte	0x04, 0x28
        /*007e*/ 	.short	(.L_5773 - .L_5772)


	//   ....[0]....
.L_5772:
        /*0080*/ 	.word	0x00000860


	//   ....[1]....
        /*0084*/ 	.word	0x00000870


	//   ....[2]....
        /*0088*/ 	.word	0x000008a0


	//   ....[3]....
        /*008c*/ 	.word	0x000008b0


	//   ....[4]....
        /*0090*/ 	.word	0x000008e0


	//   ....[5]....
        /*0094*/ 	.word	0x000008f0


	//   ....[6]....
        /*0098*/ 	.word	0x00000920


	//   ....[7]....
        /*009c*/ 	.word	0x00000930


	//   ....[8]....
        /*00a0*/ 	.word	0x00000960


	//   ....[9]....
        /*00a4*/ 	.word	0x00000970


	//   ....[10]....
        /*00a8*/ 	.word	0x00000b70


	//   ....[11]....
        /*00ac*/ 	.word	0x00000be0


	//   ....[12]....
        /*00b0*/ 	.word	0x00000c50


	//   ....[13]....
        /*00b4*/ 	.word	0x00000cc0


	//   ....[14]....
        /*00b8*/ 	.word	0x00000d30


	//   ....[15]....
        /*00bc*/ 	.word	0x00000d90


	//   ....[16]....
        /*00c0*/ 	.word	0x00000e00


	//   ....[17]....
        /*00c4*/ 	.word	0x00000e70


	//   ....[18]....
        /*00c8*/ 	.word	0x00000ee0


	//   ....[19]....
        /*00cc*/ 	.word	0x00000f50


	//----- nvinfo : EIATTR_EXIT_INSTR_OFFSETS
	.align		4
.L_5773:
        /*00d0*/ 	.byte	0x04, 0x1c
        /*00d2*/ 	.short	(.L_5775 - .L_5774)


	//   ....[0]....
.L_5774:
        /*00d4*/ 	.word	0x00000070


	//   ....[1]....
        /*00d8*/ 	.word	0x00000b10


	//----- nvinfo : EIATTR_MAX_THREADS
	.align		4
.L_5775:
        /*00dc*/ 	.byte	0x04, 0x05
        /*00de*/ 	.short	(.L_5777 - .L_5776)
.L_5776:
        /*00e0*/ 	.word	0x00000400
        /*00e4*/ 	.word	0x00000001
        /*00e8*/ 	.word	0x00000001


	//----- nvinfo : EIATTR_CRS_STACK_SIZE
	.align		4
.L_5777:
        /*00ec*/ 	.byte	0x04, 0x1e
        /*00ee*/ 	.short	(.L_5779 - .L_5778)
.L_5778:
        /*00f0*/ 	.word	0x00000000


	//----- nvinfo : EIATTR_CBANK_PARAM_SIZE
	.align		4
.L_5779:
        /*00f4*/ 	.byte	0x03, 0x19
        /*00f6*/ 	.short	0x0088


	//----- nvinfo : EIATTR_PARAM_CBANK
	.align		4
        /*00f8*/ 	.byte	0x04, 0x0a
        /*00fa*/ 	.short	(.L_5781 - .L_5780)
	.align		4
.L_5780:
        /*00fc*/ 	.word	index@(.nv.constant0._ZN10layer_norm22ln_bwd_finalize_kernelINS_22Kernel_traits_finalizeILj1536E13__nv_bfloat16S2_S2_fjLj1024ELj4ENS_18Kernel_traits_baseILj1536ES2_S2_S2_fjLj1024EEEEEEEvNS_9BwdParamsE)
        /*0100*/ 	.short	0x0210
        /*0102*/ 	.short	0x0088


	//----- nvinfo : EIATTR_SW_WAR
	.align		4
.L_5781:
        /*0104*/ 	.byte	0x04, 0x36
        /*0106*/ 	.short	(.L_5783 - .L_5782)
.L_5782:
        /*0108*/ 	.word	0x00000008
.L_5783:


//--------------------- .nv.info._ZN10layer_norm13ln_bwd_kernelINS_13Kernel_traitsI13__nv_bfloat16S2_S2_fjLj1536ELj1ELj1ELj4ELj8ENS_18Kernel_traits_baseILj1536ES2_S2_S2_fjLj128EEEEEEEvNS_9BwdParamsE --------------------------
	.section	.nv.info._ZN10layer_norm13ln_bwd_kernelINS_13Kernel_traitsI13__nv_bfloat16S2_S2_fjLj1536ELj1ELj1ELj4ELj8ENS_18Kernel_traits_baseILj1536ES2_S2_S2_fjLj128EEEEEEEvNS_9BwdParamsE,"",@"SHT_CUDA_INFO"
	.sectionflags	@""
	.align	4


	//----- nvinfo : EIATTR_CUDA_API_VERSION
	.align		4
        /*0000*/ 	.byte	0x04, 0x37
        /*0002*/ 	.short	(.L_5785 - .L_5784)
.L_5784:
        /*0004*/ 	.word	0x00000082


	//----- nvinfo : EIATTR_KPARAM_INFO
	.align		4
.L_5785:
        /*0008*/ 	.byte	0x04, 0x17
        /*000a*/ 	.short	(.L_5787 - .L_5786)
.L_5786:
        /*000c*/ 	.word	0x00000000
        /*0010*/ 	.short	0x0000
        /*0012*/ 	.short	0x0000
        /*0014*/ 	.byte	0x00, 0xf0, 0x21, 0x02


	//----- nvinfo : EIATTR_SPARSE_MMA_MASK
	.align		4
.L_5787:
        /*0018*/ 	.byte	0x03, 0x50
        /*001a*/ 	.short	0x0000


	//----- nvinfo : EIATTR_MAXREG_COUNT
	.align		4
        /*001c*/ 	.byte	0x03, 0x1b
        /*001e*/ 	.short	0x00ff


	//----- nvinfo : EIATTR_NUM_BARRIERS
	.align		4
        /*0020*/ 	.byte	0x02, 0x4c
        /*0022*/ 	.byte	0x01
	.zero		1


	//----- nvinfo : EIATTR_MERCURY_ISA_VERSION
	.align		4
        /*0024*/ 	.byte	0x03, 0x5f
        /*0026*/ 	.short	0x0101


	//----- nvinfo : EIATTR_COOP_GROUP_MASK_REGIDS
	.align		4
        /*0028*/ 	.byte	0x04, 0x29
        /*002a*/ 	.short	(.L_5789 - .L_5788)


	//   ....[0]....
.L_5788:
        /*002c*/ 	.word	0xffffffff


	//   ....[1]....
        /*0030*/ 	.word	0xffffffff


	//   ....[2]....
        /*0034*/ 	.word	0xffffffff


	//   ....[3]....
        /*0038*/ 	.word	0xffffffff


	//   ....[4]....
        /*003c*/ 	.word	0xffffffff


	//   ....[5]....
        /*0040*/ 	.word	0xffffffff


	//   ....[6]....
        /*0044*/ 	.word	0xffffffff


	//   ....[7]....
        /*0048*/ 	.word	0xffffffff


	//   ....[8]....
        /*004c*/ 	.word	0xffffffff


	//   ....[9]....
        /*0050*/ 	.word	0xffffffff


	//   ....[10]....
        /*0054*/ 	.word	0x0500001c


	//   ....[11]....
        /*0058*/ 	.word	0x0500001c


	//   ....[12]....
        /*005c*/ 	.word	0x0500001c


	//   ....[13]....
        /*0060*/ 	.word	0x0500001c


	//   ....[14]....
        /*0064*/ 	.word	0x0500001c


	//   ....[15]....
        /*0068*/ 	.word	0x0500001c


	//   ....[16]....
        /*006c*/ 	.word	0x0500001c


	//   ....[17]....
        /*0070*/ 	.word	0x0500001c


	//   ....[18]....
        /*0074*/ 	.word	0x0500001c


	//   ....[19]....
        /*0078*/ 	.word	0x0500001c


	//----- nvinfo : EIATTR_COOP_GROUP_INSTR_OFFSETS
	.align		4
.L_5789:
        /*007c*/ 	.byte	0x04, 0x28
        /*007e*/ 	.short	(.L_5791 - .L_5790)


	//   ....[0]....
.L_5790:
        /*0080*/ 	.word	0x00001370


	//   ....[1]....
        /*0084*/ 	.word	0x00001380


	//   ....[2]....
        /*0088*/ 	.word	0x000013b0


	//   ....[3]....
        /*008c*/ 	.word	0x000013c0


	//   ....[4]....
        /*0090*/ 	.word	0x000013f0


	//   ....[5]....
        /*0094*/ 	.word	0x00001400


	//   ....[6]....
        /*0098*/ 	.word	0x00001430


	//   ....[7]....
        /*009c*/ 	.word	0x00001440


	//   ....[8]....
        /*00a0*/ 	.word	0x00001470


	//   ....[9]....
        /*00a4*/ 	.word	0x00001480


	//   ....[10]....
        /*00a8*/ 	.word	0x00001e10


	//   ....[11]....
        /*00ac*/ 	.word	0x00001e60


	//   ....[12]....
        /*00b0*/ 	.word	0x00001ed0


	//   ....[13]....
        /*00b4*/ 	.word	0x00001f30


	//   ....[14]....
        /*00b8*/ 	.word	0x00001fa0


	//   ....[15]....
        /*00bc*/ 	.word	0x00002000


	//   ....[16]....
        /*00c0*/ 	.word	0x00002070


	//   ....[17]....
        /*00c4*/ 	.word	0x000020d0


	//   ....[18]....
        /*00c8*/ 	.word	0x00002140


	//   ....[19]....
        /*00cc*/ 	.word	0x000021a0


	//----- nvinfo : EIATTR_EXIT_INSTR_OFFSETS
	.align		4
.L_5791:
        /*00d0*/ 	.byte	0x04, 0x1c
        /*00d2*/ 	.short	(.L_5793 - .L_5792)


	//   ....[0]....
.L_5792:
        /*00d4*/ 	.word	0x00001db0


	//----- nvinfo : EIATTR_MAX_THREADS
	.align		4
.L_5793:
        /*00d8*/ 	.byte	0x04, 0x05
        /*00da*/ 	.short	(.L_5795 - .L_5794)
.L_5794:
        /*00dc*/ 	.word	0x00000080
        /*00e0*/ 	.word	0x00000001
        /*00e4*/ 	.word	0x00000001


	//----- nvinfo : EIATTR_CRS_STACK_SIZE
	.align		4
.L_5795:
        /*00e8*/ 	.byte	0x04, 0x1e
        /*00ea*/ 	.short	(.L_5797 - .L_5796)
.L_5796:
        /*00ec*/ 	.word	0x00000000


	//----- nvinfo : EIATTR_CBANK_PARAM_SIZE
	.align		4
.L_5797:
        /*00f0*/ 	.byte	0x03, 0x19
        /*00f2*/ 	.short	0x0088


	//----- nvinfo : EIATTR_PARAM_CBANK
	.align		4
        /*00f4*/ 	.byte	0x04, 0x0a
        /*00f6*/ 	.short	(.L_5799 - .L_5798)
	.align		4
.L_5798:
        /*00f8*/ 	.word	index@(.nv.constant0._ZN10layer_norm13ln_bwd_kernelINS_13Kernel_traitsI13__nv_bfloat16S2_S2_fjLj1536ELj1ELj1ELj4ELj8ENS_18Kernel_traits_baseILj1536ES2_S2_S2_fjLj128EEEEEEEvNS_9BwdParamsE)
        /*00fc*/ 	.short	0x0210
        /*00fe*/ 	.short	0x0088


	//----- nvinfo : EIATTR_SW_WAR
	.align		4
.L_5799:
        /*0100*/ 	.byte	0x04, 0x36
        /*0102*/ 	.short	(.L_5801 - .L_5800)
.L_5800:
        /*0104*/ 	.word	0x00000008
.L_5801:


//--------------------- .nv.info._ZN10layer_norm22ln_bwd_finalize_kernelINS_22Kernel_traits_finalizeILj1536E6__halffS2_fjLj1024ELj4ENS_18Kernel_traits_baseILj1536ES2_fS2_fjLj1024EEEEEEEvNS_9BwdParamsE --------------------------
	.section	.nv.info._ZN10layer_norm22ln_bwd_finalize_kernelINS_22Kernel_traits_finalizeILj1536E6__halffS2_fjLj1024ELj4ENS_18Kernel_traits_baseILj1536ES2_fS2_fjLj1024EEEEEEEvNS_9BwdParamsE,"",@"SHT_CUDA_INFO"
	.sectionflags	@""
	.align	4


	//----- nvinfo : EIATTR_CUDA_API_VERSION
	.align		4
        /*0000*/ 	.byte	0x04, 0x37
        /*0002*/ 	.short	(.L_5803 - .L_5802)
.L_5802:
        /*0004*/ 	.word	0x00000082


	//----- nvinfo : EIATTR_KPARAM_INFO
	.align		4
.L_5803:
        /*0008*/ 	.byte	0x04, 0x17
        /*000a*/ 	.short	(.L_5805 - .L_5804)
.L_5804:
        /*000c*/ 	.word	0x00000000
        /*0010*/ 	.short	0x0000
        /*0012*/ 	.short	0x0000
        /*0014*/ 	.byte	0x00, 0xf0, 0x21, 0x02


	//----- nvinfo : EIATTR_SPARSE_MMA_MASK
	.align		4
.L_5805:
        /*0018*/ 	.byte	0x03, 0x50
        /*001a*/ 	.short	0x0000


	//----- nvinfo : EIATTR_MAXREG_COUNT
	.align		4
        /*001c*/ 	.byte	0x03, 0x1b
        /*001e*/ 	.short	0x0040


	//----- nvinfo : EIATTR_NUM_BARRIERS
	.align		4
        /*0020*/ 	.byte	0x02, 0x4c
        /*0022*/ 	.byte	0x01
	.zero		1


	//----- nvinfo : EIATTR_MERCURY_ISA_VERSION
	.align		4
        /*0024*/ 	.byte	0x03, 0x5f
        /*0026*/ 	.short	0x0101


	//----- nvinfo : EIATTR_COOP_GROUP_MASK_REGIDS
	.align		4
        /*0028*/ 	.byte	0x04, 0x29
        /*002a*/ 	.short	(.L_5807 - .L_5806)


	//   ....[0]....
.L_5806:
        /*002c*/ 	.word	0xffffffff


	//   ....[1]....
        /*0030*/ 	.word	0xffffffff


	//   ....[2]....
        /*0034*/ 	.word	0xffffffff


	//   ....[3]....
        /*0038*/ 	.word	0xffffffff


	//   ....[4]....
        /*003c*/ 	.word	0xffffffff


	//   ....[5]....
        /*0040*/ 	.word	0xffffffff


	//   ....[6]....
        /*0044*/ 	.word	0xffffffff


	//   ....[7]....
        /*0048*/ 	.word	0xffffffff


	//   ....[8]....
        /*004c*/ 	.word	0xffffffff


	//   ....[9]....
        /*0050*/ 	.word	0xffffffff


	//   ....[10]....
        /*0054*/ 	.word	0x05000011


	//   ....[11]....
        /*0058*/ 	.word	0x05000011


	//   ....[12]....
        /*005c*/ 	.word	0x05000011


	//   ....[13]....
        /*0060*/ 	.word	0x05000011


	//   ....[14]....
        /*0064*/ 	.word	0x05000011


	//   ....[15]....
        /*0068*/ 	.word	0x05000011


	//   ....[16]....
        /*006c*/ 	.word	0x05000011


	//   ....[17]....
        /*0070*/ 	.word	0x05000011


	//   ....[18]....
        /*0074*/ 	.word	0x05000011


	//   ....[19]....
        /*0078*/ 	.word	0x05000011


	//----- nvinfo : EIATTR_COOP_GROUP_INSTR_OFFSETS
	.align		4
.L_5807:
        /*007c*/ 	.byte	0x04, 0x28
        /*007e*/ 	.short	(.L_5809 - .L_5808)


	//   ....[0]....
.L_5808:
        /*0080*/ 	.word	0x00000860


	//   ....[1]....
        /*0084*/ 	.word	0x00000870


	//   ....[2]....
        /*0088*/ 	.word	0x000008a0


	//   ....[3]....
        /*008c*/ 	.word	0x000008b0


	//   ....[4]....
        /*0090*/ 	.word	0x000008e0


	//   ....[5]....
        /*0094*/ 	.word	0x000008f0


	//   ....[6]....
        /*0098*/ 	.word	0x00000920


	//   ....[7]....
        /*009c*/ 	.word	0x00000930


	//   ....[8]....
        /*00a0*/ 	.word	0x00000960


	//   ....[9]....
        /*00a4*/ 	.word	0x00000970


	//   ....[10]....
        /*00a8*/ 	.word	0x00000b70


	//   ....[11]....
        /*00ac*/ 	.word	0x00000be0


	//   ....[12]....
        /*00b0*/ 	.word	0x00000c50


	//   ....[13]....
        /*00b4*/ 	.word	0x00000cc0


	//   ....[14]....
        /*00b8*/ 	.word	0x00000d30


	//   ....[15]....
        /*00bc*/ 	.word	0x00000d90


	//   ....[16]....
        /*00c0*/ 	.word	0x00000e00


	//   ....[17]....
        /*00c4*/ 	.word	0x00000e70


	//   ....[18]....
        /*00c8*/ 	.word	0x00000ee0


	//   ....[19]....
        /*00cc*/ 	.word	0x00000f50


	//----- nvinfo : EIATTR_EXIT_INSTR_OFFSETS
	.align		4
.L_5809:
        /*00d0*/ 	.byte	0x04, 0x1c
        /*00d2*/ 	.short	(.L_5811 - .L_5810)


	//   ....[0]....
.L_5810:
        /*00d4*/ 	.word	0x00000070


	//   ....[1]....
        /*00d8*/ 	.word	0x00000b10


	//----- nvinfo : EIATTR_MAX_THREADS
	.align		4
.L_5811:
        /*00dc*/ 	.byte	0x04, 0x05
        /*00de*/ 	.short	(.L_5813 - .L_5812)
.L_5812:
        /*00e0*/ 	.word	0x00000400
        /*00e4*/ 	.word	0x00000001
        /*00e8*/ 	.word	0x00000001


	//----- nvinfo : EIATTR_CRS_STACK_SIZE
	.align		4
.L_5813:
        /*00ec*/ 	.byte	0x04, 0x1e
        /*00ee*/ 	.short	(.L_5815 - .L_5814)
.L_5814:
        /*00f0*/ 	.word	0x00000000


	//----- nvinfo : EIATTR_CBANK_PARAM_SIZE
	.align		4
.L_5815:
        /*00f4*/ 	.byte	0x03, 0x19
        /*00f6*/ 	.short	0x0088


	//----- nvinfo : EIATTR_PARAM_CBANK
	.align		4
        /*00f8*/ 	.byte	0x04, 0x0a
        /*00fa*/ 	.short	(.L_5817 - .L_5816)
	.align		4
.L_5816:
        /*00fc*/ 	.word	index@(.nv.constant0._ZN10layer_norm22ln_bwd_finalize_kernelINS_22Kernel_traits_finalizeILj1536E6__halffS2_fjLj1024ELj4ENS_18Kernel_traits_baseILj1536ES2_fS2_fjLj1024EEEEEEEvNS_9BwdParamsE)
        /*0100*/ 	.short	0x0210
        /*0102*/ 	.short	0x0088


	//----- nvinfo : EIATTR_SW_WAR
	.align		4
.L_5817:
        /*0104*/ 	.byte	0x04, 0x36
        /*0106*/ 	.short	(.L_5819 - .L_5818)
.L_5818:
        /*0108*/ 	.word	0x00000008
.L_5819:


//--------------------- .nv.info._ZN10layer_norm13ln_bwd_kernelINS_13Kernel_traitsI6__halffS2_fjLj1536ELj1ELj1ELj4ELj16ENS_18Kernel_traits_baseILj1536ES2_fS2_fjLj128EEEEEEEvNS_9BwdParamsE --------------------------
	.section	.nv.info._ZN10layer_norm13ln_bwd_kernelINS_13Kernel_traitsI6__halffS2_fjLj1536ELj1ELj1ELj4ELj16ENS_18Kernel_traits_baseILj1536ES2_fS2_fjLj128EEEEEEEvNS_9BwdParamsE,"",@"SHT_CUDA_INFO"
	.sectionflags	@""
	.align	4


	//----- nvinfo : EIATTR_CUDA_API_VERSION
	.align		4
        /*0000*/ 	.byte	0x04, 0x37
        /*0002*/ 	.short	(.L_5821 - .L_5820)
.L_5820:
        /*0004*/ 	.word	0x00000082


	//----- nvinfo : EIATTR_KPARAM_INFO
	.align		4
.L_5821:
        /*0008*/ 	.byte	0x04, 0x17
        /*000a*/ 	.short	(.L_5823 - .L_5822)
.L_5822:
        /*000c*/ 	.word	0x00000000
        /*0010*/ 	.short	0x0000
        /*0012*/ 	.short	0x0000
        /*0014*/ 	.byte	0x00, 0xf0, 0x21, 0x02


	//----- nvinfo : EIATTR_SPARSE_MMA_MASK
	.align		4
.L_5823:
        /*0018*/ 	.byte	0x03, 0x50
        /*001a*/ 	.short	0x0000


	//----- nvinfo : EIATTR_MAXREG_COUNT
	.align		4
        /*001c*/ 	.byte	0x03, 0x1b
        /*001e*/ 	.short	0x00ff


	//----- nvinfo : EIATTR_NUM_BARRIERS
	.align		4
        /*0020*/ 	.byte	0x02, 0x4c
        /*0022*/ 	.byte	0x01
	.zero		1


	//----- nvinfo : EIATTR_MERCURY_ISA_VERSION
	.align		4
        /*0024*/ 	.byte	0x03, 0x5f
        /*0026*/ 	.short	0x0101


	//----- nvinfo : EIATTR_COOP_GROUP_MASK_REGIDS
	.align		4
        /*0028*/ 	.byte	0x04, 0x29
        /*002a*/ 	.short	(.L_5825 - .L_5824)


	//   ....[0]....
.L_5824:
        /*002c*/ 	.word	0xffffffff


	//   ....[1]....
        /*0030*/ 	.word	0xffffffff


	//   ....[2]....
        /*0034*/ 	.word	0xffffffff


	//   ....[3]....
        /*0038*/ 	.word	0xffffffff


	//   ....[4]....
        /*003c*/ 	.word	0xffffffff


	//   ....[5]....
        /*0040*/ 	.word	0xffffffff


	//   ....[6]....
        /*0044*/ 	.word	0xffffffff


	//   ....[7]....
        /*0048*/ 	.word	0xffffffff


	//   ....[8]....
        /*004c*/ 	.word	0xffffffff


	//   ....[9]....
        /*0050*/ 	.word	0xffffffff


	//   ....[10]....
        /*0054*/ 	.word	0x05000018


	//   ....[11]....
        /*0058*/ 	.word	0x05000018


	//   ....[12]....
        /*005c*/ 	.word	0x05000018


	//   ....[13]....
        /*0060*/ 	.word	0x05000018


	//   ....[14]....
        /*0064*/ 	.word	0x05000018


	//   ....[15]....
        /*0068*/ 	.word	0x05000018


	//   ....[16]....
        /*006c*/ 	.word	0x05000018


	//   ....[17]....
        /*0070*/ 	.word	0x05000018


	//   ....[18]....
        /*0074*/ 	.word	0x05000018


	//   ....[19]....
        /*0078*/ 	.word	0x05000018


	//----- nvinfo : EIATTR_COOP_GROUP_INSTR_OFFSETS
	.align		4
.L_5825:
        /*007c*/ 	.byte	0x04, 0x28
        /*007e*/ 	.short	(.L_5827 - .L_5826)


	//   ....[0]....
.L_5826:
        /*0080*/ 	.word	0x00001180


	//   ....[1]....
        /*0084*/ 	.word	0x00001190


	//   ....[2]....
        /*0088*/ 	.word	0x000011c0


	//   ....[3]....
        /*008c*/ 	.word	0x000011d0


	//   ....[4]....
        /*0090*/ 	.word	0x00001200


	//   ....[5]....
        /*0094*/ 	.word	0x00001210


	//   ....[6]....
        /*0098*/ 	.word	0x00001240


	//   ....[7]....
        /*009c*/ 	.word	0x00001250


	//   ....[8]....
        /*00a0*/ 	.word	0x00001280


	//   ....[9]....
        /*00a4*/ 	.word	0x00001290


	//   ....[10]....
        /*00a8*/ 	.word	0x00001a00


	//   ....[11]....
        /*00ac*/ 	.word	0x00001a50


	//   ....[12]....
        /*00b0*/ 	.word	0x00001ac0


	//   ....[13]....
        /*00b4*/ 	.word	0x00001b20


	//   ....[14]....
        /*00b8*/ 	.word	0x00001b90


	//   ....[15]....
        /*00bc*/ 	.word	0x00001bf0


	//   ....[16]....
        /*00c0*/ 	.word	0x00001c60


	//   ....[17]....
        /*00c4*/ 	.word	0x00001cc0


	//   ....[18]....
        /*00c8*/ 	.word	0x00001d30


	//   ....[19]....
        /*00cc*/ 	.word	0x00001d90


	//----- nvinfo : EIATTR_EXIT_INSTR_OFFSETS
	.align		4
.L_5827:
        /*00d0*/ 	.byte	0x04, 0x1c
        /*00d2*/ 	.short	(.L_5829 - .L_5828)


	//   ....[0]....
.L_5828:
        /*00d4*/ 	.word	0x000019a0


	//----- nvinfo : EIATTR_MAX_THREADS
	.align		4
.L_5829:
        /*00d8*/ 	.byte	0x04, 0x05
        /*00da*/ 	.short	(.L_5831 - .L_5830)
.L_5830:
        /*00dc*/ 	.word	0x00000080
        /*00e0*/ 	.word	0x00000001
        /*00e4*/ 	.word	0x00000001


	//----- nvinfo : EIATTR_CRS_STACK_SIZE
	.align		4
.L_5831:
        /*00e8*/ 	.byte	0x04, 0x1e
        /*00ea*/ 	.short	(.L_5833 - .L_5832)
.L_5832:
        /*00ec*/ 	.word	0x00000000


	//----- nvinfo : EIATTR_CBANK_PARAM_SIZE
	.align		4
.L_5833:
        /*00f0*/ 	.byte	0x03, 0x19
        /*00f2*/ 	.short	0x0088


	//----- nvinfo : EIATTR_PARAM_CBANK
	.align		4
        /*00f4*/ 	.byte	0x04, 0x0a
        /*00f6*/ 	.short	(.L_5835 - .L_5834)
	.align		4
.L_5834:
        /*00f8*/ 	.word	index@(.nv.constant0._ZN10layer_norm13ln_bwd_kernelINS_13Kernel_traitsI6__halffS2_fjLj1536ELj1ELj1ELj4ELj16ENS_18Kernel_traits_baseILj1536ES2_fS2_fjLj128EEEEEEEvNS_9BwdParamsE)
        /*00fc*/ 	.short	0x0210
        /*00fe*/ 	.short	0x0088


	//----- nvinfo : EIATTR_SW_WAR
	.align		4
.L_5835:
        /*0100*/ 	.byte	0x04, 0x36
        /*0102*/ 	.short	(.L_5837 - .L_5836)
.L_5836:
        /*0104*/ 	.word	0x00000008
.L_5837:


//--------------------- .nv.info._ZN10layer_norm22ln_bwd_finalize_kernelINS_22Kernel_traits_finalizeILj1536E6__halfS2_S2_fjLj1024ELj4ENS_18Kernel_traits_baseILj1536ES2_S2_S2_fjLj1024EEEEEEEvNS_9BwdParamsE --------------------------
	.section	.nv.info._ZN10layer_norm22ln_bwd_finalize_kernelINS_22Kernel_traits_finalizeILj1536E6__halfS2_S2_fjLj1024ELj4ENS_18Kernel_traits_baseILj1536ES2_S2_S2_fjLj1024EEEEEEEvNS_9BwdParamsE,"",@"SHT_CUDA_INFO"
	.sectionflags	@""
	.align	4


	//----- nvinfo : EIATTR_CUDA_API_VERSION
	.align		4
        /*0000*/ 	.byte	0x04, 0x37
        /*0002*/ 	.short	(.L_5839 - .L_5838)
.L_5838:
        /*0004*/ 	.word	0x00000082


	//----- nvinfo : EIATTR_KPARAM_INFO
	.align		4
.L_5839:
        /*0008*/ 	.byte	0x04, 0x17
        /*000a*/ 	.short	(.L_5841 - .L_5840)
.L_5840:
        /*000c*/ 	.word	0x00000000
        /*0010*/ 	.short	0x0000
        /*0012*/ 	.short	0x0000
        /*0014*/ 	.byte	0x00, 0xf0, 0x21, 0x02


	//----- nvinfo : EIATTR_SPARSE_MMA_MASK
	.align		4
.L_5841:
        /*0018*/ 	.byte	0x03, 0x50
        /*001a*/ 	.short	0x0000


	//----- nvinfo : EIATTR_MAXREG_COUNT
	.align		4
        /*001c*/ 	.byte	0x03, 0x1b
        /*001e*/ 	.short	0x0040


	//----- nvinfo : EIATTR_NUM_BARRIERS
	.align		4
        /*0020*/ 	.byte	0x02, 0x4c
        /*0022*/ 	.byte	0x01
	.zero		1


	//----- nvinfo : EIATTR_MERCURY_ISA_VERSION
	.align		4
        /*0024*/ 	.byte	0x03, 0x5f
        /*0026*/ 	.short	0x0101


	//----- nvinfo : EIATTR_COOP_GROUP_MASK_REGIDS
	.align		4
        /*0028*/ 	.byte	0x04, 0x29
        /*002a*/ 	.short	(.L_5843 - .L_5842)


	//   ....[0]....
.L_5842:
        /*002c*/ 	.word	0xffffffff


	//   ....[1]....
        /*0030*/ 	.word	0xffffffff


	//   ....[2]....
        /*0034*/ 	.word	0xffffffff


	//   ....[3]....
        /*0038*/ 	.word	0xffffffff


	//   ....[4]....
        /*003c*/ 	.word	0xffffffff


	//   ....[5]....
        /*0040*/ 	.word	0xffffffff


	//   ....[6]....
        /*0044*/ 	.word	0xffffffff


	//   ....[7]....
        /*0048*/ 	.word	0xffffffff


	//   ....[8]....
        /*004c*/ 	.word	0xffffffff


	//   ....[9]....
        /*0050*/ 	.word	0xffffffff


	//   ....[10]....
        /*0054*/ 	.word	0x05000011


	//   ....[11]....
        /*0058*/ 	.word	0x05000011


	//   ....[12]....
        /*005c*/ 	.word	0x05000011


	//   ....[13]....
        /*0060*/ 	.word	0x05000011


	//   ....[14]....
        /*0064*/ 	.word	0x05000011


	//   ....[15]....
        /*0068*/ 	.word	0x05000011


	//   ....[16]....
        /*006c*/ 	.word	0x05000011


	//   ....[17]....
        /*0070*/ 	.word	0x05000011


	//   ....[18]....
        /*0074*/ 	.word	0x05000011


	//   ....[19]....
        /*0078*/ 	.word	0x05000011


	//----- nvinfo : EIATTR_COOP_GROUP_INSTR_OFFSETS
	.align		4
.L_5843:
        /*007c*/ 	.byte	0x04, 0x28
        /*007e*/ 	.short	(.L_5845 - .L_5844)


	//   ....[0]....
.L_5844:
        /*0080*/ 	.word	0x00000860


	//   ....[1]....
        /*0084*/ 	.word	0x00000870


	//   ....[2]....
        /*0088*/ 	.word	0x000008a0


	//   ....[3]....
        /*008c*/ 	.word	0x000008b0


	//   ....[4]....
        /*0090*/ 	.word	0x000008e0


	//   ....[5]....
        /*0094*/ 	.word	0x000008f0


	//   ....[6]....
        /*0098*/ 	.word	0x00000920


	//   ....[7]....
        /*009c*/ 	.word	0x00000930


	//   ....[8]....
        /*00a0*/ 	.word	0x00000960


	//   ....[9]....
        /*00a4*/ 	.word	0x00000970


	//   ....[10]....
        /*00a8*/ 	.word	0x00000b70


	//   ....[11]....
        /*00ac*/ 	.word	0x00000be0


	//   ....[12]....
        /*00b0*/ 	.word	0x00000c50


	//   ....[13]....
        /*00b4*/ 	.word	0x00000cc0


	//   ....[14]....
        /*00b8*/ 	.word	0x00000d30


	//   ....[15]....
        /*00bc*/ 	.word	0x00000d90


	//   ....[16]....
        /*00c0*/ 	.word	0x00000e00


	//   ....[17]....
        /*00c4*/ 	.word	0x00000e70


	//   ....[18]....
        /*00c8*/ 	.word	0x00000ee0


	//   ....[19]....
        /*00cc*/ 	.word	0x00000f50


	//----- nvinfo : EIATTR_EXIT_INSTR_OFFSETS
	.align		4
.L_5845:
        /*00d0*/ 	.byte	0x04, 0x1c
        /*00d2*/ 	.short	(.L_5847 - .L_5846)


	//   ....[0]....
.L_5846:
        /*00d4*/ 	.word	0x00000070


	//   ....[1]....
        /*00d8*/ 	.word	0x00000b10


	//----- nvinfo : EIATTR_MAX_THREADS
	.align		4
.L_5847:
        /*00dc*/ 	.byte	0x04, 0x05
        /*00de*/ 	.short	(.L_5849 - .L_5848)
.L_5848:
        /*00e0*/ 	.word	0x00000400
        /*00e4*/ 	.word	0x00000001
        /*00e8*/ 	.word	0x00000001


	//----- nvinfo : EIATTR_CRS_STACK_SIZE
	.align		4
.L_5849:
        /*00ec*/ 	.byte	0x04, 0x1e
        /*00ee*/ 	.short	(.L_5851 - .L_5850)
.L_5850:
        /*00f0*/ 	.word	0x00000000


	//----- nvinfo : EIATTR_CBANK_PARAM_SIZE
	.align		4
.L_5851:
        /*00f4*/ 	.byte	0x03, 0x19
        /*00f6*/ 	.short	0x0088


	//----- nvinfo : EIATTR_PARAM_CBANK
	.align		4
        /*00f8*/ 	.byte	0x04, 0x0a
        /*00fa*/ 	.short	(.L_5853 - .L_5852)
	.align		4
.L_5852:
        /*00fc*/ 	.word	index@(.nv.constant0._ZN10layer_norm22ln_bwd_finalize_kernelINS_22Kernel_traits_finalizeILj1536E6__halfS2_S2_fjLj1024ELj4ENS_18Kernel_traits_baseILj1536ES2_S2_S2_fjLj1024EEEEEEEvNS_9BwdParamsE)
        /*0100*/ 	.short	0x0210
        /*0102*/ 	.short	0x0088


	//----- nvinfo : EIATTR_SW_WAR
	.align		4
.L_5853:
        /*0104*/ 	.byte	0x04, 0x36
        /*0106*/ 	.short	(.L_5855 - .L_5854)
.L_5854:
        /*0108*/ 	.word	0x00000008
.L_5855:


//--------------------- .nv.info._ZN10layer_norm13ln_bwd_kernelINS_13Kernel_traitsI6__halfS2_S2_fjLj1536ELj1ELj1ELj4ELj8ENS_18Kernel_traits_baseILj1536ES2_S2_S2_fjLj128EEEEEEEvNS_9BwdParamsE --------------------------
	.section	.nv.info._ZN10layer_norm13ln_bwd_kernelINS_13Kernel_traitsI6__halfS2_S2_fjLj1536ELj1ELj1ELj4ELj8ENS_18Kernel_traits_baseILj1536ES2_S2_S2_fjLj128EEEEEEEvNS_9BwdParamsE,"",@"SHT_CUDA_INFO"
	.sectionflags	@""
	.align	4


	//----- nvinfo : EIATTR_CUDA_API_VERSION
	.align		4
        /*0000*/ 	.byte	0x04, 0x37
        /*0002*/ 	.short	(.L_5857 - .L_5856)
.L_5856:
        /*0004*/ 	.word	0x00000082


	//----- nvinfo : EIATTR_KPARAM_INFO
	.align		4
.L_5857:
        /*0008*/ 	.byte	0x04, 0x17
        /*000a*/ 	.short	(.L_5859 - .L_5858)
.L_5858:
        /*000c*/ 	.word	0x00000000
        /*0010*/ 	.short	0x0000
        /*0012*/ 	.short	0x0000
        /*0014*/ 	.byte	0x00, 0xf0, 0x21, 0x02


	//----- nvinfo : EIATTR_SPARSE_MMA_MASK
	.align		4
.L_5859:
        /*0018*/ 	.byte	0x03, 0x50
        /*001a*/ 	.short	0x0000


	//----- nvinfo : EIATTR_MAXREG_COUNT
	.align		4
        /*001c*/ 	.byte	0x03, 0x1b
        /*001e*/ 	.short	0x00ff


	//----- nvinfo : EIATTR_NUM_BARRIERS
	.align		4
        /*0020*/ 	.byte	0x02, 0x4c
        /*0022*/ 	.byte	0x01
	.zero		1


	//----- nvinfo : EIATTR_MERCURY_ISA_VERSION
	.align		4
        /*0024*/ 	.byte	0x03, 0x5f
        /*0026*/ 	.short	0x0101


	//----- nvinfo : EIATTR_COOP_GROUP_MASK_REGIDS
	.align		4
        /*0028*/ 	.byte	0x04, 0x29
        /*002a*/ 	.short	(.L_5861 - .L_5860)


	//   ....[0]....
.L_5860:
        /*002c*/ 	.word	0xffffffff


	//   ....[1]....
        /*0030*/ 	.word	0xffffffff


	//   ....[2]....
        /*0034*/ 	.word	0xffffffff


	//   ....[3]....
        /*0038*/ 	.word	0xffffffff


	//   ....[4]....
        /*003c*/ 	.word	0xffffffff


	//   ....[5]....
        /*0040*/ 	.word	0xffffffff


	//   ....[6]....
        /*0044*/ 	.word	0xffffffff


	//   ....[7]....
        /*0048*/ 	.word	0xffffffff


	//   ....[8]....
        /*004c*/ 	.word	0xffffffff


	//   ....[9]....
        /*0050*/ 	.word	0xffffffff


	//   ....[10]....
        /*0054*/ 	.word	0x0500001c


	//   ....[11]....
        /*0058*/ 	.word	0x0500001c


	//   ....[12]....
        /*005c*/ 	.word	0x0500001c


	//   ....[13]....
        /*0060*/ 	.word	0x0500001c


	//   ....[14]....
        /*0064*/ 	.word	0x0500001c


	//   ....[15]....
        /*0068*/ 	.word	0x0500001c


	//   ....[16]....
        /*006c*/ 	.word	0x0500001c


	//   ....[17]....
        /*0070*/ 	.word	0x0500001c


	//   ....[18]....
        /*0074*/ 	.word	0x0500001c


	//   ....[19]....
        /*0078*/ 	.word	0x0500001c


	//----- nvinfo : EIATTR_COOP_GROUP_INSTR_OFFSETS
	.align		4
.L_5861:
        /*007c*/ 	.byte	0x04, 0x28
        /*007e*/ 	.short	(.L_5863 - .L_5862)


	//   ....[0]....
.L_5862:
        /*0080*/ 	.word	0x00001370


	//   ....[1]....
        /*0084*/ 	.word	0x00001380


	//   ....[2]....
        /*0088*/ 	.word	0x000013b0


	//   ....[3]....
        /*008c*/ 	.word	0x000013c0


	//   ....[4]....
        /*0090*/ 	.word	0x000013f0


	//   ....[5]....
        /*0094*/ 	.word	0x00001400


	//   ....[6]....
        /*0098*/ 	.word	0x00001430


	//   ....[7]....
        /*009c*/ 	.word	0x00001440


	//   ....[8]....
        /*00a0*/ 	.word	0x00001470


	//   ....[9]....
        /*00a4*/ 	.word	0x00001480


	//   ....[10]....
        /*00a8*/ 	.word	0x00001e10


	//   ....[11]....
        /*00ac*/ 	.word	0x00001e60


	//   ....[12]....
        /*00b0*/ 	.word	0x00001ed0


	//   ....[13]....
        /*00b4*/ 	.word	0x00001f30


	//   ....[14]....
        /*00b8*/ 	.word	0x00001fa0


	//   ....[15]....
        /*00bc*/ 	.word	0x00002000


	//   ....[16]....
        /*00c0*/ 	.word	0x00002070


	//   ....[17]....
        /*00c4*/ 	.word	0x000020d0


	//   ....[18]....
        /*00c8*/ 	.word	0x00002140


	//   ....[19]....
        /*00cc*/ 	.word	0x000021a0


	//----- nvinfo : EIATTR_EXIT_INSTR_OFFSETS
	.align		4
.L_5863:
        /*00d0*/ 	.byte	0x04, 0x1c
        /*00d2*/ 	.short	(.L_5865 - .L_5864)


	//   ....[0]....
.L_5864:
        /*00d4*/ 	.word	0x00001db0


	//----- nvinfo : EIATTR_MAX_THREADS
	.align		4
.L_5865:
        /*00d8*/ 	.byte	0x04, 0x05
        /*00da*/ 	.short	(.L_5867 - .L_5866)
.L_5866:
        /*00dc*/ 	.word	0x00000080
        /*00e0*/ 	.word	0x00000001
        /*00e4*/ 	.word	0x00000001


	//----- nvinfo : EIATTR_CRS_STACK_SIZE
	.align		4
.L_5867:
        /*00e8*/ 	.byte	0x04, 0x1e
        /*00ea*/ 	.short	(.L_5869 - .L_5868)
.L_5868:
        /*00ec*/ 	.word	0x00000000


	//----- nvinfo : EIATTR_CBANK_PARAM_SIZE
	.align		4
.L_5869:
        /*00f0*/ 	.byte	0x03, 0x19
        /*00f2*/ 	.short	0x0088


	//----- nvinfo : EIATTR_PARAM_CBANK
	.align		4
        /*00f4*/ 	.byte	0x04, 0x0a
        /*00f6*/ 	.short	(.L_5871 - .L_5870)
	.align		4
.L_5870:
        /*00f8*/ 	.word	index@(.nv.constant0._ZN10layer_norm13ln_bwd_kernelINS_13Kernel_traitsI6__halfS2_S2_fjLj1536ELj1ELj1ELj4ELj8ENS_18Kernel_traits_baseILj1536ES2_S2_S2_fjLj128EEEEEEEvNS_9BwdParamsE)
        /*00fc*/ 	.short	0x0210
        /*00fe*/ 	.short	0x0088


	//----- nvinfo : EIATTR_SW_WAR
	.align		4
.L_5871:
        /*0100*/ 	.byte	0x04, 0x36
        /*0102*/ 	.short	(.L_5873 - .L_5872)
.L_5872:
        /*0104*/ 	.word	0x00000008
.L_5873:


//--------------------- .nv.info._ZN10layer_norm22ln_bwd_finalize_kernelINS_22Kernel_traits_finalizeILj1536EffffjLj1024ELj4ENS_18Kernel_traits_baseILj1536EffffjLj1024EEEEEEEvNS_9BwdParamsE --------------------------
	.section	.nv.info._ZN10layer_norm22ln_bwd_finalize_kernelINS_22Kernel_traits_finalizeILj1536EffffjLj1024ELj4ENS_18Kernel_traits_baseILj1536EffffjLj1024EEEEEEEvNS_9BwdParamsE,"",@"SHT_CUDA_INFO"
	.sectionflags	@""
	.align	4


	//----- nvinfo : EIATTR_CUDA_API_VERSION
	.align		4
        /*0000*/ 	.byte	0x04, 0x37
        /*0002*/ 	.short	(.L_5875 - .L_5874)
.L_5874:
        /*0004*/ 	.word	0x00000082


	//----- nvinfo : EIATTR_KPARAM_INFO
	.align		4
.L_5875:
        /*0008*/ 	.byte	0x04, 0x17
        /*000a*/ 	.short	(.L_5877 - .L_5876)
.L_5876:
        /*000c*/ 	.word	0x00000000
        /*0010*/ 	.short	0x0000
        /*0012*/ 	.short	0x0000
        /*0014*/ 	.byte	0x00, 0xf0, 0x21, 0x02


	//----- nvinfo : EIATTR_SPARSE_MMA_MASK
	.align		4
.L_5877:
        /*0018*/ 	.byte	0x03, 0x50
        /*001a*/ 	.short	0x0000


	//----- nvinfo : EIATTR_MAXREG_COUNT
	.align		4
        /*001c*/ 	.byte	0x03, 0x1b
        /*001e*/ 	.short	0x0040


	//----- nvinfo : EIATTR_NUM_BARRIERS
	.align		4
        /*0020*/ 	.byte	0x02, 0x4c
        /*0022*/ 	.byte	0x01
	.zero		1


	//----- nvinfo : EIATTR_MERCURY_ISA_VERSION
	.align		4
        /*0024*/ 	.byte	0x03, 0x5f
        /*0026*/ 	.short	0x0101


	//----- nvinfo : EIATTR_COOP_GROUP_MASK_REGIDS
	.align		4
        /*0028*/ 	.byte	0x04, 0x29
        /*002a*/ 	.short	(.L_5879 - .L_5878)


	//   ....[0]....
.L_5878:
        /*002c*/ 	.word	0xffffffff


	//   ....[1]....
        /*0030*/ 	.word	0xffffffff


	//   ....[2]....
        /*0034*/ 	.word	0xffffffff


	//   ....[3]....
        /*0038*/ 	.word	0xffffffff


	//   ....[4]....
        /*003c*/ 	.word	0xffffffff


	//   ....[5]....
        /*0040*/ 	.word	0xffffffff


	//   ....[6]....
        /*0044*/ 	.word	0xffffffff


	//   ....[7]....
        /*0048*/ 	.word	0xffffffff


	//   ....[8]....
        /*004c*/ 	.word	0xffffffff


	//   ....[9]....
        /*0050*/ 	.word	0xffffffff


	//   ....[10]....
        /*0054*/ 	.word	0x05000011


	//   ....[11]....
        /*0058*/ 	.word	0x05000011


	//   ....[12]....
        /*005c*/ 	.word	0x05000011


	//   ....[13]....
        /*0060*/ 	.word	0x05000011


	//   ....[14]....
        /*0064*/ 	.word	0x05000011


	//   ....[15]....
        /*0068*/ 	.word	0x05000011


	//   ....[16]....
        /*006c*/ 	.word	0x05000011


	//   ....[17]....
        /*0070*/ 	.word	0x05000011


	//   ....[18]....
        /*0074*/ 	.word	0x05000011


	//   ....[19]....
        /*0078*/ 	.word	0x05000011


	//----- nvinfo : EIATTR_COOP_GROUP_INSTR_OFFSETS
	.align		4
.L_5879:
        /*007c*/ 	.byte	0x04, 0x28
        /*007e*/ 	.short	(.L_5881 - .L_5880)


	//   ....[0]....
.L_5880:
        /*0080*/ 	.word	0x00000860


	//   ....[1]....
        /*0084*/ 	.word	0x00000870


	//   ....[2]....
        /*0088*/ 	.word	0x000008a0


	//   ....[3]....
        /*008c*/ 	.word	0x000008b0


	//   ....[4]....
        /*0090*/ 	.word	0x000008e0


	//   ....[5]....
        /*0094*/ 	.word	0x000008f0


	//   ....[6]....
        /*0098*/ 	.word	0x00000920


	//   ....[7]....
        /*009c*/ 	.word	0x00000930


	//   ....[8]....
        /*00a0*/ 	.word	0x00000960


	//   ....[9]....
        /*00a4*/ 	.word	0x00000970


	//   ....[10]....
        /*00a8*/ 	.word	0x00000b20


	//   ....[11]....
        /*00ac*/ 	.word	0x00000b90


	//   ....[12]....
        /*00b0*/ 	.word	0x00000c00


	//   ....[13]....
        /*00b4*/ 	.word	0x00000c70


	//   ....[14]....
        /*00b8*/ 	.word	0x00000ce0


	//   ....[15]....
        /*00bc*/ 	.word	0x00000d40


	//   ....[16]....
        /*00c0*/ 	.word	0x00000db0


	//   ....[17]....
        /*00c4*/ 	.word	0x00000e20


	//   ....[18]....
        /*00c8*/ 	.word	0x00000e90


	//   ....[19]....
        /*00cc*/ 	.word	0x00000f00


	//----- nvinfo : EIATTR_EXIT_INSTR_OFFSETS
	.align		4
.L_5881:
        /*00d0*/ 	.byte	0x04, 0x1c
        /*00d2*/ 	.short	(.L_5883 - .L_5882)


	//   ....[0]....
.L_5882:
        /*00d4*/ 	.word	0x00000070


	//   ....[1]....
        /*00d8*/ 	.word	0x00000ac0


	//----- nvinfo : EIATTR_MAX_THREADS
	.align		4
.L_5883:
        /*00dc*/ 	.byte	0x04, 0x05
        /*00de*/ 	.short	(.L_5885 - .L_5884)
.L_5884:
        /*00e0*/ 	.word	0x00000400
        /*00e4*/ 	.word	0x00000001
        /*00e8*/ 	.word	0x00000001


	//----- nvinfo : EIATTR_CRS_STACK_SIZE
	.align		4
.L_5885:
        /*00ec*/ 	.byte	0x04, 0x1e
        /*00ee*/ 	.short	(.L_5887 - .L_5886)
.L_5886:
        /*00f0*/ 	.word	0x00000000


	//----- nvinfo : EIATTR_CBANK_PARAM_SIZE
	.align		4
.L_5887:
        /*00f4*/ 	.byte	0x03, 0x19
        /*00f6*/ 	.short	0x0088


	//----- nvinfo : EIATTR_PARAM_CBANK
	.align		4
        /*00f8*/ 	.byte	0x04, 0x0a
        /*00fa*/ 	.short	(.L_5889 - .L_5888)
	.align		4
.L_5888:
        /*00fc*/ 	.word	index@(.nv.constant0._ZN10layer_norm22ln_bwd_finalize_kernelINS_22Kernel_traits_finalizeILj1536EffffjLj1024ELj4ENS_18Kernel_traits_baseILj1536EffffjLj1024EEEEEEEvNS_9BwdParamsE)
        /*0100*/ 	.short	0x0210
        /*0102*/ 	.short	0x0088


	//----- nvinfo : EIATTR_SW_WAR
	.align		4
.L_5889:
        /*0104*/ 	.byte	0x04, 0x36
        /*0106*/ 	.short	(.L_5891 - .L_5890)
.L_5890:
        /*0108*/ 	.word	0x00000008
.L_5891:


//--------------------- .nv.info._ZN10layer_norm13ln_bwd_kernelINS_13Kernel_traitsIffffjLj1536ELj1ELj1ELj4ELj16ENS_18Kernel_traits_baseILj1536EffffjLj128EEEEEEEvNS_9BwdParamsE --------------------------
	.section	.nv.info._ZN10layer_norm13ln_bwd_kernelINS_13Kernel_traitsIffffjLj1536ELj1ELj1ELj4ELj16ENS_18Kernel_traits_baseILj1536EffffjLj128EEEEEEEvNS_9BwdParamsE,"",@"SHT_CUDA_INFO"
	.sectionflags	@""
	.align	4


	//----- nvinfo : EIATTR_CUDA_API_VERSION
	.align		4
        /*0000*/ 	.byte	0x04, 0x37
        /*0002*/ 	.short	(.L_5893 - .L_5892)
.L_5892:
        /*0004*/ 	.word	0x00000082


	//----- nvinfo : EIATTR_KPARAM_INFO
	.align		4
.L_5893:
        /*0008*/ 	.byte	0x04, 0x17
        /*000a*/ 	.short	(.L_5895 - .L_5894)
.L_5894:
        /*000c*/ 	.word	0x00000000
        /*0010*/ 	.short	0x0000
        /*0012*/ 	.short	0x0000
        /*0014*/ 	.byte	0x00, 0xf0, 0x21, 0x02


	//----- nvinfo : EIATTR_SPARSE_MMA_MASK
	.align		4
.L_5895:
        /*0018*/ 	.byte	0x03, 0x50
        /*001a*/ 	.short	0x0000


	//----- nvinfo : EIATTR_MAXREG_COUNT
	.align		4
        /*001c*/ 	.byte	0x03, 0x1b
        /*001e*/ 	.short	0x00ff


	//----- nvinfo : EIATTR_NUM_BARRIERS
	.align		4
        /*0020*/ 	.byte	0x02, 0x4c
        /*0022*/ 	.byte	0x01
	.zero		1


	//----- nvinfo : EIATTR_MERCURY_ISA_VERSION
	.align		4
        /*0024*/ 	.byte	0x03, 0x5f
        /*0026*/ 	.short	0x0101


	//----- nvinfo : EIATTR_COOP_GROUP_MASK_REGIDS
	.align		4
        /*0028*/ 	.byte	0x04, 0x29
        /*002a*/ 	.short	(.L_5897 - .L_5896)


	//   ....[0]....
.L_5896:
        /*002c*/ 	.word	0xffffffff


	//   ....[1]....
        /*0030*/ 	.word	0xffffffff


	//   ....[2]....
        /*0034*/ 	.word	0xffffffff


	//   ....[3]....
        /*0038*/ 	.word	0xffffffff


	//   ....[4]....
        /*003c*/ 	.word	0xffffffff


	//   ....[5]....
        /*0040*/ 	.word	0xffffffff


	//   ....[6]....
        /*0044*/ 	.word	0xffffffff


	//   ....[7]....
        /*0048*/ 	.word	0xffffffff


	//   ....[8]....
        /*004c*/ 	.word	0xffffffff


	//   ....[9]....
        /*0050*/ 	.word	0xffffffff


	//   ....[10]....
        /*0054*/ 	.word	0x05000026


	//   ....[11]....
        /*0058*/ 	.word	0x05000026


	//   ....[12]....
        /*005c*/ 	.word	0x05000026


	//   ....[13]....
        /*0060*/ 	.word	0x05000026


	//   ....[14]....
        /*0064*/ 	.word	0x05000026


	//   ....[15]....
        /*0068*/ 	.word	0x05000026


	//   ....[16]....
        /*006c*/ 	.word	0x05000026


	//   ....[17]....
        /*0070*/ 	.word	0x05000026


	//   ....[18]....
        /*0074*/ 	.word	0x05000026


	//   ....[19]....
        /*0078*/ 	.word	0x05000026


	//----- nvinfo : EIATTR_COOP_GROUP_INSTR_OFFSETS
	.align		4
.L_5897:
        /*007c*/ 	.byte	0x04, 0x28
        /*007e*/ 	.short	(.L_5899 - .L_5898)


	//   ....[0]....
.L_5898:
        /*0080*/ 	.word	0x00000df0


	//   ....[1]....
        /*0084*/ 	.word	0x00000e00


	//   ....[2]....
        /*0088*/ 	.word	0x00000e30


	//   ....[3]....
        /*008c*/ 	.word	0x00000e40


	//   ....[4]....
        /*0090*/ 	.word	0x00000e70


	//   ....[5]....
        /*0094*/ 	.word	0x00000e80


	//   ....[6]....
        /*0098*/ 	.word	0x00000eb0


	//   ....[7]....
        /*009c*/ 	.word	0x00000ec0


	//   ....[8]....
        /*00a0*/ 	.word	0x00000ef0


	//   ....[9]....
        /*00a4*/ 	.word	0x00000f00


	//   ....[10]....
        /*00a8*/ 	.word	0x000016a0


	//   ....[11]....
        /*00ac*/ 	.word	0x00001710


	//   ....[12]....
        /*00b0*/ 	.word	0x00001790


	//   ....[13]....
        /*00b4*/ 	.word	0x00001800


	//   ....[14]....
        /*00b8*/ 	.word	0x00001880


	//   ....[15]....
        /*00bc*/ 	.word	0x000018f0


	//   ....[16]....
        /*00c0*/ 	.word	0x00001970


	//   ....[17]....
        /*00c4*/ 	.word	0x000019e0


	//   ....[18]....
        /*00c8*/ 	.word	0x00001a60


	//   ....[19]....
        /*00cc*/ 	.word	0x00001ac0


	//----- nvinfo : EIATTR_EXIT_INSTR_OFFSETS
	.align		4
.L_5899:
        /*00d0*/ 	.byte	0x04, 0x1c
        /*00d2*/ 	.short	(.L_5901 - .L_5900)


	//   ....[0]....
.L_5900:
        /*00d4*/ 	.word	0x00001650


	//----- nvinfo : EIATTR_MAX_THREADS
	.align		4
.L_5901:
        /*00d8*/ 	.byte	0x04, 0x05
        /*00da*/ 	.short	(.L_5903 - .L_5902)
.L_5902:
        /*00dc*/ 	.word	0x00000080
        /*00e0*/ 	.word	0x00000001
        /*00e4*/ 	.word	0x00000001


	//----- nvinfo : EIATTR_CRS_STACK_SIZE
	.align		4
.L_5903:
        /*00e8*/ 	.byte	0x04, 0x1e
        /*00ea*/ 	.short	(.L_5905 - .L_5904)
.L_5904:
        /*00ec*/ 	.word	0x00000000


	//----- nvinfo : EIATTR_CBANK_PARAM_SIZE
	.align		4
.L_5905:
        /*00f0*/ 	.byte	0x03, 0x19
        /*00f2*/ 	.short	0x0088


	//----- nvinfo : EIATTR_PARAM_CBANK
	.align		4
        /*00f4*/ 	.byte	0x04, 0x0a
        /*00f6*/ 	.short	(.L_5907 - .L_5906)
	.align		4
.L_5906:
        /*00f8*/ 	.word	index@(.nv.constant0._ZN10layer_norm13ln_bwd_kernelINS_13Kernel_traitsIffffjLj1536ELj1ELj1ELj4ELj16ENS_18Kernel_traits_baseILj1536EffffjLj128EEEEEEEvNS_9BwdParamsE)
        /*00fc*/ 	.short	0x0210
        /*00fe*/ 	.short	0x0088


	//----- nvinfo : EIATTR_SW_WAR
	.align		4
.L_5907:
        /*0100*/ 	.byte	0x04, 0x36
        /*0102*/ 	.short	(.L_5909 - .L_5908)
.L_5908:
        /*0104*/ 	.word	0x00000008
.L_5909:


//--------------------- .nv.info._ZN10layer_norm22ln_bwd_finalize_kernelINS_22Kernel_traits_finalizeILj1024E13__nv_bfloat16fS2_fjLj1024ELj4ENS_18Kernel_traits_baseILj1024ES2_fS2_fjLj1024EEEEEEEvNS_9BwdParamsE --------------------------
	.section	.nv.info._ZN10layer_norm22ln_bwd_finalize_kernelINS_22Kernel_traits_finalizeILj1024E13__nv_bfloat16fS2_fjLj1024ELj4ENS_18Kernel_traits_baseILj1024ES2_fS2_fjLj1024EEEEEEEvNS_9BwdParamsE,"",@"SHT_CUDA_INFO"
	.sectionflags	@""
	.align	4


	//----- nvinfo : EIATTR_CUDA_API_VERSION
	.align		4
        /*0000*/ 	.byte	0x04, 0x37
        /*0002*/ 	.short	(.L_5911 - .L_5910)
.L_5910:
        /*0004*/ 	.word	0x00000082


	//----- nvinfo : EIATTR_KPARAM_INFO
	.align		4
.L_5911:
        /*0008*/ 	.byte	0x04, 0x17
        /*000a*/ 	.short	(.L_5913 - .L_5912)
.L_5912:
        /*000c*/ 	.word	0x00000000
        /*0010*/ 	.short	0x0000
        /*0012*/ 	.short	0x0000
        /*0014*/ 	.byte	0x00, 0xf0, 0x21, 0x02


	//----- nvinfo : EIATTR_SPARSE_MMA_MASK
	.align		4
.L_5913:
        /*0018*/ 	.byte	0x03, 0x50
        /*001a*/ 	.short	0x0000


	//----- nvinfo : EIATTR_MAXREG_COUNT
	.align		4
        /*001c*/ 	.byte	0x03, 0x1b
        /*001e*/ 	.short	0x0040


	//----- nvinfo : EIATTR_NUM_BARRIERS
	.align		4
        /*0020*/ 	.byte	0x02, 0x4c
        /*0022*/ 	.byte	0x01
	.zero		1


	//----- nvinfo : EIATTR_MERCURY_ISA_VERSION
	.align		4
        /*0024*/ 	.byte	0x03, 0x5f
        /*0026*/ 	.short	0x0101


	//----- nvinfo : EIATTR_COOP_GROUP_MASK_REGIDS
	.align		4
        /*0028*/ 	.byte	0x04, 0x29
        /*002a*/ 	.short	(.L_5915 - .L_5914)


	//   ....[0]....
.L_5914:
        /*002c*/ 	.word	0xffffffff


	//   ....[1]....
        /*0030*/ 	.word	0xffffffff


	//   ....[2]....
        /*0034*/ 	.word	0xffffffff


	//   ....[3]....
        /*0038*/ 	.word	0xffffffff


	//   ....[4]....
        /*003c*/ 	.word	0xffffffff


	//   ....[5]....
        /*0040*/ 	.word	0xffffffff


	//   ....[6]....
        /*0044*/ 	.word	0xffffffff


	//   ....[7]....
        /*0048*/ 	.word	0xffffffff


	//   ....[8]....
        /*004c*/ 	.word	0xffffffff


	//   ....[9]....
        /*0050*/ 	.word	0xffffffff


	//   ....[10]....
        /*0054*/ 	.word	0x05000011


	//   ....[11]....
        /*0058*/ 	.word	0x05000011


	//   ....[12]....
        /*005c*/ 	.word	0x05000011


	//   ....[13]....
        /*0060*/ 	.word	0x05000011


	//   ....[14]....
        /*0064*/ 	.word	0x05000011


	//   ....[15]....
        /*0068*/ 	.word	0x05000011


	//   ....[16]....
        /*006c*/ 	.word	0x05000011


	//   ....[17]....
        /*0070*/ 	.word	0x05000011


	//   ....[18]....
        /*0074*/ 	.word	0x05000011


	//   ....[19]....
        /*0078*/ 	.word	0x05000011


	//----- nvinfo : EIATTR_COOP_GROUP_INSTR_OFFSETS
	.align		4
.L_5915:
        /*007c*/ 	.byte	0x04, 0x28
        /*007e*/ 	.short	(.L_5917 - .L_5916)


	//   ....[0]....
.L_5916:
        /*0080*/ 	.word	0x00000860


	//   ....[1]....
        /*0084*/ 	.word	0x00000870


	//   ....[2]....
        /*0088*/ 	.word	0x000008a0


	//   ....[3]....
        /*008c*/ 	.word	0x000008b0


	//   ....[4]....
        /*0090*/ 	.word	0x000008e0


	//   ....[5]....
        /*0094*/ 	.word	0x000008f0


	//   ....[6]....
        /*0098*/ 	.word	0x00000920


	//   ....[7]....
        /*009c*/ 	.word	0x00000930


	//   ....[8]....
        /*00a0*/ 	.word	0x00000960


	//   ....[9]....
        /*00a4*/ 	.word	0x00000970


	//   ....[10]....
        /*00a8*/ 	.word	0x00000b70


	//   ....[11]....
        /*00ac*/ 	.word	0x00000be0


	//   ....[12]....
        /*00b0*/ 	.word	0x00000c50


	//   ....[13]....
        /*00b4*/ 	.word	0x00000cc0


	//   ....[14]....
        /*00b8*/ 	.word	0x00000d30


	//   ....[15]....
        /*00bc*/ 	.word	0x00000d90


	//   ....[16]....
        /*00c0*/ 	.word	0x00000e00


	//   ....[17]....
        /*00c4*/ 	.word	0x00000e70


	//   ....[18]....
        /*00c8*/ 	.word	0x00000ee0


	//   ....[19]....
        /*00cc*/ 	.word	0x00000f50


	//----- nvinfo : EIATTR_EXIT_INSTR_OFFSETS
	.align		4
.L_5917:
        /*00d0*/ 	.byte	0x04, 0x1c
        /*00d2*/ 	.short	(.L_5919 - .L_5918)


	//   ....[0]....
.L_5918:
        /*00d4*/ 	.word	0x00000070


	//   ....[1]....
        /*00d8*/ 	.word	0x00000b10


	//----- nvinfo : EIATTR_MAX_THREADS
	.align		4
.L_5919:
        /*00dc*/ 	.byte	0x04, 0x05
        /*00de*/ 	.short	(.L_5921 - .L_5920)
.L_5920:
        /*00e0*/ 	.word	0x00000400
        /*00e4*/ 	.word	0x00000001
        /*00e8*/ 	.word	0x00000001


	//----- nvinfo : EIATTR_CRS_STACK_SIZE
	.align		4
.L_5921:
        /*00ec*/ 	.byte	0x04, 0x1e
        /*00ee*/ 	.short	(.L_5923 - .L_5922)
.L_5922:
        /*00f0*/ 	.word	0x00000000


	//----- nvinfo : EIATTR_CBANK_PARAM_SIZE
	.align		4
.L_5923:
        /*00f4*/ 	.byte	0x03, 0x19
        /*00f6*/ 	.short	0x0088


	//----- nvinfo : EIATTR_PARAM_CBANK
	.align		4
        /*00f8*/ 	.byte	0x04, 0x0a
        /*00fa*/ 	.short	(.L_5925 - .L_5924)
	.align		4
.L_5924:
        /*00fc*/ 	.word	index@(.nv.constant0._ZN10layer_norm22ln_bwd_finalize_kernelINS_22Kernel_traits_finalizeILj1024E13__nv_bfloat16fS2_fjLj1024ELj4ENS_18Kernel_traits_baseILj1024ES2_fS2_fjLj1024EEEEEEEvNS_9BwdParamsE)
        /*0100*/ 	.short	0x0210
        /*0102*/ 	.short	0x0088


	//----- nvinfo : EIATTR_SW_WAR
	.align		4
.L_5925:
        /*0104*/ 	.byte	0x04, 0x36
        /*0106*/ 	.short	(.L_5927 - .L_5926)
.L_5926:
        /*0108*/ 	.word	0x00000008
.L_5927:


//--------------------- .nv.info._ZN10layer_norm13ln_bwd_kernelINS_13Kernel_traitsI13__nv_bfloat16fS2_fjLj1024ELj1ELj4ELj1ELj16ENS_18Kernel_traits_baseILj1024ES2_fS2_fjLj128EEEEEEEvNS_9BwdParamsE --------------------------
	.section	.nv.info._ZN10layer_norm13ln_bwd_kernelINS_13Kernel_traitsI13__nv_bfloat16fS2_fjLj1024ELj1ELj4ELj1ELj16ENS_18Kernel_traits_baseILj1024ES2_fS2_fjLj128EEEEEEEvNS_9BwdParamsE,"",@"SHT_CUDA_INFO"
	.sectionflags	@""
	.align	4


	//----- nvinfo : EIATTR_CUDA_API_VERSION
	.align		4
        /*0000*/ 	.byte	0x04, 0x37
        /*0002*/ 	.short	(.L_5929 - .L_5928)
.L_5928:
        /*0004*/ 	.word	0x00000082


	//----- nvinfo : EIATTR_KPARAM_INFO
	.align		4
.L_5929:
        /*0008*/ 	.byte	0x04, 0x17
        /*000a*/ 	.short	(.L_5931 - .L_5930)
.L_5930:
        /*000c*/ 	.word	0x00000000
        /*0010*/ 	.short	0x0000
        /*0012*/ 	.short	0x0000
        /*0014*/ 	.byte	0x00, 0xf0, 0x21, 0x02


	//----- nvinfo : EIATTR_SPARSE_MMA_MASK
	.align		4
.L_5931:
        /*0018*/ 	.byte	0x03, 0x50
        /*001a*/ 	.short	0x0000


	//----- nvinfo : EIATTR_MAXREG_COUNT
	.align		4
        /*001c*/ 	.byte	0x03, 0x1b
        /*001e*/ 	.short	0x00ff


	//----- nvinfo : EIATTR_NUM_BARRIERS
	.align		4
        /*0020*/ 	.byte	0x02, 0x4c
        /*0022*/ 	.byte	0x01
	.zero		1


	//----- nvinfo : EIATTR_MERCURY_ISA_VERSION
	.align		4
        /*0024*/ 	.byte	0x03, 0x5f
        /*0026*/ 	.short	0x0101


	//----- nvinfo : EIATTR_COOP_GROUP_MASK_REGIDS
	.align		4
        /*0028*/ 	.byte	0x04, 0x29
        /*002a*/ 	.short	(.L_5933 - .L_5932)


	//   ....[0]....
.L_5932:
        /*002c*/ 	.word	0xffffffff


	//   ....[1]....
        /*0030*/ 	.word	0xffffffff


	//   ....[2]....
        /*0034*/ 	.word	0xffffffff


	//   ....[3]....
        /*0038*/ 	.word	0xffffffff


	//   ....[4]....
        /*003c*/ 	.word	0xffffffff


	//   ....[5]....
        /*0040*/ 	.word	0xffffffff


	//   ....[6]....
        /*0044*/ 	.word	0xffffffff


	//   ....[7]....
        /*0048*/ 	.word	0xffffffff


	//   ....[8]....
        /*004c*/ 	.word	0xffffffff


	//   ....[9]....
        /*0050*/ 	.word	0xffffffff


	//   ....[10]....
        /*0054*/ 	.word	0x050000d6


	//   ....[11]....
        /*0058*/ 	.word	0x050000d6


	//   ....[12]....
        /*005c*/ 	.word	0x050000d6


	//   ....[13]....
        /*0060*/ 	.word	0x050000d6


	//   ....[14]....
        /*0064*/ 	.word	0x050000d6


	//   ....[15]....
        /*0068*/ 	.word	0x050000d6


	//   ....[16]....
        /*006c*/ 	.word	0x050000d6


	//   ....[17]....
        /*0070*/ 	.word	0x050000d6


	//   ....[18]....
        /*0074*/ 	.word	0x050000d6


	//   ....[19]....
        /*0078*/ 	.word	0x050000d6


	//----- nvinfo : EIATTR_COOP_GROUP_INSTR_OFFSETS
	.align		4
.L_5933:
        /*007c*/ 	.byte	0x04, 0x28
        /*007e*/ 	.short	(.L_5935 - .L_5934)


	//   ....[0]....
.L_5934:
        /*0080*/ 	.word	0x000029e0


	//   ....[1]....
        /*0084*/ 	.word	0x000029f0


	//   ....[2]....
        /*0088*/ 	.word	0x00002a20


	//   ....[3]....
        /*008c*/ 	.word	0x00002a30


	//   ....[4]....
        /*0090*/ 	.word	0x00002a60


	//   ....[5]....
        /*0094*/ 	.word	0x00002a70


	//   ....[6]....
        /*0098*/ 	.word	0x00002aa0


	//   ....[7]....
        /*009c*/ 	.word	0x00002ab0


	//   ....[8]....
        /*00a0*/ 	.word	0x00002af0


	//   ....[9]....
        /*00a4*/ 	.word	0x00002b10


	//   ....[10]....
        /*00a8*/ 	.word	0x00004130


	//   ....[11]....
        /*00ac*/ 	.word	0x000041c0


	//   ....[12]....
        /*00b0*/ 	.word	0x00004230


	//   ....[13]....
        /*00b4*/ 	.word	0x00004290


	//   ....[14]....
        /*00b8*/ 	.word	0x00004300


	//   ....[15]....
        /*00bc*/ 	.word	0x00004360


	//   ....[16]....
        /*00c0*/ 	.word	0x000043d0


	//   ....[17]....
        /*00c4*/ 	.word	0x00004430


	//   ....[18]....
        /*00c8*/ 	.word	0x000044b0


	//   ....[19]....
        /*00cc*/ 	.word	0x00004520


	//----- nvinfo : EIATTR_EXIT_INSTR_OFFSETS
	.align		4
.L_5935:
        /*00d0*/ 	.byte	0x04, 0x1c
        /*00d2*/ 	.short	(.L_5937 - .L_5936)


	//   ....[0]....
.L_5936:
        /*00d4*/ 	.word	0x000040c0


	//----- nvinfo : EIATTR_MAX_THREADS
	.align		4
.L_5937:
        /*00d8*/ 	.byte	0x04, 0x05
        /*00da*/ 	.short	(.L_5939 - .L_5938)
.L_5938:
        /*00dc*/ 	.word	0x00000080
        /*00e0*/ 	.word	0x00000001
        /*00e4*/ 	.word	0x00000001


	//----- nvinfo : EIATTR_CRS_STACK_SIZE
	.align		4
.L_5939:
        /*00e8*/ 	.byte	0x04, 0x1e
        /*00ea*/ 	.short	(.L_5941 - .L_5940)
.L_5940:
        /*00ec*/ 	.word	0x00000000


	//----- nvinfo : EIATTR_CBANK_PARAM_SIZE
	.align		4
.L_5941:
        /*00f0*/ 	.byte	0x03, 0x19
        /*00f2*/ 	.short	0x0088


	//----- nvinfo : EIATTR_PARAM_CBANK
	.align		4
        /*00f4*/ 	.byte	0x04, 0x0a
        /*00f6*/ 	.short	(.L_5943 - .L_5942)
	.align		4
.L_5942:
        /*00f8*/ 	.word	index@(.nv.constant0._ZN10layer_norm13ln_bwd_kernelINS_13Kernel_traitsI13__nv_bfloat16fS2_fjLj1024ELj1ELj4ELj1ELj16ENS_18Kernel_traits_baseILj1024ES2_fS2_fjLj128EEEEEEEvNS_9BwdParamsE)
        /*00fc*/ 	.short	0x0210
        /*00fe*/ 	.short	0x0088


	//----- nvinfo : EIATTR_SW_WAR
	.align		4
.L_5943:
        /*0100*/ 	.byte	0x04, 0x36
        /*0102*/ 	.short	(.L_5945 - .L_5944)
.L_5944:
        /*0104*/ 	.word	0x00000008
.L_5945:


//--------------------- .nv.info._ZN10layer_norm22ln_bwd_finalize_kernelINS_22Kernel_traits_finalizeILj1024E13__nv_bfloat16S2_S2_fjLj1024ELj4ENS_18Kernel_traits_baseILj1024ES2_S2_S2_fjLj1024EEEEEEEvNS_9BwdParamsE --------------------------
	.section	.nv.info._ZN10layer_norm22ln_bwd_finalize_kernelINS_22Kernel_traits_finalizeILj1024E13__nv_bfloat16S2_S2_fjLj1024ELj4ENS_18Kernel_traits_baseILj1024ES2_S2_S2_fjLj1024EEEEEEEvNS_9BwdParamsE,"",@"SHT_CUDA_INFO"
	.sectionflags	@""
	.align	4


	//----- nvinfo : EIATTR_CUDA_API_VERSION
	.align		4
        /*0000*/ 	.byte	0x04, 0x37
        /*0002*/ 	.short	(.L_5947 - .L_5946)
.L_5946:
        /*0004*/ 	.word	0x00000082


	//----- nvinfo : EIATTR_KPARAM_INFO
	.align		4
.L_5947:
        /*0008*/ 	.byte	0x04, 0x17
        /*000a*/ 	.short	(.L_5949 - .L_5948)
.L_5948:
        /*000c*/ 	.word	0x00000000
        /*0010*/ 	.short	0x0000
        /*0012*/ 	.short	0x0000
        /*0014*/ 	.byte	0x00, 0xf0, 0x21, 0x02


	//----- nvinfo : EIATTR_SPARSE_MMA_MASK
	.align		4
.L_5949:
        /*0018*/ 	.byte	0x03, 0x50
        /*001a*/ 	.short	0x0000


	//----- nvinfo : EIATTR_MAXREG_COUNT
	.align		4
        /*001c*/ 	.byte	0x03, 0x1b
        /*001e*/ 	.short	0x0040


	//----- nvinfo : EIATTR_NUM_BARRIERS
	.align		4
        /*0020*/ 	.byte	0x02, 0x4c
        /*0022*/ 	.byte	0x01
	.zero		1


	//----- nvinfo : EIATTR_MERCURY_ISA_VERSION
	.align		4
        /*0024*/ 	.byte	0x03, 0x5f
        /*0026*/ 	.short	0x0101


	//----- nvinfo : EIATTR_COOP_GROUP_MASK_REGIDS
	.align		4
        /*0028*/ 	.byte	0x04, 0x29
        /*002a*/ 	.short	(.L_5951 - .L_5950)


	//   ....[0]....
.L_5950:
        /*002c*/ 	.word	0xffffffff


	//   ....[1]....
        /*0030*/ 	.word	0xffffffff


	//   ....[2]....
        /*0034*/ 	.word	0xffffffff


	//   ....[3]....
        /*0038*/ 	.word	0xffffffff


	//   ....[4]....
        /*003c*/ 	.word	0xffffffff


	//   ....[5]....
        /*0040*/ 	.word	0xffffffff


	//   ....[6]....
        /*0044*/ 	.word	0xffffffff


	//   ....[7]....
        /*0048*/ 	.word	0xffffffff


	//   ....[8]....
        /*004c*/ 	.word	0xffffffff


	//   ....[9]....
        /*0050*/ 	.word	0xffffffff


	//   ....[10]....
        /*0054*/ 	.word	0x05000011


	//   ....[11]....
        /*0058*/ 	.word	0x05000011


	//   ....[12]....
        /*005c*/ 	.word	0x05000011


	//   ....[13]....
        /*0060*/ 	.word	0x05000011


	//   ....[14]....
        /*0064*/ 	.word	0x05000011


	//   ....[15]....
        /*0068*/ 	.word	0x05000011


	//   ....[16]....
        /*006c*/ 	.word	0x05000011


	//   ....[17]....
        /*0070*/ 	.word	0x05000011


	//   ....[18]....
        /*0074*/ 	.word	0x05000011


	//   ....[19]....
        /*0078*/ 	.word	0x05000011


	//----- nvinfo : EIATTR_COOP_GROUP_INSTR_OFFSETS
	.align		4
.L_5951:
        /*007c*/ 	.byte	0x04, 0x28
        /*007e*/ 	.short	(.L_5953 - .L_5952)


	//   ....[0]....
.L_5952:
        /*0080*/ 	.word	0x00000860


	//   ....[1]....
        /*0084*/ 	.word	0x00000870


	//   ....[2]....
        /*0088*/ 	.word	0x000008a0


	//   ....[3]....
        /*008c*/ 	.word	0x000008b0


	//   ....[4]....
        /*0090*/ 	.word	0x000008e0


	//   ....[5]....
        /*0094*/ 	.word	0x000008f0


	//   ....[6]....
        /*0098*/ 	.word	0x00000920


	//   ....[7]....
        /*009c*/ 	.word	0x00000930


	//   ....[8]....
        /*00a0*/ 	.word	0x00000960


	//   ....[9]....
        /*00a4*/ 	.word	0x00000970


	//   ....[10]....
        /*00a8*/ 	.word	0x00000b70


	//   ....[11]....
        /*00ac*/ 	.word	0x00000be0


	//   ....[12]....
        /*00b0*/ 	.word	0x00000c50


	//   ....[13]....
        /*00b4*/ 	.word	0x00000cc0


	//   ....[14]....
        /*00b8*/ 	.word	0x00000d30


	//   ....[15]....
        /*00bc*/ 	.word	0x00000d90


	//   ....[16]....
        /*00c0*/ 	.word	0x00000e00


	//   ....[17]....
        /*00c4*/ 	.word	0x00000e70


	//   ....[18]....
        /*00c8*/ 	.word	0x00000ee0


	//   ....[19]....
        /*00cc*/ 	.word	0x00000f50


	//----- nvinfo : EIATTR_EXIT_INSTR_OFFSETS
	.align		4
.L_5953:
        /*00d0*/ 	.byte	0x04, 0x1c
        /*00d2*/ 	.short	(.L_5955 - .L_5954)


	//   ....[0]....
.L_5954:
        /*00d4*/ 	.word	0x00000070


	//   ....[1]....
        /*00d8*/ 	.word	0x00000b10


	//----- nvinfo : EIATTR_MAX_THREADS
	.align		4
.L_5955:
        /*00dc*/ 	.byte	0x04, 0x05
        /*00de*/ 	.short	(.L_5957 - .L_5956)
.L_5956:
        /*00e0*/ 	.word	0x00000400
        /*00e4*/ 	.word	0x00000001
        /*00e8*/ 	.word	0x00000001


	//----- nvinfo : EIATTR_CRS_STACK_SIZE
	.align		4
.L_5957:
        /*00ec*/ 	.byte	0x04, 0x1e
        /*00ee*/ 	.short	(.L_5959 - .L_5958)
.L_5958:
        /*00f0*/ 	.word	0x00000000


	//----- nvinfo : EIATTR_CBANK_PARAM_SIZE
	.align		4
.L_5959:
        /*00f4*/ 	.byte	0x03, 0x19
        /*00f6*/ 	.short	0x0088


	//----- nvinfo : EIATTR_PARAM_CBANK
	.align		4
        /*00f8*/ 	.byte	0x04, 0x0a
        /*00fa*/ 	.short	(.L_5961 - .L_5960)
	.align		4
.L_5960:
        /*00fc*/ 	.word	index@(.nv.constant0._ZN10layer_norm22ln_bwd_finalize_kernelINS_22Kernel_traits_finalizeILj1024E13__nv_bfloat16S2_S2_fjLj1024ELj4ENS_18Kernel_traits_baseILj1024ES2_S2_S2_fjLj1024EEEEEEEvNS_9BwdParamsE)
        /*0100*/ 	.short	0x0210
        /*0102*/ 	.short	0x0088


	//----- nvinfo : EIATTR_SW_WAR
	.align		4
.L_5961:
        /*0104*/ 	.byte	0x04, 0x36
        /*0106*/ 	.short	(.L_5963 - .L_5962)
.L_5962:
        /*0108*/ 	.word	0x00000008
.L_5963:


//--------------------- .nv.info._ZN10layer_norm13ln_bwd_kernelINS_13Kernel_traitsI13__nv_bfloat16S2_S2_fjLj1024ELj1ELj4ELj1ELj16ENS_18Kernel_traits_baseILj1024ES2_S2_S2_fjLj128EEEEEEEvNS_9BwdParamsE --------------------------
	.section	.nv.info._ZN10layer_norm13ln_bwd_kernelINS_13Kernel_traitsI13__nv_bfloat16S2_S2_fjLj1024ELj1ELj4ELj1ELj16ENS_18Kernel_traits_baseILj1024ES2_S2_S2_fjLj128EEEEEEEvNS_9BwdParamsE,"",@"SHT_CUDA_INFO"
	.sectionflags	@""
	.align	4


	//----- nvinfo : EIATTR_CUDA_API_VERSION
	.align		4
        /*0000*/ 	.byte	0x04, 0x37
        /*0002*/ 	.short	(.L_5965 - .L_5964)
.L_5964:
        /*0004*/ 	.word	0x00000082


	//----- nvinfo : EIATTR_KPARAM_INFO
	.align		4
.L_5965:
        /*0008*/ 	.byte	0x04, 0x17
        /*000a*/ 	.short	(.L_5967 - .L_5966)
.L_5966:
        /*000c*/ 	.word	0x00000000
        /*0010*/ 	.short	0x0000
        /*0012*/ 	.short	0x0000
        /*0014*/ 	.byte	0x00, 0xf0, 0x21, 0x02


	//----- nvinfo : EIATTR_SPARSE_MMA_MASK
	.align		4
.L_5967:
        /*0018*/ 	.byte	0x03, 0x50
        /*001a*/ 	.short	0x0000


	//----- nvinfo : EIATTR_MAXREG_COUNT
	.align		4
        /*001c*/ 	.byte	0x03, 0x1b
        /*001e*/ 	.short	0x00ff


	//----- nvinfo : EIATTR_NUM_BARRIERS
	.align		4
        /*0020*/ 	.byte	0x02, 0x4c
        /*0022*/ 	.byte	0x01
	.zero		1


	//----- nvinfo : EIATTR_MERCURY_ISA_VERSION
	.align		4
        /*0024*/ 	.byte	0x03, 0x5f
        /*0026*/ 	.short	0x0101


	//----- nvinfo : EIATTR_COOP_GROUP_MASK_REGIDS
	.align		4
        /*0028*/ 	.byte	0x04, 0x29
        /*002a*/ 	.short	(.L_5969 - .L_5968)


	//   ....[0]....
.L_5968:
        /*002c*/ 	.word	0xffffffff


	//   ....[1]....
        /*0030*/ 	.word	0xffffffff


	//   ....[2]....
        /*0034*/ 	.word	0xffffffff


	//   ....[3]....
        /*0038*/ 	.word	0xffffffff


	//   ....[4]....
        /*003c*/ 	.word	0xffffffff


	//   ....[5]....
        /*0040*/ 	.word	0xffffffff


	//   ....[6]....
        /*0044*/ 	.word	0xffffffff


	//   ....[7]....
        /*0048*/ 	.word	0xffffffff


	//   ....[8]....
        /*004c*/ 	.word	0xffffffff


	//   ....[9]....
        /*0050*/ 	.word	0xffffffff


	//   ....[10]....
        /*0054*/ 	.word	0x050000be


	//   ....[11]....
        /*0058*/ 	.word	0x050000be


	//   ....[12]....
        /*005c*/ 	.word	0x050000be


	//   ....[13]....
        /*0060*/ 	.word	0x050000be


	//   ....[14]....
        /*0064*/ 	.word	0x050000be


	//   ....[15]....
        /*0068*/ 	.word	0x050000be


	//   ....[16]....
        /*006c*/ 	.word	0x050000be


	//   ....[17]....
        /*0070*/ 	.word	0x050000be


	//   ....[18]....
        /*0074*/ 	.word	0x050000be


	//   ....[19]....
        /*0078*/ 	.word	0x050000be


	//----- nvinfo : EIATTR_COOP_GROUP_INSTR_OFFSETS
	.align		4
.L_5969:
        /*007c*/ 	.byte	0x04, 0x28
        /*007e*/ 	.short	(.L_5971 - .L_5970)


	//   ....[0]....
.L_5970:
        /*0080*/ 	.word	0x00002940


	//   ....[1]....
        /*0084*/ 	.word	0x00002950


	//   ....[2]....
        /*0088*/ 	.word	0x00002980


	//   ....[3]....
        /*008c*/ 	.word	0x00002990


	//   ....[4]....
        /*0090*/ 	.word	0x000029c0


	//   ....[5]....
        /*0094*/ 	.word	0x000029d0


	//   ....[6]....
        /*0098*/ 	.word	0x00002a00


	//   ....[7]....
        /*009c*/ 	.word	0x00002a10


	//   ....[8]....
        /*00a0*/ 	.word	0x00002a50


	//   ....[9]....
        /*00a4*/ 	.word	0x00002a70


	//   ....[10]....
        /*00a8*/ 	.word	0x000042c0


	//   ....[11]....
        /*00ac*/ 	.word	0x00004350


	//   ....[12]....
        /*00b0*/ 	.word	0x000043c0


	//   ....[13]....
        /*00b4*/ 	.word	0x00004420


	//   ....[14]....
        /*00b8*/ 	.word	0x00004490


	//   ....[15]....
        /*00bc*/ 	.word	0x000044f0


	//   ....[16]....
        /*00c0*/ 	.word	0x00004560


	//   ....[17]....
        /*00c4*/ 	.word	0x000045c0


	//   ....[18]....
        /*00c8*/ 	.word	0x00004640


	//   ....[19]....
        /*00cc*/ 	.word	0x000046b0


	//----- nvinfo : EIATTR_EXIT_INSTR_OFFSETS
	.align		4
.L_5971:
        /*00d0*/ 	.byte	0x04, 0x1c
        /*00d2*/ 	.short	(.L_5973 - .L_5972)


	//   ....[0]....
.L_5972:
        /*00d4*/ 	.word	0x00004250


	//----- nvinfo : EIATTR_MAX_THREADS
	.align		4
.L_5973:
        /*00d8*/ 	.byte	0x04, 0x05
        /*00da*/ 	.short	(.L_5975 - .L_5974)
.L_5974:
        /*00dc*/ 	.word	0x00000080
        /*00e0*/ 	.word	0x00000001
        /*00e4*/ 	.word	0x00000001


	//----- nvinfo : EIATTR_CRS_STACK_SIZE
	.align		4
.L_5975:
        /*00e8*/ 	.byte	0x04, 0x1e
        /*00ea*/ 	.short	(.L_5977 - .L_5976)
.L_5976:
        /*00ec*/ 	.word	0x00000000


	//----- nvinfo : EIATTR_CBANK_PARAM_SIZE
	.align		4
.L_5977:
        /*00f0*/ 	.byte	0x03, 0x19
        /*00f2*/ 	.short	0x0088


	//----- nvinfo : EIATTR_PARAM_CBANK
	.align		4
        /*00f4*/ 	.byte	0x04, 0x0a
        /*00f6*/ 	.short	(.L_5979 - .L_5978)
	.align		4
.L_5978:
        /*00f8*/ 	.word	index@(.nv.constant0._ZN10layer_norm13ln_bwd_kernelINS_13Kernel_traitsI13__nv_bfloat16S2_S2_fjLj1024ELj1ELj4ELj1ELj16ENS_18Kernel_traits_baseILj1024ES2_S2_S2_fjLj128EEEEEEEvNS_9BwdParamsE)
        /*00fc*/ 	.short	0x0210
        /*00fe*/ 	.short	0x0088


	//----- nvinfo : EIATTR_SW_WAR
	.align		4
.L_5979:
        /*0100*/ 	.byte	0x04, 0x36
        /*0102*/ 	.short	(.L_5981 - .L_5980)
.L_5980:
        /*0104*/ 	.word	0x00000008
.L_5981:


//--------------------- .nv.info._ZN10layer_norm22ln_bwd_finalize_kernelINS_22Kernel_traits_finalizeILj1024E6__halffS2_fjLj1024ELj4ENS_18Kernel_traits_baseILj1024ES2_fS2_fjLj1024EEEEEEEvNS_9BwdParamsE --------------------------
	.section	.nv.info._ZN10layer_norm22ln_bwd_finalize_kernelINS_22Kernel_traits_finalizeILj1024E6__halffS2_fjLj1024ELj4ENS_18Kernel_traits_baseILj1024ES2_fS2_fjLj1024EEEEEEEvNS_9BwdParamsE,"",@"SHT_CUDA_INFO"
	.sectionflags	@""
	.align	4


	//----- nvinfo : EIATTR_CUDA_API_VERSION
	.align		4
        /*0000*/ 	.byte	0x04, 0x37
        /*0002*/ 	.short	(.L_5983 - .L_5982)
.L_5982:
        /*0004*/ 	.word	0x00000082


	//----- nvinfo : EIATTR_KPARAM_INFO
	.align		4
.L_5983:
        /*0008*/ 	.byte	0x04, 0x17
        /*000a*/ 	.short	(.L_5985 - .L_5984)
.L_5984:
        /*000c*/ 	.word	0x00000000
        /*0010*/ 	.short	0x0000
        /*0012*/ 	.short	0x0000
        /*0014*/ 	.byte	0x00, 0xf0, 0x21, 0x02


	//----- nvinfo : EIATTR_SPARSE_MMA_MASK
	.align		4
.L_5985:
        /*0018*/ 	.byte	0x03, 0x50
        /*001a*/ 	.short	0x0000


	//----- nvinfo : EIATTR_MAXREG_COUNT
	.align		4
        /*001c*/ 	.byte	0x03, 0x1b
        /*001e*/ 	.short	0x0040


	//----- nvinfo : EIATTR_NUM_BARRIERS
	.align		4
        /*0020*/ 	.byte	0x02, 0x4c
        /*0022*/ 	.byte	0x01
	.zero		1


	//----- nvinfo : EIATTR_MERCURY_ISA_VERSION
	.align		4
        /*0024*/ 	.byte	0x03, 0x5f
        /*0026*/ 	.short	0x0101


	//----- nvinfo : EIATTR_COOP_GROUP_MASK_REGIDS
	.align		4
        /*0028*/ 	.byte	0x04, 0x29
        /*002a*/ 	.short	(.L_5987 - .L_5986)


	//   ....[0]....
.L_5986:
        /*002c*/ 	.word	0xffffffff


	//   ....[1]....
        /*0030*/ 	.word	0xffffffff


	//   ....[2]....
        /*0034*/ 	.word	0xffffffff


	//   ....[3]....
        /*0038*/ 	.word	0xffffffff


	//   ....[4]....
        /*003c*/ 	.word	0xffffffff


	//   ....[5]....
        /*0040*/ 	.word	0xffffffff


	//   ....[6]....
        /*0044*/ 	.word	0xffffffff


	//   ....[7]....
        /*0048*/ 	.word	0xffffffff


	//   ....[8]....
        /*004c*/ 	.word	0xffffffff


	//   ....[9]....
        /*0050*/ 	.word	0xffffffff


	//   ....[10]....
        /*0054*/ 	.word	0x05000011


	//   ....[11]....
        /*0058*/ 	.word	0x05000011


	//   ....[12]....
        /*005c*/ 	.word	0x05000011


	//   ....[13]....
        /*0060*/ 	.word	0x05000011


	//   ....[14]....
        /*0064*/ 	.word	0x05000011


	//   ....[15]....
        /*0068*/ 	.word	0x05000011


	//   ....[16]....
        /*006c*/ 	.word	0x05000011


	//   ....[17]....
        /*0070*/ 	.word	0x05000011


	//   ....[18]....
        /*0074*/ 	.word	0x05000011


	//   ....[19]....
        /*0078*/ 	.word	0x05000011


	//----- nvinfo : EIATTR_COOP_GROUP_INSTR_OFFSETS
	.align		4
.L_5987:
        /*007c*/ 	.byte	0x04, 0x28
        /*007e*/ 	.short	(.L_5989 - .L_5988)


	//   ....[0]....
.L_5988:
        /*0080*/ 	.word	0x00000860


	//   ....[1]....
        /*0084*/ 	.word	0x00000870


	//   ....[2]....
        /*0088*/ 	.word	0x000008a0


	//   ....[3]....
        /*008c*/ 	.word	0x000008b0


	//   ....[4]....
        /*0090*/ 	.word	0x000008e0


	//   ....[5]....
        /*0094*/ 	.word	0x000008f0


	//   ....[6]....
        /*0098*/ 	.word	0x00000920


	//   ....[7]....
        /*009c*/ 	.word	0x00000930


	//   ....[8]....
        /*00a0*/ 	.word	0x00000960


	//   ....[9]....
        /*00a4*/ 	.word	0x00000970


	//   ....[10]....
        /*00a8*/ 	.word	0x00000b70


	//   ....[11]....
        /*00ac*/ 	.word	0x00000be0


	//   ....[12]....
        /*00b0*/ 	.word	0x00000c50


	//   ....[13]....
        /*00b4*/ 	.word	0x00000cc0


	//   ....[14]....
        /*00b8*/ 	.word	0x00000d30


	//   ....[15]....
        /*00bc*/ 	.word	0x00000d90


	//   ....[16]....
        /*00c0*/ 	.word	0x00000e00


	//   ....[17]....
        /*00c4*/ 	.word	0x00000e70


	//   ....[18]....
        /*00c8*/ 	.word	0x00000ee0


	//   ....[19]....
        /*00cc*/ 	.word	0x00000f50


	//----- nvinfo : EIATTR_EXIT_INSTR_OFFSETS
	.align		4
.L_5989:
        /*00d0*/ 	.byte	0x04, 0x1c
        /*00d2*/ 	.short	(.L_5991 - .L_5990)


	//   ....[0]....
.L_5990:
        /*00d4*/ 	.word	0x00000070


	//   ....[1]....
        /*00d8*/ 	.word	0x00000b10


	//----- nvinfo : EIATTR_MAX_THREADS
	.align		4
.L_5991:
        /*00dc*/ 	.byte	0x04, 0x05
        /*00de*/ 	.short	(.L_5993 - .L_5992)
.L_5992:
        /*00e0*/ 	.word	0x00000400
        /*00e4*/ 	.word	0x00000001
        /*00e8*/ 	.word	0x00000001


	//----- nvinfo : EIATTR_CRS_STACK_SIZE
	.align		4
.L_5993:
        /*00ec*/ 	.byte	0x04, 0x1e
        /*00ee*/ 	.short	(.L_5995 - .L_5994)
.L_5994:
        /*00f0*/ 	.word	0x00000000


	//----- nvinfo : EIATTR_CBANK_PARAM_SIZE
	.align		4
.L_5995:
        /*00f4*/ 	.byte	0x03, 0x19
        /*00f6*/ 	.short	0x0088


	//----- nvinfo : EIATTR_PARAM_CBANK
	.align		4
        /*00f8*/ 	.byte	0x04, 0x0a
        /*00fa*/ 	.short	(.L_5997 - .L_5996)
	.align		4
.L_5996:
        /*00fc*/ 	.word	index@(.nv.constant0._ZN10layer_norm22ln_bwd_finalize_kernelINS_22Kernel_traits_finalizeILj1024E6__halffS2_fjLj1024ELj4ENS_18Kernel_traits_baseILj1024ES2_fS2_fjLj1024EEEEEEEvNS_9BwdParamsE)
        /*0100*/ 	.short	0x0210
        /*0102*/ 	.short	0x0088


	//----- nvinfo : EIATTR_SW_WAR
	.align		4
.L_5997:
        /*0104*/ 	.byte	0x04, 0x36
        /*0106*/ 	.short	(.L_5999 - .L_5998)
.L_5998:
        /*0108*/ 	.word	0x00000008
.L_5999:


//--------------------- .nv.info._ZN10layer_norm13ln_bwd_kernelINS_13Kernel_traitsI6__halffS2_fjLj1024ELj1ELj4ELj1ELj16ENS_18Kernel_traits_baseILj1024ES2_fS2_fjLj128EEEEEEEvNS_9BwdParamsE --------------------------
	.section	.nv.info._ZN10layer_norm13ln_bwd_kernelINS_13Kernel_traitsI6__halffS2_fjLj1024ELj1ELj4ELj1ELj16ENS_18Kernel_traits_baseILj1024ES2_fS2_fjLj128EEEEEEEvNS_9BwdParamsE,"",@"SHT_CUDA_INFO"
	.sectionflags	@""
	.align	4


	//----- nvinfo : EIATTR_CUDA_API_VERSION
	.align		4
        /*0000*/ 	.byte	0x04, 0x37
        /*0002*/ 	.short	(.L_6001 - .L_6000)
.L_6000:
        /*0004*/ 	.word	0x00000082


	//----- nvinfo : EIATTR_KPARAM_INFO
	.align		4
.L_6001:
        /*0008*/ 	.byte	0x04, 0x17
        /*000a*/ 	.short	(.L_6003 - .L_6002)
.L_6002:
        /*000c*/ 	.word	0x00000000
        /*0010*/ 	.short	0x0000
        /*0012*/ 	.short	0x0000
        /*0014*/ 	.byte	0x00, 0xf0, 0x21, 0x02


	//----- nvinfo : EIATTR_SPARSE_MMA_MASK
	.align		4
.L_6003:
        /*0018*/ 	.byte	0x03, 0x50
        /*001a*/ 	.short	0x0000


	//----- nvinfo : EIATTR_MAXREG_COUNT
	.align		4
        /*001c*/ 	.byte	0x03, 0x1b
        /*001e*/ 	.short	0x00ff


	//----- nvinfo : EIATTR_NUM_BARRIERS
	.align		4
        /*0020*/ 	.byte	0x02, 0x4c
        /*0022*/ 	.byte	0x01
	.zero		1


	//----- nvinfo : EIATTR_MERCURY_ISA_VERSION
	.align		4
        /*0024*/ 	.byte	0x03, 0x5f
        /*0026*/ 	.short	0x0101


	//----- nvinfo : EIATTR_COOP_GROUP_MASK_REGIDS
	.align		4
        /*0028*/ 	.byte	0x04, 0x29
        /*002a*/ 	.short	(.L_6005 - .L_6004)


	//   ....[0]....
.L_6004:
        /*002c*/ 	.word	0xffffffff


	//   ....[1]....
        /*0030*/ 	.word	0xffffffff


	//   ....[2]....
        /*0034*/ 	.word	0xffffffff


	//   ....[3]....
        /*0038*/ 	.word	0xffffffff


	//   ....[4]....
        /*003c*/ 	.word	0xffffffff


	//   ....[5]....
        /*0040*/ 	.word	0xffffffff


	//   ....[6]....
        /*0044*/ 	.word	0xffffffff


	//   ....[7]....
        /*0048*/ 	.word	0xffffffff


	//   ....[8]....
        /*004c*/ 	.word	0xffffffff


	//   ....[9]....
        /*0050*/ 	.word	0xffffffff


	//   ....[10]....
        /*0054*/ 	.word	0x050000d6


	//   ....[11]....
        /*0058*/ 	.word	0x050000d6


	//   ....[12]....
        /*005c*/ 	.word	0x050000d6


	//   ....[13]....
        /*0060*/ 	.word	0x050000d6


	//   ....[14]....
        /*0064*/ 	.word	0x050000d6


	//   ....[15]....
        /*0068*/ 	.word	0x050000d6


	//   ....[16]....
        /*006c*/ 	.word	0x050000d6


	//   ....[17]....
        /*0070*/ 	.word	0x050000d6


	//   ....[18]....
        /*0074*/ 	.word	0x050000d6


	//   ....[19]....
        /*0078*/ 	.word	0x050000d6


	//----- nvinfo : EIATTR_COOP_GROUP_INSTR_OFFSETS
	.align		4
.L_6005:
        /*007c*/ 	.byte	0x04, 0x28
        /*007e*/ 	.short	(.L_6007 - .L_6006)


	//   ....[0]....
.L_6006:
        /*0080*/ 	.word	0x000029e0


	//   ....[1]....
        /*0084*/ 	.word	0x000029f0


	//   ....[2]....
        /*0088*/ 	.word	0x00002a20


	//   ....[3]....
        /*008c*/ 	.word	0x00002a30


	//   ....[4]....
        /*0090*/ 	.word	0x00002a60


	//   ....[5]....
        /*0094*/ 	.word	0x00002a70


	//   ....[6]....
        /*0098*/ 	.word	0x00002aa0


	//   ....[7]....
        /*009c*/ 	.word	0x00002ab0


	//   ....[8]....
        /*00a0*/ 	.word	0x00002af0


	//   ....[9]....
        /*00a4*/ 	.word	0x00002b10


	//   ....[10]....
        /*00a8*/ 	.word	0x00004130


	//   ....[11]....
        /*00ac*/ 	.word	0x000041c0


	//   ....[12]....
        /*00b0*/ 	.word	0x00004230


	//   ....[13]....
        /*00b4*/ 	.word	0x00004290


	//   ....[14]....
        /*00b8*/ 	.word	0x00004300


	//   ....[15]....
        /*00bc*/ 	.word	0x00004360


	//   ....[16]....
        /*00c0*/ 	.word	0x000043d0


	//   ....[17]....
        /*00c4*/ 	.word	0x00004430


	//   ....[18]....
        /*00c8*/ 	.word	0x000044b0


	//   ....[19]....
        /*00cc*/ 	.word	0x00004520


	//----- nvinfo : EIATTR_EXIT_INSTR_OFFSETS
	.align		4
.L_6007:
        /*00d0*/ 	.byte	0x04, 0x1c
        /*00d2*/ 	.short	(.L_6009 - .L_6008)


	//   ....[0]....
.L_6008:
        /*00d4*/ 	.word	0x000040c0


	//----- nvinfo : EIATTR_MAX_THREADS
	.align		4
.L_6009:
        /*00d8*/ 	.byte	0x04, 0x05
        /*00da*/ 	.short	(.L_6011 - .L_6010)
.L_6010:
        /*00dc*/ 	.word	0x00000080
        /*00e0*/ 	.word	0x00000001
        /*00e4*/ 	.word	0x00000001


	//----- nvinfo : EIATTR_CRS_STACK_SIZE
	.align		4
.L_6011:
        /*00e8*/ 	.byte	0x04, 0x1e
        /*00ea*/ 	.short	(.L_6013 - .L_6012)
.L_6012:
        /*00ec*/ 	.word	0x00000000


	//----- nvinfo : EIATTR_CBANK_PARAM_SIZE
	.align		4
.L_6013:
        /*00f0*/ 	.byte	0x03, 0x19
        /*00f2*/ 	.short	0x0088


	//----- nvinfo : EIATTR_PARAM_CBANK
	.align		4
        /*00f4*/ 	.byte	0x04, 0x0a
        /*00f6*/ 	.short	(.L_6015 - .L_6014)
	.align		4
.L_6014:
        /*00f8*/ 	.word	index@(.nv.constant0._ZN10layer_norm13ln_bwd_kernelINS_13Kernel_traitsI6__halffS2_fjLj1024ELj1ELj4ELj1ELj16ENS_18Kernel_traits_baseILj1024ES2_fS2_fjLj128EEEEEEEvNS_9BwdParamsE)
        /*00fc*/ 	.short	0x0210
        /*00fe*/ 	.short	0x0088


	//----- nvinfo : EIATTR_SW_WAR
	.align		4
.L_6015:
        /*0100*/ 	.byte	0x04, 0x36
        /*0102*/ 	.short	(.L_6017 - .L_6016)
.L_6016:
        /*0104*/ 	.word	0x00000008
.L_6017:


//--------------------- .nv.info._ZN10layer_norm22ln_bwd_finalize_kernelINS_22Kernel_traits_finalizeILj1024E6__halfS2_S2_fjLj1024ELj4ENS_18Kernel_traits_baseILj1024ES2_S2_S2_fjLj1024EEEEEEEvNS_9BwdParamsE --------------------------
	.section	.nv.info._ZN10layer_norm22ln_bwd_finalize_kernelINS_22Kernel_traits_finalizeILj1024E6__halfS2_S2_fjLj1024ELj4ENS_18Kernel_traits_baseILj1024ES2_S2_S2_fjLj1024EEEEEEEvNS_9BwdParamsE,"",@"SHT_CUDA_INFO"
	.sectionflags	@""
	.align	4


	//----- nvinfo : EIATTR_CUDA_API_VERSION
	.align		4
        /*0000*/ 	.byte	0x04, 0x37
        /*0002*/ 	.short	(.L_6019 - .L_6018)
.L_6018:
        /*0004*/ 	.word	0x00000082


	//----- nvinfo : EIATTR_KPARAM_INFO
	.align		4
.L_6019:
        /*0008*/ 	.byte	0x04, 0x17
        /*000a*/ 	.short	(.L_6021 - .L_6020)
.L_6020:
        /*000c*/ 	.word	0x00000000
        /*0010*/ 	.short	0x0000
        /*0012*/ 	.short	0x0000
        /*0014*/ 	.byte	0x00, 0xf0, 0x21, 0x02


	//----- nvinfo : EIATTR_SPARSE_MMA_MASK
	.align		4
.L_6021:
        /*0018*/ 	.byte	0x03, 0x50
        /*001a*/ 	.short	0x0000


	//----- nvinfo : EIATTR_MAXREG_COUNT
	.align		4
        /*001c*/ 	.byte	0x03, 0x1b
        /*001e*/ 	.short	0x0040


	//----- nvinfo : EIATTR_NUM_BARRIERS
	.align		4
        /*0020*/ 	.byte	0x02, 0x4c
        /*0022*/ 	.byte	0x01
	.zero		1


	//----- nvinfo : EIATTR_MERCURY_ISA_VERSION
	.align		4
        /*0024*/ 	.byte	0x03, 0x5f
        /*0026*/ 	.short	0x0101


	//----- nvinfo : EIATTR_COOP_GROUP_MASK_REGIDS
	.align		4
        /*0028*/ 	.byte	0x04, 0x29
        /*002a*/ 	.short	(.L_6023 - .L_6022)


	//   ....[0]....
.L_6022:
        /*002c*/ 	.word	0xffffffff


	//   ....[1]....
        /*0030*/ 	.word	0xffffffff


	//   ....[2]....
        /*0034*/ 	.word	0xffffffff


	//   ....[3]....
        /*0038*/ 	.word	0xffffffff


	//   ....[4]....
        /*003c*/ 	.word	0xffffffff


	//   ....[5]....
        /*0040*/ 	.word	0xffffffff


	//   ....[6]....
        /*0044*/ 	.word	0xffffffff


	//   ....[7]....
        /*0048*/ 	.word	0xffffffff


	//   ....[8]....
        /*004c*/ 	.word	0xffffffff


	//   ....[9]....
        /*0050*/ 	.word	0xffffffff


	//   ....[10]....
        /*0054*/ 	.word	0x05000011


	//   ....[11]....
        /*0058*/ 	.word	0x05000011


	//   ....[12]....
        /*005c*/ 	.word	0x05000011


	//   ....[13]....
        /*0060*/ 	.word	0x05000011


	//   ....[14]....
        /*0064*/ 	.word	0x05000011


	//   ....[15]....
        /*0068*/ 	.word	0x05000011


	//   ....[16]....
        /*006c*/ 	.word	0x05000011


	//   ....[17]....
        /*0070*/ 	.word	0x05000011


	//   ....[18]....
        /*0074*/ 	.word	0x05000011


	//   ....[19]....
        /*0078*/ 	.word	0x05000011


	//----- nvinfo : EIATTR_COOP_GROUP_INSTR_OFFSETS
	.align		4
.L_6023:
        /*007c*/ 	.byte	0x04, 0x28
        /*007e*/ 	.short	(.L_6025 - .L_6024)


	//   ....[0]....
.L_6024:
        /*0080*/ 	.word	0x00000860


	//   ....[1]....
        /*0084*/ 	.word	0x00000870


	//   ....[2]....
        /*0088*/ 	.word	0x000008a0


	//   ....[3]....
        /*008c*/ 	.word	0x000008b0


	//   ....[4]....
        /*0090*/ 	.word	0x000008e0


	//   ....[5]....
        /*0094*/ 	.word	0x000008f0


	//   ....[6]....
        /*0098*/ 	.word	0x00000920


	//   ....[7]....
        /*009c*/ 	.word	0x00000930


	//   ....[8]....
        /*00a0*/ 	.word	0x00000960


	//   ....[9]....
        /*00a4*/ 	.word	0x00000970


	//   ....[10]....
        /*00a8*/ 	.word	0x00000b70


	//   ....[11]....
        /*00ac*/ 	.word	0x00000be0


	//   ....[12]....
        /*00b0*/ 	.word	0x00000c50


	//   ....[13]....
        /*00b4*/ 	.word	0x00000cc0


	//   ....[14]....
        /*00b8*/ 	.word	0x00000d30


	//   ....[15]....
        /*00bc*/ 	.word	0x00000d90


	//   ....[16]....
        /*00c0*/ 	.word	0x00000e00


	//   ....[17]....
        /*00c4*/ 	.word	0x00000e70


	//   ....[18]....
        /*00c8*/ 	.word	0x00000ee0


	//   ....[19]....
        /*00cc*/ 	.word	0x00000f50


	//----- nvinfo : EIATTR_EXIT_INSTR_OFFSETS
	.align		4
.L_6025:
        /*00d0*/ 	.byte	0x04, 0x1c
        /*00d2*/ 	.short	(.L_6027 - .L_6026)


	//   ....[0]....
.L_6026:
        /*00d4*/ 	.word	0x00000070


	//   ....[1]....
        /*00d8*/ 	.word	0x00000b10


	//----- nvinfo : EIATTR_MAX_THREADS
	.align		4
.L_6027:
        /*00dc*/ 	.byte	0x04, 0x05
        /*00de*/ 	.short	(.L_6029 - .L_6028)
.L_6028:
        /*00e0*/ 	.word	0x00000400
        /*00e4*/ 	.word	0x00000001
        /*00e8*/ 	.word	0x00000001


	//----- nvinfo : EIATTR_CRS_STACK_SIZE
	.align		4
.L_6029:
        /*00ec*/ 	.byte	0x04, 0x1e
        /*00ee*/ 	.short	(.L_6031 - .L_6030)
.L_6030:
        /*00f0*/ 	.word	0x00000000


	//----- nvinfo : EIATTR_CBANK_PARAM_SIZE
	.align		4
.L_6031:
        /*00f4*/ 	.byte	0x03, 0x19
        /*00f6*/ 	.short	0x0088


	//----- nvinfo : EIATTR_PARAM_CBANK
	.align		4
        /*00f8*/ 	.byte	0x04, 0x0a
        /*00fa*/ 	.short	(.L_6033 - .L_6032)
	.align		4
.L_6032:
        /*00fc*/ 	.word	index@(.nv.constant0._ZN10layer_norm22ln_bwd_finalize_kernelINS_22Kernel_traits_finalizeILj1024E6__halfS2_S2_fjLj1024ELj4ENS_18Kernel_traits_baseILj1024ES2_S2_S2_fjLj1024EEEEEEEvNS_9BwdParamsE)
        /*0100*/ 	.short	0x0210
        /*0102*/ 	.short	0x0088


	//----- nvinfo : EIATTR_SW_WAR
	.align		4
.L_6033:
        /*0104*/ 	.byte	0x04, 0x36
        /*0106*/ 	.short	(.L_6035 - .L_6034)
.L_6034:
        /*0108*/ 	.word	0x00000008
.L_6035:


//--------------------- .nv.info._ZN10layer_norm13ln_bwd_kernelINS_13Kernel_traitsI6__halfS2_S2_fjLj1024ELj1ELj4ELj1ELj16ENS_18Kernel_traits_baseILj1024ES2_S2_S2_fjLj128EEEEEEEvNS_9BwdParamsE --------------------------
	.section	.nv.info._ZN10layer_norm13ln_bwd_kernelINS_13Kernel_traitsI6__halfS2_S2_fjLj1024ELj1ELj4ELj1ELj16ENS_18Kernel_traits_baseILj1024ES2_S2_S2_fjLj128EEEEEEEvNS_9BwdParamsE,"",@"SHT_CUDA_INFO"
	.sectionflags	@""
	.align	4


	//----- nvinfo : EIATTR_CUDA_API_VERSION
	.align		4
        /*0000*/ 	.byte	0x04, 0x37
        /*0002*/ 	.short	(.L_6037 - .L_6036)
.L_6036:
        /*0004*/ 	.word	0x00000082


	//----- nvinfo : EIATTR_KPARAM_INFO
	.align		4
.L_6037:
        /*0008*/ 	.byte	0x04, 0x17
        /*000a*/ 	.short	(.L_6039 - .L_6038)
.L_6038:
        /*000c*/ 	.word	0x00000000
        /*0010*/ 	.short	0x0000
        /*0012*/ 	.short	0x0000
        /*0014*/ 	.byte	0x00, 0xf0, 0x21, 0x02


	//----- nvinfo : EIATTR_SPARSE_MMA_MASK
	.align		4
.L_6039:
        /*0018*/ 	.byte	0x03, 0x50
        /*001a*/ 	.short	0x0000


	//----- nvinfo : EIATTR_MAXREG_COUNT
	.align		4
        /*001c*/ 	.byte	0x03, 0x1b
        /*001e*/ 	.short	0x00ff


	//----- nvinfo : EIATTR_NUM_BARRIERS
	.align		4
        /*0020*/ 	.byte	0x02, 0x4c
        /*0022*/ 	.byte	0x01
	.zero		1


	//----- nvinfo : EIATTR_MERCURY_ISA_VERSION
	.align		4
        /*0024*/ 	.byte	0x03, 0x5f
        /*0026*/ 	.short	0x0101


	//----- nvinfo : EIATTR_COOP_GROUP_MASK_REGIDS
	.align		4
        /*0028*/ 	.byte	0x04, 0x29
        /*002a*/ 	.short	(.L_6041 - .L_6040)


	//   ....[0]....
.L_6040:
        /*002c*/ 	.word	0xffffffff


	//   ....[1]....
        /*0030*/ 	.word	0xffffffff


	//   ....[2]....
        /*0034*/ 	.word	0xffffffff


	//   ....[3]....
        /*0038*/ 	.word	0xffffffff


	//   ....[4]....
        /*003c*/ 	.word	0xffffffff


	//   ....[5]....
        /*0040*/ 	.word	0xffffffff


	//   ....[6]....
        /*0044*/ 	.word	0xffffffff


	//   ....[7]....
        /*0048*/ 	.word	0xffffffff


	//   ....[8]....
        /*004c*/ 	.word	0xffffffff


	//   ....[9]....
        /*0050*/ 	.word	0xffffffff


	//   ....[10]....
        /*0054*/ 	.word	0x050000be


	//   ....[11]....
        /*0058*/ 	.word	0x050000be


	//   ....[12]....
        /*005c*/ 	.word	0x050000be


	//   ....[13]....
        /*0060*/ 	.word	0x050000be


	//   ....[14]....
        /*0064*/ 	.word	0x050000be


	//   ....[15]....
        /*0068*/ 	.word	0x050000be


	//   ....[16]....
        /*006c*/ 	.word	0x050000be


	//   ....[17]....
        /*0070*/ 	.word	0x050000be


	//   ....[18]....
        /*0074*/ 	.word	0x050000be


	//   ....[19]....
        /*0078*/ 	.word	0x050000be


	//----- nvinfo : EIATTR_COOP_GROUP_INSTR_OFFSETS
	.align		4
.L_6041:
        /*007c*/ 	.byte	0x04, 0x28
        /*007e*/ 	.short	(.L_6043 - .L_6042)


	//   ....[0]....
.L_6042:
        /*0080*/ 	.word	0x00002550


	//   ....[1]....
        /*0084*/ 	.word	0x00002560


	//   ....[2]....
        /*0088*/ 	.word	0x00002590


	//   ....[3]....
        /*008c*/ 	.word	0x000025a0


	//   ....[4]....
        /*0090*/ 	.word	0x000025d0


	//   ....[5]....
        /*0094*/ 	.word	0x000025e0


	//   ....[6]....
        /*0098*/ 	.word	0x00002610


	//   ....[7]....
        /*009c*/ 	.word	0x00002620


	//   ....[8]....
        /*00a0*/ 	.word	0x00002660


	//   ....[9]....
        /*00a4*/ 	.word	0x00002680


	//   ....[10]....
        /*00a8*/ 	.word	0x00003ec0


	//   ....[11]....
        /*00ac*/ 	.word	0x00003f50


	//   ....[12]....
        /*00b0*/ 	.word	0x00003fc0


	//   ....[13]....
        /*00b4*/ 	.word	0x00004020


	//   ....[14]....
        /*00b8*/ 	.word	0x00004090


	//   ....[15]....
        /*00bc*/ 	.word	0x000040f0


	//   ....[16]....
        /*00c0*/ 	.word	0x00004160


	//   ....[17]....
        /*00c4*/ 	.word	0x000041c0


	//   ....[18]....
        /*00c8*/ 	.word	0x00004240


	//   ....[19]....
        /*00cc*/ 	.word	0x000042b0


	//----- nvinfo : EIATTR_EXIT_INSTR_OFFSETS
	.align		4
.L_6043:
        /*00d0*/ 	.byte	0x04, 0x1c
        /*00d2*/ 	.short	(.L_6045 - .L_6044)


	//   ....[0]....
.L_6044:
        /*00d4*/ 	.word	0x00003e50


	//----- nvinfo : EIATTR_MAX_THREADS
	.align		4
.L_6045:
        /*00d8*/ 	.byte	0x04, 0x05
        /*00da*/ 	.short	(.L_6047 - .L_6046)
.L_6046:
        /*00dc*/ 	.word	0x00000080
        /*00e0*/ 	.word	0x00000001
        /*00e4*/ 	.word	0x00000001


	//----- nvinfo : EIATTR_CRS_STACK_SIZE
	.align		4
.L_6047:
        /*00e8*/ 	.byte	0x04, 0x1e
        /*00ea*/ 	.short	(.L_6049 - .L_6048)
.L_6048:
        /*00ec*/ 	.word	0x00000000


	//----- nvinfo : EIATTR_CBANK_PARAM_SIZE
	.align		4
.L_6049:
        /*00f0*/ 	.byte	0x03, 0x19
        /*00f2*/ 	.short	0x0088


	//----- nvinfo : EIATTR_PARAM_CBANK
	.align		4
        /*00f4*/ 	.byte	0x04, 0x0a
        /*00f6*/ 	.short	(.L_6051 - .L_6050)
	.align		4
.L_6050:
        /*00f8*/ 	.word	index@(.nv.constant0._ZN10layer_norm13ln_bwd_kernelINS_13Kernel_traitsI6__halfS2_S2_fjLj1024ELj1ELj4ELj1ELj16ENS_18Kernel_traits_baseILj1024ES2_S2_S2_fjLj128EEEEEEEvNS_9BwdParamsE)
        /*00fc*/ 	.short	0x0210
        /*00fe*/ 	.short	0x0088


	//----- nvinfo : EIATTR_SW_WAR
	.align		4
.L_6051:
        /*0100*/ 	.byte	0x04, 0x36
        /*0102*/ 	.short	(.L_6053 - .L_6052)
.L_6052:
        /*0104*/ 	.word	0x00000008
.L_6053:


//--------------------- .nv.info._ZN10layer_norm22ln_bwd_finalize_kernelINS_22Kernel_traits_finalizeILj1024EffffjLj1024ELj4ENS_18Kernel_traits_baseILj1024EffffjLj1024EEEEEEEvNS_9BwdParamsE --------------------------
	.section	.nv.info._ZN10layer_norm22ln_bwd_finalize_kernelINS_22Kernel_traits_finalizeILj1024EffffjLj1024ELj4ENS_18Kernel_traits_baseILj1024EffffjLj1024EEEEEEEvNS_9BwdParamsE,"",@"SHT_CUDA_INFO"
	.sectionflags	@""
	.align	4


	//----- nvinfo : EIATTR_CUDA_API_VERSION
	.align		4
        /*0000*/ 	.byte	0x04, 0x37
        /*0002*/ 	.short	(.L_6055 - .L_6054)
.L_6054:
        /*0004*/ 	.word	0x00000082


	//----- nvinfo : EIATTR_KPARAM_INFO
	.align		4
.L_6055:
        /*0008*/ 	.byte	0x04, 0x17
        /*000a*/ 	.short	(.L_6057 - .L_6056)
.L_6056:
        /*000c*/ 	.word	0x00000000
        /*0010*/ 	.short	0x0000
        /*0012*/ 	.short	0x0000
        /*0014*/ 	.byte	0x00, 0xf0, 0x21, 0x02


	//----- nvinfo : EIATTR_SPARSE_MMA_MASK
	.align		4
.L_6057:
        /*0018*/ 	.byte	0x03, 0x50
        /*001a*/ 	.short	0x0000


	//----- nvinfo : EIATTR_MAXREG_COUNT
	.align		4
        /*001c*/ 	.byte	0x03, 0x1b
        /*001e*/ 	.short	0x0040


	//----- nvinfo : EIATTR_NUM_BARRIERS
	.align		4
        /*0020*/ 	.byte	0x02, 0x4c
        /*0022*/ 	.byte	0x01
	.zero		1


	//----- nvinfo : EIATTR_MERCURY_ISA_VERSION
	.align		4
        /*0024*/ 	.byte	0x03, 0x5f
        /*0026*/ 	.short	0x0101


	//----- nvinfo : EIATTR_COOP_GROUP_MASK_REGIDS
	.align		4
        /*0028*/ 	.byte	0x04, 0x29
        /*002a*/ 	.short	(.L_6059 - .L_6058)


	//   ....[0]....
.L_6058:
        /*002c*/ 	.word	0xffffffff


	//   ....[1]....
        /*0030*/ 	.word	0xffffffff


	//   ....[2]....
        /*0034*/ 	.word	0xffffffff


	//   ....[3]....
        /*0038*/ 	.word	0xffffffff


	//   ....[4]....
        /*003c*/ 	.word	0xffffffff


	//   ....[5]....
        /*0040*/ 	.word	0xffffffff


	//   ....[6]....
        /*0044*/ 	.word	0xffffffff


	//   ....[7]....
        /*0048*/ 	.word	0xffffffff


	//   ....[8]....
        /*004c*/ 	.word	0xffffffff


	//   ....[9]....
        /*0050*/ 	.word	0xffffffff


	//   ....[10]....
        /*0054*/ 	.word	0x05000011


	//   ....[11]....
        /*0058*/ 	.word	0x05000011


	//   ....[12]....
        /*005c*/ 	.word	0x05000011


	//   ....[13]....
        /*0060*/ 	.word	0x05000011


	//   ....[14]....
        /*0064*/ 	.word	0x05000011


	//   ....[15]....
        /*0068*/ 	.word	0x05000011


	//   ....[16]....
        /*006c*/ 	.word	0x05000011


	//   ....[17]....
        /*0070*/ 	.word	0x05000011


	//   ....[18]....
        /*0074*/ 	.word	0x05000011


	//   ....[19]....
        /*0078*/ 	.word	0x05000011


	//----- nvinfo : EIATTR_COOP_GROUP_INSTR_OFFSETS
	.align		4
.L_6059:
        /*007c*/ 	.byte	0x04, 0x28
        /*007e*/ 	.short	(.L_6061 - .L_6060)


	//   ....[0]....
.L_6060:
        /*0080*/ 	.word	0x00000860


	//   ....[1]....
        /*0084*/ 	.word	0x00000870


	//   ....[2]....
        /*0088*/ 	.word	0x000008a0


	//   ....[3]....
        /*008c*/ 	.word	0x000008b0


	//   ....[4]....
        /*0090*/ 	.word	0x000008e0


	//   ....[5]....
        /*0094*/ 	.word	0x000008f0


	//   ....[6]....
        /*0098*/ 	.word	0x00000920


	//   ....[7]....
        /*009c*/ 	.word	0x00000930


	//   ....[8]....
        /*00a0*/ 	.word	0x00000960


	//   ....[9]....
        /*00a4*/ 	.word	0x00000970


	//   ....[10]....
        /*00a8*/ 	.word	0x00000b20


	//   ....[11]....
        /*00ac*/ 	.word	0x00000b90


	//   ....[12]....
        /*00b0*/ 	.word	0x00000c00


	//   ....[13]....
        /*00b4*/ 	.word	0x00000c70


	//   ....[14]....
        /*00b8*/ 	.word	0x00000ce0


	//   ....[15]....
        /*00bc*/ 	.word	0x00000d40


	//   ....[16]....
        /*00c0*/ 	.word	0x00000db0


	//   ....[17]....
        /*00c4*/ 	.word	0x00000e20


	//   ....[18]....
        /*00c8*/ 	.word	0x00000e90


	//   ....[19]....
        /*00cc*/ 	.word	0x00000f00


	//----- nvinfo : EIATTR_EXIT_INSTR_OFFSETS
	.align		4
.L_6061:
        /*00d0*/ 	.byte	0x04, 0x1c
        /*00d2*/ 	.short	(.L_6063 - .L_6062)


	//   ....[0]....
.L_6062:
        /*00d4*/ 	.word	0x00000070


	//   ....[1]....
        /*00d8*/ 	.word	0x00000ac0


	//----- nvinfo : EIATTR_MAX_THREADS
	.align		4
.L_6063:
        /*00dc*/ 	.byte	0x04, 0x05
        /*00de*/ 	.short	(.L_6065 - .L_6064)
.L_6064:
        /*00e0*/ 	.word	0x00000400
        /*00e4*/ 	.word	0x00000001
        /*00e8*/ 	.word	0x00000001


	//----- nvinfo : EIATTR_CRS_STACK_SIZE
	.align		4
.L_6065:
        /*00ec*/ 	.byte	0x04, 0x1e
        /*00ee*/ 	.short	(.L_6067 - .L_6066)
.L_6066:
        /*00f0*/ 	.word	0x00000000


	//----- nvinfo : EIATTR_CBANK_PARAM_SIZE
	.align		4
.L_6067:
        /*00f4*/ 	.byte	0x03, 0x19
        /*00f6*/ 	.short	0x0088


	//----- nvinfo : EIATTR_PARAM_CBANK
	.align		4
        /*00f8*/ 	.byte	0x04, 0x0a
        /*00fa*/ 	.short	(.L_6069 - .L_6068)
	.align		4
.L_6068:
        /*00fc*/ 	.word	index@(.nv.constant0._ZN10layer_norm22ln_bwd_finalize_kernelINS_22Kernel_traits_finalizeILj1024EffffjLj1024ELj4ENS_18Kernel_traits_baseILj1024EffffjLj1024EEEEEEEvNS_9BwdParamsE)
        /*0100*/ 	.short	0x0210
        /*0102*/ 	.short	0x0088


	//----- nvinfo : EIATTR_SW_WAR
	.align		4
.L_6069:
        /*0104*/ 	.byte	0x04, 0x36
        /*0106*/ 	.short	(.L_6071 - .L_6070)
.L_6070:
        /*0108*/ 	.word	0x00000008
.L_6071:


//--------------------- .nv.info._ZN10layer_norm13ln_bwd_kernelINS_13Kernel_traitsIffffjLj1024ELj1ELj4ELj1ELj16ENS_18Kernel_traits_baseILj1024EffffjLj128EEEEEEEvNS_9BwdParamsE --------------------------
	.section	.nv.info._ZN10layer_norm13ln_bwd_kernelINS_13Kernel_traitsIffffjLj1024ELj1ELj4ELj1ELj16ENS_18Kernel_traits_baseILj1024EffffjLj128EEEEEEEvNS_9BwdParamsE,"",@"SHT_CUDA_INFO"
	.sectionflags	@""
	.align	4


	//----- nvinfo : EIATTR_CUDA_API_VERSION
	.align		4
        /*0000*/ 	.byte	0x04, 0x37
        /*0002*/ 	.short	(.L_6073 - .L_6072)
.L_6072:
        /*0004*/ 	.word	0x00000082


	//----- nvinfo : EIATTR_KPARAM_INFO
	.align		4
.L_6073:
        /*0008*/ 	.byte	0x04, 0x17
        /*000a*/ 	.short	(.L_6075 - .L_6074)
.L_6074:
        /*000c*/ 	.word	0x00000000
        /*0010*/ 	.short	0x0000
        /*0012*/ 	.short	0x0000
        /*0014*/ 	.byte	0x00, 0xf0, 0x21, 0x02


	//----- nvinfo : EIATTR_SPARSE_MMA_MASK
	.align		4
.L_6075:
        /*0018*/ 	.byte	0x03, 0x50
        /*001a*/ 	.short	0x0000


	//----- nvinfo : EIATTR_MAXREG_COUNT
	.align		4
        /*001c*/ 	.byte	0x03, 0x1b
        /*001e*/ 	.short	0x00ff


	//----- nvinfo : EIATTR_NUM_BARRIERS
	.align		4
        /*0020*/ 	.byte	0x02, 0x4c
        /*0022*/ 	.byte	0x01
	.zero		1


	//----- nvinfo : EIATTR_MERCURY_ISA_VERSION
	.align		4
        /*0024*/ 	.byte	0x03, 0x5f
        /*0026*/ 	.short	0x0101


	//----- nvinfo : EIATTR_COOP_GROUP_MASK_REGIDS
	.align		4
        /*0028*/ 	.byte	0x04, 0x29
        /*002a*/ 	.short	(.L_6077 - .L_6076)


	//   ....[0]....
.L_6076:
        /*002c*/ 	.word	0xffffffff


	//   ....[1]....
        /*0030*/ 	.word	0xffffffff


	//   ....[2]....
        /*0034*/ 	.word	0xffffffff


	//   ....[3]....
        /*0038*/ 	.word	0xffffffff


	//   ....[4]....
        /*003c*/ 	.word	0xffffffff


	//   ....[5]....
        /*0040*/ 	.word	0xffffffff


	//   ....[6]....
        /*0044*/ 	.word	0xffffffff


	//   ....[7]....
        /*0048*/ 	.word	0xffffffff


	//   ....[8]....
        /*004c*/ 	.word	0xffffffff


	//   ....[9]....
        /*0050*/ 	.word	0xffffffff


	//   ....[10]....
        /*0054*/ 	.word	0x05000088


	//   ....[11]....
        /*0058*/ 	.word	0x05000088


	//   ....[12]....
        /*005c*/ 	.word	0x05000088


	//   ....[13]....
        /*0060*/ 	.word	0x05000088


	//   ....[14]....
        /*0064*/ 	.word	0x05000088


	//   ....[15]....
        /*0068*/ 	.word	0x05000088


	//   ....[16]....
        /*006c*/ 	.word	0x05000088


	//   ....[17]....
        /*0070*/ 	.word	0x05000088


	//   ....[18]....
        /*0074*/ 	.word	0x05000088


	//   ....[19]....
        /*0078*/ 	.word	0x05000088


	//----- nvinfo : EIATTR_COOP_GROUP_INSTR_OFFSETS
	.align		4
.L_6077:
        /*007c*/ 	.byte	0x04, 0x28
        /*007e*/ 	.short	(.L_6079 - .L_6078)


	//   ....[0]....
.L_6078:
        /*0080*/ 	.word	0x00001fd0


	//   ....[1]....
        /*0084*/ 	.word	0x00001fe0


	//   ....[2]....
        /*0088*/ 	.word	0x00002010


	//   ....[3]....
        /*008c*/ 	.word	0x00002020


	//   ....[4]....
        /*0090*/ 	.word	0x00002050


	//   ....[5]....
        /*0094*/ 	.word	0x00002060


	//   ....[6]....
        /*0098*/ 	.word	0x00002090


	//   ....[7]....
        /*009c*/ 	.word	0x000020a0


	//   ....[8]....
        /*00a0*/ 	.word	0x000020e0


	//   ....[9]....
        /*00a4*/ 	.word	0x000020f0


	//   ....[10]....
        /*00a8*/ 	.word	0x00003890


	//   ....[11]....
        /*00ac*/ 	.word	0x00003920


	//   ....[12]....
        /*00b0*/ 	.word	0x00003990


	//   ....[13]....
        /*00b4*/ 	.word	0x000039f0


	//   ....[14]....
        /*00b8*/ 	.word	0x00003a60


	//   ....[15]....
        /*00bc*/ 	.word	0x00003ac0


	//   ....[16]....
        /*00c0*/ 	.word	0x00003b30


	//   ....[17]....
        /*00c4*/ 	.word	0x00003b90


	//   ....[18]....
        /*00c8*/ 	.word	0x00003c10


	//   ....[19]....
        /*00cc*/ 	.word	0x00003c70


	//----- nvinfo : EIATTR_EXIT_INSTR_OFFSETS
	.align		4
.L_6079:
        /*00d0*/ 	.byte	0x04, 0x1c
        /*00d2*/ 	.short	(.L_6081 - .L_6080)


	//   ....[0]....
.L_6080:
        /*00d4*/ 	.word	0x00003820


	//----- nvinfo : EIATTR_MAX_THREADS
	.align		4
.L_6081:
        /*00d8*/ 	.byte	0x04, 0x05
        /*00da*/ 	.short	(.L_6083 - .L_6082)
.L_6082:
        /*00dc*/ 	.word	0x00000080
        /*00e0*/ 	.word	0x00000001
        /*00e4*/ 	.word	0x00000001


	//----- nvinfo : EIATTR_CRS_STACK_SIZE
	.align		4
.L_6083:
        /*00e8*/ 	.byte	0x04, 0x1e
        /*00ea*/ 	.short	(.L_6085 - .L_6084)
.L_6084:
        /*00ec*/ 	.word	0x00000000


	//----- nvinfo : EIATTR_CBANK_PARAM_SIZE
	.align		4
.L_6085:
        /*00f0*/ 	.byte	0x03, 0x19
        /*00f2*/ 	.short	0x0088


	//----- nvinfo : EIATTR_PARAM_CBANK
	.align		4
        /*00f4*/ 	.byte	0x04, 0x0a
        /*00f6*/ 	.short	(.L_6087 - .L_6086)
	.align		4
.L_6086:
        /*00f8*/ 	.word	index@(.nv.constant0._ZN10layer_norm13ln_bwd_kernelINS_13Kernel_traitsIffffjLj1024ELj1ELj4ELj1ELj16ENS_18Kernel_traits_baseILj1024EffffjLj128EEEEEEEvNS_9BwdParamsE)
        /*00fc*/ 	.short	0x0210
        /*00fe*/ 	.short	0x0088


	//----- nvinfo : EIATTR_SW_WAR
	.align		4
.L_6087:
        /*0100*/ 	.byte	0x04, 0x36
        /*0102*/ 	.short	(.L_6089 - .L_6088)
.L_6088:
        /*0104*/ 	.word	0x00000008
.L_6089:


//--------------------- .nv.info._ZN10layer_norm22ln_bwd_finalize_kernelINS_22Kernel_traits_finalizeILj768E13__nv_bfloat16fS2_fjLj1024ELj4ENS_18Kernel_traits_baseILj768ES2_fS2_fjLj1024EEEEEEEvNS_9BwdParamsE --------------------------
	.section	.nv.info._ZN10layer_norm22ln_bwd_finalize_kernelINS_22Kernel_traits_finalizeILj768E13__nv_bfloat16fS2_fjLj1024ELj4ENS_18Kernel_traits_baseILj768ES2_fS2_fjLj1024EEEEEEEvNS_9BwdParamsE,"",@"SHT_CUDA_INFO"
	.sectionflags	@""
	.align	4


	//----- nvinfo : EIATTR_CUDA_API_VERSION
	.align		4
        /*0000*/ 	.byte	0x04, 0x37
        /*0002*/ 	.short	(.L_6091 - .L_6090)
.L_6090:
        /*0004*/ 	.word	0x00000082


	//----- nvinfo : EIATTR_KPARAM_INFO
	.align		4
.L_6091:
        /*0008*/ 	.byte	0x04, 0x17
        /*000a*/ 	.short	(.L_6093 - .L_6092)
.L_6092:
        /*000c*/ 	.word	0x00000000
        /*0010*/ 	.short	0x0000
        /*0012*/ 	.short	0x0000
        /*0014*/ 	.byte	0x00, 0xf0, 0x21, 0x02


	//----- nvinfo : EIATTR_SPARSE_MMA_MASK
	.align		4
.L_6093:
        /*0018*/ 	.byte	0x03, 0x50
        /*001a*/ 	.short	0x0000


	//----- nvinfo : EIATTR_MAXREG_COUNT
	.align		4
        /*001c*/ 	.byte	0x03, 0x1b
        /*001e*/ 	.short	0x0040


	//----- nvinfo : EIATTR_NUM_BARRIERS
	.align		4
        /*0020*/ 	.byte	0x02, 0x4c
        /*0022*/ 	.byte	0x01
	.zero		1


	//----- nvinfo : EIATTR_MERCURY_ISA_VERSION
	.align		4
        /*0024*/ 	.byte	0x03, 0x5f
        /*0026*/ 	.short	0x0101


	//----- nvinfo : EIATTR_COOP_GROUP_MASK_REGIDS
	.align		4
        /*0028*/ 	.byte	0x04, 0x29
        /*002a*/ 	.short	(.L_6095 - .L_6094)


	//   ....[0]....
.L_6094:
        /*002c*/ 	.word	0xffffffff


	//   ....[1]....
        /*0030*/ 	.word	0xffffffff


	//   ....[2]....
        /*0034*/ 	.word	0xffffffff


	//   ....[3]....
        /*0038*/ 	.word	0xffffffff


	//   ....[4]....
        /*003c*/ 	.word	0xffffffff


	//   ....[5]....
        /*0040*/ 	.word	0xffffffff


	//   ....[6]....
        /*0044*/ 	.word	0xffffffff


	//   ....[7]....
        /*0048*/ 	.word	0xffffffff


	//   ....[8]....
        /*004c*/ 	.word	0xffffffff


	//   ....[9]....
        /*0050*/ 	.word	0xffffffff


	//   ....[10]....
        /*0054*/ 	.word	0x05000011


	//   ....[11]....
        /*0058*/ 	.word	0x05000011


	//   ....[12]....
        /*005c*/ 	.word	0x05000011


	//   ....[13]....
        /*0060*/ 	.word	0x05000011


	//   ....[14]....
        /*0064*/ 	.word	0x05000011


	//   ....[15]....
        /*0068*/ 	.word	0x05000011


	//   ....[16]....
        /*006c*/ 	.word	0x05000011


	//   ....[17]....
        /*0070*/ 	.word	0x05000011


	//   ....[18]....
        /*0074*/ 	.word	0x05000011


	//   ....[19]....
        /*0078*/ 	.word	0x05000011


	//----- nvinfo : EIATTR_COOP_GROUP_INSTR_OFFSETS
	.align		4
.L_6095:
        /*007c*/ 	.byte	0x04, 0x28
        /*007e*/ 	.short	(.L_6097 - .L_6096)


	//   ....[0]....
.L_6096:
        /*0080*/ 	.word	0x00000860


	//   ....[1]....
        /*0084*/ 	.word	0x00000870


	//   ....[2]....
        /*0088*/ 	.word	0x000008a0


	//   ....[3]....
        /*008c*/ 	.word	0x000008b0


	//   ....[4]....
        /*0090*/ 	.word	0x000008e0


	//   ....[5]....
        /*0094*/ 	.word	0x000008f0


	//   ....[6]....
        /*0098*/ 	.word	0x00000920


	//   ....[7]....
        /*009c*/ 	.word	0x00000930


	//   ....[8]....
        /*00a0*/ 	.word	0x00000960


	//   ....[9]....
        /*00a4*/ 	.word	0x00000970


	//   ....[10]....
        /*00a8*/ 	.word	0x00000b70


	//   ....[11]....
        /*00ac*/ 	.word	0x00000be0


	//   ....[12]....
        /*00b0*/ 	.word	0x00000c50


	//   ....[13]....
        /*00b4*/ 	.word	0x00000cc0


	//   ....[14]....
        /*00b8*/ 	.word	0x00000d30


	//   ....[15]....
        /*00bc*/ 	.word	0x00000d90


	//   ....[16]....
        /*00c0*/ 	.word	0x00000e00


	//   ....[17]....
        /*00c4*/ 	.word	0x00000e70


	//   ....[18]....
        /*00c8*/ 	.word	0x00000ee0


	//   ....[19]....
        /*00cc*/ 	.word	0x00000f50


	//----- nvinfo : EIATTR_EXIT_INSTR_OFFSETS
	.align		4
.L_6097:
        /*00d0*/ 	.byte	0x04, 0x1c
        /*00d2*/ 	.short	(.L_6099 - .L_6098)


	//   ....[0]....
.L_6098:
        /*00d4*/ 	.word	0x00000070


	//   ....[1]....
        /*00d8*/ 	.word	0x00000b10


	//----- nvinfo : EIATTR_MAX_THREADS
	.align		4
.L_6099:
        /*00dc*/ 	.byte	0x04, 0x05
        /*00de*/ 	.short	(.L_6101 - .L_6100)
.L_6100:
        /*00e0*/ 	.word	0x00000400
        /*00e4*/ 	.word	0x00000001
        /*00e8*/ 	.word	0x00000001


	//----- nvinfo : EIATTR_CRS_STACK_SIZE
	.align		4
.L_6101:
        /*00ec*/ 	.byte	0x04, 0x1e
        /*00ee*/ 	.short	(.L_6103 - .L_6102)
.L_6102:
        /*00f0*/ 	.word	0x00000000


	//----- nvinfo : EIATTR_CBANK_PARAM_SIZE
	.align		4
.L_6103:
        /*00f4*/ 	.byte	0x03, 0x19
        /*00f6*/ 	.short	0x0088


	//----- nvinfo : EIATTR_PARAM_CBANK
	.align		4
        /*00f8*/ 	.byte	0x04, 0x0a
        /*00fa*/ 	.short	(.L_6105 - .L_6104)
	.align		4
.L_6104:
        /*00fc*/ 	.word	index@(.nv.constant0._ZN10layer_norm22ln_bwd_finalize_kernelINS_22Kernel_traits_finalizeILj768E13__nv_bfloat16fS2_fjLj1024ELj4ENS_18Kernel_traits_baseILj768ES2_fS2_fjLj1024EEEEEEEvNS_9BwdParamsE)
        /*0100*/ 	.short	0x0210
        /*0102*/ 	.short	0x0088


	//----- nvinfo : EIATTR_SW_WAR
	.align		4
.L_6105:
        /*0104*/ 	.byte	0x04, 0x36
        /*0106*/ 	.short	(.L_6107 - .L_6106)
.L_6106:
        /*0108*/ 	.word	0x00000008
.L_6107:


//--------------------- .nv.info._ZN10layer_norm13ln_bwd_kernelINS_13Kernel_traitsI13__nv_bfloat16fS2_fjLj768ELj1ELj4ELj1ELj16ENS_18Kernel_traits_baseILj768ES2_fS2_fjLj128EEEEEEEvNS_9BwdParamsE --------------------------
	.section	.nv.info._ZN10layer_norm13ln_bwd_kernelINS_13Kernel_traitsI13__nv_bfloat16fS2_fjLj768ELj1ELj4ELj1ELj16ENS_18Kernel_traits_baseILj768ES2_fS2_fjLj128EEEEEEEvNS_9BwdParamsE,"",@"SHT_CUDA_INFO"
	.sectionflags	@""
	.align	4


	//----- nvinfo : EIATTR_CUDA_API_VERSION
	.align		4
        /*0000*/ 	.byte	0x04, 0x37
        /*0002*/ 	.short	(.L_6109 - .L_6108)
.L_6108:
        /*0004*/ 	.word	0x00000082


	//----- nvinfo : EIATTR_KPARAM_INFO
	.align		4
.L_6109:
        /*0008*/ 	.byte	0x04, 0x17
        /*000a*/ 	.short	(.L_6111 - .L_6110)
.L_6110:
        /*000c*/ 	.word	0x00000000
        /*0010*/ 	.short	0x0000
        /*0012*/ 	.short	0x0000
        /*0014*/ 	.byte	0x00, 0xf0, 0x21, 0x02


	//----- nvinfo : EIATTR_SPARSE_MMA_MASK
	.align		4
.L_6111:
        /*0018*/ 	.byte	0x03, 0x50
        /*001a*/ 	.short	0x0000


	//----- nvinfo : EIATTR_MAXREG_COUNT
	.align		4
        /*001c*/ 	.byte	0x03, 0x1b
        /*001e*/ 	.short	0x00ff


	//----- nvinfo : EIATTR_NUM_BARRIERS
	.align		4
        /*0020*/ 	.byte	0x02, 0x4c
        /*0022*/ 	.byte	0x01
	.zero		1


	//----- nvinfo : EIATTR_MERCURY_ISA_VERSION
	.align		4
        /*0024*/ 	.byte	0x03, 0x5f
        /*0026*/ 	.short	0x0101


	//----- nvinfo : EIATTR_COOP_GROUP_MASK_REGIDS
	.align		4
        /*0028*/ 	.byte	0x04, 0x29
        /*002a*/ 	.short	(.L_6113 - .L_6112)


	//   ....[0]....
.L_6112:
        /*002c*/ 	.word	0xffffffff


	//   ....[1]....
        /*0030*/ 	.word	0xffffffff


	//   ....[2]....
        /*0034*/ 	.word	0xffffffff


	//   ....[3]....
        /*0038*/ 	.word	0xffffffff


	//   ....[4]....
        /*003c*/ 	.word	0xffffffff


	//   ....[5]....
        /*0040*/ 	.word	0xffffffff


	//   ....[6]....
        /*0044*/ 	.word	0xffffffff


	//   ....[7]....
        /*0048*/ 	.word	0xffffffff


	//   ....[8]....
        /*004c*/ 	.word	0xffffffff


	//   ....[9]....
        /*0050*/ 	.word	0xffffffff


	//   ....[10]....
        /*0054*/ 	.word	0x05000030


	//   ....[11]....
        /*0058*/ 	.word	0x05000030


	//   ....[12]....
        /*005c*/ 	.word	0x05000030


	//   ....[13]....
        /*0060*/ 	.word	0x05000030


	//   ....[14]....
        /*0064*/ 	.word	0x05000030


	//   ....[15]....
        /*0068*/ 	.word	0x05000030


	//   ....[16]....
        /*006c*/ 	.word	0x05000030


	//   ....[17]....
        /*0070*/ 	.word	0x05000030


	//   ....[18]....
        /*0074*/ 	.word	0x05000030


	//   ....[19]....
        /*0078*/ 	.word	0x05000030


	//----- nvinfo : EIATTR_COOP_GROUP_INSTR_OFFSETS
	.align		4
.L_6113:
        /*007c*/ 	.byte	0x04, 0x28
        /*007e*/ 	.short	(.L_6115 - .L_6114)


	//   ....[0]....
.L_6114:
        /*0080*/ 	.word	0x00002090


	//   ....[1]....
        /*0084*/ 	.word	0x000020a0


	//   ....[2]....
        /*0088*/ 	.word	0x000020d0


	//   ....[3]....
        /*008c*/ 	.word	0x000020e0


	//   ....[4]....
        /*0090*/ 	.word	0x00002110


	//   ....[5]....
        /*0094*/ 	.word	0x00002120


	//   ....[6]....
        /*0098*/ 	.word	0x00002150


	//   ....[7]....
        /*009c*/ 	.word	0x00002160


	//   ....[8]....
        /*00a0*/ 	.word	0x00002190


	//   ....[9]....
        /*00a4*/ 	.word	0x000021a0


	//   ....[10]....
        /*00a8*/ 	.word	0x00003420


	//   ....[11]....
        /*00ac*/ 	.word	0x000034b0


	//   ....[12]....
        /*00b0*/ 	.word	0x00003510


	//   ....[13]....
        /*00b4*/ 	.word	0x00003570


	//   ....[14]....
        /*00b8*/ 	.word	0x000035d0


	//   ....[15]....
        /*00bc*/ 	.word	0x00003630


	//   ....[16]....
        /*00c0*/ 	.word	0x00003690


	//   ....[17]....
        /*00c4*/ 	.word	0x000036f0


	//   ....[18]....
        /*00c8*/ 	.word	0x00003750


	//   ....[19]....
        /*00cc*/ 	.word	0x000037b0


	//----- nvinfo : EIATTR_EXIT_INSTR_OFFSETS
	.align		4
.L_6115:
        /*00d0*/ 	.byte	0x04, 0x1c
        /*00d2*/ 	.short	(.L_6117 - .L_6116)


	//   ....[0]....
.L_6116:
        /*00d4*/ 	.word	0x000033c0


	//----- nvinfo : EIATTR_MAX_THREADS
	.align		4
.L_6117:
        /*00d8*/ 	.byte	0x04, 0x05
        /*00da*/ 	.short	(.L_6119 - .L_6118)
.L_6118:
        /*00dc*/ 	.word	0x00000080
        /*00e0*/ 	.word	0x00000001
        /*00e4*/ 	.word	0x00000001


	//----- nvinfo : EIATTR_CRS_STACK_SIZE
	.align		4
.L_6119:
        /*00e8*/ 	.byte	0x04, 0x1e
        /*00ea*/ 	.short	(.L_6121 - .L_6120)
.L_6120:
        /*00ec*/ 	.word	0x00000000


	//----- nvinfo : EIATTR_CBANK_PARAM_SIZE
	.align		4
.L_6121:
        /*00f0*/ 	.byte	0x03, 0x19
        /*00f2*/ 	.short	0x0088


	//----- nvinfo : EIATTR_PARAM_CBANK
	.align		4
        /*00f4*/ 	.byte	0x04, 0x0a
        /*00f6*/ 	.short	(.L_6123 - .L_6122)
	.align		4
.L_6122:
        /*00f8*/ 	.word	index@(.nv.constant0._ZN10layer_norm13ln_bwd_kernelINS_13Kernel_traitsI13__nv_bfloat16fS2_fjLj768ELj1ELj4ELj1ELj16ENS_18Kernel_traits_baseILj768ES2_fS2_fjLj128EEEEEEEvNS_9BwdParamsE)
        /*00fc*/ 	.short	0x0210
        /*00fe*/ 	.short	0x0088


	//----- nvinfo : EIATTR_SW_WAR
	.align		4
.L_6123:
        /*0100*/ 	.byte	0x04, 0x36
        /*0102*/ 	.short	(.L_6125 - .L_6124)
.L_6124:
        /*0104*/ 	.word	0x00000008
.L_6125:


//--------------------- .nv.info._ZN10layer_norm22ln_bwd_finalize_kernelINS_22Kernel_traits_finalizeILj768E13__nv_bfloat16S2_S2_fjLj1024ELj4ENS_18Kernel_traits_baseILj768ES2_S2_S2_fjLj1024EEEEEEEvNS_9BwdParamsE --------------------------
	.section	.nv.info._ZN10layer_norm22ln_bwd_finalize_kernelINS_22Kernel_traits_finalizeILj768E13__nv_bfloat16S2_S2_fjLj1024ELj4ENS_18Kernel_traits_baseILj768ES2_S2_S2_fjLj1024EEEEEEEvNS_9BwdParamsE,"",@"SHT_CUDA_INFO"
	.sectionflags	@""
	.align	4


	//----- nvinfo : EIATTR_CUDA_API_VERSION
	.align		4
        /*0000*/ 	.byte	0x04, 0x37
        /*0002*/ 	.short	(.L_6127 - .L_6126)
.L_6126:
        /*0004*/ 	.word	0x00000082


	//----- nvinfo : EIATTR_KPARAM_INFO
	.align		4
.L_6127:
        /*0008*/ 	.byte	0x04, 0x17
        /*000a*/ 	.short	(.L_6129 - .L_6128)
.L_6128:
        /*000c*/ 	.word	0x00000000
        /*0010*/ 	.short	0x0000
        /*0012*/ 	.short	0x0000
        /*0014*/ 	.byte	0x00, 0xf0, 0x21, 0x02


	//----- nvinfo : EIATTR_SPARSE_MMA_MASK
	.align		4
.L_6129:
        /*0018*/ 	.byte	0x03, 0x50
        /*001a*/ 	.short	0x0000


	//----- nvinfo : EIATTR_MAXREG_COUNT
	.align		4
        /*001c*/ 	.byte	0x03, 0x1b
        /*001e*/ 	.short	0x0040


	//----- nvinfo : EIATTR_NUM_BARRIERS
	.align		4
        /*0020*/ 	.byte	0x02, 0x4c
        /*0022*/ 	.byte	0x01
	.zero		1


	//----- nvinfo : EIATTR_MERCURY_ISA_VERSION
	.align		4
        /*0024*/ 	.byte	0x03, 0x5f
        /*0026*/ 	.short	0x0101


	//----- nvinfo : EIATTR_COOP_GROUP_MASK_REGIDS
	.align		4
        /*0028*/ 	.byte	0x04, 0x29
        /*002a*/ 	.short	(.L_6131 - .L_6130)


	//   ....[0]....
.L_6130:
        /*002c*/ 	.word	0xffffffff


	//   ....[1]....
        /*0030*/ 	.word	0xffffffff


	//   ....[2]....
        /*0034*/ 	.word	0xffffffff


	//   ....[3]....
        /*0038*/ 	.word	0xffffffff


	//   ....[4]....
        /*003c*/ 	.word	0xffffffff


	//   ....[5]....
        /*0040*/ 	.word	0xffffffff


	//   ....[6]....
        /*0044*/ 	.word	0xffffffff


	//   ....[7]....
        /*0048*/ 	.word	0xffffffff


	//   ....[8]....
        /*004c*/ 	.word	0xffffffff


	//   ....[9]....
        /*0050*/ 	.word	0xffffffff


	//   ....[10]....
        /*0054*/ 	.word	0x05000011


	//   ....[11]....
        /*0058*/ 	.word	0x05000011


	//   ....[12]....
        /*005c*/ 	.word	0x05000011


	//   ....[13]....
        /*0060*/ 	.word	0x05000011


	//   ....[14]....
        /*0064*/ 	.word	0x05000011


	//   ....[15]....
        /*0068*/ 	.word	0x05000011


	//   ....[16]....
        /*006c*/ 	.word	0x05000011


	//   ....[17]....
        /*0070*/ 	.word	0x05000011


	//   ....[18]....
        /*0074*/ 	.word	0x05000011


	//   ....[19]....
        /*0078*/ 	.word	0x05000011


	//----- nvinfo : EIATTR_COOP_GROUP_INSTR_OFFSETS
	.align		4
.L_6131:
        /*007c*/ 	.byte	0x04, 0x28
        /*007e*/ 	.short	(.L_6133 - .L_6132)


	//   ....[0]....
.L_6132:
        /*0080*/ 	.word	0x00000860


	//   ....[1]....
        /*0084*/ 	.word	0x00000870


	//   ....[2]....
        /*0088*/ 	.word	0x000008a0


	//   ....[3]....
        /*008c*/ 	.word	0x000008b0


	//   ....[4]....
        /*0090*/ 	.word	0x000008e0


	//   ....[5]....
        /*0094*/ 	.word	0x000008f0


	//   ....[6]....
        /*0098*/ 	.word	0x00000920


	//   ....[7]....
        /*009c*/ 	.word	0x00000930


	//   ....[8]....
        /*00a0*/ 	.word	0x00000960


	//   ....[9]....
        /*00a4*/ 	.word	0x00000970


	//   ....[10]....
        /*00a8*/ 	.word	0x00000b70


	//   ....[11]....
        /*00ac*/ 	.word	0x00000be0


	//   ....[12]....
        /*00b0*/ 	.word	0x00000c50


	//   ....[13]....
        /*00b4*/ 	.word	0x00000cc0


	//   ....[14]....
        /*00b8*/ 	.word	0x00000d30


	//   ....[15]....
        /*00bc*/ 	.word	0x00000d90


	//   ....[16]....
        /*00c0*/ 	.word	0x00000e00


	//   ....[17]....
        /*00c4*/ 	.word	0x00000e70


	//   ....[18]....
        /*00c8*/ 	.word	0x00000ee0


	//   ....[19]....
        /*00cc*/ 	.word	0x00000f50


	//----- nvinfo : EIATTR_EXIT_INSTR_OFFSETS
	.align		4
.L_6133:
        /*00d0*/ 	.byte	0x04, 0x1c
        /*00d2*/ 	.short	(.L_6135 - .L_6134)


	//   ....[0]....
.L_6134:
        /*00d4*/ 	.word	0x00000070


	//   ....[1]....
        /*00d8*/ 	.word	0x00000b10


	//----- nvinfo : EIATTR_MAX_THREADS
	.align		4
.L_6135:
        /*00dc*/ 	.byte	0x04, 0x05
        /*00de*/ 	.short	(.L_6137 - .L_6136)
.L_6136:
        /*00e0*/ 	.word	0x00000400
        /*00e4*/ 	.word	0x00000001
        /*00e8*/ 	.word	0x00000001


	//----- nvinfo : EIATTR_CRS_STACK_SIZE
	.align		4
.L_6137:
        /*00ec*/ 	.byte	0x04, 0x1e
        /*00ee*/ 	.short	(.L_6139 - .L_6138)
.L_6138:
        /*00f0*/ 	.word	0x00000000


	//----- nvinfo : EIATTR_CBANK_PARAM_SIZE
	.align		4
.L_6139:
        /*00f4*/ 	.byte	0x03, 0x19
        /*00f6*/ 	.short	0x0088


	//----- nvinfo : EIATTR_PARAM_CBANK
	.align		4
        /*00f8*/ 	.byte	0x04, 0x0a
        /*00fa*/ 	.short	(.L_6141 - .L_6140)
	.align		4
.L_6140:
        /*00fc*/ 	.word	index@(.nv.constant0._ZN10layer_norm22ln_bwd_finalize_kernelINS_22Kernel_traits_finalizeILj768E13__nv_bfloat16S2_S2_fjLj1024ELj4ENS_18Kernel_traits_baseILj768ES2_S2_S2_fjLj1024EEEEEEEvNS_9BwdParamsE)
        /*0100*/ 	.short	0x0210
        /*0102*/ 	.short	0x0088


	//----- nvinfo : EIATTR_SW_WAR
	.align		4
.L_6141:
        /*0104*/ 	.byte	0x04, 0x36
        /*0106*/ 	.short	(.L_6143 - .L_6142)
.L_6142:
        /*0108*/ 	.word	0x00000008
.L_6143:


//--------------------- .nv.info._ZN10layer_norm13ln_bwd_kernelINS_13Kernel_traitsI13__nv_bfloat16S2_S2_fjLj768ELj1ELj4ELj1ELj16ENS_18Kernel_traits_baseILj768ES2_S2_S2_fjLj128EEEEEEEvNS_9BwdParamsE --------------------------
	.section	.nv.info._ZN10layer_norm13ln_bwd_kernelINS_13Kernel_traitsI13__nv_bfloat16S2_S2_fjLj768ELj1ELj4ELj1ELj16ENS_18Kernel_traits_baseILj768ES2_S2_S2_fjLj128EEEEEEEvNS_9BwdParamsE,"",@"SHT_CUDA_INFO"
	.sectionflags	@""
	.align	4


	//----- nvinfo : EIATTR_CUDA_API_VERSION
	.align		4
        /*0000*/ 	.byte	0x04, 0x37
        /*0002*/ 	.short	(.L_6145 - .L_6144)
.L_6144:
        /*0004*/ 	.word	0x00000082


	//----- nvinfo : EIATTR_KPARAM_INFO
	.align		4
.L_6145:
        /*0008*/ 	.byte	0x04, 0x17
        /*000a*/ 	.short	(.L_6147 - .L_6146)
.L_6146:
        /*000c*/ 	.word	0x00000000
        /*0010*/ 	.short	0x0000
        /*0012*/ 	.short	0x0000
        /*0014*/ 	.byte	0x00, 0xf0, 0x21, 0x02


	//----- nvinfo : EIATTR_SPARSE_MMA_MASK
	.align		4
.L_6147:
        /*0018*/ 	.byte	0x03, 0x50
        /*001a*/ 	.short	0x0000


	//----- nvinfo : EIATTR_MAXREG_COUNT
	.align		4
        /*001c*/ 	.byte	0x03, 0x1b
        /*001e*/ 	.short	0x00ff


	//----- nvinfo : EIATTR_NUM_BARRIERS
	.align		4
        /*0020*/ 	.byte	0x02, 0x4c
        /*0022*/ 	.byte	0x01
	.zero		1


	//----- nvinfo : EIATTR_MERCURY_ISA_VERSION
	.align		4
        /*0024*/ 	.byte	0x03, 0x5f
        /*0026*/ 	.short	0x0101


	//----- nvinfo : EIATTR_COOP_GROUP_MASK_REGIDS
	.align		4
        /*0028*/ 	.byte	0x04, 0x29
        /*002a*/ 	.short	(.L_6149 - .L_6148)


	//   ....[0]....
.L_6148:
        /*002c*/ 	.word	0xffffffff


	//   ....[1]....
        /*0030*/ 	.word	0xffffffff


	//   ....[2]....
        /*0034*/ 	.word	0xffffffff


	//   ....[3]....
        /*0038*/ 	.word	0xffffffff


	//   ....[4]....
        /*003c*/ 	.word	0xffffffff


	//   ....[5]....
        /*0040*/ 	.word	0xffffffff


	//   ....[6]....
        /*0044*/ 	.word	0xffffffff


	//   ....[7]....
        /*0048*/ 	.word	0xffffffff


	//   ....[8]....
        /*004c*/ 	.word	0xffffffff


	//   ....[9]....
        /*0050*/ 	.word	0xffffffff


	//   ....[10]....
        /*0054*/ 	.word	0x05000092


	//   ....[11]....
        /*0058*/ 	.word	0x05000092


	//   ....[12]....
        /*005c*/ 	.word	0x05000092


	//   ....[13]....
        /*0060*/ 	.word	0x05000092


	//   ....[14]....
        /*0064*/ 	.word	0x05000092


	//   ....[15]....
        /*0068*/ 	.word	0x05000092


	//   ....[16]....
        /*006c*/ 	.word	0x05000092


	//   ....[17]....
        /*0070*/ 	.word	0x05000092


	//   ....[18]....
        /*0074*/ 	.word	0x05000092


	//   ....[19]....
        /*0078*/ 	.word	0x05000092


	//----- nvinfo : EIATTR_COOP_GROUP_INSTR_OFFSETS
	.align		4
.L_6149:
        /*007c*/ 	.byte	0x04, 0x28
        /*007e*/ 	.short	(.L_6151 - .L_6150)


	//   ....[0]....
.L_6150:
        /*0080*/ 	.word	0x00001f50


	//   ....[1]....
        /*0084*/ 	.word	0x00001f60


	//   ....[2]....
        /*0088*/ 	.word	0x00001f90


	//   ....[3]....
        /*008c*/ 	.word	0x00001fa0


	//   ....[4]....
        /*0090*/ 	.word	0x00001fd0


	//   ....[5]....
        /*0094*/ 	.word	0x00001fe0


	//   ....[6]....
        /*0098*/ 	.word	0x00002010


	//   ....[7]....
        /*009c*/ 	.word	0x00002020


	//   ....[8]....
        /*00a0*/ 	.word	0x00002060


	//   ....[9]....
        /*00a4*/ 	.word	0x00002070


	//   ....[10]....
        /*00a8*/ 	.word	0x00003360


	//   ....[11]....
        /*00ac*/ 	.word	0x000033f0


	//   ....[12]....
        /*00b0*/ 	.word	0x00003460


	//   ....[13]....
        /*00b4*/ 	.word	0x000034c0


	//   ....[14]....
        /*00b8*/ 	.word	0x00003530


	//   ....[15]....
        /*00bc*/ 	.word	0x00003590


	//   ....[16]....
        /*00c0*/ 	.word	0x00003600


	//   ....[17]....
        /*00c4*/ 	.word	0x00003660


	//   ....[18]....
        /*00c8*/ 	.word	0x000036e0


	//   ....[19]....
        /*00cc*/ 	.word	0x00003740


	//----- nvinfo : EIATTR_EXIT_INSTR_OFFSETS
	.align		4
.L_6151:
        /*00d0*/ 	.byte	0x04, 0x1c
        /*00d2*/ 	.short	(.L_6153 - .L_6152)


	//   ....[0]....
.L_6152:
        /*00d4*/ 	.word	0x000032f0


	//----- nvinfo : EIATTR_MAX_THREADS
	.align		4
.L_6153:
        /*00d8*/ 	.byte	0x04, 0x05
        /*00da*/ 	.short	(.L_6155 - .L_6154)
.L_6154:
        /*00dc*/ 	.word	0x00000080
        /*00e0*/ 	.word	0x00000001
        /*00e4*/ 	.word	0x00000001


	//----- nvinfo : EIATTR_CRS_STACK_SIZE
	.align		4
.L_6155:
        /*00e8*/ 	.byte	0x04, 0x1e
        /*00ea*/ 	.short	(.L_6157 - .L_6156)
.L_6156:
        /*00ec*/ 	.word	0x00000000


	//----- nvinfo : EIATTR_CBANK_PARAM_SIZE
	.align		4
.L_6157:
        /*00f0*/ 	.byte	0x03, 0x19
        /*00f2*/ 	.short	0x0088


	//----- nvinfo : EIATTR_PARAM_CBANK
	.align		4
        /*00f4*/ 	.byte	0x04, 0x0a
        /*00f6*/ 	.short	(.L_6159 - .L_6158)
	.align		4
.L_6158:
        /*00f8*/ 	.word	index@(.nv.constant0._ZN10layer_norm13ln_bwd_kernelINS_13Kernel_traitsI13__nv_bfloat16S2_S2_fjLj768ELj1ELj4ELj1ELj16ENS_18Kernel_traits_baseILj768ES2_S2_S2_fjLj128EEEEEEEvNS_9BwdParamsE)
        /*00fc*/ 	.short	0x0210
        /*00fe*/ 	.short	0x0088


	//----- nvinfo : EIATTR_SW_WAR
	.align		4
.L_6159:
        /*0100*/ 	.byte	0x04, 0x36
        /*0102*/ 	.short	(.L_6161 - .L_6160)
.L_6160:
        /*0104*/ 	.word	0x00000008
.L_6161:


//--------------------- .nv.info._ZN10layer_norm22ln_bwd_finalize_kernelINS_22Kernel_traits_finalizeILj768E6__halffS2_fjLj1024ELj4ENS_18Kernel_traits_baseILj768ES2_fS2_fjLj1024EEEEEEEvNS_9BwdParamsE --------------------------
	.section	.nv.info._ZN10layer_norm22ln_bwd_finalize_kernelINS_22Kernel_traits_finalizeILj768E6__halffS2_fjLj1024ELj4ENS_18Kernel_traits_baseILj768ES2_fS2_fjLj1024EEEEEEEvNS_9BwdParamsE,"",@"SHT_CUDA_INFO"
	.sectionflags	@""
	.align	4


	//----- nvinfo : EIATTR_CUDA_API_VERSION
	.align		4
        /*0000*/ 	.byte	0x04, 0x37
        /*0002*/ 	.short	(.L_6163 - .L_6162)
.L_6162:
        /*0004*/ 	.word	0x00000082


	//----- nvinfo : EIATTR_KPARAM_INFO
	.align		4
.L_6163:
        /*0008*/ 	.byte	0x04, 0x17
        /*000a*/ 	.short	(.L_6165 - .L_6164)
.L_6164:
        /*000c*/ 	.word	0x00000000
        /*0010*/ 	.short	0x0000
        /*0012*/ 	.short	0x0000
        /*0014*/ 	.byte	0x00, 0xf0, 0x21, 0x02


	//----- nvinfo : EIATTR_SPARSE_MMA_MASK
	.align		4
.L_6165:
        /*0018*/ 	.byte	0x03, 0x50
        /*001a*/ 	.short	0x0000


	//----- nvinfo : EIATTR_MAXREG_COUNT
	.align		4
        /*001c*/ 	.byte	0x03, 0x1b
        /*001e*/ 	.short	0x0040


	//----- nvinfo : EIATTR_NUM_BARRIERS
	.align		4
        /*0020*/ 	.byte	0x02, 0x4c
        /*0022*/ 	.byte	0x01
	.zero		1


	//----- nvinfo : EIATTR_MERCURY_ISA_VERSION
	.align		4
        /*0024*/ 	.byte	0x03, 0x5f
        /*0026*/ 	.short	0x0101


	//----- nvinfo : EIATTR_COOP_GROUP_MASK_REGIDS
	.align		4
        /*0028*/ 	.byte	0x04, 0x29
        /*002a*/ 	.short	(.L_6167 - .L_6166)


	//   ....[0]....
.L_6166:
        /*002c*/ 	.word	0xffffffff


	//   ....[1]....
        /*0030*/ 	.word	0xffffffff


	//   ....[2]....
        /*0034*/ 	.word	0xffffffff


	//   ....[3]....
        /*0038*/ 	.word	0xffffffff


	//   ....[4]....
        /*003c*/ 	.word	0xffffffff


	//   ....[5]....
        /*0040*/ 	.word	0xffffffff


	//   ....[6]....
        /*0044*/ 	.word	0xffffffff


	//   ....[7]....
        /*0048*/ 	.word	0xffffffff


	//   ....[8]....
        /*004c*/ 	.word	0xffffffff


	//   ....[9]....
        /*0050*/ 	.word	0xffffffff


	//   ....[10]....
        /*0054*/ 	.word	0x05000011


	//   ....[11]....
        /*0058*/ 	.word	0x05000011


	//   ....[12]....
        /*005c*/ 	.word	0x05000011


	//   ....[13]....
        /*0060*/ 	.word	0x05000011


	//   ....[14]....
        /*0064*/ 	.word	0x05000011


	//   ....[15]....
        /*0068*/ 	.word	0x05000011


	//   ....[16]....
        /*006c*/ 	.word	0x05000011


	//   ....[17]....
        /*0070*/ 	.word	0x05000011


	//   ....[18]....
        /*0074*/ 	.word	0x05000011


	//   ....[19]....
        /*0078*/ 	.word	0x05000011


	//----- nvinfo : EIATTR_COOP_GROUP_INSTR_OFFSETS
	.align		4
.L_6167:
        /*007c*/ 	.byte	0x04, 0x28
        /*007e*/ 	.short	(.L_6169 - .L_6168)


	//   ....[0]....
.L_6168:
        /*0080*/ 	.word	0x00000860


	//   ....[1]....
        /*0084*/ 	.word	0x00000870


	//   ....[2]....
        /*0088*/ 	.word	0x000008a0


	//   ....[3]....
        /*008c*/ 	.word	0x000008b0


	//   ....[4]....
        /*0090*/ 	.word	0x000008e0


	//   ....[5]....
        /*0094*/ 	.word	0x000008f0


	//   ....[6]....
        /*0098*/ 	.word	0x00000920


	//   ....[7]....
        /*009c*/ 	.word	0x00000930


	//   ....[8]....
        /*00a0*/ 	.word	0x00000960


	//   ....[9]....
        /*00a4*/ 	.word	0x00000970


	//   ....[10]....
        /*00a8*/ 	.word	0x00000b70


	//   ....[11]....
        /*00ac*/ 	.word	0x00000be0


	//   ....[12]....
        /*00b0*/ 	.word	0x00000c50


	//   ....[13]....
        /*00b4*/ 	.word	0x00000cc0


	//   ....[14]....
        /*00b8*/ 	.word	0x00000d30


	//   ....[15]....
        /*00bc*/ 	.word	0x00000d90


	//   ....[16]....
        /*00c0*/ 	.word	0x00000e00


	//   ....[17]....
        /*00c4*/ 	.word	0x00000e70


	//   ....[18]....
        /*00c8*/ 	.word	0x00000ee0


	//   ....[19]....
        /*00cc*/ 	.word	0x00000f50


	//----- nvinfo : EIATTR_EXIT_INSTR_OFFSETS
	.align		4
.L_6169:
        /*00d0*/ 	.byte	0x04, 0x1c
        /*00d2*/ 	.short	(.L_6171 - .L_6170)


	//   ....[0]....
.L_6170:
        /*00d4*/ 	.word	0x00000070


	//   ....[1]....
        /*00d8*/ 	.word	0x00000b10


	//----- nvinfo : EIATTR_MAX_THREADS
	.align		4
.L_6171:
        /*00dc*/ 	.byte	0x04, 0x05
        /*00de*/ 	.short	(.L_6173 - .L_6172)
.L_6172:
        /*00e0*/ 	.word	0x00000400
        /*00e4*/ 	.word	0x00000001
        /*00e8*/ 	.word	0x00000001


	//----- nvinfo : EIATTR_CRS_STACK_SIZE
	.align		4
.L_6173:
        /*00ec*/ 	.byte	0x04, 0x1e
        /*00ee*/ 	.short	(.L_6175 - .L_6174)
.L_6174:
        /*00f0*/ 	.word	0x00000000


	//----- nvinfo : EIATTR_CBANK_PARAM_SIZE
	.align		4
.L_6175:
        /*00f4*/ 	.byte	0x03, 0x19
        /*00f6*/ 	.short	0x0088


	//----- nvinfo : EIATTR_PARAM_CBANK
	.align		4
        /*00f8*/ 	.byte	0x04, 0x0a
        /*00fa*/ 	.short	(.L_6177 - .L_6176)
	.align		4
.L_6176:
        /*00fc*/ 	.word	index@(.nv.constant0._ZN10layer_norm22ln_bwd_finalize_kernelINS_22Kernel_traits_finalizeILj768E6__halffS2_fjLj1024ELj4ENS_18Kernel_traits_baseILj768ES2_fS2_fjLj1024EEEEEEEvNS_9BwdParamsE)
        /*0100*/ 	.short	0x0210
        /*0102*/ 	.short	0x0088


	//----- nvinfo : EIATTR_SW_WAR
	.align		4
.L_6177:
        /*0104*/ 	.byte	0x04, 0x36
        /*0106*/ 	.short	(.L_6179 - .L_6178)
.L_6178:
        /*0108*/ 	.word	0x00000008
.L_6179:


//--------------------- .nv.info._ZN10layer_norm13ln_bwd_kernelINS_13Kernel_traitsI6__halffS2_fjLj768ELj1ELj4ELj1ELj16ENS_18Kernel_traits_baseILj768ES2_fS2_fjLj128EEEEEEEvNS_9BwdParamsE --------------------------
	.section	.nv.info._ZN10layer_norm13ln_bwd_kernelINS_13Kernel_traitsI6__halffS2_fjLj768ELj1ELj4ELj1ELj16ENS_18Kernel_traits_baseILj768ES2_fS2_fjLj128EEEEEEEvNS_9BwdParamsE,"",@"SHT_CUDA_INFO"
	.sectionflags	@""
	.align	4


	//----- nvinfo : EIATTR_CUDA_API_VERSION
	.align		4
        /*0000*/ 	.byte	0x04, 0x37
        /*0002*/ 	.short	(.L_6181 - .L_6180)
.L_6180:
        /*0004*/ 	.word	0x00000082


	//----- nvinfo : EIATTR_KPARAM_INFO
	.align		4
.L_6181:
        /*0008*/ 	.byte	0x04, 0x17
        /*000a*/ 	.short	(.L_6183 - .L_6182)
.L_6182:
        /*000c*/ 	.word	0x00000000
        /*0010*/ 	.short	0x0000
        /*0012*/ 	.short	0x0000
        /*0014*/ 	.byte	0x00, 0xf0, 0x21, 0x02


	//----- nvinfo : EIATTR_SPARSE_MMA_MASK
	.align		4
.L_6183:
        /*0018*/ 	.byte	0x03, 0x50
        /*001a*/ 	.short	0x0000


	//----- nvinfo : EIATTR_MAXREG_COUNT
	.align		4
        /*001c*/ 	.byte	0x03, 0x1b
        /*001e*/ 	.short	0x00ff


	//----- nvinfo : EIATTR_NUM_BARRIERS
	.align		4
        /*0020*/ 	.byte	0x02, 0x4c
        /*0022*/ 	.byte	0x01
	.zero		1


	//----- nvinfo : EIATTR_MERCURY_ISA_VERSION
	.align		4
        /*0024*/ 	.byte	0x03, 0x5f
        /*0026*/ 	.short	0x0101


	//----- nvinfo : EIATTR_COOP_GROUP_MASK_REGIDS
	.align		4
        /*0028*/ 	.byte	0x04, 0x29
        /*002a*/ 	.short	(.L_6185 - .L_6184)


	//   ....[0]....
.L_6184:
        /*002c*/ 	.word	0xffffffff


	//   ....[1]....
        /*0030*/ 	.word	0xffffffff


	//   ....[2]....
        /*0034*/ 	.word	0xffffffff


	//   ....[3]....
        /*0038*/ 	.word	0xffffffff


	//   ....[4]....
        /*003c*/ 	.word	0xffffffff


	//   ....[5]....
        /*0040*/ 	.word	0xffffffff


	//   ....[6]....
        /*0044*/ 	.word	0xffffffff


	//   ....[7]....
        /*0048*/ 	.word	0xffffffff


	//   ....[8]....
        /*004c*/ 	.word	0xffffffff


	//   ....[9]....
        /*0050*/ 	.word	0xffffffff


	//   ....[10]....
        /*0054*/ 	.word	0x05000030


	//   ....[11]....
        /*0058*/ 	.word	0x05000030


	//   ....[12]....
        /*005c*/ 	.word	0x05000030


	//   ....[13]....
        /*0060*/ 	.word	0x05000030


	//   ....[14]....
        /*0064*/ 	.word	0x05000030


	//   ....[15]....
        /*0068*/ 	.word	0x05000030


	//   ....[16]....
        /*006c*/ 	.word	0x05000030


	//   ....[17]....
        /*0070*/ 	.word	0x05000030


	//   ....[18]....
        /*0074*/ 	.word	0x05000030


	//   ....[19]....
        /*0078*/ 	.word	0x05000030


	//----- nvinfo : EIATTR_COOP_GROUP_INSTR_OFFSETS
	.align		4
.L_6185:
        /*007c*/ 	.byte	0x04, 0x28
        /*007e*/ 	.short	(.L_6187 - .L_6186)


	//   ....[0]....
.L_6186:
        /*0080*/ 	.word	0x00002090


	//   ....[1]....
        /*0084*/ 	.word	0x000020a0


	//   ....[2]....
        /*0088*/ 	.word	0x000020d0


	//   ....[3]....
        /*008c*/ 	.word	0x000020e0


	//   ....[4]....
        /*0090*/ 	.word	0x00002110


	//   ....[5]....
        /*0094*/ 	.word	0x00002120


	//   ....[6]....
        /*0098*/ 	.word	0x00002150


	//   ....[7]....
        /*009c*/ 	.word	0x00002160


	//   ....[8]....
        /*00a0*/ 	.word	0x00002190


	//   ....[9]....
        /*00a4*/ 	.word	0x000021a0


	//   ....[10]....
        /*00a8*/ 	.word	0x00003420


	//   ....[11]....
        /*00ac*/ 	.word	0x000034b0


	//   ....[12]....
        /*00b0*/ 	.word	0x00003510


	//   ....[13]....
        /*00b4*/ 	.word	0x00003570


	//   ....[14]....
        /*00b8*/ 	.word	0x000035d0


	//   ....[15]....
        /*00bc*/ 	.word	0x00003630


	//   ....[16]....
        /*00c0*/ 	.word	0x00003690


	//   ....[17]....
        /*00c4*/ 	.word	0x000036f0


	//   ....[18]....
        /*00c8*/ 	.word	0x00003750


	//   ....[19]....
        /*00cc*/ 	.word	0x000037b0


	//----- nvinfo : EIATTR_EXIT_INSTR_OFFSETS
	.align		4
.L_6187:
        /*00d0*/ 	.byte	0x04, 0x1c
        /*00d2*/ 	.short	(.L_6189 - .L_6188)


	//   ....[0]....
.L_6188:
        /*00d4*/ 	.word	0x000033c0


	//----- nvinfo : EIATTR_MAX_THREADS
	.align		4
.L_6189:
        /*00d8*/ 	.byte	0x04, 0x05
        /*00da*/ 	.short	(.L_6191 - .L_6190)
.L_6190:
        /*00dc*/ 	.word	0x00000080
        /*00e0*/ 	.word	0x00000001
        /*00e4*/ 	.word	0x00000001


	//----- nvinfo : EIATTR_CRS_STACK_SIZE
	.align		4
.L_6191:
        /*00e8*/ 	.byte	0x04, 0x1e
        /*00ea*/ 	.short	(.L_6193 - .L_6192)
.L_6192:
        /*00ec*/ 	.word	0x00000000


	//----- nvinfo : EIATTR_CBANK_PARAM_SIZE
	.align		4
.L_6193:
        /*00f0*/ 	.byte	0x03, 0x19
        /*00f2*/ 	.short	0x0088


	//----- nvinfo : EIATTR_PARAM_CBANK
	.align		4
        /*00f4*/ 	.byte	0x04, 0x0a
        /*00f6*/ 	.short	(.L_6195 - .L_6194)
	.align		4
.L_6194:
        /*00f8*/ 	.word	index@(.nv.constant0._ZN10layer_norm13ln_bwd_kernelINS_13Kernel_traitsI6__halffS2_fjLj768ELj1ELj4ELj1ELj16ENS_18Kernel_traits_baseILj768ES2_fS2_fjLj128EEEEEEEvNS_9BwdParamsE)
        /*00fc*/ 	.short	0x0210
        /*00fe*/ 	.short	0x0088


	//----- nvinfo : EIATTR_SW_WAR
	.align		4
.L_6195:
        /*0100*/ 	.byte	0x04, 0x36
        /*0102*/ 	.short	(.L_6197 - .L_6196)
.L_6196:
        /*0104*/ 	.word	0x00000008
.L_6197:


//--------------------- .nv.info._ZN10layer_norm22ln_bwd_finalize_kernelINS_22Kernel_traits_finalizeILj768E6__halfS2_S2_fjLj1024ELj4ENS_18Kernel_traits_baseILj768ES2_S2_S2_fjLj1024EEEEEEEvNS_9BwdParamsE --------------------------
	.section	.nv.info._ZN10layer_norm22ln_bwd_finalize_kernelINS_22Kernel_traits_finalizeILj768E6__halfS2_S2_fjLj1024ELj4ENS_18Kernel_traits_baseILj768ES2_S2_S2_fjLj1024EEEEEEEvNS_9BwdParamsE,"",@"SHT_CUDA_INFO"
	.sectionflags	@""
	.align	4


	//----- nvinfo : EIATTR_CUDA_API_VERSION
	.align		4
        /*0000*/ 	.byte	0x04, 0x37
        /*0002*/ 	.short	(.L_6199 - .L_6198)
.L_6198:
        /*0004*/ 	.word	0x00000082


	//----- nvinfo : EIATTR_KPARAM_INFO
	.align		4
.L_6199:
        /*0008*/ 	.byte	0x04, 0x17
        /*000a*/ 	.short	(.L_6201 - .L_6200)
.L_6200:
        /*000c*/ 	.word	0x00000000
        /*0010*/ 	.short	0x0000
        /*0012*/ 	.short	0x0000
        /*0014*/ 	.byte	0x00, 0xf0, 0x21, 0x02


	//----- nvinfo : EIATTR_SPARSE_MMA_MASK
	.align		4
.L_6201:
        /*0018*/ 	.byte	0x03, 0x50
        /*001a*/ 	.short	0x0000


	//----- nvinfo : EIATTR_MAXREG_COUNT
	.align		4
        /*001c*/ 	.byte	0x03, 0x1b
        /*001e*/ 	.short	0x0040


	//----- nvinfo : EIATTR_NUM_BARRIERS
	.align		4
        /*0020*/ 	.byte	0x02, 0x4c
        /*0022*/ 	.byte	0x01
	.zero		1


	//----- nvinfo : EIATTR_MERCURY_ISA_VERSION
	.align		4
        /*0024*/ 	.byte	0x03, 0x5f
        /*0026*/ 	.short	0x0101


	//----- nvinfo : EIATTR_COOP_GROUP_MASK_REGIDS
	.align		4
        /*0028*/ 	.byte	0x04, 0x29
        /*002a*/ 	.short	(.L_6203 - .L_6202)


	//   ....[0]....
.L_6202:
        /*002c*/ 	.word	0xffffffff


	//   ....[1]....
        /*0030*/ 	.word	0xffffffff


	//   ....[2]....
        /*0034*/ 	.word	0xffffffff


	//   ....[3]....
        /*0038*/ 	.word	0xffffffff


	//   ....[4]....
        /*003c*/ 	.word	0xffffffff


	//   ....[5]....
        /*0040*/ 	.word	0xffffffff


	//   ....[6]....
        /*0044*/ 	.word	0xffffffff


	//   ....[7]....
        /*0048*/ 	.word	0xffffffff


	//   ....[8]....
        /*004c*/ 	.word	0xffffffff


	//   ....[9]....
        /*0050*/ 	.word	0xffffffff


	//   ....[10]....
        /*0054*/ 	.word	0x05000011


	//   ....[11]....
        /*0058*/ 	.word	0x05000011


	//   ....[12]....
        /*005c*/ 	.word	0x05000011


	//   ....[13]....
        /*0060*/ 	.word	0x05000011


	//   ....[14]....
        /*0064*/ 	.word	0x05000011


	//   ....[15]....
        /*0068*/ 	.word	0x05000011


	//   ....[16]....
        /*006c*/ 	.word	0x05000011


	//   ....[17]....
        /*0070*/ 	.word	0x05000011


	//   ....[18]....
        /*0074*/ 	.word	0x05000011


	//   ....[19]....
        /*0078*/ 	.word	0x05000011


	//----- nvinfo : EIATTR_COOP_GROUP_INSTR_OFFSETS
	.align		4
.L_6203:
        /*007c*/ 	.byte	0x04, 0x28
        /*007e*/ 	.short	(.L_6205 - .L_6204)


	//   ....[0]....
.L_6204:
        /*0080*/ 	.word	0x00000860


	//   ....[1]....
        /*0084*/ 	.word	0x00000870


	//   ....[2]....
        /*0088*/ 	.word	0x000008a0


	//   ....[3]....
        /*008c*/ 	.word	0x000008b0


	//   ....[4]....
        /*0090*/ 	.word	0x000008e0


	//   ....[5]....
        /*0094*/ 	.word	0x000008f0


	//   ....[6]....
        /*0098*/ 	.word	0x00000920


	//   ....[7]....
        /*009c*/ 	.word	0x00000930


	//   ....[8]....
        /*00a0*/ 	.word	0x00000960


	//   ....[9]....
        /*00a4*/ 	.word	0x00000970


	//   ....[10]....
        /*00a8*/ 	.word	0x00000b70


	//   ....[11]....
        /*00ac*/ 	.word	0x00000be0


	//   ....[12]....
        /*00b0*/ 	.word	0x00000c50


	//   ....[13]....
        /*00b4*/ 	.word	0x00000cc0


	//   ....[14]....
        /*00b8*/ 	.word	0x00000d30


	//   ....[15]....
        /*00bc*/ 	.word	0x00000d90


	//   ....[16]....
        /*00c0*/ 	.word	0x00000e00


	//   ....[17]....
        /*00c4*/ 	.word	0x00000e70


	//   ....[18]....
        /*00c8*/ 	.word	0x00000ee0


	//   ....[19]....
        /*00cc*/ 	.word	0x00000f50


	//----- nvinfo : EIATTR_EXIT_INSTR_OFFSETS
	.align		4
.L_6205:
        /*00d0*/ 	.byte	0x04, 0x1c
        /*00d2*/ 	.short	(.L_6207 - .L_6206)


	//   ....[0]....
.L_6206:
        /*00d4*/ 	.word	0x00000070


	//   ....[1]....
        /*00d8*/ 	.word	0x00000b10


	//----- nvinfo : EIATTR_MAX_THREADS
	.align		4
.L_6207:
        /*00dc*/ 	.byte	0x04, 0x05
        /*00de*/ 	.short	(.L_6209 - .L_6208)
.L_6208:
        /*00e0*/ 	.word	0x00000400
        /*00e4*/ 	.word	0x00000001
        /*00e8*/ 	.word	0x00000001


	//----- nvinfo : EIATTR_CRS_STACK_SIZE
	.align		4
.L_6209:
        /*00ec*/ 	.byte	0x04, 0x1e
        /*00ee*/ 	.short	(.L_6211 - .L_6210)
.L_6210:
        /*00f0*/ 	.word	0x00000000


	//----- nvinfo : EIATTR_CBANK_PARAM_SIZE
	.align		4
.L_6211:
        /*00f4*/ 	.byte	0x03, 0x19
        /*00f6*/ 	.short	0x0088


	//----- nvinfo : EIATTR_PARAM_CBANK
	.align		4
        /*00f8*/ 	.byte	0x04, 0x0a
        /*00fa*/ 	.short	(.L_6213 - .L_6212)
	.align		4
.L_6212:
        /*00fc*/ 	.word	index@(.nv.constant0._ZN10layer_norm22ln_bwd_finalize_kernelINS_22Kernel_traits_finalizeILj768E6__halfS2_S2_fjLj1024ELj4ENS_18Kernel_traits_baseILj768ES2_S2_S2_fjLj1024EEEEEEEvNS_9BwdParamsE)
        /*0100*/ 	.short	0x0210
        /*0102*/ 	.short	0x0088


	//----- nvinfo : EIATTR_SW_WAR
	.align		4
.L_6213:
        /*0104*/ 	.byte	0x04, 0x36
        /*0106*/ 	.short	(.L_6215 - .L_6214)
.L_6214:
        /*0108*/ 	.word	0x00000008
.L_6215:


//--------------------- .nv.info._ZN10layer_norm13ln_bwd_kernelINS_13Kernel_traitsI6__halfS2_S2_fjLj768ELj1ELj4ELj1ELj16ENS_18Kernel_traits_baseILj768ES2_S2_S2_fjLj128EEEEEEEvNS_9BwdParamsE --------------------------
	.section	.nv.info._ZN10layer_norm13ln_bwd_kernelINS_13Kernel_traitsI6__halfS2_S2_fjLj768ELj1ELj4ELj1ELj16ENS_18Kernel_traits_baseILj768ES2_S2_S2_fjLj128EEEEEEEvNS_9BwdParamsE,"",@"SHT_CUDA_INFO"
	.sectionflags	@""
	.align	4


	//----- nvinfo : EIATTR_CUDA_API_VERSION
	.align		4
        /*0000*/ 	.byte	0x04, 0x37
        /*0002*/ 	.short	(.L_6217 - .L_6216)
.L_6216:
        /*0004*/ 	.word	0x00000082


	//----- nvinfo : EIATTR_KPARAM_INFO
	.align		4
.L_6217:
        /*0008*/ 	.byte	0x04, 0x17
        /*000a*/ 	.short	(.L_6219 - .L_6218)
.L_6218:
        /*000c*/ 	.word	0x00000000
        /*0010*/ 	.short	0x0000
        /*0012*/ 	.short	0x0000
        /*0014*/ 	.byte	0x00, 0xf0, 0x21, 0x02


	//----- nvinfo : EIATTR_SPARSE_MMA_MASK
	.align		4
.L_6219:
        /*0018*/ 	.byte	0x03, 0x50
        /*001a*/ 	.short	0x0000


	//----- nvinfo : EIATTR_MAXREG_COUNT
	.align		4
        /*001c*/ 	.byte	0x03, 0x1b
        /*001e*/ 	.short	0x00ff


	//----- nvinfo : EIATTR_NUM_BARRIERS
	.align		4
        /*0020*/ 	.byte	0x02, 0x4c
        /*0022*/ 	.byte	0x01
	.zero		1


	//----- nvinfo : EIATTR_MERCURY_ISA_VERSION
	.align		4
        /*0024*/ 	.byte	0x03, 0x5f
        /*0026*/ 	.short	0x0101


	//----- nvinfo : EIATTR_COOP_GROUP_MASK_REGIDS
	.align		4
        /*0028*/ 	.byte	0x04, 0x29
        /*002a*/ 	.short	(.L_6221 - .L_6220)


	//   ....[0]....
.L_6220:
        /*002c*/ 	.word	0xffffffff


	//   ....[1]....
        /*0030*/ 	.word	0xffffffff


	//   ....[2]....
        /*0034*/ 	.word	0xffffffff


	//   ....[3]....
        /*0038*/ 	.word	0xffffffff


	//   ....[4]....
        /*003c*/ 	.word	0xffffffff


	//   ....[5]....
        /*0040*/ 	.word	0xffffffff


	//   ....[6]....
        /*0044*/ 	.word	0xffffffff


	//   ....[7]....
        /*0048*/ 	.word	0xffffffff


	//   ....[8]....
        /*004c*/ 	.word	0xffffffff


	//   ....[9]....
        /*0050*/ 	.word	0xffffffff


	//   ....[10]....
        /*0054*/ 	.word	0x05000092


	//   ....[11]....
        /*0058*/ 	.word	0x05000092


	//   ....[12]....
        /*005c*/ 	.word	0x05000092


	//   ....[13]....
        /*0060*/ 	.word	0x05000092


	//   ....[14]....
        /*0064*/ 	.word	0x05000092


	//   ....[15]....
        /*0068*/ 	.word	0x05000092


	//   ....[16]....
        /*006c*/ 	.word	0x05000092


	//   ....[17]....
        /*0070*/ 	.word	0x05000092


	//   ....[18]....
        /*0074*/ 	.word	0x05000092


	//   ....[19]....
        /*0078*/ 	.word	0x05000092


	//----- nvinfo : EIATTR_COOP_GROUP_INSTR_OFFSETS
	.align		4
.L_6221:
        /*007c*/ 	.byte	0x04, 0x28
        /*007e*/ 	.short	(.L_6223 - .L_6222)


	//   ....[0]....
.L_6222:
        /*0080*/ 	.word	0x00001c50


	//   ....[1]....
        /*0084*/ 	.word	0x00001c60


	//   ....[2]....
        /*0088*/ 	.word	0x00001c90


	//   ....[3]....
        /*008c*/ 	.word	0x00001ca0


	//   ....[4]....
        /*0090*/ 	.word	0x00001cd0


	//   ....[5]....
        /*0094*/ 	.word	0x00001ce0


	//   ....[6]....
        /*0098*/ 	.word	0x00001d10


	//   ....[7]....
        /*009c*/ 	.word	0x00001d20


	//   ....[8]....
        /*00a0*/ 	.word	0x00001d60


	//   ....[9]....
        /*00a4*/ 	.word	0x00001d70


	//   ....[10]....
        /*00a8*/ 	.word	0x00003050


	//   ....[11]....
        /*00ac*/ 	.word	0x000030e0


	//   ....[12]....
        /*00b0*/ 	.word	0x00003150


	//   ....[13]....
        /*00b4*/ 	.word	0x000031b0


	//   ....[14]....
        /*00b8*/ 	.word	0x00003220


	//   ....[15]....
        /*00bc*/ 	.word	0x00003280


	//   ....[16]....
        /*00c0*/ 	.word	0x000032f0


	//   ....[17]....
        /*00c4*/ 	.word	0x00003350


	//   ....[18]....
        /*00c8*/ 	.word	0x000033d0


	//   ....[19]....
        /*00cc*/ 	.word	0x00003430


	//----- nvinfo : EIATTR_EXIT_INSTR_OFFSETS
	.align		4
.L_6223:
        /*00d0*/ 	.byte	0x04, 0x1c
        /*00d2*/ 	.short	(.L_6225 - .L_6224)


	//   ....[0]....
.L_6224:
        /*00d4*/ 	.word	0x00002fe0


	//----- nvinfo : EIATTR_MAX_THREADS
	.align		4
.L_6225:
        /*00d8*/ 	.byte	0x04, 0x05
        /*00da*/ 	.short	(.L_6227 - .L_6226)
.L_6226:
        /*00dc*/ 	.word	0x00000080
        /*00e0*/ 	.word	0x00000001
        /*00e4*/ 	.word	0x00000001


	//----- nvinfo : EIATTR_CRS_STACK_SIZE
	.align		4
.L_6227:
        /*00e8*/ 	.byte	0x04, 0x1e
        /*00ea*/ 	.short	(.L_6229 - .L_6228)
.L_6228:
        /*00ec*/ 	.word	0x00000000


	//----- nvinfo : EIATTR_CBANK_PARAM_SIZE
	.align		4
.L_6229:
        /*00f0*/ 	.byte	0x03, 0x19
        /*00f2*/ 	.short	0x0088


	//----- nvinfo : EIATTR_PARAM_CBANK
	.align		4
        /*00f4*/ 	.byte	0x04, 0x0a
        /*00f6*/ 	.short	(.L_6231 - .L_6230)
	.align		4
.L_6230:
        /*00f8*/ 	.word	index@(.nv.constant0._ZN10layer_norm13ln_bwd_kernelINS_13Kernel_traitsI6__halfS2_S2_fjLj768ELj1ELj4ELj1ELj16ENS_18Kernel_traits_baseILj768ES2_S2_S2_fjLj128EEEEEEEvNS_9BwdParamsE)
        /*00fc*/ 	.short	0x0210
        /*00fe*/ 	.short	0x0088


	//----- nvinfo : EIATTR_SW_WAR
	.align		4
.L_6231:
        /*0100*/ 	.byte	0x04, 0x36
        /*0102*/ 	.short	(.L_6233 - .L_6232)
.L_6232:
        /*0104*/ 	.word	0x00000008
.L_6233:


//--------------------- .nv.info._ZN10layer_norm22ln_bwd_finalize_kernelINS_22Kernel_traits_finalizeILj768EffffjLj1024ELj4ENS_18Kernel_traits_baseILj768EffffjLj1024EEEEEEEvNS_9BwdParamsE --------------------------
	.section	.nv.info._ZN10layer_norm22ln_bwd_finalize_kernelINS_22Kernel_traits_finalizeILj768EffffjLj1024ELj4ENS_18Kernel_traits_baseILj768EffffjLj1024EEEEEEEvNS_9BwdParamsE,"",@"SHT_CUDA_INFO"
	.sectionflags	@""
	.align	4


	//----- nvinfo : EIATTR_CUDA_API_VERSION
	.align		4
        /*0000*/ 	.byte	0x04, 0x37
        /*0002*/ 	.short	(.L_6235 - .L_6234)
.L_6234:
        /*0004*/ 	.word	0x00000082


	//----- nvinfo : EIATTR_KPARAM_INFO
	.align		4
.L_6235:
        /*0008*/ 	.byte	0x04, 0x17
        /*000a*/ 	.short	(.L_6237 - .L_6236)
.L_6236:
        /*000c*/ 	.word	0x00000000
        /*0010*/ 	.short	0x0000
        /*0012*/ 	.short	0x0000
        /*0014*/ 	.byte	0x00, 0xf0, 0x21, 0x02


	//----- nvinfo : EIATTR_SPARSE_MMA_MASK
	.align		4
.L_6237:
        /*0018*/ 	.byte	0x03, 0x50
        /*001a*/ 	.short	0x0000


	//----- nvinfo : EIATTR_MAXREG_COUNT
	.align		4
        /*001c*/ 	.byte	0x03, 0x1b
        /*001e*/ 	.short	0x0040


	//----- nvinfo : EIATTR_NUM_BARRIERS
	.align		4
        /*0020*/ 	.byte	0x02, 0x4c
        /*0022*/ 	.byte	0x01
	.zero		1


	//----- nvinfo : EIATTR_MERCURY_ISA_VERSION
	.align		4
        /*0024*/ 	.byte	0x03, 0x5f
        /*0026*/ 	.short	0x0101


	//----- nvinfo : EIATTR_COOP_GROUP_MASK_REGIDS
	.align		4
        /*0028*/ 	.byte	0x04, 0x29
        /*002a*/ 	.short	(.L_6239 - .L_6238)


	//   ....[0]....
.L_6238:
        /*002c*/ 	.word	0xffffffff


	//   ....[1]....
        /*0030*/ 	.word	0xffffffff


	//   ....[2]....
        /*0034*/ 	.word	0xffffffff


	//   ....[3]....
        /*0038*/ 	.word	0xffffffff


	//   ....[4]....
        /*003c*/ 	.word	0xffffffff


	//   ....[5]....
        /*0040*/ 	.word	0xffffffff


	//   ....[6]....
        /*0044*/ 	.word	0xffffffff


	//   ....[7]....
        /*0048*/ 	.word	0xffffffff


	//   ....[8]....
        /*004c*/ 	.word	0xffffffff


	//   ....[9]....
        /*0050*/ 	.word	0xffffffff


	//   ....[10]....
        /*0054*/ 	.word	0x05000011


	//   ....[11]....
        /*0058*/ 	.word	0x05000011


	//   ....[12]....
        /*005c*/ 	.word	0x05000011


	//   ....[13]....
        /*0060*/ 	.word	0x05000011


	//   ....[14]....
        /*0064*/ 	.word	0x05000011


	//   ....[15]....
        /*0068*/ 	.word	0x05000011


	//   ....[16]....
        /*006c*/ 	.word	0x05000011


	//   ....[17]....
        /*0070*/ 	.word	0x05000011


	//   ....[18]....
        /*0074*/ 	.word	0x05000011


	//   ....[19]....
        /*0078*/ 	.word	0x05000011


	//----- nvinfo : EIATTR_COOP_GROUP_INSTR_OFFSETS
	.align		4
.L_6239:
        /*007c*/ 	.byte	0x04, 0x28
        /*007e*/ 	.short	(.L_6241 - .L_6240)


	//   ....[0]....
.L_6240:
        /*0080*/ 	.word	0x00000860


	//   ....[1]....
        /*0084*/ 	.word	0x00000870


	//   ....[2]....
        /*0088*/ 	.word	0x000008a0


	//   ....[3]....
        /*008c*/ 	.word	0x000008b0


	//   ....[4]....
        /*0090*/ 	.word	0x000008e0


	//   ....[5]....
        /*0094*/ 	.word	0x000008f0


	//   ....[6]....
        /*0098*/ 	.word	0x00000920


	//   ....[7]....
        /*009c*/ 	.word	0x00000930


	//   ....[8]....
        /*00a0*/ 	.word	0x00000960


	//   ....[9]....
        /*00a4*/ 	.word	0x00000970


	//   ....[10]....
        /*00a8*/ 	.word	0x00000b20


	//   ....[11]....
        /*00ac*/ 	.word	0x00000b90


	//   ....[12]....
        /*00b0*/ 	.word	0x00000c00


	//   ....[13]....
        /*00b4*/ 	.word	0x00000c70


	//   ....[14]....
        /*00b8*/ 	.word	0x00000ce0


	//   ....[15]....
        /*00bc*/ 	.word	0x00000d40


	//   ....[16]....
        /*00c0*/ 	.word	0x00000db0


	//   ....[17]....
        /*00c4*/ 	.word	0x00000e20


	//   ....[18]....
        /*00c8*/ 	.word	0x00000e90


	//   ....[19]....
        /*00cc*/ 	.word	0x00000f00


	//----- nvinfo : EIATTR_EXIT_INSTR_OFFSETS
	.align		4
.L_6241:
        /*00d0*/ 	.byte	0x04, 0x1c
        /*00d2*/ 	.short	(.L_6243 - .L_6242)


	//   ....[0]....
.L_6242:
        /*00d4*/ 	.word	0x00000070


	//   ....[1]....
        /*00d8*/ 	.word	0x00000ac0


	//----- nvinfo : EIATTR_MAX_THREADS
	.align		4
.L_6243:
        /*00dc*/ 	.byte	0x04, 0x05
        /*00de*/ 	.short	(.L_6245 - .L_6244)
.L_6244:
        /*00e0*/ 	.word	0x00000400
        /*00e4*/ 	.word	0x00000001
        /*00e8*/ 	.word	0x00000001


	//----- nvinfo : EIATTR_CRS_STACK_SIZE
	.align		4
.L_6245:
        /*00ec*/ 	.byte	0x04, 0x1e
        /*00ee*/ 	.short	(.L_6247 - .L_6246)
.L_6246:
        /*00f0*/ 	.word	0x00000000


	//----- nvinfo : EIATTR_CBANK_PARAM_SIZE
	.align		4
.L_6247:
        /*00f4*/ 	.byte	0x03, 0x19
        /*00f6*/ 	.short	0x0088


	//----- nvinfo : EIATTR_PARAM_CBANK
	.align		4
        /*00f8*/ 	.byte	0x04, 0x0a
        /*00fa*/ 	.short	(.L_6249 - .L_6248)
	.align		4
.L_6248:
        /*00fc*/ 	.word	index@(.nv.constant0._ZN10layer_norm22ln_bwd_finalize_kernelINS_22Kernel_traits_finalizeILj768EffffjLj1024ELj4ENS_18Kernel_traits_baseILj768EffffjLj1024EEEEEEEvNS_9BwdParamsE)
        /*0100*/ 	.short	0x0210
        /*0102*/ 	.short	0x0088


	//----- nvinfo : EIATTR_SW_WAR
	.align		4
.L_6249:
        /*0104*/ 	.byte	0x04, 0x36
        /*0106*/ 	.short	(.L_6251 - .L_6250)
.L_6250:
        /*0108*/ 	.word	0x00000008
.L_6251:


//--------------------- .nv.info._ZN10layer_norm13ln_bwd_kernelINS_13Kernel_traitsIffffjLj768ELj1ELj4ELj1ELj16ENS_18Kernel_traits_baseILj768EffffjLj128EEEEEEEvNS_9BwdParamsE --------------------------
	.section	.nv.info._ZN10layer_norm13ln_bwd_kernelINS_13Kernel_traitsIffffjLj768ELj1ELj4ELj1ELj16ENS_18Kernel_traits_baseILj768EffffjLj128EEEEEEEvNS_9BwdParamsE,"",@"SHT_CUDA_INFO"
	.sectionflags	@""
	.align	4


	//----- nvinfo : EIATTR_CUDA_API_VERSION
	.align		4
        /*0000*/ 	.byte	0x04, 0x37
        /*0002*/ 	.short	(.L_6253 - .L_6252)
.L_6252:
        /*0004*/ 	.word	0x00000082


	//----- nvinfo : EIATTR_KPARAM_INFO
	.align		4
.L_6253:
        /*0008*/ 	.byte	0x04, 0x17
        /*000a*/ 	.short	(.L_6255 - .L_6254)
.L_6254:
        /*000c*/ 	.word	0x00000000
        /*0010*/ 	.short	0x0000
        /*0012*/ 	.short	0x0000
        /*0014*/ 	.byte	0x00, 0xf0, 0x21, 0x02


	//----- nvinfo : EIATTR_SPARSE_MMA_MASK
	.align		4
.L_6255:
        /*0018*/ 	.byte	0x03, 0x50
        /*001a*/ 	.short	0x0000


	//----- nvinfo : EIATTR_MAXREG_COUNT
	.align		4
        /*001c*/ 	.byte	0x03, 0x1b
        /*001e*/ 	.short	0x00ff


	//----- nvinfo : EIATTR_NUM_BARRIERS
	.align		4
        /*0020*/ 	.byte	0x02, 0x4c
        /*0022*/ 	.byte	0x01
	.zero		1


	//----- nvinfo : EIATTR_MERCURY_ISA_VERSION
	.align		4
        /*0024*/ 	.byte	0x03, 0x5f
        /*0026*/ 	.short	0x0101


	//----- nvinfo : EIATTR_COOP_GROUP_MASK_REGIDS
	.align		4
        /*0028*/ 	.byte	0x04, 0x29
        /*002a*/ 	.short	(.L_6257 - .L_6256)


	//   ....[0]....
.L_6256:
        /*002c*/ 	.word	0xffffffff


	//   ....[1]....
        /*0030*/ 	.word	0xffffffff


	//   ....[2]....
        /*0034*/ 	.word	0xffffffff


	//   ....[3]....
        /*0038*/ 	.word	0xffffffff


	//   ....[4]....
        /*003c*/ 	.word	0xffffffff


	//   ....[5]....
        /*0040*/ 	.word	0xffffffff


	//   ....[6]....
        /*0044*/ 	.word	0xffffffff


	//   ....[7]....
        /*0048*/ 	.word	0xffffffff


	//   ....[8]....
        /*004c*/ 	.word	0xffffffff


	//   ....[9]....
        /*0050*/ 	.word	0xffffffff


	//   ....[10]....
        /*0054*/ 	.word	0x0500005e


	//   ....[11]....
        /*0058*/ 	.word	0x0500005e


	//   ....[12]....
        /*005c*/ 	.word	0x0500005e


	//   ....[13]....
        /*0060*/ 	.word	0x0500005e


	//   ....[14]....
        /*0064*/ 	.word	0x0500005e


	//   ....[15]....
        /*0068*/ 	.word	0x0500005e


	//   ....[16]....
        /*006c*/ 	.word	0x0500005e


	//   ....[17]....
        /*0070*/ 	.word	0x0500005e


	//   ....[18]....
        /*0074*/ 	.word	0x0500005e


	//   ....[19]....
        /*0078*/ 	.word	0x0500005e


	//----- nvinfo : EIATTR_COOP_GROUP_INSTR_OFFSETS
	.align		4
.L_6257:
        /*007c*/ 	.byte	0x04, 0x28
        /*007e*/ 	.short	(.L_6259 - .L_6258)


	//   ....[0]....
.L_6258:
        /*0080*/ 	.word	0x00001910


	//   ....[1]....
        /*0084*/ 	.word	0x00001920


	//   ....[2]....
        /*0088*/ 	.word	0x00001950


	//   ....[3]....
        /*008c*/ 	.word	0x00001960


	//   ....[4]....
        /*0090*/ 	.word	0x00001990


	//   ....[5]....
        /*0094*/ 	.word	0x000019a0


	//   ....[6]....
        /*0098*/ 	.word	0x000019d0


	//   ....[7]....
        /*009c*/ 	.word	0x000019e0


	//   ....[8]....
        /*00a0*/ 	.word	0x00001a10


	//   ....[9]....
        /*00a4*/ 	.word	0x00001a20


	//   ....[10]....
        /*00a8*/ 	.word	0x00002cd0


	//   ....[11]....
        /*00ac*/ 	.word	0x00002d60


	//   ....[12]....
        /*00b0*/ 	.word	0x00002dc0


	//   ....[13]....
        /*00b4*/ 	.word	0x00002e20


	//   ....[14]....
        /*00b8*/ 	.word	0x00002e80


	//   ....[15]....
        /*00bc*/ 	.word	0x00002ee0


	//   ....[16]....
        /*00c0*/ 	.word	0x00002f40


	//   ....[17]....
        /*00c4*/ 	.word	0x00002fa0


	//   ....[18]....
        /*00c8*/ 	.word	0x00003000


	//   ....[19]....
        /*00cc*/ 	.word	0x00003060


	//----- nvinfo : EIATTR_EXIT_INSTR_OFFSETS
	.align		4
.L_6259:
        /*00d0*/ 	.byte	0x04, 0x1c
        /*00d2*/ 	.short	(.L_6261 - .L_6260)


	//   ....[0]....
.L_6260:
        /*00d4*/ 	.word	0x00002c70


	//----- nvinfo : EIATTR_MAX_THREADS
	.align		4
.L_6261:
        /*00d8*/ 	.byte	0x04, 0x05
        /*00da*/ 	.short	(.L_6263 - .L_6262)
.L_6262:
        /*00dc*/ 	.word	0x00000080
        /*00e0*/ 	.word	0x00000001
        /*00e4*/ 	.word	0x00000001


	//----- nvinfo : EIATTR_CRS_STACK_SIZE
	.align		4
.L_6263:
        /*00e8*/ 	.byte	0x04, 0x1e
        /*00ea*/ 	.short	(.L_6265 - .L_6264)
.L_6264:
        /*00ec*/ 	.word	0x00000000


	//----- nvinfo : EIATTR_CBANK_PARAM_SIZE
	.align		4
.L_6265:
        /*00f0*/ 	.byte	0x03, 0x19
        /*00f2*/ 	.short	0x0088


	//----- nvinfo : EIATTR_PARAM_CBANK
	.align		4
        /*00f4*/ 	.byte	0x04, 0x0a
        /*00f6*/ 	.short	(.L_6267 - .L_6266)
	.align		4
.L_6266:
        /*00f8*/ 	.word	index@(.nv.constant0._ZN10layer_norm13ln_bwd_kernelINS_13Kernel_traitsIffffjLj768ELj1ELj4ELj1ELj16ENS_18Kernel_traits_baseILj768EffffjLj128EEEEEEEvNS_9BwdParamsE)
        /*00fc*/ 	.short	0x0210
        /*00fe*/ 	.short	0x0088


	//----- nvinfo : EIATTR_SW_WAR
	.align		4
.L_6267:
        /*0100*/ 	.byte	0x04, 0x36
        /*0102*/ 	.short	(.L_6269 - .L_6268)
.L_6268:
        /*0104*/ 	.word	0x00000008
.L_6269:


//--------------------- .nv.callgraph             --------------------------
	.section	.nv.callgraph,"",@"SHT_CUDA_CALLGRAPH"
	.align	4
	.sectionentsize	8
	.align		4
        /*0000*/ 	.word	0x00000000
	.align		4
        /*0004*/ 	.word	0xffffffff
	.align		4
        /*0008*/ 	.word	0x00000000
	.align		4
        /*000c*/ 	.word	0xfffffffe
	.align		4
        /*0010*/ 	.word	0x00000000
	.align		4
        /*0014*/ 	.word	0xfffffffd
	.align		4
        /*0018*/ 	.word	0x00000000
	.align		4
        /*001c*/ 	.word	0xfffffffc


//--------------------- .text._ZN10layer_norm22ln_bwd_finalize_kernelINS_22Kernel_traits_finalizeILj65536E13__nv_bfloat16fS2_fjLj1024ELj4ENS_18Kernel_traits_baseILj65536ES2_fS2_fjLj1024EEEEEEEvNS_9BwdParamsE --------------------------
	.section	.text._ZN10layer_norm22ln_bwd_finalize_kernelINS_22Kernel_traits_finalizeILj65536E13__nv_bfloat16fS2_fjLj1024ELj4ENS_18Kernel_traits_baseILj65536ES2_fS2_fjLj1024EEEEEEEvNS_9BwdParamsE,"ax",@progbits
	.align	128
        .global         _ZN10layer_norm22ln_bwd_finalize_kernelINS_22Kernel_traits_finalizeILj65536E13__nv_bfloat16fS2_fjLj1024ELj4ENS_18Kernel_traits_baseILj65536ES2_fS2_fjLj1024EEEEEEEvNS_9BwdParamsE
        .type           _ZN10layer_norm22ln_bwd_finalize_kernelINS_22Kernel_traits_finalizeILj65536E13__nv_bfloat16fS2_fjLj1024ELj4ENS_18Kernel_traits_baseILj65536ES2_fS2_fjLj1024EEEEEEEvNS_9BwdParamsE,@function
        .size           _ZN10layer_norm22ln_bwd_finalize_kernelINS_22Kernel_traits_finalizeILj65536E13__nv_bfloat16fS2_fjLj1024ELj4ENS_18Kernel_traits_baseILj65536ES2_fS2_fjLj1024EEEEEEEvNS_9BwdParamsE,(.L_x_5374 - _ZN10layer_norm22ln_bwd_finalize_kernelINS_22Kernel_traits_finalizeILj65536E13__nv_bfloat16fS2_fjLj1024ELj4ENS_18Kernel_traits_baseILj65536ES2_fS2_fjLj1024EEEEEEEvNS_9BwdParamsE)
        .other          _ZN10layer_norm22ln_bwd_finalize_kernelINS_22Kernel_traits_finalizeILj65536E13__nv_bfloat16fS2_fjLj1024ELj4ENS_18Kernel_traits_baseILj65536ES2_fS2_fjLj1024EEEEEEEvNS_9BwdParamsE,@"STO_CUDA_ENTRY STV_DEFAULT"
_ZN10layer_norm22ln_bwd_finalize_kernelINS_22Kernel_traits_finalizeILj65536E13__nv_bfloat16fS2_fjLj1024ELj4ENS_18Kernel_traits_baseILj65536ES2_fS2_fjLj1024EEEEEEEvNS_9BwdParamsE:
.text._ZN10layer_norm22ln_bwd_finalize_kernelINS_22Kernel_traits_finalizeILj65536E13__nv_bfloat16fS2_fjLj1024ELj4ENS_18Kernel_traits_baseILj65536ES2_fS2_fjLj1024EEEEEEEvNS_9BwdParamsE:
[----:B------:R-:W-:Y:S01]  /*0000*/  LDC R1, c[0x0][0x28] ;  /* 0x00000a00ff017b82 */ /* 0x000fe20000000800 */
[----:B------:R-:W0:Y:S01]  /*0010*/  S2R R0, SR_TID.X ;  /* 0x0000000000007919 */ /* 0x000e220000002100 */
[----:B------:R-:W1:Y:S01]  /*0020*/  S2R R7, SR_CTAID.X ;  /* 0x0000000000077919 */ /* 0x000e620000002500 */
[----:B0-----:R-:W-:Y:S02]  /*0030*/  LOP3.LUT R2, R0, 0x1f, RZ, 0xc0, !PT ;  /* 0x0000001f00027812 */ /* 0x001fe400078ec0ff */
[----:B-1----:R-:W-:-:S04]  /*0040*/  SHF.L.U32 R3, R7, 0x5, RZ ;  /* 0x0000000507037819 */ /* 0x002fc800000006ff */
[----:B------:R-:W-:-:S04]  /*0050*/  LOP3.LUT R3, R3, 0xffffffe0, R2, 0xe2, !PT ;  /* 0xffffffe003037812 */ /* 0x000fc800078ee202 */
[----:B------:R-:W-:-:S13]  /*0060*/  ISETP.GT.U32.AND P0, PT, R3, 0xffff, PT ;  /* 0x0000ffff0300780c */ /* 0x000fda0003f04070 */
[----:B------:R-:W-:Y:S05]  /*0070*/  @P0 EXIT ;  /* 0x000000000000094d */ /* 0x000fea0003800000 */
[----:B------:R-:W0:Y:S01]  /*0080*/  S2UR UR5, SR_CgaCtaId ;  /* 0x00000000000579c3 */ /* 0x000e220000008800 */
[--C-:B------:R-:W-:Y:S01]  /*0090*/  SHF.R.U32.HI R4, RZ, 0x5, R0.reuse ;  /* 0x00000005ff047819 */ /* 0x100fe20000011600 */
[----:B------:R-:W-:Y:S01]  /*00a0*/  UMOV UR4, 0x400 ;  /* 0x0000040000047882 */ /* 0x000fe20000000000 */
[----:B------:R-:W-:Y:S01]  /*00b0*/  SHF.L.U32 R7, R7, 0x4, RZ ;  /* 0x0000000407077819 */ /* 0x000fe200000006ff */
[----:B------:R-:W-:Y:S01]  /*00c0*/  ULDC.64 UR6, c[0x0][0x208] ;  /* 0x0000820000067ab9 */ /* 0x000fe20000000a00 */
[----:B------:R-:W-:Y:S02]  /*00d0*/  LOP3.LUT R5, R0, 0x3fffffe0, RZ, 0xc0, !PT ;  /* 0x3fffffe000057812 */ /* 0x000fe400078ec0ff */
[----:B------:R-:W-:Y:S02]  /*00e0*/  LOP3.LUT R6, R4, 0x1f, R0, 0x78, !PT ;  /* 0x0000001f04067812 */ /* 0x000fe400078e7800 */
[----:B------:R-:W-:Y:S02]  /*00f0*/  LOP3.LUT R9, R7, 0x7ffffff0, RZ, 0xc0, !PT ;  /* 0x7ffffff007097812 */ /* 0x000fe400078ec0ff */
[C---:B------:R-:W-:Y:S01]  /*0100*/  ISETP.GE.U32.AND P0, PT, R2.reuse, 0x10, PT ;  /* 0x000000100200780c */ /* 0x040fe20003f06070 */
[----:B------:R-:W-:Y:S01]  /*0110*/  IMAD.IADD R7, R5, 0x1, R6 ;  /* 0x0000000105077824 */ /* 0x000fe200078e0206 */
[----:B------:R-:W-:-:S02]  /*0120*/  LEA R8, R2, R6, 0x5 ;  /* 0x0000000602087211 */ /* 0x000fc400078e28ff */
[----:B------:R-:W-:Y:S02]  /*0130*/  ISETP.EQ.AND P0, PT, R4, 0x1f, !P0 ;  /* 0x0000001f0400780c */ /* 0x000fe40004702270 */
[----:B------:R-:W-:Y:S01]  /*0140*/  IADD3 R5, R2, R9, RZ ;  /* 0x0000000902057210 */ /* 0x000fe20007ffe0ff */
[----:B0-----:R-:W-:-:S06]  /*0150*/  ULEA UR4, UR5, UR4, 0x18 ;  /* 0x0000000405047291 */ /* 0x001fcc000f8ec03f */
[----:B------:R-:W-:Y:S02]  /*0160*/  LEA R6, R2, UR4, 0x3 ;  /* 0x0000000402067c11 */ /* 0x000fe4000f8e18ff */
[----:B------:R-:W-:Y:S02]  /*0170*/  LEA R7, R7, UR4, 0x2 ;  /* 0x0000000407077c11 */ /* 0x000fe4000f8e10ff */
[----:B------:R-:W-:-:S07]  /*0180*/  LEA R8, R8, UR4, 0x2 ;  /* 0x0000000408087c11 */ /* 0x000fce000f8e10ff */
.L_x_11:
[----:B0-----:R-:W0:Y:S01]  /*0190*/  LDC R9, c[0x0][0x210] ;  /* 0x00008400ff097b82 */ /* 0x001e220000000800 */
[----:B------:R-:W-:Y:S01]  /*01a0*/  BSSY B0, `(.L_x_0) ;  /* 0x0000060000007945 */ /* 0x000fe20003800000 */
[----:B--23--:R-:W-:Y:S01]  /*01b0*/  HFMA2.MMA R11, -RZ, RZ, 0, 0 ;  /* 0x00000000ff0b7435 */ /* 0x00cfe200000001ff */
[----:B------:R-:W-:Y:S01]  /*01c0*/  IMAD.MOV.U32 R23, RZ, RZ, RZ ;  /* 0x000000ffff177224 */ /* 0x000fe200078e00ff */
[----:B0-----:R-:W-:-:S13]  /*01d0*/  ISETP.GE.U32.AND P1, PT, R4, R9, PT ;  /* 0x000000090400720c */ /* 0x001fda0003f26070 */
[----:B-1----:R-:W-:Y:S05]  /*01e0*/  @P1 BRA `(.L_x_1) ;  /* 0x00000004006c1947 */ /* 0x002fea0003800000 */
[----:B------:R-:W-:Y:S02]  /*01f0*/  ISETP.GE.U32.AND P2, PT, R4, R9, PT ;  /* 0x000000090400720c */ /* 0x000fe40003f46070 */
[----:B------:R-:W-:-:S11]  /*0200*/  MOV R22, R4 ;  /* 0x0000000400167202 */ /* 0x000fd60000000f00 */
[----:B------:R-:W0:Y:S01]  /*0210*/  @P2 LDC.64 R12, c[0x0][0x270] ;  /* 0x00009c00ff0c2b82 */ /* 0x000e220000000a00 */
[----:B------:R-:W-:-:S07]  /*0220*/  @P2 IMAD R11, R22, 0x10000, R3 ;  /* 0x00010000160b2824 */ /* 0x000fce00078e0203 */
[----:B------:R-:W1:Y:S01]  /*0230*/  @P2 LDC.64 R14, c[0x0][0x278] ;  /* 0x00009e00ff0e2b82 */ /* 0x000e620000000a00 */
[----:B0-----:R-:W-:-:S06]  /*0240*/  @P2 IMAD.WIDE.U32 R12, R11, 0x4, R12 ;  /* 0x000000040b0c2825 */ /* 0x001fcc00078e000c */
[----:B------:R-:W2:Y:S01]  /*0250*/  @P2 LDG.E R12, desc[UR6][R12.64] ;  /* 0x000000060c0c2981 */ /* 0x000ea2000c1e1900 */
[----:B-1----:R-:W-:-:S06]  /*0260*/  @P2 IMAD.WIDE.U32 R14, R11, 0x4, R14 ;  /* 0x000000040b0e2825 */ /* 0x002fcc00078e000e */
[----:B------:R-:W3:Y:S01]  /*0270*/  @P2 LDG.E R14, desc[UR6][R14.64] ;  /* 0x000000060e0e2981 */ /* 0x000ee2000c1e1900 */
[----:B------:R-:W-:-:S04]  /*0280*/  @P2 IADD3 R22, R22, 0x20, RZ ;  /* 0x0000002016162810 */ /* 0x000fc80007ffe0ff */
[CC--:B------:R-:W-:Y:S02]  /*0290*/  ISETP.GE.U32.AND P1, PT, R22.reuse, R9.reuse, PT ;  /* 0x000000091600720c */ /* 0x0c0fe40003f26070 */
[----:B------:R-:W-:-:S04]  /*02a0*/  IADD3 R10, -R22, R9, RZ ;  /* 0x00000009160a7210 */ /* 0x000fc80007ffe1ff */
[----:B------:R-:W-:Y:S01]  /*02b0*/  ISETP.LE.U32.OR P1, PT, R10, 0x60, P1 ;  /* 0x000000600a00780c */ /* 0x000fe20000f23470 */
[----:B------:R-:W-:Y:S01]  /*02c0*/  IMAD.MOV.U32 R11, RZ, RZ, RZ ;  /* 0x000000ffff0b7224 */ /* 0x000fe200078e00ff */
[----:B------:R-:W-:Y:S01]  /*02d0*/  MOV R23, RZ ;  /* 0x000000ff00177202 */ /* 0x000fe20000000f00 */
[----:B------:R-:W-:Y:S02]  /*02e0*/  BSSY B1, `(.L_x_2) ;  /* 0x0000028000017945 */ /* 0x000fe40003800000 */
[----:B--2---:R-:W-:Y:S02]  /*02f0*/  @P2 FADD.FTZ R11, R11, R12 ;  /* 0x0000000c0b0b2221 */ /* 0x004fe40000010000 */
[----:B---3--:R-:W-:Y:S01]  /*0300*/  @P2 FADD.FTZ R23, R23, R14 ;  /* 0x0000000e17172221 */ /* 0x008fe20000010000 */
[----:B------:R-:W-:-:S05]  /*0310*/  PLOP3.LUT P2, PT, P2, PT, PT, 0x8, 0x0 ;  /* 0x000000000000781c */ /* 0x000fca000174e170 */
[----:B------:R-:W-:Y:S08]  /*0320*/  @P1 BRA `(.L_x_3) ;  /* 0x00000000008c1947 */ /* 0x000ff00003800000 */
[----:B------:R-:W-:Y:S02]  /*0330*/  PLOP3.LUT P2, PT, PT, PT, PT, 0x8, 0x0 ;  /* 0x000000000000781c */ /* 0x000fe40003f4e170 */
[----:B------:R-:W-:-:S11]  /*0340*/  IADD3 R10, R9, -0x60, RZ ;  /* 0xffffffa0090a7810 */ /* 0x000fd60007ffe0ff */
.L_x_4:
[----:B------:R-:W0:Y:S01]  /*0350*/  LDC.64 R12, c[0x0][0x270] ;  /* 0x00009c00ff0c7b82 */ /* 0x000e220000000a00 */
[----:B------:R-:W-:-:S05]  /*0360*/  IMAD R26, R22, 0x10000, R3 ;  /* 0x00010000161a7824 */ /* 0x000fca00078e0203 */
[C---:B------:R-:W-:Y:S02]  /*0370*/  IADD3 R18, R26.reuse, 0x200000, RZ ;  /* 0x002000001a127810 */ /* 0x040fe40007ffe0ff */
[----:B------:R-:W1:Y:S01]  /*0380*/  LDC.64 R14, c[0x0][0x278] ;  /* 0x00009e00ff0e7b82 */ /* 0x000e620000000a00 */
[----:B------:R-:W-:Y:S02]  /*0390*/  IADD3 R27, R26, 0x400000, RZ ;  /* 0x004000001a1b7810 */ /* 0x000fe40007ffe0ff */
[----:B0-----:R-:W-:-:S04]  /*03a0*/  IMAD.WIDE.U32 R20, R18, 0x4, R12 ;  /* 0x0000000412147825 */ /* 0x001fc800078e000c */
[--C-:B------:R-:W-:Y:S02]  /*03b0*/  IMAD.WIDE.U32 R16, R27, 0x4, R12.reuse ;  /* 0x000000041b107825 */ /* 0x100fe400078e000c */
[----:B------:R-:W2:Y:S02]  /*03c0*/  LDG.E R20, desc[UR6][R20.64] ;  /* 0x0000000614147981 */ /* 0x000ea4000c1e1900 */
[----:B------:R-:W-:-:S04]  /*03d0*/  IMAD.WIDE.U32 R24, R26, 0x4, R12 ;  /* 0x000000041a187825 */ /* 0x000fc800078e000c */
[--C-:B-1----:R-:W-:Y:S02]  /*03e0*/  IMAD.WIDE.U32 R18, R18, 0x4, R14.reuse ;  /* 0x0000000412127825 */ /* 0x102fe400078e000e */
[----:B------:R-:W3:Y:S04]  /*03f0*/  LDG.E R24, desc[UR6][R24.64] ;  /* 0x0000000618187981 */ /* 0x000ee8000c1e1900 */
[----:B------:R0:W4:Y:S04]  /*0400*/  LDG.E R21, desc[UR6][R16.64] ;  /* 0x0000000610157981 */ /* 0x000128000c1e1900 */
[----:B------:R-:W5:Y:S01]  /*0410*/  LDG.E R18, desc[UR6][R18.64] ;  /* 0x0000000612127981 */ /* 0x000f62000c1e1900 */
[----:B0-----:R-:W-:-:S05]  /*0420*/  IMAD.WIDE.U32 R16, R26, 0x4, R14 ;  /* 0x000000041a107825 */ /* 0x001fca00078e000e */
[----:B------:R0:W5:Y:S01]  /*0430*/  LDG.E R25, desc[UR6][R16.64] ;  /* 0x0000000610197981 */ /* 0x000162000c1e1900 */
[----:B------:R-:W-:-:S04]  /*0440*/  VIADD R26, R26, 0x600000 ;  /* 0x006000001a1a7836 */ /* 0x000fc80000000000 */
[----:B------:R-:W-:-:S04]  /*0450*/  IMAD.WIDE.U32 R12, R26, 0x4, R12 ;  /* 0x000000041a0c7825 */ /* 0x000fc800078e000c */
[--C-:B0-----:R-:W-:Y:S02]  /*0460*/  IMAD.WIDE.U32 R16, R27, 0x4, R14.reuse ;  /* 0x000000041b107825 */ /* 0x101fe400078e000e */
[----:B------:R-:W5:Y:S02]  /*0470*/  LDG.E R13, desc[UR6][R12.64] ;  /* 0x000000060c0d7981 */ /* 0x000f64000c1e1900 */
[----:B------:R-:W-:Y:S02]  /*0480*/  IMAD.WIDE.U32 R14, R26, 0x4, R14 ;  /* 0x000000041a0e7825 */ /* 0x000fe400078e000e */
[----:B------:R-:W5:Y:S04]  /*0490*/  LDG.E R26, desc[UR6][R16.64] ;  /* 0x00000006101a7981 */ /* 0x000f68000c1e1900 */
[----:B------:R-:W5:Y:S01]  /*04a0*/  LDG.E R14, desc[UR6][R14.64] ;  /* 0x000000060e0e7981 */ /* 0x000f62000c1e1900 */
[----:B------:R-:W-:-:S04]  /*04b0*/  IADD3 R22, R22, 0x80, RZ ;  /* 0x0000008016167810 */ /* 0x000fc80007ffe0ff */
[----:B------:R-:W-:Y:S01]  /*04c0*/  ISETP.GE.U32.AND P1, PT, R22, R10, PT ;  /* 0x0000000a1600720c */ /* 0x000fe20003f26070 */
[----:B---3--:R-:W-:-:S04]  /*04d0*/  FADD.FTZ R11, R24, R11 ;  /* 0x0000000b180b7221 */ /* 0x008fc80000010000 */
[----:B--2---:R-:W-:-:S04]  /*04e0*/  FADD.FTZ R20, R11, R20 ;  /* 0x000000140b147221 */ /* 0x004fc80000010000 */
[----:B----4-:R-:W-:Y:S01]  /*04f0*/  FADD.FTZ R20, R20, R21 ;  /* 0x0000001514147221 */ /* 0x010fe20000010000 */
[----:B-----5:R-:W-:-:S04]  /*0500*/  FADD.FTZ R25, R25, R23 ;  /* 0x0000001719197221 */ /* 0x020fc80000010000 */
[----:B------:R-:W-:Y:S01]  /*0510*/  FADD.FTZ R25, R25, R18 ;  /* 0x0000001219197221 */ /* 0x000fe20000010000 */
[----:B------:R-:W-:-:S03]  /*0520*/  FADD.FTZ R11, R20, R13 ;  /* 0x0000000d140b7221 */ /* 0x000fc60000010000 */
[----:B------:R-:W-:-:S04]  /*0530*/  FADD.FTZ R25, R25, R26 ;  /* 0x0000001a19197221 */ /* 0x000fc80000010000 */
[----:B------:R-:W-:Y:S01]  /*0540*/  FADD.FTZ R23, R25, R14 ;  /* 0x0000000e19177221 */ /* 0x000fe20000010000 */
[----:B------:R-:W-:Y:S06]  /*0550*/  @!P1 BRA `(.L_x_4) ;  /* 0xfffffffc007c9947 */ /* 0x000fec000383ffff */
.L_x_3:
[----:B------:R-:W-:Y:S05]  /*0560*/  BSYNC B1 ;  /* 0x0000000000017941 */ /* 0x000fea0003800000 */
.L_x_2:
[CC--:B------:R-:W-:Y:S01]  /*0570*/  ISETP.GE.U32.AND P1, PT, R22.reuse, R9.reuse, PT ;  /* 0x000000091600720c */ /* 0x0c0fe20003f26070 */
[----:B------:R-:W-:Y:S01]  /*0580*/  BSSY B1, `(.L_x_5) ;  /* 0x0000016000017945 */ /* 0x000fe20003800000 */
[----:B------:R-:W-:-:S04]  /*0590*/  IADD3 R10, -R22, R9, RZ ;  /* 0x00000009160a7210 */ /* 0x000fc80007ffe1ff */
[----:B------:R-:W-:-:S13]  /*05a0*/  ISETP.LE.U32.OR P1, PT, R10, 0x20, P1 ;  /* 0x000000200a00780c */ /* 0x000fda0000f23470 */
[----:B------:R-:W-:Y:S05]  /*05b0*/  @P1 BRA `(.L_x_6) ;  /* 0x0000000000481947 */ /* 0x000fea0003800000 */
[----:B------:R-:W0:Y:S01]  /*05c0*/  LDC.64 R12, c[0x0][0x278] ;  /* 0x00009e00ff0c7b82 */ /* 0x000e220000000a00 */
[----:B------:R-:W-:-:S05]  /*05d0*/  IMAD R17, R22, 0x10000, R3 ;  /* 0x0001000016117824 */ /* 0x000fca00078e0203 */
[C---:B------:R-:W-:Y:S02]  /*05e0*/  IADD3 R21, R17.reuse, 0x200000, RZ ;  /* 0x0020000011157810 */ /* 0x040fe40007ffe0ff */
[----:B------:R-:W1:Y:S01]  /*05f0*/  LDC.64 R18, c[0x0][0x270] ;  /* 0x00009c00ff127b82 */ /* 0x000e620000000a00 */
[----:B0-----:R-:W-:-:S04]  /*0600*/  IMAD.WIDE.U32 R14, R17, 0x4, R12 ;  /* 0x00000004110e7825 */ /* 0x001fc800078e000c */
[----:B------:R-:W-:Y:S02]  /*0610*/  IMAD.WIDE.U32 R12, R21, 0x4, R12 ;  /* 0x00000004150c7825 */ /* 0x000fe400078e000c */
[----:B------:R-:W2:Y:S02]  /*0620*/  LDG.E R14, desc[UR6][R14.64] ;  /* 0x000000060e0e7981 */ /* 0x000ea4000c1e1900 */
[--C-:B-1----:R-:W-:Y:S02]  /*0630*/  IMAD.WIDE.U32 R16, R17, 0x4, R18.reuse ;  /* 0x0000000411107825 */ /* 0x102fe400078e0012 */
[----:B------:R-:W3:Y:S02]  /*0640*/  LDG.E R12, desc[UR6][R12.64] ;  /* 0x000000060c0c7981 */ /* 0x000ee4000c1e1900 */
[----:B------:R-:W-:Y:S02]  /*0650*/  IMAD.WIDE.U32 R18, R21, 0x4, R18 ;  /* 0x0000000415127825 */ /* 0x000fe400078e0012 */
[----:B------:R-:W4:Y:S04]  /*0660*/  LDG.E R16, desc[UR6][R16.64] ;  /* 0x0000000610107981 */ /* 0x000f28000c1e1900 */
[----:B------:R-:W5:Y:S01]  /*0670*/  LDG.E R18, desc[UR6][R18.64] ;  /* 0x0000000612127981 */ /* 0x000f62000c1e1900 */
[----:B------:R-:W-:-:S02]  /*0680*/  PLOP3.LUT P2, PT, PT, PT, PT, 0x8, 0x0 ;  /* 0x000000000000781c */ /* 0x000fc40003f4e170 */
[----:B------:R-:W-:Y:S01]  /*0690*/  IADD3 R22, R22, 0x40, RZ ;  /* 0x0000004016167810 */ /* 0x000fe20007ffe0ff */
[----:B--2---:R-:W-:-:S04]  /*06a0*/  FADD.FTZ R23, R23, R14 ;  /* 0x0000000e17177221 */ /* 0x004fc80000010000 */
[----:B---3--:R-:W-:Y:S01]  /*06b0*/  FADD.FTZ R23, R23, R12 ;  /* 0x0000000c17177221 */ /* 0x008fe20000010000 */
[----:B----4-:R-:W-:-:S04]  /*06c0*/  FADD.FTZ R11, R11, R16 ;  /* 0x000000100b0b7221 */ /* 0x010fc80000010000 */
[----:B-----5:R-:W-:-:S07]  /*06d0*/  FADD.FTZ R11, R11, R18 ;  /* 0x000000120b0b7221 */ /* 0x020fce0000010000 */
.L_x_6:
[----:B------:R-:W-:Y:S05]  /*06e0*/  BSYNC B1 ;  /* 0x0000000000017941 */ /* 0x000fea0003800000 */
.L_x_5:
[----:B------:R-:W-:-:S13]  /*06f0*/  ISETP.LT.U32.OR P2, PT, R22, R9, P2 ;  /* 0x000000091600720c */ /* 0x000fda0001741470 */
[----:B------:R-:W-:Y:S05]  /*0700*/  @!P2 BRA `(.L_x_1) ;  /* 0x000000000024a947 */ /* 0x000fea0003800000 */
[----:B------:R-:W0:Y:S01]  /*0710*/  LDC.64 R14, c[0x0][0x270] ;  /* 0x00009c00ff0e7b82 */ /* 0x000e220000000a00 */
[----:B------:R-:W-:-:S07]  /*0720*/  IMAD R9, R22, 0x10000, R3 ;  /* 0x0001000016097824 */ /* 0x000fce00078e0203 */
[----:B------:R-:W1:Y:S01]  /*0730*/  LDC.64 R12, c[0x0][0x278] ;  /* 0x00009e00ff0c7b82 */ /* 0x000e620000000a00 */
[----:B0-----:R-:W-:-:S06]  /*0740*/  IMAD.WIDE.U32 R14, R9, 0x4, R14 ;  /* 0x00000004090e7825 */ /* 0x001fcc00078e000e */
[----:B------:R-:W2:Y:S01]  /*0750*/  LDG.E R14, desc[UR6][R14.64] ;  /* 0x000000060e0e7981 */ /* 0x000ea2000c1e1900 */
[----:B-1----:R-:W-:-:S06]  /*0760*/  IMAD.WIDE.U32 R12, R9, 0x4, R12 ;  /* 0x00000004090c7825 */ /* 0x002fcc00078e000c */
[----:B------:R-:W3:Y:S01]  /*0770*/  LDG.E R12, desc[UR6][R12.64] ;  /* 0x000000060c0c7981 */ /* 0x000ee2000c1e1900 */
[----:B--2---:R-:W-:Y:S01]  /*0780*/  FADD.FTZ R11, R11, R14 ;  /* 0x0000000e0b0b7221 */ /* 0x004fe20000010000 */
[----:B---3--:R-:W-:-:S07]  /*0790*/  FADD.FTZ R23, R23, R12 ;  /* 0x0000000c17177221 */ /* 0x008fce0000010000 */
.L_x_1:
[----:B------:R-:W-:Y:S05]  /*07a0*/  BSYNC B0 ;  /* 0x0000000000007941 */ /* 0x000fea0003800000 */
.L_x_0:
[----:B------:R-:W-:Y:S01]  /*07b0*/  ISETP.GT.U32.AND P1, PT, R0, 0x3ff, PT ;  /* 0x000003ff0000780c */ /* 0x000fe20003f24070 */
[----:B------:R0:W-:Y:S01]  /*07c0*/  STS [R7], R23 ;  /* 0x0000001707007388 */ /* 0x0001e20000000800 */
[----:B------:R-:W-:Y:S05]  /*07d0*/  WARPSYNC.ALL ;  /* 0x0000000000007948 */ /* 0x000fea0003800000 */
[----:B------:R0:W-:Y:S01]  /*07e0*/  STS [R7+0x1000], R11 ;  /* 0x0010000b07007388 */ /* 0x0001e20000000800 */
[----:B------:R-:W-:Y:S06]  /*07f0*/  BAR.SYNC.DEFER_BLOCKING 0x0 ;  /* 0x0000000000007b1d */ /* 0x000fec0000010000 */
[----:B------:R-:W-:Y:S05]  /*0800*/  @P1 BRA `(.L_x_7) ;  /* 0x0000000000741947 */ /* 0x000fea0003800000 */
[----:B------:R1:W2:Y:S01]  /*0810*/  LDS R9, [R8] ;  /* 0x0000000008097984 */ /* 0x0002a20000000800 */
[----:B------:R-:W-:Y:S01]  /*0820*/  UMOV UR5, 0xffffffff ;  /* 0xffffffff00057882 */ /* 0x000fe20000000000 */
[----:B------:R-:W-:Y:S02]  /*0830*/  ISETP.NE.AND P1, PT, R2, RZ, PT ;  /* 0x000000ff0200720c */ /* 0x000fe40003f25270 */
[----:B------:R1:W3:Y:S01]  /*0840*/  LDS R10, [R8+0x1000] ;  /* 0x00100000080a7984 */ /* 0x0002e20000000800 */
[----:B------:R-:W-:Y:S10]  /*0850*/  BRA.DIV UR5, `(.L_x_8) ;  /* 0x0000000205b07947 */ /* 0x000ff4000b800000 */
[----:B0--3--:R-:W0:Y:S04]  /*0860*/  SHFL.BFLY PT, R11, R10, 0x1, 0x1f ;  /* 0x0c201f000a0b7f89 */ /* 0x009e2800000e0000 */
[----:B--2---:R-:W2:Y:S01]  /*0870*/  SHFL.BFLY PT, R12, R9, 0x1, 0x1f ;  /* 0x0c201f00090c7f89 */ /* 0x004ea200000e0000 */
[----:B0-----:R-:W-:Y:S01]  /*0880*/  FADD.FTZ R11, R10, R11 ;  /* 0x0000000b0a0b7221 */ /* 0x001fe20000010000 */
[----:B--2---:R-:W-:-:S04]  /*0890*/  FADD.FTZ R14, R9, R12 ;  /* 0x0000000c090e7221 */ /* 0x004fc80000010000 */
[----:B------:R-:W0:Y:S04]  /*08a0*/  SHFL.BFLY PT, R12, R11, 0x2, 0x1f ;  /* 0x0c401f000b0c7f89 */ /* 0x000e2800000e0000 */
[----:B------:R-:W2:Y:S01]  /*08b0*/  SHFL.BFLY PT, R13, R14, 0x2, 0x1f ;  /* 0x0c401f000e0d7f89 */ /* 0x000ea200000e0000 */
        /* <DEDUP_REMOVED lines=10> */
[----:B------:R0:W2:Y:S04]  /*0960*/  SHFL.BFLY PT, R11, R10, 0x10, 0x1f ;  /* 0x0e001f000a0b7f89 */ /* 0x0000a800000e0000 */
[----:B------:R0:W3:Y:S02]  /*0970*/  SHFL.BFLY PT, R14, R9, 0x10, 0x1f ;  /* 0x0e001f00090e7f89 */ /* 0x0000e400000e0000 */
.L_x_22:
[----:B------:R-:W-:Y:S01]  /*0980*/  @!P1 SHF.R.U32.HI R12, RZ, 0x3, R0 ;  /* 0x00000003ff0c9819 */ /* 0x000fe20000011600 */
[----:B---3--:R-:W-:Y:S01]  /*0990*/  FADD.FTZ R14, R9, R14 ;  /* 0x0000000e090e7221 */ /* 0x008fe20000010000 */
[----:B--2---:R-:W-:Y:S02]  /*09a0*/  FADD.FTZ R11, R10, R11 ;  /* 0x0000000b0a0b7221 */ /* 0x004fe40000010000 */
[----:B------:R-:W-:-:S05]  /*09b0*/  @!P1 LOP3.LUT R12, R12, 0x1ffffffc, RZ, 0xc0, !PT ;  /* 0x1ffffffc0c0c9812 */ /* 0x000fca00078ec0ff */
[----:B------:R2:W-:Y:S04]  /*09c0*/  @!P1 STS [R12+UR4+0x2000], R14 ;  /* 0x0020000e0c009988 */ /* 0x0005e80008000804 */
[----:B------:R2:W-:Y:S02]  /*09d0*/  @!P1 STS [R12+UR4+0x2080], R11 ;  /* 0x0020800b0c009988 */ /* 0x0005e40008000804 */
.L_x_7:
[----:B------:R-:W-:Y:S05]  /*09e0*/  WARPSYNC.ALL ;  /* 0x0000000000007948 */ /* 0x000fea0003800000 */
[----:B------:R-:W-:Y:S06]  /*09f0*/  BAR.SYNC.DEFER_BLOCKING 0x0 ;  /* 0x0000000000007b1d */ /* 0x000fec0000010000 */
[----:B------:R-:W-:Y:S04]  /*0a00*/  BSSY B0, `(.L_x_9) ;  /* 0x000000c000007945 */ /* 0x000fe80003800000 */
[----:B------:R-:W-:Y:S05]  /*0a10*/  @!P0 BRA `(.L_x_10) ;  /* 0x0000000000288947 */ /* 0x000fea0003800000 */
[----:B--2---:R-:W2:Y:S01]  /*0a20*/  LDS.64 R14, [R6+0x2000] ;  /* 0x00200000060e7984 */ /* 0x004ea20000000a00 */
[----:B------:R-:W3:Y:S03]  /*0a30*/  LDC.64 R12, c[0x0][0x290] ;  /* 0x0000a400ff0c7b82 */ /* 0x000ee60000000a00 */
[----:B------:R-:W4:Y:S05]  /*0a40*/  LDS.64 R16, [R6+0x2080] ;  /* 0x0020800006107984 */ /* 0x000f2a0000000a00 */
[----:B0-----:R-:W0:Y:S01]  /*0a50*/  LDC.64 R10, c[0x0][0x288] ;  /* 0x0000a200ff0a7b82 */ /* 0x001e220000000a00 */
[----:B---3--:R-:W-:-:S04]  /*0a60*/  IMAD.WIDE.U32 R12, R5, 0x4, R12 ;  /* 0x00000004050c7825 */ /* 0x008fc800078e000c */
[----:B0-----:R-:W-:Y:S01]  /*0a70*/  IMAD.WIDE.U32 R10, R5, 0x4, R10 ;  /* 0x00000004050a7825 */ /* 0x001fe200078e000a */
[----:B--2---:R-:W-:Y:S02]  /*0a80*/  F2FP.BF16.F32.PACK_AB R15, R15, R14 ;  /* 0x0000000e0f0f723e */ /* 0x004fe400000010ff */
[----:B----4-:R-:W-:-:S03]  /*0a90*/  F2FP.BF16.F32.PACK_AB R17, R17, R16 ;  /* 0x000000101111723e */ /* 0x010fc600000010ff */
[----:B------:R3:W-:Y:S04]  /*0aa0*/  STG.E desc[UR6][R12.64], R15 ;  /* 0x0000000f0c007986 */ /* 0x0007e8000c101906 */
[----:B------:R3:W-:Y:S02]  /*0ab0*/  STG.E desc[UR6][R10.64], R17 ;  /* 0x000000110a007986 */ /* 0x0007e4000c101906 */
.L_x_10:
[----:B------:R-:W-:Y:S05]  /*0ac0*/  BSYNC B0 ;  /* 0x0000000000007941 */ /* 0x000fea0003800000 */
.L_x_9:
[C---:B------:R-:W-:Y:S02]  /*0ad0*/  ISETP.GT.U32.AND P1, PT, R3.reuse, -0x10001, PT ;  /* 0xfffeffff0300780c */ /* 0x040fe40003f24070 */
[----:B------:R-:W-:Y:S02]  /*0ae0*/  IADD3 R3, R3, 0x10000, RZ ;  /* 0x0001000003037810 */ /* 0x000fe40007ffe0ff */
[----:B------:R-:W-:-:S09]  /*0af0*/  IADD3 R5, R5, 0x8000, RZ ;  /* 0x0000800005057810 */ /* 0x000fd20007ffe0ff */
[----:B------:R-:W-:Y:S05]  /*0b00*/  @P1 BRA `(.L_x_11) ;  /* 0xfffffff400a01947 */ /* 0x000fea000383ffff */
[----:B------:R-:W-:Y:S05]  /*0b10*/  EXIT ;  /* 0x000000000000794d */ /* 0x000fea0003800000 */
.L_x_8:
[----:B------:R-:W-:Y:S01]  /*0b20*/  HFMA2.MMA R19, -RZ, RZ, 0, 5.9604644775390625e-08 ;  /* 0x00000001ff137435 */ /* 0x000fe200000001ff */
[----:B---3--:R-:W-:Y:S01]  /*0b30*/  IMAD.MOV.U32 R20, RZ, RZ, R10 ;  /* 0x000000ffff147224 */ /* 0x008fe200078e000a */
[----:B------:R-:W-:Y:S01]  /*0b40*/  MOV R22, 0x1f ;  /* 0x0000001f00167802 */ /* 0x000fe20000000f00 */
[----:B------:R-:W-:-:S08]  /*0b50*/  IMAD.MOV.U32 R17, RZ, RZ, -0x1 ;  /* 0xffffffffff117424 */ /* 0x000fd000078e00ff */
[----:B012---:R-:W-:Y:S05]  /*0b60*/  WARPSYNC.COLLECTIVE R17, `(.L_x_12) ;  /* 0x0000000011087348 */ /* 0x007fea0003c00000 */
[----:B------:R3:W4:Y:S02]  /*0b70*/  SHFL.BFLY P2, R18, R20, R19, R22 ;  /* 0x0c00001314127389 */ /* 0x0007240000040016 */
[----:B01234-:R-:W-:Y:S01]  /*0b80*/  ENDCOLLECTIVE ;  /* 0x000000000000791b */ /* 0x01ffe20003800000 */
.L_x_12:
[----:B------:R-:W-:Y:S01]  /*0b90*/  IMAD.MOV.U32 R19, RZ, RZ, 0x2 ;  /* 0x00000002ff137424 */ /* 0x000fe200078e00ff */
[----:B------:R-:W-:-:S05]  /*0ba0*/  MOV R11, R18 ;  /* 0x00000012000b7202 */ /* 0x000fca0000000f00 */
[----:B------:R-:W-:-:S05]  /*0bb0*/  FADD.FTZ R11, R10, R11 ;  /* 0x0000000b0a0b7221 */ /* 0x000fca0000010000 */
[----:B------:R-:W-:-:S07]  /*0bc0*/  MOV R20, R11 ;  /* 0x0000000b00147202 */ /* 0x000fce0000000f00 */
[----:B------:R-:W-:Y:S05]  /*0bd0*/  WARPSYNC.COLLECTIVE R17, `(.L_x_13) ;  /* 0x0000000011087348 */ /* 0x000fea0003c00000 */
[----:B------:R0:W1:Y:S02]  /*0be0*/  SHFL.BFLY P2, R18, R20, R19, R22 ;  /* 0x0c00001314127389 */ /* 0x0000640000040016 */
[----:B01----:R-:W-:Y:S01]  /*0bf0*/  ENDCOLLECTIVE ;  /* 0x000000000000791b */ /* 0x003fe20003800000 */
.L_x_13:
[----:B------:R-:W-:Y:S01]  /*0c00*/  IMAD.MOV.U32 R19, RZ, RZ, 0x4 ;  /* 0x00000004ff137424 */ /* 0x000fe200078e00ff */
[----:B------:R-:W-:-:S05]  /*0c10*/  MOV R12, R18 ;  /* 0x00000012000c7202 */ /* 0x000fca0000000f00 */
[----:B------:R-:W-:-:S05]  /*0c20*/  FADD.FTZ R12, R11, R12 ;  /* 0x0000000c0b0c7221 */ /* 0x000fca0000010000 */
[----:B------:R-:W-:-:S07]  /*0c30*/  MOV R20, R12 ;  /* 0x0000000c00147202 */ /* 0x000fce0000000f00 */
[----:B------:R-:W-:Y:S05]  /*0c40*/  WARPSYNC.COLLECTIVE R17, `(.L_x_14) ;  /* 0x0000000011087348 */ /* 0x000fea0003c00000 */
[----:B------:R0:W1:Y:S02]  /*0c50*/  SHFL.BFLY P2, R18, R20, R19, R22 ;  /* 0x0c00001314127389 */ /* 0x0000640000040016 */
[----:B01----:R-:W-:Y:S01]  /*0c60*/  ENDCOLLECTIVE ;  /* 0x000000000000791b */ /* 0x003fe20003800000 */
.L_x_14:
[----:B------:R-:W-:Y:S01]  /*0c70*/  IMAD.MOV.U32 R19, RZ, RZ, 0x8 ;  /* 0x00000008ff137424 */ /* 0x000fe200078e00ff */
[----:B------:R-:W-:-:S05]  /*0c80*/  MOV R13, R18 ;  /* 0x00000012000d7202 */ /* 0x000fca0000000f00 */
[----:B------:R-:W-:-:S05]  /*0c90*/  FADD.FTZ R13, R12, R13 ;  /* 0x0000000d0c0d7221 */ /* 0x000fca0000010000 */
[----:B------:R-:W-:-:S07]  /*0ca0*/  MOV R20, R13 ;  /* 0x0000000d00147202 */ /* 0x000fce0000000f00 */
[----:B------:R-:W-:Y:S05]  /*0cb0*/  WARPSYNC.COLLECTIVE R17, `(.L_x_15) ;  /* 0x0000000011087348 */ /* 0x000fea0003c00000 */
[----:B------:R0:W1:Y:S02]  /*0cc0*/  SHFL.BFLY P2, R18, R20, R19, R22 ;  /* 0x0c00001314127389 */ /* 0x0000640000040016 */
[----:B01----:R-:W-:Y:S01]  /*0cd0*/  ENDCOLLECTIVE ;  /* 0x000000000000791b */ /* 0x003fe20003800000 */
.L_x_15:
[----:B------:R-:W-:Y:S01]  /*0ce0*/  IMAD.MOV.U32 R19, RZ, RZ, 0x10 ;  /* 0x00000010ff137424 */ /* 0x000fe200078e00ff */
[----:B------:R-:W-:-:S05]  /*0cf0*/  MOV R10, R18 ;  /* 0x00000012000a7202 */ /* 0x000fca0000000f00 */
[----:B------:R-:W-:-:S05]  /*0d00*/  FADD.FTZ R10, R13, R10 ;  /* 0x0000000a0d0a7221 */ /* 0x000fca0000010000 */
[----:B------:R-:W-:-:S07]  /*0d10*/  MOV R20, R10 ;  /* 0x0000000a00147202 */ /* 0x000fce0000000f00 */
[----:B------:R-:W-:Y:S05]  /*0d20*/  WARPSYNC.COLLECTIVE R17, `(.L_x_16) ;  /* 0x0000000011087348 */ /* 0x000fea0003c00000 */
[----:B------:R0:W1:Y:S02]  /*0d30*/  SHFL.BFLY P2, R18, R20, R19, R22 ;  /* 0x0c00001314127389 */ /* 0x0000640000040016 */
[----:B01----:R-:W-:Y:S01]  /*0d40*/  ENDCOLLECTIVE ;  /* 0x000000000000791b */ /* 0x003fe20003800000 */
.L_x_16:
[----:B------:R-:W-:Y:S01]  /*0d50*/  MOV R20, R9 ;  /* 0x0000000900147202 */ /* 0x000fe20000000f00 */
[----:B------:R-:W-:Y:S01]  /*0d60*/  IMAD.MOV.U32 R19, RZ, RZ, 0x1 ;  /* 0x00000001ff137424 */ /* 0x000fe200078e00ff */
[----:B------:R-:W-:-:S07]  /*0d70*/  MOV R11, R18 ;  /* 0x00000012000b7202 */ /* 0x000fce0000000f00 */
[----:B------:R-:W-:Y:S05]  /*0d80*/  WARPSYNC.COLLECTIVE R17, `(.L_x_17) ;  /* 0x0000000011087348 */ /* 0x000fea0003c00000 */
[----:B------:R0:W1:Y:S02]  /*0d90*/  SHFL.BFLY P2, R18, R20, R19, R22 ;  /* 0x0c00001314127389 */ /* 0x0000640000040016 */
[----:B01----:R-:W-:Y:S01]  /*0da0*/  ENDCOLLECTIVE ;  /* 0x000000000000791b */ /* 0x003fe20003800000 */
.L_x_17:
[----:B------:R-:W-:Y:S01]  /*0db0*/  IMAD.MOV.U32 R19, RZ, RZ, 0x2 ;  /* 0x00000002ff137424 */ /* 0x000fe200078e00ff */
[----:B------:R-:W-:-:S05]  /*0dc0*/  MOV R12, R18 ;  /* 0x00000012000c7202 */ /* 0x000fca0000000f00 */
[----:B------:R-:W-:-:S05]  /*0dd0*/  FADD.FTZ R14, R9, R12 ;  /* 0x0000000c090e7221 */ /* 0x000fca0000010000 */
[----:B------:R-:W-:-:S07]  /*0de0*/  MOV R20, R14 ;  /* 0x0000000e00147202 */ /* 0x000fce0000000f00 */
[----:B------:R-:W-:Y:S05]  /*0df0*/  WARPSYNC.COLLECTIVE R17, `(.L_x_18) ;  /* 0x0000000011087348 */ /* 0x000fea0003c00000 */
[----:B------:R0:W1:Y:S02]  /*0e00*/  SHFL.BFLY P2, R18, R20, R19, R22 ;  /* 0x0c00001314127389 */ /* 0x0000640000040016 */
[----:B01----:R-:W-:Y:S01]  /*0e10*/  ENDCOLLECTIVE ;  /* 0x000000000000791b */ /* 0x003fe20003800000 */
.L_x_18:
[----:B------:R-:W-:Y:S01]  /*0e20*/  IMAD.MOV.U32 R19, RZ, RZ, 0x4 ;  /* 0x00000004ff137424 */ /* 0x000fe200078e00ff */
[----:B------:R-:W-:-:S05]  /*0e30*/  MOV R13, R18 ;  /* 0x00000012000d7202 */ /* 0x000fca0000000f00 */
[----:B------:R-:W-:-:S05]  /*0e40*/  FADD.FTZ R15, R14, R13 ;  /* 0x0000000d0e0f7221 */ /* 0x000fca0000010000 */
[----:B------:R-:W-:-:S07]  /*0e50*/  MOV R20, R15 ;  /* 0x0000000f00147202 */ /* 0x000fce0000000f00 */
[----:B------:R-:W-:Y:S05]  /*0e60*/  WARPSYNC.COLLECTIVE R17, `(.L_x_19) ;  /* 0x0000000011087348 */ /* 0x000fea0003c00000 */
[----:B------:R0:W1:Y:S02]  /*0e70*/  SHFL.BFLY P2, R18, R20, R19, R22 ;  /* 0x0c00001314127389 */ /* 0x0000640000040016 */
[----:B01----:R-:W-:Y:S01]  /*0e80*/  ENDCOLLECTIVE ;  /* 0x000000000000791b */ /* 0x003fe20003800000 */
.L_x_19:
[----:B------:R-:W-:Y:S01]  /*0e90*/  HFMA2.MMA R19, -RZ, RZ, 0, 4.76837158203125e-07 ;  /* 0x00000008ff137435 */ /* 0x000fe200000001ff */
[----:B------:R-:W-:-:S05]  /*0ea0*/  MOV R16, R18 ;  /* 0x0000001200107202 */ /* 0x000fca0000000f00 */
[----:B------:R-:W-:-:S05]  /*0eb0*/  FADD.FTZ R16, R15, R16 ;  /* 0x000000100f107221 */ /* 0x000fca0000010000 */
[----:B------:R-:W-:-:S07]  /*0ec0*/  MOV R20, R16 ;  /* 0x0000001000147202 */ /* 0x000fce0000000f00 */
[----:B------:R-:W-:Y:S05]  /*0ed0*/  WARPSYNC.COLLECTIVE R17, `(.L_x_20) ;  /* 0x0000000011087348 */ /* 0x000fea0003c00000 */
[----:B------:R0:W1:Y:S02]  /*0ee0*/  SHFL.BFLY P2, R18, R20, R19, R22 ;  /* 0x0c00001314127389 */ /* 0x0000640000040016 */
[----:B01----:R-:W-:Y:S01]  /*0ef0*/  ENDCOLLECTIVE ;  /* 0x000000000000791b */ /* 0x003fe20003800000 */
.L_x_20:
[----:B------:R-:W-:Y:S01]  /*0f00*/  HFMA2.MMA R19, -RZ, RZ, 0, 9.5367431640625e-07 ;  /* 0x00000010ff137435 */ /* 0x000fe200000001ff */
[----:B------:R-:W-:-:S04]  /*0f10*/  IMAD.MOV.U32 R9, RZ, RZ, R18 ;  /* 0x000000ffff097224 */ /* 0x000fc800078e0012 */
[----:B------:R-:W-:-:S05]  /*0f20*/  FADD.FTZ R9, R16, R9 ;  /* 0x0000000910097221 */ /* 0x000fca0000010000 */
[----:B------:R-:W-:-:S07]  /*0f30*/  MOV R20, R9 ;  /* 0x0000000900147202 */ /* 0x000fce0000000f00 */
[----:B------:R-:W-:Y:S05]  /*0f40*/  WARPSYNC.COLLECTIVE R17, `(.L_x_21) ;  /* 0x0000000011087348 */ /* 0x000fea0003c00000 */
[----:B------:R0:W1:Y:S02]  /*0f50*/  SHFL.BFLY P2, R18, R20, R19, R22 ;  /* 0x0c00001314127389 */ /* 0x0000640000040016 */
[----:B01----:R-:W-:Y:S01]  /*0f60*/  ENDCOLLECTIVE ;  /* 0x000000000000791b */ /* 0x003fe20003800000 */
.L_x_21:
[----:B------:R-:W-:Y:S01]  /*0f70*/  MOV R14, R18 ;  /* 0x00000012000e7202 */ /* 0x000fe20000000f00 */
[----:B------:R-:W-:Y:S06]  /*0f80*/  BRA `(.L_x_22) ;  /* 0xfffffff8007c7947 */ /* 0x000fec000383ffff */
.L_x_23:
[----:B------:R-:W-:-:S00]  /*0f90*/  BRA `(.L_x_23) ;  /* 0xfffffffc00fc7947 */ /* 0x000fc0000383ffff */
[----:B------:R-:W-:-:S00]  /*0fa0*/  NOP ;  /* 0x0000000000007918 */ /* 0x000fc00000000000 */
        /* <DEDUP_REMOVED lines=13> */
.L_x_5374:


//--------------------- .text._ZN10layer_norm13ln_bwd_kernelINS_13Kernel_traitsI13__nv_bfloat16fS2_fjLj65536ELj8ELj1ELj8ELj16ENS_18Kernel_traits_baseILj65536ES2_fS2_fjLj256EEEEEEEvNS_9BwdParamsE --------------------------
	.section	.text._ZN10layer_norm13ln_bwd_kernelINS_13Kernel_traitsI13__nv_bfloat16fS2_fjLj65536ELj8ELj1ELj8ELj16ENS_18Kernel_traits_baseILj65536ES2_fS2_fjLj256EEEEEEEvNS_9BwdParamsE,"ax",@progbits
	.align	128
        .global         _ZN10layer_norm13ln_bwd_kernelINS_13Kernel_traitsI13__nv_bfloat16fS2_fjLj65536ELj8ELj1ELj8ELj16ENS_18Kernel_traits_baseILj65536ES2_fS2_fjLj256EEEEEEEvNS_9BwdParamsE
        .type           _ZN10layer_norm13ln_bwd_kernelINS_13Kernel_traitsI13__nv_bfloat16fS2_fjLj65536ELj8ELj1ELj8ELj16ENS_18Kernel_traits_baseILj65536ES2_fS2_fjLj256EEEEEEEvNS_9BwdParamsE,@function
        .size           _ZN10layer_norm13ln_bwd_kernelINS_13Kernel_traitsI13__nv_bfloat16fS2_fjLj65536ELj8ELj1ELj8ELj16ENS_18Kernel_traits_baseILj65536ES2_fS2_fjLj256EEEEEEEvNS_9BwdParamsE,(.L_x_5375 - _ZN10layer_norm13ln_bwd_kernelINS_13Kernel_traitsI13__nv_bfloat16fS2_fjLj65536ELj8ELj1ELj8ELj16ENS_18Kernel_traits_baseILj65536ES2_fS2_fjLj256EEEEEEEvNS_9BwdParamsE)
        .other          _ZN10layer_norm13ln_bwd_kernelINS_13Kernel_traitsI13__nv_bfloat16fS2_fjLj65536ELj8ELj1ELj8ELj16ENS_18Kernel_traits_baseILj65536ES2_fS2_fjLj256EEEEEEEvNS_9BwdParamsE,@"STO_CUDA_ENTRY STV_DEFAULT"
_ZN10layer_norm13ln_bwd_kernelINS_13Kernel_traitsI13__nv_bfloat16fS2_fjLj65536ELj8ELj1ELj8ELj16ENS_18Kernel_traits_baseILj65536ES2_fS2_fjLj256EEEEEEEvNS_9BwdParamsE:
.text._ZN10layer_norm13ln_bwd_kernelINS_13Kernel_traitsI13__nv_bfloat16fS2_fjLj65536ELj8ELj1ELj8ELj16ENS_18Kernel_traits_baseILj65536ES2_fS2_fjLj256EEEEEEEvNS_9BwdParamsE:
[----:B------:R-:W-:Y:S01]  /*0000*/  LDC R1, c[0x0][0x28] ;  /* 0x00000a00ff017b82 */ /* 0x000fe20000000800 */
[----:B------:R-:W0:Y:S01]  /*0010*/  S2R R32, SR_CTAID.X ;  /* 0x0000000000207919 */ /* 0x000e220000002500 */
[----:B------:R-:W-:Y:S01]  /*0020*/  ULDC.64 UR4, c[0x0][0x228] ;  /* 0x00008a0000047ab9 */ /* 0x000fe20000000a00 */
[----:B------:R-:W-:Y:S01]  /*0030*/  ULDC.64 UR6, c[0x0][0x208] ;  /* 0x0000820000067ab9 */ /* 0x000fe20000000a00 */
[----:B------:R-:W-:Y:S01]  /*0040*/  ISETP.NE.U32.AND P0, PT, RZ, UR4, PT ;  /* 0x00000004ff007c0c */ /* 0x000fe2000bf05070 */
[----:B------:R-:W1:Y:S01]  /*0050*/  S2R R0, SR_TID.X ;  /* 0x0000000000007919 */ /* 0x000e620000002100 */
[----:B------:R-:W-:Y:S02]  /*0060*/  ULDC UR4, c[0x0][0x214] ;  /* 0x0000850000047ab9 */ /* 0x000fe40000000800 */
[----:B------:R-:W-:-:S13]  /*0070*/  ISETP.NE.AND.EX P0, PT, RZ, UR5, PT, P0 ;  /* 0x00000005ff007c0c */ /* 0x000fda000bf05300 */
[----:B------:R-:W2:Y:S08]  /*0080*/  @P0 LDC.64 R6, c[0x0][0x248] ;  /* 0x00009200ff060b82 */ /* 0x000eb00000000a00 */
[----:B------:R-:W3:Y:S01]  /*0090*/  @P0 LDC.64 R16, c[0x0][0x248] ;  /* 0x00009200ff100b82 */ /* 0x000ee20000000a00 */
[----:B0-----:R-:W-:Y:S02]  /*00a0*/  LOP3.LUT R2, R32, 0x7, RZ, 0xc0, !PT ;  /* 0x0000000720027812 */ /* 0x001fe400078ec0ff */
[----:B-1----:R-:W-:-:S05]  /*00b0*/  LOP3.LUT R3, R0, 0x1f, RZ, 0xc0, !PT ;  /* 0x0000001f00037812 */ /* 0x002fca00078ec0ff */
[----:B------:R-:W0:Y:S01]  /*00c0*/  @P0 LDC.64 R12, c[0x0][0x248] ;  /* 0x00009200ff0c0b82 */ /* 0x000e220000000a00 */
[----:B------:R-:W-:-:S04]  /*00d0*/  SHF.L.U32 R4, R2, 0x8, RZ ;  /* 0x0000000802047819 */ /* 0x000fc800000006ff */
[----:B------:R-:W-:-:S03]  /*00e0*/  LOP3.LUT R5, R4, 0x700, R3, 0xe2, !PT ;  /* 0x0000070004057812 */ /* 0x000fc600078ee203 */
[----:B------:R-:W1:Y:S01]  /*00f0*/  @P0 LDC.64 R14, c[0x0][0x248] ;  /* 0x00009200ff0e0b82 */ /* 0x000e620000000a00 */
[----:B------:R-:W-:-:S04]  /*0100*/  LOP3.LUT R4, R5, 0xe0, R0, 0xf8, !PT ;  /* 0x000000e005047812 */ /* 0x000fc800078ef800 */
[C---:B------:R-:W-:Y:S02]  /*0110*/  @P0 IADD3 R5, R4.reuse, 0x800, RZ ;  /* 0x0000080004050810 */ /* 0x040fe40007ffe0ff */
[C---:B------:R-:W-:Y:S01]  /*0120*/  @P0 IADD3 R9, R4.reuse, 0x1000, RZ ;  /* 0x0000100004090810 */ /* 0x040fe20007ffe0ff */
[----:B------:R-:W4:Y:S01]  /*0130*/  @P0 LDC.64 R26, c[0x0][0x248] ;  /* 0x00009200ff1a0b82 */ /* 0x000f220000000a00 */
[C---:B------:R-:W-:Y:S01]  /*0140*/  @P0 IADD3 R11, R4.reuse, 0x1800, RZ ;  /* 0x00001800040b0810 */ /* 0x040fe20007ffe0ff */
[----:B--2---:R-:W-:Y:S01]  /*0150*/  @P0 IMAD.WIDE.U32 R6, R5, 0x8, R6 ;  /* 0x0000000805060825 */ /* 0x004fe200078e0006 */
[C---:B------:R-:W-:Y:S02]  /*0160*/  @P0 IADD3 R5, R4.reuse, 0x2000, RZ ;  /* 0x0000200004050810 */ /* 0x040fe40007ffe0ff */
[----:B------:R-:W-:Y:S02]  /*0170*/  @P0 IADD3 R25, R4, 0x3800, RZ ;  /* 0x0000380004190810 */ /* 0x000fe40007ffe0ff */
[----:B------:R-:W5:Y:S01]  /*0180*/  @P0 LDG.E.64 R108, desc[UR6][R6.64] ;  /* 0x00000006066c0981 */ /* 0x000f62000c1e1b00 */
[----:B------:R-:W2:Y:S01]  /*0190*/  @P0 LDC.64 R22, c[0x0][0x248] ;  /* 0x00009200ff160b82 */ /* 0x000ea20000000a00 */
[----:B---3--:R-:W-:-:S07]  /*01a0*/  @P0 IMAD.WIDE.U32 R16, R5, 0x8, R16 ;  /* 0x0000000805100825 */ /* 0x008fce00078e0010 */
[----:B------:R-:W3:Y:S01]  /*01b0*/  @P0 LDC.64 R18, c[0x0][0x248] ;  /* 0x00009200ff120b82 */ /* 0x000ee20000000a00 */
[----:B0-----:R-:W-:-:S07]  /*01c0*/  @P0 IMAD.WIDE.U32 R12, R9, 0x8, R12 ;  /* 0x00000008090c0825 */ /* 0x001fce00078e000c */
[----:B------:R-:W0:Y:S01]  /*01d0*/  @P0 LDC.64 R20, c[0x0][0x248] ;  /* 0x00009200ff140b82 */ /* 0x000e220000000a00 */
[----:B-1----:R-:W-:Y:S01]  /*01e0*/  @P0 IMAD.WIDE.U32 R14, R11, 0x8, R14 ;  /* 0x000000080b0e0825 */ /* 0x002fe200078e000e */
[----:B------:R-:W-:Y:S01]  /*01f0*/  SHF.R.U32.HI R5, RZ, 0x3, R32 ;  /* 0x00000003ff057819 */ /* 0x000fe20000011620 */
[----:B------:R-:W5:Y:S01]  /*0200*/  @P0 LDG.E.64 R112, desc[UR6][R12.64] ;  /* 0x000000060c700981 */ /* 0x000f62000c1e1b00 */
[C---:B------:R-:W-:Y:S02]  /*0210*/  @P0 IADD3 R9, R4.reuse, 0x2800, RZ ;  /* 0x0000280004090810 */ /* 0x040fe40007ffe0ff */
[C---:B------:R-:W-:Y:S01]  /*0220*/  @P0 IADD3 R11, R4.reuse, 0x3000, RZ ;  /* 0x00003000040b0810 */ /* 0x040fe20007ffe0ff */
[----:B------:R1:W5:Y:S01]  /*0230*/  @P0 LDG.E.64 R116, desc[UR6][R14.64] ;  /* 0x000000060e740981 */ /* 0x000362000c1e1b00 */
[----:B----4-:R-:W-:Y:S01]  /*0240*/  @P0 LEA R24, P1, R4, R26, 0x3 ;  /* 0x0000001a04180211 */ /* 0x010fe200078218ff */
[----:B--2---:R-:W-:Y:S01]  /*0250*/  @P0 IMAD.WIDE.U32 R22, R25, 0x8, R22 ;  /* 0x0000000819160825 */ /* 0x004fe200078e0016 */
[----:B------:R-:W-:Y:S01]  /*0260*/  LEA.HI R134, R0, R5, RZ, 0x18 ;  /* 0x0000000500867211 */ /* 0x000fe200078fc0ff */
[----:B------:R-:W5:Y:S01]  /*0270*/  @P0 LDG.E.64 R120, desc[UR6][R16.64] ;  /* 0x0000000610780981 */ /* 0x000f62000c1e1b00 */
[----:B------:R-:W-:-:S02]  /*0280*/  @P0 LEA.HI.X R25, R4, R27, RZ, 0x3, P1 ;  /* 0x0000001b04190211 */ /* 0x000fc400008f1cff */
[----:B------:R-:W-:Y:S01]  /*0290*/  MOV R54, R134 ;  /* 0x0000008600367202 */ /* 0x000fe20000000f00 */
[----:B------:R-:W5:Y:S01]  /*02a0*/  @P0 LDG.E.64 R132, desc[UR6][R22.64] ;  /* 0x0000000616840981 */ /* 0x000f62000c1e1b00 */
[----:B---3--:R-:W-:-:S03]  /*02b0*/  @P0 IMAD.WIDE.U32 R18, R9, 0x8, R18 ;  /* 0x0000000809120825 */ /* 0x008fc600078e0012 */
[----:B------:R-:W5:Y:S04]  /*02c0*/  @P0 LDG.E.64 R104, desc[UR6][R24.64] ;  /* 0x0000000618680981 */ /* 0x000f68000c1e1b00 */
[----:B------:R2:W5:Y:S01]  /*02d0*/  @P0 LDG.E.64 R124, desc[UR6][R18.64] ;  /* 0x00000006127c0981 */ /* 0x000562000c1e1b00 */
[----:B0-----:R-:W-:-:S05]  /*02e0*/  @P0 IMAD.WIDE.U32 R20, R11, 0x8, R20 ;  /* 0x000000080b140825 */ /* 0x001fca00078e0014 */
[----:B------:R0:W5:Y:S01]  /*02f0*/  @P0 LDG.E.64 R128, desc[UR6][R20.64] ;  /* 0x0000000614800981 */ /* 0x000162000c1e1b00 */
[----:B------:R-:W-:Y:S02]  /*0300*/  ISETP.GE.AND P0, PT, R54, UR4, PT ;  /* 0x0000000436007c0c */ /* 0x000fe4000bf06270 */
[----:B------:R-:W-:Y:S02]  /*0310*/  CS2R R10, SRZ ;  /* 0x00000000000a7805 */ /* 0x000fe4000001ff00 */
[----:B------:R-:W-:Y:S02]  /*0320*/  CS2R R8, SRZ ;  /* 0x0000000000087805 */ /* 0x000fe4000001ff00 */
[----:B-1----:R-:W-:Y:S02]  /*0330*/  CS2R R14, SRZ ;  /* 0x00000000000e7805 */ /* 0x002fe4000001ff00 */
[----:B------:R-:W-:Y:S02]  /*0340*/  CS2R R12, SRZ ;  /* 0x00000000000c7805 */ /* 0x000fe4000001ff00 */
[----:B--2---:R-:W-:-:S02]  /*0350*/  CS2R R18, SRZ ;  /* 0x0000000000127805 */ /* 0x004fc4000001ff00 */
[----:B------:R-:W-:Y:S02]  /*0360*/  CS2R R16, SRZ ;  /* 0x0000000000107805 */ /* 0x000fe4000001ff00 */
[----:B------:R-:W-:Y:S02]  /*0370*/  CS2R R22, SRZ ;  /* 0x0000000000167805 */ /* 0x000fe4000001ff00 */
[----:B------:R-:W-:Y:S02]  /*0380*/  CS2R R26, SRZ ;  /* 0x00000000001a7805 */ /* 0x000fe4000001ff00 */
[----:B0-----:R-:W-:Y:S02]  /*0390*/  CS2R R20, SRZ ;  /* 0x0000000000147805 */ /* 0x001fe4000001ff00 */
[----:B------:R-:W-:Y:S02]  /*03a0*/  CS2R R24, SRZ ;  /* 0x0000000000187805 */ /* 0x000fe4000001ff00 */
[----:B------:R-:W-:-:S02]  /*03b0*/  CS2R R78, SRZ ;  /* 0x00000000004e7805 */ /* 0x000fc4000001ff00 */
[----:B------:R-:W-:Y:S02]  /*03c0*/  CS2R R76, SRZ ;  /* 0x00000000004c7805 */ /* 0x000fe4000001ff00 */
[----:B------:R-:W-:Y:S02]  /*03d0*/  CS2R R70, SRZ ;  /* 0x0000000000467805 */ /* 0x000fe4000001ff00 */
[----:B------:R-:W-:Y:S02]  /*03e0*/  CS2R R68, SRZ ;  /* 0x0000000000447805 */ /* 0x000fe4000001ff00 */
[----:B------:R-:W-:Y:S02]  /*03f0*/  CS2R R66, SRZ ;  /* 0x0000000000427805 */ /* 0x000fe4000001ff00 */
        /* <DEDUP_REMOVED lines=16> */
[----:B------:R-:W-:Y:S01]  /*0500*/  CS2R R56, SRZ ;  /* 0x0000000000387805 */ /* 0x000fe2000001ff00 */
[----:B------:R-:W-:Y:S06]  /*0510*/  @P0 BRA `(.L_x_24) ;  /* 0x0000003800400947 */ /* 0x000fec0003800000 */
[----:B------:R-:W0:Y:S02]  /*0520*/  LDC.64 R6, c[0x0][0x240] ;  /* 0x00009000ff067b82 */ /* 0x000e240000000a00 */
[----:B0-----:R-:W-:-:S05]  /*0530*/  IMAD.WIDE.U32 R6, R4, 0x8, R6 ;  /* 0x0000000804067825 */ /* 0x001fca00078e0006 */
[----:B------:R-:W2:Y:S04]  /*0540*/  LDG.E.64 R8, desc[UR6][R6.64] ;  /* 0x0000000606087981 */ /* 0x000ea8000c1e1b00 */
[----:B------:R-:W3:Y:S04]  /*0550*/  LDG.E.64 R10, desc[UR6][R6.64+0x4000] ;  /* 0x00400006060a7981 */ /* 0x000ee8000c1e1b00 */
[----:B------:R-:W4:Y:S04]  /*0560*/  LDG.E.64 R12, desc[UR6][R6.64+0x8000] ;  /* 0x00800006060c7981 */ /* 0x000f28000c1e1b00 */
[----:B------:R-:W4:Y:S04]  /*0570*/  LDG.E.64 R14, desc[UR6][R6.64+0xc000] ;  /* 0x00c00006060e7981 */ /* 0x000f28000c1e1b00 */
[----:B------:R-:W4:Y:S04]  /*0580*/  LDG.E.64 R16, desc[UR6][R6.64+0x10000] ;  /* 0x0100000606107981 */ /* 0x000f28000c1e1b00 */
[----:B------:R-:W4:Y:S04]  /*0590*/  LDG.E.64 R18, desc[UR6][R6.64+0x14000] ;  /* 0x0140000606127981 */ /* 0x000f28000c1e1b00 */
[----:B------:R-:W4:Y:S04]  /*05a0*/  LDG.E.64 R20, desc[UR6][R6.64+0x18000] ;  /* 0x0180000606147981 */ /* 0x000f28000c1e1b00 */
[----:B------:R0:W4:Y:S01]  /*05b0*/  LDG.E.64 R22, desc[UR6][R6.64+0x1c000] ;  /* 0x01c0000606167981 */ /* 0x000122000c1e1b00 */
[--C-:B-----5:R-:W-:Y:S01]  /*05c0*/  SHF.R.U64 R152, R104, 0x10, R105.reuse ;  /* 0x0000001068987819 */ /* 0x120fe20000001269 */
[----:B------:R-:W-:Y:S01]  /*05d0*/  HFMA2.MMA R186, -RZ, RZ, 0, 5.9604644775390625e-08 ;  /* 0x00000001ffba7435 */ /* 0x000fe200000001ff */
[----:B------:R-:W-:-:S02]  /*05e0*/  SHF.R.U32.HI R154, RZ, 0x10, R105 ;  /* 0x00000010ff9a7819 */ /* 0x000fc40000011669 */
[----:B------:R-:W-:Y:S02]  /*05f0*/  CS2R R150, SRZ ;  /* 0x0000000000967805 */ /* 0x000fe4000001ff00 */
[--C-:B------:R-:W-:Y:S02]  /*0600*/  SHF.R.U64 R156, R108, 0x10, R109.reuse ;  /* 0x000000106c9c7819 */ /* 0x100fe4000000126d */
[----:B------:R-:W-:Y:S02]  /*0610*/  CS2R R24, SRZ ;  /* 0x0000000000187805 */ /* 0x000fe4000001ff00 */
[----:B------:R-:W-:Y:S02]  /*0620*/  SHF.R.U32.HI R158, RZ, 0x10, R109 ;  /* 0x00000010ff9e7819 */ /* 0x000fe4000001166d */
[----:B------:R-:W-:Y:S02]  /*0630*/  CS2R R26, SRZ ;  /* 0x00000000001a7805 */ /* 0x000fe4000001ff00 */
[----:B------:R-:W-:-:S02]  /*0640*/  SHF.R.U64 R160, R112, 0x10, R113 ;  /* 0x0000001070a07819 */ /* 0x000fc40000001271 */
[----:B0-----:R-:W-:Y:S02]  /*0650*/  CS2R R6, SRZ ;  /* 0x0000000000067805 */ /* 0x001fe4000001ff00 */
[----:B------:R-:W-:Y:S02]  /*0660*/  SHF.R.U32.HI R162, RZ, 0x10, R113 ;  /* 0x00000010ffa27819 */ /* 0x000fe40000011671 */
[----:B------:R-:W-:Y:S02]  /*0670*/  CS2R R28, SRZ ;  /* 0x00000000001c7805 */ /* 0x000fe4000001ff00 */
[--C-:B------:R-:W-:Y:S02]  /*0680*/  SHF.R.U64 R164, R116, 0x10, R117.reuse ;  /* 0x0000001074a47819 */ /* 0x100fe40000001275 */
[----:B------:R-:W-:Y:S02]  /*0690*/  CS2R R88, SRZ ;  /* 0x0000000000587805 */ /* 0x000fe4000001ff00 */
[----:B------:R-:W-:-:S02]  /*06a0*/  SHF.R.U32.HI R166, RZ, 0x10, R117 ;  /* 0x00000010ffa67819 */ /* 0x000fc40000011675 */
[----:B------:R-:W-:Y:S02]  /*06b0*/  CS2R R92, SRZ ;  /* 0x00000000005c7805 */ /* 0x000fe4000001ff00 */
[--C-:B------:R-:W-:Y:S02]  /*06c0*/  SHF.R.U64 R168, R120, 0x10, R121.reuse ;  /* 0x0000001078a87819 */ /* 0x100fe40000001279 */
[----:B------:R-:W-:Y:S02]  /*06d0*/  CS2R R90, SRZ ;  /* 0x00000000005a7805 */ /* 0x000fe4000001ff00 */
[----:B------:R-:W-:Y:S02]  /*06e0*/  SHF.R.U32.HI R170, RZ, 0x10, R121 ;  /* 0x00000010ffaa7819 */ /* 0x000fe40000011679 */
[----:B------:R-:W-:Y:S02]  /*06f0*/  CS2R R96, SRZ ;  /* 0x0000000000607805 */ /* 0x000fe4000001ff00 */
[----:B------:R-:W-:-:S02]  /*0700*/  SHF.R.U64 R172, R124, 0x10, R125 ;  /* 0x000000107cac7819 */ /* 0x000fc4000000127d */
[----:B------:R-:W-:Y:S02]  /*0710*/  CS2R R94, SRZ ;  /* 0x00000000005e7805 */ /* 0x000fe4000001ff00 */
        /* <DEDUP_REMOVED lines=10> */
[----:B------:R-:W-:-:S02]  /*07c0*/  SHF.L.U32 R103, R104, 0x10, RZ ;  /* 0x0000001068677819 */ /* 0x000fc400000006ff */
[----:B------:R-:W-:Y:S02]  /*07d0*/  CS2R R36, SRZ ;  /* 0x0000000000247805 */ /* 0x000fe4000001ff00 */
[----:B------:R-:W-:Y:S02]  /*07e0*/  SHF.L.U32 R107, R108, 0x10, RZ ;  /* 0x000000106c6b7819 */ /* 0x000fe400000006ff */
[----:B------:R-:W-:Y:S02]  /*07f0*/  CS2R R38, SRZ ;  /* 0x0000000000267805 */ /* 0x000fe4000001ff00 */
[----:B------:R-:W-:Y:S02]  /*0800*/  SHF.L.U32 R111, R112, 0x10, RZ ;  /* 0x00000010706f7819 */ /* 0x000fe400000006ff */
        /* <DEDUP_REMOVED lines=14> */
[----:B------:R-:W-:Y:S02]  /*08f0*/  SHF.L.U32 R113, R113, 0x10, RZ ;  /* 0x0000001071717819 */ /* 0x000fe400000006ff */
[----:B------:R-:W-:Y:S02]  /*0900*/  SHF.L.U32 R117, R117, 0x10, RZ ;  /* 0x0000001075757819 */ /* 0x000fe400000006ff */
[----:B------:R-:W-:Y:S02]  /*0910*/  SHF.L.U32 R121, R121, 0x10, RZ ;  /* 0x0000001079797819 */ /* 0x000fe400000006ff */
[----:B------:R-:W-:Y:S02]  /*0920*/  SHF.L.U32 R125, R125, 0x10, RZ ;  /* 0x000000107d7d7819 */ /* 0x000fe400000006ff */
[----:B------:R-:W-:Y:S02]  /*0930*/  SHF.L.U32 R129, R129, 0x10, RZ ;  /* 0x0000001081817819 */ /* 0x000fe400000006ff */
[----:B------:R-:W-:-:S02]  /*0940*/  SHF.L.U32 R133, R133, 0x10, RZ ;  /* 0x0000001085857819 */ /* 0x000fc400000006ff */
[----:B------:R-:W-:Y:S02]  /*0950*/  MOV R55, RZ ;  /* 0x000000ff00377202 */ /* 0x000fe40000000f00 */
[----:B------:R-:W-:Y:S02]  /*0960*/  SHF.L.U32 R152, R152, 0x10, RZ ;  /* 0x0000001098987819 */ /* 0x000fe400000006ff */
[----:B------:R-:W-:Y:S02]  /*0970*/  SHF.L.U32 R154, R154, 0x10, RZ ;  /* 0x000000109a9a7819 */ /* 0x000fe400000006ff */
[----:B------:R-:W-:Y:S02]  /*0980*/  SHF.L.U32 R156, R156, 0x10, RZ ;  /* 0x000000109c9c7819 */ /* 0x000fe400000006ff */
[----:B------:R-:W-:Y:S02]  /*0990*/  SHF.L.U32 R158, R158, 0x10, RZ ;  /* 0x000000109e9e7819 */ /* 0x000fe400000006ff */
[----:B------:R-:W-:-:S02]  /*09a0*/  SHF.L.U32 R160, R160, 0x10, RZ ;  /* 0x00000010a0a07819 */ /* 0x000fc400000006ff */
[----:B------:R-:W-:Y:S02]  /*09b0*/  SHF.L.U32 R162, R162, 0x10, RZ ;  /* 0x00000010a2a27819 */ /* 0x000fe400000006ff */
        /* <DEDUP_REMOVED lines=10> */
[----:B--2---:R-:W-:-:S02]  /*0a60*/  SHF.R.U64 R153, R8, 0x10, R9 ;  /* 0x0000001008997819 */ /* 0x004fc40000001209 */
[----:B------:R-:W-:Y:S02]  /*0a70*/  SHF.R.U32.HI R155, RZ, 0x10, R9 ;  /* 0x00000010ff9b7819 */ /* 0x000fe40000011609 */
[--C-:B---3--:R-:W-:Y:S02]  /*0a80*/  SHF.R.U64 R157, R10, 0x10, R11.reuse ;  /* 0x000000100a9d7819 */ /* 0x108fe4000000120b */
[----:B------:R-:W-:Y:S02]  /*0a90*/  SHF.R.U32.HI R159, RZ, 0x10, R11 ;  /* 0x00000010ff9f7819 */ /* 0x000fe4000001160b */
[--C-:B----4-:R-:W-:Y:S02]  /*0aa0*/  SHF.R.U64 R161, R12, 0x10, R13.reuse ;  /* 0x000000100ca17819 */ /* 0x110fe4000000120d */
[----:B------:R-:W-:Y:S02]  /*0ab0*/  SHF.R.U32.HI R163, RZ, 0x10, R13 ;  /* 0x00000010ffa37819 */ /* 0x000fe4000001160d */
[----:B------:R-:W-:-:S02]  /*0ac0*/  SHF.R.U64 R165, R14, 0x10, R15 ;  /* 0x000000100ea57819 */ /* 0x000fc4000000120f */
[----:B------:R-:W-:Y:S02]  /*0ad0*/  SHF.R.U32.HI R167, RZ, 0x10, R15 ;  /* 0x00000010ffa77819 */ /* 0x000fe4000001160f */
[--C-:B------:R-:W-:Y:S02]  /*0ae0*/  SHF.R.U64 R169, R16, 0x10, R17.reuse ;  /* 0x0000001010a97819 */ /* 0x100fe40000001211 */
[----:B------:R-:W-:Y:S02]  /*0af0*/  SHF.R.U32.HI R171, RZ, 0x10, R17 ;  /* 0x00000010ffab7819 */ /* 0x000fe40000011611 */
[--C-:B------:R-:W-:Y:S02]  /*0b00*/  SHF.R.U64 R173, R18, 0x10, R19.reuse ;  /* 0x0000001012ad7819 */ /* 0x100fe40000001213 */
[----:B------:R-:W-:Y:S02]  /*0b10*/  SHF.R.U32.HI R175, RZ, 0x10, R19 ;  /* 0x00000010ffaf7819 */ /* 0x000fe40000011613 */
[----:B------:R-:W-:-:S02]  /*0b20*/  SHF.R.U64 R177, R20, 0x10, R21 ;  /* 0x0000001014b17819 */ /* 0x000fc40000001215 */
[----:B------:R-:W-:Y:S02]  /*0b30*/  SHF.R.U32.HI R179, RZ, 0x10, R21 ;  /* 0x00000010ffb37819 */ /* 0x000fe40000011615 */
[--C-:B------:R-:W-:Y:S02]  /*0b40*/  SHF.R.U64 R181, R22, 0x10, R23.reuse ;  /* 0x0000001016b57819 */ /* 0x100fe40000001217 */
[----:B------:R-:W-:Y:S02]  /*0b50*/  SHF.R.U32.HI R183, RZ, 0x10, R23 ;  /* 0x00000010ffb77819 */ /* 0x000fe40000011617 */
[----:B------:R-:W-:Y:S02]  /*0b60*/  SHF.L.U32 R102, R8, 0x10, RZ ;  /* 0x0000001008667819 */ /* 0x000fe400000006ff */
[----:B------:R-:W-:Y:S02]  /*0b70*/  SHF.L.U32 R104, R9, 0x10, RZ ;  /* 0x0000001009687819 */ /* 0x000fe400000006ff */
[----:B------:R-:W-:-:S02]  /*0b80*/  CS2R R8, SRZ ;  /* 0x0000000000087805 */ /* 0x000fc4000001ff00 */
[----:B------:R-:W-:Y:S02]  /*0b90*/  SHF.L.U32 R106, R10, 0x10, RZ ;  /* 0x000000100a6a7819 */ /* 0x000fe400000006ff */
[----:B------:R-:W-:Y:S02]  /*0ba0*/  SHF.L.U32 R108, R11, 0x10, RZ ;  /* 0x000000100b6c7819 */ /* 0x000fe400000006ff */
[----:B------:R-:W-:Y:S02]  /*0bb0*/  CS2R R10, SRZ ;  /* 0x00000000000a7805 */ /* 0x000fe4000001ff00 */
        /* <DEDUP_REMOVED lines=33> */
[----:B------:R-:W-:-:S07]  /*0dd0*/  SHF.L.U32 R183, R183, 0x10, RZ ;  /* 0x00000010b7b77819 */ /* 0x000fce00000006ff */
.L_x_30:
[----:B------:R-:W-:Y:S01]  /*0de0*/  ULDC.64 UR4, c[0x0][0x228] ;  /* 0x00008a0000047ab9 */ /* 0x000fe20000000a00 */
[----:B------:R-:W-:Y:S02]  /*0df0*/  SHF.L.U32 R199, R54, 0xe, RZ ;  /* 0x0000000e36c77819 */ /* 0x000fe400000006ff */
[----:B------:R-:W-:Y:S02]  /*0e00*/  ISETP.NE.U32.AND P0, PT, RZ, UR4, PT ;  /* 0x00000004ff007c0c */ /* 0x000fe4000bf05070 */
[----:B------:R-:W-:Y:S02]  /*0e10*/  LOP3.LUT R199, R199, R4, RZ, 0xfc, !PT ;  /* 0x00000004c7c77212 */ /* 0x000fe400078efcff */
[----:B------:R-:W-:-:S13]  /*0e20*/  ISETP.NE.AND.EX P0, PT, RZ, UR5, PT, P0 ;  /* 0x00000005ff007c0c */ /* 0x000fda000bf05300 */
[----:B0-----:R-:W0:Y:S01]  /*0e30*/  @P0 LDC.64 R64, c[0x0][0x228] ;  /* 0x00008a00ff400b82 */ /* 0x001e220000000a00 */
[C---:B------:R-:W-:Y:S02]  /*0e40*/  @P0 LEA R56, P1, R199.reuse, UR4, 0x4 ;  /* 0x00000004c7380c11 */ /* 0x040fe4000f8220ff */
[C---:B------:R-:W-:Y:S02]  /*0e50*/  IADD3 R193, R199.reuse, 0x1000, RZ ;  /* 0x00001000c7c17810 */ /* 0x040fe40007ffe0ff */
[----:B------:R-:W-:-:S03]  /*0e60*/  @P0 LEA.HI.X R57, R199, UR5, RZ, 0x4, P1 ;  /* 0x00000005c7390c11 */ /* 0x000fc600088f24ff */
[----:B------:R-:W1:Y:S01]  /*0e70*/  @P0 LDC.64 R60, c[0x0][0x228] ;  /* 0x00008a00ff3c0b82 */ /* 0x000e620000000a00 */
[----:B------:R-:W-:Y:S02]  /*0e80*/  IADD3 R191, R199, 0x800, RZ ;  /* 0x00000800c7bf7810 */ /* 0x000fe40007ffe0ff */
[----:B------:R-:W2:Y:S05]  /*0e90*/  @P0 LDG.E.128 R56, desc[UR6][R56.64] ;  /* 0x0000000638380981 */ /* 0x000eaa000c1e1d00 */
[----:B------:R-:W3:Y:S08]  /*0ea0*/  @P0 LDC.64 R68, c[0x0][0x228] ;  /* 0x00008a00ff440b82 */ /* 0x000ef00000000a00 */
[----:B------:R-:W4:Y:S08]  /*0eb0*/  @P0 LDC.64 R72, c[0x0][0x228] ;  /* 0x00008a00ff480b82 */ /* 0x000f300000000a00 */
[----:B------:R-:W5:Y:S01]  /*0ec0*/  @P0 LDC.64 R76, c[0x0][0x228] ;  /* 0x00008a00ff4c0b82 */ /* 0x000f620000000a00 */
[----:B0-----:R-:W-:Y:S01]  /*0ed0*/  @P0 IMAD.WIDE.U32 R64, R193, 0x10, R64 ;  /* 0x00000010c1400825 */ /* 0x001fe200078e0040 */
[----:B------:R-:W-:-:S02]  /*0ee0*/  IADD3 R195, R199, 0x1800, RZ ;  /* 0x00001800c7c37810 */ /* 0x000fc40007ffe0ff */
[----:B------:R-:W-:Y:S01]  /*0ef0*/  IADD3 R197, R199, 0x2000, RZ ;  /* 0x00002000c7c57810 */ /* 0x000fe20007ffe0ff */
[----:B-1----:R-:W-:Y:S02]  /*0f00*/  @P0 IMAD.WIDE.U32 R60, R191, 0x10, R60 ;  /* 0x00000010bf3c0825 */ /* 0x002fe400078e003c */
[----:B------:R-:W2:Y:S01]  /*0f10*/  @P0 LDG.E.128 R64, desc[UR6][R64.64] ;  /* 0x0000000640400981 */ /* 0x000ea2000c1e1d00 */
[----:B------:R-:W0:Y:S01]  /*0f20*/  @P0 LDC.64 R80, c[0x0][0x228] ;  /* 0x00008a00ff500b82 */ /* 0x000e220000000a00 */
[----:B---3--:R-:W-:Y:S01]  /*0f30*/  @P0 IMAD.WIDE.U32 R68, R195, 0x10, R68 ;  /* 0x00000010c3440825 */ /* 0x008fe200078e0044 */
[----:B------:R-:W-:Y:S01]  /*0f40*/  IADD3 R185, R199, 0x2800, RZ ;  /* 0x00002800c7b97810 */ /* 0x000fe20007ffe0ff */
[----:B------:R-:W3:Y:S04]  /*0f50*/  @P0 LDG.E.128 R60, desc[UR6][R60.64] ;  /* 0x000000063c3c0981 */ /* 0x000ee8000c1e1d00 */
[----:B------:R-:W3:Y:S01]  /*0f60*/  @P0 LDG.E.128 R68, desc[UR6][R68.64] ;  /* 0x0000000644440981 */ /* 0x000ee2000c1e1d00 */
[----:B------:R-:W1:Y:S01]  /*0f70*/  @P0 LDC.64 R84, c[0x0][0x228] ;  /* 0x00008a00ff540b82 */ /* 0x000e620000000a00 */
[----:B----4-:R-:W-:Y:S01]  /*0f80*/  @P0 IMAD.WIDE.U32 R72, R197, 0x10, R72 ;  /* 0x00000010c5480825 */ /* 0x010fe200078e0048 */
[----:B------:R-:W-:-:S05]  /*0f90*/  IADD3 R187, R199, 0x3000, RZ ;  /* 0x00003000c7bb7810 */ /* 0x000fca0007ffe0ff */
[----:B------:R-:W4:Y:S01]  /*0fa0*/  @P0 LDG.E.128 R72, desc[UR6][R72.64] ;  /* 0x0000000648480981 */ /* 0x000f22000c1e1d00 */
[----:B-----5:R-:W-:Y:S01]  /*0fb0*/  @P0 IMAD.WIDE.U32 R76, R185, 0x10, R76 ;  /* 0x00000010b94c0825 */ /* 0x020fe200078e004c */
[----:B------:R-:W-:Y:S01]  /*0fc0*/  IADD3 R189, R199, 0x3800, RZ ;  /* 0x00003800c7bd7810 */ /* 0x000fe20007ffe0ff */
[----:B------:R-:W5:Y:S04]  /*0fd0*/  @!P0 LDC.64 R136, c[0x0][0x220] ;  /* 0x00008800ff888b82 */ /* 0x000f680000000a00 */
[----:B------:R-:W4:Y:S01]  /*0fe0*/  @P0 LDG.E.128 R76, desc[UR6][R76.64] ;  /* 0x000000064c4c0981 */ /* 0x000f22000c1e1d00 */
[----:B0-----:R-:W-:-:S03]  /*0ff0*/  @P0 IMAD.WIDE.U32 R80, R187, 0x10, R80 ;  /* 0x00000010bb500825 */ /* 0x001fc600078e0050 */
[----:B------:R-:W0:Y:S03]  /*1000*/  @!P0 LDC.64 R138, c[0x0][0x230] ;  /* 0x00008c00ff8a8b82 */ /* 0x000e260000000a00 */
[----:B------:R-:W4:Y:S01]  /*1010*/  @P0 LDG.E.128 R80, desc[UR6][R80.64] ;  /* 0x0000000650500981 */ /* 0x000f22000c1e1d00 */
[----:B-1----:R-:W-:-:S04]  /*1020*/  @P0 IMAD.WIDE.U32 R84, R189, 0x10, R84 ;  /* 0x00000010bd540825 */ /* 0x002fc800078e0054 */
[----:B------:R-:W1:Y:S02]  /*1030*/  @!P0 LDC.64 R134, c[0x0][0x220] ;  /* 0x00008800ff868b82 */ /* 0x000e640000000a00 */
[----:B------:R-:W4:Y:S01]  /*1040*/  @P0 LDG.E.128 R84, desc[UR6][R84.64] ;  /* 0x0000000654540981 */ /* 0x000f22000c1e1d00 */
[----:B-----5:R-:W-:-:S05]  /*1050*/  @!P0 IMAD.WIDE.U32 R200, R191, 0x10, R136 ;  /* 0x00000010bfc88825 */ /* 0x020fca00078e0088 */
[----:B------:R-:W5:Y:S01]  /*1060*/  @!P0 LDC.64 R136, c[0x0][0x220] ;  /* 0x00008800ff888b82 */ /* 0x000f620000000a00 */
[----:B0-----:R-:W-:-:S07]  /*1070*/  @!P0 IMAD.WIDE R140, R54, 0x4, R138 ;  /* 0x00000004368c8825 */ /* 0x001fce00078e028a */
[----:B------:R-:W0:Y:S01]  /*1080*/  @!P0 LDC.64 R138, c[0x0][0x220] ;  /* 0x00008800ff8a8b82 */ /* 0x000e220000000a00 */
[----:B-----5:R-:W-:-:S07]  /*1090*/  @!P0 IMAD.WIDE.U32 R146, R195, 0x10, R136 ;  /* 0x00000010c3928825 */ /* 0x020fce00078e0088 */
[----:B------:R-:W5:Y:S01]  /*10a0*/  @!P0 LDC.64 R136, c[0x0][0x220] ;  /* 0x00008800ff888b82 */ /* 0x000f620000000a00 */
[----:B0-----:R-:W-:-:S07]  /*10b0*/  @!P0 IMAD.WIDE.U32 R148, R193, 0x10, R138 ;  /* 0x00000010c1948825 */ /* 0x001fce00078e008a */
[----:B------:R-:W0:Y:S01]  /*10c0*/  @!P0 LDC.64 R138, c[0x0][0x220] ;  /* 0x00008800ff8a8b82 */ /* 0x000e220000000a00 */
[----:B-1----:R-:W-:-:S04]  /*10d0*/  @!P0 LEA R134, P1, R199, R134, 0x4 ;  /* 0x00000086c7868211 */ /* 0x002fc800078220ff */
[----:B------:R-:W-:Y:S02]  /*10e0*/  @!P0 LEA.HI.X R135, R199, R135, RZ, 0x4, P1 ;  /* 0x00000087c7878211 */ /* 0x000fe400008f24ff */
[----:B------:R-:W-:-:S06]  /*10f0*/  @P0 MOV R188, RZ ;  /* 0x000000ff00bc0202 */ /* 0x000fcc0000000f00 */
[----:B------:R-:W3:Y:S01]  /*1100*/  @!P0 LDG.E R188, desc[UR6][R140.64] ;  /* 0x000000068cbc8981 */ /* 0x000ee2000c1e1900 */
[----:B-----5:R-:W-:Y:S02]  /*1110*/  @!P0 IMAD.WIDE.U32 R142, R185, 0x10, R136 ;  /* 0x00000010b98e8825 */ /* 0x020fe400078e0088 */
[----:B------:R-:W1:Y:S02]  /*1120*/  @!P0 LDC.64 R136, c[0x0][0x220] ;  /* 0x00008800ff888b82 */ /* 0x000e640000000a00 */
[----:B0-----:R-:W-:-:S06]  /*1130*/  @!P0 IMAD.WIDE.U32 R144, R197, 0x10, R138 ;  /* 0x00000010c5908825 */ /* 0x001fcc00078e008a */
[----:B------:R-:W0:Y:S01]  /*1140*/  LDC.64 R138, c[0x0][0x238] ;  /* 0x00008e00ff8a7b82 */ /* 0x000e220000000a00 */
[----:B------:R5:W3:Y:S07]  /*1150*/  @!P0 LDG.E.128 R56, desc[UR6][R134.64] ;  /* 0x0000000686388981 */ /* 0x000aee000c1e1d00 */
[----:B-----5:R-:W5:Y:S01]  /*1160*/  @!P0 LDC.64 R134, c[0x0][0x220] ;  /* 0x00008800ff868b82 */ /* 0x020f620000000a00 */
[----:B------:R1:W4:Y:S04]  /*1170*/  @!P0 LDG.E.128 R64, desc[UR6][R148.64] ;  /* 0x0000000694408981 */ /* 0x000328000c1e1d00 */
[----:B------:R0:W4:Y:S04]  /*1180*/  @!P0 LDG.E.128 R60, desc[UR6][R200.64] ;  /* 0x00000006c83c8981 */ /* 0x000128000c1e1d00 */
[----:B------:R2:W4:Y:S01]  /*1190*/  @!P0 LDG.E.128 R68, desc[UR6][R146.64] ;  /* 0x0000000692448981 */ /* 0x000522000c1e1d00 */
[----:B-1----:R-:W1:Y:S03]  /*11a0*/  LDC.64 R148, c[0x0][0x268] ;  /* 0x00009a00ff947b82 */ /* 0x002e660000000a00 */
[----:B------:R-:W4:Y:S01]  /*11b0*/  @!P0 LDG.E.128 R72, desc[UR6][R144.64] ;  /* 0x0000000690488981 */ /* 0x000f22000c1e1d00 */
[----:B-----5:R-:W-:-:S03]  /*11c0*/  @!P0 IMAD.WIDE.U32 R140, R187, 0x10, R134 ;  /* 0x00000010bb8c8825 */ /* 0x020fc600078e0086 */
[----:B------:R-:W5:Y:S01]  /*11d0*/  @!P0 LDG.E.128 R76, desc[UR6][R142.64] ;  /* 0x000000068e4c8981 */ /* 0x000f62000c1e1d00 */
[----:B0-----:R-:W-:-:S04]  /*11e0*/  @!P0 IMAD.WIDE.U32 R200, R189, 0x10, R136 ;  /* 0x00000010bdc88825 */ /* 0x001fc800078e0088 */
[----:B--2---:R-:W-:Y:S01]  /*11f0*/  IMAD.WIDE R146, R54, 0x4, R138 ;  /* 0x0000000436927825 */ /* 0x004fe200078e028a */
[----:B------:R-:W2:Y:S03]  /*1200*/  @!P0 LDG.E.128 R80, desc[UR6][R140.64] ;  /* 0x000000068c508981 */ /* 0x000ea6000c1e1d00 */
[--C-:B-1----:R-:W-:Y:S01]  /*1210*/  IMAD.WIDE.U32 R134, R199, 0x8, R148.reuse ;  /* 0x00000008c7867825 */ /* 0x102fe200078e0094 */
[----:B------:R0:W2:Y:S03]  /*1220*/  LDG.E R184, desc[UR6][R146.64] ;  /* 0x0000000692b87981 */ /* 0x0000a6000c1e1900 */
[--C-:B------:R-:W-:Y:S01]  /*1230*/  IMAD.WIDE.U32 R136, R191, 0x8, R148.reuse ;  /* 0x00000008bf887825 */ /* 0x100fe200078e0094 */
[----:B------:R-:W2:Y:S04]  /*1240*/  @!P0 LDG.E.128 R84, desc[UR6][R200.64] ;  /* 0x00000006c8548981 */ /* 0x000ea8000c1e1d00 */
[----:B------:R-:W2:Y:S01]  /*1250*/  LDG.E.64 R134, desc[UR6][R134.64] ;  /* 0x0000000686867981 */ /* 0x000ea2000c1e1b00 */
[----:B------:R-:W-:-:S03]  /*1260*/  IMAD.WIDE.U32 R138, R193, 0x8, R148 ;  /* 0x00000008c18a7825 */ /* 0x000fc600078e0094 */
[----:B------:R-:W2:Y:S01]  /*1270*/  LDG.E.64 R136, desc[UR6][R136.64] ;  /* 0x0000000688887981 */ /* 0x000ea2000c1e1b00 */
[----:B0-----:R-:W-:-:S03]  /*1280*/  IMAD.WIDE.U32 R146, R185, 0x8, R148 ;  /* 0x00000008b9927825 */ /* 0x001fc600078e0094 */
[----:B------:R-:W2:Y:S01]  /*1290*/  LDG.E.64 R138, desc[UR6][R138.64] ;  /* 0x000000068a8a7981 */ /* 0x000ea2000c1e1b00 */
[----:B------:R-:W-:-:S03]  /*12a0*/  IMAD.WIDE.U32 R140, R195, 0x8, R148 ;  /* 0x00000008c38c7825 */ /* 0x000fc600078e0094 */
[----:B------:R-:W2:Y:S01]  /*12b0*/  LDG.E.64 R146, desc[UR6][R146.64] ;  /* 0x0000000692927981 */ /* 0x000ea2000c1e1b00 */
[----:B------:R-:W-:-:S03]  /*12c0*/  IMAD.WIDE.U32 R142, R197, 0x8, R148 ;  /* 0x00000008c58e7825 */ /* 0x000fc600078e0094 */
[----:B------:R-:W2:Y:S01]  /*12d0*/  LDG.E.64 R140, desc[UR6][R140.64] ;  /* 0x000000068c8c7981 */ /* 0x000ea2000c1e1b00 */
[----:B------:R-:W-:-:S03]  /*12e0*/  IMAD.WIDE.U32 R144, R187, 0x8, R148 ;  /* 0x00000008bb907825 */ /* 0x000fc600078e0094 */
[----:B------:R-:W2:Y:S01]  /*12f0*/  LDG.E.64 R142, desc[UR6][R142.64] ;  /* 0x000000068e8e7981 */ /* 0x000ea2000c1e1b00 */
[----:B------:R-:W-:-:S03]  /*1300*/  IMAD.WIDE.U32 R148, R189, 0x8, R148 ;  /* 0x00000008bd947825 */ /* 0x000fc600078e0094 */
[----:B------:R-:W2:Y:S04]  /*1310*/  LDG.E.64 R144, desc[UR6][R144.64] ;  /* 0x0000000690907981 */ /* 0x000ea8000c1e1b00 */
[----:B------:R-:W2:Y:S01]  /*1320*/  LDG.E.64 R148, desc[UR6][R148.64] ;  /* 0x0000000694947981 */ /* 0x000ea2000c1e1b00 */
[----:B------:R-:W0:Y:S08]  /*1330*/  @P0 MUFU.RCP R215, R112 ;  /* 0x0000007000d70308 */ /* 0x000e300000001000 */
[----:B------:R-:W1:Y:S08]  /*1340*/  @P0 MUFU.RCP R192, R161 ;  /* 0x000000a100c00308 */ /* 0x000e700000001000 */
[----:B------:R-:W1:Y:S08]  /*1350*/  @P0 MUFU.RCP R219, R116 ;  /* 0x0000007400db0308 */ /* 0x000e700000001000 */
[----:B------:R-:W1:Y:S08]  /*1360*/  @P0 MUFU.RCP R200, R169 ;  /* 0x000000a900c80308 */ /* 0x000e700000001000 */
[----:B------:R-:W5:Y:S08]  /*1370*/  @P0 MUFU.RCP R221, R114 ;  /* 0x0000007200dd0308 */ /* 0x000f700000001000 */
[----:B------:R-:W5:Y:S08]  /*1380*/  @P0 MUFU.RCP R190, R163 ;  /* 0x000000a300be0308 */ /* 0x000f700000001000 */
[----:B------:R-:W5:Y:S08]  /*1390*/  @P0 MUFU.RCP R223, R118 ;  /* 0x0000007600df0308 */ /* 0x000f700000001000 */
[----:B------:R-:W5:Y:S08]  /*13a0*/  @P0 MUFU.RCP R217, R110 ;  /* 0x0000006e00d90308 */ /* 0x000f700000001000 */
[----:B------:R-:W5:Y:S08]  /*13b0*/  @P0 MUFU.RCP R198, R171 ;  /* 0x000000ab00c60308 */ /* 0x000f700000001000 */
[----:B------:R-:W5:Y:S01]  /*13c0*/  @P0 MUFU.RCP R210, R173 ;  /* 0x000000ad00d20308 */ /* 0x000f620000001000 */
[----:B------:R-:W-:-:S07]  /*13d0*/  LOP3.LUT P1, RZ, R186, 0xff, RZ, 0xc0, !PT ;  /* 0x000000ffbaff7812 */ /* 0x000fce000782c0ff */
[----:B------:R-:W5:Y:S08]  /*13e0*/  @P0 MUFU.RCP R214, R120 ;  /* 0x0000007800d60308 */ /* 0x000f700000001000 */
[----:B------:R-:W5:Y:S08]  /*13f0*/  @P0 MUFU.RCP R194, R167 ;  /* 0x000000a700c20308 */ /* 0x000f700000001000 */
[----:B------:R-:W5:Y:S08]  /*1400*/  @P0 MUFU.RCP R212, R122 ;  /* 0x0000007a00d40308 */ /* 0x000f700000001000 */
[----:B------:R-:W5:Y:S08]  /*1410*/  @P0 MUFU.RCP R196, R165 ;  /* 0x000000a500c40308 */ /* 0x000f700000001000 */
[----:B------:R-:W5:Y:S08]  /*1420*/  @P0 MUFU.RCP R208, R124 ;  /* 0x0000007c00d00308 */ /* 0x000f700000001000 */
[----:B------:R-:W5:Y:S08]  /*1430*/  @P0 MUFU.RCP R206, R175 ;  /* 0x000000af00ce0308 */ /* 0x000f700000001000 */
[----:B------:R-:W2:Y:S08]  /*1440*/  @P0 MUFU.RCP R204, R126 ;  /* 0x0000007e00cc0308 */ /* 0x000eb00000001000 */
[----:B------:R-:W2:Y:S08]  /*1450*/  @P0 MUFU.RCP R216, R153 ;  /* 0x0000009900d80308 */ /* 0x000eb00000001000 */
[----:B------:R-:W-:Y:S08]  /*1460*/  @P0 MUFU.RCP R207, R102 ;  /* 0x0000006600cf0308 */ /* 0x000ff00000001000 */
[----:B------:R-:W-:Y:S08]  /*1470*/  @P0 MUFU.RCP R202, R177 ;  /* 0x000000b100ca0308 */ /* 0x000ff00000001000 */
[----:B------:R-:W-:Y:S08]  /*1480*/  @P0 MUFU.RCP R220, R155 ;  /* 0x0000009b00dc0308 */ /* 0x000ff00000001000 */
[----:B------:R-:W-:Y:S08]  /*1490*/  @P0 MUFU.RCP R222, R106 ;  /* 0x0000006a00de0308 */ /* 0x000ff00000001000 */
[----:B------:R-:W-:Y:S01]  /*14a0*/  @P0 MUFU.RCP R218, R104 ;  /* 0x0000006800da0308 */ /* 0x000fe20000001000 */
[----:B------:R-:W-:Y:S01]  /*14b0*/  @P0 FADD.FTZ R186, -R103, R56 ;  /* 0x0000003867ba0221 */ /* 0x000fe20000010100 */
[----:B---3--:R-:W-:Y:S01]  /*14c0*/  @!P0 FADD.FTZ R225, R56, -R188 ;  /* 0x800000bc38e18221 */ /* 0x008fe20000010000 */
[----:B------:R-:W-:-:S05]  /*14d0*/  @P0 FADD.FTZ R203, -R105, R58 ;  /* 0x0000003a69cb0221 */ /* 0x000fca0000010100 */
[----:B------:R-:W3:Y:S01]  /*14e0*/  @P0 MUFU.RCP R56, R128 ;  /* 0x0000008000380308 */ /* 0x000ee20000001000 */
[----:B------:R-:W-:-:S07]  /*14f0*/  @!P0 FADD.FTZ R227, R58, -R188 ;  /* 0x800000bc3ae38221 */ /* 0x000fce0000010000 */
[----:B------:R-:W3:Y:S01]  /*1500*/  @P0 MUFU.RCP R58, R179 ;  /* 0x000000b3003a0308 */ /* 0x000ee20000001000 */
[----:B----4-:R-:W-:Y:S01]  /*1510*/  @!P0 FADD.FTZ R233, R64, -R188 ;  /* 0x800000bc40e98221 */ /* 0x010fe20000010000 */
[----:B------:R-:W-:Y:S01]  /*1520*/  @P0 FADD.FTZ R209, -R109, R62 ;  /* 0x0000003e6dd10221 */ /* 0x000fe20000010100 */
[----:B------:R-:W-:Y:S01]  /*1530*/  @!P0 FADD.FTZ R231, R62, -R188 ;  /* 0x800000bc3ee78221 */ /* 0x000fe20000010000 */
[----:B------:R-:W-:Y:S01]  /*1540*/  @P0 FADD.FTZ R62, -R113, R66 ;  /* 0x00000042713e0221 */ /* 0x000fe20000010100 */
[----:B------:R-:W-:Y:S01]  /*1550*/  @P0 FADD.FTZ R213, -R107, R60 ;  /* 0x0000003c6bd50221 */ /* 0x000fe20000010100 */
[----:B------:R-:W-:Y:S01]  /*1560*/  @!P0 FADD.FTZ R229, R60, -R188 ;  /* 0x800000bc3ce58221 */ /* 0x000fe20000010000 */
[----:B------:R-:W-:Y:S01]  /*1570*/  @P0 FADD.FTZ R60, -R111, R64 ;  /* 0x000000406f3c0221 */ /* 0x000fe20000010100 */
[----:B------:R-:W-:Y:S01]  /*1580*/  @P0 FADD.FTZ R237, -R160, R65 ;  /* 0x00000041a0ed0221 */ /* 0x000fe20000010100 */
[----:B------:R-:W-:Y:S01]  /*1590*/  @P0 FADD.FTZ R64, -R117, R70 ;  /* 0x0000004675400221 */ /* 0x000fe20000010100 */
[----:B0-----:R-:W-:Y:S01]  /*15a0*/  @P0 FMUL.FTZ R215, R62, R215 ;  /* 0x000000d73ed70220 */ /* 0x001fe20000410000 */
[----:B------:R-:W-:Y:S01]  /*15b0*/  @P0 FADD.FTZ R62, -R115, R68 ;  /* 0x00000044733e0221 */ /* 0x000fe20000010100 */
[----:B------:R-:W-:Y:S01]  /*15c0*/  @P0 FADD.FTZ R247, -R168, R73 ;  /* 0x00000049a8f70221 */ /* 0x000fe20000010100 */
[----:B-1----:R-:W-:Y:S01]  /*15d0*/  @P0 FMUL.FTZ R192, R237, R192 ;  /* 0x000000c0edc00220 */ /* 0x002fe20000410000 */
[----:B------:R-:W-:Y:S01]  /*15e0*/  @P0 FMUL.FTZ R219, R64, R219 ;  /* 0x000000db40db0220 */ /* 0x000fe20000410000 */
[----:B------:R-:W-:Y:S01]  /*15f0*/  @!P0 FADD.FTZ R237, R68, -R188 ;  /* 0x800000bc44ed8221 */ /* 0x000fe20000010000 */
[----:B------:R-:W-:Y:S01]  /*1600*/  @P0 FADD.FTZ R64, -R119, R72 ;  /* 0x0000004877400221 */ /* 0x000fe20000010100 */
[----:B------:R-:W-:Y:S01]  /*1610*/  @P0 FMUL.FTZ R200, R247, R200 ;  /* 0x000000c8f7c80220 */ /* 0x000fe20000410000 */
[----:B------:R-:W-:Y:S01]  /*1620*/  @P0 FADD.FTZ R239, -R162, R67 ;  /* 0x00000043a2ef0221 */ /* 0x000fe20000010100 */
[----:B------:R-:W-:Y:S01]  /*1630*/  @P0 FADD.FTZ R68, -R123, R76 ;  /* 0x0000004c7b440221 */ /* 0x000fe20000010100 */
[----:B-----5:R-:W-:Y:S01]  /*1640*/  @!P0 FADD.FTZ R247, R76, -R188 ;  /* 0x800000bc4cf78221 */ /* 0x020fe20000010000 */
[----:B------:R-:W-:Y:S01]  /*1650*/  @P0 FMUL.FTZ R221, R62, R221 ;  /* 0x000000dd3edd0220 */ /* 0x000fe20000410000 */
[----:B------:R-:W-:Y:S01]  /*1660*/  @P0 FADD.FTZ R251, -R170, R75 ;  /* 0x0000004baafb0221 */ /* 0x000fe20000010100 */
[----:B------:R-:W-:Y:S01]  /*1670*/  @P0 FADD.FTZ R76, -R172, R77 ;  /* 0x0000004dac4c0221 */ /* 0x000fe20000010100 */
[----:B------:R-:W0:Y:S01]  /*1680*/  @P0 MUFU.RCP R62, R181 ;  /* 0x000000b5003e0308 */ /* 0x000e220000001000 */
[----:B------:R-:W-:Y:S01]  /*1690*/  @P0 FADD.FTZ R249, -R121, R74 ;  /* 0x0000004a79f90221 */ /* 0x000fe20000010100 */
[----:B------:R-:W-:Y:S01]  /*16a0*/  @P0 FMUL.FTZ R190, R239, R190 ;  /* 0x000000beefbe0220 */ /* 0x000fe20000410000 */
[----:B------:R-:W-:Y:S01]  /*16b0*/  @P0 FMUL.FTZ R223, R64, R223 ;  /* 0x000000df40df0220 */ /* 0x000fe20000410000 */
[----:B------:R-:W-:Y:S01]  /*16c0*/  @P0 FMUL.FTZ R217, R60, R217 ;  /* 0x000000d93cd90220 */ /* 0x000fe20000410000 */
[----:B------:R-:W-:Y:S01]  /*16d0*/  @!P0 FADD.FTZ R239, R70, -R188 ;  /* 0x800000bc46ef8221 */ /* 0x000fe20000010000 */
[----:B------:R-:W-:Y:S01]  /*16e0*/  @P0 FADD.FTZ R243, -R166, R71 ;  /* 0x00000047a6f30221 */ /* 0x000fe20000010100 */
[----:B------:R-:W-:Y:S01]  /*16f0*/  @P0 FMUL.FTZ R198, R251, R198 ;  /* 0x000000c6fbc60220 */ /* 0x000fe20000410000 */
[----:B------:R-:W1:Y:S01]  /*1700*/  @P0 MUFU.RCP R64, R132 ;  /* 0x0000008400400308 */ /* 0x000e620000001000 */
[----:B------:R-:W-:Y:S01]  /*1710*/  @P0 FMUL.FTZ R76, R76, R210 ;  /* 0x000000d24c4c0220 */ /* 0x000fe20000410000 */
[----:B------:R-:W-:Y:S01]  /*1720*/  @!P0 FADD.FTZ R245, R75, -R188 ;  /* 0x800000bc4bf58221 */ /* 0x000fe20000010000 */
[----:B------:R-:W-:Y:S01]  /*1730*/  @P0 FADD.FTZ R70, -R125, R78 ;  /* 0x0000004e7d460221 */ /* 0x000fe20000010100 */
[----:B------:R-:W-:Y:S01]  /*1740*/  @!P0 FADD.FTZ R251, R78, -R188 ;  /* 0x800000bc4efb8221 */ /* 0x000fe20000010000 */
[----:B------:R-:W-:Y:S01]  /*1750*/  @P0 FADD.FTZ R241, -R164, R69 ;  /* 0x00000045a4f10221 */ /* 0x000fe20000010100 */
[----:B------:R-:W-:Y:S01]  /*1760*/  @P0 FMUL.FTZ R75, R249, R214 ;  /* 0x000000d6f94b0220 */ /* 0x000fe20000410000 */
[----:B------:R-:W-:Y:S01]  /*1770*/  @P0 FADD.FTZ R78, -R174, R79 ;  /* 0x0000004fae4e0221 */ /* 0x000fe20000010100 */
[----:B------:R-:W4:Y:S01]  /*1780*/  @P0 MUFU.RCP R60, R130 ;  /* 0x00000082003c0308 */ /* 0x000f220000001000 */
[--C-:B------:R-:W-:Y:S01]  /*1790*/  @!P0 FADD.FTZ R249, R77, -R188.reuse ;  /* 0x800000bc4df98221 */ /* 0x100fe20000010000 */
[----:B------:R-:W-:Y:S01]  /*17a0*/  @!P0 FADD.FTZ R235, R66, -R188 ;  /* 0x800000bc42eb8221 */ /* 0x000fe20000010000 */
[----:B------:R-:W-:Y:S01]  /*17b0*/  @P0 FMUL.FTZ R194, R243, R194 ;  /* 0x000000c2f3c20220 */ /* 0x000fe20000410000 */
[----:B------:R-:W-:-:S04]  /*17c0*/  @P0 FMUL.FTZ R77, R68, R212 ;  /* 0x000000d4444d0220 */ /* 0x000fc80000410000 */
[----:B------:R-:W5:Y:S01]  /*17d0*/  @P0 MUFU.RCP R210, R183 ;  /* 0x000000b700d20308 */ /* 0x000f620000001000 */
[--C-:B------:R-:W-:Y:S01]  /*17e0*/  @!P0 FADD.FTZ R243, R74, -R188.reuse ;  /* 0x800000bc4af38221 */ /* 0x100fe20000010000 */
[----:B------:R-:W-:Y:S01]  /*17f0*/  @!P0 FADD.FTZ R66, R79, -R188 ;  /* 0x800000bc4f428221 */ /* 0x000fe20000010000 */
[----:B------:R-:W-:Y:S01]  /*1800*/  @P0 FADD.FTZ R68, -R127, R80 ;  /* 0x000000507f440221 */ /* 0x000fe20000010100 */
[----:B------:R-:W-:Y:S01]  /*1810*/  @P0 FADD.FTZ R205, -R152, R57 ;  /* 0x0000003998cd0221 */ /* 0x000fe20000010100 */
[----:B------:R-:W-:Y:S01]  /*1820*/  @P0 FMUL.FTZ R196, R241, R196 ;  /* 0x000000c4f1c40220 */ /* 0x000fe20000410000 */
[----:B------:R-:W-:Y:S01]  /*1830*/  @P0 FMUL.FTZ R79, R70, R208 ;  /* 0x000000d0464f0220 */ /* 0x000fe20000410000 */
[----:B------:R-:W-:Y:S01]  /*1840*/  @P0 FMUL.FTZ R78, R78, R206 ;  /* 0x000000ce4e4e0220 */ /* 0x000fe20000410000 */
[----:B------:R-:W-:Y:S01]  /*1850*/  @P0 FADD.FTZ R74, -R129, R82 ;  /* 0x00000052814a0221 */ /* 0x000fe20000010100 */
[--C-:B------:R-:W-:Y:S01]  /*1860*/  @!P0 FADD.FTZ R57, R57, -R188.reuse ;  /* 0x800000bc39398221 */ /* 0x100fe20000010000 */
[--C-:B------:R-:W-:Y:S01]  /*1870*/  @!P0 FADD.FTZ R241, R72, -R188.reuse ;  /* 0x800000bc48f18221 */ /* 0x100fe20000010000 */
[--C-:B--2---:R-:W-:Y:S01]  /*1880*/  @!P0 FADD.FTZ R70, R80, -R188.reuse ;  /* 0x800000bc50468221 */ /* 0x104fe20000010000 */
[----:B------:R-:W-:Y:S01]  /*1890*/  @!P0 FADD.FTZ R206, R82, -R188 ;  /* 0x800000bc52ce8221 */ /* 0x000fe20000010000 */
[----:B------:R-:W-:Y:S01]  /*18a0*/  @P0 FADD.FTZ R80, -R176, R81 ;  /* 0x00000051b0500221 */ /* 0x000fe20000010100 */
[----:B------:R-:W-:Y:S01]  /*18b0*/  @!P0 FADD.FTZ R72, R81, -R188 ;  /* 0x800000bc51488221 */ /* 0x000fe20000010000 */
[----:B------:R-:W-:Y:S01]  /*18c0*/  @P0 FADD.FTZ R82, -R178, R83 ;  /* 0x00000053b2520221 */ /* 0x000fe20000010100 */
[----:B------:R-:W-:Y:S01]  /*18d0*/  @!P0 FADD.FTZ R208, R83, -R188 ;  /* 0x800000bc53d08221 */ /* 0x000fe20000010000 */
[----:B------:R-:W-:Y:S01]  /*18e0*/  @P0 FMUL.FTZ R81, R68, R204 ;  /* 0x000000cc44510220 */ /* 0x000fe20000410000 */
[----:B------:R-:W-:Y:S01]  /*18f0*/  @P0 FADD.FTZ R201, -R154, R59 ;  /* 0x0000003b9ac90221 */ /* 0x000fe20000010100 */
[----:B------:R-:W-:Y:S01]  /*1900*/  @P0 FMUL.FTZ R205, R205, R216 ;  /* 0x000000d8cdcd0220 */ /* 0x000fe20000410000 */
[----:B---3--:R-:W-:Y:S01]  /*1910*/  @P0 FMUL.FTZ R83, R74, R56 ;  /* 0x000000384a530220 */ /* 0x008fe20000410000 */
[----:B------:R-:W-:Y:S01]  /*1920*/  @P0 FADD.FTZ R68, -R180, R85 ;  /* 0x00000055b4440221 */ /* 0x000fe20000010100 */
[--C-:B------:R-:W-:Y:S01]  /*1930*/  @!P0 FADD.FTZ R59, R59, -R188.reuse ;  /* 0x800000bc3b3b8221 */ /* 0x100fe20000010000 */
[----:B------:R-:W-:Y:S01]  /*1940*/  @!P0 FADD.FTZ R74, R85, -R188 ;  /* 0x800000bc554a8221 */ /* 0x000fe20000010000 */
[----:B------:R-:W-:Y:S01]  /*1950*/  @!P0 FMUL.FTZ R205, R184, R57 ;  /* 0x00000039b8cd8220 */ /* 0x000fe20000410000 */
[----:B------:R-:W-:Y:S01]  /*1960*/  @P0 FMUL.FTZ R186, R186, R207 ;  /* 0x000000cfbaba0220 */ /* 0x000fe20000410000 */
[----:B------:R-:W-:Y:S01]  /*1970*/  @P0 FMUL.FTZ R80, R80, R202 ;  /* 0x000000ca50500220 */ /* 0x000fe20000410000 */
[----:B------:R-:W-:Y:S01]  /*1980*/  @P0 FMUL.FTZ R82, R82, R58 ;  /* 0x0000003a52520220 */ /* 0x000fe20000410000 */
[----:B------:R-:W-:Y:S01]  /*1990*/  MOV R57, R134 ;  /* 0x0000008600397202 */ /* 0x000fe20000000f00 */
[----:B------:R-:W-:Y:S01]  /*19a0*/  @P0 FADD.FTZ R211, -R156, R61 ;  /* 0x0000003d9cd30221 */ /* 0x000fe20000010100 */
[----:B------:R-:W-:Y:S01]  /*19b0*/  @P0 FADD.FTZ R207, -R158, R63 ;  /* 0x0000003f9ecf0221 */ /* 0x000fe20000010100 */
[----:B------:R-:W-:Y:S01]  /*19c0*/  @P0 FADD.FTZ R56, -R131, R84 ;  /* 0x0000005483380221 */ /* 0x000fe20000010100 */
[----:B------:R-:W-:Y:S01]  /*19d0*/  @!P0 FADD.FTZ R58, R84, -R188 ;  /* 0x800000bc543a8221 */ /* 0x000fe20000010000 */
[----:B------:R-:W-:Y:S01]  /*19e0*/  @P0 FADD.FTZ R85, -R133, R86 ;  /* 0x0000005685550221 */ /* 0x000fe20000010100 */
[--C-:B------:R-:W-:Y:S01]  /*19f0*/  @!P0 FADD.FTZ R202, R86, -R188.reuse ;  /* 0x800000bc56ca8221 */ /* 0x100fe20000010000 */
[----:B------:R-:W-:Y:S01]  /*1a00*/  @P0 FMUL.FTZ R201, R201, R220 ;  /* 0x000000dcc9c90220 */ /* 0x000fe20000410000 */
[--C-:B------:R-:W-:Y:S01]  /*1a10*/  @!P0 FADD.FTZ R61, R61, -R188.reuse ;  /* 0x800000bc3d3d8221 */ /* 0x100fe20000010000 */
[--C-:B------:R-:W-:Y:S01]  /*1a20*/  @!P0 FADD.FTZ R63, R63, -R188.reuse ;  /* 0x800000bc3f3f8221 */ /* 0x100fe20000010000 */
[--C-:B------:R-:W-:Y:S01]  /*1a30*/  @!P0 FADD.FTZ R65, R65, -R188.reuse ;  /* 0x800000bc41418221 */ /* 0x100fe20000010000 */
[--C-:B------:R-:W-:Y:S01]  /*1a40*/  @!P0 FADD.FTZ R67, R67, -R188.reuse ;  /* 0x800000bc43438221 */ /* 0x100fe20000010000 */
[--C-:B------:R-:W-:Y:S01]  /*1a50*/  @!P0 FADD.FTZ R69, R69, -R188.reuse ;  /* 0x800000bc45458221 */ /* 0x100fe20000010000 */
[--C-:B------:R-:W-:Y:S01]  /*1a60*/  @!P0 FADD.FTZ R71, R71, -R188.reuse ;  /* 0x800000bc47478221 */ /* 0x100fe20000010000 */
[----:B------:R-:W-:Y:S01]  /*1a70*/  @!P0 FADD.FTZ R73, R73, -R188 ;  /* 0x800000bc49498221 */ /* 0x000fe20000010000 */
[----:B------:R-:W-:Y:S01]  /*1a80*/  @P0 FADD.FTZ R84, -R182, R87 ;  /* 0x00000057b6540221 */ /* 0x000fe20000010100 */
[----:B0-----:R-:W-:Y:S01]  /*1a90*/  @P0 FMUL.FTZ R86, R68, R62 ;  /* 0x0000003e44560220 */ /* 0x001fe20000410000 */
[----:B------:R-:W-:Y:S01]  /*1aa0*/  @!P0 FADD.FTZ R188, R87, -R188 ;  /* 0x800000bc57bc8221 */ /* 0x000fe20000010000 */
[C---:B------:R-:W-:Y:S01]  /*1ab0*/  @!P0 FMUL.FTZ R86, R184.reuse, R74 ;  /* 0x0000004ab8568220 */ /* 0x040fe20000410000 */
[----:B------:R-:W-:Y:S01]  /*1ac0*/  @!P0 FMUL.FTZ R201, R184, R59 ;  /* 0x0000003bb8c98220 */ /* 0x000fe20000410000 */
[----:B------:R-:W-:Y:S01]  /*1ad0*/  SHF.R.U64 R214, R134, 0x10, R135 ;  /* 0x0000001086d67819 */ /* 0x000fe20000001287 */
[----:B-1----:R-:W-:Y:S01]  /*1ae0*/  @P0 FMUL.FTZ R85, R85, R64 ;  /* 0x0000004055550220 */ /* 0x002fe20000410000 */
[----:B------:R-:W-:Y:S01]  /*1af0*/  MOV R59, R136 ;  /* 0x00000088003b7202 */ /* 0x000fe20000000f00 */
[----:B------:R-:W-:Y:S01]  /*1b00*/  @!P0 FMUL.FTZ R186, R184, R225 ;  /* 0x000000e1b8ba8220 */ /* 0x000fe20000410000 */
[----:B------:R-:W-:Y:S01]  /*1b10*/  SHF.L.U32 R74, R57, 0x10, RZ ;  /* 0x00000010394a7819 */ /* 0x000fe200000006ff */
[----:B------:R-:W0:Y:S01]  /*1b20*/  @P0 MUFU.RCP R224, R157 ;  /* 0x0000009d00e00308 */ /* 0x000e220000001000 */
[----:B----4-:R-:W-:Y:S01]  /*1b30*/  @P0 FMUL.FTZ R87, R56, R60 ;  /* 0x0000003c38570220 */ /* 0x010fe20000410000 */
[----:B-----5:R-:W-:Y:S01]  /*1b40*/  @P0 FMUL.FTZ R84, R84, R210 ;  /* 0x000000d254540220 */ /* 0x020fe20000410000 */
[C---:B------:R-:W-:Y:S01]  /*1b50*/  @!P0 FMUL.FTZ R78, R184.reuse, R66 ;  /* 0x00000042b84e8220 */ /* 0x040fe20000410000 */
[C---:B------:R-:W-:Y:S01]  /*1b60*/  @!P0 FMUL.FTZ R85, R184.reuse, R202 ;  /* 0x000000cab8558220 */ /* 0x040fe20000410000 */
[C---:B------:R-:W-:Y:S01]  /*1b70*/  @!P0 FMUL.FTZ R200, R184.reuse, R73 ;  /* 0x00000049b8c88220 */ /* 0x040fe20000410000 */
[C---:B------:R-:W-:Y:S01]  /*1b80*/  @!P0 FMUL.FTZ R80, R184.reuse, R72 ;  /* 0x00000048b8508220 */ /* 0x040fe20000410000 */
[C---:B------:R-:W-:Y:S01]  /*1b90*/  @!P0 FMUL.FTZ R87, R184.reuse, R58 ;  /* 0x0000003ab8578220 */ /* 0x040fe20000410000 */
[----:B------:R-:W-:Y:S01]  /*1ba0*/  @!P0 FMUL.FTZ R84, R184, R188 ;  /* 0x000000bcb8548220 */ /* 0x000fe20000410000 */
[----:B------:R-:W-:Y:S01]  /*1bb0*/  SHF.R.U64 R66, R146, 0x10, R147 ;  /* 0x0000001092427819 */ /* 0x000fe20000001293 */
[----:B------:R-:W-:Y:S01]  /*1bc0*/  @P0 FMUL.FTZ R213, R213, R222 ;  /* 0x000000ded5d50220 */ /* 0x000fe20000410000 */
[----:B------:R-:W-:-:S02]  /*1bd0*/  MOV R68, R147 ;  /* 0x0000009300447202 */ /* 0x000fc40000000f00 */
[----:B------:R-:W-:Y:S01]  /*1be0*/  SHF.R.U32.HI R202, RZ, 0x10, R147 ;  /* 0x00000010ffca7819 */ /* 0x000fe20000011693 */
[----:B------:R-:W-:Y:S01]  /*1bf0*/  @!P0 FMUL.FTZ R213, R184, R229 ;  /* 0x000000e5b8d58220 */ /* 0x000fe20000410000 */
[----:B------:R-:W-:Y:S01]  /*1c00*/  MOV R58, R135 ;  /* 0x00000087003a7202 */ /* 0x000fe20000000f00 */
[C---:B------:R-:W-:Y:S01]  /*1c10*/  FADD.FTZ R101, R74.reuse, R101 ;  /* 0x000000654a657221 */ /* 0x040fe20000010000 */
[----:B------:R-:W-:Y:S01]  /*1c20*/  SHF.R.U32.HI R212, RZ, 0x10, R141 ;  /* 0x00000010ffd47819 */ /* 0x000fe2000001168d */
[----:B------:R-:W-:Y:S01]  /*1c30*/  FFMA.FTZ R151, R74, R186, R151 ;  /* 0x000000ba4a977223 */ /* 0x000fe20000010097 */
[--C-:B------:R-:W-:Y:S02]  /*1c40*/  SHF.R.U64 R188, R144, 0x10, R145.reuse ;  /* 0x0000001090bc7819 */ /* 0x100fe40000001291 */
[----:B------:R-:W-:Y:S02]  /*1c50*/  MOV R72, R145 ;  /* 0x0000009100487202 */ /* 0x000fe40000000f00 */
[----:B------:R-:W-:-:S02]  /*1c60*/  SHF.R.U32.HI R147, RZ, 0x10, R145 ;  /* 0x00000010ff937819 */ /* 0x000fc40000011691 */
[----:B------:R-:W-:Y:S02]  /*1c70*/  SHF.L.U32 R214, R214, 0x10, RZ ;  /* 0x00000010d6d67819 */ /* 0x000fe400000006ff */
[----:B------:R-:W-:Y:S01]  /*1c80*/  SHF.L.U32 R73, R59, 0x10, RZ ;  /* 0x000000103b497819 */ /* 0x000fe200000006ff */
[C---:B------:R-:W-:Y:S01]  /*1c90*/  @!P0 FMUL.FTZ R194, R184.reuse, R71 ;  /* 0x00000047b8c28220 */ /* 0x040fe20000410000 */
[----:B------:R-:W-:Y:S01]  /*1ca0*/  SHF.R.U32.HI R145, RZ, 0x10, R149 ;  /* 0x00000010ff917819 */ /* 0x000fe20000011695 */
[----:B------:R-:W-:Y:S01]  /*1cb0*/  @!P0 FMUL.FTZ R82, R184, R208 ;  /* 0x000000d0b8528220 */ /* 0x000fe20000410000 */
[----:B------:R-:W-:Y:S01]  /*1cc0*/  FMUL.FTZ R74, R102, R74 ;  /* 0x0000004a664a7220 */ /* 0x000fe20000410000 */
[----:B------:R-:W-:Y:S01]  /*1cd0*/  @P0 FMUL.FTZ R203, R203, R218 ;  /* 0x000000dacbcb0220 */ /* 0x000fe20000410000 */
[----:B------:R-:W-:Y:S02]  /*1ce0*/  MOV R71, R142 ;  /* 0x0000008e00477202 */ /* 0x000fe40000000f00 */
[----:B------:R-:W-:Y:S01]  /*1cf0*/  SHF.R.U64 R208, R142, 0x10, R143 ;  /* 0x000000108ed07819 */ /* 0x000fe2000000128f */
[C---:B------:R-:W-:Y:S01]  /*1d00*/  FADD.FTZ R99, R214.reuse, R99 ;  /* 0x00000063d6637221 */ /* 0x040fe20000010000 */
[----:B------:R-:W-:Y:S01]  /*1d10*/  SHF.R.U32.HI R218, RZ, 0x10, R135 ;  /* 0x00000010ffda7819 */ /* 0x000fe20000011687 */
[----:B------:R-:W-:Y:S01]  /*1d20*/  FFMA.FTZ R100, R214, R205, R100 ;  /* 0x000000cdd6647223 */ /* 0x000fe20000010064 */
[----:B------:R-:W-:Y:S01]  /*1d30*/  SHF.L.U32 R57, R58, 0x10, RZ ;  /* 0x000000103a397819 */ /* 0x000fe200000006ff */
[C---:B------:R-:W-:Y:S01]  /*1d40*/  FADD.FTZ R93, R73.reuse, R93 ;  /* 0x0000005d495d7221 */ /* 0x040fe20000010000 */
[----:B------:R-:W-:Y:S01]  /*1d50*/  SHF.L.U32 R142, R212, 0x10, RZ ;  /* 0x00000010d48e7819 */ /* 0x000fe200000006ff */
[----:B------:R-:W-:Y:S01]  /*1d60*/  FFMA.FTZ R94, R73, R213, R94 ;  /* 0x000000d5495e7223 */ /* 0x000fe2000001005e */
[----:B------:R-:W-:Y:S01]  /*1d70*/  SHF.L.U32 R58, R145, 0x10, RZ ;  /* 0x00000010913a7819 */ /* 0x000fe200000006ff */
[----:B------:R-:W-:Y:S01]  /*1d80*/  FMUL.FTZ R212, R106, R73 ;  /* 0x000000496ad47220 */ /* 0x000fe20000410000 */
[----:B------:R-:W-:Y:S01]  /*1d90*/  FMUL.FTZ R214, R153, R214 ;  /* 0x000000d699d67220 */ /* 0x000fe20000410000 */
[----:B------:R-:W-:Y:S01]  /*1da0*/  FADD.FTZ R145, RZ, R74 ;  /* 0x0000004aff917221 */ /* 0x000fe20000010000 */
[----:B------:R-:W-:Y:S01]  /*1db0*/  FFMA.FTZ R73, R74, R186, RZ ;  /* 0x000000ba4a497223 */ /* 0x000fe200000100ff */
[----:B------:R-:W1:Y:S01]  /*1dc0*/  @P0 MUFU.RCP R228, R159 ;  /* 0x0000009f00e40308 */ /* 0x000e620000001000 */
[----:B------:R-:W-:Y:S01]  /*1dd0*/  SHF.L.U32 R218, R218, 0x10, RZ ;  /* 0x00000010dada7819 */ /* 0x000fe200000006ff */
[----:B------:R-:W-:Y:S01]  /*1de0*/  @!P0 FMUL.FTZ R203, R184, R227 ;  /* 0x000000e3b8cb8220 */ /* 0x000fe20000410000 */
[----:B------:R-:W-:Y:S01]  /*1df0*/  FMUL.FTZ R216, R104, R57 ;  /* 0x0000003968d87220 */ /* 0x000fe20000410000 */
[----:B------:R-:W-:Y:S01]  /*1e00*/  FADD.FTZ R145, R145, R214 ;  /* 0x000000d691917221 */ /* 0x000fe20000010000 */
[----:B------:R-:W-:-:S03]  /*1e10*/  FFMA.FTZ R73, R214, R205, R73 ;  /* 0x000000cdd6497223 */ /* 0x000fc60000010049 */
[----:B------:R-:W2:Y:S01]  /*1e20*/  @P0 MUFU.RCP R226, R108 ;  /* 0x0000006c00e20308 */ /* 0x000ea20000001000 */
[----:B------:R-:W-:Y:S01]  /*1e30*/  SHF.R.U64 R210, R136, 0x10, R137 ;  /* 0x0000001088d27819 */ /* 0x000fe20000001289 */
[C---:B------:R-:W-:Y:S01]  /*1e40*/  FADD.FTZ R95, R218.reuse, R95 ;  /* 0x0000005fda5f7221 */ /* 0x040fe20000010000 */
[----:B------:R-:W-:Y:S01]  /*1e50*/  FFMA.FTZ R96, R218, R201, R96 ;  /* 0x000000c9da607223 */ /* 0x000fe20000010060 */
[----:B------:R-:W-:Y:S01]  /*1e60*/  FMUL.FTZ R218, R155, R218 ;  /* 0x000000da9bda7220 */ /* 0x000fe20000410000 */
[----:B------:R-:W-:Y:S01]  /*1e70*/  FADD.FTZ R145, R145, R216 ;  /* 0x000000d891917221 */ /* 0x000fe20000010000 */
[----:B------:R-:W-:Y:S01]  /*1e80*/  FFMA.FTZ R73, R216, R203, R73 ;  /* 0x000000cbd8497223 */ /* 0x000fe20000010049 */
[----:B0-----:R-:W-:Y:S01]  /*1e90*/  @P0 FMUL.FTZ R211, R211, R224 ;  /* 0x000000e0d3d30220 */ /* 0x001fe20000410000 */
[----:B------:R-:W-:Y:S01]  /*1ea0*/  @!P0 FMUL.FTZ R211, R184, R61 ;  /* 0x0000003db8d38220 */ /* 0x000fe20000410000 */
[----:B------:R-:W-:Y:S01]  /*1eb0*/  SHF.L.U32 R210, R210, 0x10, RZ ;  /* 0x00000010d2d27819 */ /* 0x000fe200000006ff */
[----:B------:R-:W-:Y:S01]  /*1ec0*/  FADD.FTZ R145, R145, R218 ;  /* 0x000000da91917221 */ /* 0x000fe20000010000 */
[----:B------:R-:W-:Y:S01]  /*1ed0*/  MOV R61, R137 ;  /* 0x00000089003d7202 */ /* 0x000fe20000000f00 */
[----:B------:R-:W-:Y:S01]  /*1ee0*/  FFMA.FTZ R73, R218, R201, R73 ;  /* 0x000000c9da497223 */ /* 0x000fe20000010049 */
[----:B------:R-:W-:Y:S01]  /*1ef0*/  @!P0 FMUL.FTZ R83, R184, R206 ;  /* 0x000000ceb8538220 */ /* 0x000fe20000410000 */
[----:B------:R-:W-:Y:S01]  /*1f00*/  SHF.R.U32.HI R206, RZ, 0x10, R137 ;  /* 0x00000010ffce7819 */ /* 0x000fe20000011689 */
[C---:B------:R-:W-:Y:S01]  /*1f10*/  FADD.FTZ R91, R210.reuse, R91 ;  /* 0x0000005bd25b7221 */ /* 0x040fe20000010000 */
[----:B------:R-:W-:Y:S01]  /*1f20*/  MOV R62, R138 ;  /* 0x0000008a003e7202 */ /* 0x000fe20000000f00 */
[----:B------:R-:W-:Y:S01]  /*1f30*/  FFMA.FTZ R92, R210, R211, R92 ;  /* 0x000000d3d25c7223 */ /* 0x000fe2000001005c */
[----:B------:R-:W-:Y:S01]  /*1f40*/  SHF.L.U32 R135, R61, 0x10, RZ ;  /* 0x000000103d877819 */ /* 0x000fe200000006ff */
[----:B------:R-:W-:Y:S01]  /*1f50*/  FMUL.FTZ R210, R157, R210 ;  /* 0x000000d29dd27220 */ /* 0x000fe20000410000 */
[----:B------:R-:W-:Y:S01]  /*1f60*/  FADD.FTZ R145, R145, R212 ;  /* 0x000000d491917221 */ /* 0x000fe20000010000 */
[----:B------:R-:W-:Y:S01]  /*1f70*/  FFMA.FTZ R73, R212, R213, R73 ;  /* 0x000000d5d4497223 */ /* 0x000fe20000010049 */
[----:B-1----:R-:W-:Y:S01]  /*1f80*/  @P0 FMUL.FTZ R207, R207, R228 ;  /* 0x000000e4cfcf0220 */ /* 0x002fe20000410000 */
[----:B------:R-:W-:Y:S01]  /*1f90*/  SHF.L.U32 R206, R206, 0x10, RZ ;  /* 0x00000010cece7819 */ /* 0x000fe200000006ff */
[----:B--2---:R-:W-:Y:S01]  /*1fa0*/  @P0 FMUL.FTZ R209, R209, R226 ;  /* 0x000000e2d1d10220 */ /* 0x004fe20000410000 */
[----:B------:R-:W-:Y:S01]  /*1fb0*/  SHF.L.U32 R137, R62, 0x10, RZ ;  /* 0x000000103e897819 */ /* 0x000fe200000006ff */
[----:B------:R-:W-:Y:S01]  /*1fc0*/  @!P0 FMUL.FTZ R207, R184, R63 ;  /* 0x0000003fb8cf8220 */ /* 0x000fe20000410000 */
[----:B------:R-:W-:Y:S01]  /*1fd0*/  SHF.L.U32 R62, R208, 0x10, RZ ;  /* 0x00000010d03e7819 */ /* 0x000fe200000006ff */
[----:B------:R-:W-:Y:S01]  /*1fe0*/  @!P0 FMUL.FTZ R209, R184, R231 ;  /* 0x000000e7b8d18220 */ /* 0x000fe20000410000 */
[----:B------:R-:W-:Y:S01]  /*1ff0*/  FMUL.FTZ R208, R108, R135 ;  /* 0x000000876cd07220 */ /* 0x000fe20000410000 */
[----:B------:R-:W-:Y:S01]  /*2000*/  FADD.FTZ R145, R145, R210 ;  /* 0x000000d291917221 */ /* 0x000fe20000010000 */
[----:B------:R-:W-:Y:S01]  /*2010*/  FFMA.FTZ R73, R210, R211, R73 ;  /* 0x000000d3d2497223 */ /* 0x000fe20000010049 */
[----:B------:R-:W-:Y:S01]  /*2020*/  SHF.R.U64 R136, R138, 0x10, R139 ;  /* 0x000000108a887819 */ /* 0x000fe2000000128b */
[C---:B------:R-:W-:Y:S01]  /*2030*/  FADD.FTZ R55, R206.reuse, R55 ;  /* 0x00000037ce377221 */ /* 0x040fe20000010000 */
[----:B------:R-:W-:Y:S01]  /*2040*/  SHF.R.U32.HI R138, RZ, 0x10, R139 ;  /* 0x00000010ff8a7819 */ /* 0x000fe2000001168b */
[----:B------:R-:W-:Y:S01]  /*2050*/  FFMA.FTZ R88, R206, R207, R88 ;  /* 0x000000cfce587223 */ /* 0x000fe20000010058 */
[----:B------:R-:W-:Y:S01]  /*2060*/  MOV R64, R140 ;  /* 0x0000008c00407202 */ /* 0x000fe20000000f00 */
[----:B------:R-:W-:Y:S01]  /*2070*/  @!P0 FMUL.FTZ R192, R184, R65 ;  /* 0x00000041b8c08220 */ /* 0x000fe20000410000 */
[----:B------:R-:W-:Y:S01]  /*2080*/  SHF.R.U32.HI R204, RZ, 0x10, R143 ;  /* 0x00000010ffcc7819 */ /* 0x000fe2000001168f */
[----:B------:R-:W-:Y:S01]  /*2090*/  FMUL.FTZ R206, R159, R206 ;  /* 0x000000ce9fce7220 */ /* 0x000fe20000410000 */
[----:B------:R-:W-:Y:S01]  /*20a0*/  FADD.FTZ R145, R145, R208 ;  /* 0x000000d091917221 */ /* 0x000fe20000010000 */
[----:B------:R-:W-:Y:S01]  /*20b0*/  FFMA.FTZ R73, R208, R209, R73 ;  /* 0x000000d1d0497223 */ /* 0x000fe20000010049 */
[----:B------:R-:W-:-:S02]  /*20c0*/  SHF.R.U64 R140, R140, 0x10, R141 ;  /* 0x000000108c8c7819 */ /* 0x000fc4000000128d */
[----:B------:R-:W-:Y:S01]  /*20d0*/  MOV R65, R141 ;  /* 0x0000008d00417202 */ /* 0x000fe20000000f00 */
[----:B------:R-:W-:Y:S01]  /*20e0*/  @!P0 FMUL.FTZ R190, R184, R67 ;  /* 0x00000043b8be8220 */ /* 0x000fe20000410000 */
[----:B------:R-:W-:Y:S02]  /*20f0*/  SHF.L.U32 R136, R136, 0x10, RZ ;  /* 0x0000001088887819 */ /* 0x000fe400000006ff */
[----:B------:R-:W-:Y:S02]  /*2100*/  SHF.L.U32 R138, R138, 0x10, RZ ;  /* 0x000000108a8a7819 */ /* 0x000fe400000006ff */
[----:B------:R-:W-:Y:S01]  /*2110*/  SHF.L.U32 R141, R64, 0x10, RZ ;  /* 0x00000010408d7819 */ /* 0x000fe200000006ff */
[----:B------:R-:W-:Y:S01]  /*2120*/  @!P0 FMUL.FTZ R217, R184, R233 ;  /* 0x000000e9b8d98220 */ /* 0x000fe20000410000 */
[----:B------:R-:W-:Y:S01]  /*2130*/  MOV R63, R139 ;  /* 0x0000008b003f7202 */ /* 0x000fe20000000f00 */
[----:B------:R-:W-:Y:S01]  /*2140*/  FADD.FTZ R145, R145, R206 ;  /* 0x000000ce91917221 */ /* 0x000fe20000010000 */
[----:B------:R-:W-:Y:S01]  /*2150*/  SHF.L.U32 R64, R204, 0x10, RZ ;  /* 0x00000010cc407819 */ /* 0x000fe200000006ff */
[----:B------:R-:W-:Y:S01]  /*2160*/  FMUL.FTZ R204, R110, R137 ;  /* 0x000000896ecc7220 */ /* 0x000fe20000410000 */
[----:B------:R-:W-:Y:S01]  /*2170*/  FFMA.FTZ R73, R206, R207, R73 ;  /* 0x000000cfce497223 */ /* 0x000fe20000010049 */
[----:B------:R-:W-:-:S02]  /*2180*/  MOV R67, R146 ;  /* 0x0000009200437202 */ /* 0x000fc40000000f00 */
[----:B------:R-:W-:Y:S01]  /*2190*/  MOV R134, R148 ;  /* 0x0000009400867202 */ /* 0x000fe20000000f00 */
[----:B------:R-:W-:Y:S01]  /*21a0*/  @!P0 FMUL.FTZ R196, R184, R69 ;  /* 0x00000045b8c48220 */ /* 0x000fe20000410000 */
[----:B------:R-:W-:Y:S01]  /*21b0*/  SHF.R.U64 R146, R148, 0x10, R149 ;  /* 0x0000001094927819 */ /* 0x000fe20000001295 */
[----:B------:R-:W-:Y:S01]  /*21c0*/  @!P0 FMUL.FTZ R223, R184, R241 ;  /* 0x000000f1b8df8220 */ /* 0x000fe20000410000 */
[----:B------:R-:W-:Y:S01]  /*21d0*/  SHF.L.U32 R71, R71, 0x10, RZ ;  /* 0x0000001047477819 */ /* 0x000fe200000006ff */
[C---:B------:R-:W-:Y:S01]  /*21e0*/  FADD.FTZ R29, R136.reuse, R29 ;  /* 0x0000001d881d7221 */ /* 0x040fe20000010000 */
[----:B------:R-:W-:Y:S01]  /*21f0*/  SHF.L.U32 R139, R63, 0x10, RZ ;  /* 0x000000103f8b7819 */ /* 0x000fe200000006ff */
[----:B------:R-:W-:Y:S01]  /*2200*/  FFMA.FTZ R53, R136, R192, R53 ;  /* 0x000000c088357223 */ /* 0x000fe20000010035 */
[----:B------:R-:W-:Y:S01]  /*2210*/  FMUL.FTZ R231, R161, R136 ;  /* 0x00000088a1e77220 */ /* 0x000fe20000410000 */
[C---:B------:R-:W-:Y:S01]  /*2220*/  FADD.FTZ R27, R138.reuse, R27 ;  /* 0x0000001b8a1b7221 */ /* 0x040fe20000010000 */
[----:B------:R-:W-:Y:S01]  /*2230*/  FFMA.FTZ R51, R138, R190, R51 ;  /* 0x000000be8a337223 */ /* 0x000fe20000010033 */
[----:B------:R-:W-:Y:S01]  /*2240*/  FMUL.FTZ R229, R163, R138 ;  /* 0x0000008aa3e57220 */ /* 0x000fe20000410000 */
[----:B------:R-:W-:Y:S01]  /*2250*/  MOV R69, R143 ;  /* 0x0000008f00457202 */ /* 0x000fe20000000f00 */
[----:B------:R-:W-:Y:S01]  /*2260*/  FADD.FTZ R136, R145, R204 ;  /* 0x000000cc91887221 */ /* 0x000fe20000010000 */
[----:B------:R-:W-:Y:S01]  /*2270*/  FFMA.FTZ R138, R204, R217, R73 ;  /* 0x000000d9cc8a7223 */ /* 0x000fe20000010049 */
[----:B------:R-:W-:-:S02]  /*2280*/  SHF.L.U32 R143, R65, 0x10, RZ ;  /* 0x00000010418f7819 */ /* 0x000fc400000006ff */
[----:B------:R-:W-:Y:S01]  /*2290*/  SHF.L.U32 R59, R134, 0x10, RZ ;  /* 0x00000010863b7819 */ /* 0x000fe200000006ff */
[C---:B------:R-:W-:Y:S01]  /*22a0*/  FADD.FTZ R20, R71.reuse, R20 ;  /* 0x0000001447147221 */ /* 0x040fe20000010000 */
[----:B------:R-:W-:Y:S01]  /*22b0*/  SHF.L.U32 R65, R68, 0x10, RZ ;  /* 0x0000001044417819 */ /* 0x000fe200000006ff */
[----:B------:R-:W-:Y:S01]  /*22c0*/  FFMA.FTZ R44, R71, R223, R44 ;  /* 0x000000df472c7223 */ /* 0x000fe2000001002c */
[----:B------:R-:W-:Y:S01]  /*22d0*/  SHF.L.U32 R134, R146, 0x10, RZ ;  /* 0x0000001092867819 */ /* 0x000fe200000006ff */
[----:B------:R-:W-:Y:S01]  /*22e0*/  FMUL.FTZ R146, R118, R71 ;  /* 0x0000004776927220 */ /* 0x000fe20000410000 */
[----:B------:R-:W-:Y:S01]  /*22f0*/  SHF.L.U32 R68, R202, 0x10, RZ ;  /* 0x00000010ca447819 */ /* 0x000fe200000006ff */
[C---:B------:R-:W-:Y:S01]  /*2300*/  @!P0 FMUL.FTZ R215, R184.reuse, R235 ;  /* 0x000000ebb8d78220 */ /* 0x040fe20000410000 */
[----:B------:R-:W-:Y:S01]  /*2310*/  @!P0 FMUL.FTZ R81, R184, R70 ;  /* 0x00000046b8518220 */ /* 0x000fe20000410000 */
[----:B------:R-:W-:Y:S01]  /*2320*/  FMUL.FTZ R202, R112, R139 ;  /* 0x0000008b70ca7220 */ /* 0x000fe20000410000 */
[----:B------:R-:W-:Y:S01]  /*2330*/  FADD.FTZ R71, R136, R231 ;  /* 0x000000e788477221 */ /* 0x000fe20000010000 */
[----:B------:R-:W-:Y:S01]  /*2340*/  FFMA.FTZ R73, R231, R192, R138 ;  /* 0x000000c0e7497223 */ /* 0x000fe2000001008a */
[----:B------:R-:W-:Y:S01]  /*2350*/  MOV R70, R144 ;  /* 0x0000009000467202 */ /* 0x000fe20000000f00 */
[----:B------:R-:W-:Y:S01]  /*2360*/  @!P0 FMUL.FTZ R75, R184, R243 ;  /* 0x000000f3b84b8220 */ /* 0x000fe20000410000 */
[----:B------:R-:W-:Y:S01]  /*2370*/  MOV R144, R149 ;  /* 0x0000009500907202 */ /* 0x000fe20000000f00 */
[C---:B------:R-:W-:Y:S01]  /*2380*/  FADD.FTZ R21, R62.reuse, R21 ;  /* 0x000000153e157221 */ /* 0x040fe20000010000 */
[----:B------:R-:W-:Y:S01]  /*2390*/  SHF.L.U32 R69, R69, 0x10, RZ ;  /* 0x0000001045457819 */ /* 0x000fe200000006ff */
[----:B------:R-:W-:Y:S01]  /*23a0*/  FFMA.FTZ R45, R62, R200, R45 ;  /* 0x000000c83e2d7223 */ /* 0x000fe2000001002d */
[----:B------:R-:W-:Y:S01]  /*23b0*/  FMUL.FTZ R149, R169, R62 ;  /* 0x0000003ea9957220 */ /* 0x000fe20000410000 */
[----:B------:R-:W-:Y:S01]  /*23c0*/  FADD.FTZ R62, R71, R202 ;  /* 0x000000ca473e7221 */ /* 0x000fe20000010000 */
[----:B------:R-:W-:Y:S01]  /*23d0*/  FFMA.FTZ R136, R202, R215, R73 ;  /* 0x000000d7ca887223 */ /* 0x000fe20000010049 */
[C---:B------:R-:W-:Y:S01]  /*23e0*/  FADD.FTZ R97, R57.reuse, R97 ;  /* 0x0000006139617221 */ /* 0x040fe20000010000 */
[----:B------:R-:W-:Y:S01]  /*23f0*/  FFMA.FTZ R98, R57, R203, R98 ;  /* 0x000000cb39627223 */ /* 0x000fe20000010062 */
[----:B------:R-:W-:Y:S01]  /*2400*/  SHF.L.U32 R63, R70, 0x10, RZ ;  /* 0x00000010463f7819 */ /* 0x000fe200000006ff */
[C---:B------:R-:W-:Y:S01]  /*2410*/  FADD.FTZ R18, R69.reuse, R18 ;  /* 0x0000001245127221 */ /* 0x040fe20000010000 */
[----:B------:R-:W-:Y:S01]  /*2420*/  SHF.L.U32 R57, R144, 0x10, RZ ;  /* 0x0000001090397819 */ /* 0x000fe200000006ff */
[----:B------:R-:W-:Y:S01]  /*2430*/  FFMA.FTZ R42, R69, R75, R42 ;  /* 0x0000004b452a7223 */ /* 0x000fe2000001002a */
[----:B------:R-:W-:Y:S01]  /*2440*/  SHF.L.U32 R140, R140, 0x10, RZ ;  /* 0x000000108c8c7819 */ /* 0x000fe200000006ff */
[----:B------:R-:W-:Y:S01]  /*2450*/  FMUL.FTZ R144, R120, R69 ;  /* 0x0000004578907220 */ /* 0x000fe20000410000 */
[----:B------:R-:W-:Y:S01]  /*2460*/  SHF.L.U32 R70, R188, 0x10, RZ ;  /* 0x00000010bc467819 */ /* 0x000fe200000006ff */
[----:B------:R-:W-:Y:S01]  /*2470*/  @!P0 FMUL.FTZ R221, R184, R237 ;  /* 0x000000edb8dd8220 */ /* 0x000fe20000410000 */
[----:B------:R-:W-:Y:S01]  /*2480*/  FMUL.FTZ R188, R114, R141 ;  /* 0x0000008d72bc7220 */ /* 0x000fe20000410000 */
[----:B------:R-:W-:Y:S01]  /*2490*/  FADD.FTZ R69, R62, R229 ;  /* 0x000000e53e457221 */ /* 0x000fe20000010000 */
[----:B------:R-:W-:Y:S01]  /*24a0*/  FFMA.FTZ R71, R229, R190, R136 ;  /* 0x000000bee5477223 */ /* 0x000fe20000010088 */
[----:B------:R-:W-:-:S02]  /*24b0*/  FMUL.FTZ R227, R165, R140 ;  /* 0x0000008ca5e37220 */ /* 0x000fc40000410000 */
[----:B------:R-:W-:Y:S01]  /*24c0*/  FADD.FTZ R62, R69, R188 ;  /* 0x000000bc453e7221 */ /* 0x000fe20000010000 */
[----:B------:R-:W-:Y:S01]  /*24d0*/  FFMA.FTZ R136, R188, R221, R71 ;  /* 0x000000ddbc887223 */ /* 0x000fe20000010047 */
[C---:B------:R-:W-:Y:S01]  /*24e0*/  @!P0 FMUL.FTZ R198, R184.reuse, R245 ;  /* 0x000000f5b8c68220 */ /* 0x040fe20000410000 */
[----:B------:R-:W-:Y:S01]  /*24f0*/  @!P0 FMUL.FTZ R219, R184, R239 ;  /* 0x000000efb8db8220 */ /* 0x000fe20000410000 */
[----:B------:R-:W-:Y:S01]  /*2500*/  FMUL.FTZ R148, R116, R143 ;  /* 0x0000008f74947220 */ /* 0x000fe20000410000 */
[----:B------:R-:W-:Y:S01]  /*2510*/  FADD.FTZ R69, R62, R227 ;  /* 0x000000e33e457221 */ /* 0x000fe20000010000 */
[----:B------:R-:W-:Y:S01]  /*2520*/  FFMA.FTZ R71, R227, R196, R136 ;  /* 0x000000c4e3477223 */ /* 0x000fe20000010088 */
[----:B------:R-:W-:Y:S01]  /*2530*/  SHF.L.U32 R61, R72, 0x10, RZ ;  /* 0x00000010483d7819 */ /* 0x000fe200000006ff */
[----:B------:R-:W-:Y:S01]  /*2540*/  @!P0 FMUL.FTZ R77, R184, R247 ;  /* 0x000000f7b84d8220 */ /* 0x000fe20000410000 */
[----:B------:R-:W-:Y:S01]  /*2550*/  SHF.L.U32 R67, R67, 0x10, RZ ;  /* 0x0000001043437819 */ /* 0x000fe200000006ff */
[C---:B------:R-:W-:Y:S01]  /*2560*/  FADD.FTZ R19, R64.reuse, R19 ;  /* 0x0000001340137221 */ /* 0x040fe20000010000 */
[----:B------:R-:W-:Y:S01]  /*2570*/  SHF.L.U32 R72, R147, 0x10, RZ ;  /* 0x0000001093487819 */ /* 0x000fe200000006ff */
[----:B------:R-:W-:Y:S01]  /*2580*/  FFMA.FTZ R43, R64, R198, R43 ;  /* 0x000000c6402b7223 */ /* 0x000fe2000001002b */
[----:B------:R-:W-:Y:S01]  /*2590*/  FMUL.FTZ R147, R171, R64 ;  /* 0x00000040ab937220 */ /* 0x000fe20000410000 */
[----:B------:R-:W-:Y:S01]  /*25a0*/  FMUL.FTZ R225, R167, R142 ;  /* 0x0000008ea7e17220 */ /* 0x000fe20000410000 */
[----:B------:R-:W-:Y:S01]  /*25b0*/  FADD.FTZ R62, R69, R148 ;  /* 0x00000094453e7221 */ /* 0x000fe20000010000 */
[----:B------:R-:W-:Y:S01]  /*25c0*/  FFMA.FTZ R64, R148, R219, R71 ;  /* 0x000000db94407223 */ /* 0x000fe20000010047 */
[C---:B------:R-:W-:Y:S01]  /*25d0*/  FADD.FTZ R23, R142.reuse, R23 ;  /* 0x000000178e177221 */ /* 0x040fe20000010000 */
[-C--:B------:R-:W-:Y:S01]  /*25e0*/  FFMA.FTZ R47, R142, R194.reuse, R47 ;  /* 0x000000c28e2f7223 */ /* 0x080fe2000001002f */
[C---:B------:R-:W-:Y:S01]  /*25f0*/  FADD.FTZ R16, R67.reuse, R16 ;  /* 0x0000001043107221 */ /* 0x040fe20000010000 */
[----:B------:R-:W-:Y:S01]  /*2600*/  FFMA.FTZ R40, R67, R77, R40 ;  /* 0x0000004d43287223 */ /* 0x000fe20000010028 */
[----:B------:R-:W-:Y:S01]  /*2610*/  FMUL.FTZ R142, R122, R67 ;  /* 0x000000437a8e7220 */ /* 0x000fe20000410000 */
[----:B------:R-:W-:Y:S01]  /*2620*/  FADD.FTZ R67, R62, R225 ;  /* 0x000000e13e437221 */ /* 0x000fe20000010000 */
[----:B------:R-:W-:Y:S01]  /*2630*/  FFMA.FTZ R69, R225, R194, R64 ;  /* 0x000000c2e1457223 */ /* 0x000fe20000010040 */
[----:B------:R-:W-:-:S02]  /*2640*/  @!P0 FMUL.FTZ R79, R184, R251 ;  /* 0x000000fbb84f8220 */ /* 0x000fc40000410000 */
[----:B------:R-:W-:Y:S01]  /*2650*/  FADD.FTZ R62, R67, R146 ;  /* 0x00000092433e7221 */ /* 0x000fe20000010000 */
[----:B------:R-:W-:Y:S01]  /*2660*/  FFMA.FTZ R64, R146, R223, R69 ;  /* 0x000000df92407223 */ /* 0x000fe20000010045 */
[C---:B------:R-:W-:Y:S01]  /*2670*/  FADD.FTZ R25, R140.reuse, R25 ;  /* 0x000000198c197221 */ /* 0x040fe20000010000 */
[----:B------:R-:W-:Y:S01]  /*2680*/  FFMA.FTZ R49, R140, R196, R49 ;  /* 0x000000c48c317223 */ /* 0x000fe20000010031 */
[C---:B------:R-:W-:Y:S01]  /*2690*/  FADD.FTZ R14, R65.reuse, R14 ;  /* 0x0000000e410e7221 */ /* 0x040fe20000010000 */
[----:B------:R-:W-:Y:S01]  /*26a0*/  FFMA.FTZ R38, R65, R79, R38 ;  /* 0x0000004f41267223 */ /* 0x000fe20000010026 */
[----:B------:R-:W-:Y:S01]  /*26b0*/  FMUL.FTZ R140, R124, R65 ;  /* 0x000000417c8c7220 */ /* 0x000fe20000410000 */
[----:B------:R-:W-:Y:S01]  /*26c0*/  FADD.FTZ R65, R62, R149 ;  /* 0x000000953e417221 */ /* 0x000fe20000010000 */
[----:B------:R-:W-:-:S03]  /*26d0*/  FFMA.FTZ R67, R149, R200, R64 ;  /* 0x000000c895437223 */ /* 0x000fc60000010040 */
[----:B------:R-:W-:Y:S01]  /*26e0*/  FADD.FTZ R62, R65, R144 ;  /* 0x00000090413e7221 */ /* 0x000fe20000010000 */
[----:B------:R-:W-:Y:S01]  /*26f0*/  FFMA.FTZ R64, R144, R75, R67 ;  /* 0x0000004b90407223 */ /* 0x000fe20000010043 */
[----:B------:R-:W-:Y:S02]  /*2700*/  SHF.L.U32 R66, R66, 0x10, RZ ;  /* 0x0000001042427819 */ /* 0x000fe400000006ff */
[----:B------:R-:W-:Y:S01]  /*2710*/  FADD.FTZ R65, R62, R147 ;  /* 0x000000933e417221 */ /* 0x000fe20000010000 */
[----:B------:R-:W-:Y:S01]  /*2720*/  FFMA.FTZ R67, R147, R198, R64 ;  /* 0x000000c693437223 */ /* 0x000fe20000010040 */
[----:B------:R-:W-:Y:S01]  /*2730*/  @!P0 FMUL.FTZ R76, R184, R249 ;  /* 0x000000f9b84c8220 */ /* 0x000fe20000410000 */
[----:B------:R-:W-:Y:S01]  /*2740*/  FMUL.FTZ R145, R173, R66 ;  /* 0x00000042ad917220 */ /* 0x000fe20000410000 */
[----:B------:R-:W-:Y:S01]  /*2750*/  FADD.FTZ R62, R65, R142 ;  /* 0x0000008e413e7221 */ /* 0x000fe20000010000 */
[----:B------:R-:W-:Y:S01]  /*2760*/  FFMA.FTZ R64, R142, R77, R67 ;  /* 0x0000004d8e407223 */ /* 0x000fe20000010043 */
[C---:B------:R-:W-:Y:S01]  /*2770*/  FADD.FTZ R12, R63.reuse, R12 ;  /* 0x0000000c3f0c7221 */ /* 0x040fe20000010000 */
[----:B------:R-:W-:Y:S01]  /*2780*/  FFMA.FTZ R36, R63, R81, R36 ;  /* 0x000000513f247223 */ /* 0x000fe20000010024 */
        /* <DEDUP_REMOVED lines=13> */
[----:B------:R-:W-:-:S02]  /*2860*/  FMUL.FTZ R233, R177, R70 ;  /* 0x00000046b1e97220 */ /* 0x000fc40000410000 */
[----:B------:R-:W-:Y:S01]  /*2870*/  FADD.FTZ R62, R61, R220 ;  /* 0x000000dc3d3e7221 */ /* 0x000fe20000010000 */
[----:B------:R-:W-:-:S03]  /*2880*/  FFMA.FTZ R64, R220, R81, R63 ;  /* 0x00000051dc407223 */ /* 0x000fc6000001003f */
        /* <DEDUP_REMOVED lines=17> */
[----:B------:R-:W-:Y:S01]  /*29a0*/  SHF.R.U32.HI R56, RZ, 0x5, R0 ;  /* 0x00000005ff387819 */ /* 0x000fe20000011600 */
[----:B------:R-:W-:Y:S01]  /*29b0*/  FMUL.FTZ R136, R132, R57 ;  /* 0x0000003984887220 */ /* 0x000fe20000410000 */
[----:B------:R-:W-:Y:S01]  /*29c0*/  FADD.FTZ R59, R62, R139 ;  /* 0x0000008b3e3b7221 */ /* 0x000fe20000010000 */
[----:B------:R-:W-:Y:S01]  /*29d0*/  FFMA.FTZ R61, R139, R86, R64 ;  /* 0x000000568b3d7223 */ /* 0x000fe20000010040 */
[C---:B------:R-:W-:Y:S01]  /*29e0*/  FADD.FTZ R28, R137.reuse, R28 ;  /* 0x0000001c891c7221 */ /* 0x040fe20000010000 */
[----:B------:R-:W-:Y:S01]  /*29f0*/  FFMA.FTZ R52, R137, R217, R52 ;  /* 0x000000d989347223 */ /* 0x000fe20000010034 */
[----:B------:R-:W-:Y:S01]  /*2a00*/  UMOV UR4, 0xffffffff ;  /* 0xffffffff00047882 */ /* 0x000fe20000000000 */
[----:B------:R-:W-:Y:S01]  /*2a10*/  LOP3.LUT R60, R56, 0x7fffff8, RZ, 0xc0, !PT ;  /* 0x07fffff8383c7812 */ /* 0x000fe200078ec0ff */
[----:B------:R-:W-:Y:S01]  /*2a20*/  FMUL.FTZ R137, R183, R58 ;  /* 0x0000003ab7897220 */ /* 0x000fe20000410000 */
[----:B------:R-:W-:Y:S01]  /*2a30*/  FADD.FTZ R62, R59, R136 ;  /* 0x000000883b3e7221 */ /* 0x000fe20000010000 */
[-C--:B------:R-:W-:Y:S01]  /*2a40*/  FFMA.FTZ R64, R136, R85.reuse, R61 ;  /* 0x0000005588407223 */ /* 0x080fe2000001003d */
[C---:B------:R-:W-:Y:S01]  /*2a50*/  FADD.FTZ R6, R57.reuse, R6 ;  /* 0x0000000639067221 */ /* 0x040fe20000010000 */
[----:B------:R-:W-:Y:S01]  /*2a60*/  FFMA.FTZ R30, R57, R85, R30 ;  /* 0x00000055391e7223 */ /* 0x000fe2000001001e */
[C---:B------:R-:W-:Y:S01]  /*2a70*/  FADD.FTZ R57, R58.reuse, R7 ;  /* 0x000000073a397221 */ /* 0x040fe20000010000 */
[----:B------:R-:W-:Y:S01]  /*2a80*/  FFMA.FTZ R58, R58, R84, R31 ;  /* 0x000000543a3a7223 */ /* 0x000fe2000001001f */
[----:B------:R-:W-:Y:S01]  /*2a90*/  ISETP.NE.AND P2, PT, R3, RZ, PT ;  /* 0x000000ff0300720c */ /* 0x000fe20003f45270 */
[C---:B------:R-:W-:Y:S01]  /*2aa0*/  FADD.FTZ R89, R135.reuse, R89 ;  /* 0x0000005987597221 */ /* 0x040fe20000010000 */
[----:B------:R-:W-:Y:S01]  /*2ab0*/  FFMA.FTZ R90, R135, R209, R90 ;  /* 0x000000d1875a7223 */ /* 0x000fe2000001005a */
        /* <DEDUP_REMOVED lines=10> */
[----:B------:R-:W-:Y:S01]  /*2b60*/  @!P1 IADD3 R60, R60, 0x8, RZ ;  /* 0x000000083c3c9810 */ /* 0x000fe20007ffe0ff */
[----:B------:R-:W-:Y:S01]  /*2b70*/  FADD.FTZ R7, R62, R137 ;  /* 0x000000893e077221 */ /* 0x000fe20000010000 */
[----:B------:R-:W-:Y:S01]  /*2b80*/  FFMA.FTZ R31, R137, R84, R64 ;  /* 0x00000054891f7223 */ /* 0x000fe20000010040 */
[----:B------:R-:W-:Y:S06]  /*2b90*/  BRA.DIV UR4, `(.L_x_25) ;  /* 0x0000001604507947 */ /* 0x000fec000b800000 */
[----:B------:R-:W0:Y:S04]  /*2ba0*/  SHFL.DOWN PT, R62, R7, 0x10, 0x1f ;  /* 0x0a001f00073e7f89 */ /* 0x000e2800000e0000 */
[----:B------:R-:W1:Y:S01]  /*2bb0*/  SHFL.DOWN PT, R64, R31, 0x10, 0x1f ;  /* 0x0a001f001f407f89 */ /* 0x000e6200000e0000 */
[----:B0-----:R-:W-:Y:S01]  /*2bc0*/  FADD.FTZ R62, R7, R62 ;  /* 0x0000003e073e7221 */ /* 0x001fe20000010000 */
[----:B-1----:R-:W-:-:S04]  /*2bd0*/  FADD.FTZ R64, R31, R64 ;  /* 0x000000401f407221 */ /* 0x002fc80000010000 */
        /* <DEDUP_REMOVED lines=11> */
[----:B------:R-:W-:Y:S01]  /*2c90*/  MOV R7, R57 ;  /* 0x0000003900077202 */ /* 0x000fe20000000f00 */
[----:B-1----:R-:W-:-:S03]  /*2ca0*/  FADD.FTZ R62, R68, R31 ;  /* 0x0000001f443e7221 */ /* 0x002fc60000010000 */
[----:B------:R0:W1:Y:S01]  /*2cb0*/  SHFL.DOWN PT, R64, R63, 0x1, 0x1f ;  /* 0x08201f003f407f89 */ /* 0x00006200000e0000 */
[----:B------:R-:W-:-:S03]  /*2cc0*/  MOV R31, R58 ;  /* 0x0000003a001f7202 */ /* 0x000fc60000000f00 */
[----:B------:R0:W2:Y:S04]  /*2cd0*/  SHFL.DOWN PT, R65, R62, 0x1, 0x1f ;  /* 0x08201f003e417f89 */ /* 0x0000a800000e0000 */
.L_x_41:
[----:B------:R-:W3:Y:S01]  /*2ce0*/  @!P2 S2R R67, SR_CgaCtaId ;  /* 0x000000000043a919 */ /* 0x000ee20000008800 */
[----:B------:R-:W-:Y:S01]  /*2cf0*/  LOP3.LUT R59, R56, 0x7, RZ, 0xc0, !PT ;  /* 0x00000007383b7812 */ /* 0x000fe200078ec0ff */
[----:B------:R-:W4:Y:S01]  /*2d00*/  LDC R135, c[0x0][0x210] ;  /* 0x00008400ff877b82 */ /* 0x000f220000000800 */
[----:B------:R-:W-:Y:S01]  /*2d10*/  LOP3.LUT R230, R150, 0x1, RZ, 0xc0, !PT ;  /* 0x0000000196e67812 */ /* 0x000fe200078ec0ff */
[----:B------:R-:W-:Y:S05]  /*2d20*/  WARPSYNC.ALL ;  /* 0x0000000000007948 */ /* 0x000fea0003800000 */
[----:B------:R-:W-:Y:S01]  /*2d30*/  LOP3.LUT P0, RZ, R59, 0x1f, R0, 0xf8, !PT ;  /* 0x0000001f3bff7812 */ /* 0x000fe2000780f800 */
[----:B------:R-:W-:Y:S01]  /*2d40*/  BSSY B0, `(.L_x_26) ;  /* 0x000002f000007945 */ /* 0x000fe20003800000 */
[----:B------:R-:W-:-:S02]  /*2d50*/  IADD3 R66, -R230, RZ, RZ ;  /* 0x000000ffe6427210 */ /* 0x000fc40007ffe1ff */
[----:B------:R-:W-:Y:S02]  /*2d60*/  CS2R R70, SRZ ;  /* 0x0000000000467805 */ /* 0x000fe4000001ff00 */
[----:B------:R-:W-:Y:S02]  /*2d70*/  LEA.HI R134, R0, R5, RZ, 0x18 ;  /* 0x0000000500867211 */ /* 0x000fe400078fc0ff */
[----:B------:R-:W-:Y:S02]  /*2d80*/  @!P2 MOV R58, 0x400 ;  /* 0x00000400003aa802 */ /* 0x000fe40000000f00 */
[----:B------:R-:W-:Y:S02]  /*2d90*/  SHF.L.U32 R224, R134, 0x3, RZ ;  /* 0x0000000386e07819 */ /* 0x000fe400000006ff */
[----:B------:R-:W-:Y:S01]  /*2da0*/  @!P2 IADD3 R59, R60, R59, RZ ;  /* 0x0000003b3c3ba210 */ /* 0x000fe20007ffe0ff */
[----:B------:R-:W5:Y:S01]  /*2db0*/  @!P0 LDC.64 R56, c[0x0][0x250] ;  /* 0x00009400ff388b82 */ /* 0x000f620000000a00 */
[----:B----4-:R-:W-:-:S04]  /*2dc0*/  SHF.L.U32 R61, R135, 0x3, RZ ;  /* 0x00000003873d7819 */ /* 0x010fc800000006ff */
[----:B------:R-:W-:Y:S02]  /*2dd0*/  LOP3.LUT R61, R66, R61, RZ, 0xc0, !PT ;  /* 0x0000003d423d7212 */ /* 0x000fe400078ec0ff */
[----:B---3--:R-:W-:Y:S02]  /*2de0*/  @!P2 LEA R58, R67, R58, 0x18 ;  /* 0x0000003a433aa211 */ /* 0x008fe400078ec0ff */
[----:B------:R-:W-:Y:S02]  /*2df0*/  IADD3 R224, P3, R61, R224, RZ ;  /* 0x000000e03de07210 */ /* 0x000fe40007f7e0ff */
[----:B------:R-:W-:Y:S01]  /*2e00*/  @!P2 LEA R61, R59, R58, 0x3 ;  /* 0x0000003a3b3da211 */ /* 0x000fe200078e18ff */
[----:B-1----:R-:W-:Y:S01]  /*2e10*/  FADD.FTZ R58, R63, R64 ;  /* 0x000000403f3a7221 */ /* 0x002fe20000010000 */
[----:B--2---:R-:W-:Y:S01]  /*2e20*/  FADD.FTZ R59, R62, R65 ;  /* 0x000000413e3b7221 */ /* 0x004fe20000010000 */
[----:B0-----:R-:W-:Y:S02]  /*2e30*/  @!P0 IADD3 R62, P4, R2, R224, RZ ;  /* 0x000000e0023e8210 */ /* 0x001fe40007f9e0ff */
[----:B------:R-:W-:-:S02]  /*2e40*/  IADD3.X R226, RZ, RZ, RZ, P3, !PT ;  /* 0x000000ffffe27210 */ /* 0x000fc40001ffe4ff */
[----:B------:R0:W-:Y:S02]  /*2e50*/  @!P2 STS.64 [R61], R58 ;  /* 0x0000003a3d00a388 */ /* 0x0001e40000000a00 */
[----:B------:R-:W-:Y:S01]  /*2e60*/  @!P0 IADD3.X R63, RZ, R226, RZ, P4, !PT ;  /* 0x000000e2ff3f8210 */ /* 0x000fe200027fe4ff */
[----:B------:R-:W-:Y:S01]  /*2e70*/  BAR.SYNC.DEFER_BLOCKING 0x0 ;  /* 0x0000000000007b1d */ /* 0x000fe20000010000 */
[----:B-----5:R-:W-:-:S04]  /*2e80*/  @!P0 LEA R72, P2, R62, R56, 0x3 ;  /* 0x000000383e488211 */ /* 0x020fc800078418ff */
[----:B------:R-:W-:Y:S01]  /*2e90*/  @!P0 LEA.HI.X R73, R62, R57, R63, 0x3, P2 ;  /* 0x000000393e498211 */ /* 0x000fe200010f1c3f */
[----:B------:R-:W-:Y:S08]  /*2ea0*/  @P0 BRA `(.L_x_27) ;  /* 0x0000000000600947 */ /* 0x000ff00003800000 */
[----:B------:R-:W1:Y:S01]  /*2eb0*/  S2UR UR5, SR_CgaCtaId ;  /* 0x00000000000579c3 */ /* 0x000e620000008800 */
[----:B------:R-:W-:Y:S02]  /*2ec0*/  UMOV UR4, 0x400 ;  /* 0x0000040000047882 */ /* 0x000fe40000000000 */
[----:B-1----:R-:W-:-:S06]  /*2ed0*/  ULEA UR4, UR5, UR4, 0x18 ;  /* 0x0000000405047291 */ /* 0x002fcc000f8ec03f */
[----:B------:R-:W-:-:S05]  /*2ee0*/  LEA R228, R60, UR4, 0x3 ;  /* 0x000000043ce47c11 */ /* 0x000fca000f8e18ff */
[----:B0-----:R-:W0:Y:S04]  /*2ef0*/  LDS.128 R56, [R228] ;  /* 0x00000000e4387984 */ /* 0x001e280000000c00 */
[----:B------:R-:W1:Y:S04]  /*2f00*/  LDS.128 R60, [R228+0x10] ;  /* 0x00001000e43c7984 */ /* 0x000e680000000c00 */
[----:B------:R-:W2:Y:S04]  /*2f10*/  LDS.128 R64, [R228+0x20] ;  /* 0x00002000e4407984 */ /* 0x000ea80000000c00 */
[----:B------:R-:W3:Y:S01]  /*2f20*/  LDS.128 R68, [R228+0x30] ;  /* 0x00003000e4447984 */ /* 0x000ee20000000c00 */
[----:B0-----:R-:W-:Y:S01]  /*2f30*/  FADD.FTZ R235, RZ, R56 ;  /* 0x00000038ffeb7221 */ /* 0x001fe20000010000 */
[----:B------:R-:W-:-:S03]  /*2f40*/  FADD.FTZ R56, RZ, R57 ;  /* 0x00000039ff387221 */ /* 0x000fc60000010000 */
[----:B------:R-:W-:Y:S01]  /*2f50*/  FADD.FTZ R235, R58, R235 ;  /* 0x000000eb3aeb7221 */ /* 0x000fe20000010000 */
[----:B------:R-:W-:-:S03]  /*2f60*/  FADD.FTZ R56, R59, R56 ;  /* 0x000000383b387221 */ /* 0x000fc60000010000 */
[----:B-1----:R-:W-:Y:S01]  /*2f70*/  FADD.FTZ R235, R235, R60 ;  /* 0x0000003cebeb7221 */ /* 0x002fe20000010000 */
[----:B------:R-:W-:-:S03]  /*2f80*/  FADD.FTZ R56, R56, R61 ;  /* 0x0000003d38387221 */ /* 0x000fc60000010000 */
[----:B------:R-:W-:Y:S01]  /*2f90*/  FADD.FTZ R235, R62, R235 ;  /* 0x000000eb3eeb7221 */ /* 0x000fe20000010000 */
[----:B------:R-:W-:-:S03]  /*2fa0*/  FADD.FTZ R56, R63, R56 ;  /* 0x000000383f387221 */ /* 0x000fc60000010000 */
[----:B--2---:R-:W-:Y:S01]  /*2fb0*/  FADD.FTZ R235, R235, R64 ;  /* 0x00000040ebeb7221 */ /* 0x004fe20000010000 */
[----:B------:R-:W-:-:S03]  /*2fc0*/  FADD.FTZ R56, R56, R65 ;  /* 0x0000004138387221 */ /* 0x000fc60000010000 */
[----:B------:R-:W-:Y:S01]  /*2fd0*/  FADD.FTZ R235, R66, R235 ;  /* 0x000000eb42eb7221 */ /* 0x000fe20000010000 */
[----:B------:R-:W-:-:S03]  /*2fe0*/  FADD.FTZ R56, R67, R56 ;  /* 0x0000003843387221 */ /* 0x000fc60000010000 */
[----:B---3--:R-:W-:Y:S01]  /*2ff0*/  FADD.FTZ R235, R235, R68 ;  /* 0x00000044ebeb7221 */ /* 0x008fe20000010000 */
[----:B------:R-:W-:-:S03]  /*3000*/  FADD.FTZ R56, R56, R69 ;  /* 0x0000004538387221 */ /* 0x000fc60000010000 */
[----:B------:R-:W-:Y:S01]  /*3010*/  FADD.FTZ R70, R70, R235 ;  /* 0x000000eb46467221 */ /* 0x000fe20000010000 */
[----:B------:R-:W-:-:S07]  /*3020*/  FADD.FTZ R71, R71, R56 ;  /* 0x0000003847477221 */ /* 0x000fce0000010000 */
.L_x_27:
[----:B------:R-:W-:Y:S05]  /*3030*/  BSYNC B0 ;  /* 0x0000000000007941 */ /* 0x000fea0003800000 */
.L_x_26:
[----:B------:R-:W-:Y:S01]  /*3040*/  ISETP.NE.AND P2, PT, R0, RZ, PT ;  /* 0x000000ff0000720c */ /* 0x000fe20003f45270 */
[----:B------:R1:W-:Y:S01]  /*3050*/  @!P0 STG.E.64 desc[UR6][R72.64], R70 ;  /* 0x0000004648008986 */ /* 0x0003e2000c101b06 */
[----:B------:R-:W-:-:S11]  /*3060*/  ISETP.NE.AND P0, PT, R230, RZ, PT ;  /* 0x000000ffe600720c */ /* 0x000fd60003f05270 */
[----:B------:R-:W-:Y:S05]  /*3070*/  @P2 BRA `(.L_x_28) ;  /* 0x0000000000502947 */ /* 0x000fea0003800000 */
[----:B------:R-:W-:Y:S01]  /*3080*/  SEL R56, R135, RZ, P0 ;  /* 0x000000ff87387207 */ /* 0x000fe20000000000 */
[----:B0-----:R-:W-:Y:S01]  /*3090*/  HFMA2.MMA R59, -RZ, RZ, 0, 5.9604644775390625e-08 ;  /* 0x00000001ff3b7435 */ /* 0x001fe200000001ff */
[----:B------:R-:W-:Y:S01]  /*30a0*/  ULDC.64 UR4, c[0x0][0x258] ;  /* 0x0000960000047ab9 */ /* 0x000fe20000000a00 */
[----:B------:R-:W-:Y:S02]  /*30b0*/  LOP3.LUT P0, RZ, R150, 0x2, RZ, 0xc0, !PT ;  /* 0x0000000296ff7812 */ /* 0x000fe4000780c0ff */
[----:B------:R-:W-:-:S04]  /*30c0*/  IADD3 R57, P2, R5, R56, RZ ;  /* 0x0000003805397210 */ /* 0x000fc80007f5e0ff */
[----:B------:R-:W-:Y:S02]  /*30d0*/  LEA.HI.X.SX32 R58, R56, RZ, 0x1, P2 ;  /* 0x000000ff383a7211 */ /* 0x000fe400010f0eff */
[----:B------:R-:W-:Y:S02]  /*30e0*/  LEA R56, P2, R57, UR4, 0x2 ;  /* 0x0000000439387c11 */ /* 0x000fe4000f8410ff */
[----:B------:R-:W-:Y:S02]  /*30f0*/  SEL R59, R59, 0xffffffff, !P0 ;  /* 0xffffffff3b3b7807 */ /* 0x000fe40004000000 */
[----:B------:R-:W-:Y:S01]  /*3100*/  LEA.HI.X R57, R57, UR5, R58, 0x2, P2 ;  /* 0x0000000539397c11 */ /* 0x000fe200090f143a */
[----:B------:R-:W-:Y:S06]  /*3110*/  MEMBAR.ALL.GPU ;  /* 0x0000000000007992 */ /* 0x000fec000000a000 */
[----:B------:R-:W-:-:S00]  /*3120*/  ERRBAR ;  /* 0x00000000000079ab */ /* 0x000fc00000000000 */
[----:B------:R-:W-:Y:S06]  /*3130*/  CGAERRBAR ;  /* 0x00000000000075ab */ /* 0x000fec0000000000 */
[----:B------:R0:W-:Y:S01]  /*3140*/  REDG.E.ADD.S32.STRONG.GPU desc[UR6][R56.64], R59 ;  /* 0x0000003b3800798e */ /* 0x0001e2000c10e386 */
[----:B------:R-:W-:-:S04]  /*3150*/  SHF.L.U32 R58, R150, 0x2, RZ ;  /* 0x00000002963a7819 */ /* 0x000fc800000006ff */
[----:B------:R-:W-:-:S07]  /*3160*/  LOP3.LUT R61, R58, 0x8, RZ, 0xc, !PT ;  /* 0x000000083a3d7812 */ /* 0x000fce00078e0cff */
.L_x_29:
[----:B------:R-:W2:Y:S04]  /*3170*/  LDG.E.STRONG.GPU R58, desc[UR6][R56.64] ;  /* 0x00000006383a7981 */ /* 0x000ea8000c1ef900 */
[----:B--2---:R-:W-:Y:S01]  /*3180*/  CCTL.IVALL ;  /* 0x00000000ff00798f */ /* 0x004fe20002000000 */
[----:B------:R-:W-:Y:S05]  /*3190*/  YIELD ;  /* 0x0000000000007946 */ /* 0x000fea0003800000 */
[----:B------:R-:W-:-:S13]  /*31a0*/  ISETP.NE.AND P0, PT, R58, R61, PT ;  /* 0x0000003d3a00720c */ /* 0x000fda0003f05270 */
[----:B------:R-:W-:Y:S05]  /*31b0*/  @P0 BRA `(.L_x_29) ;  /* 0xfffffffc00ec0947 */ /* 0x000fea000383ffff */
.L_x_28:
[----:B------:R-:W-:Y:S01]  /*31c0*/  ISETP.GT.U32.AND P0, PT, R3, 0x7, PT ;  /* 0x000000070300780c */ /* 0x000fe20003f04070 */
[----:B------:R-:W-:Y:S05]  /*31d0*/  WARPSYNC.ALL ;  /* 0x0000000000007948 */ /* 0x000fea0003800000 */
[----:B------:R-:W-:Y:S01]  /*31e0*/  BAR.SYNC.DEFER_BLOCKING 0x0 ;  /* 0x0000000000007b1d */ /* 0x000fe20000010000 */
[----:B0-----:R-:W-:-:S05]  /*31f0*/  CS2R R58, SRZ ;  /* 0x00000000003a7805 */ /* 0x001fca000001ff00 */
[----:B------:R-:W-:Y:S02]  /*3200*/  ULDC.64 UR4, c[0x0][0x280] ;  /* 0x0000a00000047ab9 */ /* 0x000fe40000000a00 */
[----:B------:R-:W0:Y:S01]  /*3210*/  @!P0 LDC.64 R56, c[0x0][0x250] ;  /* 0x00009400ff388b82 */ /* 0x000e220000000a00 */
[----:B------:R-:W-:-:S04]  /*3220*/  @!P0 IADD3 R224, P2, R3, R224, RZ ;  /* 0x000000e003e08210 */ /* 0x000fc80007f5e0ff */
[----:B------:R-:W-:Y:S02]  /*3230*/  @!P0 IADD3.X R226, RZ, R226, RZ, P2, !PT ;  /* 0x000000e2ffe28210 */ /* 0x000fe400017fe4ff */
[----:B0-----:R-:W-:-:S04]  /*3240*/  @!P0 LEA R56, P2, R224, R56, 0x3 ;  /* 0x00000038e0388211 */ /* 0x001fc800078418ff */
[----:B------:R-:W-:-:S05]  /*3250*/  @!P0 LEA.HI.X R57, R224, R57, R226, 0x3, P2 ;  /* 0x00000039e0398211 */ /* 0x000fca00010f1ce2 */
[----:B------:R-:W2:Y:S01]  /*3260*/  @!P0 LDG.E.64 R58, desc[UR6][R56.64] ;  /* 0x00000006383a8981 */ /* 0x000ea2000c1e1b00 */
[----:B------:R-:W-:Y:S02]  /*3270*/  IADD3 R54, R54, R135, RZ ;  /* 0x0000008736367210 */ /* 0x000fe40007ffe0ff */
[----:B------:R-:W-:-:S04]  /*3280*/  IADD3 R150, R150, 0x1, RZ ;  /* 0x0000000196967810 */ /* 0x000fc80007ffe0ff */
[----:B------:R-:W-:Y:S01]  /*3290*/  LOP3.LUT R150, R150, 0x3, RZ, 0xc0, !PT ;  /* 0x0000000396967812 */ /* 0x000fe200078ec0ff */
[----:B--2---:R-:W0:Y:S04]  /*32a0*/  SHFL.BFLY PT, R61, R58, 0x1, 0x1f ;  /* 0x0c201f003a3d7f89 */ /* 0x004e2800000e0000 */
        /* <DEDUP_REMOVED lines=10> */
[----:B------:R-:W-:Y:S01]  /*3350*/  LEA R62, P0, R199, UR4, 0x4 ;  /* 0x00000004c73e7c11 */ /* 0x000fe2000f8020ff */
[----:B------:R-:W-:Y:S01]  /*3360*/  ULDC UR4, c[0x0][0x214] ;  /* 0x0000850000047ab9 */ /* 0x000fe20000000800 */
[----:B--2---:R-:W-:Y:S02]  /*3370*/  FADD.FTZ R64, R63, R64 ;  /* 0x000000403f407221 */ /* 0x004fe40000010000 */
[----:B------:R-:W0:Y:S04]  /*3380*/  SHFL.BFLY PT, R56, R65, 0x8, 0x1f ;  /* 0x0d001f0041387f89 */ /* 0x000e2800000e0000 */
[----:B------:R-:W2:Y:S01]  /*3390*/  SHFL.BFLY PT, R57, R64, 0x8, 0x1f ;  /* 0x0d001f0040397f89 */ /* 0x000ea200000e0000 */
[----:B0-----:R-:W-:Y:S01]  /*33a0*/  FADD.FTZ R56, R65, R56 ;  /* 0x0000003841387221 */ /* 0x001fe20000010000 */
[----:B--2---:R-:W-:-:S04]  /*33b0*/  FADD.FTZ R57, R64, R57 ;  /* 0x0000003940397221 */ /* 0x004fc80000010000 */
[----:B------:R-:W0:Y:S04]  /*33c0*/  SHFL.BFLY PT, R59, R56, 0x10, 0x1f ;  /* 0x0e001f00383b7f89 */ /* 0x000e2800000e0000 */
[----:B------:R-:W2:Y:S01]  /*33d0*/  SHFL.BFLY PT, R58, R57, 0x10, 0x1f ;  /* 0x0e001f00393a7f89 */ /* 0x000ea200000e0000 */
[----:B0-----:R-:W-:Y:S01]  /*33e0*/  FADD.FTZ R59, R56, R59 ;  /* 0x0000003b383b7221 */ /* 0x001fe20000010000 */
[----:B--2---:R-:W-:-:S03]  /*33f0*/  FADD.FTZ R58, R57, R58 ;  /* 0x0000003a393a7221 */ /* 0x004fc60000010000 */
[----:B------:R-:W-:Y:S01]  /*3400*/  FMUL.FTZ R60, R59, 1.52587890625e-05 ;  /* 0x378000003b3c7820 */ /* 0x000fe20000410000 */
[----:B------:R-:W-:-:S04]  /*3410*/  FMUL.FTZ R59, R58, 1.52587890625e-05 ;  /* 0x378000003a3b7820 */ /* 0x000fc80000410000 */
[C-C-:B------:R-:W-:Y:S01]  /*3420*/  FFMA.FTZ R61, R59.reuse, R186, R60.reuse ;  /* 0x000000ba3b3d7223 */ /* 0x140fe2000001003c */
        /* <DEDUP_REMOVED lines=30> */
[----:B------:R-:W-:Y:S01]  /*3610*/  FFMA.FTZ R84, R59, R84, R60 ;  /* 0x000000543b547223 */ /* 0x000fe2000001003c */
[----:B------:R-:W-:Y:S01]  /*3620*/  FADD.FTZ R65, R74, -R61 ;  /* 0x8000003d4a417221 */ /* 0x000fe20000010000 */
[----:B------:R-:W-:Y:S01]  /*3630*/  FADD.FTZ R57, R214, -R205 ;  /* 0x800000cdd6397221 */ /* 0x000fe20000010000 */
[----:B------:R-:W0:Y:S01]  /*3640*/  LDC.64 R60, c[0x0][0x280] ;  /* 0x0000a000ff3c7b82 */ /* 0x000e220000000a00 */
[----:B------:R-:W-:Y:S01]  /*3650*/  FADD.FTZ R203, R216, -R203 ;  /* 0x800000cbd8cb7221 */ /* 0x000fe20000010000 */
[----:B------:R-:W-:Y:S01]  /*3660*/  FADD.FTZ R59, R218, -R201 ;  /* 0x800000c9da3b7221 */ /* 0x000fe20000010000 */
[----:B------:R-:W-:Y:S01]  /*3670*/  FADD.FTZ R213, R212, -R213 ;  /* 0x800000d5d4d57221 */ /* 0x000fe20000010000 */
[----:B------:R-:W-:Y:S01]  /*3680*/  FADD.FTZ R69, R210, -R211 ;  /* 0x800000d3d2457221 */ /* 0x000fe20000010000 */
[----:B------:R-:W-:Y:S01]  /*3690*/  FADD.FTZ R209, R208, -R209 ;  /* 0x800000d1d0d17221 */ /* 0x000fe20000010000 */
[----:B-1----:R-:W-:Y:S01]  /*36a0*/  FADD.FTZ R71, R206, -R207 ;  /* 0x800000cfce477221 */ /* 0x002fe20000010000 */
[----:B------:R-:W-:Y:S01]  /*36b0*/  FADD.FTZ R67, R144, -R63 ;  /* 0x8000003f90437221 */ /* 0x000fe20000010000 */
[----:B------:R-:W-:Y:S01]  /*36c0*/  FADD.FTZ R217, R204, -R217 ;  /* 0x800000d9ccd97221 */ /* 0x000fe20000010000 */
[----:B------:R-:W-:Y:S01]  /*36d0*/  FADD.FTZ R73, R231, -R192 ;  /* 0x800000c0e7497221 */ /* 0x000fe20000010000 */
[----:B------:R-:W-:Y:S01]  /*36e0*/  FADD.FTZ R215, R202, -R215 ;  /* 0x800000d7cad77221 */ /* 0x000fe20000010000 */
[----:B------:R-:W-:Y:S01]  /*36f0*/  FADD.FTZ R75, R229, -R190 ;  /* 0x800000bee54b7221 */ /* 0x000fe20000010000 */
[----:B------:R-:W-:Y:S01]  /*3700*/  LEA.HI.X R63, R199, UR5, RZ, 0x4, P0 ;  /* 0x00000005c73f7c11 */ /* 0x000fe200080f24ff */
[C---:B------:R-:W-:Y:S01]  /*3710*/  FMUL.FTZ R59, R184.reuse, R59 ;  /* 0x0000003bb83b7220 */ /* 0x040fe20000410000 */
[C---:B------:R-:W-:Y:S01]  /*3720*/  FMUL.FTZ R58, R184.reuse, R203 ;  /* 0x000000cbb83a7220 */ /* 0x040fe20000410000 */
[C---:B------:R-:W-:Y:S01]  /*3730*/  FMUL.FTZ R57, R184.reuse, R57 ;  /* 0x00000039b8397220 */ /* 0x040fe20000410000 */
[----:B------:R-:W-:Y:S01]  /*3740*/  FMUL.FTZ R56, R184, R65 ;  /* 0x00000041b8387220 */ /* 0x000fe20000410000 */
[----:B------:R-:W-:Y:S01]  /*3750*/  FADD.FTZ R221, R188, -R221 ;  /* 0x800000ddbcdd7221 */ /* 0x000fe20000010000 */
[----:B------:R-:W-:Y:S01]  /*3760*/  FADD.FTZ R227, R227, -R196 ;  /* 0x800000c4e3e37221 */ /* 0x000fe20000010000 */
[----:B------:R-:W-:Y:S01]  /*3770*/  FADD.FTZ R219, R148, -R219 ;  /* 0x800000db94db7221 */ /* 0x000fe20000010000 */
[----:B------:R-:W-:Y:S01]  /*3780*/  FADD.FTZ R225, R225, -R194 ;  /* 0x800000c2e1e17221 */ /* 0x000fe20000010000 */
[C---:B------:R-:W-:Y:S01]  /*3790*/  FMUL.FTZ R71, R184.reuse, R71 ;  /* 0x00000047b8477220 */ /* 0x040fe20000410000 */
[C---:B------:R-:W-:Y:S01]  /*37a0*/  FMUL.FTZ R70, R184.reuse, R209 ;  /* 0x000000d1b8467220 */ /* 0x040fe20000410000 */
[----:B------:R-:W-:Y:S01]  /*37b0*/  FMUL.FTZ R69, R184, R69 ;  /* 0x00000045b8457220 */ /* 0x000fe20000410000 */
[----:B0-----:R-:W-:-:S04]  /*37c0*/  IMAD.WIDE.U32 R64, R191, 0x10, R60 ;  /* 0x00000010bf407825 */ /* 0x001fc800078e003c */
[----:B------:R-:W-:Y:S01]  /*37d0*/  FMUL.FTZ R68, R184, R213 ;  /* 0x000000d5b8447220 */ /* 0x000fe20000410000 */
[----:B------:R-:W-:Y:S01]  /*37e0*/  FADD.FTZ R223, R146, -R223 ;  /* 0x800000df92df7221 */ /* 0x000fe20000010000 */
        /* <DEDUP_REMOVED lines=8> */
[----:B------:R-:W-:-:S04]  /*3870*/  IMAD.WIDE.U32 R86, R193, 0x10, R60 ;  /* 0x00000010c1567825 */ /* 0x000fc800078e003c */
        /* <DEDUP_REMOVED lines=8> */
[----:B------:R-:W-:Y:S01]  /*3900*/  FADD.FTZ R199, R136, -R85 ;  /* 0x8000005588c77221 */ /* 0x000fe20000010000 */
[----:B------:R-:W-:Y:S01]  /*3910*/  FADD.FTZ R137, R137, -R84 ;  /* 0x8000005489897221 */ /* 0x000fe20000010000 */
[----:B------:R0:W-:Y:S01]  /*3920*/  STG.E.128 desc[UR6][R62.64], R56 ;  /* 0x000000383e007986 */ /* 0x0001e2000c101d06 */
[----:B------:R-:W-:-:S04]  /*3930*/  IMAD.WIDE.U32 R76, R195, 0x10, R60 ;  /* 0x00000010c34c7825 */ /* 0x000fc800078e003c */
[----:B------:R-:W-:Y:S01]  /*3940*/  FMUL.FTZ R66, R184, R205 ;  /* 0x000000cdb8427220 */ /* 0x000fe20000410000 */
[----:B------:R-:W-:Y:S01]  /*3950*/  ISETP.GE.AND P0, PT, R54, UR4, PT ;  /* 0x0000000436007c0c */ /* 0x000fe2000bf06270 */
[----:B------:R1:W-:Y:S01]  /*3960*/  STG.E.128 desc[UR6][R64.64], R68 ;  /* 0x0000004440007986 */ /* 0x0003e2000c101d06 */
[--C-:B------:R-:W-:Y:S01]  /*3970*/  IMAD.WIDE.U32 R78, R197, 0x10, R60.reuse ;  /* 0x00000010c54e7825 */ /* 0x100fe200078e003c */
[----:B------:R-:W-:Y:S02]  /*3980*/  SEL R186, RZ, 0x1, P1 ;  /* 0x00000001ffba7807 */ /* 0x000fe40000800000 */
[----:B------:R2:W-:Y:S01]  /*3990*/  STG.E.128 desc[UR6][R86.64], R72 ;  /* 0x0000004856007986 */ /* 0x0005e2000c101d06 */
[----:B------:R-:W-:-:S04]  /*39a0*/  IMAD.WIDE.U32 R80, R185, 0x10, R60 ;  /* 0x00000010b9507825 */ /* 0x000fc800078e003c */
[----:B------:R-:W-:-:S04]  /*39b0*/  IMAD.WIDE.U32 R82, R187, 0x10, R60 ;  /* 0x00000010bb527825 */ /* 0x000fc800078e003c */
[----:B------:R-:W-:-:S04]  /*39c0*/  IMAD.WIDE.U32 R84, R189, 0x10, R60 ;  /* 0x00000010bd547825 */ /* 0x000fc800078e003c */
[C---:B0-----:R-:W-:Y:S01]  /*39d0*/  FMUL.FTZ R59, R184.reuse, R225 ;  /* 0x000000e1b83b7220 */ /* 0x041fe20000410000 */
[C---:B------:R-:W-:Y:S01]  /*39e0*/  FMUL.FTZ R58, R184.reuse, R219 ;  /* 0x000000dbb83a7220 */ /* 0x040fe20000410000 */
[C---:B------:R-:W-:Y:S01]  /*39f0*/  FMUL.FTZ R57, R184.reuse, R227 ;  /* 0x000000e3b8397220 */ /* 0x040fe20000410000 */
[C---:B------:R-:W-:Y:S01]  /*3a00*/  FMUL.FTZ R56, R184.reuse, R221 ;  /* 0x000000ddb8387220 */ /* 0x040fe20000410000 */
[C---:B------:R-:W-:Y:S01]  /*3a10*/  FMUL.FTZ R63, R184.reuse, R147 ;  /* 0x00000093b83f7220 */ /* 0x040fe20000410000 */
[C---:B------:R-:W-:Y:S01]  /*3a20*/  FMUL.FTZ R62, R184.reuse, R67 ;  /* 0x00000043b83e7220 */ /* 0x040fe20000410000 */
[C---:B------:R-:W-:Y:S01]  /*3a30*/  FMUL.FTZ R61, R184.reuse, R149 ;  /* 0x00000095b83d7220 */ /* 0x040fe20000410000 */
[C---:B------:R-:W-:Y:S01]  /*3a40*/  FMUL.FTZ R60, R184.reuse, R223 ;  /* 0x000000dfb83c7220 */ /* 0x040fe20000410000 */
[C---:B------:R-:W-:Y:S01]  /*3a50*/  FMUL.FTZ R67, R184.reuse, R143 ;  /* 0x0000008fb8437220 */ /* 0x040fe20000410000 */
[C---:B-1----:R-:W-:Y:S01]  /*3a60*/  FMUL.FTZ R65, R184.reuse, R145 ;  /* 0x00000091b8417220 */ /* 0x042fe20000410000 */
[C---:B------:R-:W-:Y:S01]  /*3a70*/  FMUL.FTZ R64, R184.reuse, R201 ;  /* 0x000000c9b8407220 */ /* 0x040fe20000410000 */
[C---:B------:R-:W-:Y:S01]  /*3a80*/  FMUL.FTZ R71, R184.reuse, R141 ;  /* 0x0000008db8477220 */ /* 0x040fe20000410000 */
[C---:B------:R-:W-:Y:S01]  /*3a90*/  FMUL.FTZ R70, R184.reuse, R211 ;  /* 0x000000d3b8467220 */ /* 0x040fe20000410000 */
[C---:B------:R-:W-:Y:S01]  /*3aa0*/  FMUL.FTZ R69, R184.reuse, R233 ;  /* 0x000000e9b8457220 */ /* 0x040fe20000410000 */
[C---:B------:R-:W-:Y:S01]  /*3ab0*/  FMUL.FTZ R68, R184.reuse, R207 ;  /* 0x000000cfb8447220 */ /* 0x040fe20000410000 */
[C---:B--2---:R-:W-:Y:S01]  /*3ac0*/  FMUL.FTZ R75, R184.reuse, R137 ;  /* 0x00000089b84b7220 */ /* 0x044fe20000410000 */
[C---:B------:R-:W-:Y:S01]  /*3ad0*/  FMUL.FTZ R74, R184.reuse, R199 ;  /* 0x000000c7b84a7220 */ /* 0x040fe20000410000 */
[C---:B------:R-:W-:Y:S01]  /*3ae0*/  FMUL.FTZ R73, R184.reuse, R139 ;  /* 0x0000008bb8497220 */ /* 0x040fe20000410000 */
[----:B------:R-:W-:Y:S01]  /*3af0*/  FMUL.FTZ R72, R184, R229 ;  /* 0x000000e5b8487220 */ /* 0x000fe20000410000 */
[----:B------:R0:W-:Y:S04]  /*3b00*/  STG.E.128 desc[UR6][R76.64], R56 ;  /* 0x000000384c007986 */ /* 0x0001e8000c101d06 */
[----:B------:R0:W-:Y:S04]  /*3b10*/  STG.E.128 desc[UR6][R78.64], R60 ;  /* 0x0000003c4e007986 */ /* 0x0001e8000c101d06 */
[----:B------:R0:W-:Y:S04]  /*3b20*/  STG.E.128 desc[UR6][R80.64], R64 ;  /* 0x0000004050007986 */ /* 0x0001e8000c101d06 */
[----:B------:R0:W-:Y:S04]  /*3b30*/  STG.E.128 desc[UR6][R82.64], R68 ;  /* 0x0000004452007986 */ /* 0x0001e8000c101d06 */
[----:B------:R0:W-:Y:S01]  /*3b40*/  STG.E.128 desc[UR6][R84.64], R72 ;  /* 0x0000004854007986 */ /* 0x0001e2000c101d06 */
[----:B------:R-:W-:Y:S05]  /*3b50*/  @!P0 BRA `(.L_x_30) ;  /* 0xffffffd000a08947 */ /* 0x000fea000383ffff */
[----:B0-----:R-:W-:Y:S02]  /*3b60*/  MOV R78, R26 ;  /* 0x0000001a004e7202 */ /* 0x001fe40000000f00 */
[----:B------:R-:W-:Y:S02]  /*3b70*/  MOV R79, R27 ;  /* 0x0000001b004f7202 */ /* 0x000fe40000000f00 */
[----:B------:R-:W-:Y:S02]  /*3b80*/  MOV R74, R50 ;  /* 0x00000032004a7202 */ /* 0x000fe40000000f00 */
[----:B------:R-:W-:Y:S02]  /*3b90*/  MOV R75, R51 ;  /* 0x00000033004b7202 */ /* 0x000fe40000000f00 */
[----:B------:R-:W-:Y:S02]  /*3ba0*/  MOV R26, R22 ;  /* 0x00000016001a7202 */ /* 0x000fe40000000f00 */
[----:B------:R-:W-:-:S02]  /*3bb0*/  MOV R27, R23 ;  /* 0x00000017001b7202 */ /* 0x000fc40000000f00 */
[----:B------:R-:W-:Y:S02]  /*3bc0*/  MOV R50, R46 ;  /* 0x0000002e00327202 */ /* 0x000fe40000000f00 */
        /* <DEDUP_REMOVED lines=36> */
[----:B------:R-:W-:-:S07]  /*3e10*/  MOV R11, R7 ;  /* 0x00000007000b7202 */ /* 0x000fce0000000f00 */
.L_x_24:
[----:B------:R-:W0:Y:S01]  /*3e20*/  LDC.64 R88, c[0x0][0x270] ;  /* 0x00009c00ff587b82 */ /* 0x000e220000000a00 */
[----:B------:R-:W-:-:S04]  /*3e30*/  SHF.L.U32 R3, R134, 0xe, RZ ;  /* 0x0000000e86037819 */ /* 0x000fc800000006ff */
[----:B------:R-:W-:-:S03]  /*3e40*/  LOP3.LUT R5, R4, R3, RZ, 0xfc, !PT ;  /* 0x0000000304057212 */ /* 0x000fc600078efcff */
[----:B------:R-:W1:Y:S01]  /*3e50*/  LDC.64 R90, c[0x0][0x278] ;  /* 0x00009e00ff5a7b82 */ /* 0x000e620000000a00 */
[C---:B------:R-:W-:Y:S02]  /*3e60*/  IADD3 R35, R5.reuse, 0x800, RZ ;  /* 0x0000080005237810 */ /* 0x040fe40007ffe0ff */
[C---:B------:R-:W-:Y:S02]  /*3e70*/  IADD3 R55, R5.reuse, 0x1000, RZ ;  /* 0x0000100005377810 */ /* 0x040fe40007ffe0ff */
[C---:B------:R-:W-:Y:S02]  /*3e80*/  IADD3 R83, R5.reuse, 0x1800, RZ ;  /* 0x0000180005537810 */ /* 0x040fe40007ffe0ff */
[C---:B------:R-:W-:Y:S02]  /*3e90*/  LOP3.LUT R87, R5.reuse, 0x2000, RZ, 0xfc, !PT ;  /* 0x0000200005577812 */ /* 0x040fe400078efcff */
[C---:B------:R-:W-:Y:S02]  /*3ea0*/  IADD3 R93, R5.reuse, 0x2800, RZ ;  /* 0x00002800055d7810 */ /* 0x040fe40007ffe0ff */
[----:B------:R-:W-:-:S02]  /*3eb0*/  IADD3 R95, R5, 0x3000, RZ ;  /* 0x00003000055f7810 */ /* 0x000fc40007ffe0ff */
[C---:B------:R-:W-:Y:S01]  /*3ec0*/  IADD3 R97, R5.reuse, 0x3800, RZ ;  /* 0x0000380005617810 */ /* 0x040fe20007ffe0ff */
[----:B0-----:R-:W-:-:S04]  /*3ed0*/  IMAD.WIDE.U32 R2, R5, 0x10, R88 ;  /* 0x0000001005027825 */ /* 0x001fc800078e0058 */
[----:B------:R-:W-:Y:S01]  /*3ee0*/  IMAD.WIDE.U32 R6, R35, 0x10, R88 ;  /* 0x0000001023067825 */ /* 0x000fe200078e0058 */
[----:B------:R0:W-:Y:S03]  /*3ef0*/  STG.E.128 desc[UR6][R2.64], R64 ;  /* 0x0000004002007986 */ /* 0x0001e6000c101d06 */
[----:B-1----:R-:W-:-:S04]  /*3f00*/  IMAD.WIDE.U32 R4, R5, 0x10, R90 ;  /* 0x0000001005047825 */ /* 0x002fc800078e005a */
[--C-:B------:R-:W-:Y:S01]  /*3f10*/  IMAD.WIDE.U32 R32, R55, 0x10, R88.reuse ;  /* 0x0000001037207825 */ /* 0x100fe200078e0058 */
[----:B------:R-:W-:Y:S03]  /*3f20*/  STG.E.128 desc[UR6][R4.64], R56 ;  /* 0x0000003804007986 */ /* 0x000fe6000c101d06 */
[--C-:B------:R-:W-:Y:S01]  /*3f30*/  IMAD.WIDE.U32 R52, R83, 0x10, R88.reuse ;  /* 0x0000001053347825 */ /* 0x100fe200078e0058 */
[----:B------:R-:W-:Y:S03]  /*3f40*/  STG.E.128 desc[UR6][R6.64], R68 ;  /* 0x0000004406007986 */ /* 0x000fe6000c101d06 */
[----:B------:R-:W-:-:S04]  /*3f50*/  IMAD.WIDE.U32 R80, R93, 0x10, R88 ;  /* 0x000000105d507825 */ /* 0x000fc800078e0058 */
[----:B0-----:R-:W-:-:S04]  /*3f60*/  IMAD.WIDE.U32 R2, R35, 0x10, R90 ;  /* 0x0000001023027825 */ /* 0x001fc800078e005a */
[--C-:B------:R-:W-:Y:S01]  /*3f70*/  IMAD.WIDE.U32 R34, R55, 0x10, R90.reuse ;  /* 0x0000001037227825 */ /* 0x100fe200078e005a */
[----:B------:R-:W-:Y:S03]  /*3f80*/  STG.E.128 desc[UR6][R2.64], R60 ;  /* 0x0000003c02007986 */ /* 0x000fe6000c101d06 */
[----:B------:R-:W-:Y:S01]  /*3f90*/  IMAD.WIDE.U32 R54, R83, 0x10, R90 ;  /* 0x0000001053367825 */ /* 0x000fe200078e005a */
[----:B------:R-:W-:Y:S03]  /*3fa0*/  STG.E.128 desc[UR6][R32.64], R76 ;  /* 0x0000004c20007986 */ /* 0x000fe6000c101d06 */
[C---:B------:R-:W-:Y:S01]  /*3fb0*/  IMAD.WIDE.U32 R64, R87.reuse, 0x10, R88 ;  /* 0x0000001057407825 */ /* 0x040fe200078e0058 */
[----:B------:R-:W-:Y:S03]  /*3fc0*/  STG.E.128 desc[UR6][R34.64], R72 ;  /* 0x0000004822007986 */ /* 0x000fe6000c101d06 */
[--C-:B------:R-:W-:Y:S01]  /*3fd0*/  IMAD.WIDE.U32 R66, R87, 0x10, R90.reuse ;  /* 0x0000001057427825 */ /* 0x100fe200078e005a */
[----:B------:R-:W-:Y:S03]  /*3fe0*/  STG.E.128 desc[UR6][R52.64], R24 ;  /* 0x0000001834007986 */ /* 0x000fe6000c101d06 */
[----:B------:R-:W-:Y:S01]  /*3ff0*/  IMAD.WIDE.U32 R82, R93, 0x10, R90 ;  /* 0x000000105d527825 */ /* 0x000fe200078e005a */
[----:B------:R-:W-:Y:S03]  /*4000*/  STG.E.128 desc[UR6][R54.64], R48 ;  /* 0x0000003036007986 */ /* 0x000fe6000c101d06 */
[C---:B------:R-:W-:Y:S01]  /*4010*/  IMAD.WIDE.U32 R84, R95.reuse, 0x10, R88 ;  /* 0x000000105f547825 */ /* 0x040fe200078e0058 */
[----:B------:R-:W-:Y:S03]  /*4020*/  STG.E.128 desc[UR6][R64.64], R20 ;  /* 0x0000001440007986 */ /* 0x000fe6000c101d06 */
[----:B------:R-:W-:Y:S01]  /*4030*/  IMAD.WIDE.U32 R86, R95, 0x10, R90 ;  /* 0x000000105f567825 */ /* 0x000fe200078e005a */
[----:B------:R-:W-:Y:S03]  /*4040*/  STG.E.128 desc[UR6][R66.64], R44 ;  /* 0x0000002c42007986 */ /* 0x000fe6000c101d06 */
[C---:B------:R-:W-:Y:S01]  /*4050*/  IMAD.WIDE.U32 R88, R97.reuse, 0x10, R88 ;  /* 0x0000001061587825 */ /* 0x040fe200078e0058 */
[----:B------:R-:W-:Y:S03]  /*4060*/  STG.E.128 desc[UR6][R80.64], R16 ;  /* 0x0000001050007986 */ /* 0x000fe6000c101d06 */
[----:B------:R-:W-:Y:S01]  /*4070*/  IMAD.WIDE.U32 R90, R97, 0x10, R90 ;  /* 0x00000010615a7825 */ /* 0x000fe200078e005a */
[----:B------:R-:W-:Y:S04]  /*4080*/  STG.E.128 desc[UR6][R82.64], R40 ;  /* 0x0000002852007986 */ /* 0x000fe8000c101d06 */
[----:B------:R-:W-:Y:S04]  /*4090*/  STG.E.128 desc[UR6][R84.64], R12 ;  /* 0x0000000c54007986 */ /* 0x000fe8000c101d06 */
[----:B------:R-:W-:Y:S04]  /*40a0*/  STG.E.128 desc[UR6][R86.64], R36 ;  /* 0x0000002456007986 */ /* 0x000fe8000c101d06 */
[----:B------:R-:W-:Y:S04]  /*40b0*/  STG.E.128 desc[UR6][R88.64], R8 ;  /* 0x0000000858007986 */ /* 0x000fe8000c101d06 */
[----:B------:R-:W-:Y:S01]  /*40c0*/  STG.E.128 desc[UR6][R90.64], R28 ;  /* 0x0000001c5a007986 */ /* 0x000fe2000c101d06 */
[----:B------:R-:W-:Y:S05]  /*40d0*/  EXIT ;  /* 0x000000000000794d */ /* 0x000fea0003800000 */
.L_x_25:
[----:B------:R-:W-:Y:S01]  /*40e0*/  HFMA2.MMA R69, -RZ, RZ, 0, 9.5367431640625e-07 ;  /* 0x00000010ff457435 */ /* 0x000fe200000001ff */
[----:B------:R-:W-:Y:S02]  /*40f0*/  MOV R70, R7 ;  /* 0x0000000700467202 */ /* 0x000fe40000000f00 */
[----:B------:R-:W-:Y:S02]  /*4100*/  MOV R72, 0x1f ;  /* 0x0000001f00487802 */ /* 0x000fe40000000f00 */
[----:B------:R-:W-:-:S07]  /*4110*/  MOV R67, 0xffffffff ;  /* 0xffffffff00437802 */ /* 0x000fce0000000f00 */
[----:B------:R-:W-:Y:S05]  /*4120*/  WARPSYNC.COLLECTIVE R67, `(.L_x_31) ;  /* 0x0000000043087348 */ /* 0x000fea0003c00000 */
[----:B------:R0:W1:Y:S02]  /*4130*/  SHFL.DOWN P0, R65, R70, R69, R72 ;  /* 0x0800004546417389 */ /* 0x0000640000000048 */
[----:B01----:R-:W-:Y:S01]  /*4140*/  ENDCOLLECTIVE ;  /* 0x000000000000791b */ /* 0x003fe20003800000 */
.L_x_31:
[----:B------:R-:W-:Y:S02]  /*4150*/  MOV R70, R31 ;  /* 0x0000001f00467202 */ /* 0x000fe40000000f00 */
[----:B------:R-:W-:-:S07]  /*4160*/  MOV R62, R65 ;  /* 0x00000041003e7202 */ /* 0x000fce0000000f00 */
[----:B------:R-:W-:Y:S05]  /*4170*/  WARPSYNC.COLLECTIVE R67, `(.L_x_32) ;  /* 0x0000000043087348 */ /* 0x000fea0003c00000 */
[----:B------:R0:W1:Y:S02]  /*4180*/  SHFL.DOWN P0, R65, R70, R69, R72 ;  /* 0x0800004546417389 */ /* 0x0000640000000048 */
[----:B01----:R-:W-:Y:S01]  /*4190*/  ENDCOLLECTIVE ;  /* 0x000000000000791b */ /* 0x003fe20003800000 */
.L_x_32:
[----:B------:R-:W-:Y:S01]  /*41a0*/  FADD.FTZ R62, R7, R62 ;  /* 0x0000003e073e7221 */ /* 0x000fe20000010000 */
[----:B------:R-:W-:-:S04]  /*41b0*/  HFMA2.MMA R69, -RZ, RZ, 0, 4.76837158203125e-07 ;  /* 0x00000008ff457435 */ /* 0x000fc800000001ff */
[----:B------:R-:W-:Y:S02]  /*41c0*/  MOV R70, R62 ;  /* 0x0000003e00467202 */ /* 0x000fe40000000f00 */
[----:B------:R-:W-:-:S07]  /*41d0*/  MOV R64, R65 ;  /* 0x0000004100407202 */ /* 0x000fce0000000f00 */
[----:B------:R-:W-:Y:S05]  /*41e0*/  WARPSYNC.COLLECTIVE R67, `(.L_x_33) ;  /* 0x0000000043087348 */ /* 0x000fea0003c00000 */
[----:B------:R0:W1:Y:S02]  /*41f0*/  SHFL.DOWN P0, R65, R70, R69, R72 ;  /* 0x0800004546417389 */ /* 0x0000640000000048 */
[----:B01----:R-:W-:Y:S01]  /*4200*/  ENDCOLLECTIVE ;  /* 0x000000000000791b */ /* 0x003fe20003800000 */
.L_x_33:
[----:B------:R-:W-:-:S05]  /*4210*/  FADD.FTZ R64, R31, R64 ;  /* 0x000000401f407221 */ /* 0x000fca0000010000 */
[----:B------:R-:W-:Y:S02]  /*4220*/  MOV R70, R64 ;  /* 0x0000004000467202 */ /* 0x000fe40000000f00 */
[----:B------:R-:W-:-:S07]  /*4230*/  MOV R59, R65 ;  /* 0x00000041003b7202 */ /* 0x000fce0000000f00 */
[----:B------:R-:W-:Y:S05]  /*4240*/  WARPSYNC.COLLECTIVE R67, `(.L_x_34) ;  /* 0x0000000043087348 */ /* 0x000fea0003c00000 */
[----:B------:R0:W1:Y:S02]  /*4250*/  SHFL.DOWN P0, R65, R70, R69, R72 ;  /* 0x0800004546417389 */ /* 0x0000640000000048 */
[----:B01----:R-:W-:Y:S01]  /*4260*/  ENDCOLLECTIVE ;  /* 0x000000000000791b */ /* 0x003fe20003800000 */
.L_x_34:
[----:B------:R-:W-:Y:S01]  /*4270*/  FADD.FTZ R59, R62, R59 ;  /* 0x0000003b3e3b7221 */ /* 0x000fe20000010000 */
[----:B------:R-:W-:-:S04]  /*4280*/  HFMA2.MMA R69, -RZ, RZ, 0, 2.384185791015625e-07 ;  /* 0x00000004ff457435 */ /* 0x000fc800000001ff */
[----:B------:R-:W-:Y:S02]  /*4290*/  MOV R70, R59 ;  /* 0x0000003b00467202 */ /* 0x000fe40000000f00 */
[----:B------:R-:W-:-:S07]  /*42a0*/  MOV R61, R65 ;  /* 0x00000041003d7202 */ /* 0x000fce0000000f00 */
[----:B------:R-:W-:Y:S05]  /*42b0*/  WARPSYNC.COLLECTIVE R67, `(.L_x_35) ;  /* 0x0000000043087348 */ /* 0x000fea0003c00000 */
[----:B------:R0:W1:Y:S02]  /*42c0*/  SHFL.DOWN P0, R65, R70, R69, R72 ;  /* 0x0800004546417389 */ /* 0x0000640000000048 */
[----:B01----:R-:W-:Y:S01]  /*42d0*/  ENDCOLLECTIVE ;  /* 0x000000000000791b */ /* 0x003fe20003800000 */
.L_x_35:
[----:B------:R-:W-:-:S05]  /*42e0*/  FADD.FTZ R61, R64, R61 ;  /* 0x0000003d403d7221 */ /* 0x000fca0000010000 */
[----:B------:R-:W-:Y:S02]  /*42f0*/  MOV R70, R61 ;  /* 0x0000003d00467202 */ /* 0x000fe40000000f00 */
[----:B------:R-:W-:-:S07]  /*4300*/  MOV R66, R65 ;  /* 0x0000004100427202 */ /* 0x000fce0000000f00 */
[----:B------:R-:W-:Y:S05]  /*4310*/  WARPSYNC.COLLECTIVE R67, `(.L_x_36) ;  /* 0x0000000043087348 */ /* 0x000fea0003c00000 */
[----:B------:R0:W1:Y:S02]  /*4320*/  SHFL.DOWN P0, R65, R70, R69, R72 ;  /* 0x0800004546417389 */ /* 0x0000640000000048 */
[----:B01----:R-:W-:Y:S01]  /*4330*/  ENDCOLLECTIVE ;  /* 0x000000000000791b */ /* 0x003fe20003800000 */
.L_x_36:
[----:B------:R-:W-:Y:S01]  /*4340*/  FADD.FTZ R66, R59, R66 ;  /* 0x000000423b427221 */ /* 0x000fe20000010000 */
[----:B------:R-:W-:-:S04]  /*4350*/  HFMA2.MMA R69, -RZ, RZ, 0, 1.1920928955078125e-07 ;  /* 0x00000002ff457435 */ /* 0x000fc800000001ff */
[----:B------:R-:W-:Y:S02]  /*4360*/  MOV R70, R66 ;  /* 0x0000004200467202 */ /* 0x000fe40000000f00 */
[----:B------:R-:W-:-:S07]  /*4370*/  MOV R68, R65 ;  /* 0x0000004100447202 */ /* 0x000fce0000000f00 */
[----:B------:R-:W-:Y:S05]  /*4380*/  WARPSYNC.COLLECTIVE R67, `(.L_x_37) ;  /* 0x0000000043087348 */ /* 0x000fea0003c00000 */
[----:B------:R0:W1:Y:S02]  /*4390*/  SHFL.DOWN P0, R65, R70, R69, R72 ;  /* 0x0800004546417389 */ /* 0x0000640000000048 */
[----:B01----:R-:W-:Y:S01]  /*43a0*/  ENDCOLLECTIVE ;  /* 0x000000000000791b */ /* 0x003fe20003800000 */
.L_x_37:
[----:B------:R-:W-:-:S05]  /*43b0*/  FADD.FTZ R68, R61, R68 ;  /* 0x000000443d447221 */ /* 0x000fca0000010000 */
[----:B------:R-:W-:Y:S02]  /*43c0*/  MOV R70, R68 ;  /* 0x0000004400467202 */ /* 0x000fe40000000f00 */
[----:B------:R-:W-:-:S07]  /*43d0*/  MOV R7, R65 ;  /* 0x0000004100077202 */ /* 0x000fce0000000f00 */
[----:B------:R-:W-:Y:S05]  /*43e0*/  WARPSYNC.COLLECTIVE R67, `(.L_x_38) ;  /* 0x0000000043087348 */ /* 0x000fea0003c00000 */
[----:B------:R0:W1:Y:S02]  /*43f0*/  SHFL.DOWN P0, R65, R70, R69, R72 ;  /* 0x0800004546417389 */ /* 0x0000640000000048 */
[----:B01----:R-:W-:Y:S01]  /*4400*/  ENDCOLLECTIVE ;  /* 0x000000000000791b */ /* 0x003fe20003800000 */
.L_x_38:
[----:B------:R-:W-:Y:S01]  /*4410*/  FADD.FTZ R63, R66, R7 ;  /* 0x00000007423f7221 */ /* 0x000fe20000010000 */
[----:B------:R-:W-:Y:S01]  /*4420*/  MOV R7, R57 ;  /* 0x0000003900077202 */ /* 0x000fe20000000f00 */
[----:B------:R-:W-:-:S03]  /*4430*/  HFMA2.MMA R69, -RZ, RZ, 0, 5.9604644775390625e-08 ;  /* 0x00000001ff457435 */ /* 0x000fc600000001ff */
[----:B------:R-:W-:Y:S02]  /*4440*/  MOV R70, R63 ;  /* 0x0000003f00467202 */ /* 0x000fe40000000f00 */
[----:B------:R-:W-:-:S07]  /*4450*/  MOV R31, R65 ;  /* 0x00000041001f7202 */ /* 0x000fce0000000f00 */
[----:B------:R-:W-:Y:S05]  /*4460*/  WARPSYNC.COLLECTIVE R67, `(.L_x_39) ;  /* 0x0000000043087348 */ /* 0x000fea0003c00000 */
[----:B------:R0:W1:Y:S02]  /*4470*/  SHFL.DOWN P0, R65, R70, R69, R72 ;  /* 0x0800004546417389 */ /* 0x0000640000000048 */
[----:B01----:R-:W-:Y:S01]  /*4480*/  ENDCOLLECTIVE ;  /* 0x000000000000791b */ /* 0x003fe20003800000 */
.L_x_39:
[----:B------:R-:W-:Y:S01]  /*4490*/  FADD.FTZ R62, R68, R31 ;  /* 0x0000001f443e7221 */ /* 0x000fe20000010000 */
[----:B------:R-:W-:-:S04]  /*44a0*/  MOV R31, R58 ;  /* 0x0000003a001f7202 */ /* 0x000fc80000000f00 */
[----:B------:R-:W-:Y:S02]  /*44b0*/  MOV R70, R62 ;  /* 0x0000003e00467202 */ /* 0x000fe40000000f00 */
[----:B------:R-:W-:-:S07]  /*44c0*/  MOV R64, R65 ;  /* 0x0000004100407202 */ /* 0x000fce0000000f00 */
[----:B------:R-:W-:Y:S05]  /*44d0*/  WARPSYNC.COLLECTIVE R67, `(.L_x_40) ;  /* 0x0000000043087348 */ /* 0x000fea0003c00000 */
[----:B------:R0:W1:Y:S02]  /*44e0*/  SHFL.DOWN P0, R65, R70, R69, R72 ;  /* 0x0800004546417389 */ /* 0x0000640000000048 */
[----:B01----:R-:W-:Y:S01]  /*44f0*/  ENDCOLLECTIVE ;  /* 0x000000000000791b */ /* 0x003fe20003800000 */
.L_x_40:
[----:B------:R-:W-:Y:S05]  /*4500*/  BRA `(.L_x_41) ;  /* 0xffffffe400f47947 */ /* 0x000fea000383ffff */
.L_x_42:
        /* <DEDUP_REMOVED lines=15> */
.L_x_5375:


//--------------------- .text._ZN10layer_norm22ln_bwd_finalize_kernelINS_22Kernel_traits_finalizeILj65536E13__nv_bfloat16S2_S2_fjLj1024ELj4ENS_18Kernel_traits_baseILj65536ES2_S2_S2_fjLj1024EEEEEEEvNS_9BwdParamsE --------------------------
	.section	.text._ZN10layer_norm22ln_bwd_finalize_kernelINS_22Kernel_traits_finalizeILj65536E13__nv_bfloat16S2_S2_fjLj1024ELj4ENS_18Kernel_traits_baseILj65536ES2_S2_S2_fjLj1024EEEEEEEvNS_9BwdParamsE,"ax",@progbits
	.align	128
        .global         _ZN10layer_norm22ln_bwd_finalize_kernelINS_22Kernel_traits_finalizeILj65536E13__nv_bfloat16S2_S2_fjLj1024ELj4ENS_18Kernel_traits_baseILj65536ES2_S2_S2_fjLj1024EEEEEEEvNS_9BwdParamsE
        .type           _ZN10layer_norm22ln_bwd_finalize_kernelINS_22Kernel_traits_finalizeILj65536E13__nv_bfloat16S2_S2_fjLj1024ELj4ENS_18Kernel_traits_baseILj65536ES2_S2_S2_fjLj1024EEEEEEEvNS_9BwdParamsE,@function
        .size           _ZN10layer_norm22ln_bwd_finalize_kernelINS_22Kernel_traits_finalizeILj65536E13__nv_bfloat16S2_S2_fjLj1024ELj4ENS_18Kernel_traits_baseILj65536ES2_S2_S2_fjLj1024EEEEEEEvNS_9BwdParamsE,(.L_x_5376 - _ZN10layer_norm22ln_bwd_finalize_kernelINS_22Kernel_traits_finalizeILj65536E13__nv_bfloat16S2_S2_fjLj1024ELj4ENS_18Kernel_traits_baseILj65536ES2_S2_S2_fjLj1024EEEEEEEvNS_9BwdParamsE)
        .other          _ZN10layer_norm22ln_bwd_finalize_kernelINS_22Kernel_traits_finalizeILj65536E13__nv_bfloat16S2_S2_fjLj1024ELj4ENS_18Kernel_traits_baseILj65536ES2_S2_S2_fjLj1024EEEEEEEvNS_9BwdParamsE,@"STO_CUDA_ENTRY STV_DEFAULT"
_ZN10layer_norm22ln_bwd_finalize_kernelINS_22Kernel_traits_finalizeILj65536E13__nv_bfloat16S2_S2_fjLj1024ELj4ENS_18Kernel_traits_baseILj65536ES2_S2_S2_fjLj1024EEEEEEEvNS_9BwdParamsE:
.text._ZN10layer_norm22ln_bwd_finalize_kernelINS_22Kernel_traits_finalizeILj65536E13__nv_bfloat16S2_S2_fjLj1024ELj4ENS_18Kernel_traits_baseILj65536ES2_S2_S2_fjLj1024EEEEEEEvNS_9BwdParamsE:
        /* <DEDUP_REMOVED lines=25> */
.L_x_54:
        /* <DEDUP_REMOVED lines=28> */
.L_x_47:
        /* <DEDUP_REMOVED lines=33> */
.L_x_46:
[----:B------:R-:W-:Y:S05]  /*0560*/  BSYNC B1 ;  /* 0x0000000000017941 */ /* 0x000fea0003800000 */
.L_x_45:
        /* <DEDUP_REMOVED lines=23> */
.L_x_49:
[----:B------:R-:W-:Y:S05]  /*06e0*/  BSYNC B1 ;  /* 0x0000000000017941 */ /* 0x000fea0003800000 */
.L_x_48:
        /* <DEDUP_REMOVED lines=11> */
.L_x_44:
[----:B------:R-:W-:Y:S05]  /*07a0*/  BSYNC B0 ;  /* 0x0000000000007941 */ /* 0x000fea0003800000 */
.L_x_43:
        /* <DEDUP_REMOVED lines=29> */
.L_x_65:
[----:B------:R-:W-:Y:S01]  /*0980*/  @!P1 SHF.R.U32.HI R12, RZ, 0x3, R0 ;  /* 0x00000003ff0c9819 */ /* 0x000fe20000011600 */
[----:B---3--:R-:W-:Y:S01]  /*0990*/  FADD.FTZ R14, R9, R14 ;  /* 0x0000000e090e7221 */ /* 0x008fe20000010000 */
[----:B--2---:R-:W-:Y:S02]  /*09a0*/  FADD.FTZ R11, R10, R11 ;  /* 0x0000000b0a0b7221 */ /* 0x004fe40000010000 */
[----:B------:R-:W-:-:S05]  /*09b0*/  @!P1 LOP3.LUT R12, R12, 0x1ffffffc, RZ, 0xc0, !PT ;  /* 0x1ffffffc0c0c9812 */ /* 0x000fca00078ec0ff */
[----:B------:R2:W-:Y:S04]  /*09c0*/  @!P1 STS [R12+UR4+0x2000], R14 ;  /* 0x0020000e0c009988 */ /* 0x0005e80008000804 */
[----:B------:R2:W-:Y:S02]  /*09d0*/  @!P1 STS [R12+UR4+0x2080], R11 ;  /* 0x0020800b0c009988 */ /* 0x0005e40008000804 */
.L_x_50:
        /* <DEDUP_REMOVED lines=14> */
.L_x_53:
[----:B------:R-:W-:Y:S05]  /*0ac0*/  BSYNC B0 ;  /* 0x0000000000007941 */ /* 0x000fea0003800000 */
.L_x_52:
[C---:B------:R-:W-:Y:S02]  /*0ad0*/  ISETP.GT.U32.AND P1, PT, R3.reuse, -0x10001, PT ;  /* 0xfffeffff0300780c */ /* 0x040fe40003f24070 */
[----:B------:R-:W-:Y:S02]  /*0ae0*/  IADD3 R3, R3, 0x10000, RZ ;  /* 0x0001000003037810 */ /* 0x000fe40007ffe0ff */
[----:B------:R-:W-:-:S09]  /*0af0*/  IADD3 R5, R5, 0x8000, RZ ;  /* 0x0000800005057810 */ /* 0x000fd20007ffe0ff */
[----:B------:R-:W-:Y:S05]  /*0b00*/  @P1 BRA `(.L_x_54) ;  /* 0xfffffff400a01947 */ /* 0x000fea000383ffff */
[----:B------:R-:W-:Y:S05]  /*0b10*/  EXIT ;  /* 0x000000000000794d */ /* 0x000fea0003800000 */
.L_x_51:
[----:B------:R-:W-:Y:S01]  /*0b20*/  HFMA2.MMA R19, -RZ, RZ, 0, 5.9604644775390625e-08 ;  /* 0x00000001ff137435 */ /* 0x000fe200000001ff */
[----:B---3--:R-:W-:Y:S01]  /*0b30*/  IMAD.MOV.U32 R20, RZ, RZ, R10 ;  /* 0x000000ffff147224 */ /* 0x008fe200078e000a */
[----:B------:R-:W-:Y:S01]  /*0b40*/  MOV R22, 0x1f ;  /* 0x0000001f00167802 */ /* 0x000fe20000000f00 */
[----:B------:R-:W-:-:S08]  /*0b50*/  IMAD.MOV.U32 R17, RZ, RZ, -0x1 ;  /* 0xffffffffff117424 */ /* 0x000fd000078e00ff */
[----:B012---:R-:W-:Y:S05]  /*0b60*/  WARPSYNC.COLLECTIVE R17, `(.L_x_55) ;  /* 0x0000000011087348 */ /* 0x007fea0003c00000 */
[----:B------:R3:W4:Y:S02]  /*0b70*/  SHFL.BFLY P2, R18, R20, R19, R22 ;  /* 0x0c00001314127389 */ /* 0x0007240000040016 */
[----:B01234-:R-:W-:Y:S01]  /*0b80*/  ENDCOLLECTIVE ;  /* 0x000000000000791b */ /* 0x01ffe20003800000 */
.L_x_55:
[----:B------:R-:W-:Y:S01]  /*0b90*/  IMAD.MOV.U32 R19, RZ, RZ, 0x2 ;  /* 0x00000002ff137424 */ /* 0x000fe200078e00ff */
[----:B------:R-:W-:-:S05]  /*0ba0*/  MOV R11, R18 ;  /* 0x00000012000b7202 */ /* 0x000fca0000000f00 */
[----:B------:R-:W-:-:S05]  /*0bb0*/  FADD.FTZ R11, R10, R11 ;  /* 0x0000000b0a0b7221 */ /* 0x000fca0000010000 */
[----:B------:R-:W-:-:S07]  /*0bc0*/  MOV R20, R11 ;  /* 0x0000000b00147202 */ /* 0x000fce0000000f00 */
[----:B------:R-:W-:Y:S05]  /*0bd0*/  WARPSYNC.COLLECTIVE R17, `(.L_x_56) ;  /* 0x0000000011087348 */ /* 0x000fea0003c00000 */
[----:B------:R0:W1:Y:S02]  /*0be0*/  SHFL.BFLY P2, R18, R20, R19, R22 ;  /* 0x0c00001314127389 */ /* 0x0000640000040016 */
[----:B01----:R-:W-:Y:S01]  /*0bf0*/  ENDCOLLECTIVE ;  /* 0x000000000000791b */ /* 0x003fe20003800000 */
.L_x_56:
[----:B------:R-:W-:Y:S01]  /*0c00*/  IMAD.MOV.U32 R19, RZ, RZ, 0x4 ;  /* 0x00000004ff137424 */ /* 0x000fe200078e00ff */
[----:B------:R-:W-:-:S05]  /*0c10*/  MOV R12, R18 ;  /* 0x00000012000c7202 */ /* 0x000fca0000000f00 */
[----:B------:R-:W-:-:S05]  /*0c20*/  FADD.FTZ R12, R11, R12 ;  /* 0x0000000c0b0c7221 */ /* 0x000fca0000010000 */
[----:B------:R-:W-:-:S07]  /*0c30*/  MOV R20, R12 ;  /* 0x0000000c00147202 */ /* 0x000fce0000000f00 */
[----:B------:R-:W-:Y:S05]  /*0c40*/  WARPSYNC.COLLECTIVE R17, `(.L_x_57) ;  /* 0x0000000011087348 */ /* 0x000fea0003c00000 */
[----:B------:R0:W1:Y:S02]  /*0c50*/  SHFL.BFLY P2, R18, R20, R19, R22 ;  /* 0x0c00001314127389 */ /* 0x0000640000040016 */
[----:B01----:R-:W-:Y:S01]  /*0c60*/  ENDCOLLECTIVE ;  /* 0x000000000000791b */ /* 0x003fe20003800000 */
.L_x_57:
[----:B------:R-:W-:Y:S01]  /*0c70*/  IMAD.MOV.U32 R19, RZ, RZ, 0x8 ;  /* 0x00000008ff137424 */ /* 0x000fe200078e00ff */
[----:B------:R-:W-:-:S05]  /*0c80*/  MOV R13, R18 ;  /* 0x00000012000d7202 */ /* 0x000fca0000000f00 */
[----:B------:R-:W-:-:S05]  /*0c90*/  FADD.FTZ R13, R12, R13 ;  /* 0x0000000d0c0d7221 */ /* 0x000fca0000010000 */
[----:B------:R-:W-:-:S07]  /*0ca0*/  MOV R20, R13 ;  /* 0x0000000d00147202 */ /* 0x000fce0000000f00 */
[----:B------:R-:W-:Y:S05]  /*0cb0*/  WARPSYNC.COLLECTIVE R17, `(.L_x_58) ;  /* 0x0000000011087348 */ /* 0x000fea0003c00000 */
[----:B------:R0:W1:Y:S02]  /*0cc0*/  SHFL.BFLY P2, R18, R20, R19, R22 ;  /* 0x0c00001314127389 */ /* 0x0000640000040016 */
[----:B01----:R-:W-:Y:S01]  /*0cd0*/  ENDCOLLECTIVE ;  /* 0x000000000000791b */ /* 0x003fe20003800000 */
.L_x_58:
[----:B------:R-:W-:Y:S01]  /*0ce0*/  IMAD.MOV.U32 R19, RZ, RZ, 0x10 ;  /* 0x00000010ff137424 */ /* 0x000fe200078e00ff */
[----:B------:R-:W-:-:S05]  /*0cf0*/  MOV R10, R18 ;  /* 0x00000012000a7202 */ /* 0x000fca0000000f00 */
[----:B------:R-:W-:-:S05]  /*0d00*/  FADD.FTZ R10, R13, R10 ;  /* 0x0000000a0d0a7221 */ /* 0x000fca0000010000 */
[----:B------:R-:W-:-:S07]  /*0d10*/  MOV R20, R10 ;  /* 0x0000000a00147202 */ /* 0x000fce0000000f00 */
[----:B------:R-:W-:Y:S05]  /*0d20*/  WARPSYNC.COLLECTIVE R17, `(.L_x_59) ;  /* 0x0000000011087348 */ /* 0x000fea0003c00000 */
[----:B------:R0:W1:Y:S02]  /*0d30*/  SHFL.BFLY P2, R18, R20, R19, R22 ;  /* 0x0c00001314127389 */ /* 0x0000640000040016 */
[----:B01----:R-:W-:Y:S01]  /*0d40*/  ENDCOLLECTIVE ;  /* 0x000000000000791b */ /* 0x003fe20003800000 */
.L_x_59:
[----:B------:R-:W-:Y:S01]  /*0d50*/  MOV R20, R9 ;  /* 0x0000000900147202 */ /* 0x000fe20000000f00 */
[----:B------:R-:W-:Y:S01]  /*0d60*/  IMAD.MOV.U32 R19, RZ, RZ, 0x1 ;  /* 0x00000001ff137424 */ /* 0x000fe200078e00ff */
[----:B------:R-:W-:-:S07]  /*0d70*/  MOV R11, R18 ;  /* 0x00000012000b7202 */ /* 0x000fce0000000f00 */
[----:B------:R-:W-:Y:S05]  /*0d80*/  WARPSYNC.COLLECTIVE R17, `(.L_x_60) ;  /* 0x0000000011087348 */ /* 0x000fea0003c00000 */
[----:B------:R0:W1:Y:S02]  /*0d90*/  SHFL.BFLY P2, R18, R20, R19, R22 ;  /* 0x0c00001314127389 */ /* 0x0000640000040016 */
[----:B01----:R-:W-:Y:S01]  /*0da0*/  ENDCOLLECTIVE ;  /* 0x000000000000791b */ /* 0x003fe20003800000 */
.L_x_60:
[----:B------:R-:W-:Y:S01]  /*0db0*/  IMAD.MOV.U32 R19, RZ, RZ, 0x2 ;  /* 0x00000002ff137424 */ /* 0x000fe200078e00ff */
[----:B------:R-:W-:-:S05]  /*0dc0*/  MOV R12, R18 ;  /* 0x00000012000c7202 */ /* 0x000fca0000000f00 */
[----:B------:R-:W-:-:S05]  /*0dd0*/  FADD.FTZ R14, R9, R12 ;  /* 0x0000000c090e7221 */ /* 0x000fca0000010000 */
[----:B------:R-:W-:-:S07]  /*0de0*/  MOV R20, R14 ;  /* 0x0000000e00147202 */ /* 0x000fce0000000f00 */
[----:B------:R-:W-:Y:S05]  /*0df0*/  WARPSYNC.COLLECTIVE R17, `(.L_x_61) ;  /* 0x0000000011087348 */ /* 0x000fea0003c00000 */
[----:B------:R0:W1:Y:S02]  /*0e00*/  SHFL.BFLY P2, R18, R20, R19, R22 ;  /* 0x0c00001314127389 */ /* 0x0000640000040016 */
[----:B01----:R-:W-:Y:S01]  /*0e10*/  ENDCOLLECTIVE ;  /* 0x000000000000791b */ /* 0x003fe20003800000 */
.L_x_61:
[----:B------:R-:W-:Y:S01]  /*0e20*/  IMAD.MOV.U32 R19, RZ, RZ, 0x4 ;  /* 0x00000004ff137424 */ /* 0x000fe200078e00ff */
[----:B------:R-:W-:-:S05]  /*0e30*/  MOV R13, R18 ;  /* 0x00000012000d7202 */ /* 0x000fca0000000f00 */
[----:B------:R-:W-:-:S05]  /*0e40*/  FADD.FTZ R15, R14, R13 ;  /* 0x0000000d0e0f7221 */ /* 0x000fca0000010000 */
[----:B------:R-:W-:-:S07]  /*0e50*/  MOV R20, R15 ;  /* 0x0000000f00147202 */ /* 0x000fce0000000f00 */
[----:B------:R-:W-:Y:S05]  /*0e60*/  WARPSYNC.COLLECTIVE R17, `(.L_x_62) ;  /* 0x0000000011087348 */ /* 0x000fea0003c00000 */
[----:B------:R0:W1:Y:S02]  /*0e70*/  SHFL.BFLY P2, R18, R20, R19, R22 ;  /* 0x0c00001314127389 */ /* 0x0000640000040016 */
[----:B01----:R-:W-:Y:S01]  /*0e80*/  ENDCOLLECTIVE ;  /* 0x000000000000791b */ /* 0x003fe20003800000 */
.L_x_62:
[----:B------:R-:W-:Y:S01]  /*0e90*/  HFMA2.MMA R19, -RZ, RZ, 0, 4.76837158203125e-07 ;  /* 0x00000008ff137435 */ /* 0x000fe200000001ff */
[----:B------:R-:W-:-:S05]  /*0ea0*/  MOV R16, R18 ;  /* 0x0000001200107202 */ /* 0x000fca0000000f00 */
[----:B------:R-:W-:-:S05]  /*0eb0*/  FADD.FTZ R16, R15, R16 ;  /* 0x000000100f107221 */ /* 0x000fca0000010000 */
[----:B------:R-:W-:-:S07]  /*0ec0*/  MOV R20, R16 ;  /* 0x0000001000147202 */ /* 0x000fce0000000f00 */
[----:B------:R-:W-:Y:S05]  /*0ed0*/  WARPSYNC.COLLECTIVE R17, `(.L_x_63) ;  /* 0x0000000011087348 */ /* 0x000fea0003c00000 */
[----:B------:R0:W1:Y:S02]  /*0ee0*/  SHFL.BFLY P2, R18, R20, R19, R22 ;  /* 0x0c00001314127389 */ /* 0x0000640000040016 */
[----:B01----:R-:W-:Y:S01]  /*0ef0*/  ENDCOLLECTIVE ;  /* 0x000000000000791b */ /* 0x003fe20003800000 */
.L_x_63:
[----:B------:R-:W-:Y:S01]  /*0f00*/  HFMA2.MMA R19, -RZ, RZ, 0, 9.5367431640625e-07 ;  /* 0x00000010ff137435 */ /* 0x000fe200000001ff */
[----:B------:R-:W-:-:S04]  /*0f10*/  IMAD.MOV.U32 R9, RZ, RZ, R18 ;  /* 0x000000ffff097224 */ /* 0x000fc800078e0012 */
[----:B------:R-:W-:-:S05]  /*0f20*/  FADD.FTZ R9, R16, R9 ;  /* 0x0000000910097221 */ /* 0x000fca0000010000 */
[----:B------:R-:W-:-:S07]  /*0f30*/  MOV R20, R9 ;  /* 0x0000000900147202 */ /* 0x000fce0000000f00 */
[----:B------:R-:W-:Y:S05]  /*0f40*/  WARPSYNC.COLLECTIVE R17, `(.L_x_64) ;  /* 0x0000000011087348 */ /* 0x000fea0003c00000 */
[----:B------:R0:W1:Y:S02]  /*0f50*/  SHFL.BFLY P2, R18, R20, R19, R22 ;  /* 0x0c00001314127389 */ /* 0x0000640000040016 */
[----:B01----:R-:W-:Y:S01]  /*0f60*/  ENDCOLLECTIVE ;  /* 0x000000000000791b */ /* 0x003fe20003800000 */
.L_x_64:
[----:B------:R-:W-:Y:S01]  /*0f70*/  MOV R14, R18 ;  /* 0x00000012000e7202 */ /* 0x000fe20000000f00 */
[----:B------:R-:W-:Y:S06]  /*0f80*/  BRA `(.L_x_65) ;  /* 0xfffffff8007c7947 */ /* 0x000fec000383ffff */
.L_x_66:
        /* <DEDUP_REMOVED lines=15> */
.L_x_5376:


//--------------------- .text._ZN10layer_norm13ln_bwd_kernelINS_13Kernel_traitsI13__nv_bfloat16S2_S2_fjLj65536ELj8ELj1ELj8ELj16ENS_18Kernel_traits_baseILj65536ES2_S2_S2_fjLj256EEEEEEEvNS_9BwdParamsE --------------------------
	.section	.text._ZN10layer_norm13ln_bwd_kernelINS_13Kernel_traitsI13__nv_bfloat16S2_S2_fjLj65536ELj8ELj1ELj8ELj16ENS_18Kernel_traits_baseILj65536ES2_S2_S2_fjLj256EEEEEEEvNS_9BwdParamsE,"ax",@progbits
	.align	128
        .global         _ZN10layer_norm13ln_bwd_kernelINS_13Kernel_traitsI13__nv_bfloat16S2_S2_fjLj65536ELj8ELj1ELj8ELj16ENS_18Kernel_traits_baseILj65536ES2_S2_S2_fjLj256EEEEEEEvNS_9BwdParamsE
        .type           _ZN10layer_norm13ln_bwd_kernelINS_13Kernel_traitsI13__nv_bfloat16S2_S2_fjLj65536ELj8ELj1ELj8ELj16ENS_18Kernel_traits_baseILj65536ES2_S2_S2_fjLj256EEEEEEEvNS_9BwdParamsE,@function
        .size           _ZN10layer_norm13ln_bwd_kernelINS_13Kernel_traitsI13__nv_bfloat16S2_S2_fjLj65536ELj8ELj1ELj8ELj16ENS_18Kernel_traits_baseILj65536ES2_S2_S2_fjLj256EEEEEEEvNS_9BwdParamsE,(.L_x_5377 - _ZN10layer_norm13ln_bwd_kernelINS_13Kernel_traitsI13__nv_bfloat16S2_S2_fjLj65536ELj8ELj1ELj8ELj16ENS_18Kernel_traits_baseILj65536ES2_S2_S2_fjLj256EEEEEEEvNS_9BwdParamsE)
        .other          _ZN10layer_norm13ln_bwd_kernelINS_13Kernel_traitsI13__nv_bfloat16S2_S2_fjLj65536ELj8ELj1ELj8ELj16ENS_18Kernel_traits_baseILj65536ES2_S2_S2_fjLj256EEEEEEEvNS_9BwdParamsE,@"STO_CUDA_ENTRY STV_DEFAULT"
_ZN10layer_norm13ln_bwd_kernelINS_13Kernel_traitsI13__nv_bfloat16S2_S2_fjLj65536ELj8ELj1ELj8ELj16ENS_18Kernel_traits_baseILj65536ES2_S2_S2_fjLj256EEEEEEEvNS_9BwdParamsE:
.text._ZN10layer_norm13ln_bwd_kernelINS_13Kernel_traitsI13__nv_bfloat16S2_S2_fjLj65536ELj8ELj1ELj8ELj16ENS_18Kernel_traits_baseILj65536ES2_S2_S2_fjLj256EEEEEEEvNS_9BwdParamsE:
        /* <DEDUP_REMOVED lines=10> */
[----:B0-----:R-:W-:-:S07]  /*00a0*/  LOP3.LUT R49, R53, 0x7, RZ, 0xc0, !PT ;  /* 0x0000000735317812 */ /* 0x001fce00078ec0ff */
[----:B------:R-:W0:Y:S01]  /*00b0*/  @P0 LDC.64 R6, c[0x0][0x248] ;  /* 0x00009200ff060b82 */ /* 0x000e220000000a00 */
[----:B-1----:R-:W-:Y:S02]  /*00c0*/  LOP3.LUT R50, R48, 0x1f, RZ, 0xc0, !PT ;  /* 0x0000001f30327812 */ /* 0x002fe400078ec0ff */
[----:B------:R-:W-:-:S04]  /*00d0*/  SHF.L.U32 R51, R49, 0x8, RZ ;  /* 0x0000000831337819 */ /* 0x000fc800000006ff */
[----:B------:R-:W-:Y:S01]  /*00e0*/  LOP3.LUT R51, R51, 0x700, R50, 0xe2, !PT ;  /* 0x0000070033337812 */ /* 0x000fe200078ee232 */
[----:B------:R-:W1:Y:S03]  /*00f0*/  @P0 LDC.64 R4, c[0x0][0x248] ;  /* 0x00009200ff040b82 */ /* 0x000e660000000a00 */
[----:B------:R-:W-:-:S04]  /*0100*/  LOP3.LUT R51, R51, 0xe0, R48, 0xf8, !PT ;  /* 0x000000e033337812 */ /* 0x000fc800078ef830 */
[C---:B------:R-:W-:Y:S02]  /*0110*/  @P0 IADD3 R9, R51.reuse, 0x800, RZ ;  /* 0x0000080033090810 */ /* 0x040fe40007ffe0ff */
[----:B------:R-:W-:-:S03]  /*0120*/  @P0 IADD3 R11, R51, 0x1000, RZ ;  /* 0x00001000330b0810 */ /* 0x000fc60007ffe0ff */
[----:B--2---:R-:W-:Y:S01]  /*0130*/  @P0 IMAD.WIDE.U32 R2, R9, 0x10, R2 ;  /* 0x0000001009020825 */ /* 0x004fe200078e0002 */
[C---:B------:R-:W-:Y:S02]  /*0140*/  @P0 IADD3 R9, R51.reuse, 0x1800, RZ ;  /* 0x0000180033090810 */ /* 0x040fe40007ffe0ff */
[----:B---3--:R-:W-:Y:S02]  /*0150*/  @P0 LEA R8, P1, R51, R12, 0x4 ;  /* 0x0000000c33080211 */ /* 0x008fe400078220ff */
[----:B------:R-:W2:Y:S01]  /*0160*/  @P0 LDG.E.128 R120, desc[UR6][R2.64] ;  /* 0x0000000602780981 */ /* 0x000ea2000c1e1d00 */
[----:B0-----:R-:W-:Y:S01]  /*0170*/  @P0 IMAD.WIDE.U32 R6, R9, 0x10, R6 ;  /* 0x0000001009060825 */ /* 0x001fe200078e0006 */
[----:B------:R-:W-:-:S04]  /*0180*/  @P0 LEA.HI.X R9, R51, R13, RZ, 0x4, P1 ;  /* 0x0000000d33090211 */ /* 0x000fc800008f24ff */
[----:B------:R-:W3:Y:S01]  /*0190*/  @P0 LDG.E.128 R132, desc[UR6][R6.64] ;  /* 0x0000000606840981 */ /* 0x000ee2000c1e1d00 */
[----:B-1----:R-:W-:-:S03]  /*01a0*/  @P0 IMAD.WIDE.U32 R4, R11, 0x10, R4 ;  /* 0x000000100b040825 */ /* 0x002fc600078e0004 */
[----:B------:R0:W4:Y:S04]  /*01b0*/  @P0 LDG.E.128 R116, desc[UR6][R8.64] ;  /* 0x0000000608740981 */ /* 0x000128000c1e1d00 */
[----:B------:R1:W5:Y:S01]  /*01c0*/  @P0 LDG.E.128 R124, desc[UR6][R4.64] ;  /* 0x00000006047c0981 */ /* 0x000362000c1e1d00 */
[----:B------:R-:W-:-:S04]  /*01d0*/  SHF.R.U32.HI R53, RZ, 0x3, R53 ;  /* 0x00000003ff357819 */ /* 0x000fc80000011635 */
[----:B------:R-:W-:-:S04]  /*01e0*/  LEA.HI R32, R48, R53, RZ, 0x18 ;  /* 0x0000003530207211 */ /* 0x000fc800078fc0ff */
[----:B------:R-:W-:-:S04]  /*01f0*/  MOV R90, R32 ;  /* 0x00000020005a7202 */ /* 0x000fc80000000f00 */
[----:B------:R-:W-:Y:S02]  /*0200*/  ISETP.GE.AND P1, PT, R90, UR4, PT ;  /* 0x000000045a007c0c */ /* 0x000fe4000bf26270 */
        /* <DEDUP_REMOVED lines=29> */
[----:B0-----:R-:W-:Y:S02]  /*03e0*/  CS2R R8, SRZ ;  /* 0x0000000000087805 */ /* 0x001fe4000001ff00 */
[----:B------:R-:W-:Y:S02]  /*03f0*/  CS2R R6, SRZ ;  /* 0x0000000000067805 */ /* 0x000fe4000001ff00 */
[----:B-1----:R-:W-:Y:S02]  /*0400*/  CS2R R4, SRZ ;  /* 0x0000000000047805 */ /* 0x002fe4000001ff00 */
[----:B--2---:R-:W-:Y:S02]  /*0410*/  @P0 PRMT R140, R120, 0x7632, R140 ;  /* 0x00007632788c0816 */ /* 0x004fe4000000008c */
[----:B------:R-:W-:Y:S02]  /*0420*/  @P0 PRMT R141, R121, 0x7632, R141 ;  /* 0x00007632798d0816 */ /* 0x000fe4000000008d */
[----:B------:R-:W-:-:S02]  /*0430*/  @P0 PRMT R142, R122, 0x7632, R142 ;  /* 0x000076327a8e0816 */ /* 0x000fc4000000008e */
[----:B------:R-:W-:Y:S02]  /*0440*/  @P0 PRMT R143, R123, 0x7632, R143 ;  /* 0x000076327b8f0816 */ /* 0x000fe4000000008f */
[----:B---3--:R-:W-:Y:S02]  /*0450*/  @P0 PRMT R148, R132, 0x7632, R148 ;  /* 0x0000763284940816 */ /* 0x008fe40000000094 */
[----:B------:R-:W-:Y:S02]  /*0460*/  @P0 PRMT R149, R133, 0x7632, R149 ;  /* 0x0000763285950816 */ /* 0x000fe40000000095 */
[----:B------:R-:W-:Y:S02]  /*0470*/  @P0 PRMT R150, R134, 0x7632, R150 ;  /* 0x0000763286960816 */ /* 0x000fe40000000096 */
[----:B-----5:R-:W-:Y:S02]  /*0480*/  @P0 PRMT R144, R124, 0x7632, R144 ;  /* 0x000076327c900816 */ /* 0x020fe40000000090 */
[----:B------:R-:W-:-:S02]  /*0490*/  @P0 PRMT R145, R125, 0x7632, R145 ;  /* 0x000076327d910816 */ /* 0x000fc40000000091 */
[----:B------:R-:W-:Y:S02]  /*04a0*/  @P0 PRMT R146, R126, 0x7632, R146 ;  /* 0x000076327e920816 */ /* 0x000fe40000000092 */
[----:B------:R-:W-:Y:S02]  /*04b0*/  @P0 PRMT R147, R127, 0x7632, R147 ;  /* 0x000076327f930816 */ /* 0x000fe40000000093 */
[----:B------:R-:W-:Y:S02]  /*04c0*/  @P0 PRMT R151, R135, 0x7632, R151 ;  /* 0x0000763287970816 */ /* 0x000fe40000000097 */
[----:B----4-:R-:W-:Y:S02]  /*04d0*/  @P0 PRMT R136, R116, 0x7632, R136 ;  /* 0x0000763274880816 */ /* 0x010fe40000000088 */
[----:B------:R-:W-:Y:S02]  /*04e0*/  @P0 PRMT R137, R117, 0x7632, R137 ;  /* 0x0000763275890816 */ /* 0x000fe40000000089 */
[----:B------:R-:W-:-:S02]  /*04f0*/  @P0 PRMT R138, R118, 0x7632, R138 ;  /* 0x00007632768a0816 */ /* 0x000fc4000000008a */
[----:B------:R-:W-:Y:S01]  /*0500*/  @P0 PRMT R139, R119, 0x7632, R139 ;  /* 0x00007632778b0816 */ /* 0x000fe2000000008b */
[----:B------:R-:W-:Y:S06]  /*0510*/  @P1 BRA `(.L_x_67) ;  /* 0x0000003800481947 */ /* 0x000fec0003800000 */
[----:B------:R-:W0:Y:S02]  /*0520*/  LDC.64 R2, c[0x0][0x240] ;  /* 0x00009000ff027b82 */ /* 0x000e240000000a00 */
[----:B0-----:R-:W-:-:S05]  /*0530*/  IMAD.WIDE.U32 R2, R51, 0x10, R2 ;  /* 0x0000001033027825 */ /* 0x001fca00078e0002 */
[----:B------:R0:W5:Y:S04]  /*0540*/  LDG.E.128 R84, desc[UR6][R2.64] ;  /* 0x0000000602547981 */ /* 0x000168000c1e1d00 */
[----:B------:R0:W5:Y:S04]  /*0550*/  LDG.E.128 R12, desc[UR6][R2.64+0x8000] ;  /* 0x00800006020c7981 */ /* 0x000168000c1e1d00 */
[----:B------:R0:W5:Y:S04]  /*0560*/  LDG.E.128 R8, desc[UR6][R2.64+0x10000] ;  /* 0x0100000602087981 */ /* 0x000168000c1e1d00 */
[----:B------:R0:W5:Y:S01]  /*0570*/  LDG.E.128 R4, desc[UR6][R2.64+0x18000] ;  /* 0x0180000602047981 */ /* 0x000162000c1e1d00 */
[----:B------:R-:W-:Y:S01]  /*0580*/  HFMA2.MMA R0, -RZ, RZ, 0, 5.9604644775390625e-08 ;  /* 0x00000001ff007435 */ /* 0x000fe200000001ff */
[----:B------:R-:W-:Y:S01]  /*0590*/  SHF.L.U32 R130, R132, 0x10, RZ ;  /* 0x0000001084827819 */ /* 0x000fe200000006ff */
[----:B------:R-:W-:Y:S01]  /*05a0*/  HFMA2.MMA R154, -RZ, RZ, 0, 0 ;  /* 0x00000000ff9a7435 */ /* 0x000fe200000001ff */
        /* <DEDUP_REMOVED lines=62> */
[----:B------:R-:W-:Y:S02]  /*0990*/  MOV R52, RZ ;  /* 0x000000ff00347202 */ /* 0x000fe40000000f00 */
[----:B0-----:R-:W-:-:S07]  /*09a0*/  MOV R91, RZ ;  /* 0x000000ff005b7202 */ /* 0x001fce0000000f00 */
.L_x_73:
[----:B------:R-:W-:Y:S01]  /*09b0*/  ULDC.64 UR4, c[0x0][0x228] ;  /* 0x00008a0000047ab9 */ /* 0x000fe20000000a00 */
[----:B------:R-:W-:Y:S01]  /*09c0*/  LEA R47, R90, R51, 0xd ;  /* 0x000000335a2f7211 */ /* 0x000fe200078e68ff */
[----:B0-----:R-:W0:Y:S01]  /*09d0*/  LDC.64 R28, c[0x0][0x238] ;  /* 0x00008e00ff1c7b82 */ /* 0x001e220000000a00 */
[----:B------:R-:W-:Y:S02]  /*09e0*/  ISETP.NE.U32.AND P0, PT, RZ, UR4, PT ;  /* 0x00000004ff007c0c */ /* 0x000fe4000bf05070 */
[----:B------:R-:W-:Y:S02]  /*09f0*/  IADD3 R33, R47, 0x800, RZ ;  /* 0x000008002f217810 */ /* 0x000fe40007ffe0ff */
[----:B------:R-:W-:-:S03]  /*0a00*/  ISETP.NE.AND.EX P0, PT, RZ, UR5, PT, P0 ;  /* 0x00000005ff007c0c */ /* 0x000fc6000bf05300 */
[----:B------:R-:W1:Y:S10]  /*0a10*/  LDC.64 R2, c[0x0][0x268] ;  /* 0x00009a00ff027b82 */ /* 0x000e740000000a00 */
[----:B------:R-:W2:Y:S08]  /*0a20*/  @P0 LDC.64 R36, c[0x0][0x228] ;  /* 0x00008a00ff240b82 */ /* 0x000eb00000000a00 */
[----:B------:R-:W3:Y:S01]  /*0a30*/  @P0 LDC.64 R20, c[0x0][0x228] ;  /* 0x00008a00ff140b82 */ /* 0x000ee20000000a00 */
[----:B------:R-:W-:-:S07]  /*0a40*/  IADD3 R41, R47, 0x1000, RZ ;  /* 0x000010002f297810 */ /* 0x000fce0007ffe0ff */
[----:B------:R-:W4:Y:S01]  /*0a50*/  @P0 LDC.64 R24, c[0x0][0x228] ;  /* 0x00008a00ff180b82 */ /* 0x000f220000000a00 */
[----:B--2---:R-:W-:-:S07]  /*0a60*/  @P0 IMAD.WIDE.U32 R36, R33, 0x10, R36 ;  /* 0x0000001021240825 */ /* 0x004fce00078e0024 */
[----:B------:R-:W2:Y:S01]  /*0a70*/  @P0 LDC.64 R16, c[0x0][0x228] ;  /* 0x00008a00ff100b82 */ /* 0x000ea20000000a00 */
[----:B------:R-:W2:Y:S01]  /*0a80*/  @P0 LDG.E.128 R36, desc[UR6][R36.64] ;  /* 0x0000000624240981 */ /* 0x000ea2000c1e1d00 */
[----:B---3--:R-:W-:Y:S01]  /*0a90*/  @P0 IMAD.WIDE.U32 R20, R41, 0x10, R20 ;  /* 0x0000001029140825 */ /* 0x008fe200078e0014 */
[----:B------:R-:W-:-:S05]  /*0aa0*/  IADD3 R159, R47, 0x1800, RZ ;  /* 0x000018002f9f7810 */ /* 0x000fca0007ffe0ff */
[----:B------:R-:W3:Y:S01]  /*0ab0*/  @!P0 LDC.64 R30, c[0x0][0x220] ;  /* 0x00008800ff1e8b82 */ /* 0x000ee20000000a00 */
[----:B------:R-:W3:Y:S01]  /*0ac0*/  @P0 LDG.E.128 R20, desc[UR6][R20.64] ;  /* 0x0000000614140981 */ /* 0x000ee2000c1e1d00 */
[----:B----4-:R-:W-:-:S06]  /*0ad0*/  @P0 IMAD.WIDE.U32 R24, R47, 0x10, R24 ;  /* 0x000000102f180825 */ /* 0x010fcc00078e0018 */
[----:B------:R-:W4:Y:S01]  /*0ae0*/  @!P0 LDC.64 R42, c[0x0][0x230] ;  /* 0x00008c00ff2a8b82 */ /* 0x000f220000000a00 */
[----:B------:R-:W4:Y:S01]  /*0af0*/  @P0 LDG.E.128 R24, desc[UR6][R24.64] ;  /* 0x0000000618180981 */ /* 0x000f22000c1e1d00 */
[----:B--2---:R-:W-:-:S06]  /*0b00*/  @P0 IMAD.WIDE.U32 R16, R159, 0x10, R16 ;  /* 0x000000109f100825 */ /* 0x004fcc00078e0010 */
[----:B------:R-:W2:Y:S01]  /*0b10*/  @P0 LDG.E.128 R16, desc[UR6][R16.64] ;  /* 0x0000000610100981 */ /* 0x000ea2000c1e1d00 */
[----:B---3--:R-:W-:Y:S01]  /*0b20*/  @!P0 IMAD.WIDE.U32 R30, R33, 0x10, R30 ;  /* 0x00000010211e8825 */ /* 0x008fe200078e001e */
[----:B------:R-:W-:-:S03]  /*0b30*/  @P0 MOV R172, RZ ;  /* 0x000000ff00ac0202 */ /* 0x000fc60000000f00 */
[C---:B0-----:R-:W-:Y:S02]  /*0b40*/  IMAD.WIDE R156, R90.reuse, 0x4, R28 ;  /* 0x000000045a9c7825 */ /* 0x041fe400078e021c */
[----:B------:R-:W0:Y:S02]  /*0b50*/  @!P0 LDC.64 R28, c[0x0][0x220] ;  /* 0x00008800ff1c8b82 */ /* 0x000e240000000a00 */
[----:B----4-:R-:W-:Y:S01]  /*0b60*/  @!P0 IMAD.WIDE R42, R90, 0x4, R42 ;  /* 0x000000045a2a8825 */ /* 0x010fe200078e022a */
[----:B------:R-:W3:Y:S04]  /*0b70*/  LDG.E R155, desc[UR6][R156.64] ;  /* 0x000000069c9b7981 */ /* 0x000ee8000c1e1900 */
[----:B------:R-:W4:Y:S01]  /*0b80*/  @!P0 LDG.E R172, desc[UR6][R42.64] ;  /* 0x000000062aac8981 */ /* 0x000f22000c1e1900 */
[----:B-1----:R-:W-:-:S06]  /*0b90*/  IMAD.WIDE.U32 R32, R33, 0x10, R2 ;  /* 0x0000001021207825 */ /* 0x002fcc00078e0002 */
[----:B------:R-:W2:Y:S01]  /*0ba0*/  LDG.E.128 R32, desc[UR6][R32.64] ;  /* 0x0000000620207981 */ /* 0x000ea2000c1e1d00 */
[----:B0-----:R-:W-:-:S04]  /*0bb0*/  @!P0 IMAD.WIDE.U32 R44, R41, 0x10, R28 ;  /* 0x00000010292c8825 */ /* 0x001fc800078e001c */
[----:B------:R-:W-:Y:S02]  /*0bc0*/  IMAD.WIDE.U32 R28, R41, 0x10, R2 ;  /* 0x00000010291c7825 */ /* 0x000fe400078e0002 */
[----:B------:R-:W0:Y:S02]  /*0bd0*/  @!P0 LDC.64 R40, c[0x0][0x220] ;  /* 0x00008800ff288b82 */ /* 0x000e240000000a00 */
[----:B0-----:R-:W-:Y:S01]  /*0be0*/  @!P0 IMAD.WIDE.U32 R46, R47, 0x10, R40 ;  /* 0x000000102f2e8825 */ /* 0x001fe200078e0028 */
[----:B------:R-:W3:Y:S04]  /*0bf0*/  @!P0 LDG.E.128 R36, desc[UR6][R30.64] ;  /* 0x000000061e248981 */ /* 0x000ee8000c1e1d00 */
[----:B------:R0:W4:Y:S04]  /*0c00*/  @!P0 LDG.E.128 R20, desc[UR6][R44.64] ;  /* 0x000000062c148981 */ /* 0x000128000c1e1d00 */
[----:B------:R-:W4:Y:S04]  /*0c10*/  LDG.E.128 R28, desc[UR6][R28.64] ;  /* 0x000000061c1c7981 */ /* 0x000f28000c1e1d00 */
[----:B------:R1:W4:Y:S01]  /*0c20*/  @!P0 LDG.E.128 R24, desc[UR6][R46.64] ;  /* 0x000000062e188981 */ /* 0x000322000c1e1d00 */
[----:B0----5:R-:W-:-:S02]  /*0c30*/  PRMT R44, R12, 0x7632, R44 ;  /* 0x000076320c2c7816 */ /* 0x021fc4000000002c */
[----:B------:R-:W-:Y:S02]  /*0c40*/  SHF.L.U32 R40, R90, 0xd, RZ ;  /* 0x0000000d5a287819 */ /* 0x000fe400000006ff */
[----:B------:R-:W-:Y:S02]  /*0c50*/  SHF.L.U32 R161, R44, 0x10, RZ ;  /* 0x000000102ca17819 */ /* 0x000fe400000006ff */
[----:B------:R-:W0:Y:S01]  /*0c60*/  @!P0 LDC.64 R44, c[0x0][0x220] ;  /* 0x00008800ff2c8b82 */ /* 0x000e220000000a00 */
[----:B------:R-:W-:-:S05]  /*0c70*/  LOP3.LUT R41, R40, R51, RZ, 0xfc, !PT ;  /* 0x0000003328297212 */ /* 0x000fca00078efcff */
[----:B------:R-:W-:-:S06]  /*0c80*/  IMAD.WIDE.U32 R40, R41, 0x10, R2 ;  /* 0x0000001029287825 */ /* 0x000fcc00078e0002 */
[----:B------:R-:W4:Y:S01]  /*0c90*/  LDG.E.128 R40, desc[UR6][R40.64] ;  /* 0x0000000628287981 */ /* 0x000f22000c1e1d00 */
[----:B0-----:R-:W-:-:S05]  /*0ca0*/  @!P0 IMAD.WIDE.U32 R44, R159, 0x10, R44 ;  /* 0x000000109f2c8825 */ /* 0x001fca00078e002c */
[----:B------:R0:W4:Y:S01]  /*0cb0*/  @!P0 LDG.E.128 R16, desc[UR6][R44.64] ;  /* 0x000000062c108981 */ /* 0x000122000c1e1d00 */
[----:B------:R-:W-:Y:S02]  /*0cc0*/  SHF.L.U32 R157, R12, 0x10, RZ ;  /* 0x000000100c9d7819 */ /* 0x000fe400000006ff */
[----:B-1----:R-:W-:Y:S02]  /*0cd0*/  PRMT R47, R15, 0x7632, R47 ;  /* 0x000076320f2f7816 */ /* 0x002fe4000000002f */
[----:B------:R-:W1:Y:S01]  /*0ce0*/  @P0 MUFU.RCP R173, R157 ;  /* 0x0000009d00ad0308 */ /* 0x000e620000001000 */
[----:B------:R-:W-:Y:S02]  /*0cf0*/  PRMT R46, R13, 0x7632, R46 ;  /* 0x000076320d2e7816 */ /* 0x000fe4000000002e */
[----:B------:R-:W-:Y:S02]  /*0d00*/  SHF.L.U32 R171, R47, 0x10, RZ ;  /* 0x000000102fab7819 */ /* 0x000fe400000006ff */
[----:B------:R-:W-:-:S03]  /*0d10*/  SHF.L.U32 R163, R13, 0x10, RZ ;  /* 0x000000100da37819 */ /* 0x000fc600000006ff */
[----:B------:R-:W0:Y:S01]  /*0d20*/  @P0 MUFU.RCP R175, R161 ;  /* 0x000000a100af0308 */ /* 0x000e220000001000 */
[----:B------:R-:W-:Y:S02]  /*0d30*/  SHF.L.U32 R165, R46, 0x10, RZ ;  /* 0x000000102ea57819 */ /* 0x000fe400000006ff */
[----:B------:R-:W-:Y:S02]  /*0d40*/  SHF.L.U32 R166, R14, 0x10, RZ ;  /* 0x000000100ea67819 */ /* 0x000fe400000006ff */
[----:B------:R-:W-:Y:S02]  /*0d50*/  LOP3.LUT P1, RZ, R0, 0xff, RZ, 0xc0, !PT ;  /* 0x000000ff00ff7812 */ /* 0x000fe4000782c0ff */
[----:B------:R-:W-:Y:S01]  /*0d60*/  PRMT R46, R14, 0x7632, R46 ;  /* 0x000076320e2e7816 */ /* 0x000fe2000000002e */
[----:B------:R-:W0:Y:S01]  /*0d70*/  @P0 MUFU.RCP R45, R171 ;  /* 0x000000ab002d0308 */ /* 0x000e220000001000 */
[----:B------:R-:W-:Y:S02]  /*0d80*/  SHF.L.U32 R169, R15, 0x10, RZ ;  /* 0x000000100fa97819 */ /* 0x000fe400000006ff */
[----:B------:R-:W-:-:S05]  /*0d90*/  SHF.L.U32 R167, R46, 0x10, RZ ;  /* 0x000000102ea77819 */ /* 0x000fca00000006ff */
[----:B------:R-:W0:Y:S08]  /*0da0*/  @P0 MUFU.RCP R177, R163 ;  /* 0x000000a300b10308 */ /* 0x000e300000001000 */
[----:B------:R-:W0:Y:S08]  /*0db0*/  @P0 MUFU.RCP R181, R166 ;  /* 0x000000a600b50308 */ /* 0x000e300000001000 */
[----:B------:R-:W-:Y:S08]  /*0dc0*/  @P0 MUFU.RCP R179, R165 ;  /* 0x000000a500b30308 */ /* 0x000ff00000001000 */
[----:B------:R-:W-:Y:S08]  /*0dd0*/  @P0 MUFU.RCP R183, R167 ;  /* 0x000000a700b70308 */ /* 0x000ff00000001000 */
[----:B------:R-:W0:Y:S01]  /*0de0*/  @P0 MUFU.RCP R185, R169 ;  /* 0x000000a900b90308 */ /* 0x000e220000001000 */
[----:B------:R-:W-:Y:S01]  /*0df0*/  IMAD.WIDE.U32 R2, R159, 0x10, R2 ;  /* 0x000000109f027825 */ /* 0x000fe200078e0002 */
[----:B--2---:R-:W-:-:S02]  /*0e00*/  PRMT R159, R33, 0x7632, R159 ;  /* 0x00007632219f7816 */ /* 0x004fc4000000009f */
[----:B------:R-:W-:-:S04]  /*0e10*/  SHF.L.U32 R174, R8, 0x10, RZ ;  /* 0x0000001008ae7819 */ /* 0x000fc800000006ff */
[----:B------:R-:W2:Y:S01]  /*0e20*/  @P0 MUFU.RCP R182, R174 ;  /* 0x000000ae00b60308 */ /* 0x000ea20000001000 */
[----:B------:R-:W-:Y:S02]  /*0e30*/  SHF.L.U32 R178, R10, 0x10, RZ ;  /* 0x000000100ab27819 */ /* 0x000fe400000006ff */
[----:B------:R-:W-:Y:S02]  /*0e40*/  SHF.L.U32 R180, R11, 0x10, RZ ;  /* 0x000000100bb47819 */ /* 0x000fe400000006ff */
[C---:B---3--:R-:W-:Y:S02]  /*0e50*/  SHF.L.U32 R187, R36.reuse, 0x10, RZ ;  /* 0x0000001024bb7819 */ /* 0x048fe400000006ff */
[----:B------:R-:W-:Y:S02]  /*0e60*/  PRMT R0, R36, 0x7632, R0 ;  /* 0x0000763224007816 */ /* 0x000fe40000000000 */
[----:B------:R-:W-:Y:S01]  /*0e70*/  SHF.L.U32 R170, R39, 0x10, RZ ;  /* 0x0000001027aa7819 */ /* 0x000fe200000006ff */
[----:B------:R-:W-:Y:S01]  /*0e80*/  @P0 FADD.FTZ R36, -R120, R187 ;  /* 0x000000bb78240221 */ /* 0x000fe20000010100 */
[----:B------:R-:W-:Y:S01]  /*0e90*/  SHF.L.U32 R47, R0, 0x10, RZ ;  /* 0x00000010002f7819 */ /* 0x000fe200000006ff */
[----:B----4-:R-:W-:Y:S01]  /*0ea0*/  @!P0 FADD.FTZ R0, R187, -R172 ;  /* 0x800000acbb008221 */ /* 0x010fe20000010000 */
[----:B------:R-:W-:Y:S01]  /*0eb0*/  PRMT R39, R39, 0x7632, R39 ;  /* 0x0000763227277816 */ /* 0x000fe20000000027 */
[----:B-1----:R-:W-:-:S02]  /*0ec0*/  @P0 FMUL.FTZ R36, R36, R173 ;  /* 0x000000ad24240220 */ /* 0x002fc40000410000 */
[----:B------:R-:W-:Y:S01]  /*0ed0*/  @P0 FADD.FTZ R156, -R140, R47 ;  /* 0x0000002f8c9c0221 */ /* 0x000fe20000010100 */
[----:B------:R-:W-:Y:S01]  /*0ee0*/  SHF.L.U32 R39, R39, 0x10, RZ ;  /* 0x0000001027277819 */ /* 0x000fe200000006ff */
[----:B------:R-:W-:Y:S01]  /*0ef0*/  @!P0 FMUL.FTZ R36, R155, R0 ;  /* 0x000000009b248220 */ /* 0x000fe20000410000 */
[----:B------:R-:W-:Y:S01]  /*0f00*/  @!P0 FADD.FTZ R0, R47, -R172 ;  /* 0x800000ac2f008221 */ /* 0x000fe20000010000 */
[C---:B------:R-:W-:Y:S02]  /*0f10*/  SHF.L.U32 R164, R37.reuse, 0x10, RZ ;  /* 0x0000001025a47819 */ /* 0x040fe400000006ff */
[----:B------:R-:W-:Y:S01]  /*0f20*/  SHF.L.U32 R189, R38, 0x10, RZ ;  /* 0x0000001026bd7819 */ /* 0x000fe200000006ff */
[----:B0-----:R-:W-:Y:S01]  /*0f30*/  @P0 FMUL.FTZ R156, R156, R175 ;  /* 0x000000af9c9c0220 */ /* 0x001fe20000410000 */
[----:B------:R-:W-:Y:S02]  /*0f40*/  PRMT R37, R37, 0x7632, R37 ;  /* 0x0000763225257816 */ /* 0x000fe40000000025 */
[----:B------:R-:W-:Y:S01]  /*0f50*/  PRMT R46, R38, 0x7632, R46 ;  /* 0x00007632262e7816 */ /* 0x000fe2000000002e */
[----:B------:R-:W-:Y:S01]  /*0f60*/  @P0 FADD.FTZ R162, -R143, R39 ;  /* 0x000000278fa20221 */ /* 0x000fe20000010100 */
[----:B------:R-:W-:Y:S01]  /*0f70*/  @!P0 FMUL.FTZ R156, R155, R0 ;  /* 0x000000009b9c8220 */ /* 0x000fe20000410000 */
[----:B------:R-:W-:Y:S01]  /*0f80*/  @!P0 FADD.FTZ R0, R39, -R172 ;  /* 0x800000ac27008221 */ /* 0x000fe20000010000 */
[----:B------:R-:W-:Y:S01]  /*0f90*/  @P0 FADD.FTZ R38, -R121, R164 ;  /* 0x000000a479260221 */ /* 0x000fe20000010100 */
[----:B------:R-:W-:Y:S01]  /*0fa0*/  @P0 FADD.FTZ R44, -R122, R189 ;  /* 0x000000bd7a2c0221 */ /* 0x000fe20000010100 */
[----:B------:R-:W-:Y:S01]  /*0fb0*/  SHF.L.U32 R37, R37, 0x10, RZ ;  /* 0x0000001025257819 */ /* 0x000fe200000006ff */
[--C-:B------:R-:W-:Y:S01]  /*0fc0*/  @!P0 FADD.FTZ R164, R164, -R172.reuse ;  /* 0x800000aca4a48221 */ /* 0x100fe20000010000 */
[----:B------:R-:W-:Y:S01]  /*0fd0*/  SHF.L.U32 R173, R46, 0x10, RZ ;  /* 0x000000102ead7819 */ /* 0x000fe200000006ff */
[----:B------:R-:W-:Y:S01]  /*0fe0*/  @!P0 FADD.FTZ R168, R189, -R172 ;  /* 0x800000acbda88221 */ /* 0x000fe20000010000 */
[----:B------:R-:W-:Y:S01]  /*0ff0*/  @P0 FMUL.FTZ R162, R162, R45 ;  /* 0x0000002da2a20220 */ /* 0x000fe20000410000 */
[----:B------:R-:W-:Y:S01]  /*1000*/  @!P0 FMUL.FTZ R162, R155, R0 ;  /* 0x000000009ba28220 */ /* 0x000fe20000410000 */
[----:B------:R-:W-:Y:S01]  /*1010*/  @P0 FMUL.FTZ R38, R38, R177 ;  /* 0x000000b126260220 */ /* 0x000fe20000410000 */
[----:B------:R-:W-:Y:S01]  /*1020*/  @P0 FMUL.FTZ R44, R44, R181 ;  /* 0x000000b52c2c0220 */ /* 0x000fe20000410000 */
[C---:B------:R-:W-:Y:S01]  /*1030*/  SHF.L.U32 R0, R32.reuse, 0x10, RZ ;  /* 0x0000001020007819 */ /* 0x040fe200000006ff */
[----:B------:R-:W-:Y:S01]  /*1040*/  @P0 FADD.FTZ R46, -R123, R170 ;  /* 0x000000aa7b2e0221 */ /* 0x000fe20000010100 */
[----:B------:R-:W-:Y:S01]  /*1050*/  PRMT R47, R32, 0x7632, R47 ;  /* 0x00007632202f7816 */ /* 0x000fe2000000002f */
[----:B------:R-:W-:Y:S01]  /*1060*/  @P0 FADD.FTZ R158, -R141, R37 ;  /* 0x000000258d9e0221 */ /* 0x000fe20000010100 */
[----:B------:R-:W-:Y:S01]  /*1070*/  @P0 FADD.FTZ R160, -R142, R173 ;  /* 0x000000ad8ea00221 */ /* 0x000fe20000010100 */
[C---:B------:R-:W-:Y:S01]  /*1080*/  @!P0 FMUL.FTZ R38, R155.reuse, R164 ;  /* 0x000000a49b268220 */ /* 0x040fe20000410000 */
[----:B------:R-:W-:Y:S01]  /*1090*/  @!P0 FMUL.FTZ R44, R155, R168 ;  /* 0x000000a89b2c8220 */ /* 0x000fe20000410000 */
[----:B------:R-:W-:Y:S01]  /*10a0*/  SHF.L.U32 R32, R33, 0x10, RZ ;  /* 0x0000001021207819 */ /* 0x000fe200000006ff */
[--C-:B------:R-:W-:Y:S01]  /*10b0*/  @!P0 FADD.FTZ R170, R170, -R172.reuse ;  /* 0x800000acaaaa8221 */ /* 0x100fe20000010000 */
[--C-:B------:R-:W-:Y:S01]  /*10c0*/  @!P0 FADD.FTZ R164, R37, -R172.reuse ;  /* 0x800000ac25a48221 */ /* 0x100fe20000010000 */
[----:B------:R-:W-:Y:S01]  /*10d0*/  @!P0 FADD.FTZ R168, R173, -R172 ;  /* 0x800000acada88221 */ /* 0x000fe20000010000 */
[----:B------:R-:W-:Y:S01]  /*10e0*/  SHF.L.U32 R33, R34, 0x10, RZ ;  /* 0x0000001022217819 */ /* 0x000fe200000006ff */
[----:B------:R-:W-:Y:S01]  /*10f0*/  @P0 FMUL.FTZ R46, R46, R185 ;  /* 0x000000b92e2e0220 */ /* 0x000fe20000410000 */
[----:B------:R-:W-:Y:S01]  /*1100*/  @P0 FMUL.FTZ R158, R158, R179 ;  /* 0x000000b39e9e0220 */ /* 0x000fe20000410000 */
[----:B------:R-:W-:Y:S01]  /*1110*/  @P0 FMUL.FTZ R160, R160, R183 ;  /* 0x000000b7a0a00220 */ /* 0x000fe20000410000 */
[C---:B------:R-:W-:Y:S01]  /*1120*/  @!P0 FMUL.FTZ R46, R155.reuse, R170 ;  /* 0x000000aa9b2e8220 */ /* 0x040fe20000410000 */
[C---:B------:R-:W-:Y:S01]  /*1130*/  @!P0 FMUL.FTZ R158, R155.reuse, R164 ;  /* 0x000000a49b9e8220 */ /* 0x040fe20000410000 */
[----:B------:R-:W-:Y:S01]  /*1140*/  @!P0 FMUL.FTZ R160, R155, R168 ;  /* 0x000000a89ba08220 */ /* 0x000fe20000410000 */
[----:B------:R-:W-:Y:S01]  /*1150*/  PRMT R168, R34, 0x7632, R168 ;  /* 0x0000763222a87816 */ /* 0x000fe200000000a8 */
[----:B------:R-:W-:Y:S01]  /*1160*/  FMUL.FTZ R39, R163, R32 ;  /* 0x00000020a3277220 */ /* 0x000fe20000410000 */
[C---:B------:R-:W-:Y:S01]  /*1170*/  SHF.L.U32 R164, R35.reuse, 0x10, RZ ;  /* 0x0000001023a47819 */ /* 0x040fe200000006ff */
[C---:B------:R-:W-:Y:S01]  /*1180*/  FADD.FTZ R100, R32.reuse, R100 ;  /* 0x0000006420647221 */ /* 0x040fe20000010000 */
[----:B------:R-:W-:Y:S01]  /*1190*/  PRMT R170, R35, 0x7632, R170 ;  /* 0x0000763223aa7816 */ /* 0x000fe200000000aa */
[----:B------:R-:W-:Y:S01]  /*11a0*/  FFMA.FTZ R101, R32, R38, R101 ;  /* 0x0000002620657223 */ /* 0x000fe20000010065 */
[----:B------:R-:W-:Y:S01]  /*11b0*/  FMUL.FTZ R45, R166, R33 ;  /* 0x00000021a62d7220 */ /* 0x000fe20000410000 */
[C---:B------:R-:W-:Y:S01]  /*11c0*/  FADD.FTZ R96, R33.reuse, R96 ;  /* 0x0000006021607221 */ /* 0x040fe20000010000 */
[----:B------:R-:W-:-:S02]  /*11d0*/  FFMA.FTZ R97, R33, R44, R97 ;  /* 0x0000002c21617223 */ /* 0x000fc40000010061 */
[----:B------:R0:W3:Y:S01]  /*11e0*/  LDG.E.128 R32, desc[UR6][R2.64] ;  /* 0x0000000602207981 */ /* 0x0000e2000c1e1d00 */
[----:B------:R-:W-:Y:S01]  /*11f0*/  FMUL.FTZ R37, R157, R0 ;  /* 0x000000009d257220 */ /* 0x000fe20000410000 */
[C---:B------:R-:W-:Y:S01]  /*1200*/  FADD.FTZ R104, R0.reuse, R104 ;  /* 0x0000006800687221 */ /* 0x040fe20000010000 */
[----:B------:R-:W-:Y:S01]  /*1210*/  FFMA.FTZ R105, R0, R36, R105 ;  /* 0x0000002400697223 */ /* 0x000fe20000010069 */
[----:B------:R-:W-:Y:S01]  /*1220*/  SHF.L.U32 R0, R47, 0x10, RZ ;  /* 0x000000102f007819 */ /* 0x000fe200000006ff */
[----:B------:R-:W-:Y:S01]  /*1230*/  FMUL.FTZ R47, R169, R164 ;  /* 0x000000a4a92f7220 */ /* 0x000fe20000410000 */
[C---:B------:R-:W-:Y:S01]  /*1240*/  FADD.FTZ R92, R164.reuse, R92 ;  /* 0x0000005ca45c7221 */ /* 0x040fe20000010000 */
[----:B------:R-:W-:Y:S01]  /*1250*/  FFMA.FTZ R93, R164, R46, R93 ;  /* 0x0000002ea45d7223 */ /* 0x000fe2000001005d */
[----:B------:R-:W-:Y:S01]  /*1260*/  SHF.L.U32 R164, R159, 0x10, RZ ;  /* 0x000000109fa47819 */ /* 0x000fe200000006ff */
[----:B------:R-:W-:Y:S01]  /*1270*/  FMUL.FTZ R157, R161, R0 ;  /* 0x00000000a19d7220 */ /* 0x000fe20000410000 */
[C---:B------:R-:W-:Y:S01]  /*1280*/  FADD.FTZ R102, R0.reuse, R102 ;  /* 0x0000006600667221 */ /* 0x040fe20000010000 */
[----:B------:R-:W-:Y:S01]  /*1290*/  FFMA.FTZ R103, R0, R156, R103 ;  /* 0x0000009c00677223 */ /* 0x000fe20000010067 */
[----:B------:R-:W-:-:S02]  /*12a0*/  SHF.L.U32 R185, R20, 0x10, RZ ;  /* 0x0000001014b97819 */ /* 0x000fc400000006ff */
[----:B------:R-:W-:Y:S02]  /*12b0*/  PRMT R0, R10, 0x7632, R0 ;  /* 0x000076320a007816 */ /* 0x000fe40000000000 */
[----:B------:R-:W-:Y:S01]  /*12c0*/  PRMT R173, R8, 0x7632, R173 ;  /* 0x0000763208ad7816 */ /* 0x000fe200000000ad */
[----:B------:R-:W-:Y:S01]  /*12d0*/  FMUL.FTZ R159, R165, R164 ;  /* 0x000000a4a59f7220 */ /* 0x000fe20000410000 */
[C---:B------:R-:W-:Y:S01]  /*12e0*/  FADD.FTZ R98, R164.reuse, R98 ;  /* 0x00000062a4627221 */ /* 0x040fe20000010000 */
[----:B------:R-:W-:Y:S01]  /*12f0*/  FFMA.FTZ R99, R164, R158, R99 ;  /* 0x0000009ea4637223 */ /* 0x000fe20000010063 */
[----:B0-----:R-:W0:Y:S01]  /*1300*/  @P0 MUFU.RCP R2, R178 ;  /* 0x000000b200020308 */ /* 0x001e220000001000 */
[----:B------:R-:W-:Y:S01]  /*1310*/  @P0 FADD.FTZ R165, -R124, R185 ;  /* 0x000000b97ca50221 */ /* 0x000fe20000010100 */
[----:B------:R-:W-:Y:S02]  /*1320*/  SHF.L.U32 R179, R0, 0x10, RZ ;  /* 0x0000001000b37819 */ /* 0x000fe400000006ff */
[----:B------:R-:W-:-:S02]  /*1330*/  SHF.L.U32 R173, R173, 0x10, RZ ;  /* 0x00000010adad7819 */ /* 0x000fc400000006ff */
[----:B------:R-:W-:Y:S02]  /*1340*/  PRMT R0, R11, 0x7632, R0 ;  /* 0x000076320b007816 */ /* 0x000fe40000000000 */
[----:B------:R-:W1:Y:S01]  /*1350*/  @P0 MUFU.RCP R164, R180 ;  /* 0x000000b400a40308 */ /* 0x000e620000001000 */
[----:B------:R-:W-:Y:S01]  /*1360*/  SHF.L.U32 R170, R170, 0x10, RZ ;  /* 0x00000010aaaa7819 */ /* 0x000fe200000006ff */
[----:B--2---:R-:W-:Y:S01]  /*1370*/  @P0 FMUL.FTZ R165, R165, R182 ;  /* 0x000000b6a5a50220 */ /* 0x004fe20000410000 */
[----:B------:R-:W-:Y:S02]  /*1380*/  SHF.L.U32 R176, R9, 0x10, RZ ;  /* 0x0000001009b07819 */ /* 0x000fe400000006ff */
[----:B------:R-:W-:-:S03]  /*1390*/  SHF.L.U32 R182, R0, 0x10, RZ ;  /* 0x0000001000b67819 */ /* 0x000fc600000006ff */
[----:B------:R-:W2:Y:S01]  /*13a0*/  @P0 MUFU.RCP R3, R179 ;  /* 0x000000b300030308 */ /* 0x000ea20000001000 */
[----:B------:R-:W-:Y:S01]  /*13b0*/  PRMT R175, R9, 0x7632, R175 ;  /* 0x0000763209af7816 */ /* 0x000fe200000000af */
[----:B------:R-:W-:Y:S01]  /*13c0*/  FMUL.FTZ R163, R171, R170 ;  /* 0x000000aaaba37220 */ /* 0x000fe20000410000 */
[C---:B------:R-:W-:Y:S01]  /*13d0*/  FADD.FTZ R69, R170.reuse, R69 ;  /* 0x00000045aa457221 */ /* 0x040fe20000010000 */
[----:B------:R-:W-:Y:S01]  /*13e0*/  FFMA.FTZ R91, R170, R162, R91 ;  /* 0x000000a2aa5b7223 */ /* 0x000fe2000001005b */
[----:B------:R-:W-:-:S03]  /*13f0*/  SHF.L.U32 R189, R22, 0x10, RZ ;  /* 0x0000001016bd7819 */ /* 0x000fc600000006ff */
[----:B------:R-:W4:Y:S01]  /*1400*/  @P0 MUFU.RCP R177, R173 ;  /* 0x000000ad00b10308 */ /* 0x000f220000001000 */
[----:B------:R-:W-:Y:S01]  /*1410*/  PRMT R22, R22, 0x7632, R22 ;  /* 0x0000763216167816 */ /* 0x000fe20000000016 */
[----:B------:R-:W-:Y:S01]  /*1420*/  @!P0 FADD.FTZ R0, R185, -R172 ;  /* 0x800000acb9008221 */ /* 0x000fe20000010000 */
[----:B------:R-:W-:Y:S02]  /*1430*/  SHF.L.U32 R170, R23, 0x10, RZ ;  /* 0x0000001017aa7819 */ /* 0x000fe400000006ff */
[----:B------:R-:W-:-:S03]  /*1440*/  PRMT R20, R20, 0x7632, R20 ;  /* 0x0000763214147816 */ /* 0x000fc60000000014 */
[----:B------:R-:W4:Y:S01]  /*1450*/  @P0 MUFU.RCP R184, R176 ;  /* 0x000000b000b80308 */ /* 0x000f220000001000 */
[----:B------:R-:W-:Y:S02]  /*1460*/  SHF.L.U32 R175, R175, 0x10, RZ ;  /* 0x00000010afaf7819 */ /* 0x000fe400000006ff */
[----:B------:R-:W-:Y:S01]  /*1470*/  SHF.L.U32 R168, R168, 0x10, RZ ;  /* 0x00000010a8a87819 */ /* 0x000fe200000006ff */
[----:B------:R-:W-:Y:S01]  /*1480*/  @P0 FADD.FTZ R169, -R126, R189 ;  /* 0x000000bd7ea90221 */ /* 0x000fe20000010100 */
[----:B------:R-:W-:-:S03]  /*1490*/  SHF.L.U32 R185, R22, 0x10, RZ ;  /* 0x0000001016b97819 */ /* 0x000fc600000006ff */
[----:B------:R-:W4:Y:S01]  /*14a0*/  @P0 MUFU.RCP R183, R182 ;  /* 0x000000b600b70308 */ /* 0x000f220000001000 */
[----:B------:R-:W-:Y:S01]  /*14b0*/  PRMT R23, R23, 0x7632, R23 ;  /* 0x0000763217177816 */ /* 0x000fe20000000017 */
[----:B------:R-:W-:Y:S01]  /*14c0*/  @P0 FADD.FTZ R171, -R127, R170 ;  /* 0x000000aa7fab0221 */ /* 0x000fe20000010100 */
[----:B------:R-:W-:Y:S01]  /*14d0*/  SHF.L.U32 R187, R20, 0x10, RZ ;  /* 0x0000001014bb7819 */ /* 0x000fe200000006ff */
[----:B------:R-:W-:Y:S01]  /*14e0*/  @!P0 FMUL.FTZ R165, R155, R0 ;  /* 0x000000009ba58220 */ /* 0x000fe20000410000 */
[----:B------:R-:W-:Y:S01]  /*14f0*/  @!P0 FADD.FTZ R0, R189, -R172 ;  /* 0x800000acbd008221 */ /* 0x000fe20000010000 */
[----:B------:R-:W-:Y:S01]  /*1500*/  SHF.L.U32 R166, R21, 0x10, RZ ;  /* 0x0000001015a67819 */ /* 0x000fe200000006ff */
[----:B------:R-:W-:Y:S01]  /*1510*/  FMUL.FTZ R161, R167, R168 ;  /* 0x000000a8a7a17220 */ /* 0x000fe20000410000 */
[----:B------:R-:W4:Y:S01]  /*1520*/  @P0 MUFU.RCP R181, R175 ;  /* 0x000000af00b50308 */ /* 0x000f220000001000 */
[C---:B------:R-:W-:Y:S01]  /*1530*/  FADD.FTZ R94, R168.reuse, R94 ;  /* 0x0000005ea85e7221 */ /* 0x040fe20000010000 */
[----:B------:R-:W-:Y:S01]  /*1540*/  FFMA.FTZ R95, R168, R160, R95 ;  /* 0x000000a0a85f7223 */ /* 0x000fe2000001005f */
[----:B------:R-:W-:Y:S01]  /*1550*/  PRMT R21, R21, 0x7632, R21 ;  /* 0x0000763215157816 */ /* 0x000fe20000000015 */
[----:B0-----:R-:W-:Y:S01]  /*1560*/  @P0 FMUL.FTZ R169, R169, R2 ;  /* 0x00000002a9a90220 */ /* 0x001fe20000410000 */
[----:B-1----:R-:W-:Y:S01]  /*1570*/  @P0 FMUL.FTZ R171, R171, R164 ;  /* 0x000000a4abab0220 */ /* 0x002fe20000410000 */
[----:B------:R-:W-:Y:S01]  /*1580*/  @P0 FADD.FTZ R168, -R146, R185 ;  /* 0x000000b992a80221 */ /* 0x000fe20000010100 */
[----:B------:R-:W-:Y:S01]  /*1590*/  SHF.L.U32 R23, R23, 0x10, RZ ;  /* 0x0000001017177819 */ /* 0x000fe200000006ff */
[----:B------:R-:W-:Y:S01]  /*15a0*/  @P0 FADD.FTZ R164, -R144, R187 ;  /* 0x000000bb90a40221 */ /* 0x000fe20000010100 */
[----:B------:R-:W-:Y:S01]  /*15b0*/  @!P0 FMUL.FTZ R169, R155, R0 ;  /* 0x000000009ba98220 */ /* 0x000fe20000410000 */
[----:B------:R-:W-:Y:S01]  /*15c0*/  @!P0 FADD.FTZ R0, R187, -R172 ;  /* 0x800000acbb008221 */ /* 0x000fe20000010000 */
[----:B------:R-:W-:Y:S01]  /*15d0*/  @P0 FADD.FTZ R167, -R125, R166 ;  /* 0x000000a67da70221 */ /* 0x000fe20000010100 */
[----:B------:R-:W-:Y:S01]  /*15e0*/  SHF.L.U32 R21, R21, 0x10, RZ ;  /* 0x0000001015157819 */ /* 0x000fe200000006ff */
[--C-:B------:R-:W-:Y:S01]  /*15f0*/  @!P0 FADD.FTZ R2, R166, -R172.reuse ;  /* 0x800000aca6028221 */ /* 0x100fe20000010000 */
[----:B--2---:R-:W-:Y:S01]  /*1600*/  @P0 FMUL.FTZ R168, R168, R3 ;  /* 0x00000003a8a80220 */ /* 0x004fe20000410000 */
[--C-:B------:R-:W-:Y:S01]  /*1610*/  @!P0 FADD.FTZ R20, R170, -R172.reuse ;  /* 0x800000acaa148221 */ /* 0x100fe20000010000 */
[----:B----4-:R-:W-:Y:S01]  /*1620*/  @P0 FMUL.FTZ R164, R164, R177 ;  /* 0x000000b1a4a40220 */ /* 0x010fe20000410000 */
[----:B------:R-:W-:Y:S01]  /*1630*/  @P0 FADD.FTZ R170, -R147, R23 ;  /* 0x0000001793aa0221 */ /* 0x000fe20000010100 */
[----:B------:R-:W-:Y:S01]  /*1640*/  @!P0 FADD.FTZ R22, R23, -R172 ;  /* 0x800000ac17168221 */ /* 0x000fe20000010000 */
[C---:B------:R-:W-:Y:S01]  /*1650*/  SHF.L.U32 R3, R28.reuse, 0x10, RZ ;  /* 0x000000101c037819 */ /* 0x040fe200000006ff */
[----:B------:R-:W-:Y:S01]  /*1660*/  @!P0 FMUL.FTZ R164, R155, R0 ;  /* 0x000000009ba48220 */ /* 0x000fe20000410000 */
[----:B------:R-:W-:Y:S01]  /*1670*/  PRMT R28, R28, 0x7632, R28 ;  /* 0x000076321c1c7816 */ /* 0x000fe2000000001c */
[----:B------:R-:W-:Y:S01]  /*1680*/  @P0 FMUL.FTZ R167, R167, R184 ;  /* 0x000000b8a7a70220 */ /* 0x000fe20000410000 */
[----:B------:R-:W-:Y:S01]  /*1690*/  SHF.L.U32 R0, R84, 0x10, RZ ;  /* 0x0000001054007819 */ /* 0x000fe200000006ff */
[C---:B------:R-:W-:Y:S01]  /*16a0*/  @!P0 FMUL.FTZ R167, R155.reuse, R2 ;  /* 0x000000029ba78220 */ /* 0x040fe20000410000 */
[----:B------:R-:W-:Y:S01]  /*16b0*/  @!P0 FMUL.FTZ R171, R155, R20 ;  /* 0x000000149bab8220 */ /* 0x000fe20000410000 */
[----:B------:R-:W-:Y:S01]  /*16c0*/  @P0 FADD.FTZ R166, -R145, R21 ;  /* 0x0000001591a60221 */ /* 0x000fe20000010100 */
[--C-:B------:R-:W-:Y:S01]  /*16d0*/  @!P0 FADD.FTZ R2, R21, -R172.reuse ;  /* 0x800000ac15028221 */ /* 0x100fe20000010000 */
[----:B------:R-:W-:Y:S01]  /*16e0*/  @P0 FMUL.FTZ R170, R170, R183 ;  /* 0x000000b7aaaa0220 */ /* 0x000fe20000410000 */
[----:B------:R-:W-:Y:S01]  /*16f0*/  @!P0 FADD.FTZ R20, R185, -R172 ;  /* 0x800000acb9148221 */ /* 0x000fe20000010000 */
[----:B------:R-:W-:Y:S01]  /*1700*/  SHF.L.U32 R23, R29, 0x10, RZ ;  /* 0x000000101d177819 */ /* 0x000fe200000006ff */
[----:B------:R-:W-:Y:S01]  /*1710*/  @!P0 FMUL.FTZ R170, R155, R22 ;  /* 0x000000169baa8220 */ /* 0x000fe20000410000 */
[----:B------:R-:W-:Y:S01]  /*1720*/  PRMT R29, R29, 0x7632, R29 ;  /* 0x000076321d1d7816 */ /* 0x000fe2000000001d */
[----:B------:R-:W0:Y:S01]  /*1730*/  @P0 MUFU.RCP R22, R0 ;  /* 0x0000000000160308 */ /* 0x000e220000001000 */
[----:B------:R-:W-:-:S02]  /*1740*/  SHF.L.U32 R21, R85, 0x10, RZ ;  /* 0x0000001055157819 */ /* 0x000fc400000006ff */
[----:B------:R-:W-:Y:S02]  /*1750*/  SHF.L.U32 R28, R28, 0x10, RZ ;  /* 0x000000101c1c7819 */ /* 0x000fe400000006ff */
[C---:B------:R-:W-:Y:S01]  /*1760*/  SHF.L.U32 R177, R30.reuse, 0x10, RZ ;  /* 0x000000101eb17819 */ /* 0x040fe200000006ff */
[----:B------:R-:W-:Y:S01]  /*1770*/  @!P0 FMUL.FTZ R168, R155, R20 ;  /* 0x000000149ba88220 */ /* 0x000fe20000410000 */
[----:B------:R-:W-:Y:S01]  /*1780*/  PRMT R30, R30, 0x7632, R30 ;  /* 0x000076321e1e7816 */ /* 0x000fe2000000001e */
[----:B------:R-:W-:Y:S01]  /*1790*/  FMUL.FTZ R174, R174, R3 ;  /* 0x00000003aeae7220 */ /* 0x000fe20000410000 */
[C---:B------:R-:W-:Y:S01]  /*17a0*/  FADD.FTZ R67, R3.reuse, R67 ;  /* 0x0000004303437221 */ /* 0x040fe20000010000 */
[----:B------:R-:W-:Y:S01]  /*17b0*/  FFMA.FTZ R88, R3, R165, R88 ;  /* 0x000000a503587223 */ /* 0x000fe20000010058 */
[----:B------:R-:W1:Y:S01]  /*17c0*/  @P0 MUFU.RCP R184, R21 ;  /* 0x0000001500b80308 */ /* 0x000e620000001000 */
[----:B------:R-:W-:Y:S01]  /*17d0*/  SHF.L.U32 R20, R29, 0x10, RZ ;  /* 0x000000101d147819 */ /* 0x000fe200000006ff */
[----:B------:R-:W-:Y:S01]  /*17e0*/  @P0 FMUL.FTZ R166, R166, R181 ;  /* 0x000000b5a6a60220 */ /* 0x000fe20000410000 */
[----:B------:R-:W-:Y:S01]  /*17f0*/  FMUL.FTZ R173, R173, R28 ;  /* 0x0000001cadad7220 */ /* 0x000fe20000410000 */
[C---:B------:R-:W-:Y:S01]  /*1800*/  FADD.FTZ R68, R28.reuse, R68 ;  /* 0x000000441c447221 */ /* 0x040fe20000010000 */
[----:B------:R-:W-:Y:S01]  /*1810*/  FFMA.FTZ R89, R28, R164, R89 ;  /* 0x000000a41c597223 */ /* 0x000fe20000010059 */
[----:B------:R-:W-:Y:S01]  /*1820*/  PRMT R3, R86, 0x7632, R3 ;  /* 0x0000763256037816 */ /* 0x000fe20000000003 */
[----:B------:R-:W-:Y:S01]  /*1830*/  @!P0 FMUL.FTZ R166, R155, R2 ;  /* 0x000000029ba68220 */ /* 0x000fe20000410000 */
[----:B------:R-:W-:-:S02]  /*1840*/  SHF.L.U32 R29, R87, 0x10, RZ ;  /* 0x00000010571d7819 */ /* 0x000fc400000006ff */
[----:B------:R-:W-:Y:S02]  /*1850*/  SHF.L.U32 R28, R86, 0x10, RZ ;  /* 0x00000010561c7819 */ /* 0x000fe400000006ff */
[----:B------:R-:W-:Y:S02]  /*1860*/  SHF.L.U32 R30, R30, 0x10, RZ ;  /* 0x000000101e1e7819 */ /* 0x000fe400000006ff */
[----:B------:R-:W-:Y:S01]  /*1870*/  PRMT R2, R84, 0x7632, R2 ;  /* 0x0000763254027816 */ /* 0x000fe20000000002 */
[----:B------:R-:W2:Y:S01]  /*1880*/  @P0 MUFU.RCP R193, R29 ;  /* 0x0000001d00c10308 */ /* 0x000ea20000001000 */
[C---:B------:R-:W-:Y:S01]  /*1890*/  SHF.L.U32 R181, R31.reuse, 0x10, RZ ;  /* 0x000000101fb57819 */ /* 0x040fe200000006ff */
[----:B------:R-:W-:Y:S01]  /*18a0*/  FMUL.FTZ R178, R178, R177 ;  /* 0x000000b1b2b27220 */ /* 0x000fe20000410000 */
[----:B------:R-:W-:Y:S01]  /*18b0*/  PRMT R31, R31, 0x7632, R31 ;  /* 0x000076321f1f7816 */ /* 0x000fe2000000001f */
[----:B------:R-:W-:Y:S01]  /*18c0*/  FADD.FTZ R63, R177, R63 ;  /* 0x0000003fb13f7221 */ /* 0x000fe20000010000 */
[----:B------:R-:W-:Y:S01]  /*18d0*/  SHF.L.U32 R189, R3, 0x10, RZ ;  /* 0x0000001003bd7819 */ /* 0x000fe200000006ff */
[----:B------:R-:W-:Y:S01]  /*18e0*/  FFMA.FTZ R80, R177, R169, R80 ;  /* 0x000000a9b1507223 */ /* 0x000fe20000010050 */
[----:B------:R-:W-:Y:S01]  /*18f0*/  SHF.L.U32 R195, R24, 0x10, RZ ;  /* 0x0000001018c37819 */ /* 0x000fe200000006ff */
[----:B------:R-:W4:Y:S01]  /*1900*/  @P0 MUFU.RCP R185, R28 ;  /* 0x0000001c00b90308 */ /* 0x000f220000001000 */
[----:B------:R-:W-:Y:S01]  /*1910*/  PRMT R3, R87, 0x7632, R3 ;  /* 0x0000763257037816 */ /* 0x000fe20000000003 */
[----:B------:R-:W-:Y:S01]  /*1920*/  FMUL.FTZ R177, R179, R30 ;  /* 0x0000001eb3b17220 */ /* 0x000fe20000410000 */
[----:B------:R-:W-:Y:S01]  /*1930*/  SHF.L.U32 R2, R2, 0x10, RZ ;  /* 0x0000001002027819 */ /* 0x000fe200000006ff */
[C---:B------:R-:W-:Y:S01]  /*1940*/  FADD.FTZ R64, R30.reuse, R64 ;  /* 0x000000401e407221 */ /* 0x040fe20000010000 */
[----:B------:R-:W-:Y:S01]  /*1950*/  FFMA.FTZ R81, R30, R168, R81 ;  /* 0x000000a81e517223 */ /* 0x000fe20000010051 */
[----:B------:R-:W-:Y:S01]  /*1960*/  PRMT R187, R85, 0x7632, R187 ;  /* 0x0000763255bb7816 */ /* 0x000fe200000000bb */
[----:B------:R-:W-:Y:S01]  /*1970*/  FMUL.FTZ R180, R180, R181 ;  /* 0x000000b5b4b47220 */ /* 0x000fe20000410000 */
[----:B------:R-:W-:Y:S01]  /*1980*/  SHF.L.U32 R30, R25, 0x10, RZ ;  /* 0x00000010191e7819 */ /* 0x000fe200000006ff */
[C---:B------:R-:W-:Y:S01]  /*1990*/  FADD.FTZ R61, R181.reuse, R61 ;  /* 0x0000003db53d7221 */ /* 0x040fe20000010000 */
[----:B------:R-:W-:Y:S01]  /*19a0*/  FFMA.FTZ R78, R181, R171, R78 ;  /* 0x000000abb54e7223 */ /* 0x000fe2000001004e */
[----:B------:R-:W-:Y:S01]  /*19b0*/  SHF.L.U32 R31, R31, 0x10, RZ ;  /* 0x000000101f1f7819 */ /* 0x000fe200000006ff */
[----:B------:R-:W-:Y:S01]  /*19c0*/  FMUL.FTZ R175, R175, R20 ;  /* 0x00000014afaf7220 */ /* 0x000fe20000410000 */
[C---:B------:R-:W-:Y:S01]  /*19d0*/  FADD.FTZ R66, R20.reuse, R66 ;  /* 0x0000004214427221 */ /* 0x040fe20000010000 */
[----:B------:R-:W-:Y:S01]  /*19e0*/  FFMA.FTZ R83, R20, R166, R83 ;  /* 0x000000a614537223 */ /* 0x000fe20000010053 */
[----:B------:R-:W-:Y:S01]  /*19f0*/  @P0 FADD.FTZ R181, -R116, R195 ;  /* 0x000000c374b50221 */ /* 0x000fe20000010100 */
[----:B------:R-:W-:Y:S01]  /*1a00*/  SHF.L.U32 R191, R3, 0x10, RZ ;  /* 0x0000001003bf7819 */ /* 0x000fe200000006ff */
[----:B------:R-:W4:Y:S01]  /*1a10*/  @P0 MUFU.RCP R186, R2 ;  /* 0x0000000200ba0308 */ /* 0x000f220000001000 */
[----:B------:R-:W-:Y:S01]  /*1a20*/  @!P0 FADD.FTZ R20, R195, -R172 ;  /* 0x800000acc3148221 */ /* 0x000fe20000010000 */
[----:B------:R-:W-:Y:S01]  /*1a30*/  SHF.L.U32 R187, R187, 0x10, RZ ;  /* 0x00000010bbbb7819 */ /* 0x000fe200000006ff */
[----:B------:R-:W-:Y:S01]  /*1a40*/  @P0 FADD.FTZ R183, -R117, R30 ;  /* 0x0000001e75b70221 */ /* 0x000fe20000010100 */
[----:B------:R-:W-:Y:S01]  /*1a50*/  SHF.L.U32 R190, R27, 0x10, RZ ;  /* 0x000000101bbe7819 */ /* 0x000fe200000006ff */
[----:B------:R-:W-:Y:S01]  /*1a60*/  FMUL.FTZ R179, R182, R31 ;  /* 0x0000001fb6b37220 */ /* 0x000fe20000410000 */
[C---:B------:R-:W-:Y:S01]  /*1a70*/  FADD.FTZ R62, R31.reuse, R62 ;  /* 0x0000003e1f3e7221 */ /* 0x040fe20000010000 */
[----:B------:R-:W-:Y:S01]  /*1a80*/  FFMA.FTZ R79, R31, R170, R79 ;  /* 0x000000aa1f4f7223 */ /* 0x000fe2000001004f */
[----:B------:R-:W-:Y:S01]  /*1a90*/  SHF.L.U32 R199, R26, 0x10, RZ ;  /* 0x000000101ac77819 */ /* 0x000fe200000006ff */
[----:B0-----:R-:W-:Y:S01]  /*1aa0*/  @P0 FMUL.FTZ R181, R181, R22 ;  /* 0x00000016b5b50220 */ /* 0x001fe20000410000 */
[----:B------:R-:W0:Y:S01]  /*1ab0*/  @P0 MUFU.RCP R3, R191 ;  /* 0x000000bf00030308 */ /* 0x000e220000001000 */
[----:B------:R-:W-:Y:S01]  /*1ac0*/  FMUL.FTZ R176, R176, R23 ;  /* 0x00000017b0b07220 */ /* 0x000fe20000410000 */
[C---:B------:R-:W-:Y:S01]  /*1ad0*/  FADD.FTZ R65, R23.reuse, R65 ;  /* 0x0000004117417221 */ /* 0x040fe20000010000 */
[----:B------:R-:W-:Y:S01]  /*1ae0*/  FFMA.FTZ R82, R23, R167, R82 ;  /* 0x000000a717527223 */ /* 0x000fe20000010052 */
[----:B------:R-:W-:Y:S01]  /*1af0*/  PRMT R24, R24, 0x7632, R24 ;  /* 0x0000763218187816 */ /* 0x000fe20000000018 */
[----:B------:R-:W-:Y:S01]  /*1b00*/  @!P0 FMUL.FTZ R181, R155, R20 ;  /* 0x000000149bb58220 */ /* 0x000fe20000410000 */
[----:B------:R-:W-:-:S02]  /*1b10*/  @!P0 FADD.FTZ R20, R30, -R172 ;  /* 0x800000ac1e148221 */ /* 0x000fc40000010000 */
[----:B------:R-:W0:Y:S01]  /*1b20*/  @P0 MUFU.RCP R31, R189 ;  /* 0x000000bd001f0308 */ /* 0x000e220000001000 */
[----:B-1----:R-:W-:Y:S01]  /*1b30*/  @P0 FMUL.FTZ R183, R183, R184 ;  /* 0x000000b8b7b70220 */ /* 0x002fe20000410000 */
[----:B------:R-:W-:Y:S01]  /*1b40*/  PRMT R27, R27, 0x7632, R27 ;  /* 0x000076321b1b7816 */ /* 0x000fe2000000001b */
[----:B------:R-:W-:Y:S01]  /*1b50*/  @P0 FADD.FTZ R184, -R119, R190 ;  /* 0x000000be77b80221 */ /* 0x000fe20000010100 */
[----:B------:R-:W-:Y:S01]  /*1b60*/  PRMT R26, R26, 0x7632, R26 ;  /* 0x000076321a1a7816 */ /* 0x000fe2000000001a */
[----:B------:R-:W-:-:S03]  /*1b70*/  @P0 FADD.FTZ R182, -R118, R199 ;  /* 0x000000c776b60221 */ /* 0x000fc60000010100 */
[----:B------:R-:W1:Y:S01]  /*1b80*/  @P0 MUFU.RCP R23, R187 ;  /* 0x000000bb00170308 */ /* 0x000e620000001000 */
[----:B------:R-:W-:Y:S01]  /*1b90*/  SHF.L.U32 R197, R24, 0x10, RZ ;  /* 0x0000001018c57819 */ /* 0x000fe200000006ff */
[----:B------:R-:W-:Y:S01]  /*1ba0*/  @!P0 FMUL.FTZ R183, R155, R20 ;  /* 0x000000149bb78220 */ /* 0x000fe20000410000 */
[----:B------:R-:W-:Y:S01]  /*1bb0*/  PRMT R25, R25, 0x7632, R25 ;  /* 0x0000763219197816 */ /* 0x000fe20000000019 */
[--C-:B------:R-:W-:Y:S01]  /*1bc0*/  @!P0 FADD.FTZ R20, R199, -R172.reuse ;  /* 0x800000acc7148221 */ /* 0x100fe20000010000 */
[----:B--2---:R-:W-:Y:S01]  /*1bd0*/  @P0 FMUL.FTZ R184, R184, R193 ;  /* 0x000000c1b8b80220 */ /* 0x004fe20000410000 */
[----:B------:R-:W-:Y:S01]  /*1be0*/  SHF.L.U32 R27, R27, 0x10, RZ ;  /* 0x000000101b1b7819 */ /* 0x000fe200000006ff */
[----:B----4-:R-:W-:Y:S01]  /*1bf0*/  @P0 FMUL.FTZ R182, R182, R185 ;  /* 0x000000b9b6b60220 */ /* 0x010fe20000410000 */
[----:B------:R-:W-:Y:S01]  /*1c00*/  SHF.L.U32 R193, R26, 0x10, RZ ;  /* 0x000000101ac17819 */ /* 0x000fe200000006ff */
[----:B------:R-:W-:Y:S01]  /*1c10*/  @P0 FADD.FTZ R185, -R136, R197 ;  /* 0x000000c588b90221 */ /* 0x000fe20000010100 */
[----:B------:R-:W-:Y:S01]  /*1c20*/  SHF.L.U32 R25, R25, 0x10, RZ ;  /* 0x0000001019197819 */ /* 0x000fe200000006ff */
[----:B------:R-:W-:Y:S01]  /*1c30*/  @!P0 FMUL.FTZ R182, R155, R20 ;  /* 0x000000149bb68220 */ /* 0x000fe20000410000 */
[--C-:B------:R-:W-:Y:S01]  /*1c40*/  @!P0 FADD.FTZ R22, R190, -R172.reuse ;  /* 0x800000acbe168221 */ /* 0x100fe20000010000 */
[--C-:B------:R-:W-:Y:S01]  /*1c50*/  @!P0 FADD.FTZ R20, R197, -R172.reuse ;  /* 0x800000acc5148221 */ /* 0x100fe20000010000 */
[----:B------:R-:W-:Y:S01]  /*1c60*/  @P0 FADD.FTZ R190, -R139, R27 ;  /* 0x0000001b8bbe0221 */ /* 0x000fe20000010100 */
[----:B------:R-:W-:Y:S01]  /*1c70*/  @P0 FMUL.FTZ R185, R185, R186 ;  /* 0x000000bab9b90220 */ /* 0x000fe20000410000 */
[----:B------:R-:W-:Y:S01]  /*1c80*/  @P0 FADD.FTZ R188, -R138, R193 ;  /* 0x000000c18abc0221 */ /* 0x000fe20000010100 */
[----:B------:R-:W-:Y:S01]  /*1c90*/  @P0 FADD.FTZ R186, -R137, R25 ;  /* 0x0000001989ba0221 */ /* 0x000fe20000010100 */
[C---:B------:R-:W-:Y:S01]  /*1ca0*/  @!P0 FMUL.FTZ R184, R155.reuse, R22 ;  /* 0x000000169bb88220 */ /* 0x040fe20000410000 */
[----:B------:R-:W-:Y:S01]  /*1cb0*/  @!P0 FMUL.FTZ R185, R155, R20 ;  /* 0x000000149bb98220 */ /* 0x000fe20000410000 */
[----:B0-----:R-:W-:Y:S01]  /*1cc0*/  @P0 FMUL.FTZ R190, R190, R3 ;  /* 0x00000003bebe0220 */ /* 0x001fe20000410000 */
[--C-:B------:R-:W-:Y:S01]  /*1cd0*/  @!P0 FADD.FTZ R22, R25, -R172.reuse ;  /* 0x800000ac19168221 */ /* 0x100fe20000010000 */
[----:B------:R-:W-:Y:S01]  /*1ce0*/  SHF.L.U32 R20, R40, 0x10, RZ ;  /* 0x0000001028147819 */ /* 0x000fe200000006ff */
[----:B------:R-:W-:Y:S01]  /*1cf0*/  @P0 FMUL.FTZ R188, R188, R31 ;  /* 0x0000001fbcbc0220 */ /* 0x000fe20000410000 */
[----:B------:R-:W-:Y:S01]  /*1d00*/  SHF.L.U32 R3, R4, 0x10, RZ ;  /* 0x0000001004037819 */ /* 0x000fe200000006ff */
[----:B-1----:R-:W-:Y:S01]  /*1d10*/  @P0 FMUL.FTZ R186, R186, R23 ;  /* 0x00000017baba0220 */ /* 0x002fe20000410000 */
[----:B------:R-:W-:Y:S01]  /*1d20*/  @!P0 FADD.FTZ R24, R193, -R172 ;  /* 0x800000acc1188221 */ /* 0x000fe20000010000 */
[----:B------:R-:W-:Y:S01]  /*1d30*/  PRMT R31, R4, 0x7632, R31 ;  /* 0x00007632041f7816 */ /* 0x000fe2000000001f */
[----:B------:R-:W-:Y:S01]  /*1d40*/  @!P0 FMUL.FTZ R186, R155, R22 ;  /* 0x000000169bba8220 */ /* 0x000fe20000410000 */
[----:B------:R-:W-:Y:S01]  /*1d50*/  SHF.L.U32 R23, R41, 0x10, RZ ;  /* 0x0000001029177819 */ /* 0x000fe200000006ff */
[----:B------:R-:W0:Y:S01]  /*1d60*/  @P0 MUFU.RCP R192, R3 ;  /* 0x0000000300c00308 */ /* 0x000e220000001000 */
[----:B------:R-:W-:Y:S01]  /*1d70*/  PRMT R22, R40, 0x7632, R22 ;  /* 0x0000763228167816 */ /* 0x000fe20000000016 */
[----:B------:R-:W-:Y:S01]  /*1d80*/  FMUL.FTZ R0, R0, R20 ;  /* 0x0000001400007220 */ /* 0x000fe20000410000 */
[C---:B------:R-:W-:Y:S01]  /*1d90*/  FADD.FTZ R154, R20.reuse, R154 ;  /* 0x0000009a149a7221 */ /* 0x040fe20000010000 */
[----:B------:R-:W-:Y:S01]  /*1da0*/  FFMA.FTZ R153, R20, R181, R153 ;  /* 0x000000b514997223 */ /* 0x000fe20000010099 */
[----:B------:R-:W-:Y:S01]  /*1db0*/  @!P0 FMUL.FTZ R188, R155, R24 ;  /* 0x000000189bbc8220 */ /* 0x000fe20000410000 */
[----:B------:R-:W-:Y:S01]  /*1dc0*/  SHF.L.U32 R20, R31, 0x10, RZ ;  /* 0x000000101f147819 */ /* 0x000fe200000006ff */
[----:B------:R-:W-:Y:S01]  /*1dd0*/  @!P0 FADD.FTZ R26, R27, -R172 ;  /* 0x800000ac1b1a8221 */ /* 0x000fe20000010000 */
[----:B------:R-:W-:Y:S01]  /*1de0*/  PRMT R24, R41, 0x7632, R24 ;  /* 0x0000763229187816 */ /* 0x000fe20000000018 */
[----:B------:R-:W-:Y:S01]  /*1df0*/  FMUL.FTZ R40, R21, R23 ;  /* 0x0000001715287220 */ /* 0x000fe20000410000 */
[----:B------:R-:W-:Y:S01]  /*1e00*/  SHF.L.U32 R25, R42, 0x10, RZ ;  /* 0x000000102a197819 */ /* 0x000fe200000006ff */
[----:B------:R-:W-:Y:S01]  /*1e10*/  FADD.FTZ R129, R23, R129 ;  /* 0x0000008117817221 */ /* 0x000fe20000010000 */
[----:B------:R-:W-:Y:S01]  /*1e20*/  SHF.L.U32 R198, R5, 0x10, RZ ;  /* 0x0000001005c67819 */ /* 0x000fe200000006ff */
[----:B------:R-:W-:Y:S01]  /*1e30*/  FFMA.FTZ R128, R23, R183, R128 ;  /* 0x000000b717807223 */ /* 0x000fe20000010080 */
[----:B------:R-:W-:Y:S01]  /*1e40*/  SHF.L.U32 R21, R22, 0x10, RZ ;  /* 0x0000001016157819 */ /* 0x000fe200000006ff */
[----:B------:R-:W1:Y:S01]  /*1e50*/  @P0 MUFU.RCP R23, R20 ;  /* 0x0000001400170308 */ /* 0x000e620000001000 */
[----:B------:R-:W-:Y:S01]  /*1e60*/  PRMT R27, R43, 0x7632, R27 ;  /* 0x000076322b1b7816 */ /* 0x000fe2000000001b */
[----:B------:R-:W-:Y:S01]  /*1e70*/  @!P0 FMUL.FTZ R190, R155, R26 ;  /* 0x0000001a9bbe8220 */ /* 0x000fe20000410000 */
[----:B------:R-:W-:Y:S01]  /*1e80*/  SHF.L.U32 R24, R24, 0x10, RZ ;  /* 0x0000001018187819 */ /* 0x000fe200000006ff */
[----:B------:R-:W-:Y:S01]  /*1e90*/  FMUL.FTZ R41, R28, R25 ;  /* 0x000000191c297220 */ /* 0x000fe20000410000 */
[C---:B------:R-:W-:Y:S01]  /*1ea0*/  FADD.FTZ R112, R25.reuse, R112 ;  /* 0x0000007019707221 */ /* 0x040fe20000010000 */
[----:B------:R-:W-:Y:S01]  /*1eb0*/  FFMA.FTZ R113, R25, R182, R113 ;  /* 0x000000b619717223 */ /* 0x000fe20000010071 */
[----:B------:R-:W-:Y:S01]  /*1ec0*/  PRMT R26, R42, 0x7632, R26 ;  /* 0x000076322a1a7816 */ /* 0x000fe2000000001a */
[----:B------:R-:W2:Y:S01]  /*1ed0*/  @P0 MUFU.RCP R22, R198 ;  /* 0x000000c600160308 */ /* 0x000ea20000001000 */
[----:B------:R-:W-:Y:S01]  /*1ee0*/  SHF.L.U32 R200, R6, 0x10, RZ ;  /* 0x0000001006c87819 */ /* 0x000fe200000006ff */
[----:B------:R-:W-:Y:S01]  /*1ef0*/  FMUL.FTZ R42, R2, R21 ;  /* 0x00000015022a7220 */ /* 0x000fe20000410000 */
[----:B------:R-:W-:-:S02]  /*1f00*/  SHF.L.U32 R25, R16, 0x10, RZ ;  /* 0x0000001010197819 */ /* 0x000fc400000006ff */
[----:B------:R-:W-:Y:S01]  /*1f10*/  PRMT R16, R16, 0x7632, R16 ;  /* 0x0000763210107816 */ /* 0x000fe20000000010 */
[----:B------:R-:W-:Y:S01]  /*1f20*/  FMUL.FTZ R187, R187, R24 ;  /* 0x00000018bbbb7220 */ /* 0x000fe20000410000 */
[----:B------:R-:W-:Y:S01]  /*1f30*/  SHF.L.U32 R2, R27, 0x10, RZ ;  /* 0x000000101b027819 */ /* 0x000fe200000006ff */
[C---:B------:R-:W-:Y:S01]  /*1f40*/  FADD.FTZ R114, R24.reuse, R114 ;  /* 0x0000007218727221 */ /* 0x040fe20000010000 */
[----:B------:R-:W-:Y:S01]  /*1f50*/  FFMA.FTZ R115, R24, R186, R115 ;  /* 0x000000ba18737223 */ /* 0x000fe20000010073 */
[----:B------:R-:W-:Y:S01]  /*1f60*/  @P0 FADD.FTZ R193, -R130, R25 ;  /* 0x0000001982c10221 */ /* 0x000fe20000010100 */
[----:B------:R-:W4:Y:S01]  /*1f70*/  @P0 MUFU.RCP R24, R200 ;  /* 0x000000c800180308 */ /* 0x000f220000001000 */
[----:B------:R-:W-:Y:S01]  /*1f80*/  SHF.L.U32 R27, R16, 0x10, RZ ;  /* 0x00000010101b7819 */ /* 0x000fe200000006ff */
[----:B------:R-:W-:Y:S01]  /*1f90*/  FMUL.FTZ R191, R191, R2 ;  /* 0x00000002bfbf7220 */ /* 0x000fe20000410000 */
[C---:B------:R-:W-:Y:S01]  /*1fa0*/  FADD.FTZ R106, R2.reuse, R106 ;  /* 0x0000006a026a7221 */ /* 0x040fe20000010000 */
[----:B------:R-:W-:Y:S01]  /*1fb0*/  FFMA.FTZ R107, R2, R190, R107 ;  /* 0x000000be026b7223 */ /* 0x000fe2000001006b */
[----:B------:R-:W-:Y:S01]  /*1fc0*/  SHF.L.U32 R28, R17, 0x10, RZ ;  /* 0x00000010111c7819 */ /* 0x000fe200000006ff */
[----:B------:R-:W-:Y:S01]  /*1fd0*/  @!P0 FADD.FTZ R16, R25, -R172 ;  /* 0x800000ac19108221 */ /* 0x000fe20000010000 */
[----:B------:R-:W-:Y:S01]  /*1fe0*/  PRMT R2, R5, 0x7632, R2 ;  /* 0x0000763205027816 */ /* 0x000fe20000000002 */
[----:B0-----:R-:W-:Y:S01]  /*1ff0*/  @P0 FMUL.FTZ R193, R193, R192 ;  /* 0x000000c0c1c10220 */ /* 0x001fe20000410000 */
[----:B------:R-:W-:Y:S01]  /*2000*/  @P0 FADD.FTZ R192, -R148, R27 ;  /* 0x0000001b94c00221 */ /* 0x000fe20000010100 */
[----:B------:R-:W-:Y:S01]  /*2010*/  SHF.L.U32 R31, R18, 0x10, RZ ;  /* 0x00000010121f7819 */ /* 0x000fe200000006ff */
[----:B------:R-:W-:Y:S01]  /*2020*/  @P0 FADD.FTZ R195, -R131, R28 ;  /* 0x0000001c83c30221 */ /* 0x000fe20000010100 */
[----:B------:R-:W-:Y:S01]  /*2030*/  SHF.L.U32 R2, R2, 0x10, RZ ;  /* 0x0000001002027819 */ /* 0x000fe200000006ff */
[----:B------:R-:W-:Y:S01]  /*2040*/  @!P0 FMUL.FTZ R193, R155, R16 ;  /* 0x000000109bc18220 */ /* 0x000fe20000410000 */
[----:B------:R-:W-:Y:S01]  /*2050*/  @!P0 FADD.FTZ R16, R28, -R172 ;  /* 0x800000ac1c108221 */ /* 0x000fe20000010000 */
[----:B-1----:R-:W-:Y:S01]  /*2060*/  @P0 FMUL.FTZ R192, R192, R23 ;  /* 0x00000017c0c00220 */ /* 0x002fe20000410000 */
[C---:B------:R-:W-:Y:S01]  /*2070*/  FADD.FTZ R133, R21.reuse, R133 ;  /* 0x0000008515857221 */ /* 0x040fe20000010000 */
[----:B------:R-:W-:Y:S01]  /*2080*/  FFMA.FTZ R132, R21, R185, R132 ;  /* 0x000000b915847223 */ /* 0x000fe20000010084 */
[----:B------:R-:W-:Y:S01]  /*2090*/  SHF.L.U32 R26, R26, 0x10, RZ ;  /* 0x000000101a1a7819 */ /* 0x000fe200000006ff */
[----:B------:R-:W-:Y:S01]  /*20a0*/  FADD.FTZ R23, RZ, R0 ;  /* 0x00000000ff177221 */ /* 0x000fe20000010000 */
[----:B------:R-:W-:Y:S01]  /*20b0*/  FFMA.FTZ R25, R0, R181, RZ ;  /* 0x000000b500197223 */ /* 0x000fe200000100ff */
[----:B--2---:R-:W-:Y:S01]  /*20c0*/  @P0 FMUL.FTZ R195, R195, R22 ;  /* 0x00000016c3c30220 */ /* 0x004fe20000410000 */
[----:B------:R-:W0:Y:S01]  /*20d0*/  @P0 MUFU.RCP R21, R2 ;  /* 0x0000000200150308 */ /* 0x000e220000001000 */
[----:B------:R-:W-:Y:S01]  /*20e0*/  SHF.L.U32 R202, R7, 0x10, RZ ;  /* 0x0000001007ca7819 */ /* 0x000fe200000006ff */
[----:B------:R-:W-:Y:S01]  /*20f0*/  @P0 FADD.FTZ R197, -R134, R31 ;  /* 0x0000001f86c50221 */ /* 0x000fe20000010100 */
[----:B------:R-:W-:Y:S01]  /*2100*/  @!P0 FMUL.FTZ R195, R155, R16 ;  /* 0x000000109bc38220 */ /* 0x000fe20000410000 */
[----:B------:R-:W-:Y:S01]  /*2110*/  SHF.L.U32 R30, R43, 0x10, RZ ;  /* 0x000000102b1e7819 */ /* 0x000fe200000006ff */
[----:B------:R-:W-:Y:S01]  /*2120*/  @!P0 FADD.FTZ R16, R31, -R172 ;  /* 0x800000ac1f108221 */ /* 0x000fe20000010000 */
[----:B------:R-:W-:Y:S01]  /*2130*/  FADD.FTZ R23, R23, R42 ;  /* 0x0000002a17177221 */ /* 0x000fe20000010000 */
[----:B------:R-:W-:Y:S01]  /*2140*/  FFMA.FTZ R25, R42, R185, R25 ;  /* 0x000000b92a197223 */ /* 0x000fe20000010019 */
[----:B------:R-:W-:Y:S01]  /*2150*/  FMUL.FTZ R189, R189, R26 ;  /* 0x0000001abdbd7220 */ /* 0x000fe20000410000 */
[C---:B------:R-:W-:Y:S01]  /*2160*/  FADD.FTZ R110, R26.reuse, R110 ;  /* 0x0000006e1a6e7221 */ /* 0x040fe20000010000 */
[----:B------:R-:W-:Y:S01]  /*2170*/  FFMA.FTZ R111, R26, R188, R111 ;  /* 0x000000bc1a6f7223 */ /* 0x000fe2000001006f */
[----:B------:R-:W-:Y:S01]  /*2180*/  PRMT R17, R17, 0x7632, R17 ;  /* 0x0000763211117816 */ /* 0x000fe20000000011 */
[----:B------:R-:W1:Y:S01]  /*2190*/  @P0 MUFU.RCP R26, R202 ;  /* 0x000000ca001a0308 */ /* 0x000e620000001000 */
[----:B----4-:R-:W-:Y:S01]  /*21a0*/  @P0 FMUL.FTZ R197, R197, R24 ;  /* 0x00000018c5c50220 */ /* 0x010fe20000410000 */
[----:B------:R-:W-:Y:S01]  /*21b0*/  @!P0 FMUL.FTZ R197, R155, R16 ;  /* 0x000000109bc58220 */ /* 0x000fe20000410000 */
[----:B------:R-:W-:Y:S01]  /*21c0*/  FMUL.FTZ R43, R29, R30 ;  /* 0x0000001e1d2b7220 */ /* 0x000fe20000410000 */
[----:B------:R-:W-:Y:S01]  /*21d0*/  FADD.FTZ R22, R23, R40 ;  /* 0x0000002817167221 */ /* 0x000fe20000010000 */
[----:B------:R-:W-:Y:S01]  /*21e0*/  FFMA.FTZ R16, R40, R183, R25 ;  /* 0x000000b728107223 */ /* 0x000fe20000010019 */
[----:B------:R-:W-:Y:S01]  /*21f0*/  SHF.L.U32 R29, R17, 0x10, RZ ;  /* 0x00000010111d7819 */ /* 0x000fe200000006ff */
[----:B------:R-:W-:Y:S01]  /*2200*/  FADD.FTZ R108, R30, R108 ;  /* 0x0000006c1e6c7221 */ /* 0x000fe20000010000 */
[----:B------:R-:W-:Y:S01]  /*2210*/  FADD.FTZ R22, R22, R187 ;  /* 0x000000bb16167221 */ /* 0x000fe20000010000 */
[----:B------:R-:W-:Y:S01]  /*2220*/  FFMA.FTZ R16, R187, R186, R16 ;  /* 0x000000babb107223 */ /* 0x000fe20000010010 */
[----:B------:R-:W-:Y:S01]  /*2230*/  FFMA.FTZ R109, R30, R184, R109 ;  /* 0x000000b81e6d7223 */ /* 0x000fe2000001006d */
[----:B------:R-:W-:Y:S01]  /*2240*/  SHF.L.U32 R30, R19, 0x10, RZ ;  /* 0x00000010131e7819 */ /* 0x000fe200000006ff */
[----:B------:R-:W-:Y:S01]  /*2250*/  @P0 FADD.FTZ R194, -R149, R29 ;  /* 0x0000001d95c20221 */ /* 0x000fe20000010100 */
[----:B------:R-:W-:Y:S01]  /*2260*/  PRMT R18, R18, 0x7632, R18 ;  /* 0x0000763212127816 */ /* 0x000fe20000000012 */
[----:B------:R-:W-:Y:S01]  /*2270*/  FADD.FTZ R22, R22, R41 ;  /* 0x0000002916167221 */ /* 0x000fe20000010000 */
[----:B------:R-:W-:Y:S01]  /*2280*/  FFMA.FTZ R16, R41, R182, R16 ;  /* 0x000000b629107223 */ /* 0x000fe20000010010 */
[----:B0-----:R-:W-:Y:S01]  /*2290*/  @P0 FMUL.FTZ R194, R194, R21 ;  /* 0x00000015c2c20220 */ /* 0x001fe20000410000 */
[----:B------:R-:W-:Y:S01]  /*22a0*/  @P0 FADD.FTZ R199, -R135, R30 ;  /* 0x0000001e87c70221 */ /* 0x000fe20000010100 */
[----:B------:R-:W-:Y:S01]  /*22b0*/  PRMT R203, R6, 0x7632, R203 ;  /* 0x0000763206cb7816 */ /* 0x000fe200000000cb */
[----:B------:R-:W-:Y:S01]  /*22c0*/  FADD.FTZ R22, R22, R189 ;  /* 0x000000bd16167221 */ /* 0x000fe20000010000 */
[----:B------:R-:W-:Y:S01]  /*22d0*/  SHF.L.U32 R21, R18, 0x10, RZ ;  /* 0x0000001012157819 */ /* 0x000fe200000006ff */
[----:B------:R-:W-:Y:S01]  /*22e0*/  FFMA.FTZ R18, R189, R188, R16 ;  /* 0x000000bcbd127223 */ /* 0x000fe20000010010 */
[----:B-1----:R-:W-:Y:S01]  /*22f0*/  @P0 FMUL.FTZ R199, R199, R26 ;  /* 0x0000001ac7c70220 */ /* 0x002fe20000410000 */
[----:B------:R-:W-:Y:S01]  /*2300*/  SHF.L.U32 R203, R203, 0x10, RZ ;  /* 0x00000010cbcb7819 */ /* 0x000fe200000006ff */
[----:B------:R-:W-:Y:S01]  /*2310*/  FADD.FTZ R26, R22, R43 ;  /* 0x0000002b161a7221 */ /* 0x000fe20000010000 */
[----:B------:R-:W-:Y:S01]  /*2320*/  FFMA.FTZ R28, R43, R184, R18 ;  /* 0x000000b82b1c7223 */ /* 0x000fe20000010012 */
[----:B------:R-:W-:Y:S01]  /*2330*/  @!P0 FADD.FTZ R24, R30, -R172 ;  /* 0x800000ac1e188221 */ /* 0x000fe20000010000 */
[----:B------:R-:W0:Y:S01]  /*2340*/  @P0 MUFU.RCP R17, R203 ;  /* 0x000000cb00110308 */ /* 0x000e220000001000 */
[----:B------:R-:W-:Y:S01]  /*2350*/  FADD.FTZ R30, R26, R191 ;  /* 0x000000bf1a1e7221 */ /* 0x000fe20000010000 */
[----:B------:R-:W-:-:S03]  /*2360*/  FFMA.FTZ R28, R191, R190, R28 ;  /* 0x000000bebf1c7223 */ /* 0x000fc6000001001c */
[----:B------:R-:W-:Y:S01]  /*2370*/  FADD.FTZ R30, R30, R37 ;  /* 0x000000251e1e7221 */ /* 0x000fe20000010000 */
[----:B------:R-:W-:Y:S01]  /*2380*/  FFMA.FTZ R28, R37, R36, R28 ;  /* 0x00000024251c7223 */ /* 0x000fe2000001001c */
[----:B------:R-:W-:Y:S02]  /*2390*/  PRMT R205, R7, 0x7632, R205 ;  /* 0x0000763207cd7816 */ /* 0x000fe400000000cd */
[----:B------:R-:W-:Y:S01]  /*23a0*/  FADD.FTZ R30, R30, R157 ;  /* 0x0000009d1e1e7221 */ /* 0x000fe20000010000 */
[----:B------:R-:W-:Y:S01]  /*23b0*/  FFMA.FTZ R28, R157, R156, R28 ;  /* 0x0000009c9d1c7223 */ /* 0x000fe2000001001c */
[----:B------:R-:W-:Y:S01]  /*23c0*/  @P0 FADD.FTZ R196, -R150, R21 ;  /* 0x0000001596c40221 */ /* 0x000fe20000010100 */
[----:B------:R-:W-:Y:S01]  /*23d0*/  SHF.L.U32 R205, R205, 0x10, RZ ;  /* 0x00000010cdcd7819 */ /* 0x000fe200000006ff */
[----:B------:R-:W-:Y:S01]  /*23e0*/  FADD.FTZ R30, R30, R39 ;  /* 0x000000271e1e7221 */ /* 0x000fe20000010000 */
[----:B------:R-:W-:Y:S01]  /*23f0*/  FFMA.FTZ R28, R39, R38, R28 ;  /* 0x00000026271c7223 */ /* 0x000fe2000001001c */
[----:B0-----:R-:W-:-:S02]  /*2400*/  @P0 FMUL.FTZ R196, R196, R17 ;  /* 0x00000011c4c40220 */ /* 0x001fc40000410000 */
[----:B------:R-:W-:Y:S01]  /*2410*/  FADD.FTZ R30, R30, R159 ;  /* 0x0000009f1e1e7221 */ /* 0x000fe20000010000 */
[----:B------:R-:W-:Y:S01]  /*2420*/  FFMA.FTZ R28, R159, R158, R28 ;  /* 0x0000009e9f1c7223 */ /* 0x000fe2000001001c */
[----:B------:R-:W0:Y:S01]  /*2430*/  @P0 MUFU.RCP R17, R205 ;  /* 0x000000cd00110308 */ /* 0x000e220000001000 */
[----:B------:R-:W-:Y:S01]  /*2440*/  PRMT R19, R19, 0x7632, R19 ;  /* 0x0000763213137816 */ /* 0x000fe20000000013 */
[----:B------:R-:W-:Y:S01]  /*2450*/  FADD.FTZ R30, R30, R45 ;  /* 0x0000002d1e1e7221 */ /* 0x000fe20000010000 */
[----:B------:R-:W-:Y:S02]  /*2460*/  FFMA.FTZ R28, R45, R44, R28 ;  /* 0x0000002c2d1c7223 */ /* 0x000fe4000001001c */
[----:B------:R-:W-:Y:S01]  /*2470*/  SHF.L.U32 R19, R19, 0x10, RZ ;  /* 0x0000001013137819 */ /* 0x000fe200000006ff */
[----:B------:R-:W-:Y:S01]  /*2480*/  FADD.FTZ R30, R30, R161 ;  /* 0x000000a11e1e7221 */ /* 0x000fe20000010000 */
[----:B------:R-:W-:Y:S01]  /*2490*/  FFMA.FTZ R28, R161, R160, R28 ;  /* 0x000000a0a11c7223 */ /* 0x000fe2000001001c */
[--C-:B------:R-:W-:Y:S01]  /*24a0*/  @!P0 FADD.FTZ R16, R27, -R172.reuse ;  /* 0x800000ac1b108221 */ /* 0x100fe20000010000 */
[----:B------:R-:W-:Y:S01]  /*24b0*/  @!P0 FADD.FTZ R18, R29, -R172 ;  /* 0x800000ac1d128221 */ /* 0x000fe20000010000 */
[----:B------:R-:W-:Y:S01]  /*24c0*/  FADD.FTZ R30, R30, R47 ;  /* 0x0000002f1e1e7221 */ /* 0x000fe20000010000 */
[----:B------:R-:W-:Y:S01]  /*24d0*/  FFMA.FTZ R28, R47, R46, R28 ;  /* 0x0000002e2f1c7223 */ /* 0x000fe2000001001c */
[--C-:B------:R-:W-:Y:S01]  /*24e0*/  @!P0 FADD.FTZ R22, R21, -R172.reuse ;  /* 0x800000ac15168221 */ /* 0x100fe20000010000 */
[----:B------:R-:W-:Y:S01]  /*24f0*/  @!P0 FADD.FTZ R26, R19, -R172 ;  /* 0x800000ac131a8221 */ /* 0x000fe20000010000 */
[----:B------:R-:W-:Y:S01]  /*2500*/  @P0 FADD.FTZ R172, -R151, R19 ;  /* 0x0000001397ac0221 */ /* 0x000fe20000010100 */
[----:B------:R-:W-:Y:S01]  /*2510*/  FADD.FTZ R23, R30, R163 ;  /* 0x000000a31e177221 */ /* 0x000fe20000010000 */
[----:B------:R-:W-:Y:S01]  /*2520*/  FFMA.FTZ R25, R163, R162, R28 ;  /* 0x000000a2a3197223 */ /* 0x000fe2000001001c */
[C---:B------:R-:W-:Y:S01]  /*2530*/  @!P0 FMUL.FTZ R192, R155.reuse, R16 ;  /* 0x000000109bc08220 */ /* 0x040fe20000410000 */
[----:B0-----:R-:W-:Y:S01]  /*2540*/  @P0 FMUL.FTZ R172, R172, R17 ;  /* 0x00000011acac0220 */ /* 0x001fe20000410000 */
[----:B---3--:R-:W-:Y:S01]  /*2550*/  SHF.L.U32 R16, R32, 0x10, RZ ;  /* 0x0000001020107819 */ /* 0x008fe200000006ff */
[C---:B------:R-:W-:Y:S01]  /*2560*/  @!P0 FMUL.FTZ R199, R155.reuse, R24 ;  /* 0x000000189bc78220 */ /* 0x040fe20000410000 */
[----:B------:R-:W-:Y:S01]  /*2570*/  @!P0 FMUL.FTZ R172, R155, R26 ;  /* 0x0000001a9bac8220 */ /* 0x000fe20000410000 */
[----:B------:R-:W-:Y:S01]  /*2580*/  FADD.FTZ R24, R23, R174 ;  /* 0x000000ae17187221 */ /* 0x000fe20000010000 */
[----:B------:R-:W-:Y:S01]  /*2590*/  FFMA.FTZ R26, R174, R165, R25 ;  /* 0x000000a5ae1a7223 */ /* 0x000fe20000010019 */
[----:B------:R-:W-:Y:S01]  /*25a0*/  @!P0 FMUL.FTZ R194, R155, R18 ;  /* 0x000000129bc28220 */ /* 0x000fe20000410000 */
[----:B------:R-:W-:-:S02]  /*25b0*/  SHF.L.U32 R19, R34, 0x10, RZ ;  /* 0x0000001022137819 */ /* 0x000fc400000006ff */
[----:B------:R-:W-:Y:S01]  /*25c0*/  PRMT R18, R34, 0x7632, R18 ;  /* 0x0000763222127816 */ /* 0x000fe20000000012 */
[----:B------:R-:W-:Y:S01]  /*25d0*/  FMUL.FTZ R34, R3, R16 ;  /* 0x0000001003227220 */ /* 0x000fe20000410000 */
[----:B------:R-:W-:Y:S01]  /*25e0*/  FADD.FTZ R3, R24, R173 ;  /* 0x000000ad18037221 */ /* 0x000fe20000010000 */
[----:B------:R-:W-:Y:S01]  /*25f0*/  FFMA.FTZ R23, R173, R164, R26 ;  /* 0x000000a4ad177223 */ /* 0x000fe2000001001a */
[----:B------:R-:W-:Y:S01]  /*2600*/  SHF.L.U32 R17, R33, 0x10, RZ ;  /* 0x0000001021117819 */ /* 0x000fe200000006ff */
[C---:B------:R-:W-:Y:S01]  /*2610*/  FADD.FTZ R59, R16.reuse, R59 ;  /* 0x0000003b103b7221 */ /* 0x040fe20000010000 */
[----:B------:R-:W-:Y:S01]  /*2620*/  FFMA.FTZ R76, R16, R193, R76 ;  /* 0x000000c1104c7223 */ /* 0x000fe2000001004c */
[----:B------:R-:W-:Y:S01]  /*2630*/  FADD.FTZ R16, R3, R176 ;  /* 0x000000b003107221 */ /* 0x000fe20000010000 */
[----:B------:R-:W-:Y:S01]  /*2640*/  FFMA.FTZ R24, R176, R167, R23 ;  /* 0x000000a7b0187223 */ /* 0x000fe20000010017 */
[----:B------:R-:W-:Y:S01]  /*2650*/  FMUL.FTZ R198, R198, R17 ;  /* 0x00000011c6c67220 */ /* 0x000fe20000410000 */
[C---:B------:R-:W-:Y:S01]  /*2660*/  FADD.FTZ R57, R17.reuse, R57 ;  /* 0x0000003911397221 */ /* 0x040fe20000010000 */
[----:B------:R-:W-:Y:S01]  /*2670*/  FFMA.FTZ R74, R17, R195, R74 ;  /* 0x000000c3114a7223 */ /* 0x000fe2000001004a */
[----:B------:R-:W-:Y:S01]  /*2680*/  FADD.FTZ R3, R16, R175 ;  /* 0x000000af10037221 */ /* 0x000fe20000010000 */
[----:B------:R-:W-:-:S03]  /*2690*/  FFMA.FTZ R17, R175, R166, R24 ;  /* 0x000000a6af117223 */ /* 0x000fc60000010018 */
[----:B------:R-:W-:Y:S01]  /*26a0*/  FADD.FTZ R16, R3, R178 ;  /* 0x000000b203107221 */ /* 0x000fe20000010000 */
[----:B------:R-:W-:Y:S01]  /*26b0*/  FFMA.FTZ R24, R178, R169, R17 ;  /* 0x000000a9b2187223 */ /* 0x000fe20000010011 */
[----:B------:R-:W-:Y:S01]  /*26c0*/  FMUL.FTZ R200, R200, R19 ;  /* 0x00000013c8c87220 */ /* 0x000fe20000410000 */
[C---:B------:R-:W-:Y:S01]  /*26d0*/  FADD.FTZ R55, R19.reuse, R55 ;  /* 0x0000003713377221 */ /* 0x040fe20000010000 */
[----:B------:R-:W-:Y:S01]  /*26e0*/  FFMA.FTZ R72, R19, R197, R72 ;  /* 0x000000c513487223 */ /* 0x000fe20000010048 */
[----:B------:R-:W-:Y:S01]  /*26f0*/  FADD.FTZ R17, R16, R177 ;  /* 0x000000b110117221 */ /* 0x000fe20000010000 */
[----:B------:R-:W-:Y:S01]  /*2700*/  FFMA.FTZ R19, R177, R168, R24 ;  /* 0x000000a8b1137223 */ /* 0x000fe20000010018 */
[----:B------:R-:W-:Y:S02]  /*2710*/  PRMT R32, R32, 0x7632, R32 ;  /* 0x0000763220207816 */ /* 0x000fe40000000020 */
[----:B------:R-:W-:Y:S01]  /*2720*/  FADD.FTZ R16, R17, R180 ;  /* 0x000000b411107221 */ /* 0x000fe20000010000 */
[----:B------:R-:W-:Y:S01]  /*2730*/  FFMA.FTZ R24, R180, R171, R19 ;  /* 0x000000abb4187223 */ /* 0x000fe20000010013 */
[----:B------:R-:W-:-:S02]  /*2740*/  PRMT R33, R33, 0x7632, R33 ;  /* 0x0000763221217816 */ /* 0x000fc40000000021 */
[----:B------:R-:W-:Y:S01]  /*2750*/  SHF.L.U32 R32, R32, 0x10, RZ ;  /* 0x0000001020207819 */ /* 0x000fe200000006ff */
[----:B------:R-:W-:Y:S01]  /*2760*/  FADD.FTZ R17, R16, R179 ;  /* 0x000000b310117221 */ /* 0x000fe20000010000 */
[----:B------:R-:W-:Y:S01]  /*2770*/  FFMA.FTZ R19, R179, R170, R24 ;  /* 0x000000aab3137223 */ /* 0x000fe20000010018 */
[----:B------:R-:W-:Y:S02]  /*2780*/  SHF.L.U32 R3, R33, 0x10, RZ ;  /* 0x0000001021037819 */ /* 0x000fe400000006ff */
[----:B------:R-:W-:Y:S01]  /*2790*/  FMUL.FTZ R33, R20, R32 ;  /* 0x0000002014217220 */ /* 0x000fe20000410000 */
[----:B------:R-:W-:Y:S01]  /*27a0*/  FADD.FTZ R16, R17, R34 ;  /* 0x0000002211107221 */ /* 0x000fe20000010000 */
[----:B------:R-:W-:Y:S01]  /*27b0*/  FFMA.FTZ R20, R34, R193, R19 ;  /* 0x000000c122147223 */ /* 0x000fe20000010013 */
[----:B------:R-:W-:Y:S02]  /*27c0*/  @!P0 FMUL.FTZ R196, R155, R22 ;  /* 0x000000169bc48220 */ /* 0x000fe40000410000 */
[----:B------:R-:W-:Y:S01]  /*27d0*/  FADD.FTZ R17, R16, R33 ;  /* 0x0000002110117221 */ /* 0x000fe20000010000 */
[----:B------:R-:W-:Y:S01]  /*27e0*/  FFMA.FTZ R19, R33, R192, R20 ;  /* 0x000000c021137223 */ /* 0x000fe20000010014 */
[----:B------:R-:W-:-:S02]  /*27f0*/  SHF.L.U32 R21, R35, 0x10, RZ ;  /* 0x0000001023157819 */ /* 0x000fc400000006ff */
[----:B------:R-:W-:Y:S01]  /*2800*/  PRMT R22, R35, 0x7632, R22 ;  /* 0x0000763223167816 */ /* 0x000fe20000000016 */
[----:B------:R-:W-:Y:S01]  /*2810*/  FMUL.FTZ R35, R2, R3 ;  /* 0x0000000302237220 */ /* 0x000fe20000410000 */
[----:B------:R-:W-:Y:S01]  /*2820*/  FADD.FTZ R2, R17, R198 ;  /* 0x000000c611027221 */ /* 0x000fe20000010000 */
[----:B------:R-:W-:Y:S01]  /*2830*/  FFMA.FTZ R16, R198, R195, R19 ;  /* 0x000000c3c6107223 */ /* 0x000fe20000010013 */
[----:B------:R-:W-:Y:S01]  /*2840*/  SHF.L.U32 R18, R18, 0x10, RZ ;  /* 0x0000001012127819 */ /* 0x000fe200000006ff */
[C---:B------:R-:W-:Y:S01]  /*2850*/  FADD.FTZ R58, R3.reuse, R58 ;  /* 0x0000003a033a7221 */ /* 0x040fe20000010000 */
[-C--:B------:R-:W-:Y:S01]  /*2860*/  FFMA.FTZ R75, R3, R194.reuse, R75 ;  /* 0x000000c2034b7223 */ /* 0x080fe2000001004b */
[----:B------:R-:W-:Y:S01]  /*2870*/  FADD.FTZ R3, R2, R35 ;  /* 0x0000002302037221 */ /* 0x000fe20000010000 */
[----:B------:R-:W-:Y:S01]  /*2880*/  FFMA.FTZ R17, R35, R194, R16 ;  /* 0x000000c223117223 */ /* 0x000fe20000010010 */
[----:B------:R-:W-:Y:S02]  /*2890*/  FMUL.FTZ R203, R203, R18 ;  /* 0x00000012cbcb7220 */ /* 0x000fe40000410000 */
[----:B------:R-:W-:Y:S01]  /*28a0*/  FADD.FTZ R2, R3, R200 ;  /* 0x000000c803027221 */ /* 0x000fe20000010000 */
[----:B------:R-:W-:Y:S01]  /*28b0*/  FFMA.FTZ R20, R200, R197, R17 ;  /* 0x000000c5c8147223 */ /* 0x000fe20000010011 */
[----:B------:R-:W-:Y:S01]  /*28c0*/  SHF.L.U32 R22, R22, 0x10, RZ ;  /* 0x0000001016167819 */ /* 0x000fe200000006ff */
[----:B------:R-:W-:Y:S01]  /*28d0*/  FMUL.FTZ R202, R202, R21 ;  /* 0x00000015caca7220 */ /* 0x000fe20000410000 */
[----:B------:R-:W-:Y:S01]  /*28e0*/  SHF.R.U32.HI R16, RZ, 0x5, R48 ;  /* 0x00000005ff107819 */ /* 0x000fe20000011630 */
[----:B------:R-:W-:Y:S01]  /*28f0*/  FADD.FTZ R3, R2, R203 ;  /* 0x000000cb02037221 */ /* 0x000fe20000010000 */
[-C--:B------:R-:W-:Y:S01]  /*2900*/  FFMA.FTZ R17, R203, R196.reuse, R20 ;  /* 0x000000c4cb117223 */ /* 0x080fe20000010014 */
        /* <DEDUP_REMOVED lines=13> */
[-C--:B------:R-:W-:Y:S01]  /*29e0*/  FFMA.FTZ R71, R22, R172.reuse, R71 ;  /* 0x000000ac16477223 */ /* 0x080fe20000010047 */
[----:B------:R-:W-:Y:S01]  /*29f0*/  @!P1 IADD3 R18, R18, 0x8, RZ ;  /* 0x0000000812129810 */ /* 0x000fe20007ffe0ff */
[----:B------:R-:W-:Y:S01]  /*2a00*/  FADD.FTZ R2, R2, R205 ;  /* 0x000000cd02027221 */ /* 0x000fe20000010000 */
[----:B------:R-:W-:Y:S01]  /*2a10*/  FFMA.FTZ R3, R205, R172, R20 ;  /* 0x000000accd037223 */ /* 0x000fe20000010014 */
[----:B------:R-:W-:Y:S07]  /*2a20*/  BRA.DIV UR4, `(.L_x_68) ;  /* 0x0000001604847947 */ /* 0x000fee000b800000 */
        /* <DEDUP_REMOVED lines=16> */
[----:B------:R0:W1:Y:S04]  /*2b30*/  SHFL.DOWN PT, R20, R23, 0x1, 0x1f ;  /* 0x08201f0017147f89 */ /* 0x00006800000e0000 */
[----:B------:R0:W2:Y:S02]  /*2b40*/  SHFL.DOWN PT, R26, R17, 0x1, 0x1f ;  /* 0x08201f00111a7f89 */ /* 0x0000a400000e0000 */
.L_x_84:
[----:B------:R-:W3:Y:S01]  /*2b50*/  @!P2 S2R R25, SR_CgaCtaId ;  /* 0x000000000019a919 */ /* 0x000ee20000008800 */
[----:B------:R-:W4:Y:S01]  /*2b60*/  LDC R201, c[0x0][0x210] ;  /* 0x00008400ffc97b82 */ /* 0x000f220000000800 */
[----:B------:R-:W-:Y:S01]  /*2b70*/  LOP3.LUT R19, R16, 0x7, RZ, 0xc0, !PT ;  /* 0x0000000710137812 */ /* 0x000fe200078ec0ff */
[----:B0-2---:R-:W-:Y:S01]  /*2b80*/  FADD.FTZ R17, R17, R26 ;  /* 0x0000001a11117221 */ /* 0x005fe20000010000 */
        /* <DEDUP_REMOVED lines=8> */
[----:B------:R-:W-:-:S03]  /*2c10*/  @!P2 IADD3 R19, R18, R19, RZ ;  /* 0x000000131213a210 */ /* 0x000fc60007ffe0ff */
[----:B------:R-:W0:Y:S01]  /*2c20*/  @!P0 LDC.64 R2, c[0x0][0x250] ;  /* 0x00009400ff028b82 */ /* 0x000e220000000a00 */
[----:B----4-:R-:W-:-:S04]  /*2c30*/  SHF.L.U32 R21, R201, 0x3, RZ ;  /* 0x00000003c9157819 */ /* 0x010fc800000006ff */
[----:B------:R-:W-:Y:S02]  /*2c40*/  LOP3.LUT R21, R22, R21, RZ, 0xc0, !PT ;  /* 0x0000001516157212 */ /* 0x000fe400078ec0ff */
[----:B------:R-:W-:Y:S02]  /*2c50*/  SHF.L.U32 R22, R32, 0x3, RZ ;  /* 0x0000000320167819 */ /* 0x000fe400000006ff */
[----:B---3--:R-:W-:Y:S02]  /*2c60*/  @!P2 LEA R16, R25, R16, 0x18 ;  /* 0x000000101910a211 */ /* 0x008fe400078ec0ff */
[----:B------:R-:W-:Y:S02]  /*2c70*/  IADD3 R206, P3, R21, R22, RZ ;  /* 0x0000001615ce7210 */ /* 0x000fe40007f7e0ff */
[----:B------:R-:W-:Y:S01]  /*2c80*/  @!P2 LEA R19, R19, R16, 0x3 ;  /* 0x000000101313a211 */ /* 0x000fe200078e18ff */
[----:B-1----:R-:W-:Y:S01]  /*2c90*/  FADD.FTZ R16, R23, R20 ;  /* 0x0000001417107221 */ /* 0x002fe20000010000 */
[----:B------:R-:W-:-:S02]  /*2ca0*/  @!P0 IADD3 R20, P4, R49, R206, RZ ;  /* 0x000000ce31148210 */ /* 0x000fc40007f9e0ff */
[----:B------:R-:W-:Y:S02]  /*2cb0*/  IADD3.X R208, RZ, RZ, RZ, P3, !PT ;  /* 0x000000ffffd07210 */ /* 0x000fe40001ffe4ff */
[----:B------:R1:W-:Y:S02]  /*2cc0*/  @!P2 STS.64 [R19], R16 ;  /* 0x000000101300a388 */ /* 0x0003e40000000a00 */
[----:B------:R-:W-:Y:S01]  /*2cd0*/  @!P0 IADD3.X R21, RZ, R208, RZ, P4, !PT ;  /* 0x000000d0ff158210 */ /* 0x000fe200027fe4ff */
[----:B------:R-:W-:Y:S01]  /*2ce0*/  BAR.SYNC.DEFER_BLOCKING 0x0 ;  /* 0x0000000000007b1d */ /* 0x000fe20000010000 */
[----:B0-----:R-:W-:-:S04]  /*2cf0*/  @!P0 LEA R2, P2, R20, R2, 0x3 ;  /* 0x0000000214028211 */ /* 0x001fc800078418ff */
[----:B------:R-:W-:Y:S01]  /*2d00*/  @!P0 LEA.HI.X R3, R20, R3, R21, 0x3, P2 ;  /* 0x0000000314038211 */ /* 0x000fe200010f1c15 */
[----:B------:R-:W-:Y:S08]  /*2d10*/  @P0 BRA `(.L_x_70) ;  /* 0x0000000000600947 */ /* 0x000ff00003800000 */
[----:B------:R-:W0:Y:S01]  /*2d20*/  S2UR UR5, SR_CgaCtaId ;  /* 0x00000000000579c3 */ /* 0x000e220000008800 */
[----:B------:R-:W-:Y:S02]  /*2d30*/  UMOV UR4, 0x400 ;  /* 0x0000040000047882 */ /* 0x000fe40000000000 */
[----:B0-----:R-:W-:-:S06]  /*2d40*/  ULEA UR4, UR5, UR4, 0x18 ;  /* 0x0000000405047291 */ /* 0x001fcc000f8ec03f */
[----:B------:R-:W-:-:S05]  /*2d50*/  LEA R204, R18, UR4, 0x3 ;  /* 0x0000000412cc7c11 */ /* 0x000fca000f8e18ff */
[----:B-1----:R-:W0:Y:S04]  /*2d60*/  LDS.128 R16, [R204] ;  /* 0x00000000cc107984 */ /* 0x002e280000000c00 */
        /* <DEDUP_REMOVED lines=19> */
.L_x_70:
[----:B------:R-:W-:Y:S05]  /*2ea0*/  BSYNC B0 ;  /* 0x0000000000007941 */ /* 0x000fea0003800000 */
.L_x_69:
[----:B------:R-:W-:Y:S01]  /*2eb0*/  ISETP.NE.AND P2, PT, R48, RZ, PT ;  /* 0x000000ff3000720c */ /* 0x000fe20003f45270 */
[----:B------:R0:W-:Y:S01]  /*2ec0*/  @!P0 STG.E.64 desc[UR6][R2.64], R30 ;  /* 0x0000001e02008986 */ /* 0x0001e2000c101b06 */
[----:B------:R-:W-:-:S11]  /*2ed0*/  ISETP.NE.AND P0, PT, R209, RZ, PT ;  /* 0x000000ffd100720c */ /* 0x000fd60003f05270 */
[----:B------:R-:W-:Y:S05]  /*2ee0*/  @P2 BRA `(.L_x_71) ;  /* 0x0000000000502947 */ /* 0x000fea0003800000 */
[----:B0-----:R-:W-:Y:S01]  /*2ef0*/  SEL R2, R201, RZ, P0 ;  /* 0x000000ffc9027207 */ /* 0x001fe20000000000 */
[----:B-1----:R-:W-:Y:S01]  /*2f00*/  HFMA2.MMA R17, -RZ, RZ, 0, 5.9604644775390625e-08 ;  /* 0x00000001ff117435 */ /* 0x002fe200000001ff */
        /* <DEDUP_REMOVED lines=13> */
.L_x_72:
[----:B------:R-:W2:Y:S04]  /*2fe0*/  LDG.E.STRONG.GPU R16, desc[UR6][R2.64] ;  /* 0x0000000602107981 */ /* 0x000ea8000c1ef900 */
[----:B--2---:R-:W-:Y:S01]  /*2ff0*/  CCTL.IVALL ;  /* 0x00000000ff00798f */ /* 0x004fe20002000000 */
[----:B------:R-:W-:Y:S05]  /*3000*/  YIELD ;  /* 0x0000000000007946 */ /* 0x000fea0003800000 */
[----:B------:R-:W-:-:S13]  /*3010*/  ISETP.NE.AND P0, PT, R16, R19, PT ;  /* 0x000000131000720c */ /* 0x000fda0003f05270 */
[----:B------:R-:W-:Y:S05]  /*3020*/  @P0 BRA `(.L_x_72) ;  /* 0xfffffffc00ec0947 */ /* 0x000fea000383ffff */
.L_x_71:
[----:B------:R-:W-:Y:S01]  /*3030*/  ISETP.GT.U32.AND P0, PT, R50, 0x7, PT ;  /* 0x000000073200780c */ /* 0x000fe20003f04070 */
[----:B------:R-:W-:Y:S05]  /*3040*/  WARPSYNC.ALL ;  /* 0x0000000000007948 */ /* 0x000fea0003800000 */
[----:B------:R-:W-:Y:S01]  /*3050*/  BAR.SYNC.DEFER_BLOCKING 0x0 ;  /* 0x0000000000007b1d */ /* 0x000fe20000010000 */
[----:B01----:R-:W-:-:S05]  /*3060*/  CS2R R16, SRZ ;  /* 0x0000000000107805 */ /* 0x003fca000001ff00 */
[----:B------:R-:W-:Y:S02]  /*3070*/  ULDC UR4, c[0x0][0x214] ;  /* 0x0000850000047ab9 */ /* 0x000fe40000000800 */
[----:B------:R-:W0:Y:S01]  /*3080*/  @!P0 LDC.64 R2, c[0x0][0x250] ;  /* 0x00009400ff028b82 */ /* 0x000e220000000a00 */
[----:B------:R-:W-:-:S04]  /*3090*/  @!P0 IADD3 R18, P2, R50, R206, RZ ;  /* 0x000000ce32128210 */ /* 0x000fc80007f5e0ff */
[----:B------:R-:W-:Y:S02]  /*30a0*/  @!P0 IADD3.X R19, RZ, R208, RZ, P2, !PT ;  /* 0x000000d0ff138210 */ /* 0x000fe400017fe4ff */
[----:B0-----:R-:W-:-:S04]  /*30b0*/  @!P0 LEA R2, P2, R18, R2, 0x3 ;  /* 0x0000000212028211 */ /* 0x001fc800078418ff */
[----:B------:R-:W-:-:S05]  /*30c0*/  @!P0 LEA.HI.X R3, R18, R3, R19, 0x3, P2 ;  /* 0x0000000312038211 */ /* 0x000fca00010f1c13 */
[----:B------:R-:W2:Y:S01]  /*30d0*/  @!P0 LDG.E.64 R16, desc[UR6][R2.64] ;  /* 0x0000000602108981 */ /* 0x000ea2000c1e1b00 */
[----:B------:R-:W-:-:S04]  /*30e0*/  IADD3 R152, R152, 0x1, RZ ;  /* 0x0000000198987810 */ /* 0x000fc80007ffe0ff */
[----:B------:R-:W-:Y:S01]  /*30f0*/  LOP3.LUT R152, R152, 0x3, RZ, 0xc0, !PT ;  /* 0x0000000398987812 */ /* 0x000fe200078ec0ff */
[----:B--2---:R-:W0:Y:S04]  /*3100*/  SHFL.BFLY PT, R19, R16, 0x1, 0x1f ;  /* 0x0c201f0010137f89 */ /* 0x004e2800000e0000 */
[----:B------:R-:W1:Y:S01]  /*3110*/  SHFL.BFLY PT, R18, R17, 0x1, 0x1f ;  /* 0x0c201f0011127f89 */ /* 0x000e6200000e0000 */
[----:B0-----:R-:W-:Y:S01]  /*3120*/  FADD.FTZ R19, R19, R16 ;  /* 0x0000001013137221 */ /* 0x001fe20000010000 */
[----:B-1----:R-:W-:-:S04]  /*3130*/  FADD.FTZ R18, R18, R17 ;  /* 0x0000001112127221 */ /* 0x002fc80000010000 */
[----:B------:R-:W0:Y:S04]  /*3140*/  SHFL.BFLY PT, R20, R19, 0x2, 0x1f ;  /* 0x0c401f0013147f89 */ /* 0x000e2800000e0000 */
[----:B------:R-:W1:Y:S01]  /*3150*/  SHFL.BFLY PT, R21, R18, 0x2, 0x1f ;  /* 0x0c401f0012157f89 */ /* 0x000e6200000e0000 */
[----:B0-----:R-:W-:Y:S01]  /*3160*/  FADD.FTZ R20, R19, R20 ;  /* 0x0000001413147221 */ /* 0x001fe20000010000 */
[----:B-1----:R-:W-:-:S04]  /*3170*/  FADD.FTZ R21, R18, R21 ;  /* 0x0000001512157221 */ /* 0x002fc80000010000 */
[----:B------:R-:W0:Y:S04]  /*3180*/  SHFL.BFLY PT, R23, R20, 0x4, 0x1f ;  /* 0x0c801f0014177f89 */ /* 0x000e2800000e0000 */
[----:B------:R-:W1:Y:S01]  /*3190*/  SHFL.BFLY PT, R22, R21, 0x4, 0x1f ;  /* 0x0c801f0015167f89 */ /* 0x000e6200000e0000 */
[----:B------:R-:W2:Y:S01]  /*31a0*/  S2R R18, SR_CTAID.X ;  /* 0x0000000000127919 */ /* 0x000ea20000002500 */
        /* <DEDUP_REMOVED lines=8> */
[----:B0-----:R-:W-:Y:S01]  /*3230*/  FADD.FTZ R17, R2, R17 ;  /* 0x0000001102117221 */ /* 0x001fe20000010000 */
[----:B--2---:R-:W-:Y:S01]  /*3240*/  SHF.L.U32 R2, R18, 0x8, RZ ;  /* 0x0000000812027819 */ /* 0x004fe200000006ff */
[----:B-1----:R-:W-:Y:S02]  /*3250*/  FADD.FTZ R16, R3, R16 ;  /* 0x0000001003107221 */ /* 0x002fe40000010000 */
[----:B------:R-:W-:Y:S01]  /*3260*/  FMUL.FTZ R17, R17, 1.52587890625e-05 ;  /* 0x3780000011117820 */ /* 0x000fe20000410000 */
[----:B------:R-:W-:Y:S01]  /*3270*/  LOP3.LUT R3, R2, 0x700, RZ, 0xc0, !PT ;  /* 0x0000070002037812 */ /* 0x000fe200078ec0ff */
[----:B------:R-:W-:-:S03]  /*3280*/  FMUL.FTZ R16, R16, 1.52587890625e-05 ;  /* 0x3780000010107820 */ /* 0x000fc60000410000 */
[----:B------:R-:W-:Y:S01]  /*3290*/  LOP3.LUT R3, R3, 0x1f, R48, 0xf8, !PT ;  /* 0x0000001f03037812 */ /* 0x000fe200078ef830 */
        /* <DEDUP_REMOVED lines=33> */
[----:B------:R-:W-:Y:S01]  /*34b0*/  LOP3.LUT R3, R3, 0xe0, R48, 0xf8, !PT ;  /* 0x000000e003037812 */ /* 0x000fe200078ef830 */
[----:B------:R-:W0:Y:S01]  /*34c0*/  LDC.64 R38, c[0x0][0x280] ;  /* 0x0000a000ff267b82 */ /* 0x000e220000000a00 */
        /* <DEDUP_REMOVED lines=15> */
[----:B------:R-:W-:Y:S01]  /*35c0*/  LEA R3, R90, R3, 0xd ;  /* 0x000000035a037211 */ /* 0x000fe200078e68ff */
        /* <DEDUP_REMOVED lines=16> */
[C---:B------:R-:W-:Y:S01]  /*36d0*/  FMUL.FTZ R0, R155.reuse, R0 ;  /* 0x000000009b007220 */ /* 0x040fe20000410000 */
[C---:B------:R-:W-:Y:S01]  /*36e0*/  FMUL.FTZ R21, R155.reuse, R42 ;  /* 0x0000002a9b157220 */ /* 0x040fe20000410000 */
[C---:B------:R-:W-:Y:S01]  /*36f0*/  FMUL.FTZ R17, R155.reuse, R40 ;  /* 0x000000289b117220 */ /* 0x040fe20000410000 */
[C---:B------:R-:W-:Y:S01]  /*3700*/  FMUL.FTZ R186, R155.reuse, R186 ;  /* 0x000000ba9bba7220 */ /* 0x040fe20000410000 */
[C---:B------:R-:W-:Y:S01]  /*3710*/  FMUL.FTZ R18, R155.reuse, R182 ;  /* 0x000000b69b127220 */ /* 0x040fe20000410000 */
[C---:B------:R-:W-:Y:S01]  /*3720*/  FMUL.FTZ R23, R155.reuse, R188 ;  /* 0x000000bc9b177220 */ /* 0x040fe20000410000 */
[C---:B------:R-:W-:Y:S01]  /*3730*/  FMUL.FTZ R19, R155.reuse, R184 ;  /* 0x000000b89b137220 */ /* 0x040fe20000410000 */
[----:B------:R-:W-:Y:S01]  /*3740*/  FMUL.FTZ R190, R155, R190 ;  /* 0x000000be9bbe7220 */ /* 0x000fe20000410000 */
[----:B------:R-:W-:Y:S01]  /*3750*/  IADD3 R35, R3, 0x800, RZ ;  /* 0x0000080003237810 */ /* 0x000fe20007ffe0ff */
        /* <DEDUP_REMOVED lines=25> */
[----:B------:R-:W-:Y:S01]  /*38f0*/  FMUL.FTZ R155, R155, R172 ;  /* 0x000000ac9b9b7220 */ /* 0x000fe20000410000 */
[----:B0-----:R-:W-:Y:S01]  /*3900*/  IMAD.WIDE.U32 R2, R3, 0x10, R38 ;  /* 0x0000001003027825 */ /* 0x001fe200078e0026 */
[----:B------:R-:W-:-:S02]  /*3910*/  F2FP.BF16.F32.PACK_AB R19, R190, R19 ;  /* 0x00000013be13723e */ /* 0x000fc400000010ff */
[----:B------:R-:W-:Y:S01]  /*3920*/  F2FP.BF16.F32.PACK_AB R18, R23, R18 ;  /* 0x000000121712723e */ /* 0x000fe200000010ff */
[--C-:B------:R-:W-:Y:S01]  /*3930*/  IMAD.WIDE.U32 R34, R35, 0x10, R38.reuse ;  /* 0x0000001023227825 */ /* 0x100fe200078e0026 */
[----:B------:R-:W-:Y:S02]  /*3940*/  F2FP.BF16.F32.PACK_AB R17, R186, R17 ;  /* 0x00000011ba11723e */ /* 0x000fe400000010ff */
[----:B------:R-:W-:Y:S01]  /*3950*/  F2FP.BF16.F32.PACK_AB R16, R21, R0 ;  /* 0x000000001510723e */ /* 0x000fe200000010ff */
[--C-:B------:R-:W-:Y:S01]  /*3960*/  IMAD.WIDE.U32 R36, R37, 0x10, R38.reuse ;  /* 0x0000001025247825 */ /* 0x100fe200078e0026 */
[----:B------:R-:W-:Y:S02]  /*3970*/  F2FP.BF16.F32.PACK_AB R23, R31, R46 ;  /* 0x0000002e1f17723e */ /* 0x000fe400000010ff */
[----:B------:R-:W-:Y:S01]  /*3980*/  F2FP.BF16.F32.PACK_AB R22, R29, R22 ;  /* 0x000000161d16723e */ /* 0x000fe200000010ff */
[----:B------:R-:W-:Y:S01]  /*3990*/  IMAD.WIDE.U32 R38, R161, 0x10, R38 ;  /* 0x00000010a1267825 */ /* 0x000fe200078e0026 */
[----:B------:R-:W-:Y:S01]  /*39a0*/  F2FP.BF16.F32.PACK_AB R21, R27, R24 ;  /* 0x000000181b15723e */ /* 0x000fe200000010ff */
[----:B------:R0:W-:Y:S01]  /*39b0*/  STG.E.128 desc[UR6][R2.64], R16 ;  /* 0x0000001002007986 */ /* 0x0001e2000c101d06 */
[----:B------:R-:W-:-:S02]  /*39c0*/  F2FP.BF16.F32.PACK_AB R20, R25, R20 ;  /* 0x000000141914723e */ /* 0x000fc400000010ff */
[----:B------:R-:W-:Y:S02]  /*39d0*/  F2FP.BF16.F32.PACK_AB R27, R45, R180 ;  /* 0x000000b42d1b723e */ /* 0x000fe400000010ff */
[----:B------:R-:W-:Y:S01]  /*39e0*/  F2FP.BF16.F32.PACK_AB R26, R43, R26 ;  /* 0x0000001a2b1a723e */ /* 0x000fe200000010ff */
[----:B------:R0:W-:Y:S01]  /*39f0*/  STG.E.128 desc[UR6][R34.64], R20 ;  /* 0x0000001422007986 */ /* 0x0001e2000c101d06 */
[----:B------:R-:W-:Y:S02]  /*3a00*/  F2FP.BF16.F32.PACK_AB R25, R41, R176 ;  /* 0x000000b02919723e */ /* 0x000fe400000010ff */
[----:B------:R-:W-:Y:S02]  /*3a10*/  F2FP.BF16.F32.PACK_AB R24, R33, R174 ;  /* 0x000000ae2118723e */ /* 0x000fe400000010ff */
[----:B------:R-:W-:Y:S02]  /*3a20*/  F2FP.BF16.F32.PACK_AB R31, R155, R202 ;  /* 0x000000ca9b1f723e */ /* 0x000fe400000010ff */
[----:B------:R-:W-:Y:S01]  /*3a30*/  F2FP.BF16.F32.PACK_AB R30, R159, R30 ;  /* 0x0000001e9f1e723e */ /* 0x000fe200000010ff */
[----:B------:R0:W-:Y:S01]  /*3a40*/  STG.E.128 desc[UR6][R36.64], R24 ;  /* 0x0000001824007986 */ /* 0x0001e2000c101d06 */
[----:B------:R-:W-:-:S02]  /*3a50*/  F2FP.BF16.F32.PACK_AB R29, R157, R198 ;  /* 0x000000c69d1d723e */ /* 0x000fc400000010ff */
[----:B------:R-:W-:Y:S02]  /*3a60*/  F2FP.BF16.F32.PACK_AB R28, R47, R28 ;  /* 0x0000001c2f1c723e */ /* 0x000fe400000010ff */
[----:B------:R-:W-:Y:S02]  /*3a70*/  IADD3 R90, R90, R201, RZ ;  /* 0x000000c95a5a7210 */ /* 0x000fe40007ffe0ff */
[----:B------:R-:W-:Y:S01]  /*3a80*/  SEL R0, RZ, 0x1, P1 ;  /* 0x00000001ff007807 */ /* 0x000fe20000800000 */
[----:B------:R0:W-:Y:S01]  /*3a90*/  STG.E.128 desc[UR6][R38.64], R28 ;  /* 0x0000001c26007986 */ /* 0x0001e2000c101d06 */
[----:B------:R-:W-:-:S13]  /*3aa0*/  ISETP.GE.AND P0, PT, R90, UR4, PT ;  /* 0x000000045a007c0c */ /* 0x000fda000bf06270 */
[----:B------:R-:W-:Y:S05]  /*3ab0*/  @!P0 BRA `(.L_x_73) ;  /* 0xffffffcc00bc8947 */ /* 0x000fea000383ffff */
[----:B------:R-:W-:Y:S02]  /*3ac0*/  MOV R11, R107 ;  /* 0x0000006b000b7202 */ /* 0x000fe40000000f00 */
[----:B0-----:R-:W-:Y:S02]  /*3ad0*/  MOV R23, R99 ;  /* 0x0000006300177202 */ /* 0x001fe40000000f00 */
        /* <DEDUP_REMOVED lines=54> */
.L_x_67:
[----:B------:R-:W0:Y:S01]  /*3e40*/  LDC.64 R54, c[0x0][0x270] ;  /* 0x00009c00ff367b82 */ /* 0x000e220000000a00 */
[----:B------:R-:W-:-:S04]  /*3e50*/  SHF.L.U32 R32, R32, 0xd, RZ ;  /* 0x0000000d20207819 */ /* 0x000fc800000006ff */
[----:B------:R-:W-:-:S03]  /*3e60*/  LOP3.LUT R33, R51, R32, RZ, 0xfc, !PT ;  /* 0x0000002033217212 */ /* 0x000fc600078efcff */
[----:B------:R-:W1:Y:S01]  /*3e70*/  LDC.64 R56, c[0x0][0x278] ;  /* 0x00009e00ff387b82 */ /* 0x000e620000000a00 */
[C---:B------:R-:W-:Y:S02]  /*3e80*/  IADD3 R49, R33.reuse, 0x800, RZ ;  /* 0x0000080021317810 */ /* 0x040fe40007ffe0ff */
[C---:B------:R-:W-:Y:S02]  /*3e90*/  IADD3 R53, R33.reuse, 0x1000, RZ ;  /* 0x0000100021357810 */ /* 0x040fe40007ffe0ff */
[C---:B------:R-:W-:Y:S01]  /*3ea0*/  IADD3 R59, R33.reuse, 0x1800, RZ ;  /* 0x00001800213b7810 */ /* 0x040fe20007ffe0ff */
[----:B0-----:R-:W-:-:S04]  /*3eb0*/  IMAD.WIDE.U32 R2, R33, 0x20, R54 ;  /* 0x0000002021027825 */ /* 0x001fc800078e0036 */
[----:B------:R-:W-:Y:S01]  /*3ec0*/  IMAD.WIDE.U32 R34, R49, 0x20, R54 ;  /* 0x0000002031227825 */ /* 0x000fe200078e0036 */
[----:B------:R-:W-:Y:S03]  /*3ed0*/  STG.E.128 desc[UR6][R2.64], R12 ;  /* 0x0000000c02007986 */ /* 0x000fe6000c101d06 */
[--C-:B-1----:R-:W-:Y:S01]  /*3ee0*/  IMAD.WIDE.U32 R32, R33, 0x20, R56.reuse ;  /* 0x0000002021207825 */ /* 0x102fe200078e0038 */
        /* <DEDUP_REMOVED lines=19> */
[----:B------:R-:W-:Y:S01]  /*4020*/  STG.E.128 desc[UR6][R56.64+0x10], R68 ;  /* 0x0000104438007986 */ /* 0x000fe2000c101d06 */
[----:B------:R-:W-:Y:S05]  /*4030*/  EXIT ;  /* 0x000000000000794d */ /* 0x000fea0003800000 */
.L_x_68:
[----:B------:R-:W-:Y:S01]  /*4040*/  HFMA2.MMA R27, -RZ, RZ, 0, 9.5367431640625e-07 ;  /* 0x00000010ff1b7435 */ /* 0x000fe200000001ff */
[----:B------:R-:W-:Y:S02]  /*4050*/  MOV R28, R2 ;  /* 0x00000002001c7202 */ /* 0x000fe40000000f00 */
[----:B------:R-:W-:Y:S02]  /*4060*/  MOV R30, 0x1f ;  /* 0x0000001f001e7802 */ /* 0x000fe40000000f00 */
[----:B------:R-:W-:-:S07]  /*4070*/  MOV R25, 0xffffffff ;  /* 0xffffffff00197802 */ /* 0x000fce0000000f00 */
[----:B------:R-:W-:Y:S05]  /*4080*/  WARPSYNC.COLLECTIVE R25, `(.L_x_74) ;  /* 0x0000000019087348 */ /* 0x000fea0003c00000 */
[----:B------:R0:W1:Y:S02]  /*4090*/  SHFL.DOWN P0, R26, R28, R27, R30 ;  /* 0x0800001b1c1a7389 */ /* 0x000064000000001e */
[----:B01----:R-:W-:Y:S01]  /*40a0*/  ENDCOLLECTIVE ;  /* 0x000000000000791b */ /* 0x003fe20003800000 */
.L_x_74:
[----:B------:R-:W-:Y:S02]  /*40b0*/  MOV R28, R3 ;  /* 0x00000003001c7202 */ /* 0x000fe40000000f00 */
[----:B------:R-:W-:-:S07]  /*40c0*/  MOV R17, R26 ;  /* 0x0000001a00117202 */ /* 0x000fce0000000f00 */
[----:B------:R-:W-:Y:S05]  /*40d0*/  WARPSYNC.COLLECTIVE R25, `(.L_x_75) ;  /* 0x0000000019087348 */ /* 0x000fea0003c00000 */
[----:B------:R0:W1:Y:S02]  /*40e0*/  SHFL.DOWN P0, R26, R28, R27, R30 ;  /* 0x0800001b1c1a7389 */ /* 0x000064000000001e */
[----:B01----:R-:W-:Y:S01]  /*40f0*/  ENDCOLLECTIVE ;  /* 0x000000000000791b */ /* 0x003fe20003800000 */
.L_x_75:
[----:B------:R-:W-:Y:S01]  /*4100*/  FADD.FTZ R17, R2, R17 ;  /* 0x0000001102117221 */ /* 0x000fe20000010000 */
[----:B------:R-:W-:-:S04]  /*4110*/  HFMA2.MMA R27, -RZ, RZ, 0, 4.76837158203125e-07 ;  /* 0x00000008ff1b7435 */ /* 0x000fc800000001ff */
[----:B------:R-:W-:Y:S02]  /*4120*/  MOV R28, R17 ;  /* 0x00000011001c7202 */ /* 0x000fe40000000f00 */
[----:B------:R-:W-:-:S07]  /*4130*/  MOV R20, R26 ;  /* 0x0000001a00147202 */ /* 0x000fce0000000f00 */
[----:B------:R-:W-:Y:S05]  /*4140*/  WARPSYNC.COLLECTIVE R25, `(.L_x_76) ;  /* 0x0000000019087348 */ /* 0x000fea0003c00000 */
[----:B------:R0:W1:Y:S02]  /*4150*/  SHFL.DOWN P0, R26, R28, R27, R30 ;  /* 0x0800001b1c1a7389 */ /* 0x000064000000001e */
[----:B01----:R-:W-:Y:S01]  /*4160*/  ENDCOLLECTIVE ;  /* 0x000000000000791b */ /* 0x003fe20003800000 */
.L_x_76:
[----:B------:R-:W-:-:S05]  /*4170*/  FADD.FTZ R20, R3, R20 ;  /* 0x0000001403147221 */ /* 0x000fca0000010000 */
[----:B------:R-:W-:Y:S02]  /*4180*/  MOV R28, R20 ;  /* 0x00000014001c7202 */ /* 0x000fe40000000f00 */
[----:B------:R-:W-:-:S07]  /*4190*/  MOV R22, R26 ;  /* 0x0000001a00167202 */ /* 0x000fce0000000f00 */
[----:B------:R-:W-:Y:S05]  /*41a0*/  WARPSYNC.COLLECTIVE R25, `(.L_x_77) ;  /* 0x0000000019087348 */ /* 0x000fea0003c00000 */
[----:B------:R0:W1:Y:S02]  /*41b0*/  SHFL.DOWN P0, R26, R28, R27, R30 ;  /* 0x0800001b1c1a7389 */ /* 0x000064000000001e */
[----:B01----:R-:W-:Y:S01]  /*41c0*/  ENDCOLLECTIVE ;  /* 0x000000000000791b */ /* 0x003fe20003800000 */
.L_x_77:
[----:B------:R-:W-:Y:S01]  /*41d0*/  FADD.FTZ R22, R17, R22 ;  /* 0x0000001611167221 */ /* 0x000fe20000010000 */
[----:B------:R-:W-:-:S04]  /*41e0*/  HFMA2.MMA R27, -RZ, RZ, 0, 2.384185791015625e-07 ;  /* 0x00000004ff1b7435 */ /* 0x000fc800000001ff */
[----:B------:R-:W-:Y:S02]  /*41f0*/  MOV R28, R22 ;  /* 0x00000016001c7202 */ /* 0x000fe40000000f00 */
[----:B------:R-:W-:-:S07]  /*4200*/  MOV R19, R26 ;  /* 0x0000001a00137202 */ /* 0x000fce0000000f00 */
[----:B------:R-:W-:Y:S05]  /*4210*/  WARPSYNC.COLLECTIVE R25, `(.L_x_78) ;  /* 0x0000000019087348 */ /* 0x000fea0003c00000 */
[----:B------:R0:W1:Y:S02]  /*4220*/  SHFL.DOWN P0, R26, R28, R27, R30 ;  /* 0x0800001b1c1a7389 */ /* 0x000064000000001e */
[----:B01----:R-:W-:Y:S01]  /*4230*/  ENDCOLLECTIVE ;  /* 0x000000000000791b */ /* 0x003fe20003800000 */
.L_x_78:
[----:B------:R-:W-:-:S05]  /*4240*/  FADD.FTZ R19, R20, R19 ;  /* 0x0000001314137221 */ /* 0x000fca0000010000 */
[----:B------:R-:W-:Y:S02]  /*4250*/  MOV R28, R19 ;  /* 0x00000013001c7202 */ /* 0x000fe40000000f00 */
[----:B------:R-:W-:-:S07]  /*4260*/  MOV R21, R26 ;  /* 0x0000001a00157202 */ /* 0x000fce0000000f00 */
[----:B------:R-:W-:Y:S05]  /*4270*/  WARPSYNC.COLLECTIVE R25, `(.L_x_79) ;  /* 0x0000000019087348 */ /* 0x000fea0003c00000 */
[----:B------:R0:W1:Y:S02]  /*4280*/  SHFL.DOWN P0, R26, R28, R27, R30 ;  /* 0x0800001b1c1a7389 */ /* 0x000064000000001e */
[----:B01----:R-:W-:Y:S01]  /*4290*/  ENDCOLLECTIVE ;  /* 0x000000000000791b */ /* 0x003fe20003800000 */
.L_x_79:
[----:B------:R-:W-:Y:S01]  /*42a0*/  FADD.FTZ R21, R22, R21 ;  /* 0x0000001516157221 */ /* 0x000fe20000010000 */
[----:B------:R-:W-:-:S04]  /*42b0*/  HFMA2.MMA R27, -RZ, RZ, 0, 1.1920928955078125e-07 ;  /* 0x00000002ff1b7435 */ /* 0x000fc800000001ff */
[----:B------:R-:W-:Y:S02]  /*42c0*/  MOV R28, R21 ;  /* 0x00000015001c7202 */ /* 0x000fe40000000f00 */
[----:B------:R-:W-:-:S07]  /*42d0*/  MOV R24, R26 ;  /* 0x0000001a00187202 */ /* 0x000fce0000000f00 */
[----:B------:R-:W-:Y:S05]  /*42e0*/  WARPSYNC.COLLECTIVE R25, `(.L_x_80) ;  /* 0x0000000019087348 */ /* 0x000fea0003c00000 */
[----:B------:R0:W1:Y:S02]  /*42f0*/  SHFL.DOWN P0, R26, R28, R27, R30 ;  /* 0x0800001b1c1a7389 */ /* 0x000064000000001e */
[----:B01----:R-:W-:Y:S01]  /*4300*/  ENDCOLLECTIVE ;  /* 0x000000000000791b */ /* 0x003fe20003800000 */
.L_x_80:
[----:B------:R-:W-:-:S05]  /*4310*/  FADD.FTZ R24, R19, R24 ;  /* 0x0000001813187221 */ /* 0x000fca0000010000 */
[----:B------:R-:W-:Y:S02]  /*4320*/  MOV R28, R24 ;  /* 0x00000018001c7202 */ /* 0x000fe40000000f00 */
[----:B------:R-:W-:-:S07]  /*4330*/  MOV R2, R26 ;  /* 0x0000001a00027202 */ /* 0x000fce0000000f00 */
[----:B------:R-:W-:Y:S05]  /*4340*/  WARPSYNC.COLLECTIVE R25, `(.L_x_81) ;  /* 0x0000000019087348 */ /* 0x000fea0003c00000 */
[----:B------:R0:W1:Y:S02]  /*4350*/  SHFL.DOWN P0, R26, R28, R27, R30 ;  /* 0x0800001b1c1a7389 */ /* 0x000064000000001e */
[----:B01----:R-:W-:Y:S01]  /*4360*/  ENDCOLLECTIVE ;  /* 0x000000000000791b */ /* 0x003fe20003800000 */
.L_x_81:
[----:B------:R-:W-:Y:S01]  /*4370*/  FADD.FTZ R23, R21, R2 ;  /* 0x0000000215177221 */ /* 0x000fe20000010000 */
[----:B------:R-:W-:-:S04]  /*4380*/  HFMA2.MMA R27, -RZ, RZ, 0, 5.9604644775390625e-08 ;  /* 0x00000001ff1b7435 */ /* 0x000fc800000001ff */
[----:B------:R-:W-:Y:S02]  /*4390*/  MOV R28, R23 ;  /* 0x00000017001c7202 */ /* 0x000fe40000000f00 */
[----:B------:R-:W-:-:S07]  /*43a0*/  MOV R3, R26 ;  /* 0x0000001a00037202 */ /* 0x000fce0000000f00 */
[----:B------:R-:W-:Y:S05]  /*43b0*/  WARPSYNC.COLLECTIVE R25, `(.L_x_82) ;  /* 0x0000000019087348 */ /* 0x000fea0003c00000 */
[----:B------:R0:W1:Y:S02]  /*43c0*/  SHFL.DOWN P0, R26, R28, R27, R30 ;  /* 0x0800001b1c1a7389 */ /* 0x000064000000001e */
[----:B01----:R-:W-:Y:S01]  /*43d0*/  ENDCOLLECTIVE ;  /* 0x000000000000791b */ /* 0x003fe20003800000 */
.L_x_82:
[----:B------:R-:W-:-:S05]  /*43e0*/  FADD.FTZ R17, R24, R3 ;  /* 0x0000000318117221 */ /* 0x000fca0000010000 */
[----:B------:R-:W-:Y:S02]  /*43f0*/  MOV R28, R17 ;  /* 0x00000011001c7202 */ /* 0x000fe40000000f00 */
[----:B------:R-:W-:-:S07]  /*4400*/  MOV R20, R26 ;  /* 0x0000001a00147202 */ /* 0x000fce0000000f00 */
[----:B------:R-:W-:Y:S05]  /*4410*/  WARPSYNC.COLLECTIVE R25, `(.L_x_83) ;  /* 0x0000000019087348 */ /* 0x000fea0003c00000 */
[----:B------:R0:W1:Y:S02]  /*4420*/  SHFL.DOWN P0, R26, R28, R27, R30 ;  /* 0x0800001b1c1a7389 */ /* 0x000064000000001e */
[----:B01----:R-:W-:Y:S01]  /*4430*/  ENDCOLLECTIVE ;  /* 0x000000000000791b */ /* 0x003fe20003800000 */
.L_x_83:
[----:B------:R-:W-:Y:S05]  /*4440*/  BRA `(.L_x_84) ;  /* 0xffffffe400c07947 */ /* 0x000fea000383ffff */
.L_x_85:
        /* <DEDUP_REMOVED lines=11> */
.L_x_5377:


//--------------------- .text._ZN10layer_norm22ln_bwd_finalize_kernelINS_22Kernel_traits_finalizeILj65536E6__halffS2_fjLj1024ELj4ENS_18Kernel_traits_baseILj65536ES2_fS2_fjLj1024EEEEEEEvNS_9BwdParamsE --------------------------
	.section	.text._ZN10layer_norm22ln_bwd_finalize_kernelINS_22Kernel_traits_finalizeILj65536E6__halffS2_fjLj1024ELj4ENS_18Kernel_traits_baseILj65536ES2_fS2_fjLj1024EEEEEEEvNS_9BwdParamsE,"ax",@progbits
	.align	128
        .global         _ZN10layer_norm22ln_bwd_finalize_kernelINS_22Kernel_traits_finalizeILj65536E6__halffS2_fjLj1024ELj4ENS_18Kernel_traits_baseILj65536ES2_fS2_fjLj1024EEEEEEEvNS_9BwdParamsE
        .type           _ZN10layer_norm22ln_bwd_finalize_kernelINS_22Kernel_traits_finalizeILj65536E6__halffS2_fjLj1024ELj4ENS_18Kernel_traits_baseILj65536ES2_fS2_fjLj1024EEEEEEEvNS_9BwdParamsE,@function
        .size           _ZN10layer_norm22ln_bwd_finalize_kernelINS_22Kernel_traits_finalizeILj65536E6__halffS2_fjLj1024ELj4ENS_18Kernel_traits_baseILj65536ES2_fS2_fjLj1024EEEEEEEvNS_9BwdParamsE,(.L_x_5378 - _ZN10layer_norm22ln_bwd_finalize_kernelINS_22Kernel_traits_finalizeILj65536E6__halffS2_fjLj1024ELj4ENS_18Kernel_traits_baseILj65536ES2_fS2_fjLj1024EEEEEEEvNS_9BwdParamsE)
        .other          _ZN10layer_norm22ln_bwd_finalize_kernelINS_22Kernel_traits_finalizeILj65536E6__halffS2_fjLj1024ELj4ENS_18Kernel_traits_baseILj65536ES2_fS2_fjLj1024EEEEEEEvNS_9BwdParamsE,@"STO_CUDA_ENTRY STV_DEFAULT"
_ZN10layer_norm22ln_bwd_finalize_kernelINS_22Kernel_traits_finalizeILj65536E6__halffS2_fjLj1024ELj4ENS_18Kernel_traits_baseILj65536ES2_fS2_fjLj1024EEEEEEEvNS_9BwdParamsE:
.text._ZN10layer_norm22ln_bwd_finalize_kernelINS_22Kernel_traits_finalizeILj65536E6__halffS2_fjLj1024ELj4ENS_18Kernel_traits_baseILj65536ES2_fS2_fjLj1024EEEEEEEvNS_9BwdParamsE:
        /* <DEDUP_REMOVED lines=25> */
.L_x_97:
        /* <DEDUP_REMOVED lines=28> */
.L_x_90:
        /* <DEDUP_REMOVED lines=33> */
.L_x_89:
[----:B------:R-:W-:Y:S05]  /*0560*/  BSYNC B1 ;  /* 0x0000000000017941 */ /* 0x000fea0003800000 */
.L_x_88:
        /* <DEDUP_REMOVED lines=23> */
.L_x_92:
[----:B------:R-:W-:Y:S05]  /*06e0*/  BSYNC B1 ;  /* 0x0000000000017941 */ /* 0x000fea0003800000 */
.L_x_91:
        /* <DEDUP_REMOVED lines=11> */
.L_x_87:
[----:B------:R-:W-:Y:S05]  /*07a0*/  BSYNC B0 ;  /* 0x0000000000007941 */ /* 0x000fea0003800000 */
.L_x_86:
        /* <DEDUP_REMOVED lines=29> */
.L_x_108:
[----:B------:R-:W-:Y:S01]  /*0980*/  @!P1 SHF.R.U32.HI R12, RZ, 0x3, R0 ;  /* 0x00000003ff0c9819 */ /* 0x000fe20000011600 */
[----:B---3--:R-:W-:Y:S01]  /*0990*/  FADD.FTZ R14, R9, R14 ;  /* 0x0000000e090e7221 */ /* 0x008fe20000010000 */
[----:B--2---:R-:W-:Y:S02]  /*09a0*/  FADD.FTZ R11, R10, R11 ;  /* 0x0000000b0a0b7221 */ /* 0x004fe40000010000 */
[----:B------:R-:W-:-:S05]  /*09b0*/  @!P1 LOP3.LUT R12, R12, 0x1ffffffc, RZ, 0xc0, !PT ;  /* 0x1ffffffc0c0c9812 */ /* 0x000fca00078ec0ff */
[----:B------:R2:W-:Y:S04]  /*09c0*/  @!P1 STS [R12+UR4+0x2000], R14 ;  /* 0x0020000e0c009988 */ /* 0x0005e80008000804 */
[----:B------:R2:W-:Y:S02]  /*09d0*/  @!P1 STS [R12+UR4+0x2080], R11 ;  /* 0x0020800b0c009988 */ /* 0x0005e40008000804 */
.L_x_93:
        /* <DEDUP_REMOVED lines=10> */
[----:B--2---:R-:W-:Y:S02]  /*0a80*/  F2FP.F16.F32.PACK_AB R15, R15, R14 ;  /* 0x0000000e0f0f723e */ /* 0x004fe400000000ff */
[----:B----4-:R-:W-:-:S03]  /*0a90*/  F2FP.F16.F32.PACK_AB R17, R17, R16 ;  /* 0x000000101111723e */ /* 0x010fc600000000ff */
[----:B------:R3:W-:Y:S04]  /*0aa0*/  STG.E desc[UR6][R12.64], R15 ;  /* 0x0000000f0c007986 */ /* 0x0007e8000c101906 */
[----:B------:R3:W-:Y:S02]  /*0ab0*/  STG.E desc[UR6][R10.64], R17 ;  /* 0x000000110a007986 */ /* 0x0007e4000c101906 */
.L_x_96:
[----:B------:R-:W-:Y:S05]  /*0ac0*/  BSYNC B0 ;  /* 0x0000000000007941 */ /* 0x000fea0003800000 */
.L_x_95:
[C---:B------:R-:W-:Y:S02]  /*0ad0*/  ISETP.GT.U32.AND P1, PT, R3.reuse, -0x10001, PT ;  /* 0xfffeffff0300780c */ /* 0x040fe40003f24070 */
[----:B------:R-:W-:Y:S02]  /*0ae0*/  IADD3 R3, R3, 0x10000, RZ ;  /* 0x0001000003037810 */ /* 0x000fe40007ffe0ff */
[----:B------:R-:W-:-:S09]  /*0af0*/  IADD3 R5, R5, 0x8000, RZ ;  /* 0x0000800005057810 */ /* 0x000fd20007ffe0ff */
[----:B------:R-:W-:Y:S05]  /*0b00*/  @P1 BRA `(.L_x_97) ;  /* 0xfffffff400a01947 */ /* 0x000fea000383ffff */
[----:B------:R-:W-:Y:S05]  /*0b10*/  EXIT ;  /* 0x000000000000794d */ /* 0x000fea0003800000 */
.L_x_94:
[----:B------:R-:W-:Y:S01]  /*0b20*/  HFMA2.MMA R19, -RZ, RZ, 0, 5.9604644775390625e-08 ;  /* 0x00000001ff137435 */ /* 0x000fe200000001ff */
[----:B---3--:R-:W-:Y:S01]  /*0b30*/  IMAD.MOV.U32 R20, RZ, RZ, R10 ;  /* 0x000000ffff147224 */ /* 0x008fe200078e000a */
[----:B------:R-:W-:Y:S01]  /*0b40*/  MOV R22, 0x1f ;  /* 0x0000001f00167802 */ /* 0x000fe20000000f00 */
[----:B------:R-:W-:-:S08]  /*0b50*/  IMAD.MOV.U32 R17, RZ, RZ, -0x1 ;  /* 0xffffffffff117424 */ /* 0x000fd000078e00ff */
[----:B012---:R-:W-:Y:S05]  /*0b60*/  WARPSYNC.COLLECTIVE R17, `(.L_x_98) ;  /* 0x0000000011087348 */ /* 0x007fea0003c00000 */
[----:B------:R3:W4:Y:S02]  /*0b70*/  SHFL.BFLY P2, R18, R20, R19, R22 ;  /* 0x0c00001314127389 */ /* 0x0007240000040016 */
[----:B01234-:R-:W-:Y:S01]  /*0b80*/  ENDCOLLECTIVE ;  /* 0x000000000000791b */ /* 0x01ffe20003800000 */
.L_x_98:
[----:B------:R-:W-:Y:S01]  /*0b90*/  IMAD.MOV.U32 R19, RZ, RZ, 0x2 ;  /* 0x00000002ff137424 */ /* 0x000fe200078e00ff */
[----:B------:R-:W-:-:S05]  /*0ba0*/  MOV R11, R18 ;  /* 0x00000012000b7202 */ /* 0x000fca0000000f00 */
[----:B------:R-:W-:-:S05]  /*0bb0*/  FADD.FTZ R11, R10, R11 ;  /* 0x0000000b0a0b7221 */ /* 0x000fca0000010000 */
[----:B------:R-:W-:-:S07]  /*0bc0*/  MOV R20, R11 ;  /* 0x0000000b00147202 */ /* 0x000fce0000000f00 */
[----:B------:R-:W-:Y:S05]  /*0bd0*/  WARPSYNC.COLLECTIVE R17, `(.L_x_99) ;  /* 0x0000000011087348 */ /* 0x000fea0003c00000 */
[----:B------:R0:W1:Y:S02]  /*0be0*/  SHFL.BFLY P2, R18, R20, R19, R22 ;  /* 0x0c00001314127389 */ /* 0x0000640000040016 */
[----:B01----:R-:W-:Y:S01]  /*0bf0*/  ENDCOLLECTIVE ;  /* 0x000000000000791b */ /* 0x003fe20003800000 */
.L_x_99:
[----:B------:R-:W-:Y:S01]  /*0c00*/  IMAD.MOV.U32 R19, RZ, RZ, 0x4 ;  /* 0x00000004ff137424 */ /* 0x000fe200078e00ff */
[----:B------:R-:W-:-:S05]  /*0c10*/  MOV R12, R18 ;  /* 0x00000012000c7202 */ /* 0x000fca0000000f00 */
[----:B------:R-:W-:-:S05]  /*0c20*/  FADD.FTZ R12, R11, R12 ;  /* 0x0000000c0b0c7221 */ /* 0x000fca0000010000 */
[----:B------:R-:W-:-:S07]  /*0c30*/  MOV R20, R12 ;  /* 0x0000000c00147202 */ /* 0x000fce0000000f00 */
[----:B------:R-:W-:Y:S05]  /*0c40*/  WARPSYNC.COLLECTIVE R17, `(.L_x_100) ;  /* 0x0000000011087348 */ /* 0x000fea0003c00000 */
[----:B------:R0:W1:Y:S02]  /*0c50*/  SHFL.BFLY P2, R18, R20, R19, R22 ;  /* 0x0c00001314127389 */ /* 0x0000640000040016 */
[----:B01----:R-:W-:Y:S01]  /*0c60*/  ENDCOLLECTIVE ;  /* 0x000000000000791b */ /* 0x003fe20003800000 */
.L_x_100:
[----:B------:R-:W-:Y:S01]  /*0c70*/  IMAD.MOV.U32 R19, RZ, RZ, 0x8 ;  /* 0x00000008ff137424 */ /* 0x000fe200078e00ff */
[----:B------:R-:W-:-:S05]  /*0c80*/  MOV R13, R18 ;  /* 0x00000012000d7202 */ /* 0x000fca0000000f00 */
[----:B------:R-:W-:-:S05]  /*0c90*/  FADD.FTZ R13, R12, R13 ;  /* 0x0000000d0c0d7221 */ /* 0x000fca0000010000 */
[----:B------:R-:W-:-:S07]  /*0ca0*/  MOV R20, R13 ;  /* 0x0000000d00147202 */ /* 0x000fce0000000f00 */
[----:B------:R-:W-:Y:S05]  /*0cb0*/  WARPSYNC.COLLECTIVE R17, `(.L_x_101) ;  /* 0x0000000011087348 */ /* 0x000fea0003c00000 */
[----:B------:R0:W1:Y:S02]  /*0cc0*/  SHFL.BFLY P2, R18, R20, R19, R22 ;  /* 0x0c00001314127389 */ /* 0x0000640000040016 */
[----:B01----:R-:W-:Y:S01]  /*0cd0*/  ENDCOLLECTIVE ;  /* 0x000000000000791b */ /* 0x003fe20003800000 */
.L_x_101:
[----:B------:R-:W-:Y:S01]  /*0ce0*/  IMAD.MOV.U32 R19, RZ, RZ, 0x10 ;  /* 0x00000010ff137424 */ /* 0x000fe200078e00ff */
[----:B------:R-:W-:-:S05]  /*0cf0*/  MOV R10, R18 ;  /* 0x00000012000a7202 */ /* 0x000fca0000000f00 */
[----:B------:R-:W-:-:S05]  /*0d00*/  FADD.FTZ R10, R13, R10 ;  /* 0x0000000a0d0a7221 */ /* 0x000fca0000010000 */
[----:B------:R-:W-:-:S07]  /*0d10*/  MOV R20, R10 ;  /* 0x0000000a00147202 */ /* 0x000fce0000000f00 */
[----:B------:R-:W-:Y:S05]  /*0d20*/  WARPSYNC.COLLECTIVE R17, `(.L_x_102) ;  /* 0x0000000011087348 */ /* 0x000fea0003c00000 */
[----:B------:R0:W1:Y:S02]  /*0d30*/  SHFL.BFLY P2, R18, R20, R19, R22 ;  /* 0x0c00001314127389 */ /* 0x0000640000040016 */
[----:B01----:R-:W-:Y:S01]  /*0d40*/  ENDCOLLECTIVE ;  /* 0x000000000000791b */ /* 0x003fe20003800000 */
.L_x_102:
[----:B------:R-:W-:Y:S01]  /*0d50*/  MOV R20, R9 ;  /* 0x0000000900147202 */ /* 0x000fe20000000f00 */
[----:B------:R-:W-:Y:S01]  /*0d60*/  IMAD.MOV.U32 R19, RZ, RZ, 0x1 ;  /* 0x00000001ff137424 */ /* 0x000fe200078e00ff */
[----:B------:R-:W-:-:S07]  /*0d70*/  MOV R11, R18 ;  /* 0x00000012000b7202 */ /* 0x000fce0000000f00 */
[----:B------:R-:W-:Y:S05]  /*0d80*/  WARPSYNC.COLLECTIVE R17, `(.L_x_103) ;  /* 0x0000000011087348 */ /* 0x000fea0003c00000 */
[----:B------:R0:W1:Y:S02]  /*0d90*/  SHFL.BFLY P2, R18, R20, R19, R22 ;  /* 0x0c00001314127389 */ /* 0x0000640000040016 */
[----:B01----:R-:W-:Y:S01]  /*0da0*/  ENDCOLLECTIVE ;  /* 0x000000000000791b */ /* 0x003fe20003800000 */
.L_x_103:
[----:B------:R-:W-:Y:S01]  /*0db0*/  IMAD.MOV.U32 R19, RZ, RZ, 0x2 ;  /* 0x00000002ff137424 */ /* 0x000fe200078e00ff */
[----:B------:R-:W-:-:S05]  /*0dc0*/  MOV R12, R18 ;  /* 0x00000012000c7202 */ /* 0x000fca0000000f00 */
[----:B------:R-:W-:-:S05]  /*0dd0*/  FADD.FTZ R14, R9, R12 ;  /* 0x0000000c090e7221 */ /* 0x000fca0000010000 */
[----:B------:R-:W-:-:S07]  /*0de0*/  MOV R20, R14 ;  /* 0x0000000e00147202 */ /* 0x000fce0000000f00 */
[----:B------:R-:W-:Y:S05]  /*0df0*/  WARPSYNC.COLLECTIVE R17, `(.L_x_104) ;  /* 0x0000000011087348 */ /* 0x000fea0003c00000 */
[----:B------:R0:W1:Y:S02]  /*0e00*/  SHFL.BFLY P2, R18, R20, R19, R22 ;  /* 0x0c00001314127389 */ /* 0x0000640000040016 */
[----:B01----:R-:W-:Y:S01]  /*0e10*/  ENDCOLLECTIVE ;  /* 0x000000000000791b */ /* 0x003fe20003800000 */
.L_x_104:
[----:B------:R-:W-:Y:S01]  /*0e20*/  IMAD.MOV.U32 R19, RZ, RZ, 0x4 ;  /* 0x00000004ff137424 */ /* 0x000fe200078e00ff */
[----:B------:R-:W-:-:S05]  /*0e30*/  MOV R13, R18 ;  /* 0x00000012000d7202 */ /* 0x000fca0000000f00 */
[----:B------:R-:W-:-:S05]  /*0e40*/  FADD.FTZ R15, R14, R13 ;  /* 0x0000000d0e0f7221 */ /* 0x000fca0000010000 */
[----:B------:R-:W-:-:S07]  /*0e50*/  MOV R20, R15 ;  /* 0x0000000f00147202 */ /* 0x000fce0000000f00 */
[----:B------:R-:W-:Y:S05]  /*0e60*/  WARPSYNC.COLLECTIVE R17, `(.L_x_105) ;  /* 0x0000000011087348 */ /* 0x000fea0003c00000 */
[----:B------:R0:W1:Y:S02]  /*0e70*/  SHFL.BFLY P2, R18, R20, R19, R22 ;  /* 0x0c00001314127389 */ /* 0x0000640000040016 */
[----:B01----:R-:W-:Y:S01]  /*0e80*/  ENDCOLLECTIVE ;  /* 0x000000000000791b */ /* 0x003fe20003800000 */
.L_x_105:
[----:B------:R-:W-:Y:S01]  /*0e90*/  HFMA2.MMA R19, -RZ, RZ, 0, 4.76837158203125e-07 ;  /* 0x00000008ff137435 */ /* 0x000fe200000001ff */
[----:B------:R-:W-:-:S05]  /*0ea0*/  MOV R16, R18 ;  /* 0x0000001200107202 */ /* 0x000fca0000000f00 */
[----:B------:R-:W-:-:S05]  /*0eb0*/  FADD.FTZ R16, R15, R16 ;  /* 0x000000100f107221 */ /* 0x000fca0000010000 */
[----:B------:R-:W-:-:S07]  /*0ec0*/  MOV R20, R16 ;  /* 0x0000001000147202 */ /* 0x000fce0000000f00 */
[----:B------:R-:W-:Y:S05]  /*0ed0*/  WARPSYNC.COLLECTIVE R17, `(.L_x_106) ;  /* 0x0000000011087348 */ /* 0x000fea0003c00000 */
[----:B------:R0:W1:Y:S02]  /*0ee0*/  SHFL.BFLY P2, R18, R20, R19, R22 ;  /* 0x0c00001314127389 */ /* 0x0000640000040016 */
[----:B01----:R-:W-:Y:S01]  /*0ef0*/  ENDCOLLECTIVE ;  /* 0x000000000000791b */ /* 0x003fe20003800000 */
.L_x_106:
[----:B------:R-:W-:Y:S01]  /*0f00*/  HFMA2.MMA R19, -RZ, RZ, 0, 9.5367431640625e-07 ;  /* 0x00000010ff137435 */ /* 0x000fe200000001ff */
[----:B------:R-:W-:-:S04]  /*0f10*/  IMAD.MOV.U32 R9, RZ, RZ, R18 ;  /* 0x000000ffff097224 */ /* 0x000fc800078e0012 */
[----:B------:R-:W-:-:S05]  /*0f20*/  FADD.FTZ R9, R16, R9 ;  /* 0x0000000910097221 */ /* 0x000fca0000010000 */
[----:B------:R-:W-:-:S07]  /*0f30*/  MOV R20, R9 ;  /* 0x0000000900147202 */ /* 0x000fce0000000f00 */
[----:B------:R-:W-:Y:S05]  /*0f40*/  WARPSYNC.COLLECTIVE R17, `(.L_x_107) ;  /* 0x0000000011087348 */ /* 0x000fea0003c00000 */
[----:B------:R0:W1:Y:S02]  /*0f50*/  SHFL.BFLY P2, R18, R20, R19, R22 ;  /* 0x0c00001314127389 */ /* 0x0000640000040016 */
[----:B01----:R-:W-:Y:S01]  /*0f60*/  ENDCOLLECTIVE ;  /* 0x000000000000791b */ /* 0x003fe20003800000 */
.L_x_107:
[----:B------:R-:W-:Y:S01]  /*0f70*/  MOV R14, R18 ;  /* 0x00000012000e7202 */ /* 0x000fe20000000f00 */
[----:B------:R-:W-:Y:S06]  /*0f80*/  BRA `(.L_x_108) ;  /* 0xfffffff8007c7947 */ /* 0x000fec000383ffff */
.L_x_109:
        /* <DEDUP_REMOVED lines=15> */
.L_x_5378:


//--------------------- .text._ZN10layer_norm13ln_bwd_kernelINS_13Kernel_traitsI6__halffS2_fjLj65536ELj8ELj1ELj8ELj16ENS_18Kernel_traits_baseILj65536ES2_fS2_fjLj256EEEEEEEvNS_9BwdParamsE --------------------------
	.section	.text._ZN10layer_norm13ln_bwd_kernelINS_13Kernel_traitsI6__halffS2_fjLj65536ELj8ELj1ELj8ELj16ENS_18Kernel_traits_baseILj65536ES2_fS2_fjLj256EEEEEEEvNS_9BwdParamsE,"ax",@progbits
	.align	128
        .global         _ZN10layer_norm13ln_bwd_kernelINS_13Kernel_traitsI6__halffS2_fjLj65536ELj8ELj1ELj8ELj16ENS_18Kernel_traits_baseILj65536ES2_fS2_fjLj256EEEEEEEvNS_9BwdParamsE
        .type           _ZN10layer_norm13ln_bwd_kernelINS_13Kernel_traitsI6__halffS2_fjLj65536ELj8ELj1ELj8ELj16ENS_18Kernel_traits_baseILj65536ES2_fS2_fjLj256EEEEEEEvNS_9BwdParamsE,@function
        .size           _ZN10layer_norm13ln_bwd_kernelINS_13Kernel_traitsI6__halffS2_fjLj65536ELj8ELj1ELj8ELj16ENS_18Kernel_traits_baseILj65536ES2_fS2_fjLj256EEEEEEEvNS_9BwdParamsE,(.L_x_5379 - _ZN10layer_norm13ln_bwd_kernelINS_13Kernel_traitsI6__halffS2_fjLj65536ELj8ELj1ELj8ELj16ENS_18Kernel_traits_baseILj65536ES2_fS2_fjLj256EEEEEEEvNS_9BwdParamsE)
        .other          _ZN10layer_norm13ln_bwd_kernelINS_13Kernel_traitsI6__halffS2_fjLj65536ELj8ELj1ELj8ELj16ENS_18Kernel_traits_baseILj65536ES2_fS2_fjLj256EEEEEEEvNS_9BwdParamsE,@"STO_CUDA_ENTRY STV_DEFAULT"
_ZN10layer_norm13ln_bwd_kernelINS_13Kernel_traitsI6__halffS2_fjLj65536ELj8ELj1ELj8ELj16ENS_18Kernel_traits_baseILj65536ES2_fS2_fjLj256EEEEEEEvNS_9BwdParamsE:
.text._ZN10layer_norm13ln_bwd_kernelINS_13Kernel_traitsI6__halffS2_fjLj65536ELj8ELj1ELj8ELj16ENS_18Kernel_traits_baseILj65536ES2_fS2_fjLj256EEEEEEEvNS_9BwdParamsE:
        /* <DEDUP_REMOVED lines=93> */
[----:B------:R-:W-:Y:S01]  /*05d0*/  HADD2.F32 R103, -RZ, R104.H0_H0 ;  /* 0x20000068ff677230 */ /* 0x000fe20000004100 */
[----:B------:R-:W-:Y:S01]  /*05e0*/  SHF.R.U32.HI R154, RZ, 0x10, R105 ;  /* 0x00000010ff9a7819 */ /* 0x000fe20000011669 */
[----:B------:R-:W-:Y:S01]  /*05f0*/  HADD2.F32 R107, -RZ, R108.H0_H0 ;  /* 0x2000006cff6b7230 */ /* 0x000fe20000004100 */
[--C-:B------:R-:W-:Y:S01]  /*0600*/  SHF.R.U64 R156, R108, 0x10, R109.reuse ;  /* 0x000000106c9c7819 */ /* 0x100fe2000000126d */
        /* <DEDUP_REMOVED lines=12> */
[----:B------:R-:W-:Y:S01]  /*06d0*/  HFMA2.MMA R186, -RZ, RZ, 0, 5.9604644775390625e-08 ;  /* 0x00000001ffba7435 */ /* 0x000fe200000001ff */
        /* <DEDUP_REMOVED lines=14> */
[----:B------:R-:W-:Y:S01]  /*07c0*/  CS2R R150, SRZ ;  /* 0x0000000000967805 */ /* 0x000fe2000001ff00 */
[----:B------:R-:W-:Y:S01]  /*07d0*/  HADD2.F32 R133, -RZ, R133.H0_H0 ;  /* 0x20000085ff857230 */ /* 0x000fe20000004100 */
[----:B0-----:R-:W-:-:S02]  /*07e0*/  CS2R R6, SRZ ;  /* 0x0000000000067805 */ /* 0x001fc4000001ff00 */
[----:B------:R-:W-:Y:S02]  /*07f0*/  CS2R R24, SRZ ;  /* 0x0000000000187805 */ /* 0x000fe4000001ff00 */
[----:B------:R-:W-:Y:S02]  /*0800*/  CS2R R26, SRZ ;  /* 0x00000000001a7805 */ /* 0x000fe4000001ff00 */
[----:B------:R-:W-:Y:S02]  /*0810*/  CS2R R28, SRZ ;  /* 0x00000000001c7805 */ /* 0x000fe4000001ff00 */
[----:B------:R-:W-:Y:S02]  /*0820*/  CS2R R88, SRZ ;  /* 0x0000000000587805 */ /* 0x000fe4000001ff00 */
[----:B------:R-:W-:Y:S02]  /*0830*/  MOV R55, RZ ;  /* 0x000000ff00377202 */ /* 0x000fe40000000f00 */
        /* <DEDUP_REMOVED lines=17> */
[----:B------:R-:W-:Y:S01]  /*0950*/  CS2R R52, SRZ ;  /* 0x0000000000347805 */ /* 0x000fe2000001ff00 */
[----:B------:R-:W-:Y:S02]  /*0960*/  HADD2.F32 R152, -RZ, R152.H0_H0 ;  /* 0x20000098ff987230 */ /* 0x000fe40000004100 */
[----:B------:R-:W-:-:S02]  /*0970*/  HADD2.F32 R154, -RZ, R154.H0_H0 ;  /* 0x2000009aff9a7230 */ /* 0x000fc40000004100 */
[----:B------:R-:W-:Y:S02]  /*0980*/  HADD2.F32 R156, -RZ, R156.H0_H0 ;  /* 0x2000009cff9c7230 */ /* 0x000fe40000004100 */
[----:B------:R-:W-:Y:S02]  /*0990*/  HADD2.F32 R158, -RZ, R158.H0_H0 ;  /* 0x2000009eff9e7230 */ /* 0x000fe40000004100 */
[----:B------:R-:W-:Y:S02]  /*09a0*/  HADD2.F32 R160, -RZ, R160.H0_H0 ;  /* 0x200000a0ffa07230 */ /* 0x000fe40000004100 */
[----:B------:R-:W-:Y:S02]  /*09b0*/  HADD2.F32 R162, -RZ, R162.H0_H0 ;  /* 0x200000a2ffa27230 */ /* 0x000fe40000004100 */
        /* <DEDUP_REMOVED lines=9> */
[----:B------:R-:W-:Y:S01]  /*0a50*/  HADD2.F32 R182, -RZ, R182.H0_H0 ;  /* 0x200000b6ffb67230 */ /* 0x000fe20000004100 */
[--C-:B--2---:R-:W-:Y:S01]  /*0a60*/  SHF.R.U64 R153, R8, 0x10, R9.reuse ;  /* 0x0000001008997819 */ /* 0x104fe20000001209 */
[----:B------:R-:W-:Y:S01]  /*0a70*/  HADD2.F32 R102, -RZ, R8.H0_H0 ;  /* 0x20000008ff667230 */ /* 0x000fe20000004100 */
[----:B------:R-:W-:Y:S01]  /*0a80*/  SHF.R.U32.HI R155, RZ, 0x10, R9 ;  /* 0x00000010ff9b7819 */ /* 0x000fe20000011609 */
[----:B------:R-:W-:Y:S01]  /*0a90*/  HADD2.F32 R104, -RZ, R9.H0_H0 ;  /* 0x20000009ff687230 */ /* 0x000fe20000004100 */
[--C-:B---3--:R-:W-:Y:S01]  /*0aa0*/  SHF.R.U64 R157, R10, 0x10, R11.reuse ;  /* 0x000000100a9d7819 */ /* 0x108fe2000000120b */
[----:B------:R-:W-:Y:S01]  /*0ab0*/  HADD2.F32 R106, -RZ, R10.H0_H0 ;  /* 0x2000000aff6a7230 */ /* 0x000fe20000004100 */
[----:B------:R-:W-:Y:S01]  /*0ac0*/  SHF.R.U32.HI R159, RZ, 0x10, R11 ;  /* 0x00000010ff9f7819 */ /* 0x000fe2000001160b */
[----:B------:R-:W-:Y:S01]  /*0ad0*/  HADD2.F32 R108, -RZ, R11.H0_H0 ;  /* 0x2000000bff6c7230 */ /* 0x000fe20000004100 */
[--C-:B----4-:R-:W-:Y:S01]  /*0ae0*/  SHF.R.U64 R161, R12, 0x10, R13.reuse ;  /* 0x000000100ca17819 */ /* 0x110fe2000000120d */
        /* <DEDUP_REMOVED lines=23> */
[----:B------:R-:W-:-:S02]  /*0c60*/  CS2R R8, SRZ ;  /* 0x0000000000087805 */ /* 0x000fc4000001ff00 */
[----:B------:R-:W-:Y:S02]  /*0c70*/  CS2R R10, SRZ ;  /* 0x00000000000a7805 */ /* 0x000fe4000001ff00 */
[----:B------:R-:W-:Y:S02]  /*0c80*/  CS2R R12, SRZ ;  /* 0x00000000000c7805 */ /* 0x000fe4000001ff00 */
[----:B------:R-:W-:Y:S02]  /*0c90*/  CS2R R14, SRZ ;  /* 0x00000000000e7805 */ /* 0x000fe4000001ff00 */
[----:B------:R-:W-:Y:S02]  /*0ca0*/  CS2R R16, SRZ ;  /* 0x0000000000107805 */ /* 0x000fe4000001ff00 */
[----:B------:R-:W-:Y:S02]  /*0cb0*/  CS2R R18, SRZ ;  /* 0x0000000000127805 */ /* 0x000fe4000001ff00 */
[----:B------:R-:W-:-:S02]  /*0cc0*/  CS2R R20, SRZ ;  /* 0x0000000000147805 */ /* 0x000fc4000001ff00 */
[----:B------:R-:W-:Y:S01]  /*0cd0*/  CS2R R22, SRZ ;  /* 0x0000000000167805 */ /* 0x000fe2000001ff00 */
        /* <DEDUP_REMOVED lines=15> */
[----:B------:R-:W-:-:S07]  /*0dd0*/  HADD2.F32 R183, -RZ, R183.H0_H0 ;  /* 0x200000b7ffb77230 */ /* 0x000fce0000004100 */
.L_x_116:
        /* <DEDUP_REMOVED lines=39> */
[----:B-----5:R-:W-:-:S05]  /*1050*/  @!P0 IMAD.WIDE R140, R54, 0x4, R138 ;  /* 0x00000004368c8825 */ /* 0x020fca00078e028a */
[----:B------:R-:W5:Y:S01]  /*1060*/  @!P0 LDC.64 R138, c[0x0][0x220] ;  /* 0x00008800ff8a8b82 */ /* 0x000f620000000a00 */
[----:B0-----:R-:W-:-:S07]  /*1070*/  @!P0 IMAD.WIDE.U32 R200, R191, 0x10, R136 ;  /* 0x00000010bfc88825 */ /* 0x001fce00078e0088 */
        /* <DEDUP_REMOVED lines=10> */
[----:B------:R-:W1:Y:S02]  /*1120*/  LDC.64 R138, c[0x0][0x238] ;  /* 0x00008e00ff8a7b82 */ /* 0x000e640000000a00 */
[----:B0-----:R-:W-:-:S06]  /*1130*/  @!P0 IMAD.WIDE.U32 R142, R185, 0x10, R136 ;  /* 0x00000010b98e8825 */ /* 0x001fcc00078e0088 */
[----:B------:R-:W0:Y:S01]  /*1140*/  @!P0 LDC.64 R136, c[0x0][0x220] ;  /* 0x00008800ff888b82 */ /* 0x000e220000000a00 */
        /* <DEDUP_REMOVED lines=56> */
[----:B------:R-:W-:Y:S01]  /*14d0*/  @P0 FADD.FTZ R203, -R105, R58 ;  /* 0x0000003a69cb0221 */ /* 0x000fe20000010100 */
[----:B------:R-:W-:-:S04]  /*14e0*/  @!P0 FADD.FTZ R227, R58, -R188 ;  /* 0x800000bc3ae38221 */ /* 0x000fc80000010000 */
[----:B------:R-:W3:Y:S08]  /*14f0*/  @P0 MUFU.RCP R56, R128 ;  /* 0x0000008000380308 */ /* 0x000ef00000001000 */
[----:B------:R-:W3:Y:S01]  /*1500*/  @P0 MUFU.RCP R58, R179 ;  /* 0x000000b3003a0308 */ /* 0x000ee20000001000 */
[----:B----4-:R-:W-:Y:S01]  /*1510*/  @!P0 FADD.FTZ R233, R64, -R188 ;  /* 0x800000bc40e98221 */ /* 0x010fe20000010000 */
[----:B------:R-:W-:Y:S01]  /*1520*/  @P0 FADD.FTZ R237, -R160, R65 ;  /* 0x00000041a0ed0221 */ /* 0x000fe20000010100 */
[----:B------:R-:W-:Y:S01]  /*1530*/  @P0 FADD.FTZ R209, -R109, R62 ;  /* 0x0000003e6dd10221 */ /* 0x000fe20000010100 */
[----:B------:R-:W-:Y:S01]  /*1540*/  @!P0 FADD.FTZ R231, R62, -R188 ;  /* 0x800000bc3ee78221 */ /* 0x000fe20000010000 */
[----:B------:R-:W-:Y:S01]  /*1550*/  @P0 FADD.FTZ R213, -R107, R60 ;  /* 0x0000003c6bd50221 */ /* 0x000fe20000010100 */
[----:B------:R-:W-:Y:S01]  /*1560*/  @!P0 FADD.FTZ R229, R60, -R188 ;  /* 0x800000bc3ce58221 */ /* 0x000fe20000010000 */
[----:B------:R-:W-:Y:S01]  /*1570*/  @P0 FADD.FTZ R62, -R113, R66 ;  /* 0x00000042713e0221 */ /* 0x000fe20000010100 */
[----:B------:R-:W-:Y:S01]  /*1580*/  @P0 FADD.FTZ R60, -R111, R64 ;  /* 0x000000406f3c0221 */ /* 0x000fe20000010100 */
[----:B------:R-:W-:-:S02]  /*1590*/  @P0 FADD.FTZ R64, -R117, R70 ;  /* 0x0000004675400221 */ /* 0x000fc40000010100 */
        /* <DEDUP_REMOVED lines=11> */
[----:B------:R-:W-:Y:S01]  /*1650*/  @P0 FADD.FTZ R251, -R170, R75 ;  /* 0x0000004baafb0221 */ /* 0x000fe20000010100 */
[----:B------:R-:W-:Y:S01]  /*1660*/  @P0 FADD.FTZ R76, -R172, R77 ;  /* 0x0000004dac4c0221 */ /* 0x000fe20000010100 */
[----:B------:R-:W-:Y:S01]  /*1670*/  @P0 FMUL.FTZ R221, R62, R221 ;  /* 0x000000dd3edd0220 */ /* 0x000fe20000410000 */
[----:B------:R-:W-:Y:S01]  /*1680*/  @P0 FMUL.FTZ R190, R239, R190 ;  /* 0x000000beefbe0220 */ /* 0x000fe20000410000 */
[----:B------:R-:W0:Y:S01]  /*1690*/  @P0 MUFU.RCP R62, R181 ;  /* 0x000000b5003e0308 */ /* 0x000e220000001000 */
[----:B------:R-:W-:Y:S01]  /*16a0*/  @P0 FADD.FTZ R249, -R121, R74 ;  /* 0x0000004a79f90221 */ /* 0x000fe20000010100 */
[----:B------:R-:W-:Y:S01]  /*16b0*/  @P0 FMUL.FTZ R223, R64, R223 ;  /* 0x000000df40df0220 */ /* 0x000fe20000410000 */
[----:B------:R-:W-:Y:S01]  /*16c0*/  @P0 FMUL.FTZ R217, R60, R217 ;  /* 0x000000d93cd90220 */ /* 0x000fe20000410000 */
[----:B------:R-:W-:Y:S01]  /*16d0*/  @!P0 FADD.FTZ R239, R70, -R188 ;  /* 0x800000bc46ef8221 */ /* 0x000fe20000010000 */
[----:B------:R-:W-:Y:S01]  /*16e0*/  @P0 FMUL.FTZ R198, R251, R198 ;  /* 0x000000c6fbc60220 */ /* 0x000fe20000410000 */
[----:B------:R-:W-:Y:S01]  /*16f0*/  @P0 FMUL.FTZ R76, R76, R210 ;  /* 0x000000d24c4c0220 */ /* 0x000fe20000410000 */
[----:B------:R-:W-:Y:S01]  /*1700*/  @P0 FADD.FTZ R243, -R166, R71 ;  /* 0x00000047a6f30221 */ /* 0x000fe20000010100 */
[----:B------:R-:W1:Y:S01]  /*1710*/  @P0 MUFU.RCP R64, R132 ;  /* 0x0000008400400308 */ /* 0x000e620000001000 */
[----:B------:R-:W-:Y:S01]  /*1720*/  @P0 FADD.FTZ R70, -R125, R78 ;  /* 0x0000004e7d460221 */ /* 0x000fe20000010100 */
[--C-:B------:R-:W-:Y:S01]  /*1730*/  @!P0 FADD.FTZ R251, R78, -R188.reuse ;  /* 0x800000bc4efb8221 */ /* 0x100fe20000010000 */
[----:B------:R-:W-:Y:S01]  /*1740*/  @!P0 FADD.FTZ R245, R75, -R188 ;  /* 0x800000bc4bf58221 */ /* 0x000fe20000010000 */
[----:B------:R-:W-:Y:S01]  /*1750*/  @P0 FADD.FTZ R78, -R174, R79 ;  /* 0x0000004fae4e0221 */ /* 0x000fe20000010100 */
[----:B------:R-:W-:Y:S01]  /*1760*/  @P0 FADD.FTZ R241, -R164, R69 ;  /* 0x00000045a4f10221 */ /* 0x000fe20000010100 */
[----:B------:R-:W-:-:S02]  /*1770*/  @P0 FMUL.FTZ R75, R249, R214 ;  /* 0x000000d6f94b0220 */ /* 0x000fc40000410000 */
[----:B------:R-:W4:Y:S01]  /*1780*/  @P0 MUFU.RCP R60, R130 ;  /* 0x00000082003c0308 */ /* 0x000f220000001000 */
[--C-:B------:R-:W-:Y:S01]  /*1790*/  @!P0 FADD.FTZ R249, R77, -R188.reuse ;  /* 0x800000bc4df98221 */ /* 0x100fe20000010000 */
[----:B------:R-:W-:Y:S01]  /*17a0*/  @!P0 FADD.FTZ R235, R66, -R188 ;  /* 0x800000bc42eb8221 */ /* 0x000fe20000010000 */
[----:B------:R-:W-:Y:S01]  /*17b0*/  @P0 FMUL.FTZ R194, R243, R194 ;  /* 0x000000c2f3c20220 */ /* 0x000fe20000410000 */
[----:B------:R-:W-:-:S04]  /*17c0*/  @P0 FMUL.FTZ R77, R68, R212 ;  /* 0x000000d4444d0220 */ /* 0x000fc80000410000 */
[----:B------:R-:W5:Y:S01]  /*17d0*/  @P0 MUFU.RCP R210, R183 ;  /* 0x000000b700d20308 */ /* 0x000f620000001000 */
[----:B------:R-:W-:Y:S01]  /*17e0*/  @P0 FADD.FTZ R205, -R152, R57 ;  /* 0x0000003998cd0221 */ /* 0x000fe20000010100 */
[--C-:B------:R-:W-:Y:S01]  /*17f0*/  @!P0 FADD.FTZ R243, R74, -R188.reuse ;  /* 0x800000bc4af38221 */ /* 0x100fe20000010000 */
[----:B------:R-:W-:Y:S01]  /*1800*/  @!P0 FADD.FTZ R66, R79, -R188 ;  /* 0x800000bc4f428221 */ /* 0x000fe20000010000 */
[----:B------:R-:W-:Y:S01]  /*1810*/  @P0 FMUL.FTZ R78, R78, R206 ;  /* 0x000000ce4e4e0220 */ /* 0x000fe20000410000 */
[----:B------:R-:W-:Y:S01]  /*1820*/  @P0 FADD.FTZ R68, -R127, R80 ;  /* 0x000000507f440221 */ /* 0x000fe20000010100 */
[----:B------:R-:W-:Y:S01]  /*1830*/  @!P0 FADD.FTZ R57, R57, -R188 ;  /* 0x800000bc39398221 */ /* 0x000fe20000010000 */
[----:B------:R-:W-:Y:S01]  /*1840*/  @P0 FMUL.FTZ R196, R241, R196 ;  /* 0x000000c4f1c40220 */ /* 0x000fe20000410000 */
[----:B------:R-:W-:Y:S01]  /*1850*/  @P0 FMUL.FTZ R79, R70, R208 ;  /* 0x000000d0464f0220 */ /* 0x000fe20000410000 */
[----:B------:R-:W-:Y:S01]  /*1860*/  @P0 FADD.FTZ R74, -R129, R82 ;  /* 0x00000052814a0221 */ /* 0x000fe20000010100 */
[--C-:B--2---:R-:W-:Y:S01]  /*1870*/  @!P0 FADD.FTZ R206, R82, -R188.reuse ;  /* 0x800000bc52ce8221 */ /* 0x104fe20000010000 */
[--C-:B------:R-:W-:Y:S01]  /*1880*/  @!P0 FADD.FTZ R241, R72, -R188.reuse ;  /* 0x800000bc48f18221 */ /* 0x100fe20000010000 */
[----:B------:R-:W-:Y:S01]  /*1890*/  @!P0 FADD.FTZ R70, R80, -R188 ;  /* 0x800000bc50468221 */ /* 0x000fe20000010000 */
[----:B------:R-:W-:Y:S01]  /*18a0*/  @P0 FADD.FTZ R82, -R178, R83 ;  /* 0x00000053b2520221 */ /* 0x000fe20000010100 */
[----:B------:R-:W-:Y:S01]  /*18b0*/  @P0 FADD.FTZ R80, -R176, R81 ;  /* 0x00000051b0500221 */ /* 0x000fe20000010100 */
[----:B------:R-:W-:Y:S01]  /*18c0*/  @!P0 FADD.FTZ R72, R81, -R188 ;  /* 0x800000bc51488221 */ /* 0x000fe20000010000 */
[----:B------:R-:W-:Y:S01]  /*18d0*/  @P0 FADD.FTZ R201, -R154, R59 ;  /* 0x0000003b9ac90221 */ /* 0x000fe20000010100 */
[----:B------:R-:W-:Y:S01]  /*18e0*/  @P0 FMUL.FTZ R205, R205, R216 ;  /* 0x000000d8cdcd0220 */ /* 0x000fe20000410000 */
[--C-:B------:R-:W-:Y:S01]  /*18f0*/  @!P0 FADD.FTZ R208, R83, -R188.reuse ;  /* 0x800000bc53d08221 */ /* 0x100fe20000010000 */
[----:B------:R-:W-:Y:S01]  /*1900*/  @P0 FMUL.FTZ R81, R68, R204 ;  /* 0x000000cc44510220 */ /* 0x000fe20000410000 */
[----:B------:R-:W-:Y:S01]  /*1910*/  @!P0 FADD.FTZ R59, R59, -R188 ;  /* 0x800000bc3b3b8221 */ /* 0x000fe20000010000 */
[----:B---3--:R-:W-:Y:S01]  /*1920*/  @P0 FMUL.FTZ R83, R74, R56 ;  /* 0x000000384a530220 */ /* 0x008fe20000410000 */
[----:B------:R-:W-:Y:S01]  /*1930*/  @P0 FADD.FTZ R68, -R180, R85 ;  /* 0x00000055b4440221 */ /* 0x000fe20000010100 */
[----:B------:R-:W-:Y:S01]  /*1940*/  @!P0 FMUL.FTZ R205, R184, R57 ;  /* 0x00000039b8cd8220 */ /* 0x000fe20000410000 */
[----:B------:R-:W-:Y:S01]  /*1950*/  @P0 FMUL.FTZ R186, R186, R207 ;  /* 0x000000cfbaba0220 */ /* 0x000fe20000410000 */
[----:B------:R-:W-:Y:S01]  /*1960*/  @P0 FMUL.FTZ R82, R82, R58 ;  /* 0x0000003a52520220 */ /* 0x000fe20000410000 */
[----:B------:R-:W-:Y:S01]  /*1970*/  @!P0 FADD.FTZ R74, R85, -R188 ;  /* 0x800000bc554a8221 */ /* 0x000fe20000010000 */
[----:B------:R-:W-:Y:S01]  /*1980*/  MOV R57, R134 ;  /* 0x0000008600397202 */ /* 0x000fe20000000f00 */
[----:B------:R-:W-:Y:S01]  /*1990*/  @P0 FADD.FTZ R211, -R156, R61 ;  /* 0x0000003d9cd30221 */ /* 0x000fe20000010100 */
[----:B------:R-:W-:Y:S01]  /*19a0*/  @P0 FADD.FTZ R207, -R158, R63 ;  /* 0x0000003f9ecf0221 */ /* 0x000fe20000010100 */
[----:B------:R-:W-:Y:S01]  /*19b0*/  @P0 FMUL.FTZ R80, R80, R202 ;  /* 0x000000ca50500220 */ /* 0x000fe20000410000 */
[----:B------:R-:W-:Y:S01]  /*19c0*/  @P0 FADD.FTZ R56, -R131, R84 ;  /* 0x0000005483380221 */ /* 0x000fe20000010100 */
[----:B------:R-:W-:Y:S01]  /*19d0*/  @!P0 FADD.FTZ R58, R84, -R188 ;  /* 0x800000bc543a8221 */ /* 0x000fe20000010000 */
[----:B------:R-:W-:Y:S01]  /*19e0*/  @P0 FADD.FTZ R85, -R133, R86 ;  /* 0x0000005685550221 */ /* 0x000fe20000010100 */
[----:B------:R-:W-:Y:S01]  /*19f0*/  @P0 FMUL.FTZ R201, R201, R220 ;  /* 0x000000dcc9c90220 */ /* 0x000fe20000410000 */
[--C-:B------:R-:W-:Y:S01]  /*1a00*/  @!P0 FADD.FTZ R61, R61, -R188.reuse ;  /* 0x800000bc3d3d8221 */ /* 0x100fe20000010000 */
        /* <DEDUP_REMOVED lines=8> */
[----:B------:R-:W-:Y:S01]  /*1a90*/  @!P0 FADD.FTZ R188, R87, -R188 ;  /* 0x800000bc57bc8221 */ /* 0x000fe20000010000 */
[----:B0-----:R-:W-:Y:S01]  /*1aa0*/  @P0 FMUL.FTZ R86, R68, R62 ;  /* 0x0000003e44560220 */ /* 0x001fe20000410000 */
[C---:B------:R-:W-:Y:S01]  /*1ab0*/  @!P0 FMUL.FTZ R201, R184.reuse, R59 ;  /* 0x0000003bb8c98220 */ /* 0x040fe20000410000 */
[----:B------:R-:W-:Y:S01]  /*1ac0*/  @!P0 FMUL.FTZ R86, R184, R74 ;  /* 0x0000004ab8568220 */ /* 0x000fe20000410000 */
[----:B------:R-:W-:Y:S01]  /*1ad0*/  SHF.R.U64 R214, R134, 0x10, R135 ;  /* 0x0000001086d67819 */ /* 0x000fe20000001287 */
[----:B-1----:R-:W-:Y:S01]  /*1ae0*/  @P0 FMUL.FTZ R85, R85, R64 ;  /* 0x0000004055550220 */ /* 0x002fe20000410000 */
[----:B------:R-:W-:Y:S01]  /*1af0*/  MOV R59, R136 ;  /* 0x00000088003b7202 */ /* 0x000fe20000000f00 */
[----:B------:R-:W-:Y:S01]  /*1b00*/  HADD2.F32 R74, -RZ, R57.H0_H0 ;  /* 0x20000039ff4a7230 */ /* 0x000fe20000004100 */
        /* <DEDUP_REMOVED lines=10> */
[----:B------:R-:W-:Y:S01]  /*1bb0*/  @!P0 FMUL.FTZ R200, R184, R73 ;  /* 0x00000049b8c88220 */ /* 0x000fe20000410000 */
[----:B------:R-:W-:-:S02]  /*1bc0*/  MOV R68, R147 ;  /* 0x0000009300447202 */ /* 0x000fc40000000f00 */
[----:B------:R-:W-:Y:S01]  /*1bd0*/  SHF.R.U32.HI R202, RZ, 0x10, R147 ;  /* 0x00000010ffca7819 */ /* 0x000fe20000011693 */
[----:B------:R-:W-:Y:S01]  /*1be0*/  @P0 FMUL.FTZ R213, R213, R222 ;  /* 0x000000ded5d50220 */ /* 0x000fe20000410000 */
[----:B------:R-:W-:Y:S01]  /*1bf0*/  MOV R58, R135 ;  /* 0x00000087003a7202 */ /* 0x000fe20000000f00 */
[----:B------:R-:W-:Y:S01]  /*1c00*/  HADD2.F32 R214, -RZ, R214.H0_H0 ;  /* 0x200000d6ffd67230 */ /* 0x000fe20000004100 */
[----:B------:R-:W-:Y:S01]  /*1c10*/  SHF.R.U32.HI R212, RZ, 0x10, R141 ;  /* 0x00000010ffd47819 */ /* 0x000fe2000001168d */
[----:B------:R-:W-:Y:S01]  /*1c20*/  HADD2.F32 R73, -RZ, R59.H0_H0 ;  /* 0x2000003bff497230 */ /* 0x000fe20000004100 */
[--C-:B------:R-:W-:Y:S02]  /*1c30*/  SHF.R.U64 R188, R144, 0x10, R145.reuse ;  /* 0x0000001090bc7819 */ /* 0x100fe40000001291 */
[----:B------:R-:W-:Y:S02]  /*1c40*/  MOV R72, R145 ;  /* 0x0000009100487202 */ /* 0x000fe40000000f00 */
[----:B------:R-:W-:Y:S01]  /*1c50*/  SHF.R.U32.HI R147, RZ, 0x10, R145 ;  /* 0x00000010ff937819 */ /* 0x000fe20000011691 */
[----:B------:R-:W-:Y:S01]  /*1c60*/  @!P0 FMUL.FTZ R213, R184, R229 ;  /* 0x000000e5b8d58220 */ /* 0x000fe20000410000 */
[----:B------:R-:W-:Y:S01]  /*1c70*/  SHF.R.U32.HI R145, RZ, 0x10, R149 ;  /* 0x00000010ff917819 */ /* 0x000fe20000011695 */
[C---:B------:R-:W-:Y:S01]  /*1c80*/  FADD.FTZ R101, R74.reuse, R101 ;  /* 0x000000654a657221 */ /* 0x040fe20000010000 */
[----:B------:R-:W-:Y:S01]  /*1c90*/  FFMA.FTZ R151, R74, R186, R151 ;  /* 0x000000ba4a977223 */ /* 0x000fe20000010097 */
[----:B------:R-:W-:Y:S01]  /*1ca0*/  @P0 FMUL.FTZ R203, R203, R218 ;  /* 0x000000dacbcb0220 */ /* 0x000fe20000410000 */
[C---:B------:R-:W-:Y:S01]  /*1cb0*/  @!P0 FMUL.FTZ R194, R184.reuse, R71 ;  /* 0x00000047b8c28220 */ /* 0x040fe20000410000 */
[----:B------:R-:W-:Y:S01]  /*1cc0*/  @!P0 FMUL.FTZ R82, R184, R208 ;  /* 0x000000d0b8528220 */ /* 0x000fe20000410000 */
[----:B------:R-:W-:Y:S01]  /*1cd0*/  FMUL.FTZ R74, R102, R74 ;  /* 0x0000004a664a7220 */ /* 0x000fe20000410000 */
[----:B------:R-:W-:Y:S01]  /*1ce0*/  SHF.R.U32.HI R218, RZ, 0x10, R135 ;  /* 0x00000010ffda7819 */ /* 0x000fe20000011687 */
[----:B------:R-:W-:Y:S01]  /*1cf0*/  HADD2.F32 R57, -RZ, R58.H0_H0 ;  /* 0x2000003aff397230 */ /* 0x000fe20000004100 */
[----:B------:R-:W-:-:S02]  /*1d00*/  MOV R71, R142 ;  /* 0x0000008e00477202 */ /* 0x000fc40000000f00 */
[----:B------:R-:W-:Y:S01]  /*1d10*/  SHF.R.U64 R208, R142, 0x10, R143 ;  /* 0x000000108ed07819 */ /* 0x000fe2000000128f */
[----:B------:R-:W-:Y:S02]  /*1d20*/  HADD2.F32 R142, -RZ, R212.H0_H0 ;  /* 0x200000d4ff8e7230 */ /* 0x000fe40000004100 */
[C---:B------:R-:W-:Y:S01]  /*1d30*/  FADD.FTZ R99, R214.reuse, R99 ;  /* 0x00000063d6637221 */ /* 0x040fe20000010000 */
[----:B------:R-:W-:Y:S01]  /*1d40*/  FFMA.FTZ R100, R214, R205, R100 ;  /* 0x000000cdd6647223 */ /* 0x000fe20000010064 */
[----:B------:R-:W-:Y:S02]  /*1d50*/  HADD2.F32 R58, -RZ, R145.H0_H0 ;  /* 0x20000091ff3a7230 */ /* 0x000fe40000004100 */
[C---:B------:R-:W-:Y:S01]  /*1d60*/  FADD.FTZ R93, R73.reuse, R93 ;  /* 0x0000005d495d7221 */ /* 0x040fe20000010000 */
[----:B------:R-:W-:Y:S01]  /*1d70*/  FFMA.FTZ R94, R73, R213, R94 ;  /* 0x000000d5495e7223 */ /* 0x000fe2000001005e */
[----:B------:R-:W-:Y:S01]  /*1d80*/  FMUL.FTZ R212, R106, R73 ;  /* 0x000000496ad47220 */ /* 0x000fe20000410000 */
[----:B------:R-:W-:Y:S01]  /*1d90*/  FMUL.FTZ R214, R153, R214 ;  /* 0x000000d699d67220 */ /* 0x000fe20000410000 */
[----:B------:R-:W-:Y:S01]  /*1da0*/  FADD.FTZ R145, RZ, R74 ;  /* 0x0000004aff917221 */ /* 0x000fe20000010000 */
[----:B------:R-:W-:Y:S01]  /*1db0*/  FFMA.FTZ R73, R74, R186, RZ ;  /* 0x000000ba4a497223 */ /* 0x000fe200000100ff */
[----:B------:R-:W1:Y:S01]  /*1dc0*/  @P0 MUFU.RCP R228, R159 ;  /* 0x0000009f00e40308 */ /* 0x000e620000001000 */
[----:B------:R-:W-:-:S02]  /*1dd0*/  HADD2.F32 R218, -RZ, R218.H0_H0 ;  /* 0x200000daffda7230 */ /* 0x000fc40000004100 */
[----:B------:R-:W-:Y:S01]  /*1de0*/  @!P0 FMUL.FTZ R203, R184, R227 ;  /* 0x000000e3b8cb8220 */ /* 0x000fe20000410000 */
[----:B------:R-:W-:Y:S01]  /*1df0*/  FMUL.FTZ R216, R104, R57 ;  /* 0x0000003968d87220 */ /* 0x000fe20000410000 */
[----:B------:R-:W-:Y:S01]  /*1e00*/  FADD.FTZ R145, R145, R214 ;  /* 0x000000d691917221 */ /* 0x000fe20000010000 */
[----:B------:R-:W-:Y:S02]  /*1e10*/  FFMA.FTZ R73, R214, R205, R73 ;  /* 0x000000cdd6497223 */ /* 0x000fe40000010049 */
[----:B------:R-:W2:Y:S01]  /*1e20*/  @P0 MUFU.RCP R226, R108 ;  /* 0x0000006c00e20308 */ /* 0x000ea20000001000 */
[----:B------:R-:W-:Y:S01]  /*1e30*/  SHF.R.U64 R210, R136, 0x10, R137 ;  /* 0x0000001088d27819 */ /* 0x000fe20000001289 */
[C---:B------:R-:W-:Y:S01]  /*1e40*/  FADD.FTZ R95, R218.reuse, R95 ;  /* 0x0000005fda5f7221 */ /* 0x040fe20000010000 */
[----:B------:R-:W-:Y:S01]  /*1e50*/  FFMA.FTZ R96, R218, R201, R96 ;  /* 0x000000c9da607223 */ /* 0x000fe20000010060 */
[----:B0-----:R-:W-:Y:S01]  /*1e60*/  @P0 FMUL.FTZ R211, R211, R224 ;  /* 0x000000e0d3d30220 */ /* 0x001fe20000410000 */
[----:B------:R-:W-:Y:S01]  /*1e70*/  FMUL.FTZ R218, R155, R218 ;  /* 0x000000da9bda7220 */ /* 0x000fe20000410000 */
[----:B------:R-:W-:Y:S01]  /*1e80*/  FADD.FTZ R145, R145, R216 ;  /* 0x000000d891917221 */ /* 0x000fe20000010000 */
[----:B------:R-:W-:Y:S01]  /*1e90*/  FFMA.FTZ R73, R216, R203, R73 ;  /* 0x000000cbd8497223 */ /* 0x000fe20000010049 */
[----:B------:R-:W-:Y:S01]  /*1ea0*/  @!P0 FMUL.FTZ R211, R184, R61 ;  /* 0x0000003db8d38220 */ /* 0x000fe20000410000 */
[----:B------:R-:W-:Y:S01]  /*1eb0*/  MOV R61, R137 ;  /* 0x00000089003d7202 */ /* 0x000fe20000000f00 */
[----:B------:R-:W-:-:S02]  /*1ec0*/  HADD2.F32 R210, -RZ, R210.H0_H0 ;  /* 0x200000d2ffd27230 */ /* 0x000fc40000004100 */
[----:B------:R-:W-:Y:S01]  /*1ed0*/  @!P0 FMUL.FTZ R83, R184, R206 ;  /* 0x000000ceb8538220 */ /* 0x000fe20000410000 */
[----:B------:R-:W-:Y:S01]  /*1ee0*/  FADD.FTZ R145, R145, R218 ;  /* 0x000000da91917221 */ /* 0x000fe20000010000 */
[----:B------:R-:W-:Y:S01]  /*1ef0*/  FFMA.FTZ R73, R218, R201, R73 ;  /* 0x000000c9da497223 */ /* 0x000fe20000010049 */
[----:B------:R-:W-:Y:S02]  /*1f00*/  SHF.R.U32.HI R206, RZ, 0x10, R137 ;  /* 0x00000010ffce7819 */ /* 0x000fe40000011689 */
[----:B------:R-:W-:Y:S01]  /*1f10*/  MOV R62, R138 ;  /* 0x0000008a003e7202 */ /* 0x000fe20000000f00 */
[----:B------:R-:W-:Y:S02]  /*1f20*/  HADD2.F32 R135, -RZ, R61.H0_H0 ;  /* 0x2000003dff877230 */ /* 0x000fe40000004100 */
[C---:B------:R-:W-:Y:S01]  /*1f30*/  FADD.FTZ R91, R210.reuse, R91 ;  /* 0x0000005bd25b7221 */ /* 0x040fe20000010000 */
[----:B------:R-:W-:Y:S01]  /*1f40*/  FFMA.FTZ R92, R210, R211, R92 ;  /* 0x000000d3d25c7223 */ /* 0x000fe2000001005c */
[----:B------:R-:W-:Y:S01]  /*1f50*/  FMUL.FTZ R210, R157, R210 ;  /* 0x000000d29dd27220 */ /* 0x000fe20000410000 */
[----:B------:R-:W-:Y:S01]  /*1f60*/  FADD.FTZ R145, R145, R212 ;  /* 0x000000d491917221 */ /* 0x000fe20000010000 */
[----:B------:R-:W-:Y:S01]  /*1f70*/  FFMA.FTZ R73, R212, R213, R73 ;  /* 0x000000d5d4497223 */ /* 0x000fe20000010049 */
[----:B-1----:R-:W-:Y:S01]  /*1f80*/  @P0 FMUL.FTZ R207, R207, R228 ;  /* 0x000000e4cfcf0220 */ /* 0x002fe20000410000 */
[----:B------:R-:W-:-:S02]  /*1f90*/  HADD2.F32 R206, -RZ, R206.H0_H0 ;  /* 0x200000ceffce7230 */ /* 0x000fc40000004100 */
[----:B--2---:R-:W-:Y:S01]  /*1fa0*/  @P0 FMUL.FTZ R209, R209, R226 ;  /* 0x000000e2d1d10220 */ /* 0x004fe20000410000 */
[----:B------:R-:W-:Y:S02]  /*1fb0*/  HADD2.F32 R137, -RZ, R62.H0_H0 ;  /* 0x2000003eff897230 */ /* 0x000fe40000004100 */
[C---:B------:R-:W-:Y:S01]  /*1fc0*/  @!P0 FMUL.FTZ R207, R184.reuse, R63 ;  /* 0x0000003fb8cf8220 */ /* 0x040fe20000410000 */
[----:B------:R-:W-:Y:S02]  /*1fd0*/  HADD2.F32 R62, -RZ, R208.H0_H0 ;  /* 0x200000d0ff3e7230 */ /* 0x000fe40000004100 */
[----:B------:R-:W-:Y:S01]  /*1fe0*/  @!P0 FMUL.FTZ R209, R184, R231 ;  /* 0x000000e7b8d18220 */ /* 0x000fe20000410000 */
[----:B------:R-:W-:Y:S01]  /*1ff0*/  SHF.R.U64 R136, R138, 0x10, R139 ;  /* 0x000000108a887819 */ /* 0x000fe2000000128b */
[----:B------:R-:W-:Y:S01]  /*2000*/  FMUL.FTZ R208, R108, R135 ;  /* 0x000000876cd07220 */ /* 0x000fe20000410000 */
[----:B------:R-:W-:Y:S01]  /*2010*/  FADD.FTZ R145, R145, R210 ;  /* 0x000000d291917221 */ /* 0x000fe20000010000 */
[----:B------:R-:W-:Y:S01]  /*2020*/  FFMA.FTZ R73, R210, R211, R73 ;  /* 0x000000d3d2497223 */ /* 0x000fe20000010049 */
[----:B------:R-:W-:-:S02]  /*2030*/  SHF.R.U32.HI R138, RZ, 0x10, R139 ;  /* 0x00000010ff8a7819 */ /* 0x000fc4000001168b */
[----:B------:R-:W-:Y:S01]  /*2040*/  MOV R64, R140 ;  /* 0x0000008c00407202 */ /* 0x000fe20000000f00 */
[C---:B------:R-:W-:Y:S01]  /*2050*/  FADD.FTZ R55, R206.reuse, R55 ;  /* 0x00000037ce377221 */ /* 0x040fe20000010000 */
[----:B------:R-:W-:Y:S01]  /*2060*/  SHF.R.U32.HI R204, RZ, 0x10, R143 ;  /* 0x00000010ffcc7819 */ /* 0x000fe2000001168f */
[----:B------:R-:W-:Y:S01]  /*2070*/  FFMA.FTZ R88, R206, R207, R88 ;  /* 0x000000cfce587223 */ /* 0x000fe20000010058 */
[----:B------:R-:W-:Y:S01]  /*2080*/  @!P0 FMUL.FTZ R192, R184, R65 ;  /* 0x00000041b8c08220 */ /* 0x000fe20000410000 */
[----:B------:R-:W-:Y:S01]  /*2090*/  FMUL.FTZ R206, R159, R206 ;  /* 0x000000ce9fce7220 */ /* 0x000fe20000410000 */
[----:B------:R-:W-:Y:S01]  /*20a0*/  FADD.FTZ R145, R145, R208 ;  /* 0x000000d091917221 */ /* 0x000fe20000010000 */
[----:B------:R-:W-:Y:S01]  /*20b0*/  FFMA.FTZ R73, R208, R209, R73 ;  /* 0x000000d1d0497223 */ /* 0x000fe20000010049 */
[----:B------:R-:W-:Y:S01]  /*20c0*/  SHF.R.U64 R140, R140, 0x10, R141 ;  /* 0x000000108c8c7819 */ /* 0x000fe2000000128d */
[----:B------:R-:W-:Y:S01]  /*20d0*/  HADD2.F32 R136, -RZ, R136.H0_H0 ;  /* 0x20000088ff887230 */ /* 0x000fe20000004100 */
[----:B------:R-:W-:Y:S01]  /*20e0*/  MOV R65, R141 ;  /* 0x0000008d00417202 */ /* 0x000fe20000000f00 */
[----:B------:R-:W-:Y:S01]  /*20f0*/  HADD2.F32 R138, -RZ, R138.H0_H0 ;  /* 0x2000008aff8a7230 */ /* 0x000fe20000004100 */
[----:B------:R-:W-:Y:S01]  /*2100*/  MOV R63, R139 ;  /* 0x0000008b003f7202 */ /* 0x000fe20000000f00 */
[----:B------:R-:W-:-:S02]  /*2110*/  HADD2.F32 R141, -RZ, R64.H0_H0 ;  /* 0x20000040ff8d7230 */ /* 0x000fc40000004100 */
[C---:B------:R-:W-:Y:S01]  /*2120*/  @!P0 FMUL.FTZ R190, R184.reuse, R67 ;  /* 0x00000043b8be8220 */ /* 0x040fe20000410000 */
[----:B------:R-:W-:Y:S02]  /*2130*/  HADD2.F32 R64, -RZ, R204.H0_H0 ;  /* 0x200000ccff407230 */ /* 0x000fe40000004100 */
[----:B------:R-:W-:Y:S01]  /*2140*/  @!P0 FMUL.FTZ R217, R184, R233 ;  /* 0x000000e9b8d98220 */ /* 0x000fe20000410000 */
[----:B------:R-:W-:Y:S01]  /*2150*/  MOV R67, R146 ;  /* 0x0000009200437202 */ /* 0x000fe20000000f00 */
[----:B------:R-:W-:Y:S01]  /*2160*/  FMUL.FTZ R204, R110, R137 ;  /* 0x000000896ecc7220 */ /* 0x000fe20000410000 */
[----:B------:R-:W-:Y:S01]  /*2170*/  MOV R134, R148 ;  /* 0x0000009400867202 */ /* 0x000fe20000000f00 */
[----:B------:R-:W-:Y:S01]  /*2180*/  FADD.FTZ R145, R145, R206 ;  /* 0x000000ce91917221 */ /* 0x000fe20000010000 */
[----:B------:R-:W-:Y:S01]  /*2190*/  FFMA.FTZ R73, R206, R207, R73 ;  /* 0x000000cfce497223 */ /* 0x000fe20000010049 */
[----:B------:R-:W-:Y:S01]  /*21a0*/  SHF.R.U64 R146, R148, 0x10, R149 ;  /* 0x0000001094927819 */ /* 0x000fe20000001295 */
[----:B------:R-:W-:-:S02]  /*21b0*/  HADD2.F32 R71, -RZ, R71.H0_H0 ;  /* 0x20000047ff477230 */ /* 0x000fc40000004100 */
[C---:B------:R-:W-:Y:S01]  /*21c0*/  @!P0 FMUL.FTZ R196, R184.reuse, R69 ;  /* 0x00000045b8c48220 */ /* 0x040fe20000410000 */
[----:B------:R-:W-:Y:S01]  /*21d0*/  @!P0 FMUL.FTZ R223, R184, R241 ;  /* 0x000000f1b8df8220 */ /* 0x000fe20000410000 */
[----:B------:R-:W-:Y:S02]  /*21e0*/  HADD2.F32 R139, -RZ, R63.H0_H0 ;  /* 0x2000003fff8b7230 */ /* 0x000fe40000004100 */
[C---:B------:R-:W-:Y:S01]  /*21f0*/  FADD.FTZ R29, R136.reuse, R29 ;  /* 0x0000001d881d7221 */ /* 0x040fe20000010000 */
        /* <DEDUP_REMOVED lines=8> */
[----:B------:R-:W-:-:S02]  /*2280*/  HADD2.F32 R143, -RZ, R65.H0_H0 ;  /* 0x20000041ff8f7230 */ /* 0x000fc40000004100 */
[----:B------:R-:W-:Y:S02]  /*2290*/  HADD2.F32 R59, -RZ, R134.H0_H0 ;  /* 0x20000086ff3b7230 */ /* 0x000fe40000004100 */
[----:B------:R-:W-:Y:S01]  /*22a0*/  @!P0 FMUL.FTZ R81, R184, R70 ;  /* 0x00000046b8518220 */ /* 0x000fe20000410000 */
[----:B------:R-:W-:Y:S02]  /*22b0*/  HADD2.F32 R65, -RZ, R68.H0_H0 ;  /* 0x20000044ff417230 */ /* 0x000fe40000004100 */
[C---:B------:R-:W-:Y:S01]  /*22c0*/  FADD.FTZ R20, R71.reuse, R20 ;  /* 0x0000001447147221 */ /* 0x040fe20000010000 */
[----:B------:R-:W-:Y:S02]  /*22d0*/  HADD2.F32 R134, -RZ, R146.H0_H0 ;  /* 0x20000092ff867230 */ /* 0x000fe40000004100 */
[----:B------:R-:W-:Y:S01]  /*22e0*/  FFMA.FTZ R44, R71, R223, R44 ;  /* 0x000000df472c7223 */ /* 0x000fe2000001002c */
[----:B------:R-:W-:Y:S02]  /*22f0*/  HADD2.F32 R68, -RZ, R202.H0_H0 ;  /* 0x200000caff447230 */ /* 0x000fe40000004100 */
[----:B------:R-:W-:Y:S01]  /*2300*/  FMUL.FTZ R146, R118, R71 ;  /* 0x0000004776927220 */ /* 0x000fe20000410000 */
[----:B------:R-:W-:Y:S01]  /*2310*/  @!P0 FMUL.FTZ R215, R184, R235 ;  /* 0x000000ebb8d78220 */ /* 0x000fe20000410000 */
[----:B------:R-:W-:Y:S01]  /*2320*/  MOV R70, R144 ;  /* 0x0000009000467202 */ /* 0x000fe20000000f00 */
[----:B------:R-:W-:Y:S01]  /*2330*/  FMUL.FTZ R202, R112, R139 ;  /* 0x0000008b70ca7220 */ /* 0x000fe20000410000 */
[----:B------:R-:W-:Y:S01]  /*2340*/  FADD.FTZ R71, R136, R231 ;  /* 0x000000e788477221 */ /* 0x000fe20000010000 */
[----:B------:R-:W-:Y:S01]  /*2350*/  FFMA.FTZ R73, R231, R192, R138 ;  /* 0x000000c0e7497223 */ /* 0x000fe2000001008a */
[----:B------:R-:W-:Y:S01]  /*2360*/  MOV R144, R149 ;  /* 0x0000009500907202 */ /* 0x000fe20000000f00 */
[----:B------:R-:W-:-:S02]  /*2370*/  HADD2.F32 R69, -RZ, R69.H0_H0 ;  /* 0x20000045ff457230 */ /* 0x000fc40000004100 */
[----:B------:R-:W-:Y:S01]  /*2380*/  @!P0 FMUL.FTZ R75, R184, R243 ;  /* 0x000000f3b84b8220 */ /* 0x000fe20000410000 */
[C---:B------:R-:W-:Y:S01]  /*2390*/  FADD.FTZ R21, R62.reuse, R21 ;  /* 0x000000153e157221 */ /* 0x040fe20000010000 */
[----:B------:R-:W-:Y:S01]  /*23a0*/  FFMA.FTZ R45, R62, R200, R45 ;  /* 0x000000c83e2d7223 */ /* 0x000fe2000001002d */
[----:B------:R-:W-:Y:S01]  /*23b0*/  FMUL.FTZ R149, R169, R62 ;  /* 0x0000003ea9957220 */ /* 0x000fe20000410000 */
[----:B------:R-:W-:Y:S01]  /*23c0*/  FADD.FTZ R62, R71, R202 ;  /* 0x000000ca473e7221 */ /* 0x000fe20000010000 */
[----:B------:R-:W-:Y:S01]  /*23d0*/  FFMA.FTZ R136, R202, R215, R73 ;  /* 0x000000d7ca887223 */ /* 0x000fe20000010049 */
[C---:B------:R-:W-:Y:S01]  /*23e0*/  FADD.FTZ R97, R57.reuse, R97 ;  /* 0x0000006139617221 */ /* 0x040fe20000010000 */
[----:B------:R-:W-:Y:S01]  /*23f0*/  FFMA.FTZ R98, R57, R203, R98 ;  /* 0x000000cb39627223 */ /* 0x000fe20000010062 */
[----:B------:R-:W-:Y:S02]  /*2400*/  HADD2.F32 R63, -RZ, R70.H0_H0 ;  /* 0x20000046ff3f7230 */ /* 0x000fe40000004100 */
[----:B------:R-:W-:Y:S01]  /*2410*/  FADD.FTZ R18, R69, R18 ;  /* 0x0000001245127221 */ /* 0x000fe20000010000 */
[----:B------:R-:W-:-:S02]  /*2420*/  HADD2.F32 R57, -RZ, R144.H0_H0 ;  /* 0x20000090ff397230 */ /* 0x000fc40000004100 */
[----:B------:R-:W-:Y:S01]  /*2430*/  FFMA.FTZ R42, R69, R75, R42 ;  /* 0x0000004b452a7223 */ /* 0x000fe2000001002a */
[----:B------:R-:W-:Y:S02]  /*2440*/  HADD2.F32 R140, -RZ, R140.H0_H0 ;  /* 0x2000008cff8c7230 */ /* 0x000fe40000004100 */
[----:B------:R-:W-:Y:S01]  /*2450*/  FMUL.FTZ R144, R120, R69 ;  /* 0x0000004578907220 */ /* 0x000fe20000410000 */
[----:B------:R-:W-:Y:S02]  /*2460*/  HADD2.F32 R70, -RZ, R188.H0_H0 ;  /* 0x200000bcff467230 */ /* 0x000fe40000004100 */
        /* <DEDUP_REMOVED lines=12> */
[----:B------:R-:W-:Y:S02]  /*2530*/  HADD2.F32 R61, -RZ, R72.H0_H0 ;  /* 0x20000048ff3d7230 */ /* 0x000fe40000004100 */
[----:B------:R-:W-:Y:S01]  /*2540*/  @!P0 FMUL.FTZ R77, R184, R247 ;  /* 0x000000f7b84d8220 */ /* 0x000fe20000410000 */
[----:B------:R-:W-:-:S02]  /*2550*/  HADD2.F32 R67, -RZ, R67.H0_H0 ;  /* 0x20000043ff437230 */ /* 0x000fc40000004100 */
[C---:B------:R-:W-:Y:S01]  /*2560*/  FADD.FTZ R19, R64.reuse, R19 ;  /* 0x0000001340137221 */ /* 0x040fe20000010000 */
[----:B------:R-:W-:Y:S02]  /*2570*/  HADD2.F32 R72, -RZ, R147.H0_H0 ;  /* 0x20000093ff487230 */ /* 0x000fe40000004100 */
        /* <DEDUP_REMOVED lines=24> */
[----:B------:R-:W-:Y:S02]  /*2700*/  HADD2.F32 R66, -RZ, R66.H0_H0 ;  /* 0x20000042ff427230 */ /* 0x000fe40000004100 */
        /* <DEDUP_REMOVED lines=93> */
.L_x_127:
        /* <DEDUP_REMOVED lines=53> */
.L_x_113:
[----:B------:R-:W-:Y:S05]  /*3030*/  BSYNC B0 ;  /* 0x0000000000007941 */ /* 0x000fea0003800000 */
.L_x_112:
        /* <DEDUP_REMOVED lines=19> */
.L_x_115:
[----:B------:R-:W2:Y:S04]  /*3170*/  LDG.E.STRONG.GPU R58, desc[UR6][R56.64] ;  /* 0x00000006383a7981 */ /* 0x000ea8000c1ef900 */
[----:B--2---:R-:W-:Y:S01]  /*3180*/  CCTL.IVALL ;  /* 0x00000000ff00798f */ /* 0x004fe20002000000 */
[----:B------:R-:W-:Y:S05]  /*3190*/  YIELD ;  /* 0x0000000000007946 */ /* 0x000fea0003800000 */
[----:B------:R-:W-:-:S13]  /*31a0*/  ISETP.NE.AND P0, PT, R58, R61, PT ;  /* 0x0000003d3a00720c */ /* 0x000fda0003f05270 */
[----:B------:R-:W-:Y:S05]  /*31b0*/  @P0 BRA `(.L_x_115) ;  /* 0xfffffffc00ec0947 */ /* 0x000fea000383ffff */
.L_x_114:
        /* <DEDUP_REMOVED lines=198> */
.L_x_110:
        /* <DEDUP_REMOVED lines=44> */
.L_x_111:
[----:B------:R-:W-:Y:S01]  /*40e0*/  HFMA2.MMA R69, -RZ, RZ, 0, 9.5367431640625e-07 ;  /* 0x00000010ff457435 */ /* 0x000fe200000001ff */
[----:B------:R-:W-:Y:S02]  /*40f0*/  MOV R70, R7 ;  /* 0x0000000700467202 */ /* 0x000fe40000000f00 */
[----:B------:R-:W-:Y:S02]  /*4100*/  MOV R72, 0x1f ;  /* 0x0000001f00487802 */ /* 0x000fe40000000f00 */
[----:B------:R-:W-:-:S07]  /*4110*/  MOV R67, 0xffffffff ;  /* 0xffffffff00437802 */ /* 0x000fce0000000f00 */
[----:B------:R-:W-:Y:S05]  /*4120*/  WARPSYNC.COLLECTIVE R67, `(.L_x_117) ;  /* 0x0000000043087348 */ /* 0x000fea0003c00000 */
[----:B------:R0:W1:Y:S02]  /*4130*/  SHFL.DOWN P0, R65, R70, R69, R72 ;  /* 0x0800004546417389 */ /* 0x0000640000000048 */
[----:B01----:R-:W-:Y:S01]  /*4140*/  ENDCOLLECTIVE ;  /* 0x000000000000791b */ /* 0x003fe20003800000 */
.L_x_117:
[----:B------:R-:W-:Y:S02]  /*4150*/  MOV R70, R31 ;  /* 0x0000001f00467202 */ /* 0x000fe40000000f00 */
[----:B------:R-:W-:-:S07]  /*4160*/  MOV R62, R65 ;  /* 0x00000041003e7202 */ /* 0x000fce0000000f00 */
[----:B------:R-:W-:Y:S05]  /*4170*/  WARPSYNC.COLLECTIVE R67, `(.L_x_118) ;  /* 0x0000000043087348 */ /* 0x000fea0003c00000 */
[----:B------:R0:W1:Y:S02]  /*4180*/  SHFL.DOWN P0, R65, R70, R69, R72 ;  /* 0x0800004546417389 */ /* 0x0000640000000048 */
[----:B01----:R-:W-:Y:S01]  /*4190*/  ENDCOLLECTIVE ;  /* 0x000000000000791b */ /* 0x003fe20003800000 */
.L_x_118:
[----:B------:R-:W-:Y:S01]  /*41a0*/  FADD.FTZ R62, R7, R62 ;  /* 0x0000003e073e7221 */ /* 0x000fe20000010000 */
[----:B------:R-:W-:-:S04]  /*41b0*/  HFMA2.MMA R69, -RZ, RZ, 0, 4.76837158203125e-07 ;  /* 0x00000008ff457435 */ /* 0x000fc800000001ff */
[----:B------:R-:W-:Y:S02]  /*41c0*/  MOV R70, R62 ;  /* 0x0000003e00467202 */ /* 0x000fe40000000f00 */
[----:B------:R-:W-:-:S07]  /*41d0*/  MOV R64, R65 ;  /* 0x0000004100407202 */ /* 0x000fce0000000f00 */
[----:B------:R-:W-:Y:S05]  /*41e0*/  WARPSYNC.COLLECTIVE R67, `(.L_x_119) ;  /* 0x0000000043087348 */ /* 0x000fea0003c00000 */
[----:B------:R0:W1:Y:S02]  /*41f0*/  SHFL.DOWN P0, R65, R70, R69, R72 ;  /* 0x0800004546417389 */ /* 0x0000640000000048 */
[----:B01----:R-:W-:Y:S01]  /*4200*/  ENDCOLLECTIVE ;  /* 0x000000000000791b */ /* 0x003fe20003800000 */
.L_x_119:
[----:B------:R-:W-:-:S05]  /*4210*/  FADD.FTZ R64, R31, R64 ;  /* 0x000000401f407221 */ /* 0x000fca0000010000 */
[----:B------:R-:W-:Y:S02]  /*4220*/  MOV R70, R64 ;  /* 0x0000004000467202 */ /* 0x000fe40000000f00 */
[----:B------:R-:W-:-:S07]  /*4230*/  MOV R59, R65 ;  /* 0x00000041003b7202 */ /* 0x000fce0000000f00 */
[----:B------:R-:W-:Y:S05]  /*4240*/  WARPSYNC.COLLECTIVE R67, `(.L_x_120) ;  /* 0x0000000043087348 */ /* 0x000fea0003c00000 */
[----:B------:R0:W1:Y:S02]  /*4250*/  SHFL.DOWN P0, R65, R70, R69, R72 ;  /* 0x0800004546417389 */ /* 0x0000640000000048 */
[----:B01----:R-:W-:Y:S01]  /*4260*/  ENDCOLLECTIVE ;  /* 0x000000000000791b */ /* 0x003fe20003800000 */
.L_x_120:
[----:B------:R-:W-:Y:S01]  /*4270*/  FADD.FTZ R59, R62, R59 ;  /* 0x0000003b3e3b7221 */ /* 0x000fe20000010000 */
[----:B------:R-:W-:-:S04]  /*4280*/  HFMA2.MMA R69, -RZ, RZ, 0, 2.384185791015625e-07 ;  /* 0x00000004ff457435 */ /* 0x000fc800000001ff */
[----:B------:R-:W-:Y:S02]  /*4290*/  MOV R70, R59 ;  /* 0x0000003b00467202 */ /* 0x000fe40000000f00 */
[----:B------:R-:W-:-:S07]  /*42a0*/  MOV R61, R65 ;  /* 0x00000041003d7202 */ /* 0x000fce0000000f00 */
[----:B------:R-:W-:Y:S05]  /*42b0*/  WARPSYNC.COLLECTIVE R67, `(.L_x_121) ;  /* 0x0000000043087348 */ /* 0x000fea0003c00000 */
[----:B------:R0:W1:Y:S02]  /*42c0*/  SHFL.DOWN P0, R65, R70, R69, R72 ;  /* 0x0800004546417389 */ /* 0x0000640000000048 */
[----:B01----:R-:W-:Y:S01]  /*42d0*/  ENDCOLLECTIVE ;  /* 0x000000000000791b */ /* 0x003fe20003800000 */
.L_x_121:
[----:B------:R-:W-:-:S05]  /*42e0*/  FADD.FTZ R61, R64, R61 ;  /* 0x0000003d403d7221 */ /* 0x000fca0000010000 */
[----:B------:R-:W-:Y:S02]  /*42f0*/  MOV R70, R61 ;  /* 0x0000003d00467202 */ /* 0x000fe40000000f00 */
[----:B------:R-:W-:-:S07]  /*4300*/  MOV R66, R65 ;  /* 0x0000004100427202 */ /* 0x000fce0000000f00 */
[----:B------:R-:W-:Y:S05]  /*4310*/  WARPSYNC.COLLECTIVE R67, `(.L_x_122) ;  /* 0x0000000043087348 */ /* 0x000fea0003c00000 */
[----:B------:R0:W1:Y:S02]  /*4320*/  SHFL.DOWN P0, R65, R70, R69, R72 ;  /* 0x0800004546417389 */ /* 0x0000640000000048 */
[----:B01----:R-:W-:Y:S01]  /*4330*/  ENDCOLLECTIVE ;  /* 0x000000000000791b */ /* 0x003fe20003800000 */
.L_x_122:
[----:B------:R-:W-:Y:S01]  /*4340*/  FADD.FTZ R66, R59, R66 ;  /* 0x000000423b427221 */ /* 0x000fe20000010000 */
[----:B------:R-:W-:-:S04]  /*4350*/  HFMA2.MMA R69, -RZ, RZ, 0, 1.1920928955078125e-07 ;  /* 0x00000002ff457435 */ /* 0x000fc800000001ff */
[----:B------:R-:W-:Y:S02]  /*4360*/  MOV R70, R66 ;  /* 0x0000004200467202 */ /* 0x000fe40000000f00 */
[----:B------:R-:W-:-:S07]  /*4370*/  MOV R68, R65 ;  /* 0x0000004100447202 */ /* 0x000fce0000000f00 */
[----:B------:R-:W-:Y:S05]  /*4380*/  WARPSYNC.COLLECTIVE R67, `(.L_x_123) ;  /* 0x0000000043087348 */ /* 0x000fea0003c00000 */
[----:B------:R0:W1:Y:S02]  /*4390*/  SHFL.DOWN P0, R65, R70, R69, R72 ;  /* 0x0800004546417389 */ /* 0x0000640000000048 */
[----:B01----:R-:W-:Y:S01]  /*43a0*/  ENDCOLLECTIVE ;  /* 0x000000000000791b */ /* 0x003fe20003800000 */
.L_x_123:
[----:B------:R-:W-:-:S05]  /*43b0*/  FADD.FTZ R68, R61, R68 ;  /* 0x000000443d447221 */ /* 0x000fca0000010000 */
[----:B------:R-:W-:Y:S02]  /*43c0*/  MOV R70, R68 ;  /* 0x0000004400467202 */ /* 0x000fe40000000f00 */
[----:B------:R-:W-:-:S07]  /*43d0*/  MOV R7, R65 ;  /* 0x0000004100077202 */ /* 0x000fce0000000f00 */
[----:B------:R-:W-:Y:S05]  /*43e0*/  WARPSYNC.COLLECTIVE R67, `(.L_x_124) ;  /* 0x0000000043087348 */ /* 0x000fea0003c00000 */
[----:B------:R0:W1:Y:S02]  /*43f0*/  SHFL.DOWN P0, R65, R70, R69, R72 ;  /* 0x0800004546417389 */ /* 0x0000640000000048 */
[----:B01----:R-:W-:Y:S01]  /*4400*/  ENDCOLLECTIVE ;  /* 0x000000000000791b */ /* 0x003fe20003800000 */
.L_x_124:
        /* <DEDUP_REMOVED lines=8> */
.L_x_125:
[----:B------:R-:W-:Y:S01]  /*4490*/  FADD.FTZ R62, R68, R31 ;  /* 0x0000001f443e7221 */ /* 0x000fe20000010000 */
[----:B------:R-:W-:-:S04]  /*44a0*/  MOV R31, R58 ;  /* 0x0000003a001f7202 */ /* 0x000fc80000000f00 */
[----:B------:R-:W-:Y:S02]  /*44b0*/  MOV R70, R62 ;  /* 0x0000003e00467202 */ /* 0x000fe40000000f00 */
[----:B------:R-:W-:-:S07]  /*44c0*/  MOV R64, R65 ;  /* 0x0000004100407202 */ /* 0x000fce0000000f00 */
[----:B------:R-:W-:Y:S05]  /*44d0*/  WARPSYNC.COLLECTIVE R67, `(.L_x_126) ;  /* 0x0000000043087348 */ /* 0x000fea0003c00000 */
[----:B------:R0:W1:Y:S02]  /*44e0*/  SHFL.DOWN P0, R65, R70, R69, R72 ;  /* 0x0800004546417389 */ /* 0x0000640000000048 */
[----:B01----:R-:W-:Y:S01]  /*44f0*/  ENDCOLLECTIVE ;  /* 0x000000000000791b */ /* 0x003fe20003800000 */
.L_x_126:
[----:B------:R-:W-:Y:S05]  /*4500*/  BRA `(.L_x_127) ;  /* 0xffffffe400f47947 */ /* 0x000fea000383ffff */
.L_x_128:
        /* <DEDUP_REMOVED lines=15> */
.L_x_5379:


//--------------------- .text._ZN10layer_norm22ln_bwd_finalize_kernelINS_22Kernel_traits_finalizeILj65536E6__halfS2_S2_fjLj1024ELj4ENS_18Kernel_traits_baseILj65536ES2_S2_S2_fjLj1024EEEEEEEvNS_9BwdParamsE --------------------------
	.section	.text._ZN10layer_norm22ln_bwd_finalize_kernelINS_22Kernel_traits_finalizeILj65536E6__halfS2_S2_fjLj1024ELj4ENS_18Kernel_traits_baseILj65536ES2_S2_S2_fjLj1024EEEEEEEvNS_9BwdParamsE,"ax",@progbits
	.align	128
        .global         _ZN10layer_norm22ln_bwd_finalize_kernelINS_22Kernel_traits_finalizeILj65536E6__halfS2_S2_fjLj1024ELj4ENS_18Kernel_traits_baseILj65536ES2_S2_S2_fjLj1024EEEEEEEvNS_9BwdParamsE
        .type           _ZN10layer_norm22ln_bwd_finalize_kernelINS_22Kernel_traits_finalizeILj65536E6__halfS2_S2_fjLj1024ELj4ENS_18Kernel_traits_baseILj65536ES2_S2_S2_fjLj1024EEEEEEEvNS_9BwdParamsE,@function
        .size           _ZN10layer_norm22ln_bwd_finalize_kernelINS_22Kernel_traits_finalizeILj65536E6__halfS2_S2_fjLj1024ELj4ENS_18Kernel_traits_baseILj65536ES2_S2_S2_fjLj1024EEEEEEEvNS_9BwdParamsE,(.L_x_5380 - _ZN10layer_norm22ln_bwd_finalize_kernelINS_22Kernel_traits_finalizeILj65536E6__halfS2_S2_fjLj1024ELj4ENS_18Kernel_traits_baseILj65536ES2_S2_S2_fjLj1024EEEEEEEvNS_9BwdParamsE)
        .other          _ZN10layer_norm22ln_bwd_finalize_kernelINS_22Kernel_traits_finalizeILj65536E6__halfS2_S2_fjLj1024ELj4ENS_18Kernel_traits_baseILj65536ES2_S2_S2_fjLj1024EEEEEEEvNS_9BwdParamsE,@"STO_CUDA_ENTRY STV_DEFAULT"
_ZN10layer_norm22ln_bwd_finalize_kernelINS_22Kernel_traits_finalizeILj65536E6__halfS2_S2_fjLj1024ELj4ENS_18Kernel_traits_baseILj65536ES2_S2_S2_fjLj1024EEEEEEEvNS_9BwdParamsE:
.text._ZN10layer_norm22ln_bwd_finalize_kernelINS_22Kernel_traits_finalizeILj65536E6__halfS2_S2_fjLj1024ELj4ENS_18Kernel_traits_baseILj65536ES2_S2_S2_fjLj1024EEEEEEEvNS_9BwdParamsE:
        /* <DEDUP_REMOVED lines=25> */
.L_x_140:
        /* <DEDUP_REMOVED lines=28> */
.L_x_133:
        /* <DEDUP_REMOVED lines=33> */
.L_x_132:
[----:B------:R-:W-:Y:S05]  /*0560*/  BSYNC B1 ;  /* 0x0000000000017941 */ /* 0x000fea0003800000 */
.L_x_131:
        /* <DEDUP_REMOVED lines=23> */
.L_x_135:
[----:B------:R-:W-:Y:S05]  /*06e0*/  BSYNC B1 ;  /* 0x0000000000017941 */ /* 0x000fea0003800000 */
.L_x_134:
        /* <DEDUP_REMOVED lines=11> */
.L_x_130:
[----:B------:R-:W-:Y:S05]  /*07a0*/  BSYNC B0 ;  /* 0x0000000000007941 */ /* 0x000fea0003800000 */
.L_x_129:
        /* <DEDUP_REMOVED lines=29> */
.L_x_151:
[----:B------:R-:W-:Y:S01]  /*0980*/  @!P1 SHF.R.U32.HI R12, RZ, 0x3, R0 ;  /* 0x00000003ff0c9819 */ /* 0x000fe20000011600 */
[----:B---3--:R-:W-:Y:S01]  /*0990*/  FADD.FTZ R14, R9, R14 ;  /* 0x0000000e090e7221 */ /* 0x008fe20000010000 */
[----:B--2---:R-:W-:Y:S02]  /*09a0*/  FADD.FTZ R11, R10, R11 ;  /* 0x0000000b0a0b7221 */ /* 0x004fe40000010000 */
[----:B------:R-:W-:-:S05]  /*09b0*/  @!P1 LOP3.LUT R12, R12, 0x1ffffffc, RZ, 0xc0, !PT ;  /* 0x1ffffffc0c0c9812 */ /* 0x000fca00078ec0ff */
[----:B------:R2:W-:Y:S04]  /*09c0*/  @!P1 STS [R12+UR4+0x2000], R14 ;  /* 0x0020000e0c009988 */ /* 0x0005e80008000804 */
[----:B------:R2:W-:Y:S02]  /*09d0*/  @!P1 STS [R12+UR4+0x2080], R11 ;  /* 0x0020800b0c009988 */ /* 0x0005e40008000804 */
.L_x_136:
        /* <DEDUP_REMOVED lines=14> */
.L_x_139:
[----:B------:R-:W-:Y:S05]  /*0ac0*/  BSYNC B0 ;  /* 0x0000000000007941 */ /* 0x000fea0003800000 */
.L_x_138:
[C---:B------:R-:W-:Y:S02]  /*0ad0*/  ISETP.GT.U32.AND P1, PT, R3.reuse, -0x10001, PT ;  /* 0xfffeffff0300780c */ /* 0x040fe40003f24070 */
[----:B------:R-:W-:Y:S02]  /*0ae0*/  IADD3 R3, R3, 0x10000, RZ ;  /* 0x0001000003037810 */ /* 0x000fe40007ffe0ff */
[----:B------:R-:W-:-:S09]  /*0af0*/  IADD3 R5, R5, 0x8000, RZ ;  /* 0x0000800005057810 */ /* 0x000fd20007ffe0ff */
[----:B------:R-:W-:Y:S05]  /*0b00*/  @P1 BRA `(.L_x_140) ;  /* 0xfffffff400a01947 */ /* 0x000fea000383ffff */
[----:B------:R-:W-:Y:S05]  /*0b10*/  EXIT ;  /* 0x000000000000794d */ /* 0x000fea0003800000 */
.L_x_137:
[----:B------:R-:W-:Y:S01]  /*0b20*/  HFMA2.MMA R19, -RZ, RZ, 0, 5.9604644775390625e-08 ;  /* 0x00000001ff137435 */ /* 0x000fe200000001ff */
[----:B---3--:R-:W-:Y:S01]  /*0b30*/  IMAD.MOV.U32 R20, RZ, RZ, R10 ;  /* 0x000000ffff147224 */ /* 0x008fe200078e000a */
[----:B------:R-:W-:Y:S01]  /*0b40*/  MOV R22, 0x1f ;  /* 0x0000001f00167802 */ /* 0x000fe20000000f00 */
[----:B------:R-:W-:-:S08]  /*0b50*/  IMAD.MOV.U32 R17, RZ, RZ, -0x1 ;  /* 0xffffffffff117424 */ /* 0x000fd000078e00ff */
[----:B012---:R-:W-:Y:S05]  /*0b60*/  WARPSYNC.COLLECTIVE R17, `(.L_x_141) ;  /* 0x0000000011087348 */ /* 0x007fea0003c00000 */
[----:B------:R3:W4:Y:S02]  /*0b70*/  SHFL.BFLY P2, R18, R20, R19, R22 ;  /* 0x0c00001314127389 */ /* 0x0007240000040016 */
[----:B01234-:R-:W-:Y:S01]  /*0b80*/  ENDCOLLECTIVE ;  /* 0x000000000000791b */ /* 0x01ffe20003800000 */
.L_x_141:
[----:B------:R-:W-:Y:S01]  /*0b90*/  IMAD.MOV.U32 R19, RZ, RZ, 0x2 ;  /* 0x00000002ff137424 */ /* 0x000fe200078e00ff */
[----:B------:R-:W-:-:S05]  /*0ba0*/  MOV R11, R18 ;  /* 0x00000012000b7202 */ /* 0x000fca0000000f00 */
[----:B------:R-:W-:-:S05]  /*0bb0*/  FADD.FTZ R11, R10, R11 ;  /* 0x0000000b0a0b7221 */ /* 0x000fca0000010000 */
[----:B------:R-:W-:-:S07]  /*0bc0*/  MOV R20, R11 ;  /* 0x0000000b00147202 */ /* 0x000fce0000000f00 */
[----:B------:R-:W-:Y:S05]  /*0bd0*/  WARPSYNC.COLLECTIVE R17, `(.L_x_142) ;  /* 0x0000000011087348 */ /* 0x000fea0003c00000 */
[----:B------:R0:W1:Y:S02]  /*0be0*/  SHFL.BFLY P2, R18, R20, R19, R22 ;  /* 0x0c00001314127389 */ /* 0x0000640000040016 */
[----:B01----:R-:W-:Y:S01]  /*0bf0*/  ENDCOLLECTIVE ;  /* 0x000000000000791b */ /* 0x003fe20003800000 */
.L_x_142:
[----:B------:R-:W-:Y:S01]  /*0c00*/  IMAD.MOV.U32 R19, RZ, RZ, 0x4 ;  /* 0x00000004ff137424 */ /* 0x000fe200078e00ff */
[----:B------:R-:W-:-:S05]  /*0c10*/  MOV R12, R18 ;  /* 0x00000012000c7202 */ /* 0x000fca0000000f00 */
[----:B------:R-:W-:-:S05]  /*0c20*/  FADD.FTZ R12, R11, R12 ;  /* 0x0000000c0b0c7221 */ /* 0x000fca0000010000 */
[----:B------:R-:W-:-:S07]  /*0c30*/  MOV R20, R12 ;  /* 0x0000000c00147202 */ /* 0x000fce0000000f00 */
[----:B------:R-:W-:Y:S05]  /*0c40*/  WARPSYNC.COLLECTIVE R17, `(.L_x_143) ;  /* 0x0000000011087348 */ /* 0x000fea0003c00000 */
[----:B------:R0:W1:Y:S02]  /*0c50*/  SHFL.BFLY P2, R18, R20, R19, R22 ;  /* 0x0c00001314127389 */ /* 0x0000640000040016 */
[----:B01----:R-:W-:Y:S01]  /*0c60*/  ENDCOLLECTIVE ;  /* 0x000000000000791b */ /* 0x003fe20003800000 */
.L_x_143:
[----:B------:R-:W-:Y:S01]  /*0c70*/  IMAD.MOV.U32 R19, RZ, RZ, 0x8 ;  /* 0x00000008ff137424 */ /* 0x000fe200078e00ff */
[----:B------:R-:W-:-:S05]  /*0c80*/  MOV R13, R18 ;  /* 0x00000012000d7202 */ /* 0x000fca0000000f00 */
[----:B------:R-:W-:-:S05]  /*0c90*/  FADD.FTZ R13, R12, R13 ;  /* 0x0000000d0c0d7221 */ /* 0x000fca0000010000 */
[----:B------:R-:W-:-:S07]  /*0ca0*/  MOV R20, R13 ;  /* 0x0000000d00147202 */ /* 0x000fce0000000f00 */
[----:B------:R-:W-:Y:S05]  /*0cb0*/  WARPSYNC.COLLECTIVE R17, `(.L_x_144) ;  /* 0x0000000011087348 */ /* 0x000fea0003c00000 */
[----:B------:R0:W1:Y:S02]  /*0cc0*/  SHFL.BFLY P2, R18, R20, R19, R22 ;  /* 0x0c00001314127389 */ /* 0x0000640000040016 */
[----:B01----:R-:W-:Y:S01]  /*0cd0*/  ENDCOLLECTIVE ;  /* 0x000000000000791b */ /* 0x003fe20003800000 */
.L_x_144:
[----:B------:R-:W-:Y:S01]  /*0ce0*/  IMAD.MOV.U32 R19, RZ, RZ, 0x10 ;  /* 0x00000010ff137424 */ /* 0x000fe200078e00ff */
[----:B------:R-:W-:-:S05]  /*0cf0*/  MOV R10, R18 ;  /* 0x00000012000a7202 */ /* 0x000fca0000000f00 */
[----:B------:R-:W-:-:S05]  /*0d00*/  FADD.FTZ R10, R13, R10 ;  /* 0x0000000a0d0a7221 */ /* 0x000fca0000010000 */
[----:B------:R-:W-:-:S07]  /*0d10*/  MOV R20, R10 ;  /* 0x0000000a00147202 */ /* 0x000fce0000000f00 */
[----:B------:R-:W-:Y:S05]  /*0d20*/  WARPSYNC.COLLECTIVE R17, `(.L_x_145) ;  /* 0x0000000011087348 */ /* 0x000fea0003c00000 */
[----:B------:R0:W1:Y:S02]  /*0d30*/  SHFL.BFLY P2, R18, R20, R19, R22 ;  /* 0x0c00001314127389 */ /* 0x0000640000040016 */
[----:B01----:R-:W-:Y:S01]  /*0d40*/  ENDCOLLECTIVE ;  /* 0x000000000000791b */ /* 0x003fe20003800000 */
.L_x_145:
[----:B------:R-:W-:Y:S01]  /*0d50*/  MOV R20, R9 ;  /* 0x0000000900147202 */ /* 0x000fe20000000f00 */
[----:B------:R-:W-:Y:S01]  /*0d60*/  IMAD.MOV.U32 R19, RZ, RZ, 0x1 ;  /* 0x00000001ff137424 */ /* 0x000fe200078e00ff */
[----:B------:R-:W-:-:S07]  /*0d70*/  MOV R11, R18 ;  /* 0x00000012000b7202 */ /* 0x000fce0000000f00 */
[----:B------:R-:W-:Y:S05]  /*0d80*/  WARPSYNC.COLLECTIVE R17, `(.L_x_146) ;  /* 0x0000000011087348 */ /* 0x000fea0003c00000 */
[----:B------:R0:W1:Y:S02]  /*0d90*/  SHFL.BFLY P2, R18, R20, R19, R22 ;  /* 0x0c00001314127389 */ /* 0x0000640000040016 */
[----:B01----:R-:W-:Y:S01]  /*0da0*/  ENDCOLLECTIVE ;  /* 0x000000000000791b */ /* 0x003fe20003800000 */
.L_x_146:
[----:B------:R-:W-:Y:S01]  /*0db0*/  IMAD.MOV.U32 R19, RZ, RZ, 0x2 ;  /* 0x00000002ff137424 */ /* 0x000fe200078e00ff */
[----:B------:R-:W-:-:S05]  /*0dc0*/  MOV R12, R18 ;  /* 0x00000012000c7202 */ /* 0x000fca0000000f00 */
[----:B------:R-:W-:-:S05]  /*0dd0*/  FADD.FTZ R14, R9, R12 ;  /* 0x0000000c090e7221 */ /* 0x000fca0000010000 */
[----:B------:R-:W-:-:S07]  /*0de0*/  MOV R20, R14 ;  /* 0x0000000e00147202 */ /* 0x000fce0000000f00 */
[----:B------:R-:W-:Y:S05]  /*0df0*/  WARPSYNC.COLLECTIVE R17, `(.L_x_147) ;  /* 0x0000000011087348 */ /* 0x000fea0003c00000 */
[----:B------:R0:W1:Y:S02]  /*0e00*/  SHFL.BFLY P2, R18, R20, R19, R22 ;  /* 0x0c00001314127389 */ /* 0x0000640000040016 */
[----:B01----:R-:W-:Y:S01]  /*0e10*/  ENDCOLLECTIVE ;  /* 0x000000000000791b */ /* 0x003fe20003800000 */
.L_x_147:
[----:B------:R-:W-:Y:S01]  /*0e20*/  IMAD.MOV.U32 R19, RZ, RZ, 0x4 ;  /* 0x00000004ff137424 */ /* 0x000fe200078e00ff */
[----:B------:R-:W-:-:S05]  /*0e30*/  MOV R13, R18 ;  /* 0x00000012000d7202 */ /* 0x000fca0000000f00 */
[----:B------:R-:W-:-:S05]  /*0e40*/  FADD.FTZ R15, R14, R13 ;  /* 0x0000000d0e0f7221 */ /* 0x000fca0000010000 */
[----:B------:R-:W-:-:S07]  /*0e50*/  MOV R20, R15 ;  /* 0x0000000f00147202 */ /* 0x000fce0000000f00 */
[----:B------:R-:W-:Y:S05]  /*0e60*/  WARPSYNC.COLLECTIVE R17, `(.L_x_148) ;  /* 0x0000000011087348 */ /* 0x000fea0003c00000 */
[----:B------:R0:W1:Y:S02]  /*0e70*/  SHFL.BFLY P2, R18, R20, R19, R22 ;  /* 0x0c00001314127389 */ /* 0x0000640000040016 */
[----:B01----:R-:W-:Y:S01]  /*0e80*/  ENDCOLLECTIVE ;  /* 0x000000000000791b */ /* 0x003fe20003800000 */
.L_x_148:
[----:B------:R-:W-:Y:S01]  /*0e90*/  HFMA2.MMA R19, -RZ, RZ, 0, 4.76837158203125e-07 ;  /* 0x00000008ff137435 */ /* 0x000fe200000001ff */
[----:B------:R-:W-:-:S05]  /*0ea0*/  MOV R16, R18 ;  /* 0x0000001200107202 */ /* 0x000fca0000000f00 */
[----:B------:R-:W-:-:S05]  /*0eb0*/  FADD.FTZ R16, R15, R16 ;  /* 0x000000100f107221 */ /* 0x000fca0000010000 */
[----:B------:R-:W-:-:S07]  /*0ec0*/  MOV R20, R16 ;  /* 0x0000001000147202 */ /* 0x000fce0000000f00 */
[----:B------:R-:W-:Y:S05]  /*0ed0*/  WARPSYNC.COLLECTIVE R17, `(.L_x_149) ;  /* 0x0000000011087348 */ /* 0x000fea0003c00000 */
[----:B------:R0:W1:Y:S02]  /*0ee0*/  SHFL.BFLY P2, R18, R20, R19, R22 ;  /* 0x0c00001314127389 */ /* 0x0000640000040016 */
[----:B01----:R-:W-:Y:S01]  /*0ef0*/  ENDCOLLECTIVE ;  /* 0x000000000000791b */ /* 0x003fe20003800000 */
.L_x_149:
[----:B------:R-:W-:Y:S01]  /*0f00*/  HFMA2.MMA R19, -RZ, RZ, 0, 9.5367431640625e-07 ;  /* 0x00000010ff137435 */ /* 0x000fe200000001ff */
[----:B------:R-:W-:-:S04]  /*0f10*/  IMAD.MOV.U32 R9, RZ, RZ, R18 ;  /* 0x000000ffff097224 */ /* 0x000fc800078e0012 */
[----:B------:R-:W-:-:S05]  /*0f20*/  FADD.FTZ R9, R16, R9 ;  /* 0x0000000910097221 */ /* 0x000fca0000010000 */
[----:B------:R-:W-:-:S07]  /*0f30*/  MOV R20, R9 ;  /* 0x0000000900147202 */ /* 0x000fce0000000f00 */
[----:B------:R-:W-:Y:S05]  /*0f40*/  WARPSYNC.COLLECTIVE R17, `(.L_x_150) ;  /* 0x0000000011087348 */ /* 0x000fea0003c00000 */
[----:B------:R0:W1:Y:S02]  /*0f50*/  SHFL.BFLY P2, R18, R20, R19, R22 ;  /* 0x0c00001314127389 */ /* 0x0000640000040016 */
[----:B01----:R-:W-:Y:S01]  /*0f60*/  ENDCOLLECTIVE ;  /* 0x000000000000791b */ /* 0x003fe20003800000 */
.L_x_150:
[----:B------:R-:W-:Y:S01]  /*0f70*/  MOV R14, R18 ;  /* 0x00000012000e7202 */ /* 0x000fe20000000f00 */
[----:B------:R-:W-:Y:S06]  /*0f80*/  BRA `(.L_x_151) ;  /* 0xfffffff8007c7947 */ /* 0x000fec000383ffff */
.L_x_152:
        /* <DEDUP_REMOVED lines=15> */
.L_x_5380:


//--------------------- .text._ZN10layer_norm13ln_bwd_kernelINS_13Kernel_traitsI6__halfS2_S2_fjLj65536ELj8ELj1ELj8ELj16ENS_18Kernel_traits_baseILj65536ES2_S2_S2_fjLj256EEEEEEEvNS_9BwdParamsE --------------------------
	.section	.text._ZN10layer_norm13ln_bwd_kernelINS_13Kernel_traitsI6__halfS2_S2_fjLj65536ELj8ELj1ELj8ELj16ENS_18Kernel_traits_baseILj65536ES2_S2_S2_fjLj256EEEEEEEvNS_9BwdParamsE,"ax",@progbits
	.align	128
        .global         _ZN10layer_norm13ln_bwd_kernelINS_13Kernel_traitsI6__halfS2_S2_fjLj65536ELj8ELj1ELj8ELj16ENS_18Kernel_traits_baseILj65536ES2_S2_S2_fjLj256EEEEEEEvNS_9BwdParamsE
        .type           _ZN10layer_norm13ln_bwd_kernelINS_13Kernel_traitsI6__halfS2_S2_fjLj65536ELj8ELj1ELj8ELj16ENS_18Kernel_traits_baseILj65536ES2_S2_S2_fjLj256EEEEEEEvNS_9BwdParamsE,@function
        .size           _ZN10layer_norm13ln_bwd_kernelINS_13Kernel_traitsI6__halfS2_S2_fjLj65536ELj8ELj1ELj8ELj16ENS_18Kernel_traits_baseILj65536ES2_S2_S2_fjLj256EEEEEEEvNS_9BwdParamsE,(.L_x_5381 - _ZN10layer_norm13ln_bwd_kernelINS_13Kernel_traitsI6__halfS2_S2_fjLj65536ELj8ELj1ELj8ELj16ENS_18Kernel_traits_baseILj65536ES2_S2_S2_fjLj256EEEEEEEvNS_9BwdParamsE)
        .other          _ZN10layer_norm13ln_bwd_kernelINS_13Kernel_traitsI6__halfS2_S2_fjLj65536ELj8ELj1ELj8ELj16ENS_18Kernel_traits_baseILj65536ES2_S2_S2_fjLj256EEEEEEEvNS_9BwdParamsE,@"STO_CUDA_ENTRY STV_DEFAULT"
_ZN10layer_norm13ln_bwd_kernelINS_13Kernel_traitsI6__halfS2_S2_fjLj65536ELj8ELj1ELj8ELj16ENS_18Kernel_traits_baseILj65536ES2_S2_S2_fjLj256EEEEEEEvNS_9BwdParamsE:
.text._ZN10layer_norm13ln_bwd_kernelINS_13Kernel_traitsI6__halfS2_S2_fjLj65536ELj8ELj1ELj8ELj16ENS_18Kernel_traits_baseILj65536ES2_S2_S2_fjLj256EEEEEEEvNS_9BwdParamsE:
        /* <DEDUP_REMOVED lines=16> */
[----:B------:R-:W-:Y:S02]  /*0100*/  LOP3.LUT R95, R95, 0xe0, R98, 0xf8, !PT ;  /* 0x000000e05f5f7812 */ /* 0x000fe400078ef862 */
[----:B------:R-:W-:Y:S02]  /*0110*/  SHF.R.U32.HI R93, RZ, 0x3, R93 ;  /* 0x00000003ff5d7819 */ /* 0x000fe4000001165d */
[C---:B------:R-:W-:Y:S02]  /*0120*/  @P0 IADD3 R9, R95.reuse, 0x800, RZ ;  /* 0x000008005f090810 */ /* 0x040fe40007ffe0ff */
[----:B------:R-:W-:-:S02]  /*0130*/  @P0 IADD3 R11, R95, 0x1000, RZ ;  /* 0x000010005f0b0810 */ /* 0x000fc40007ffe0ff */
[----:B------:R-:W-:Y:S01]  /*0140*/  @P0 IADD3 R13, R95, 0x1800, RZ ;  /* 0x000018005f0d0810 */ /* 0x000fe20007ffe0ff */
[----:B---3--:R-:W-:Y:S01]  /*0150*/  @P0 IMAD.WIDE.U32 R2, R9, 0x10, R2 ;  /* 0x0000001009020825 */ /* 0x008fe200078e0002 */
[----:B--2---:R-:W-:Y:S02]  /*0160*/  @P0 LEA R8, P1, R95, R14, 0x4 ;  /* 0x0000000e5f080211 */ /* 0x004fe400078220ff */
[----:B------:R-:W-:Y:S01]  /*0170*/  LEA.HI R32, R98, R93, RZ, 0x18 ;  /* 0x0000005d62207211 */ /* 0x000fe200078fc0ff */
[----:B0-----:R-:W-:Y:S01]  /*0180*/  @P0 IMAD.WIDE.U32 R4, R11, 0x10, R4 ;  /* 0x000000100b040825 */ /* 0x001fe200078e0004 */
[----:B------:R-:W-:Y:S01]  /*0190*/  @P0 LEA.HI.X R9, R95, R15, RZ, 0x4, P1 ;  /* 0x0000000f5f090211 */ /* 0x000fe200008f24ff */
[----:B------:R-:W5:Y:S01]  /*01a0*/  @P0 LDG.E.128 R60, desc[UR6][R2.64] ;  /* 0x00000006023c0981 */ /* 0x000f62000c1e1d00 */
[----:B------:R-:W-:-:S03]  /*01b0*/  MOV R92, R32 ;  /* 0x00000020005c7202 */ /* 0x000fc60000000f00 */
[----:B------:R-:W5:Y:S01]  /*01c0*/  @P0 LDG.E.128 R48, desc[UR6][R4.64] ;  /* 0x0000000604300981 */ /* 0x000f62000c1e1d00 */
[----:B-1----:R-:W-:-:S03]  /*01d0*/  @P0 IMAD.WIDE.U32 R6, R13, 0x10, R6 ;  /* 0x000000100d060825 */ /* 0x002fc600078e0006 */
[----:B------:R0:W5:Y:S04]  /*01e0*/  @P0 LDG.E.128 R56, desc[UR6][R8.64] ;  /* 0x0000000608380981 */ /* 0x000168000c1e1d00 */
[----:B------:R1:W5:Y:S01]  /*01f0*/  @P0 LDG.E.128 R36, desc[UR6][R6.64] ;  /* 0x0000000606240981 */ /* 0x000362000c1e1d00 */
[----:B------:R-:W-:Y:S02]  /*0200*/  ISETP.GE.AND P0, PT, R92, UR4, PT ;  /* 0x000000045c007c0c */ /* 0x000fe4000bf06270 */
        /* <DEDUP_REMOVED lines=29> */
[----:B0-----:R-:W-:Y:S02]  /*03e0*/  CS2R R8, SRZ ;  /* 0x0000000000087805 */ /* 0x001fe4000001ff00 */
[----:B-1----:R-:W-:Y:S02]  /*03f0*/  CS2R R6, SRZ ;  /* 0x0000000000067805 */ /* 0x002fe4000001ff00 */
[----:B------:R-:W-:Y:S01]  /*0400*/  CS2R R4, SRZ ;  /* 0x0000000000047805 */ /* 0x000fe2000001ff00 */
        /* <DEDUP_REMOVED lines=8> */
[--C-:B-----5:R-:W-:Y:S01]  /*0490*/  HADD2.F32 R115, -RZ, R56.reuse.H0_H0 ;  /* 0x20000038ff737230 */ /* 0x120fe20000004100 */
[----:B------:R-:W-:Y:S01]  /*04a0*/  HFMA2.MMA R97, -RZ, RZ, 0, 0 ;  /* 0x00000000ff617435 */ /* 0x000fe200000001ff */
[----:B------:R-:W-:Y:S01]  /*04b0*/  HADD2.F32 R116, -RZ, R56.H1_H1 ;  /* 0x30000038ff747230 */ /* 0x000fe20000004100 */
[----:B------:R-:W-:Y:S01]  /*04c0*/  HFMA2.MMA R99, -RZ, RZ, 0, 0 ;  /* 0x00000000ff637435 */ /* 0x000fe200000001ff */
[--C-:B------:R-:W-:Y:S01]  /*04d0*/  HADD2.F32 R117, -RZ, R57.reuse.H0_H0 ;  /* 0x20000039ff757230 */ /* 0x100fe20000004100 */
[----:B------:R-:W-:Y:S01]  /*04e0*/  MOV R153, RZ ;  /* 0x000000ff00997202 */ /* 0x000fe20000000f00 */
[----:B------:R-:W-:Y:S01]  /*04f0*/  HADD2.F32 R118, -RZ, R57.H1_H1 ;  /* 0x30000039ff767230 */ /* 0x000fe20000004100 */
[----:B------:R-:W-:Y:S01]  /*0500*/  CS2R R90, SRZ ;  /* 0x00000000005a7805 */ /* 0x000fe2000001ff00 */
[--C-:B------:R-:W-:Y:S01]  /*0510*/  HADD2.F32 R119, -RZ, R58.reuse.H0_H0 ;  /* 0x2000003aff777230 */ /* 0x100fe20000004100 */
[----:B------:R-:W-:Y:S01]  /*0520*/  CS2R R88, SRZ ;  /* 0x0000000000587805 */ /* 0x000fe2000001ff00 */
        /* <DEDUP_REMOVED lines=33> */
[----:B------:R-:W-:Y:S01]  /*0740*/  MOV R114, RZ ;  /* 0x000000ff00727202 */ /* 0x000fe20000000f00 */
        /* <DEDUP_REMOVED lines=19> */
[----:B------:R-:W-:-:S02]  /*0880*/  CS2R R52, SRZ ;  /* 0x0000000000347805 */ /* 0x000fc4000001ff00 */
[----:B------:R-:W-:Y:S02]  /*0890*/  CS2R R50, SRZ ;  /* 0x0000000000327805 */ /* 0x000fe4000001ff00 */
[----:B------:R-:W-:Y:S02]  /*08a0*/  CS2R R48, SRZ ;  /* 0x0000000000307805 */ /* 0x000fe4000001ff00 */
[----:B0-----:R-:W-:-:S07]  /*08b0*/  MOV R154, RZ ;  /* 0x000000ff009a7202 */ /* 0x001fce0000000f00 */
.L_x_159:
[----:B------:R-:W-:Y:S01]  /*08c0*/  ULDC.64 UR4, c[0x0][0x228] ;  /* 0x00008a0000047ab9 */ /* 0x000fe20000000a00 */
[----:B------:R-:W-:Y:S01]  /*08d0*/  LEA R47, R92, R95, 0xd ;  /* 0x0000005f5c2f7211 */ /* 0x000fe200078e68ff */
[----:B0-----:R-:W0:Y:S01]  /*08e0*/  LDC.64 R28, c[0x0][0x238] ;  /* 0x00008e00ff1c7b82 */ /* 0x001e220000000a00 */
[----:B------:R-:W-:Y:S02]  /*08f0*/  ISETP.NE.U32.AND P0, PT, RZ, UR4, PT ;  /* 0x00000004ff007c0c */ /* 0x000fe4000bf05070 */
[----:B------:R-:W-:Y:S02]  /*0900*/  IADD3 R31, R47, 0x800, RZ ;  /* 0x000008002f1f7810 */ /* 0x000fe40007ffe0ff */
[----:B------:R-:W-:-:S13]  /*0910*/  ISETP.NE.AND.EX P0, PT, RZ, UR5, PT, P0 ;  /* 0x00000005ff007c0c */ /* 0x000fda000bf05300 */
[----:B------:R-:W1:Y:S08]  /*0920*/  @P0 LDC.64 R36, c[0x0][0x228] ;  /* 0x00008a00ff240b82 */ /* 0x000e700000000a00 */
[----:B------:R-:W2:Y:S01]  /*0930*/  @P0 LDC.64 R20, c[0x0][0x228] ;  /* 0x00008a00ff140b82 */ /* 0x000ea20000000a00 */
[----:B------:R-:W-:-:S07]  /*0940*/  IADD3 R41, R47, 0x1000, RZ ;  /* 0x000010002f297810 */ /* 0x000fce0007ffe0ff */
[----:B------:R-:W3:Y:S01]  /*0950*/  @P0 LDC.64 R24, c[0x0][0x228] ;  /* 0x00008a00ff180b82 */ /* 0x000ee20000000a00 */
[----:B-1----:R-:W-:-:S07]  /*0960*/  @P0 IMAD.WIDE.U32 R36, R31, 0x10, R36 ;  /* 0x000000101f240825 */ /* 0x002fce00078e0024 */
[----:B------:R-:W1:Y:S01]  /*0970*/  @P0 LDC.64 R16, c[0x0][0x228] ;  /* 0x00008a00ff100b82 */ /* 0x000e620000000a00 */
[----:B------:R-:W4:Y:S01]  /*0980*/  @P0 LDG.E.128 R36, desc[UR6][R36.64] ;  /* 0x0000000624240981 */ /* 0x000f22000c1e1d00 */
[----:B--2---:R-:W-:Y:S01]  /*0990*/  @P0 IMAD.WIDE.U32 R20, R41, 0x10, R20 ;  /* 0x0000001029140825 */ /* 0x004fe200078e0014 */
[----:B------:R-:W-:-:S05]  /*09a0*/  IADD3 R159, R47, 0x1800, RZ ;  /* 0x000018002f9f7810 */ /* 0x000fca0007ffe0ff */
[----:B------:R-:W2:Y:S01]  /*09b0*/  @!P0 LDC.64 R34, c[0x0][0x220] ;  /* 0x00008800ff228b82 */ /* 0x000ea20000000a00 */
[----:B------:R-:W5:Y:S01]  /*09c0*/  @P0 LDG.E.128 R20, desc[UR6][R20.64] ;  /* 0x0000000614140981 */ /* 0x000f62000c1e1d00 */
[----:B---3--:R-:W-:-:S06]  /*09d0*/  @P0 IMAD.WIDE.U32 R24, R47, 0x10, R24 ;  /* 0x000000102f180825 */ /* 0x008fcc00078e0018 */
[----:B------:R-:W3:Y:S01]  /*09e0*/  @!P0 LDC.64 R2, c[0x0][0x230] ;  /* 0x00008c00ff028b82 */ /* 0x000ee20000000a00 */
[----:B------:R-:W5:Y:S01]  /*09f0*/  @P0 LDG.E.128 R24, desc[UR6][R24.64] ;  /* 0x0000000618180981 */ /* 0x000f62000c1e1d00 */
[----:B-1----:R-:W-:-:S06]  /*0a00*/  @P0 IMAD.WIDE.U32 R16, R159, 0x10, R16 ;  /* 0x000000109f100825 */ /* 0x002fcc00078e0010 */
[----:B------:R-:W1:Y:S01]  /*0a10*/  @!P0 LDC.64 R32, c[0x0][0x220] ;  /* 0x00008800ff208b82 */ /* 0x000e620000000a00 */
[----:B------:R-:W5:Y:S01]  /*0a20*/  @P0 LDG.E.128 R16, desc[UR6][R16.64] ;  /* 0x0000000610100981 */ /* 0x000f62000c1e1d00 */
[----:B--2---:R-:W-:Y:S01]  /*0a30*/  @!P0 IMAD.WIDE.U32 R34, R31, 0x10, R34 ;  /* 0x000000101f228825 */ /* 0x004fe200078e0022 */
[----:B------:R-:W-:-:S03]  /*0a40*/  @P0 MOV R176, RZ ;  /* 0x000000ff00b00202 */ /* 0x000fc60000000f00 */
[C---:B---3--:R-:W-:Y:S02]  /*0a50*/  @!P0 IMAD.WIDE R42, R92.reuse, 0x4, R2 ;  /* 0x000000045c2a8825 */ /* 0x048fe400078e0202 */
[----:B------:R-:W2:Y:S02]  /*0a60*/  LDC.64 R2, c[0x0][0x268] ;  /* 0x00009a00ff027b82 */ /* 0x000ea40000000a00 */
[----:B0-----:R-:W-:Y:S01]  /*0a70*/  IMAD.WIDE R44, R92, 0x4, R28 ;  /* 0x000000045c2c7825 */ /* 0x001fe200078e021c */
[----:B------:R-:W3:Y:S04]  /*0a80*/  @!P0 LDG.E R176, desc[UR6][R42.64] ;  /* 0x000000062ab08981 */ /* 0x000ee8000c1e1900 */
[----:B------:R0:W5:Y:S01]  /*0a90*/  LDG.E R155, desc[UR6][R44.64] ;  /* 0x000000062c9b7981 */ /* 0x000162000c1e1900 */
[----:B-1----:R-:W-:Y:S01]  /*0aa0*/  @!P0 IMAD.WIDE.U32 R156, R41, 0x10, R32 ;  /* 0x00000010299c8825 */ /* 0x002fe200078e0020 */
[----:B0-----:R-:W0:Y:S03]  /*0ab0*/  @!P0 LDC.64 R44, c[0x0][0x220] ;  /* 0x00008800ff2c8b82 */ /* 0x001e260000000a00 */
[----:B--2---:R-:W-:-:S06]  /*0ac0*/  IMAD.WIDE.U32 R28, R31, 0x10, R2 ;  /* 0x000000101f1c7825 */ /* 0x004fcc00078e0002 */
[----:B------:R-:W2:Y:S01]  /*0ad0*/  LDG.E.128 R28, desc[UR6][R28.64] ;  /* 0x000000061c1c7981 */ /* 0x000ea2000c1e1d00 */
[----:B------:R-:W-:Y:S02]  /*0ae0*/  IMAD.WIDE.U32 R32, R41, 0x10, R2 ;  /* 0x0000001029207825 */ /* 0x000fe400078e0002 */
[----:B------:R-:W1:Y:S02]  /*0af0*/  @!P0 LDC.64 R40, c[0x0][0x220] ;  /* 0x00008800ff288b82 */ /* 0x000e640000000a00 */
[----:B-1----:R-:W-:Y:S01]  /*0b00*/  @!P0 IMAD.WIDE.U32 R46, R47, 0x10, R40 ;  /* 0x000000102f2e8825 */ /* 0x002fe200078e0028 */
[----:B------:R-:W4:Y:S04]  /*0b10*/  @!P0 LDG.E.128 R36, desc[UR6][R34.64] ;  /* 0x0000000622248981 */ /* 0x000f28000c1e1d00 */
[----:B------:R1:W2:Y:S04]  /*0b20*/  @!P0 LDG.E.128 R20, desc[UR6][R156.64] ;  /* 0x000000069c148981 */ /* 0x0002a8000c1e1d00 */
[----:B------:R-:W2:Y:S01]  /*0b30*/  LDG.E.128 R32, desc[UR6][R32.64] ;  /* 0x0000000620207981 */ /* 0x000ea2000c1e1d00 */
[----:B------:R-:W-:-:S03]  /*0b40*/  SHF.L.U32 R40, R92, 0xd, RZ ;  /* 0x0000000d5c287819 */ /* 0x000fc600000006ff */
[----:B------:R5:W2:Y:S01]  /*0b50*/  @!P0 LDG.E.128 R24, desc[UR6][R46.64] ;  /* 0x000000062e188981 */ /* 0x000aa2000c1e1d00 */
[----:B------:R-:W-:-:S05]  /*0b60*/  LOP3.LUT R41, R40, R95, RZ, 0xfc, !PT ;  /* 0x0000005f28297212 */ /* 0x000fca00078efcff */
[----:B------:R-:W-:-:S06]  /*0b70*/  IMAD.WIDE.U32 R40, R41, 0x10, R2 ;  /* 0x0000001029287825 */ /* 0x000fcc00078e0002 */
[----:B------:R-:W2:Y:S01]  /*0b80*/  LDG.E.128 R40, desc[UR6][R40.64] ;  /* 0x0000000628287981 */ /* 0x000ea2000c1e1d00 */
[----:B0-----:R-:W-:-:S05]  /*0b90*/  @!P0 IMAD.WIDE.U32 R44, R159, 0x10, R44 ;  /* 0x000000109f2c8825 */ /* 0x001fca00078e002c */
[----:B------:R0:W2:Y:S01]  /*0ba0*/  @!P0 LDG.E.128 R16, desc[UR6][R44.64] ;  /* 0x000000062c108981 */ /* 0x0000a2000c1e1d00 */
[----:B------:R-:W-:-:S04]  /*0bb0*/  HADD2.F32 R161, -RZ, R12.H1_H1 ;  /* 0x3000000cffa17230 */ /* 0x000fc80000004100 */
[----:B------:R-:W0:Y:S01]  /*0bc0*/  @P0 MUFU.RCP R47, R161 ;  /* 0x000000a1002f0308 */ /* 0x000e220000001000 */
[----:B------:R-:W-:Y:S01]  /*0bd0*/  HADD2.F32 R171, -RZ, R15.H1_H1 ;  /* 0x3000000fffab7230 */ /* 0x000fe20000004100 */
[----:B------:R-:W-:Y:S01]  /*0be0*/  LOP3.LUT P1, RZ, R0, 0xff, RZ, 0xc0, !PT ;  /* 0x000000ff00ff7812 */ /* 0x000fe2000782c0ff */
[----:B-1----:R-:W-:Y:S02]  /*0bf0*/  HADD2.F32 R157, -RZ, R12.H0_H0 ;  /* 0x2000000cff9d7230 */ /* 0x002fe40000004100 */
[----:B------:R-:W-:-:S03]  /*0c00*/  HADD2.F32 R169, -RZ, R14.H1_H1 ;  /* 0x3000000effa97230 */ /* 0x000fc60000004100 */
[----:B------:R-:W1:Y:S01]  /*0c10*/  @P0 MUFU.RCP R0, R171 ;  /* 0x000000ab00000308 */ /* 0x000e620000001000 */
[--C-:B------:R-:W-:Y:S02]  /*0c20*/  HADD2.F32 R163, -RZ, R13.reuse.H0_H0 ;  /* 0x2000000dffa37230 */ /* 0x100fe40000004100 */
[----:B------:R-:W-:-:S05]  /*0c30*/  HADD2.F32 R165, -RZ, R13.H1_H1 ;  /* 0x3000000dffa57230 */ /* 0x000fca0000004100 */
[----:B------:R-:W1:Y:S01]  /*0c40*/  @P0 MUFU.RCP R173, R157 ;  /* 0x0000009d00ad0308 */ /* 0x000e620000001000 */
[----:B------:R-:W-:Y:S02]  /*0c50*/  HADD2.F32 R167, -RZ, R14.H0_H0 ;  /* 0x2000000effa77230 */ /* 0x000fe40000004100 */
[----:B------:R-:W-:-:S05]  /*0c60*/  HADD2.F32 R170, -RZ, R15.H0_H0 ;  /* 0x2000000fffaa7230 */ /* 0x000fca0000004100 */
[----:B------:R-:W1:Y:S08]  /*0c70*/  @P0 MUFU.RCP R164, R169 ;  /* 0x000000a900a40308 */ /* 0x000e700000001000 */
[----:B------:R-:W1:Y:S08]  /*0c80*/  @P0 MUFU.RCP R175, R163 ;  /* 0x000000a300af0308 */ /* 0x000e700000001000 */
[----:B------:R-:W1:Y:S08]  /*0c90*/  @P0 MUFU.RCP R177, R165 ;  /* 0x000000a500b10308 */ /* 0x000e700000001000 */
[----:B------:R-:W1:Y:S08]  /*0ca0*/  @P0 MUFU.RCP R179, R167 ;  /* 0x000000a700b30308 */ /* 0x000e700000001000 */
[----:B------:R-:W1:Y:S01]  /*0cb0*/  @P0 MUFU.RCP R181, R170 ;  /* 0x000000aa00b50308 */ /* 0x000e620000001000 */
[----:B------:R-:W-:-:S02]  /*0cc0*/  HADD2.F32 R178, -RZ, R9.H0_H0 ;  /* 0x20000009ffb27230 */ /* 0x000fc40000004100 */
[----:B------:R-:W-:Y:S02]  /*0cd0*/  HADD2.F32 R180, -RZ, R10.H0_H0 ;  /* 0x2000000affb47230 */ /* 0x000fe40000004100 */
[----:B------:R-:W-:Y:S02]  /*0ce0*/  HADD2.F32 R182, -RZ, R11.H0_H0 ;  /* 0x2000000bffb67230 */ /* 0x000fe40000004100 */
[--C-:B----4-:R-:W-:Y:S02]  /*0cf0*/  HADD2.F32 R183, -RZ, R36.reuse.H1_H1 ;  /* 0x30000024ffb77230 */ /* 0x110fe40000004100 */
[----:B------:R-:W-:Y:S02]  /*0d00*/  HADD2.F32 R166, -RZ, R36.H0_H0 ;  /* 0x20000024ffa67230 */ /* 0x000fe40000004100 */
[--C-:B------:R-:W-:Y:S02]  /*0d10*/  HADD2.F32 R168, -RZ, R37.reuse.H0_H0 ;  /* 0x20000025ffa87230 */ /* 0x100fe40000004100 */
[----:B------:R-:W-:Y:S01]  /*0d20*/  @P0 FADD.FTZ R46, -R124, R183 ;  /* 0x000000b77c2e0221 */ /* 0x000fe20000010100 */
[----:B------:R-:W-:-:S02]  /*0d30*/  HADD2.F32 R185, -RZ, R37.H1_H1 ;  /* 0x30000025ffb97230 */ /* 0x000fc40000004100 */
[--C-:B------:R-:W-:Y:S02]  /*0d40*/  HADD2.F32 R172, -RZ, R38.reuse.H0_H0 ;  /* 0x20000026ffac7230 */ /* 0x100fe40000004100 */
[----:B------:R-:W-:Y:S02]  /*0d50*/  HADD2.F32 R187, -RZ, R38.H1_H1 ;  /* 0x30000026ffbb7230 */ /* 0x000fe40000004100 */
[----:B---3--:R-:W-:Y:S01]  /*0d60*/  @!P0 FADD.FTZ R38, R183, -R176 ;  /* 0x800000b0b7268221 */ /* 0x008fe20000010000 */
[----:B------:R-:W-:-:S04]  /*0d70*/  IMAD.WIDE.U32 R36, R159, 0x10, R2 ;  /* 0x000000109f247825 */ /* 0x000fc800078e0002 */
[----:B0-----:R-:W-:Y:S01]  /*0d80*/  @P0 FMUL.FTZ R46, R46, R47 ;  /* 0x0000002f2e2e0220 */ /* 0x001fe20000410000 */
[----:B-----5:R-:W-:Y:S01]  /*0d90*/  @!P0 FMUL.FTZ R46, R155, R38 ;  /* 0x000000269b2e8220 */ /* 0x020fe20000410000 */
[--C-:B------:R-:W-:Y:S02]  /*0da0*/  HADD2.F32 R174, -RZ, R39.reuse.H0_H0 ;  /* 0x20000027ffae7230 */ /* 0x100fe40000004100 */
[----:B------:R-:W-:Y:S02]  /*0db0*/  HADD2.F32 R189, -RZ, R39.H1_H1 ;  /* 0x30000027ffbd7230 */ /* 0x000fe40000004100 */
[----:B------:R-:W3:Y:S03]  /*0dc0*/  LDG.E.128 R36, desc[UR6][R36.64] ;  /* 0x0000000624247981 */ /* 0x000ee6000c1e1d00 */
[----:B------:R-:W-:Y:S01]  /*0dd0*/  @P0 FADD.FTZ R47, -R130, R189 ;  /* 0x000000bd822f0221 */ /* 0x000fe20000010100 */
[----:B------:R-:W-:-:S03]  /*0de0*/  @P0 FADD.FTZ R44, -R123, R166 ;  /* 0x000000a67b2c0221 */ /* 0x000fc60000010100 */
[----:B-1----:R-:W-:Y:S01]  /*0df0*/  @P0 FMUL.FTZ R47, R47, R0 ;  /* 0x000000002f2f0220 */ /* 0x002fe20000410000 */
[----:B------:R-:W-:Y:S01]  /*0e00*/  @!P0 FADD.FTZ R0, R166, -R176 ;  /* 0x800000b0a6008221 */ /* 0x000fe20000010000 */
[----:B------:R-:W-:Y:S01]  /*0e10*/  @P0 FADD.FTZ R45, -R128, R187 ;  /* 0x000000bb802d0221 */ /* 0x000fe20000010100 */
[----:B------:R-:W-:Y:S01]  /*0e20*/  @P0 FMUL.FTZ R44, R44, R173 ;  /* 0x000000ad2c2c0220 */ /* 0x000fe20000410000 */
[----:B------:R-:W-:Y:S01]  /*0e30*/  @P0 FADD.FTZ R156, -R125, R168 ;  /* 0x000000a87d9c0221 */ /* 0x000fe20000010100 */
[----:B------:R-:W-:Y:S01]  /*0e40*/  @!P0 FMUL.FTZ R44, R155, R0 ;  /* 0x000000009b2c8220 */ /* 0x000fe20000410000 */
[----:B------:R-:W-:Y:S01]  /*0e50*/  @!P0 FADD.FTZ R0, R168, -R176 ;  /* 0x800000b0a8008221 */ /* 0x000fe20000010000 */
[----:B------:R-:W-:Y:S01]  /*0e60*/  @P0 FADD.FTZ R158, -R126, R185 ;  /* 0x000000b97e9e0221 */ /* 0x000fe20000010100 */
[----:B------:R-:W-:Y:S01]  /*0e70*/  @P0 FMUL.FTZ R45, R45, R164 ;  /* 0x000000a42d2d0220 */ /* 0x000fe20000410000 */
[----:B------:R-:W-:Y:S01]  /*0e80*/  @P0 FADD.FTZ R160, -R127, R172 ;  /* 0x000000ac7fa00221 */ /* 0x000fe20000010100 */
[--C-:B------:R-:W-:Y:S01]  /*0e90*/  @!P0 FADD.FTZ R164, R185, -R176.reuse ;  /* 0x800000b0b9a48221 */ /* 0x100fe20000010000 */
[----:B------:R-:W-:Y:S01]  /*0ea0*/  @P0 FMUL.FTZ R156, R156, R175 ;  /* 0x000000af9c9c0220 */ /* 0x000fe20000410000 */
[--C-:B------:R-:W-:Y:S01]  /*0eb0*/  @!P0 FADD.FTZ R166, R172, -R176.reuse ;  /* 0x800000b0aca68221 */ /* 0x100fe20000010000 */
[----:B------:R-:W-:Y:S01]  /*0ec0*/  @!P0 FMUL.FTZ R156, R155, R0 ;  /* 0x000000009b9c8220 */ /* 0x000fe20000410000 */
[----:B------:R-:W-:Y:S01]  /*0ed0*/  @P0 FMUL.FTZ R158, R158, R177 ;  /* 0x000000b19e9e0220 */ /* 0x000fe20000410000 */
[----:B------:R-:W-:Y:S01]  /*0ee0*/  @!P0 FADD.FTZ R0, R187, -R176 ;  /* 0x800000b0bb008221 */ /* 0x000fe20000010000 */
[----:B------:R-:W-:Y:S01]  /*0ef0*/  @P0 FADD.FTZ R162, -R129, R174 ;  /* 0x000000ae81a20221 */ /* 0x000fe20000010100 */
[----:B------:R-:W-:Y:S01]  /*0f00*/  @P0 FMUL.FTZ R160, R160, R179 ;  /* 0x000000b3a0a00220 */ /* 0x000fe20000410000 */
[C---:B------:R-:W-:Y:S01]  /*0f10*/  @!P0 FMUL.FTZ R158, R155.reuse, R164 ;  /* 0x000000a49b9e8220 */ /* 0x040fe20000410000 */
[----:B------:R-:W-:Y:S01]  /*0f20*/  @!P0 FMUL.FTZ R160, R155, R166 ;  /* 0x000000a69ba08220 */ /* 0x000fe20000410000 */
[--C-:B------:R-:W-:Y:S01]  /*0f30*/  @!P0 FADD.FTZ R164, R174, -R176.reuse ;  /* 0x800000b0aea48221 */ /* 0x100fe20000010000 */
[----:B------:R-:W-:Y:S01]  /*0f40*/  @!P0 FADD.FTZ R166, R189, -R176 ;  /* 0x800000b0bda68221 */ /* 0x000fe20000010000 */
[----:B------:R-:W-:-:S02]  /*0f50*/  HADD2.F32 R177, -RZ, R8.H0_H0 ;  /* 0x20000008ffb17230 */ /* 0x000fc40000004100 */
[C---:B------:R-:W-:Y:S01]  /*0f60*/  @!P0 FMUL.FTZ R45, R155.reuse, R0 ;  /* 0x000000009b2d8220 */ /* 0x040fe20000410000 */
[----:B------:R-:W-:Y:S02]  /*0f70*/  HADD2.F32 R2, -RZ, R8.H1_H1 ;  /* 0x30000008ff027230 */ /* 0x000fe40000004100 */
[----:B------:R-:W-:Y:S01]  /*0f80*/  @P0 FMUL.FTZ R162, R162, R181 ;  /* 0x000000b5a2a20220 */ /* 0x000fe20000410000 */
[--C-:B--2---:R-:W-:Y:S02]  /*0f90*/  HADD2.F32 R0, -RZ, R28.reuse.H0_H0 ;  /* 0x2000001cff007230 */ /* 0x104fe40000004100 */
[C---:B------:R-:W-:Y:S01]  /*0fa0*/  @!P0 FMUL.FTZ R162, R155.reuse, R164 ;  /* 0x000000a49ba28220 */ /* 0x040fe20000410000 */
[----:B------:R-:W-:Y:S02]  /*0fb0*/  HADD2.F32 R28, -RZ, R28.H1_H1 ;  /* 0x3000001cff1c7230 */ /* 0x000fe40000004100 */
[----:B------:R-:W-:Y:S01]  /*0fc0*/  @!P0 FMUL.FTZ R47, R155, R166 ;  /* 0x000000a69b2f8220 */ /* 0x000fe20000410000 */
[--C-:B------:R-:W-:Y:S01]  /*0fd0*/  HADD2.F32 R164, -RZ, R29.reuse.H0_H0 ;  /* 0x2000001dffa47230 */ /* 0x100fe20000004100 */
[----:B------:R-:W0:Y:S01]  /*0fe0*/  @P0 MUFU.RCP R173, R177 ;  /* 0x000000b100ad0308 */ /* 0x000e220000001000 */
[----:B------:R-:W-:-:S02]  /*0ff0*/  HADD2.F32 R166, -RZ, R29.H1_H1 ;  /* 0x3000001dffa67230 */ /* 0x000fc40000004100 */
[--C-:B------:R-:W-:Y:S02]  /*1000*/  HADD2.F32 R168, -RZ, R30.reuse.H0_H0 ;  /* 0x2000001effa87230 */ /* 0x100fe40000004100 */
[----:B------:R-:W-:Y:S02]  /*1010*/  HADD2.F32 R3, -RZ, R30.H1_H1 ;  /* 0x3000001eff037230 */ /* 0x000fe40000004100 */
[----:B------:R-:W-:Y:S01]  /*1020*/  HADD2.F32 R179, -RZ, R9.H1_H1 ;  /* 0x30000009ffb37230 */ /* 0x000fe20000004100 */
[----:B------:R-:W1:Y:S01]  /*1030*/  @P0 MUFU.RCP R184, R2 ;  /* 0x0000000200b80308 */ /* 0x000e620000001000 */
[----:B------:R-:W-:Y:S02]  /*1040*/  HADD2.F32 R30, -RZ, R31.H0_H0 ;  /* 0x2000001fff1e7230 */ /* 0x000fe40000004100 */
[----:B------:R-:W-:Y:S02]  /*1050*/  HADD2.F32 R183, -RZ, R11.H1_H1 ;  /* 0x3000000bffb77230 */ /* 0x000fe40000004100 */
[----:B------:R-:W-:Y:S01]  /*1060*/  FMUL.FTZ R159, R161, R28 ;  /* 0x0000001ca19f7220 */ /* 0x000fe20000410000 */
[----:B------:R-:W-:-:S02]  /*1070*/  HADD2.F32 R31, -RZ, R31.H1_H1 ;  /* 0x3000001fff1f7230 */ /* 0x000fc40000004100 */
[C---:B------:R-:W-:Y:S01]  /*1080*/  FADD.FTZ R102, R28.reuse, R102 ;  /* 0x000000661c667221 */ /* 0x040fe20000010000 */
[----:B------:R-:W-:Y:S01]  /*1090*/  FFMA.FTZ R103, R28, R46, R103 ;  /* 0x0000002e1c677223 */ /* 0x000fe20000010067 */
[----:B------:R-:W-:Y:S01]  /*10a0*/  FMUL.FTZ R161, R163, R164 ;  /* 0x000000a4a3a17220 */ /* 0x000fe20000410000 */
[----:B------:R-:W2:Y:S01]  /*10b0*/  @P0 MUFU.RCP R186, R179 ;  /* 0x000000b300ba0308 */ /* 0x000ea20000001000 */
[----:B------:R-:W-:Y:S01]  /*10c0*/  FMUL.FTZ R163, R165, R166 ;  /* 0x000000a6a5a37220 */ /* 0x000fe20000410000 */
[----:B------:R-:W-:Y:S02]  /*10d0*/  HADD2.F32 R181, -RZ, R10.H1_H1 ;  /* 0x3000000affb57230 */ /* 0x000fe40000004100 */
[C---:B------:R-:W-:Y:S01]  /*10e0*/  FADD.FTZ R97, R166.reuse, R97 ;  /* 0x00000061a6617221 */ /* 0x040fe20000010000 */
[----:B------:R-:W-:Y:S01]  /*10f0*/  FFMA.FTZ R99, R166, R158, R99 ;  /* 0x0000009ea6637223 */ /* 0x000fe20000010063 */
[----:B------:R-:W-:Y:S01]  /*1100*/  FMUL.FTZ R165, R167, R168 ;  /* 0x000000a8a7a57220 */ /* 0x000fe20000410000 */
[----:B------:R-:W-:Y:S01]  /*1110*/  FMUL.FTZ R167, R170, R30 ;  /* 0x0000001eaaa77220 */ /* 0x000fe20000410000 */
[----:B------:R-:W4:Y:S01]  /*1120*/  @P0 MUFU.RCP R28, R183 ;  /* 0x000000b7001c0308 */ /* 0x000f220000001000 */
[C---:B------:R-:W-:Y:S01]  /*1130*/  FADD.FTZ R71, R30.reuse, R71 ;  /* 0x000000471e477221 */ /* 0x040fe20000010000 */
[----:B------:R-:W-:Y:S01]  /*1140*/  FFMA.FTZ R51, R30, R162, R51 ;  /* 0x000000a21e337223 */ /* 0x000fe20000010033 */
[----:B------:R-:W-:Y:S01]  /*1150*/  FMUL.FTZ R166, R171, R31 ;  /* 0x0000001faba67220 */ /* 0x000fe20000410000 */
[C---:B------:R-:W-:Y:S01]  /*1160*/  FADD.FTZ R70, R31.reuse, R70 ;  /* 0x000000461f467221 */ /* 0x040fe20000010000 */
[----:B------:R-:W-:Y:S01]  /*1170*/  FFMA.FTZ R50, R31, R47, R50 ;  /* 0x0000002f1f327223 */ /* 0x000fe20000010032 */
[----:B------:R-:W-:-:S02]  /*1180*/  FADD.FTZ R100, R164, R100 ;  /* 0x00000064a4647221 */ /* 0x000fc40000010000 */
[----:B------:R-:W5:Y:S01]  /*1190*/  @P0 MUFU.RCP R185, R178 ;  /* 0x000000b200b90308 */ /* 0x000f620000001000 */
[----:B------:R-:W-:Y:S01]  /*11a0*/  FFMA.FTZ R101, R164, R156, R101 ;  /* 0x0000009ca4657223 */ /* 0x000fe20000010065 */
[--C-:B------:R-:W-:Y:S02]  /*11b0*/  HADD2.F32 R30, -RZ, R20.reuse.H0_H0 ;  /* 0x20000014ff1e7230 */ /* 0x100fe40000004100 */
[----:B------:R-:W-:Y:S01]  /*11c0*/  FMUL.FTZ R157, R157, R0 ;  /* 0x000000009d9d7220 */ /* 0x000fe20000410000 */
[----:B------:R-:W-:Y:S02]  /*11d0*/  HADD2.F32 R31, -RZ, R20.H1_H1 ;  /* 0x30000014ff1f7230 */ /* 0x000fe40000004100 */
[C---:B------:R-:W-:Y:S01]  /*11e0*/  FADD.FTZ R104, R0.reuse, R104 ;  /* 0x0000006800687221 */ /* 0x040fe20000010000 */
[----:B------:R-:W-:Y:S01]  /*11f0*/  FFMA.FTZ R105, R0, R44, R105 ;  /* 0x0000002c00697223 */ /* 0x000fe20000010069 */
[----:B------:R-:W-:Y:S01]  /*1200*/  FMUL.FTZ R164, R169, R3 ;  /* 0x00000003a9a47220 */ /* 0x000fe20000410000 */
[----:B------:R-:W5:Y:S01]  /*1210*/  @P0 MUFU.RCP R29, R180 ;  /* 0x000000b4001d0308 */ /* 0x000f620000001000 */
[C---:B------:R-:W-:Y:S01]  /*1220*/  FADD.FTZ R68, R3.reuse, R68 ;  /* 0x0000004403447221 */ /* 0x040fe20000010000 */
[----:B------:R-:W-:Y:S01]  /*1230*/  FFMA.FTZ R48, R3, R45, R48 ;  /* 0x0000002d03307223 */ /* 0x000fe20000010030 */
[----:B------:R-:W-:-:S02]  /*1240*/  HADD2.F32 R187, -RZ, R21.H0_H0 ;  /* 0x20000015ffbb7230 */ /* 0x000fc40000004100 */
[----:B------:R-:W-:Y:S01]  /*1250*/  @P0 FADD.FTZ R174, -R131, R30 ;  /* 0x0000001e83ae0221 */ /* 0x000fe20000010100 */
[----:B------:R-:W-:Y:S02]  /*1260*/  HADD2.F32 R190, -RZ, R23.H0_H0 ;  /* 0x20000017ffbe7230 */ /* 0x000fe40000004100 */
[----:B------:R-:W5:Y:S01]  /*1270*/  @P0 MUFU.RCP R0, R181 ;  /* 0x000000b500000308 */ /* 0x000f620000001000 */
[----:B------:R-:W-:Y:S02]  /*1280*/  HADD2.F32 R21, -RZ, R21.H1_H1 ;  /* 0x30000015ff157230 */ /* 0x000fe40000004100 */
[----:B------:R-:W-:Y:S01]  /*1290*/  @P0 FADD.FTZ R175, -R132, R31 ;  /* 0x0000001f84af0221 */ /* 0x000fe20000010100 */
[--C-:B------:R-:W-:Y:S02]  /*12a0*/  HADD2.F32 R188, -RZ, R22.reuse.H0_H0 ;  /* 0x20000016ffbc7230 */ /* 0x100fe40000004100 */
[----:B------:R-:W-:Y:S02]  /*12b0*/  HADD2.F32 R189, -RZ, R22.H1_H1 ;  /* 0x30000016ffbd7230 */ /* 0x000fe40000004100 */
[----:B------:R-:W5:Y:S01]  /*12c0*/  @P0 MUFU.RCP R3, R182 ;  /* 0x000000b600030308 */ /* 0x000f620000001000 */
[----:B------:R-:W-:-:S02]  /*12d0*/  HADD2.F32 R23, -RZ, R23.H1_H1 ;  /* 0x30000017ff177230 */ /* 0x000fc40000004100 */
[--C-:B------:R-:W-:Y:S01]  /*12e0*/  @!P0 FADD.FTZ R22, R31, -R176.reuse ;  /* 0x800000b01f168221 */ /* 0x100fe20000010000 */
[--C-:B------:R-:W-:Y:S01]  /*12f0*/  @!P0 FADD.FTZ R20, R30, -R176.reuse ;  /* 0x800000b01e148221 */ /* 0x100fe20000010000 */
[----:B0-----:R-:W-:Y:S01]  /*1300*/  @P0 FMUL.FTZ R174, R174, R173 ;  /* 0x000000adaeae0220 */ /* 0x001fe20000410000 */
[----:B-1----:R-:W-:Y:S01]  /*1310*/  @P0 FMUL.FTZ R175, R175, R184 ;  /* 0x000000b8afaf0220 */ /* 0x002fe20000410000 */
[----:B------:R-:W-:Y:S01]  /*1320*/  @P0 FADD.FTZ R173, -R134, R21 ;  /* 0x0000001586ad0221 */ /* 0x000fe20000010100 */
[----:B------:R-:W-:Y:S01]  /*1330*/  @P0 FADD.FTZ R169, -R140, R23 ;  /* 0x000000178ca90221 */ /* 0x000fe20000010100 */
[----:B------:R-:W-:Y:S01]  /*1340*/  @!P0 FMUL.FTZ R175, R155, R22 ;  /* 0x000000169baf8220 */ /* 0x000fe20000410000 */
[----:B------:R-:W-:Y:S01]  /*1350*/  @P0 FADD.FTZ R172, -R133, R187 ;  /* 0x000000bb85ac0221 */ /* 0x000fe20000010100 */
[----:B------:R-:W-:Y:S01]  /*1360*/  @!P0 FMUL.FTZ R174, R155, R20 ;  /* 0x000000149bae8220 */ /* 0x000fe20000410000 */
[--C-:B------:R-:W-:Y:S01]  /*1370*/  @!P0 FADD.FTZ R22, R21, -R176.reuse ;  /* 0x800000b015168221 */ /* 0x100fe20000010000 */
[----:B------:R-:W-:Y:S01]  /*1380*/  @!P0 FADD.FTZ R20, R187, -R176 ;  /* 0x800000b0bb148221 */ /* 0x000fe20000010000 */
[C---:B------:R-:W-:Y:S01]  /*1390*/  FADD.FTZ R69, R168.reuse, R69 ;  /* 0x00000045a8457221 */ /* 0x040fe20000010000 */
[----:B------:R-:W-:Y:S01]  /*13a0*/  FFMA.FTZ R49, R168, R160, R49 ;  /* 0x000000a0a8317223 */ /* 0x000fe20000010031 */
[----:B------:R-:W-:Y:S01]  /*13b0*/  @P0 FADD.FTZ R170, -R135, R188 ;  /* 0x000000bc87aa0221 */ /* 0x000fe20000010100 */
[----:B--2---:R-:W-:Y:S01]  /*13c0*/  @P0 FMUL.FTZ R173, R173, R186 ;  /* 0x000000baadad0220 */ /* 0x004fe20000410000 */
[----:B----4-:R-:W-:Y:S01]  /*13d0*/  @P0 FMUL.FTZ R169, R169, R28 ;  /* 0x0000001ca9a90220 */ /* 0x010fe20000410000 */
[----:B-----5:R-:W-:Y:S01]  /*13e0*/  @P0 FMUL.FTZ R172, R172, R185 ;  /* 0x000000b9acac0220 */ /* 0x020fe20000410000 */
[----:B------:R-:W-:Y:S01]  /*13f0*/  @P0 FADD.FTZ R171, -R136, R189 ;  /* 0x000000bd88ab0221 */ /* 0x000fe20000010100 */
[----:B------:R-:W-:Y:S01]  /*1400*/  @P0 FADD.FTZ R168, -R137, R190 ;  /* 0x000000be89a80221 */ /* 0x000fe20000010100 */
[--C-:B------:R-:W-:Y:S01]  /*1410*/  @!P0 FADD.FTZ R28, R188, -R176.reuse ;  /* 0x800000b0bc1c8221 */ /* 0x100fe20000010000 */
[C---:B------:R-:W-:Y:S01]  /*1420*/  @!P0 FMUL.FTZ R173, R155.reuse, R22 ;  /* 0x000000169bad8220 */ /* 0x040fe20000410000 */
[----:B------:R-:W-:Y:S01]  /*1430*/  @!P0 FMUL.FTZ R172, R155, R20 ;  /* 0x000000149bac8220 */ /* 0x000fe20000410000 */
[--C-:B------:R-:W-:Y:S01]  /*1440*/  @!P0 FADD.FTZ R22, R190, -R176.reuse ;  /* 0x800000b0be168221 */ /* 0x100fe20000010000 */
[----:B------:R-:W-:Y:S01]  /*1450*/  @!P0 FADD.FTZ R20, R189, -R176 ;  /* 0x800000b0bd148221 */ /* 0x000fe20000010000 */
[----:B------:R-:W-:Y:S01]  /*1460*/  @P0 FMUL.FTZ R170, R170, R29 ;  /* 0x0000001daaaa0220 */ /* 0x000fe20000410000 */
[----:B------:R-:W-:Y:S01]  /*1470*/  @P0 FMUL.FTZ R171, R171, R0 ;  /* 0x00000000abab0220 */ /* 0x000fe20000410000 */
[----:B------:R-:W-:Y:S01]  /*1480*/  @P0 FMUL.FTZ R168, R168, R3 ;  /* 0x00000003a8a80220 */ /* 0x000fe20000410000 */
[----:B------:R-:W-:Y:S01]  /*1490*/  @!P0 FMUL.FTZ R170, R155, R28 ;  /* 0x0000001c9baa8220 */ /* 0x000fe20000410000 */
[----:B------:R-:W-:-:S02]  /*14a0*/  HADD2.F32 R0, -RZ, R84.H0_H0 ;  /* 0x20000054ff007230 */ /* 0x000fc40000004100 */
[----:B------:R-:W-:Y:S01]  /*14b0*/  @!P0 FADD.FTZ R28, R23, -R176 ;  /* 0x800000b0171c8221 */ /* 0x000fe20000010000 */
[C---:B------:R-:W-:Y:S01]  /*14c0*/  @!P0 FMUL.FTZ R168, R155.reuse, R22 ;  /* 0x000000169ba88220 */ /* 0x040fe20000410000 */
[----:B------:R-:W-:Y:S01]  /*14d0*/  @!P0 FMUL.FTZ R171, R155, R20 ;  /* 0x000000149bab8220 */ /* 0x000fe20000410000 */
[--C-:B------:R-:W-:Y:S02]  /*14e0*/  HADD2.F32 R21, -RZ, R85.reuse.H0_H0 ;  /* 0x20000055ff157230 */ /* 0x100fe40000004100 */
[----:B------:R-:W-:Y:S02]  /*14f0*/  HADD2.F32 R22, -RZ, R85.H1_H1 ;  /* 0x30000055ff167230 */ /* 0x000fe40000004100 */
[--C-:B------:R-:W-:Y:S02]  /*1500*/  HADD2.F32 R20, -RZ, R32.reuse.H0_H0 ;  /* 0x20000020ff147230 */ /* 0x100fe40000004100 */
[----:B------:R-:W-:Y:S01]  /*1510*/  HADD2.F32 R23, -RZ, R32.H1_H1 ;  /* 0x30000020ff177230 */ /* 0x000fe20000004100 */
[----:B------:R-:W0:Y:S01]  /*1520*/  @P0 MUFU.RCP R186, R0 ;  /* 0x0000000000ba0308 */ /* 0x000e220000001000 */
[----:B------:R-:W-:-:S02]  /*1530*/  HADD2.F32 R32, -RZ, R34.H0_H0 ;  /* 0x20000022ff207230 */ /* 0x000fc40000004100 */
[----:B------:R-:W-:Y:S01]  /*1540*/  @!P0 FMUL.FTZ R169, R155, R28 ;  /* 0x0000001c9ba98220 */ /* 0x000fe20000410000 */
[----:B------:R-:W-:Y:S02]  /*1550*/  HADD2.F32 R31, -RZ, R34.H1_H1 ;  /* 0x30000022ff1f7230 */ /* 0x000fe40000004100 */
[----:B------:R-:W-:Y:S02]  /*1560*/  HADD2.F32 R28, -RZ, R86.H0_H0 ;  /* 0x20000056ff1c7230 */ /* 0x000fe40000004100 */
[--C-:B------:R-:W-:Y:S01]  /*1570*/  HADD2.F32 R30, -RZ, R33.reuse.H0_H0 ;  /* 0x20000021ff1e7230 */ /* 0x100fe20000004100 */
[----:B------:R-:W1:Y:S01]  /*1580*/  @P0 MUFU.RCP R188, R21 ;  /* 0x0000001500bc0308 */ /* 0x000e620000001000 */
[----:B------:R-:W-:Y:S02]  /*1590*/  HADD2.F32 R29, -RZ, R33.H1_H1 ;  /* 0x30000021ff1d7230 */ /* 0x000fe40000004100 */
[----:B------:R-:W-:Y:S01]  /*15a0*/  FMUL.FTZ R33, R177, R20 ;  /* 0x00000014b1217220 */ /* 0x000fe20000410000 */
[----:B------:R-:W-:-:S02]  /*15b0*/  HADD2.F32 R189, -RZ, R87.H0_H0 ;  /* 0x20000057ffbd7230 */ /* 0x000fc40000004100 */
[----:B------:R-:W-:Y:S01]  /*15c0*/  FMUL.FTZ R34, R2, R23 ;  /* 0x0000001702227220 */ /* 0x000fe20000410000 */
[----:B------:R-:W-:Y:S01]  /*15d0*/  HADD2.F32 R3, -RZ, R84.H1_H1 ;  /* 0x30000054ff037230 */ /* 0x000fe20000004100 */
[----:B------:R-:W2:Y:S01]  /*15e0*/  @P0 MUFU.RCP R190, R22 ;  /* 0x0000001600be0308 */ /* 0x000ea20000001000 */
[C---:B------:R-:W-:Y:S01]  /*15f0*/  FADD.FTZ R72, R23.reuse, R72 ;  /* 0x0000004817487221 */ /* 0x040fe20000010000 */
[----:B------:R-:W-:Y:S01]  /*1600*/  FFMA.FTZ R52, R23, R175, R52 ;  /* 0x000000af17347223 */ /* 0x000fe20000010034 */
[----:B------:R-:W-:Y:S01]  /*1610*/  FMUL.FTZ R177, R180, R32 ;  /* 0x00000020b4b17220 */ /* 0x000fe20000410000 */
[----:B------:R-:W-:Y:S01]  /*1620*/  FMUL.FTZ R180, R181, R31 ;  /* 0x0000001fb5b47220 */ /* 0x000fe20000410000 */
[C---:B------:R-:W-:Y:S01]  /*1630*/  FADD.FTZ R76, R31.reuse, R76 ;  /* 0x0000004c1f4c7221 */ /* 0x040fe20000010000 */
[----:B------:R-:W-:Y:S02]  /*1640*/  FFMA.FTZ R56, R31, R171, R56 ;  /* 0x000000ab1f387223 */ /* 0x000fe40000010038 */
[----:B------:R-:W4:Y:S01]  /*1650*/  @P0 MUFU.RCP R23, R28 ;  /* 0x0000001c00170308 */ /* 0x000f220000001000 */
[----:B------:R-:W-:-:S02]  /*1660*/  HADD2.F32 R184, -RZ, R35.H0_H0 ;  /* 0x20000023ffb87230 */ /* 0x000fc40000004100 */
[--C-:B------:R-:W-:Y:S02]  /*1670*/  HADD2.F32 R2, -RZ, R24.reuse.H0_H0 ;  /* 0x20000018ff027230 */ /* 0x100fe40000004100 */
[----:B------:R-:W-:-:S03]  /*1680*/  HADD2.F32 R197, -RZ, R24.H1_H1 ;  /* 0x30000018ffc57230 */ /* 0x000fc60000004100 */
[----:B------:R-:W5:Y:S01]  /*1690*/  @P0 MUFU.RCP R31, R189 ;  /* 0x000000bd001f0308 */ /* 0x000f620000001000 */
[----:B------:R-:W-:Y:S02]  /*16a0*/  HADD2.F32 R185, -RZ, R35.H1_H1 ;  /* 0x30000023ffb97230 */ /* 0x000fe40000004100 */
[--C-:B------:R-:W-:Y:S02]  /*16b0*/  HADD2.F32 R24, -RZ, R25.reuse.H0_H0 ;  /* 0x20000019ff187230 */ /* 0x100fe40000004100 */
[----:B------:R-:W-:Y:S01]  /*16c0*/  FMUL.FTZ R35, R178, R30 ;  /* 0x0000001eb2237220 */ /* 0x000fe20000410000 */
[----:B------:R-:W-:Y:S02]  /*16d0*/  HADD2.F32 R25, -RZ, R25.H1_H1 ;  /* 0x30000019ff197230 */ /* 0x000fe40000004100 */
[----:B------:R-:W5:Y:S01]  /*16e0*/  @P0 MUFU.RCP R193, R3 ;  /* 0x0000000300c10308 */ /* 0x000f620000001000 */
[----:B------:R-:W-:Y:S02]  /*16f0*/  HADD2.F32 R191, -RZ, R87.H1_H1 ;  /* 0x30000057ffbf7230 */ /* 0x000fe40000004100 */
[----:B------:R-:W-:Y:S01]  /*1700*/  FMUL.FTZ R178, R179, R29 ;  /* 0x0000001db3b27220 */ /* 0x000fe20000410000 */
[C---:B------:R-:W-:Y:S01]  /*1710*/  FADD.FTZ R75, R30.reuse, R75 ;  /* 0x0000004b1e4b7221 */ /* 0x040fe20000010000 */
[----:B------:R-:W-:Y:S01]  /*1720*/  FFMA.FTZ R55, R30, R172, R55 ;  /* 0x000000ac1e377223 */ /* 0x000fe20000010037 */
[----:B------:R-:W-:Y:S01]  /*1730*/  FMUL.FTZ R179, R182, R184 ;  /* 0x000000b8b6b37220 */ /* 0x000fe20000410000 */
[C---:B------:R-:W-:Y:S01]  /*1740*/  FADD.FTZ R77, R32.reuse, R77 ;  /* 0x0000004d204d7221 */ /* 0x040fe20000010000 */
[----:B------:R-:W-:Y:S01]  /*1750*/  FFMA.FTZ R57, R32, R170, R57 ;  /* 0x000000aa20397223 */ /* 0x000fe20000010039 */
[----:B------:R-:W-:Y:S01]  /*1760*/  FMUL.FTZ R182, R183, R185 ;  /* 0x000000b9b7b67220 */ /* 0x000fe20000410000 */
[C---:B------:R-:W-:Y:S01]  /*1770*/  FADD.FTZ R78, R185.reuse, R78 ;  /* 0x0000004eb94e7221 */ /* 0x040fe20000010000 */
[----:B------:R-:W-:Y:S01]  /*1780*/  FFMA.FTZ R58, R185, R169, R58 ;  /* 0x000000a9b93a7223 */ /* 0x000fe2000001003a */
[----:B------:R-:W-:-:S02]  /*1790*/  HADD2.F32 R30, -RZ, R26.H0_H0 ;  /* 0x2000001aff1e7230 */ /* 0x000fc40000004100 */
[----:B------:R-:W-:Y:S01]  /*17a0*/  @P0 FADD.FTZ R181, -R115, R2 ;  /* 0x0000000273b50221 */ /* 0x000fe20000010100 */
[----:B------:R-:W5:Y:S01]  /*17b0*/  @P0 MUFU.RCP R195, R191 ;  /* 0x000000bf00c30308 */ /* 0x000f620000001000 */
[----:B------:R-:W-:Y:S02]  /*17c0*/  HADD2.F32 R32, -RZ, R27.H0_H0 ;  /* 0x2000001bff207230 */ /* 0x000fe40000004100 */
[----:B------:R-:W-:Y:S01]  /*17d0*/  @P0 FADD.FTZ R183, -R117, R24 ;  /* 0x0000001875b70221 */ /* 0x000fe20000010100 */
[----:B------:R-:W-:Y:S01]  /*17e0*/  @P0 FADD.FTZ R185, -R118, R25 ;  /* 0x0000001976b90221 */ /* 0x000fe20000010100 */
[----:B------:R-:W-:Y:S01]  /*17f0*/  @!P0 FADD.FTZ R24, R24, -R176 ;  /* 0x800000b018188221 */ /* 0x000fe20000010000 */
[----:B0-----:R-:W-:Y:S01]  /*1800*/  @P0 FMUL.FTZ R181, R181, R186 ;  /* 0x000000bab5b50220 */ /* 0x001fe20000410000 */
[----:B-1----:R-:W-:Y:S01]  /*1810*/  @P0 FMUL.FTZ R183, R183, R188 ;  /* 0x000000bcb7b70220 */ /* 0x002fe20000410000 */
[----:B--2---:R-:W-:Y:S01]  /*1820*/  @P0 FMUL.FTZ R185, R185, R190 ;  /* 0x000000beb9b90220 */ /* 0x004fe20000410000 */
[----:B------:R-:W-:Y:S01]  /*1830*/  @P0 FADD.FTZ R186, -R119, R30 ;  /* 0x0000001e77ba0221 */ /* 0x000fe20000010100 */
[C---:B------:R-:W-:Y:S01]  /*1840*/  FADD.FTZ R79, R184.reuse, R79 ;  /* 0x0000004fb84f7221 */ /* 0x040fe20000010000 */
[----:B------:R-:W-:Y:S01]  /*1850*/  FFMA.FTZ R59, R184, R168, R59 ;  /* 0x000000a8b83b7223 */ /* 0x000fe2000001003b */
[----:B------:R-:W-:Y:S01]  /*1860*/  @P0 FADD.FTZ R190, -R121, R32 ;  /* 0x0000002079be0221 */ /* 0x000fe20000010100 */
[----:B------:R-:W-:Y:S01]  /*1870*/  @!P0 FMUL.FTZ R183, R155, R24 ;  /* 0x000000189bb78220 */ /* 0x000fe20000410000 */
[C---:B------:R-:W-:Y:S01]  /*1880*/  FADD.FTZ R73, R20.reuse, R73 ;  /* 0x0000004914497221 */ /* 0x040fe20000010000 */
[----:B------:R-:W-:Y:S01]  /*1890*/  FFMA.FTZ R53, R20, R174, R53 ;  /* 0x000000ae14357223 */ /* 0x000fe20000010035 */
[----:B------:R-:W-:Y:S01]  /*18a0*/  @P0 FADD.FTZ R184, -R116, R197 ;  /* 0x000000c574b80221 */ /* 0x000fe20000010100 */
[--C-:B------:R-:W-:Y:S01]  /*18b0*/  @!P0 FADD.FTZ R24, R32, -R176.reuse ;  /* 0x800000b020188221 */ /* 0x100fe20000010000 */
[----:B------:R-:W-:Y:S01]  /*18c0*/  @!P0 FADD.FTZ R20, R197, -R176 ;  /* 0x800000b0c5148221 */ /* 0x000fe20000010000 */
[----:B------:R-:W-:-:S02]  /*18d0*/  HADD2.F32 R199, -RZ, R26.H1_H1 ;  /* 0x3000001affc77230 */ /* 0x000fc40000004100 */
[----:B----4-:R-:W-:Y:S01]  /*18e0*/  @P0 FMUL.FTZ R186, R186, R23 ;  /* 0x00000017baba0220 */ /* 0x010fe20000410000 */
[----:B------:R-:W-:Y:S02]  /*18f0*/  HADD2.F32 R27, -RZ, R27.H1_H1 ;  /* 0x3000001bff1b7230 */ /* 0x000fe40000004100 */
[----:B-----5:R-:W-:Y:S01]  /*1900*/  @P0 FMUL.FTZ R190, R190, R31 ;  /* 0x0000001fbebe0220 */ /* 0x020fe20000410000 */
[----:B------:R-:W-:Y:S01]  /*1910*/  @!P0 FADD.FTZ R26, R25, -R176 ;  /* 0x800000b0191a8221 */ /* 0x000fe20000010000 */
[--C-:B------:R-:W-:Y:S02]  /*1920*/  HADD2.F32 R23, -RZ, R40.reuse.H0_H0 ;  /* 0x20000028ff177230 */ /* 0x100fe40000004100 */
[----:B------:R-:W-:Y:S01]  /*1930*/  @P0 FMUL.FTZ R184, R184, R193 ;  /* 0x000000c1b8b80220 */ /* 0x000fe20000410000 */
[C---:B------:R-:W-:Y:S01]  /*1940*/  @!P0 FMUL.FTZ R190, R155.reuse, R24 ;  /* 0x000000189bbe8220 */ /* 0x040fe20000410000 */
[----:B------:R-:W-:Y:S02]  /*1950*/  HADD2.F32 R40, -RZ, R40.H1_H1 ;  /* 0x30000028ff287230 */ /* 0x000fe40000004100 */
[----:B------:R-:W-:Y:S01]  /*1960*/  @!P0 FMUL.FTZ R184, R155, R20 ;  /* 0x000000149bb88220 */ /* 0x000fe20000410000 */
[----:B------:R-:W-:-:S02]  /*1970*/  HADD2.F32 R24, -RZ, R41.H0_H0 ;  /* 0x20000029ff187230 */ /* 0x000fc40000004100 */
[----:B------:R-:W-:Y:S01]  /*1980*/  @P0 FADD.FTZ R192, -R122, R27 ;  /* 0x0000001b7ac00221 */ /* 0x000fe20000010100 */
[--C-:B------:R-:W-:Y:S01]  /*1990*/  @!P0 FADD.FTZ R2, R2, -R176.reuse ;  /* 0x800000b002028221 */ /* 0x100fe20000010000 */
[----:B------:R-:W-:Y:S01]  /*19a0*/  @!P0 FMUL.FTZ R185, R155, R26 ;  /* 0x0000001a9bb98220 */ /* 0x000fe20000410000 */
[----:B------:R-:W-:Y:S01]  /*19b0*/  @!P0 FADD.FTZ R26, R27, -R176 ;  /* 0x800000b01b1a8221 */ /* 0x000fe20000010000 */
[----:B------:R-:W-:Y:S02]  /*19c0*/  HADD2.F32 R25, -RZ, R41.H1_H1 ;  /* 0x30000029ff197230 */ /* 0x000fe40000004100 */
[----:B------:R-:W-:Y:S01]  /*19d0*/  FMUL.FTZ R41, R3, R40 ;  /* 0x0000002803297220 */ /* 0x000fe20000410000 */
[C---:B------:R-:W-:Y:S01]  /*19e0*/  FADD.FTZ R145, R40.reuse, R145 ;  /* 0x0000009128917221 */ /* 0x040fe20000010000 */
[----:B------:R-:W-:Y:S01]  /*19f0*/  FFMA.FTZ R151, R40, R184, R151 ;  /* 0x000000b828977223 */ /* 0x000fe20000010097 */
[----:B------:R-:W-:Y:S01]  /*1a00*/  FMUL.FTZ R40, R21, R24 ;  /* 0x0000001815287220 */ /* 0x000fe20000410000 */
[----:B------:R-:W-:Y:S01]  /*1a10*/  @P0 FMUL.FTZ R192, R192, R195 ;  /* 0x000000c3c0c00220 */ /* 0x000fe20000410000 */
[----:B------:R-:W-:Y:S01]  /*1a20*/  @!P0 FMUL.FTZ R181, R155, R2 ;  /* 0x000000029bb58220 */ /* 0x000fe20000410000 */
[----:B------:R-:W-:-:S02]  /*1a30*/  HADD2.F32 R21, -RZ, R5.H1_H1 ;  /* 0x30000005ff157230 */ /* 0x000fc40000004100 */
[--C-:B------:R-:W-:Y:S01]  /*1a40*/  @!P0 FADD.FTZ R2, R30, -R176.reuse ;  /* 0x800000b01e028221 */ /* 0x100fe20000010000 */
[----:B------:R-:W-:Y:S01]  /*1a50*/  @!P0 FMUL.FTZ R192, R155, R26 ;  /* 0x0000001a9bc08220 */ /* 0x000fe20000410000 */
[--C-:B------:R-:W-:Y:S02]  /*1a60*/  HADD2.F32 R26, -RZ, R42.reuse.H0_H0 ;  /* 0x2000002aff1a7230 */ /* 0x100fe40000004100 */
[----:B------:R-:W-:Y:S01]  /*1a70*/  FMUL.FTZ R0, R0, R23 ;  /* 0x0000001700007220 */ /* 0x000fe20000410000 */
[----:B------:R-:W-:Y:S02]  /*1a80*/  HADD2.F32 R30, -RZ, R42.H1_H1 ;  /* 0x3000002aff1e7230 */ /* 0x000fe40000004100 */
[----:B------:R-:W-:Y:S01]  /*1a90*/  FMUL.FTZ R42, R22, R25 ;  /* 0x00000019162a7220 */ /* 0x000fe20000410000 */
[----:B------:R-:W-:Y:S02]  /*1aa0*/  HADD2.F32 R187, -RZ, R86.H1_H1 ;  /* 0x30000056ffbb7230 */ /* 0x000fe40000004100 */
[----:B------:R-:W-:Y:S01]  /*1ab0*/  @P0 FADD.FTZ R188, -R120, R199 ;  /* 0x000000c778bc0221 */ /* 0x000fe20000010100 */
[----:B------:R-:W-:Y:S01]  /*1ac0*/  @!P0 FADD.FTZ R20, R199, -R176 ;  /* 0x800000b0c7148221 */ /* 0x000fe20000010000 */
[----:B------:R-:W0:Y:S01]  /*1ad0*/  @P0 MUFU.RCP R22, R21 ;  /* 0x0000001500160308 */ /* 0x000e220000001000 */
[----:B------:R-:W-:-:S02]  /*1ae0*/  HADD2.F32 R199, -RZ, R18.H0_H0 ;  /* 0x20000012ffc77230 */ /* 0x000fc40000004100 */
[C---:B------:R-:W-:Y:S01]  /*1af0*/  FADD.FTZ R74, R29.reuse, R74 ;  /* 0x0000004a1d4a7221 */ /* 0x040fe20000010000 */
[----:B------:R-:W-:Y:S02]  /*1b00*/  HADD2.F32 R201, -RZ, R18.H1_H1 ;  /* 0x30000012ffc97230 */ /* 0x000fe40000004100 */
[----:B------:R-:W-:Y:S01]  /*1b10*/  FFMA.FTZ R54, R29, R173, R54 ;  /* 0x000000ad1d367223 */ /* 0x000fe20000010036 */
[----:B------:R-:W-:Y:S01]  /*1b20*/  FADD.FTZ R18, RZ, R0 ;  /* 0x00000000ff127221 */ /* 0x000fe20000010000 */
[--C-:B------:R-:W-:Y:S01]  /*1b30*/  HADD2.F32 R32, -RZ, R43.reuse.H0_H0 ;  /* 0x2000002bff207230 */ /* 0x100fe20000004100 */
[----:B------:R-:W1:Y:S01]  /*1b40*/  @P0 MUFU.RCP R29, R187 ;  /* 0x000000bb001d0308 */ /* 0x000e620000001000 */
[----:B------:R-:W-:Y:S02]  /*1b50*/  HADD2.F32 R194, -RZ, R43.H1_H1 ;  /* 0x3000002bffc27230 */ /* 0x000fe40000004100 */
[----:B------:R-:W-:Y:S01]  /*1b60*/  FMUL.FTZ R43, R28, R26 ;  /* 0x0000001a1c2b7220 */ /* 0x000fe20000410000 */
[----:B------:R-:W-:-:S02]  /*1b70*/  HADD2.F32 R28, -RZ, R17.H0_H0 ;  /* 0x20000011ff1c7230 */ /* 0x000fc40000004100 */
[----:B------:R-:W-:Y:S02]  /*1b80*/  HADD2.F32 R31, -RZ, R17.H1_H1 ;  /* 0x30000011ff1f7230 */ /* 0x000fe40000004100 */
[----:B------:R-:W-:Y:S01]  /*1b90*/  FADD.FTZ R17, R18, R41 ;  /* 0x0000002912117221 */ /* 0x000fe20000010000 */
[----:B------:R-:W-:Y:S01]  /*1ba0*/  FFMA.FTZ R18, R0, R181, RZ ;  /* 0x000000b500127223 */ /* 0x000fe200000100ff */
[--C-:B------:R-:W-:Y:S02]  /*1bb0*/  HADD2.F32 R207, -RZ, R19.reuse.H0_H0 ;  /* 0x20000013ffcf7230 */ /* 0x100fe40000004100 */
[----:B------:R-:W-:Y:S02]  /*1bc0*/  HADD2.F32 R209, -RZ, R19.H1_H1 ;  /* 0x30000013ffd17230 */ /* 0x000fe40000004100 */
[----:B------:R-:W-:Y:S01]  /*1bd0*/  FADD.FTZ R19, R17, R40 ;  /* 0x0000002811137221 */ /* 0x000fe20000010000 */
[----:B------:R-:W-:Y:S01]  /*1be0*/  FFMA.FTZ R17, R41, R184, R18 ;  /* 0x000000b829117223 */ /* 0x000fe20000010012 */
[----:B------:R-:W-:-:S02]  /*1bf0*/  @P0 FADD.FTZ R195, -R146, R31 ;  /* 0x0000001f92c30221 */ /* 0x000fc40000010100 */
[----:B------:R-:W-:Y:S01]  /*1c00*/  FADD.FTZ R18, R19, R42 ;  /* 0x0000002a13127221 */ /* 0x000fe20000010000 */
[----:B------:R-:W-:Y:S01]  /*1c10*/  FFMA.FTZ R17, R40, R183, R17 ;  /* 0x000000b728117223 */ /* 0x000fe20000010011 */
[----:B0-----:R-:W-:Y:S01]  /*1c20*/  @P0 FMUL.FTZ R195, R195, R22 ;  /* 0x00000016c3c30220 */ /* 0x001fe20000410000 */
[C---:B------:R-:W-:Y:S01]  /*1c30*/  @!P0 FMUL.FTZ R186, R155.reuse, R2 ;  /* 0x000000029bba8220 */ /* 0x040fe20000410000 */
[----:B------:R-:W-:Y:S01]  /*1c40*/  FADD.FTZ R22, R18, R43 ;  /* 0x0000002b12167221 */ /* 0x000fe20000010000 */
[----:B------:R-:W-:Y:S01]  /*1c50*/  FFMA.FTZ R18, R42, R185, R17 ;  /* 0x000000b92a127223 */ /* 0x000fe20000010011 */
[----:B-1----:R-:W-:Y:S01]  /*1c60*/  @P0 FMUL.FTZ R188, R188, R29 ;  /* 0x0000001dbcbc0220 */ /* 0x002fe20000410000 */
[----:B------:R-:W-:Y:S01]  /*1c70*/  @!P0 FMUL.FTZ R188, R155, R20 ;  /* 0x000000149bbc8220 */ /* 0x000fe20000410000 */
[C---:B------:R-:W-:Y:S01]  /*1c80*/  FADD.FTZ R112, R26.reuse, R112 ;  /* 0x000000701a707221 */ /* 0x040fe20000010000 */
[----:B------:R-:W-:Y:S01]  /*1c90*/  FFMA.FTZ R113, R26, R186, R113 ;  /* 0x000000ba1a717223 */ /* 0x000fe20000010071 */
[----:B------:R-:W-:Y:S01]  /*1ca0*/  FMUL.FTZ R187, R187, R30 ;  /* 0x0000001ebbbb7220 */ /* 0x000fe20000410000 */
[----:B------:R-:W-:Y:S01]  /*1cb0*/  FFMA.FTZ R26, R43, R186, R18 ;  /* 0x000000ba2b1a7223 */ /* 0x000fe20000010012 */
[C---:B------:R-:W-:Y:S01]  /*1cc0*/  FADD.FTZ R110, R30.reuse, R110 ;  /* 0x0000006e1e6e7221 */ /* 0x040fe20000010000 */
[----:B------:R-:W-:Y:S01]  /*1cd0*/  FFMA.FTZ R111, R30, R188, R111 ;  /* 0x000000bc1e6f7223 */ /* 0x000fe2000001006f */
[----:B------:R-:W-:Y:S01]  /*1ce0*/  FMUL.FTZ R189, R189, R32 ;  /* 0x00000020bdbd7220 */ /* 0x000fe20000410000 */
[C---:B------:R-:W-:Y:S01]  /*1cf0*/  FADD.FTZ R108, R32.reuse, R108 ;  /* 0x0000006c206c7221 */ /* 0x040fe20000010000 */
[----:B------:R-:W-:Y:S01]  /*1d00*/  FFMA.FTZ R109, R32, R190, R109 ;  /* 0x000000be206d7223 */ /* 0x000fe2000001006d */
[----:B------:R-:W-:Y:S01]  /*1d10*/  FADD.FTZ R30, R22, R187 ;  /* 0x000000bb161e7221 */ /* 0x000fe20000010000 */
[----:B------:R-:W-:Y:S01]  /*1d20*/  FFMA.FTZ R32, R187, R188, R26 ;  /* 0x000000bcbb207223 */ /* 0x000fe2000001001a */
[----:B------:R-:W-:-:S02]  /*1d30*/  HADD2.F32 R200, -RZ, R6.H1_H1 ;  /* 0x30000006ffc87230 */ /* 0x000fc40000004100 */
[----:B------:R-:W-:Y:S01]  /*1d40*/  FMUL.FTZ R191, R191, R194 ;  /* 0x000000c2bfbf7220 */ /* 0x000fe20000410000 */
[----:B------:R-:W-:Y:S01]  /*1d50*/  FADD.FTZ R208, R30, R189 ;  /* 0x000000bd1ed07221 */ /* 0x000fe20000010000 */
[C---:B------:R-:W-:Y:S01]  /*1d60*/  FADD.FTZ R139, R24.reuse, R139 ;  /* 0x0000008b188b7221 */ /* 0x040fe20000010000 */
[----:B------:R-:W-:Y:S01]  /*1d70*/  FFMA.FTZ R144, R24, R183, R144 ;  /* 0x000000b718907223 */ /* 0x000fe20000010090 */
[----:B------:R-:W-:Y:S01]  /*1d80*/  FFMA.FTZ R32, R189, R190, R32 ;  /* 0x000000bebd207223 */ /* 0x000fe20000010020 */
[--C-:B------:R-:W-:Y:S02]  /*1d90*/  HADD2.F32 R24, -RZ, R16.reuse.H0_H0 ;  /* 0x20000010ff187230 */ /* 0x100fe40000004100 */
[----:B------:R-:W-:Y:S02]  /*1da0*/  HADD2.F32 R29, -RZ, R16.H1_H1 ;  /* 0x30000010ff1d7230 */ /* 0x000fe40000004100 */
[----:B------:R-:W-:Y:S01]  /*1db0*/  HADD2.F32 R205, -RZ, R7.H0_H0 ;  /* 0x20000007ffcd7230 */ /* 0x000fe20000004100 */
[----:B------:R-:W0:Y:S01]  /*1dc0*/  @P0 MUFU.RCP R16, R200 ;  /* 0x000000c800100308 */ /* 0x000e220000001000 */
[----:B------:R-:W-:Y:S01]  /*1dd0*/  FADD.FTZ R208, R208, R191 ;  /* 0x000000bfd0d07221 */ /* 0x000fe20000010000 */
[----:B------:R-:W-:-:S02]  /*1de0*/  HADD2.F32 R20, -RZ, R4.H1_H1 ;  /* 0x30000004ff147230 */ /* 0x000fc40000004100 */
[----:B------:R-:W-:Y:S01]  /*1df0*/  FFMA.FTZ R210, R191, R192, R32 ;  /* 0x000000c0bfd27223 */ /* 0x000fe20000010020 */
[----:B------:R-:W-:Y:S02]  /*1e00*/  HADD2.F32 R3, -RZ, R5.H0_H0 ;  /* 0x20000005ff037230 */ /* 0x000fe40000004100 */
[----:B------:R-:W-:Y:S01]  /*1e10*/  FADD.FTZ R208, R208, R157 ;  /* 0x0000009dd0d07221 */ /* 0x000fe20000010000 */
[----:B------:R-:W1:Y:S01]  /*1e20*/  @P0 MUFU.RCP R204, R205 ;  /* 0x000000cd00cc0308 */ /* 0x000e620000001000 */
[C---:B------:R-:W-:Y:S01]  /*1e30*/  FADD.FTZ R150, R23.reuse, R150 ;  /* 0x0000009617967221 */ /* 0x040fe20000010000 */
[----:B------:R-:W-:Y:S01]  /*1e40*/  FFMA.FTZ R154, R23, R181, R154 ;  /* 0x000000b5179a7223 */ /* 0x000fe2000001009a */
[----:B------:R-:W-:Y:S01]  /*1e50*/  FFMA.FTZ R210, R157, R44, R210 ;  /* 0x0000002c9dd27223 */ /* 0x000fe200000100d2 */
[----:B------:R-:W-:Y:S02]  /*1e60*/  HADD2.F32 R203, -RZ, R6.H0_H0 ;  /* 0x20000006ffcb7230 */ /* 0x000fe40000004100 */
[----:B------:R-:W-:-:S02]  /*1e70*/  FADD.FTZ R208, R208, R159 ;  /* 0x0000009fd0d07221 */ /* 0x000fc40000010000 */
[----:B------:R-:W2:Y:S01]  /*1e80*/  @P0 MUFU.RCP R198, R20 ;  /* 0x0000001400c60308 */ /* 0x000ea20000001000 */
[----:B------:R-:W-:Y:S01]  /*1e90*/  FFMA.FTZ R210, R159, R46, R210 ;  /* 0x0000002e9fd27223 */ /* 0x000fe200000100d2 */
[C---:B------:R-:W-:Y:S01]  /*1ea0*/  FADD.FTZ R114, R25.reuse, R114 ;  /* 0x0000007219727221 */ /* 0x040fe20000010000 */
[----:B------:R-:W-:-:S05]  /*1eb0*/  FFMA.FTZ R138, R25, R185, R138 ;  /* 0x000000b9198a7223 */ /* 0x000fca000001008a */
[----:B------:R-:W4:Y:S01]  /*1ec0*/  @P0 MUFU.RCP R23, R3 ;  /* 0x0000000300170308 */ /* 0x000f220000001000 */
[----:B------:R-:W-:Y:S01]  /*1ed0*/  @P0 FADD.FTZ R197, -R148, R201 ;  /* 0x000000c994c50221 */ /* 0x000fe20000010100 */
[----:B------:R-:W-:Y:S01]  /*1ee0*/  FADD.FTZ R208, R208, R161 ;  /* 0x000000a1d0d07221 */ /* 0x000fe20000010000 */
[----:B------:R-:W-:Y:S01]  /*1ef0*/  FFMA.FTZ R210, R161, R156, R210 ;  /* 0x0000009ca1d27223 */ /* 0x000fe200000100d2 */
[----:B------:R-:W-:-:S04]  /*1f00*/  HADD2.F32 R2, -RZ, R4.H0_H0 ;  /* 0x20000004ff027230 */ /* 0x000fc80000004100 */
[----:B------:R-:W5:Y:S01]  /*1f10*/  @P0 MUFU.RCP R25, R203 ;  /* 0x000000cb00190308 */ /* 0x000f620000001000 */
[----:B------:R-:W-:Y:S01]  /*1f20*/  @P0 FADD.FTZ R17, -R149, R207 ;  /* 0x000000cf95110221 */ /* 0x000fe20000010100 */
[C---:B------:R-:W-:Y:S01]  /*1f30*/  FADD.FTZ R106, R194.reuse, R106 ;  /* 0x0000006ac26a7221 */ /* 0x040fe20000010000 */
[----:B------:R-:W-:Y:S01]  /*1f40*/  FFMA.FTZ R107, R194, R192, R107 ;  /* 0x000000c0c26b7223 */ /* 0x000fe2000001006b */
[----:B0-----:R-:W-:Y:S01]  /*1f50*/  @P0 FMUL.FTZ R197, R197, R16 ;  /* 0x00000010c5c50220 */ /* 0x001fe20000410000 */
[----:B------:R-:W-:Y:S01]  /*1f60*/  FADD.FTZ R208, R208, R163 ;  /* 0x000000a3d0d07221 */ /* 0x000fe20000010000 */
[----:B------:R-:W-:Y:S01]  /*1f70*/  @P0 FADD.FTZ R194, -R141, R24 ;  /* 0x000000188dc20221 */ /* 0x000fe20000010100 */
[----:B------:R-:W-:Y:S01]  /*1f80*/  @P0 FADD.FTZ R196, -R143, R28 ;  /* 0x0000001c8fc40221 */ /* 0x000fe20000010100 */
[--C-:B------:R-:W-:Y:S01]  /*1f90*/  @!P0 FADD.FTZ R16, R24, -R176.reuse ;  /* 0x800000b018108221 */ /* 0x100fe20000010000 */
[----:B------:R-:W-:Y:S01]  /*1fa0*/  @!P0 FADD.FTZ R22, R28, -R176 ;  /* 0x800000b01c168221 */ /* 0x000fe20000010000 */
[----:B------:R-:W-:Y:S01]  /*1fb0*/  FFMA.FTZ R210, R163, R158, R210 ;  /* 0x0000009ea3d27223 */ /* 0x000fe200000100d2 */
[----:B------:R-:W0:Y:S01]  /*1fc0*/  @P0 MUFU.RCP R27, R2 ;  /* 0x00000002001b0308 */ /* 0x000e220000001000 */
[----:B------:R-:W-:Y:S01]  /*1fd0*/  @P0 FADD.FTZ R193, -R142, R29 ;  /* 0x0000001d8ec10221 */ /* 0x000fe20000010100 */
[--C-:B------:R-:W-:Y:S01]  /*1fe0*/  @!P0 FADD.FTZ R18, R29, -R176.reuse ;  /* 0x800000b01d128221 */ /* 0x100fe20000010000 */
[--C-:B------:R-:W-:Y:S01]  /*1ff0*/  @!P0 FADD.FTZ R24, R31, -R176.reuse ;  /* 0x800000b01f188221 */ /* 0x100fe20000010000 */
[--C-:B------:R-:W-:Y:S01]  /*2000*/  @!P0 FADD.FTZ R26, R199, -R176.reuse ;  /* 0x800000b0c71a8221 */ /* 0x100fe20000010000 */
[--C-:B------:R-:W-:Y:S01]  /*2010*/  @!P0 FADD.FTZ R28, R201, -R176.reuse ;  /* 0x800000b0c91c8221 */ /* 0x100fe20000010000 */
[--C-:B------:R-:W-:Y:S01]  /*2020*/  @!P0 FADD.FTZ R30, R207, -R176.reuse ;  /* 0x800000b0cf1e8221 */ /* 0x100fe20000010000 */
[----:B------:R-:W-:Y:S01]  /*2030*/  @!P0 FADD.FTZ R32, R209, -R176 ;  /* 0x800000b0d1208221 */ /* 0x000fe20000010000 */
[----:B-1----:R-:W-:Y:S01]  /*2040*/  @P0 FMUL.FTZ R176, R17, R204 ;  /* 0x000000cc11b00220 */ /* 0x002fe20000410000 */
[----:B------:R-:W-:Y:S01]  /*2050*/  FADD.FTZ R17, R208, R165 ;  /* 0x000000a5d0117221 */ /* 0x000fe20000010000 */
[----:B------:R-:W-:Y:S01]  /*2060*/  FFMA.FTZ R19, R165, R160, R210 ;  /* 0x000000a0a5137223 */ /* 0x000fe200000100d2 */
[----:B--2---:R-:W-:Y:S01]  /*2070*/  @P0 FMUL.FTZ R193, R193, R198 ;  /* 0x000000c6c1c10220 */ /* 0x004fe20000410000 */
[----:B----4-:R-:W-:Y:S01]  /*2080*/  @P0 FMUL.FTZ R196, R196, R23 ;  /* 0x00000017c4c40220 */ /* 0x010fe20000410000 */
[----:B------:R-:W-:Y:S01]  /*2090*/  @!P0 FMUL.FTZ R193, R155, R18 ;  /* 0x000000129bc18220 */ /* 0x000fe20000410000 */
[----:B------:R-:W-:Y:S01]  /*20a0*/  @P0 FADD.FTZ R198, -R147, R199 ;  /* 0x000000c793c60221 */ /* 0x000fe20000010100 */
[----:B------:R-:W-:Y:S01]  /*20b0*/  @!P0 FMUL.FTZ R196, R155, R22 ;  /* 0x000000169bc48220 */ /* 0x000fe20000410000 */
[----:B------:R-:W-:Y:S01]  /*20c0*/  FADD.FTZ R18, R17, R164 ;  /* 0x000000a411127221 */ /* 0x000fe20000010000 */
[----:B------:R-:W-:Y:S01]  /*20d0*/  FFMA.FTZ R22, R164, R45, R19 ;  /* 0x0000002da4167223 */ /* 0x000fe20000010013 */
[----:B-----5:R-:W-:-:S02]  /*20e0*/  @P0 FMUL.FTZ R198, R198, R25 ;  /* 0x00000019c6c60220 */ /* 0x020fc40000410000 */
[----:B------:R-:W-:Y:S01]  /*20f0*/  FADD.FTZ R23, R18, R167 ;  /* 0x000000a712177221 */ /* 0x000fe20000010000 */
[----:B------:R-:W-:Y:S01]  /*2100*/  FFMA.FTZ R25, R167, R162, R22 ;  /* 0x000000a2a7197223 */ /* 0x000fe20000010016 */
[C---:B------:R-:W-:Y:S01]  /*2110*/  @!P0 FMUL.FTZ R195, R155.reuse, R24 ;  /* 0x000000189bc38220 */ /* 0x040fe20000410000 */
[----:B------:R-:W-:Y:S01]  /*2120*/  @!P0 FMUL.FTZ R198, R155, R26 ;  /* 0x0000001a9bc68220 */ /* 0x000fe20000410000 */
[----:B------:R-:W-:Y:S01]  /*2130*/  FADD.FTZ R24, R23, R166 ;  /* 0x000000a617187221 */ /* 0x000fe20000010000 */
[----:B------:R-:W-:Y:S01]  /*2140*/  FFMA.FTZ R26, R166, R47, R25 ;  /* 0x0000002fa61a7223 */ /* 0x000fe20000010019 */
[----:B0-----:R-:W-:Y:S02]  /*2150*/  @P0 FMUL.FTZ R194, R194, R27 ;  /* 0x0000001bc2c20220 */ /* 0x001fe40000410000 */
[----:B------:R-:W-:Y:S01]  /*2160*/  FADD.FTZ R27, R24, R33 ;  /* 0x00000021181b7221 */ /* 0x000fe20000010000 */
[----:B------:R-:W-:Y:S01]  /*2170*/  FFMA.FTZ R29, R33, R174, R26 ;  /* 0x000000ae211d7223 */ /* 0x000fe2000001001a */
[C---:B------:R-:W-:Y:S01]  /*2180*/  @!P0 FMUL.FTZ R197, R155.reuse, R28 ;  /* 0x0000001c9bc58220 */ /* 0x040fe20000410000 */
[----:B------:R-:W-:Y:S01]  /*2190*/  @!P0 FMUL.FTZ R194, R155, R16 ;  /* 0x000000109bc28220 */ /* 0x000fe20000410000 */
[----:B------:R-:W-:Y:S01]  /*21a0*/  FADD.FTZ R26, R27, R34 ;  /* 0x000000221b1a7221 */ /* 0x000fe20000010000 */
[----:B------:R-:W-:Y:S01]  /*21b0*/  FFMA.FTZ R28, R34, R175, R29 ;  /* 0x000000af221c7223 */ /* 0x000fe2000001001d */
[----:B---3--:R-:W-:-:S02]  /*21c0*/  HADD2.F32 R16, -RZ, R36.H0_H0 ;  /* 0x20000024ff107230 */ /* 0x008fc40000004100 */
[----:B------:R-:W-:Y:S01]  /*21d0*/  FADD.FTZ R27, R26, R35 ;  /* 0x000000231a1b7221 */ /* 0x000fe20000010000 */
[----:B------:R-:W-:Y:S01]  /*21e0*/  FFMA.FTZ R29, R35, R172, R28 ;  /* 0x000000ac231d7223 */ /* 0x000fe2000001001c */
[----:B------:R-:W-:Y:S02]  /*21f0*/  HADD2.F32 R17, -RZ, R36.H1_H1 ;  /* 0x30000024ff117230 */ /* 0x000fe40000004100 */
[--C-:B------:R-:W-:Y:S02]  /*2200*/  HADD2.F32 R18, -RZ, R37.reuse.H0_H0 ;  /* 0x20000025ff127230 */ /* 0x100fe40000004100 */
[----:B------:R-:W-:Y:S02]  /*2210*/  HADD2.F32 R19, -RZ, R37.H1_H1 ;  /* 0x30000025ff137230 */ /* 0x000fe40000004100 */
[----:B------:R-:W-:Y:S01]  /*2220*/  FMUL.FTZ R37, R2, R16 ;  /* 0x0000001002257220 */ /* 0x000fe20000410000 */
        /* <DEDUP_REMOVED lines=8> */
[----:B------:R-:W-:Y:S01]  /*22b0*/  FFMA.FTZ R27, R177, R170, R16 ;  /* 0x000000aab11b7223 */ /* 0x000fe20000010010 */
[----:B------:R-:W-:-:S02]  /*22c0*/  HADD2.F32 R24, -RZ, R39.H0_H0 ;  /* 0x20000027ff187230 */ /* 0x000fc40000004100 */
[----:B------:R-:W-:Y:S01]  /*22d0*/  FADD.FTZ R2, R17, R180 ;  /* 0x000000b411027221 */ /* 0x000fe20000010000 */
[----:B------:R-:W-:Y:S01]  /*22e0*/  FFMA.FTZ R16, R180, R171, R27 ;  /* 0x000000abb4107223 */ /* 0x000fe2000001001b */
[----:B------:R-:W-:Y:S02]  /*22f0*/  HADD2.F32 R25, -RZ, R39.H1_H1 ;  /* 0x30000027ff197230 */ /* 0x000fe40000004100 */
[----:B------:R-:W-:Y:S01]  /*2300*/  FMUL.FTZ R39, R3, R18 ;  /* 0x0000001203277220 */ /* 0x000fe20000410000 */
[----:B------:R-:W-:Y:S01]  /*2310*/  FADD.FTZ R3, R2, R179 ;  /* 0x000000b302037221 */ /* 0x000fe20000010000 */
[----:B------:R-:W-:-:S03]  /*2320*/  FFMA.FTZ R17, R179, R168, R16 ;  /* 0x000000a8b3117223 */ /* 0x000fc60000010010 */
[----:B------:R-:W-:Y:S01]  /*2330*/  FADD.FTZ R2, R3, R182 ;  /* 0x000000b603027221 */ /* 0x000fe20000010000 */
[----:B------:R-:W-:-:S03]  /*2340*/  FFMA.FTZ R16, R182, R169, R17 ;  /* 0x000000a9b6107223 */ /* 0x000fc60000010011 */
[----:B------:R-:W-:Y:S01]  /*2350*/  FADD.FTZ R3, R2, R37 ;  /* 0x0000002502037221 */ /* 0x000fe20000010000 */
[----:B------:R-:W-:Y:S01]  /*2360*/  FFMA.FTZ R17, R37, R194, R16 ;  /* 0x000000c225117223 */ /* 0x000fe20000010010 */
[----:B------:R-:W-:Y:S02]  /*2370*/  HADD2.F32 R202, -RZ, R7.H1_H1 ;  /* 0x30000007ffca7230 */ /* 0x000fe40000004100 */
[----:B------:R-:W-:Y:S01]  /*2380*/  FADD.FTZ R2, R3, R36 ;  /* 0x0000002403027221 */ /* 0x000fe20000010000 */
[----:B------:R-:W-:Y:S01]  /*2390*/  FFMA.FTZ R16, R36, R193, R17 ;  /* 0x000000c124107223 */ /* 0x000fe20000010011 */
[----:B------:R-:W0:Y:S01]  /*23a0*/  @P0 MUFU.RCP R206, R202 ;  /* 0x000000ca00ce0308 */ /* 0x000e220000001000 */
[--C-:B------:R-:W-:Y:S02]  /*23b0*/  HADD2.F32 R22, -RZ, R38.reuse.H0_H0 ;  /* 0x20000026ff167230 */ /* 0x100fe40000004100 */
[----:B------:R-:W-:Y:S01]  /*23c0*/  FADD.FTZ R3, R2, R39 ;  /* 0x0000002702037221 */ /* 0x000fe20000010000 */
[----:B------:R-:W-:-:S02]  /*23d0*/  HADD2.F32 R23, -RZ, R38.H1_H1 ;  /* 0x30000026ff177230 */ /* 0x000fc40000004100 */
[----:B------:R-:W-:Y:S01]  /*23e0*/  FMUL.FTZ R38, R21, R19 ;  /* 0x0000001315267220 */ /* 0x000fe20000410000 */
[-C--:B------:R-:W-:Y:S01]  /*23f0*/  FFMA.FTZ R17, R39, R196.reuse, R16 ;  /* 0x000000c427117223 */ /* 0x080fe20000010010 */
[C---:B------:R-:W-:Y:S01]  /*2400*/  FADD.FTZ R83, R18.reuse, R83 ;  /* 0x0000005312537221 */ /* 0x040fe20000010000 */
[----:B------:R-:W-:Y:S01]  /*2410*/  FFMA.FTZ R63, R18, R196, R63 ;  /* 0x000000c4123f7223 */ /* 0x000fe2000001003f */
[----:B------:R-:W-:Y:S01]  /*2420*/  FMUL.FTZ R203, R203, R22 ;  /* 0x00000016cbcb7220 */ /* 0x000fe20000410000 */
[----:B------:R-:W-:Y:S01]  /*2430*/  FADD.FTZ R2, R3, R38 ;  /* 0x0000002603027221 */ /* 0x000fe20000010000 */
[----:B------:R-:W-:Y:S01]  /*2440*/  FFMA.FTZ R18, R38, R195, R17 ;  /* 0x000000c326127223 */ /* 0x000fe20000010011 */
[----:B------:R-:W-:Y:S02]  /*2450*/  FMUL.FTZ R200, R200, R23 ;  /* 0x00000017c8c87220 */ /* 0x000fe40000410000 */
[----:B------:R-:W-:Y:S01]  /*2460*/  FADD.FTZ R3, R2, R203 ;  /* 0x000000cb02037221 */ /* 0x000fe20000010000 */
[----:B------:R-:W-:Y:S01]  /*2470*/  FFMA.FTZ R17, R203, R198, R18 ;  /* 0x000000c6cb117223 */ /* 0x000fe20000010012 */
[----:B------:R-:W-:Y:S01]  /*2480*/  @P0 FADD.FTZ R199, -R152, R209 ;  /* 0x000000d198c70221 */ /* 0x000fe20000010100 */
[----:B------:R-:W-:Y:S01]  /*2490*/  FMUL.FTZ R205, R205, R24 ;  /* 0x00000018cdcd7220 */ /* 0x000fe20000410000 */
[----:B------:R-:W-:Y:S01]  /*24a0*/  FADD.FTZ R2, R3, R200 ;  /* 0x000000c803027221 */ /* 0x000fe20000010000 */
[----:B------:R-:W-:Y:S01]  /*24b0*/  @!P0 FMUL.FTZ R176, R155, R30 ;  /* 0x0000001e9bb08220 */ /* 0x000fe20000410000 */
[----:B------:R-:W-:Y:S01]  /*24c0*/  SHF.R.U32.HI R16, RZ, 0x5, R98 ;  /* 0x00000005ff107819 */ /* 0x000fe20000011662 */
[----:B------:R-:W-:Y:S01]  /*24d0*/  FFMA.FTZ R20, R200, R197, R17 ;  /* 0x000000c5c8147223 */ /* 0x000fe20000010011 */
[----:B0-----:R-:W-:Y:S01]  /*24e0*/  @P0 FMUL.FTZ R199, R199, R206 ;  /* 0x000000cec7c70220 */ /* 0x001fe20000410000 */
[----:B------:R-:W-:Y:S01]  /*24f0*/  FMUL.FTZ R202, R202, R25 ;  /* 0x00000019caca7220 */ /* 0x000fe20000410000 */
[----:B------:R-:W-:Y:S01]  /*2500*/  FADD.FTZ R3, R2, R205 ;  /* 0x000000cd02037221 */ /* 0x000fe20000010000 */
[----:B------:R-:W-:Y:S01]  /*2510*/  UMOV UR4, 0xffffffff ;  /* 0xffffffff00047882 */ /* 0x000fe20000000000 */
[----:B------:R-:W-:Y:S01]  /*2520*/  @!P0 FMUL.FTZ R199, R155, R32 ;  /* 0x000000209bc78220 */ /* 0x000fe20000410000 */
[----:B------:R-:W-:Y:S01]  /*2530*/  LOP3.LUT R18, R16, 0x7fffff8, RZ, 0xc0, !PT ;  /* 0x07fffff810127812 */ /* 0x000fe200078ec0ff */
[----:B------:R-:W-:Y:S01]  /*2540*/  FFMA.FTZ R17, R205, R176, R20 ;  /* 0x000000b0cd117223 */ /* 0x000fe20000010014 */
[----:B------:R-:W-:Y:S01]  /*2550*/  FADD.FTZ R2, R3, R202 ;  /* 0x000000ca03027221 */ /* 0x000fe20000010000 */
        /* <DEDUP_REMOVED lines=12> */
[----:B------:R-:W-:Y:S01]  /*2620*/  FFMA.FTZ R3, R202, R199, R17 ;  /* 0x000000c7ca037223 */ /* 0x000fe20000010011 */
[----:B------:R-:W-:Y:S08]  /*2630*/  BRA.DIV UR4, `(.L_x_154) ;  /* 0x0000001604a07947 */ /* 0x000ff0000b800000 */
        /* <DEDUP_REMOVED lines=18> */
.L_x_170:
        /* <DEDUP_REMOVED lines=53> */
.L_x_156:
[----:B------:R-:W-:Y:S05]  /*2ab0*/  BSYNC B0 ;  /* 0x0000000000007941 */ /* 0x000fea0003800000 */
.L_x_155:
        /* <DEDUP_REMOVED lines=19> */
.L_x_158:
[----:B------:R-:W2:Y:S04]  /*2bf0*/  LDG.E.STRONG.GPU R16, desc[UR6][R2.64] ;  /* 0x0000000602107981 */ /* 0x000ea8000c1ef900 */
[----:B--2---:R-:W-:Y:S01]  /*2c00*/  CCTL.IVALL ;  /* 0x00000000ff00798f */ /* 0x004fe20002000000 */
[----:B------:R-:W-:Y:S05]  /*2c10*/  YIELD ;  /* 0x0000000000007946 */ /* 0x000fea0003800000 */
[----:B------:R-:W-:-:S13]  /*2c20*/  ISETP.NE.AND P0, PT, R16, R19, PT ;  /* 0x000000131000720c */ /* 0x000fda0003f05270 */
[----:B------:R-:W-:Y:S05]  /*2c30*/  @P0 BRA `(.L_x_158) ;  /* 0xfffffffc00ec0947 */ /* 0x000fea000383ffff */
.L_x_157:
        /* <DEDUP_REMOVED lines=42> */
[----:B------:R-:W-:Y:S01]  /*2ee0*/  FFMA.FTZ R184, R16, R184, R17 ;  /* 0x000000b810b87223 */ /* 0x000fe20000010011 */
[----:B------:R-:W-:Y:S01]  /*2ef0*/  FADD.FTZ R196, R39, -R196 ;  /* 0x800000c427c47221 */ /* 0x000fe20000010000 */
[----:B------:R-:W-:Y:S01]  /*2f00*/  FADD.FTZ R2, R38, -R195 ;  /* 0x800000c326027221 */ /* 0x000fe20000010000 */
[C-C-:B------:R-:W-:Y:S01]  /*2f10*/  FFMA.FTZ R183, R16.reuse, R183, R17.reuse ;  /* 0x000000b710b77223 */ /* 0x140fe20000010011 */
[----:B------:R-:W0:Y:S01]  /*2f20*/  LDC.64 R38, c[0x0][0x280] ;  /* 0x0000a000ff267b82 */ /* 0x000e220000000a00 */
        /* <DEDUP_REMOVED lines=95> */
[----:B------:R-:W-:-:S02]  /*3520*/  F2FP.F16.F32.PACK_AB R19, R192, R19 ;  /* 0x00000013c013723e */ /* 0x000fc400000000ff */
[----:B------:R-:W-:Y:S01]  /*3530*/  F2FP.F16.F32.PACK_AB R18, R23, R18 ;  /* 0x000000121712723e */ /* 0x000fe200000000ff */
[--C-:B------:R-:W-:Y:S01]  /*3540*/  IMAD.WIDE.U32 R34, R35, 0x10, R38.reuse ;  /* 0x0000001023227825 */ /* 0x100fe200078e0026 */
[----:B------:R-:W-:Y:S02]  /*3550*/  F2FP.F16.F32.PACK_AB R17, R42, R17 ;  /* 0x000000112a11723e */ /* 0x000fe400000000ff */
[----:B------:R-:W-:Y:S01]  /*3560*/  F2FP.F16.F32.PACK_AB R16, R21, R0 ;  /* 0x000000001510723e */ /* 0x000fe200000000ff */
[--C-:B------:R-:W-:Y:S01]  /*3570*/  IMAD.WIDE.U32 R36, R37, 0x10, R38.reuse ;  /* 0x0000001025247825 */ /* 0x100fe200078e0026 */
[----:B------:R-:W-:Y:S02]  /*3580*/  F2FP.F16.F32.PACK_AB R23, R31, R162 ;  /* 0x000000a21f17723e */ /* 0x000fe400000000ff */
[----:B------:R-:W-:Y:S01]  /*3590*/  F2FP.F16.F32.PACK_AB R22, R29, R22 ;  /* 0x000000161d16723e */ /* 0x000fe200000000ff */
[----:B------:R-:W-:Y:S01]  /*35a0*/  IMAD.WIDE.U32 R38, R161, 0x10, R38 ;  /* 0x00000010a1267825 */ /* 0x000fe200078e0026 */
[----:B------:R-:W-:Y:S01]  /*35b0*/  F2FP.F16.F32.PACK_AB R21, R27, R156 ;  /* 0x0000009c1b15723e */ /* 0x000fe200000000ff */
[----:B------:R0:W-:Y:S01]  /*35c0*/  STG.E.128 desc[UR6][R2.64], R16 ;  /* 0x0000001002007986 */ /* 0x0001e2000c101d06 */
[----:B------:R-:W-:-:S02]  /*35d0*/  F2FP.F16.F32.PACK_AB R20, R25, R20 ;  /* 0x000000141914723e */ /* 0x000fc400000000ff */
[----:B------:R-:W-:Y:S02]  /*35e0*/  F2FP.F16.F32.PACK_AB R27, R45, R168 ;  /* 0x000000a82d1b723e */ /* 0x000fe400000000ff */
[----:B------:R-:W-:Y:S01]  /*35f0*/  F2FP.F16.F32.PACK_AB R26, R43, R26 ;  /* 0x0000001a2b1a723e */ /* 0x000fe200000000ff */
[----:B------:R0:W-:Y:S01]  /*3600*/  STG.E.128 desc[UR6][R34.64], R20 ;  /* 0x0000001422007986 */ /* 0x0001e2000c101d06 */
[----:B------:R-:W-:Y:S02]  /*3610*/  F2FP.F16.F32.PACK_AB R25, R41, R172 ;  /* 0x000000ac2919723e */ /* 0x000fe400000000ff */
[----:B------:R-:W-:Y:S02]  /*3620*/  F2FP.F16.F32.PACK_AB R24, R33, R24 ;  /* 0x000000182118723e */ /* 0x000fe400000000ff */
[----:B------:R-:W-:Y:S02]  /*3630*/  F2FP.F16.F32.PACK_AB R31, R155, R176 ;  /* 0x000000b09b1f723e */ /* 0x000fe400000000ff */
[----:B------:R-:W-:Y:S01]  /*3640*/  F2FP.F16.F32.PACK_AB R30, R159, R30 ;  /* 0x0000001e9f1e723e */ /* 0x000fe200000000ff */
[----:B------:R0:W-:Y:S01]  /*3650*/  STG.E.128 desc[UR6][R36.64], R24 ;  /* 0x0000001824007986 */ /* 0x0001e2000c101d06 */
[----:B------:R-:W-:-:S02]  /*3660*/  F2FP.F16.F32.PACK_AB R29, R157, R196 ;  /* 0x000000c49d1d723e */ /* 0x000fc400000000ff */
[----:B------:R-:W-:Y:S02]  /*3670*/  F2FP.F16.F32.PACK_AB R28, R47, R28 ;  /* 0x0000001c2f1c723e */ /* 0x000fe400000000ff */
[----:B------:R-:W-:Y:S02]  /*3680*/  IADD3 R92, R92, R201, RZ ;  /* 0x000000c95c5c7210 */ /* 0x000fe40007ffe0ff */
[----:B------:R-:W-:Y:S01]  /*3690*/  SEL R0, RZ, 0x1, P1 ;  /* 0x00000001ff007807 */ /* 0x000fe20000800000 */
[----:B------:R0:W-:Y:S01]  /*36a0*/  STG.E.128 desc[UR6][R38.64], R28 ;  /* 0x0000001c26007986 */ /* 0x0001e2000c101d06 */
[----:B------:R-:W-:-:S13]  /*36b0*/  ISETP.GE.AND P0, PT, R92, UR4, PT ;  /* 0x000000045c007c0c */ /* 0x000fda000bf06270 */
        /* <DEDUP_REMOVED lines=63> */
[----:B------:R-:W-:-:S07]  /*3ab0*/  MOV R75, R90 ;  /* 0x0000005a004b7202 */ /* 0x000fce0000000f00 */
.L_x_153:
[----:B-----5:R-:W0:Y:S01]  /*3ac0*/  LDC.64 R50, c[0x0][0x270] ;  /* 0x00009c00ff327b82 */ /* 0x020e220000000a00 */
        /* <DEDUP_REMOVED lines=31> */
.L_x_154:
[----:B------:R-:W-:Y:S01]  /*3cc0*/  HFMA2.MMA R27, -RZ, RZ, 0, 9.5367431640625e-07 ;  /* 0x00000010ff1b7435 */ /* 0x000fe200000001ff */
[----:B------:R-:W-:Y:S02]  /*3cd0*/  MOV R28, R2 ;  /* 0x00000002001c7202 */ /* 0x000fe40000000f00 */
[----:B------:R-:W-:Y:S02]  /*3ce0*/  MOV R30, 0x1f ;  /* 0x0000001f001e7802 */ /* 0x000fe40000000f00 */
[----:B------:R-:W-:-:S07]  /*3cf0*/  MOV R25, 0xffffffff ;  /* 0xffffffff00197802 */ /* 0x000fce0000000f00 */
[----:B------:R-:W-:Y:S05]  /*3d00*/  WARPSYNC.COLLECTIVE R25, `(.L_x_160) ;  /* 0x0000000019087348 */ /* 0x000fea0003c00000 */
[----:B------:R0:W1:Y:S02]  /*3d10*/  SHFL.DOWN P0, R26, R28, R27, R30 ;  /* 0x0800001b1c1a7389 */ /* 0x000064000000001e */
[----:B01----:R-:W-:Y:S01]  /*3d20*/  ENDCOLLECTIVE ;  /* 0x000000000000791b */ /* 0x003fe20003800000 */
.L_x_160:
[----:B------:R-:W-:Y:S02]  /*3d30*/  MOV R28, R3 ;  /* 0x00000003001c7202 */ /* 0x000fe40000000f00 */
[----:B------:R-:W-:-:S07]  /*3d40*/  MOV R17, R26 ;  /* 0x0000001a00117202 */ /* 0x000fce0000000f00 */
[----:B------:R-:W-:Y:S05]  /*3d50*/  WARPSYNC.COLLECTIVE R25, `(.L_x_161) ;  /* 0x0000000019087348 */ /* 0x000fea0003c00000 */
[----:B------:R0:W1:Y:S02]  /*3d60*/  SHFL.DOWN P0, R26, R28, R27, R30 ;  /* 0x0800001b1c1a7389 */ /* 0x000064000000001e */
[----:B01----:R-:W-:Y:S01]  /*3d70*/  ENDCOLLECTIVE ;  /* 0x000000000000791b */ /* 0x003fe20003800000 */
.L_x_161:
[----:B------:R-:W-:Y:S01]  /*3d80*/  FADD.FTZ R17, R2, R17 ;  /* 0x0000001102117221 */ /* 0x000fe20000010000 */
[----:B------:R-:W-:-:S04]  /*3d90*/  HFMA2.MMA R27, -RZ, RZ, 0, 4.76837158203125e-07 ;  /* 0x00000008ff1b7435 */ /* 0x000fc800000001ff */
[----:B------:R-:W-:Y:S02]  /*3da0*/  MOV R28, R17 ;  /* 0x00000011001c7202 */ /* 0x000fe40000000f00 */
[----:B------:R-:W-:-:S07]  /*3db0*/  MOV R20, R26 ;  /* 0x0000001a00147202 */ /* 0x000fce0000000f00 */
[----:B------:R-:W-:Y:S05]  /*3dc0*/  WARPSYNC.COLLECTIVE R25, `(.L_x_162) ;  /* 0x0000000019087348 */ /* 0x000fea0003c00000 */
[----:B------:R0:W1:Y:S02]  /*3dd0*/  SHFL.DOWN P0, R26, R28, R27, R30 ;  /* 0x0800001b1c1a7389 */ /* 0x000064000000001e */
[----:B01----:R-:W-:Y:S01]  /*3de0*/  ENDCOLLECTIVE ;  /* 0x000000000000791b */ /* 0x003fe20003800000 */
.L_x_162:
[----:B------:R-:W-:-:S05]  /*3df0*/  FADD.FTZ R20, R3, R20 ;  /* 0x0000001403147221 */ /* 0x000fca0000010000 */
[----:B------:R-:W-:Y:S02]  /*3e00*/  MOV R28, R20 ;  /* 0x00000014001c7202 */ /* 0x000fe40000000f00 */
[----:B------:R-:W-:-:S07]  /*3e10*/  MOV R22, R26 ;  /* 0x0000001a00167202 */ /* 0x000fce0000000f00 */
[----:B------:R-:W-:Y:S05]  /*3e20*/  WARPSYNC.COLLECTIVE R25, `(.L_x_163) ;  /* 0x0000000019087348 */ /* 0x000fea0003c00000 */
[----:B------:R0:W1:Y:S02]  /*3e30*/  SHFL.DOWN P0, R26, R28, R27, R30 ;  /* 0x0800001b1c1a7389 */ /* 0x000064000000001e */
[----:B01----:R-:W-:Y:S01]  /*3e40*/  ENDCOLLECTIVE ;  /* 0x000000000000791b */ /* 0x003fe20003800000 */
.L_x_163:
[----:B------:R-:W-:Y:S01]  /*3e50*/  FADD.FTZ R22, R17, R22 ;  /* 0x0000001611167221 */ /* 0x000fe20000010000 */
[----:B------:R-:W-:-:S04]  /*3e60*/  HFMA2.MMA R27, -RZ, RZ, 0, 2.384185791015625e-07 ;  /* 0x00000004ff1b7435 */ /* 0x000fc800000001ff */
[----:B------:R-:W-:Y:S02]  /*3e70*/  MOV R28, R22 ;  /* 0x00000016001c7202 */ /* 0x000fe40000000f00 */
[----:B------:R-:W-:-:S07]  /*3e80*/  MOV R19, R26 ;  /* 0x0000001a00137202 */ /* 0x000fce0000000f00 */
[----:B------:R-:W-:Y:S05]  /*3e90*/  WARPSYNC.COLLECTIVE R25, `(.L_x_164) ;  /* 0x0000000019087348 */ /* 0x000fea0003c00000 */
[----:B------:R0:W1:Y:S02]  /*3ea0*/  SHFL.DOWN P0, R26, R28, R27, R30 ;  /* 0x0800001b1c1a7389 */ /* 0x000064000000001e */
[----:B01----:R-:W-:Y:S01]  /*3eb0*/  ENDCOLLECTIVE ;  /* 0x000000000000791b */ /* 0x003fe20003800000 */
.L_x_164:
[----:B------:R-:W-:-:S05]  /*3ec0*/  FADD.FTZ R19, R20, R19 ;  /* 0x0000001314137221 */ /* 0x000fca0000010000 */
[----:B------:R-:W-:Y:S02]  /*3ed0*/  MOV R28, R19 ;  /* 0x00000013001c7202 */ /* 0x000fe40000000f00 */
[----:B------:R-:W-:-:S07]  /*3ee0*/  MOV R21, R26 ;  /* 0x0000001a00157202 */ /* 0x000fce0000000f00 */
[----:B------:R-:W-:Y:S05]  /*3ef0*/  WARPSYNC.COLLECTIVE R25, `(.L_x_165) ;  /* 0x0000000019087348 */ /* 0x000fea0003c00000 */
[----:B------:R0:W1:Y:S02]  /*3f00*/  SHFL.DOWN P0, R26, R28, R27, R30 ;  /* 0x0800001b1c1a7389 */ /* 0x000064000000001e */
[----:B01----:R-:W-:Y:S01]  /*3f10*/  ENDCOLLECTIVE ;  /* 0x000000000000791b */ /* 0x003fe20003800000 */
.L_x_165:
[----:B------:R-:W-:Y:S01]  /*3f20*/  FADD.FTZ R21, R22, R21 ;  /* 0x0000001516157221 */ /* 0x000fe20000010000 */
[----:B------:R-:W-:-:S04]  /*3f30*/  HFMA2.MMA R27, -RZ, RZ, 0, 1.1920928955078125e-07 ;  /* 0x00000002ff1b7435 */ /* 0x000fc800000001ff */
[----:B------:R-:W-:Y:S02]  /*3f40*/  MOV R28, R21 ;  /* 0x00000015001c7202 */ /* 0x000fe40000000f00 */
[----:B------:R-:W-:-:S07]  /*3f50*/  MOV R24, R26 ;  /* 0x0000001a00187202 */ /* 0x000fce0000000f00 */
[----:B------:R-:W-:Y:S05]  /*3f60*/  WARPSYNC.COLLECTIVE R25, `(.L_x_166) ;  /* 0x0000000019087348 */ /* 0x000fea0003c00000 */
[----:B------:R0:W1:Y:S02]  /*3f70*/  SHFL.DOWN P0, R26, R28, R27, R30 ;  /* 0x0800001b1c1a7389 */ /* 0x000064000000001e */
[----:B01----:R-:W-:Y:S01]  /*3f80*/  ENDCOLLECTIVE ;  /* 0x000000000000791b */ /* 0x003fe20003800000 */
.L_x_166:
[----:B------:R-:W-:-:S05]  /*3f90*/  FADD.FTZ R24, R19, R24 ;  /* 0x0000001813187221 */ /* 0x000fca0000010000 */
[----:B------:R-:W-:Y:S02]  /*3fa0*/  MOV R28, R24 ;  /* 0x00000018001c7202 */ /* 0x000fe40000000f00 */
[----:B------:R-:W-:-:S07]  /*3fb0*/  MOV R2, R26 ;  /* 0x0000001a00027202 */ /* 0x000fce0000000f00 */
[----:B------:R-:W-:Y:S05]  /*3fc0*/  WARPSYNC.COLLECTIVE R25, `(.L_x_167) ;  /* 0x0000000019087348 */ /* 0x000fea0003c00000 */
[----:B------:R0:W1:Y:S02]  /*3fd0*/  SHFL.DOWN P0, R26, R28, R27, R30 ;  /* 0x0800001b1c1a7389 */ /* 0x000064000000001e */
[----:B01----:R-:W-:Y:S01]  /*3fe0*/  ENDCOLLECTIVE ;  /* 0x000000000000791b */ /* 0x003fe20003800000 */
.L_x_167:
[----:B------:R-:W-:Y:S01]  /*3ff0*/  FADD.FTZ R23, R21, R2 ;  /* 0x0000000215177221 */ /* 0x000fe20000010000 */
[----:B------:R-:W-:-:S04]  /*4000*/  HFMA2.MMA R27, -RZ, RZ, 0, 5.9604644775390625e-08 ;  /* 0x00000001ff1b7435 */ /* 0x000fc800000001ff */
[----:B------:R-:W-:Y:S02]  /*4010*/  MOV R28, R23 ;  /* 0x00000017001c7202 */ /* 0x000fe40000000f00 */
[----:B------:R-:W-:-:S07]  /*4020*/  MOV R3, R26 ;  /* 0x0000001a00037202 */ /* 0x000fce0000000f00 */
[----:B------:R-:W-:Y:S05]  /*4030*/  WARPSYNC.COLLECTIVE R25, `(.L_x_168) ;  /* 0x0000000019087348 */ /* 0x000fea0003c00000 */
[----:B------:R0:W1:Y:S02]  /*4040*/  SHFL.DOWN P0, R26, R28, R27, R30 ;  /* 0x0800001b1c1a7389 */ /* 0x000064000000001e */
[----:B01----:R-:W-:Y:S01]  /*4050*/  ENDCOLLECTIVE ;  /* 0x000000000000791b */ /* 0x003fe20003800000 */
.L_x_168:
[----:B------:R-:W-:-:S05]  /*4060*/  FADD.FTZ R17, R24, R3 ;  /* 0x0000000318117221 */ /* 0x000fca0000010000 */
[----:B------:R-:W-:Y:S02]  /*4070*/  MOV R28, R17 ;  /* 0x00000011001c7202 */ /* 0x000fe40000000f00 */
[----:B------:R-:W-:-:S07]  /*4080*/  MOV R20, R26 ;  /* 0x0000001a00147202 */ /* 0x000fce0000000f00 */
[----:B------:R-:W-:Y:S05]  /*4090*/  WARPSYNC.COLLECTIVE R25, `(.L_x_169) ;  /* 0x0000000019087348 */ /* 0x000fea0003c00000 */
[----:B------:R0:W1:Y:S02]  /*40a0*/  SHFL.DOWN P0, R26, R28, R27, R30 ;  /* 0x0800001b1c1a7389 */ /* 0x000064000000001e */
[----:B01----:R-:W-:Y:S01]  /*40b0*/  ENDCOLLECTIVE ;  /* 0x000000000000791b */ /* 0x003fe20003800000 */
.L_x_169:
[----:B------:R-:W-:Y:S05]  /*40c0*/  BRA `(.L_x_170) ;  /* 0xffffffe400a47947 */ /* 0x000fea000383ffff */
.L_x_171:
        /* <DEDUP_REMOVED lines=11> */
.L_x_5381:


//--------------------- .text._ZN10layer_norm22ln_bwd_finalize_kernelINS_22Kernel_traits_finalizeILj65536EffffjLj1024ELj4ENS_18Kernel_traits_baseILj65536EffffjLj1024EEEEEEEvNS_9BwdParamsE --------------------------
	.section	.text._ZN10layer_norm22ln_bwd_finalize_kernelINS_22Kernel_traits_finalizeILj65536EffffjLj1024ELj4ENS_18Kernel_traits_baseILj65536EffffjLj1024EEEEEEEvNS_9BwdParamsE,"ax",@progbits
	.align	128
        .global         _ZN10layer_norm22ln_bwd_finalize_kernelINS_22Kernel_traits_finalizeILj65536EffffjLj1024ELj4ENS_18Kernel_traits_baseILj65536EffffjLj1024EEEEEEEvNS_9BwdParamsE
        .type           _ZN10layer_norm22ln_bwd_finalize_kernelINS_22Kernel_traits_finalizeILj65536EffffjLj1024ELj4ENS_18Kernel_traits_baseILj65536EffffjLj1024EEEEEEEvNS_9BwdParamsE,@function
        .size           _ZN10layer_norm22ln_bwd_finalize_kernelINS_22Kernel_traits_finalizeILj65536EffffjLj1024ELj4ENS_18Kernel_traits_baseILj65536EffffjLj1024EEEEEEEvNS_9BwdParamsE,(.L_x_5382 - _ZN10layer_norm22ln_bwd_finalize_kernelINS_22Kernel_traits_finalizeILj65536EffffjLj1024ELj4ENS_18Kernel_traits_baseILj65536EffffjLj1024EEEEEEEvNS_9BwdParamsE)
        .other          _ZN10layer_norm22ln_bwd_finalize_kernelINS_22Kernel_traits_finalizeILj65536EffffjLj1024ELj4ENS_18Kernel_traits_baseILj65536EffffjLj1024EEEEEEEvNS_9BwdParamsE,@"STO_CUDA_ENTRY STV_DEFAULT"
_ZN10layer_norm22ln_bwd_finalize_kernelINS_22Kernel_traits_finalizeILj65536EffffjLj1024ELj4ENS_18Kernel_traits_baseILj65536EffffjLj1024EEEEEEEvNS_9BwdParamsE:
.text._ZN10layer_norm22ln_bwd_finalize_kernelINS_22Kernel_traits_finalizeILj65536EffffjLj1024ELj4ENS_18Kernel_traits_baseILj65536EffffjLj1024EEEEEEEvNS_9BwdParamsE:
        /* <DEDUP_REMOVED lines=25> */
.L_x_181:
[----:B0-----:R-:W0:Y:S01]  /*0190*/  LDC R9, c[0x0][0x210] ;  /* 0x00008400ff097b82 */ /* 0x001e220000000800 */
[----:B------:R-:W-:Y:S01]  /*01a0*/  BSSY B0, `(.L_x_172) ;  /* 0x0000060000007945 */ /* 0x000fe20003800000 */
[----:B------:R-:W-:Y:S01]  /*01b0*/  HFMA2.MMA R11, -RZ, RZ, 0, 0 ;  /* 0x00000000ff0b7435 */ /* 0x000fe200000001ff */
        /* <DEDUP_REMOVED lines=25> */
.L_x_176:
        /* <DEDUP_REMOVED lines=33> */
.L_x_175:
[----:B------:R-:W-:Y:S05]  /*0560*/  BSYNC B1 ;  /* 0x0000000000017941 */ /* 0x000fea0003800000 */
.L_x_174:
        /* <DEDUP_REMOVED lines=23> */
.L_x_178:
[----:B------:R-:W-:Y:S05]  /*06e0*/  BSYNC B1 ;  /* 0x0000000000017941 */ /* 0x000fea0003800000 */
.L_x_177:
        /* <DEDUP_REMOVED lines=11> */
.L_x_173:
[----:B------:R-:W-:Y:S05]  /*07a0*/  BSYNC B0 ;  /* 0x0000000000007941 */ /* 0x000fea0003800000 */
.L_x_172:
        /* <DEDUP_REMOVED lines=29> */
.L_x_192:
[----:B------:R-:W-:Y:S01]  /*0980*/  @!P1 SHF.R.U32.HI R12, RZ, 0x3, R0 ;  /* 0x00000003ff0c9819 */ /* 0x000fe20000011600 */
[----:B---3--:R-:W-:Y:S01]  /*0990*/  FADD.FTZ R14, R9, R14 ;  /* 0x0000000e090e7221 */ /* 0x008fe20000010000 */
[----:B--2---:R-:W-:Y:S02]  /*09a0*/  FADD.FTZ R11, R10, R11 ;  /* 0x0000000b0a0b7221 */ /* 0x004fe40000010000 */
[----:B------:R-:W-:-:S05]  /*09b0*/  @!P1 LOP3.LUT R12, R12, 0x1ffffffc, RZ, 0xc0, !PT ;  /* 0x1ffffffc0c0c9812 */ /* 0x000fca00078ec0ff */
[----:B------:R2:W-:Y:S04]  /*09c0*/  @!P1 STS [R12+UR4+0x2000], R14 ;  /* 0x0020000e0c009988 */ /* 0x0005e80008000804 */
[----:B------:R2:W-:Y:S02]  /*09d0*/  @!P1 STS [R12+UR4+0x2080], R11 ;  /* 0x0020800b0c009988 */ /* 0x0005e40008000804 */
.L_x_179:
[----:B------:R-:W-:Y:S05]  /*09e0*/  WARPSYNC.ALL ;  /* 0x0000000000007948 */ /* 0x000fea0003800000 */
[----:B------:R-:W-:Y:S01]  /*09f0*/  BAR.SYNC.DEFER_BLOCKING 0x0 ;  /* 0x0000000000007b1d */ /* 0x000fe20000010000 */
[C---:B------:R-:W-:Y:S02]  /*0a00*/  ISETP.GT.U32.AND P1, PT, R3.reuse, -0x10001, PT ;  /* 0xfffeffff0300780c */ /* 0x040fe40003f24070 */
[----:B------:R-:W-:-:S05]  /*0a10*/  IADD3 R3, R3, 0x10000, RZ ;  /* 0x0001000003037810 */ /* 0x000fca0007ffe0ff */
[----:B0-2---:R-:W0:Y:S08]  /*0a20*/  @P0 LDC.64 R10, c[0x0][0x290] ;  /* 0x0000a400ff0a0b82 */ /* 0x005e300000000a00 */
[----:B------:R-:W2:Y:S01]  /*0a30*/  @P0 LDC.64 R12, c[0x0][0x288] ;  /* 0x0000a200ff0c0b82 */ /* 0x000ea20000000a00 */
[----:B------:R-:W3:Y:S04]  /*0a40*/  @P0 LDS.64 R14, [R6+0x2000] ;  /* 0x00200000060e0984 */ /* 0x000ee80000000a00 */
[----:B------:R-:W4:Y:S01]  /*0a50*/  @P0 LDS.64 R16, [R6+0x2080] ;  /* 0x0020800006100984 */ /* 0x000f220000000a00 */
[----:B0-----:R-:W-:-:S04]  /*0a60*/  @P0 IMAD.WIDE.U32 R10, R5, 0x8, R10 ;  /* 0x00000008050a0825 */ /* 0x001fc800078e000a */
[C---:B--2---:R-:W-:Y:S01]  /*0a70*/  @P0 IMAD.WIDE.U32 R12, R5.reuse, 0x8, R12 ;  /* 0x00000008050c0825 */ /* 0x044fe200078e000c */
[----:B------:R-:W-:Y:S01]  /*0a80*/  IADD3 R5, R5, 0x8000, RZ ;  /* 0x0000800005057810 */ /* 0x000fe20007ffe0ff */
[----:B---3--:R0:W-:Y:S04]  /*0a90*/  @P0 STG.E.64 desc[UR6][R10.64], R14 ;  /* 0x0000000e0a000986 */ /* 0x0081e8000c101b06 */
[----:B----4-:R0:W-:Y:S01]  /*0aa0*/  @P0 STG.E.64 desc[UR6][R12.64], R16 ;  /* 0x000000100c000986 */ /* 0x0101e2000c101b06 */
[----:B------:R-:W-:Y:S05]  /*0ab0*/  @P1 BRA `(.L_x_181) ;  /* 0xfffffff400b41947 */ /* 0x000fea000383ffff */
[----:B------:R-:W-:Y:S05]  /*0ac0*/  EXIT ;  /* 0x000000000000794d */ /* 0x000fea0003800000 */
.L_x_180:
[----:B------:R-:W-:Y:S01]  /*0ad0*/  HFMA2.MMA R19, -RZ, RZ, 0, 5.9604644775390625e-08 ;  /* 0x00000001ff137435 */ /* 0x000fe200000001ff */
[----:B---3--:R-:W-:Y:S01]  /*0ae0*/  IMAD.MOV.U32 R20, RZ, RZ, R10 ;  /* 0x000000ffff147224 */ /* 0x008fe200078e000a */
[----:B------:R-:W-:Y:S01]  /*0af0*/  MOV R22, 0x1f ;  /* 0x0000001f00167802 */ /* 0x000fe20000000f00 */
[----:B------:R-:W-:-:S08]  /*0b00*/  IMAD.MOV.U32 R17, RZ, RZ, -0x1 ;  /* 0xffffffffff117424 */ /* 0x000fd000078e00ff */
[----:B012---:R-:W-:Y:S05]  /*0b10*/  WARPSYNC.COLLECTIVE R17, `(.L_x_182) ;  /* 0x0000000011087348 */ /* 0x007fea0003c00000 */
[----:B------:R3:W4:Y:S02]  /*0b20*/  SHFL.BFLY P2, R18, R20, R19, R22 ;  /* 0x0c00001314127389 */ /* 0x0007240000040016 */
[----:B01234-:R-:W-:Y:S01]  /*0b30*/  ENDCOLLECTIVE ;  /* 0x000000000000791b */ /* 0x01ffe20003800000 */
.L_x_182:
[----:B------:R-:W-:Y:S01]  /*0b40*/  IMAD.MOV.U32 R19, RZ, RZ, 0x2 ;  /* 0x00000002ff137424 */ /* 0x000fe200078e00ff */
[----:B------:R-:W-:-:S05]  /*0b50*/  MOV R11, R18 ;  /* 0x00000012000b7202 */ /* 0x000fca0000000f00 */
[----:B------:R-:W-:-:S05]  /*0b60*/  FADD.FTZ R11, R10, R11 ;  /* 0x0000000b0a0b7221 */ /* 0x000fca0000010000 */
[----:B------:R-:W-:-:S07]  /*0b70*/  MOV R20, R11 ;  /* 0x0000000b00147202 */ /* 0x000fce0000000f00 */
[----:B------:R-:W-:Y:S05]  /*0b80*/  WARPSYNC.COLLECTIVE R17, `(.L_x_183) ;  /* 0x0000000011087348 */ /* 0x000fea0003c00000 */
[----:B------:R0:W1:Y:S02]  /*0b90*/  SHFL.BFLY P2, R18, R20, R19, R22 ;  /* 0x0c00001314127389 */ /* 0x0000640000040016 */
[----:B01----:R-:W-:Y:S01]  /*0ba0*/  ENDCOLLECTIVE ;  /* 0x000000000000791b */ /* 0x003fe20003800000 */
.L_x_183:
[----:B------:R-:W-:Y:S01]  /*0bb0*/  IMAD.MOV.U32 R19, RZ, RZ, 0x4 ;  /* 0x00000004ff137424 */ /* 0x000fe200078e00ff */
[----:B------:R-:W-:-:S05]  /*0bc0*/  MOV R12, R18 ;  /* 0x00000012000c7202 */ /* 0x000fca0000000f00 */
[----:B------:R-:W-:-:S05]  /*0bd0*/  FADD.FTZ R12, R11, R12 ;  /* 0x0000000c0b0c7221 */ /* 0x000fca0000010000 */
[----:B------:R-:W-:-:S07]  /*0be0*/  MOV R20, R12 ;  /* 0x0000000c00147202 */ /* 0x000fce0000000f00 */
[----:B------:R-:W-:Y:S05]  /*0bf0*/  WARPSYNC.COLLECTIVE R17, `(.L_x_184) ;  /* 0x0000000011087348 */ /* 0x000fea0003c00000 */
[----:B------:R0:W1:Y:S02]  /*0c00*/  SHFL.BFLY P2, R18, R20, R19, R22 ;  /* 0x0c00001314127389 */ /* 0x0000640000040016 */
[----:B01----:R-:W-:Y:S01]  /*0c10*/  ENDCOLLECTIVE ;  /* 0x000000000000791b */ /* 0x003fe20003800000 */
.L_x_184:
[----:B------:R-:W-:Y:S01]  /*0c20*/  IMAD.MOV.U32 R19, RZ, RZ, 0x8 ;  /* 0x00000008ff137424 */ /* 0x000fe200078e00ff */
[----:B------:R-:W-:-:S05]  /*0c30*/  MOV R13, R18 ;  /* 0x00000012000d7202 */ /* 0x000fca0000000f00 */
[----:B------:R-:W-:-:S05]  /*0c40*/  FADD.FTZ R13, R12, R13 ;  /* 0x0000000d0c0d7221 */ /* 0x000fca0000010000 */
[----:B------:R-:W-:-:S07]  /*0c50*/  MOV R20, R13 ;  /* 0x0000000d00147202 */ /* 0x000fce0000000f00 */
[----:B------:R-:W-:Y:S05]  /*0c60*/  WARPSYNC.COLLECTIVE R17, `(.L_x_185) ;  /* 0x0000000011087348 */ /* 0x000fea0003c00000 */
[----:B------:R0:W1:Y:S02]  /*0c70*/  SHFL.BFLY P2, R18, R20, R19, R22 ;  /* 0x0c00001314127389 */ /* 0x0000640000040016 */
[----:B01----:R-:W-:Y:S01]  /*0c80*/  ENDCOLLECTIVE ;  /* 0x000000000000791b */ /* 0x003fe20003800000 */
.L_x_185:
[----:B------:R-:W-:Y:S01]  /*0c90*/  HFMA2.MMA R19, -RZ, RZ, 0, 9.5367431640625e-07 ;  /* 0x00000010ff137435 */ /* 0x000fe200000001ff */
[----:B------:R-:W-:-:S05]  /*0ca0*/  MOV R10, R18 ;  /* 0x00000012000a7202 */ /* 0x000fca0000000f00 */
[----:B------:R-:W-:-:S05]  /*0cb0*/  FADD.FTZ R10, R13, R10 ;  /* 0x0000000a0d0a7221 */ /* 0x000fca0000010000 */
[----:B------:R-:W-:-:S07]  /*0cc0*/  MOV R20, R10 ;  /* 0x0000000a00147202 */ /* 0x000fce0000000f00 */
[----:B------:R-:W-:Y:S05]  /*0cd0*/  WARPSYNC.COLLECTIVE R17, `(.L_x_186) ;  /* 0x0000000011087348 */ /* 0x000fea0003c00000 */
[----:B------:R0:W1:Y:S02]  /*0ce0*/  SHFL.BFLY P2, R18, R20, R19, R22 ;  /* 0x0c00001314127389 */ /* 0x0000640000040016 */
[----:B01----:R-:W-:Y:S01]  /*0cf0*/  ENDCOLLECTIVE ;  /* 0x000000000000791b */ /* 0x003fe20003800000 */
.L_x_186:
[----:B------:R-:W-:Y:S01]  /*0d00*/  HFMA2.MMA R19, -RZ, RZ, 0, 5.9604644775390625e-08 ;  /* 0x00000001ff137435 */ /* 0x000fe200000001ff */
[----:B------:R-:W-:Y:S01]  /*0d10*/  MOV R20, R9 ;  /* 0x0000000900147202 */ /* 0x000fe20000000f00 */
[----:B------:R-:W-:-:S09]  /*0d20*/  IMAD.MOV.U32 R11, RZ, RZ, R18 ;  /* 0x000000ffff0b7224 */ /* 0x000fd200078e0012 */
[----:B------:R-:W-:Y:S05]  /*0d30*/  WARPSYNC.COLLECTIVE R17, `(.L_x_187) ;  /* 0x0000000011087348 */ /* 0x000fea0003c00000 */
[----:B------:R0:W1:Y:S02]  /*0d40*/  SHFL.BFLY P2, R18, R20, R19, R22 ;  /* 0x0c00001314127389 */ /* 0x0000640000040016 */
[----:B01----:R-:W-:Y:S01]  /*0d50*/  ENDCOLLECTIVE ;  /* 0x000000000000791b */ /* 0x003fe20003800000 */
.L_x_187:
[----:B------:R-:W-:Y:S01]  /*0d60*/  HFMA2.MMA R19, -RZ, RZ, 0, 1.1920928955078125e-07 ;  /* 0x00000002ff137435 */ /* 0x000fe200000001ff */
[----:B------:R-:W-:-:S05]  /*0d70*/  MOV R12, R18 ;  /* 0x00000012000c7202 */ /* 0x000fca0000000f00 */
[----:B------:R-:W-:-:S04]  /*0d80*/  FADD.FTZ R14, R9, R12 ;  /* 0x0000000c090e7221 */ /* 0x000fc80000010000 */
[----:B------:R-:W-:-:S07]  /*0d90*/  IMAD.MOV.U32 R20, RZ, RZ, R14 ;  /* 0x000000ffff147224 */ /* 0x000fce00078e000e */
[----:B------:R-:W-:Y:S05]  /*0da0*/  WARPSYNC.COLLECTIVE R17, `(.L_x_188) ;  /* 0x0000000011087348 */ /* 0x000fea0003c00000 */
[----:B------:R0:W1:Y:S02]  /*0db0*/  SHFL.BFLY P2, R18, R20, R19, R22 ;  /* 0x0c00001314127389 */ /* 0x0000640000040016 */
[----:B01----:R-:W-:Y:S01]  /*0dc0*/  ENDCOLLECTIVE ;  /* 0x000000000000791b */ /* 0x003fe20003800000 */
.L_x_188:
[----:B------:R-:W-:Y:S01]  /*0dd0*/  IMAD.MOV.U32 R19, RZ, RZ, 0x4 ;  /* 0x00000004ff137424 */ /* 0x000fe200078e00ff */
[----:B------:R-:W-:-:S05]  /*0de0*/  MOV R13, R18 ;  /* 0x00000012000d7202 */ /* 0x000fca0000000f00 */
[----:B------:R-:W-:-:S05]  /*0df0*/  FADD.FTZ R15, R14, R13 ;  /* 0x0000000d0e0f7221 */ /* 0x000fca0000010000 */
[----:B------:R-:W-:-:S07]  /*0e00*/  MOV R20, R15 ;  /* 0x0000000f00147202 */ /* 0x000fce0000000f00 */
[----:B------:R-:W-:Y:S05]  /*0e10*/  WARPSYNC.COLLECTIVE R17, `(.L_x_189) ;  /* 0x0000000011087348 */ /* 0x000fea0003c00000 */
[----:B------:R0:W1:Y:S02]  /*0e20*/  SHFL.BFLY P2, R18, R20, R19, R22 ;  /* 0x0c00001314127389 */ /* 0x0000640000040016 */
[----:B01----:R-:W-:Y:S01]  /*0e30*/  ENDCOLLECTIVE ;  /* 0x000000000000791b */ /* 0x003fe20003800000 */
.L_x_189:
[----:B------:R-:W-:Y:S01]  /*0e40*/  HFMA2.MMA R19, -RZ, RZ, 0, 4.76837158203125e-07 ;  /* 0x00000008ff137435 */ /* 0x000fe200000001ff */
[----:B------:R-:W-:-:S05]  /*0e50*/  MOV R16, R18 ;  /* 0x0000001200107202 */ /* 0x000fca0000000f00 */
[----:B------:R-:W-:-:S05]  /*0e60*/  FADD.FTZ R16, R15, R16 ;  /* 0x000000100f107221 */ /* 0x000fca0000010000 */
[----:B------:R-:W-:-:S07]  /*0e70*/  MOV R20, R16 ;  /* 0x0000001000147202 */ /* 0x000fce0000000f00 */
[----:B------:R-:W-:Y:S05]  /*0e80*/  WARPSYNC.COLLECTIVE R17, `(.L_x_190) ;  /* 0x0000000011087348 */ /* 0x000fea0003c00000 */
[----:B------:R0:W1:Y:S02]  /*0e90*/  SHFL.BFLY P2, R18, R20, R19, R22 ;  /* 0x0c00001314127389 */ /* 0x0000640000040016 */
[----:B01----:R-:W-:Y:S01]  /*0ea0*/  ENDCOLLECTIVE ;  /* 0x000000000000791b */ /* 0x003fe20003800000 */
.L_x_190:
[----:B------:R-:W-:Y:S01]  /*0eb0*/  HFMA2.MMA R19, -RZ, RZ, 0, 9.5367431640625e-07 ;  /* 0x00000010ff137435 */ /* 0x000fe200000001ff */
[----:B------:R-:W-:-:S04]  /*0ec0*/  IMAD.MOV.U32 R9, RZ, RZ, R18 ;  /* 0x000000ffff097224 */ /* 0x000fc800078e0012 */
[----:B------:R-:W-:-:S05]  /*0ed0*/  FADD.FTZ R9, R16, R9 ;  /* 0x0000000910097221 */ /* 0x000fca0000010000 */
[----:B------:R-:W-:-:S07]  /*0ee0*/  MOV R20, R9 ;  /* 0x0000000900147202 */ /* 0x000fce0000000f00 */
[----:B------:R-:W-:Y:S05]  /*0ef0*/  WARPSYNC.COLLECTIVE R17, `(.L_x_191) ;  /* 0x0000000011087348 */ /* 0x000fea0003c00000 */
[----:B------:R0:W1:Y:S02]  /*0f00*/  SHFL.BFLY P2, R18, R20, R19, R22 ;  /* 0x0c00001314127389 */ /* 0x0000640000040016 */
[----:B01----:R-:W-:Y:S01]  /*0f10*/  ENDCOLLECTIVE ;  /* 0x000000000000791b */ /* 0x003fe20003800000 */
.L_x_191:
[----:B------:R-:W-:Y:S01]  /*0f20*/  MOV R14, R18 ;  /* 0x00000012000e7202 */ /* 0x000fe20000000f00 */
[----:B------:R-:W-:Y:S06]  /*0f30*/  BRA `(.L_x_192) ;  /* 0xfffffff800907947 */ /* 0x000fec000383ffff */
.L_x_193:
        /* <DEDUP_REMOVED lines=12> */
.L_x_5382:


//--------------------- .text._ZN10layer_norm13ln_bwd_kernelINS_13Kernel_traitsIffffjLj65536ELj8ELj1ELj8ELj16ENS_18Kernel_traits_baseILj65536EffffjLj256EEEEEEEvNS_9BwdParamsE --------------------------
	.section	.text._ZN10layer_norm13ln_bwd_kernelINS_13Kernel_traitsIffffjLj65536ELj8ELj1ELj8ELj16ENS_18Kernel_traits_baseILj65536EffffjLj256EEEEEEEvNS_9BwdParamsE,"ax",@progbits
	.align	128
        .global         _ZN10layer_norm13ln_bwd_kernelINS_13Kernel_traitsIffffjLj65536ELj8ELj1ELj8ELj16ENS_18Kernel_traits_baseILj65536EffffjLj256EEEEEEEvNS_9BwdParamsE
        .type           _ZN10layer_norm13ln_bwd_kernelINS_13Kernel_traitsIffffjLj65536ELj8ELj1ELj8ELj16ENS_18Kernel_traits_baseILj65536EffffjLj256EEEEEEEvNS_9BwdParamsE,@function
        .size           _ZN10layer_norm13ln_bwd_kernelINS_13Kernel_traitsIffffjLj65536ELj8ELj1ELj8ELj16ENS_18Kernel_traits_baseILj65536EffffjLj256EEEEEEEvNS_9BwdParamsE,(.L_x_5383 - _ZN10layer_norm13ln_bwd_kernelINS_13Kernel_traitsIffffjLj65536ELj8ELj1ELj8ELj16ENS_18Kernel_traits_baseILj65536EffffjLj256EEEEEEEvNS_9BwdParamsE)
        .other          _ZN10layer_norm13ln_bwd_kernelINS_13Kernel_traitsIffffjLj65536ELj8ELj1ELj8ELj16ENS_18Kernel_traits_baseILj65536EffffjLj256EEEEEEEvNS_9BwdParamsE,@"STO_CUDA_ENTRY STV_DEFAULT"
_ZN10layer_norm13ln_bwd_kernelINS_13Kernel_traitsIffffjLj65536ELj8ELj1ELj8ELj16ENS_18Kernel_traits_baseILj65536EffffjLj256EEEEEEEvNS_9BwdParamsE:
.text._ZN10layer_norm13ln_bwd_kernelINS_13Kernel_traitsIffffjLj65536ELj8ELj1ELj8ELj16ENS_18Kernel_traits_baseILj65536EffffjLj256EEEEEEEvNS_9BwdParamsE:
        /* <DEDUP_REMOVED lines=10> */
[----:B0-----:R-:W-:-:S04]  /*00a0*/  LOP3.LUT R25, R22, 0x7, RZ, 0xc0, !PT ;  /* 0x0000000716197812 */ /* 0x001fc800078ec0ff */
[----:B------:R-:W-:-:S03]  /*00b0*/  SHF.L.U32 R9, R25, 0x8, RZ ;  /* 0x0000000819097819 */ /* 0x000fc600000006ff */
[----:B------:R-:W0:Y:S01]  /*00c0*/  @P0 LDC.64 R6, c[0x0][0x248] ;  /* 0x00009200ff060b82 */ /* 0x000e220000000a00 */
[----:B-1----:R-:W-:-:S04]  /*00d0*/  LOP3.LUT R24, R27, 0x1f, RZ, 0xc0, !PT ;  /* 0x0000001f1b187812 */ /* 0x002fc800078ec0ff */
[----:B------:R-:W-:-:S03]  /*00e0*/  LOP3.LUT R0, R9, 0x700, R24, 0xe2, !PT ;  /* 0x0000070009007812 */ /* 0x000fc600078ee218 */
[----:B------:R-:W1:Y:S01]  /*00f0*/  @P0 LDC.64 R30, c[0x0][0x248] ;  /* 0x00009200ff1e0b82 */ /* 0x000e620000000a00 */
[----:B------:R-:W-:-:S04]  /*0100*/  LOP3.LUT R23, R0, 0xe0, R27, 0xf8, !PT ;  /* 0x000000e000177812 */ /* 0x000fc800078ef81b */
[C---:B------:R-:W-:Y:S02]  /*0110*/  @P0 IADD3 R17, R23.reuse, 0x800, RZ ;  /* 0x0000080017110810 */ /* 0x040fe40007ffe0ff */
[C---:B------:R-:W-:Y:S01]  /*0120*/  @P0 IADD3 R19, R23.reuse, 0x1000, RZ ;  /* 0x0000100017130810 */ /* 0x040fe20007ffe0ff */
[----:B------:R-:W4:Y:S01]  /*0130*/  @P0 LDC.64 R8, c[0x0][0x248] ;  /* 0x00009200ff080b82 */ /* 0x000f220000000a00 */
[----:B------:R-:W-:Y:S01]  /*0140*/  @P0 IADD3 R21, R23, 0x1800, RZ ;  /* 0x0000180017150810 */ /* 0x000fe20007ffe0ff */
[----:B--2---:R-:W-:Y:S01]  /*0150*/  @P0 IMAD.WIDE.U32 R2, R17, 0x10, R2 ;  /* 0x0000001011020825 */ /* 0x004fe200078e0002 */
[----:B------:R-:W-:-:S05]  /*0160*/  @P0 IADD3 R17, R23, 0x2000, RZ ;  /* 0x0000200017110810 */ /* 0x000fca0007ffe0ff */
[----:B------:R-:W2:Y:S01]  /*0170*/  @P0 LDC.64 R10, c[0x0][0x248] ;  /* 0x00009200ff0a0b82 */ /* 0x000ea20000000a00 */
[----:B---3--:R-:W-:-:S07]  /*0180*/  @P0 IMAD.WIDE.U32 R4, R19, 0x10, R4 ;  /* 0x0000001013040825 */ /* 0x008fce00078e0004 */
[----:B------:R-:W3:Y:S01]  /*0190*/  @P0 LDC.64 R12, c[0x0][0x248] ;  /* 0x00009200ff0c0b82 */ /* 0x000ee20000000a00 */
[----:B0-----:R-:W-:-:S07]  /*01a0*/  @P0 IMAD.WIDE.U32 R6, R21, 0x10, R6 ;  /* 0x0000001015060825 */ /* 0x001fce00078e0006 */
[----:B------:R-:W0:Y:S01]  /*01b0*/  @P0 LDC.64 R14, c[0x0][0x248] ;  /* 0x00009200ff0e0b82 */ /* 0x000e220000000a00 */
[----:B------:R-:W-:Y:S01]  /*01c0*/  SHF.R.U32.HI R22, RZ, 0x3, R22 ;  /* 0x00000003ff167819 */ /* 0x000fe20000011616 */
[----:B----4-:R-:W-:Y:S01]  /*01d0*/  @P0 IMAD.WIDE.U32 R8, R17, 0x10, R8 ;  /* 0x0000001011080825 */ /* 0x010fe200078e0008 */
[C---:B------:R-:W-:Y:S01]  /*01e0*/  @P0 IADD3 R19, R23.reuse, 0x2800, RZ ;  /* 0x0000280017130810 */ /* 0x040fe20007ffe0ff */
[----:B------:R-:W5:Y:S01]  /*01f0*/  @P0 LDG.E.128 R92, desc[UR6][R2.64] ;  /* 0x00000006025c0981 */ /* 0x000f62000c1e1d00 */
[C---:B------:R-:W-:Y:S02]  /*0200*/  @P0 IADD3 R21, R23.reuse, 0x3000, RZ ;  /* 0x0000300017150810 */ /* 0x040fe40007ffe0ff */
[----:B------:R-:W-:Y:S01]  /*0210*/  @P0 IADD3 R29, R23, 0x3800, RZ ;  /* 0x00003800171d0810 */ /* 0x000fe20007ffe0ff */
[----:B--2---:R-:W-:Y:S01]  /*0220*/  @P0 IMAD.WIDE.U32 R10, R19, 0x10, R10 ;  /* 0x00000010130a0825 */ /* 0x004fe200078e000a */
[----:B-1----:R-:W-:Y:S01]  /*0230*/  @P0 LEA R16, P1, R23, R30, 0x4 ;  /* 0x0000001e17100211 */ /* 0x002fe200078220ff */
[----:B------:R-:W5:Y:S01]  /*0240*/  @P0 LDG.E.128 R88, desc[UR6][R4.64] ;  /* 0x0000000604580981 */ /* 0x000f62000c1e1d00 */
[----:B------:R-:W-:-:S02]  /*0250*/  LEA.HI R118, R27, R22, RZ, 0x18 ;  /* 0x000000161b767211 */ /* 0x000fc400078fc0ff */
[----:B------:R-:W-:Y:S01]  /*0260*/  @P0 LEA.HI.X R17, R23, R31, RZ, 0x4, P1 ;  /* 0x0000001f17110211 */ /* 0x000fe200008f24ff */
[----:B------:R-:W5:Y:S01]  /*0270*/  @P0 LDG.E.128 R84, desc[UR6][R6.64] ;  /* 0x0000000606540981 */ /* 0x000f62000c1e1d00 */
[----:B---3--:R-:W-:Y:S01]  /*0280*/  @P0 IMAD.WIDE.U32 R12, R21, 0x10, R12 ;  /* 0x00000010150c0825 */ /* 0x008fe200078e000c */
[----:B------:R-:W-:Y:S02]  /*0290*/  MOV R20, R118 ;  /* 0x0000007600147202 */ /* 0x000fe40000000f00 */
[----:B------:R-:W5:Y:S04]  /*02a0*/  @P0 LDG.E.128 R80, desc[UR6][R8.64] ;  /* 0x0000000608500981 */ /* 0x000f68000c1e1d00 */
[----:B------:R-:W5:Y:S01]  /*02b0*/  @P0 LDG.E.128 R76, desc[UR6][R10.64] ;  /* 0x000000060a4c0981 */ /* 0x000f62000c1e1d00 */
[----:B0-----:R-:W-:-:S03]  /*02c0*/  @P0 IMAD.WIDE.U32 R14, R29, 0x10, R14 ;  /* 0x000000101d0e0825 */ /* 0x001fc600078e000e */
[----:B------:R-:W5:Y:S04]  /*02d0*/  @P0 LDG.E.128 R72, desc[UR6][R12.64] ;  /* 0x000000060c480981 */ /* 0x000f68000c1e1d00 */
[----:B------:R-:W5:Y:S04]  /*02e0*/  @P0 LDG.E.128 R68, desc[UR6][R16.64] ;  /* 0x0000000610440981 */ /* 0x000f68000c1e1d00 */
[----:B------:R0:W5:Y:S01]  /*02f0*/  @P0 LDG.E.128 R64, desc[UR6][R14.64] ;  /* 0x000000060e400981 */ /* 0x000162000c1e1d00 */
[----:B------:R-:W-:Y:S02]  /*0300*/  ISETP.GE.AND P0, PT, R20, UR4, PT ;  /* 0x0000000414007c0c */ /* 0x000fe4000bf06270 */
        /* <DEDUP_REMOVED lines=32> */
[----:B------:R-:W-:Y:S06]  /*0510*/  @P0 BRA `(.L_x_194) ;  /* 0x0000003000100947 */ /* 0x000fec0003800000 */
[----:B------:R-:W0:Y:S01]  /*0520*/  LDC.64 R2, c[0x0][0x240] ;  /* 0x00009000ff027b82 */ /* 0x000e220000000a00 */
[----:B------:R-:W-:Y:S02]  /*0530*/  HFMA2.MMA R209, -RZ, RZ, 0, 5.9604644775390625e-08 ;  /* 0x00000001ffd17435 */ /* 0x000fe400000001ff */
[----:B------:R-:W-:Y:S01]  /*0540*/  HFMA2.MMA R0, -RZ, RZ, 0, 0 ;  /* 0x00000000ff007435 */ /* 0x000fe200000001ff */
[----:B------:R-:W-:Y:S02]  /*0550*/  CS2R R198, SRZ ;  /* 0x0000000000c67805 */ /* 0x000fe4000001ff00 */
[----:B------:R-:W-:Y:S02]  /*0560*/  MOV R21, RZ ;  /* 0x000000ff00157202 */ /* 0x000fe40000000f00 */
        /* <DEDUP_REMOVED lines=13> */
[----:B0-----:R-:W-:Y:S01]  /*0640*/  IMAD.WIDE.U32 R2, R23, 0x10, R2 ;  /* 0x0000001017027825 */ /* 0x001fe200078e0002 */
[----:B------:R-:W-:-:S02]  /*0650*/  CS2R R182, SRZ ;  /* 0x0000000000b67805 */ /* 0x000fc4000001ff00 */
[----:B------:R-:W-:Y:S02]  /*0660*/  CS2R R188, SRZ ;  /* 0x0000000000bc7805 */ /* 0x000fe4000001ff00 */
[----:B------:R-:W-:Y:S02]  /*0670*/  CS2R R186, SRZ ;  /* 0x0000000000ba7805 */ /* 0x000fe4000001ff00 */
[----:B------:R-:W-:Y:S01]  /*0680*/  CS2R R192, SRZ ;  /* 0x0000000000c07805 */ /* 0x000fe2000001ff00 */
[----:B------:R-:W5:Y:S01]  /*0690*/  LDG.E.128 R60, desc[UR6][R2.64] ;  /* 0x00000006023c7981 */ /* 0x000f62000c1e1d00 */
[----:B------:R-:W-:Y:S02]  /*06a0*/  CS2R R190, SRZ ;  /* 0x0000000000be7805 */ /* 0x000fe4000001ff00 */
[----:B------:R-:W-:Y:S02]  /*06b0*/  CS2R R196, SRZ ;  /* 0x0000000000c47805 */ /* 0x000fe4000001ff00 */
[----:B------:R-:W-:Y:S01]  /*06c0*/  CS2R R194, SRZ ;  /* 0x0000000000c27805 */ /* 0x000fe2000001ff00 */
[----:B------:R-:W5:Y:S01]  /*06d0*/  LDG.E.128 R56, desc[UR6][R2.64+0x8000] ;  /* 0x0080000602387981 */ /* 0x000f62000c1e1d00 */
[----:B------:R-:W-:-:S02]  /*06e0*/  CS2R R28, SRZ ;  /* 0x00000000001c7805 */ /* 0x000fc4000001ff00 */
[----:B------:R-:W-:Y:S02]  /*06f0*/  MOV R26, RZ ;  /* 0x000000ff001a7202 */ /* 0x000fe40000000f00 */
[----:B------:R-:W-:Y:S01]  /*0700*/  CS2R R30, SRZ ;  /* 0x00000000001e7805 */ /* 0x000fe2000001ff00 */
[----:B------:R-:W5:Y:S01]  /*0710*/  LDG.E.128 R52, desc[UR6][R2.64+0x10000] ;  /* 0x0100000602347981 */ /* 0x000f62000c1e1d00 */
[----:B------:R-:W-:Y:S02]  /*0720*/  CS2R R160, SRZ ;  /* 0x0000000000a07805 */ /* 0x000fe4000001ff00 */
[----:B------:R-:W-:Y:S02]  /*0730*/  CS2R R162, SRZ ;  /* 0x0000000000a27805 */ /* 0x000fe4000001ff00 */
[----:B------:R-:W-:Y:S01]  /*0740*/  CS2R R164, SRZ ;  /* 0x0000000000a47805 */ /* 0x000fe2000001ff00 */
[----:B------:R-:W5:Y:S01]  /*0750*/  LDG.E.128 R48, desc[UR6][R2.64+0x18000] ;  /* 0x0180000602307981 */ /* 0x000f62000c1e1d00 */
[----:B------:R-:W-:-:S02]  /*0760*/  CS2R R166, SRZ ;  /* 0x0000000000a67805 */ /* 0x000fc4000001ff00 */
[----:B------:R-:W-:Y:S02]  /*0770*/  CS2R R168, SRZ ;  /* 0x0000000000a87805 */ /* 0x000fe4000001ff00 */
[----:B------:R-:W-:Y:S01]  /*0780*/  CS2R R170, SRZ ;  /* 0x0000000000aa7805 */ /* 0x000fe2000001ff00 */
[----:B------:R-:W5:Y:S01]  /*0790*/  LDG.E.128 R44, desc[UR6][R2.64+0x20000] ;  /* 0x02000006022c7981 */ /* 0x000f62000c1e1d00 */
[----:B------:R-:W-:-:S03]  /*07a0*/  CS2R R172, SRZ ;  /* 0x0000000000ac7805 */ /* 0x000fc6000001ff00 */
[----:B------:R-:W5:Y:S04]  /*07b0*/  LDG.E.128 R40, desc[UR6][R2.64+0x28000] ;  /* 0x0280000602287981 */ /* 0x000f68000c1e1d00 */
[----:B------:R-:W5:Y:S04]  /*07c0*/  LDG.E.128 R36, desc[UR6][R2.64+0x30000] ;  /* 0x0300000602247981 */ /* 0x000f68000c1e1d00 */
[----:B------:R0:W5:Y:S02]  /*07d0*/  LDG.E.128 R32, desc[UR6][R2.64+0x38000] ;  /* 0x0380000602207981 */ /* 0x000164000c1e1d00 */
[----:B0-----:R-:W-:-:S07]  /*07e0*/  CS2R R2, SRZ ;  /* 0x0000000000027805 */ /* 0x001fce000001ff00 */
.L_x_200:
[----:B------:R-:W-:Y:S01]  /*07f0*/  ULDC.64 UR4, c[0x0][0x228] ;  /* 0x00008a0000047ab9 */ /* 0x000fe20000000a00 */
[----:B------:R-:W-:Y:S01]  /*0800*/  SHF.L.U32 R208, R20, 0xe, RZ ;  /* 0x0000000e14d07819 */ /* 0x000fe200000006ff */
[----:B0-----:R-:W0:Y:S01]  /*0810*/  LDC.64 R156, c[0x0][0x268] ;  /* 0x00009a00ff9c7b82 */ /* 0x001e220000000a00 */
[----:B------:R-:W-:Y:S02]  /*0820*/  ISETP.NE.U32.AND P0, PT, RZ, UR4, PT ;  /* 0x00000004ff007c0c */ /* 0x000fe4000bf05070 */
[----:B------:R-:W-:Y:S02]  /*0830*/  LOP3.LUT R208, R208, R23, RZ, 0xfc, !PT ;  /* 0x00000017d0d07212 */ /* 0x000fe400078efcff */
[----:B------:R-:W-:Y:S02]  /*0840*/  ISETP.NE.AND.EX P0, PT, RZ, UR5, PT, P0 ;  /* 0x00000005ff007c0c */ /* 0x000fe4000bf05300 */
[----:B------:R-:W-:-:S11]  /*0850*/  IADD3 R207, R208, 0x800, RZ ;  /* 0x00000800d0cf7810 */ /* 0x000fd60007ffe0ff */
[----:B------:R-:W1:Y:S01]  /*0860*/  @P0 LDC.64 R100, c[0x0][0x228] ;  /* 0x00008a00ff640b82 */ /* 0x000e620000000a00 */
[----:B------:R-:W-:-:S04]  /*0870*/  @P0 LEA R96, P1, R208, UR4, 0x4 ;  /* 0x00000004d0600c11 */ /* 0x000fc8000f8220ff */
[----:B------:R-:W-:-:S03]  /*0880*/  @P0 LEA.HI.X R97, R208, UR5, RZ, 0x4, P1 ;  /* 0x00000005d0610c11 */ /* 0x000fc600088f24ff */
[----:B------:R-:W2:Y:S01]  /*0890*/  @P0 LDC.64 R104, c[0x0][0x228] ;  /* 0x00008a00ff680b82 */ /* 0x000ea20000000a00 */
[C---:B------:R-:W-:Y:S02]  /*08a0*/  IADD3 R206, R208.reuse, 0x1000, RZ ;  /* 0x00001000d0ce7810 */ /* 0x040fe40007ffe0ff */
[----:B------:R-:W3:Y:S05]  /*08b0*/  @P0 LDG.E.128 R96, desc[UR6][R96.64] ;  /* 0x0000000660600981 */ /* 0x000eea000c1e1d00 */
[----:B------:R-:W4:Y:S08]  /*08c0*/  @P0 LDC.64 R108, c[0x0][0x228] ;  /* 0x00008a00ff6c0b82 */ /* 0x000f300000000a00 */
[----:B------:R-:W0:Y:S01]  /*08d0*/  @P0 LDC.64 R116, c[0x0][0x228] ;  /* 0x00008a00ff740b82 */ /* 0x000e220000000a00 */
[----:B-1----:R-:W-:Y:S01]  /*08e0*/  @P0 IMAD.WIDE.U32 R100, R207, 0x10, R100 ;  /* 0x00000010cf640825 */ /* 0x002fe200078e0064 */
[----:B------:R-:W-:-:S05]  /*08f0*/  IADD3 R205, R208, 0x1800, RZ ;  /* 0x00001800d0cd7810 */ /* 0x000fca0007ffe0ff */
[----:B------:R-:W3:Y:S01]  /*0900*/  @P0 LDG.E.128 R100, desc[UR6][R100.64] ;  /* 0x0000000664640981 */ /* 0x000ee2000c1e1d00 */
[----:B------:R-:W1:Y:S01]  /*0910*/  @P0 LDC.64 R120, c[0x0][0x228] ;  /* 0x00008a00ff780b82 */ /* 0x000e620000000a00 */
[----:B--2---:R-:W-:Y:S01]  /*0920*/  @P0 IMAD.WIDE.U32 R104, R206, 0x10, R104 ;  /* 0x00000010ce680825 */ /* 0x004fe200078e0068 */
[----:B------:R-:W-:-:S05]  /*0930*/  IADD3 R203, R208, 0x2800, RZ ;  /* 0x00002800d0cb7810 */ /* 0x000fca0007ffe0ff */
[----:B------:R-:W2:Y:S01]  /*0940*/  @P0 LDG.E.128 R104, desc[UR6][R104.64] ;  /* 0x0000000668680981 */ /* 0x000ea2000c1e1d00 */
[----:B------:R-:W1:Y:S01]  /*0950*/  @P0 LDC.64 R112, c[0x0][0x228] ;  /* 0x00008a00ff700b82 */ /* 0x000e620000000a00 */
[----:B----4-:R-:W-:Y:S01]  /*0960*/  @P0 IMAD.WIDE.U32 R108, R205, 0x10, R108 ;  /* 0x00000010cd6c0825 */ /* 0x010fe200078e006c */
[----:B------:R-:W-:-:S05]  /*0970*/  IADD3 R202, R208, 0x3000, RZ ;  /* 0x00003000d0ca7810 */ /* 0x000fca0007ffe0ff */
[----:B------:R-:W4:Y:S01]  /*0980*/  @P0 LDG.E.128 R108, desc[UR6][R108.64] ;  /* 0x000000066c6c0981 */ /* 0x000f22000c1e1d00 */
[----:B------:R-:W1:Y:S01]  /*0990*/  @P0 LDC.64 R124, c[0x0][0x228] ;  /* 0x00008a00ff7c0b82 */ /* 0x000e620000000a00 */
[----:B0-----:R-:W-:Y:S01]  /*09a0*/  @P0 IMAD.WIDE.U32 R116, R203, 0x10, R116 ;  /* 0x00000010cb740825 */ /* 0x001fe200078e0074 */
[----:B------:R-:W-:-:S05]  /*09b0*/  IADD3 R204, R208, 0x2000, RZ ;  /* 0x00002000d0cc7810 */ /* 0x000fca0007ffe0ff */
[----:B------:R-:W4:Y:S01]  /*09c0*/  @P0 LDG.E.128 R116, desc[UR6][R116.64] ;  /* 0x0000000674740981 */ /* 0x000f22000c1e1d00 */
[----:B-1----:R-:W-:Y:S01]  /*09d0*/  @P0 IMAD.WIDE.U32 R120, R202, 0x10, R120 ;  /* 0x00000010ca780825 */ /* 0x002fe200078e0078 */
[----:B------:R-:W-:Y:S01]  /*09e0*/  IADD3 R201, R208, 0x3800, RZ ;  /* 0x00003800d0c97810 */ /* 0x000fe20007ffe0ff */
[----:B------:R-:W0:Y:S04]  /*09f0*/  @!P0 LDC.64 R128, c[0x0][0x220] ;  /* 0x00008800ff808b82 */ /* 0x000e280000000a00 */
[----:B------:R-:W4:Y:S01]  /*0a00*/  @P0 LDG.E.128 R120, desc[UR6][R120.64] ;  /* 0x0000000678780981 */ /* 0x000f22000c1e1d00 */
[----:B------:R-:W-:-:S03]  /*0a10*/  @P0 IMAD.WIDE.U32 R112, R204, 0x10, R112 ;  /* 0x00000010cc700825 */ /* 0x000fc600078e0070 */
[----:B------:R-:W1:Y:S03]  /*0a20*/  @!P0 LDC.64 R132, c[0x0][0x220] ;  /* 0x00008800ff848b82 */ /* 0x000e660000000a00 */
[----:B------:R-:W4:Y:S01]  /*0a30*/  @P0 LDG.E.128 R112, desc[UR6][R112.64] ;  /* 0x0000000670700981 */ /* 0x000f22000c1e1d00 */
[----:B------:R-:W-:-:S04]  /*0a40*/  @P0 IMAD.WIDE.U32 R124, R201, 0x10, R124 ;  /* 0x00000010c97c0825 */ /* 0x000fc800078e007c */
[----:B------:R-:W1:Y:S02]  /*0a50*/  @!P0 LDC.64 R134, c[0x0][0x220] ;  /* 0x00008800ff868b82 */ /* 0x000e640000000a00 */
[----:B------:R-:W4:Y:S01]  /*0a60*/  @P0 LDG.E.128 R124, desc[UR6][R124.64] ;  /* 0x000000067c7c0981 */ /* 0x000f22000c1e1d00 */
[----:B0-----:R-:W-:-:S05]  /*0a70*/  @!P0 LEA R136, P1, R208, R128, 0x4 ;  /* 0x00000080d0888211 */ /* 0x001fca00078220ff */
[----:B------:R-:W0:Y:S01]  /*0a80*/  @!P0 LDC.64 R130, c[0x0][0x220] ;  /* 0x00008800ff828b82 */ /* 0x000e220000000a00 */
[----:B------:R-:W-:-:S07]  /*0a90*/  @!P0 LEA.HI.X R137, R208, R129, RZ, 0x4, P1 ;  /* 0x00000081d0898211 */ /* 0x000fce00008f24ff */
[----:B------:R-:W0:Y:S01]  /*0aa0*/  @!P0 LDC.64 R128, c[0x0][0x230] ;  /* 0x00008c00ff808b82 */ /* 0x000e220000000a00 */
[----:B-1----:R-:W-:-:S04]  /*0ab0*/  @!P0 IMAD.WIDE.U32 R142, R207, 0x10, R132 ;  /* 0x00000010cf8e8825 */ /* 0x002fc800078e0084 */
[----:B------:R-:W-:-:S03]  /*0ac0*/  @!P0 IMAD.WIDE.U32 R140, R205, 0x10, R134 ;  /* 0x00000010cd8c8825 */ /* 0x000fc600078e0086 */
[----:B------:R-:W1:Y:S01]  /*0ad0*/  LDC.64 R132, c[0x0][0x238] ;  /* 0x00008e00ff847b82 */ /* 0x000e620000000a00 */
[----:B0-----:R-:W-:-:S07]  /*0ae0*/  @!P0 IMAD.WIDE R134, R20, 0x4, R128 ;  /* 0x0000000414868825 */ /* 0x001fce00078e0280 */
[----:B------:R-:W0:Y:S01]  /*0af0*/  @!P0 LDC.64 R128, c[0x0][0x220] ;  /* 0x00008800ff808b82 */ /* 0x000e220000000a00 */
[----:B------:R-:W-:Y:S01]  /*0b00*/  @P0 MOV R238, RZ ;  /* 0x000000ff00ee0202 */ /* 0x000fe20000000f00 */
[----:B------:R-:W-:-:S04]  /*0b10*/  @!P0 IMAD.WIDE.U32 R138, R206, 0x10, R130 ;  /* 0x00000010ce8a8825 */ /* 0x000fc800078e0082 */
[----:B-1----:R-:W-:Y:S01]  /*0b20*/  IMAD.WIDE R132, R20, 0x4, R132 ;  /* 0x0000000414847825 */ /* 0x002fe200078e0284 */
[----:B------:R-:W2:Y:S01]  /*0b30*/  @!P0 LDG.E R238, desc[UR6][R134.64] ;  /* 0x0000000686ee8981 */ /* 0x000ea2000c1e1900 */
[----:B------:R-:W1:Y:S03]  /*0b40*/  @!P0 LDC.64 R130, c[0x0][0x220] ;  /* 0x00008800ff828b82 */ /* 0x000e660000000a00 */
[----:B------:R1:W4:Y:S02]  /*0b50*/  LDG.E R200, desc[UR6][R132.64] ;  /* 0x0000000684c87981 */ /* 0x000324000c1e1900 */
[----:B-1----:R-:W-:-:S04]  /*0b60*/  @!P0 IMAD.WIDE.U32 R130, R204, 0x10, R130 ;  /* 0x00000010cc828825 */ /* 0x002fc800078e0082 */
[----:B------:R-:W-:-:S06]  /*0b70*/  IMAD.WIDE.U32 R132, R207, 0x10, R156 ;  /* 0x00000010cf847825 */ /* 0x000fcc00078e009c */
[----:B------:R-:W4:Y:S01]  /*0b80*/  LDG.E.128 R132, desc[UR6][R132.64] ;  /* 0x0000000684847981 */ /* 0x000f22000c1e1d00 */
[----:B------:R-:W-:-:S04]  /*0b90*/  IMAD.WIDE.U32 R144, R204, 0x10, R156 ;  /* 0x00000010cc907825 */ /* 0x000fc800078e009c */
[----:B------:R-:W-:-:S06]  /*0ba0*/  IMAD.WIDE.U32 R148, R203, 0x10, R156 ;  /* 0x00000010cb947825 */ /* 0x000fcc00078e009c */
[----:B------:R-:W4:Y:S04]  /*0bb0*/  LDG.E.128 R148, desc[UR6][R148.64] ;  /* 0x0000000694947981 */ /* 0x000f28000c1e1d00 */
[----:B------:R1:W4:Y:S02]  /*0bc0*/  @!P0 LDG.E.128 R96, desc[UR6][R136.64] ;  /* 0x0000000688608981 */ /* 0x000324000c1e1d00 */
[----:B-1----:R-:W1:Y:S02]  /*0bd0*/  @!P0 LDC.64 R136, c[0x0][0x220] ;  /* 0x00008800ff888b82 */ /* 0x002e640000000a00 */
[----:B------:R-:W2:Y:S04]  /*0be0*/  @!P0 LDG.E.128 R100, desc[UR6][R142.64] ;  /* 0x000000068e648981 */ /* 0x000ea8000c1e1d00 */
[----:B------:R0:W4:Y:S04]  /*0bf0*/  @!P0 LDG.E.128 R104, desc[UR6][R138.64] ;  /* 0x000000068a688981 */ /* 0x000128000c1e1d00 */
[----:B------:R3:W4:Y:S01]  /*0c00*/  @!P0 LDG.E.128 R108, desc[UR6][R140.64] ;  /* 0x000000068c6c8981 */ /* 0x000722000c1e1d00 */
[----:B0-----:R-:W-:-:S02]  /*0c10*/  @!P0 IMAD.WIDE.U32 R138, R203, 0x10, R128 ;  /* 0x00000010cb8a8825 */ /* 0x001fc400078e0080 */
[----:B------:R-:W0:Y:S03]  /*0c20*/  @!P0 LDC.64 R128, c[0x0][0x220] ;  /* 0x00008800ff808b82 */ /* 0x000e260000000a00 */
[----:B------:R-:W4:Y:S01]  /*0c30*/  @!P0 LDG.E.128 R116, desc[UR6][R138.64] ;  /* 0x000000068a748981 */ /* 0x000f22000c1e1d00 */
[----:B-1----:R-:W-:-:S05]  /*0c40*/  @!P0 IMAD.WIDE.U32 R142, R202, 0x10, R136 ;  /* 0x00000010ca8e8825 */ /* 0x002fca00078e0088 */
[----:B------:R-:W4:Y:S04]  /*0c50*/  @!P0 LDG.E.128 R120, desc[UR6][R142.64] ;  /* 0x000000068e788981 */ /* 0x000f28000c1e1d00 */
[----:B------:R-:W4:Y:S01]  /*0c60*/  @!P0 LDG.E.128 R112, desc[UR6][R130.64] ;  /* 0x0000000682708981 */ /* 0x000f22000c1e1d00 */
[----:B0-----:R-:W-:-:S05]  /*0c70*/  @!P0 IMAD.WIDE.U32 R146, R201, 0x10, R128 ;  /* 0x00000010c9928825 */ /* 0x001fca00078e0080 */
[----:B------:R-:W4:Y:S01]  /*0c80*/  @!P0 LDG.E.128 R124, desc[UR6][R146.64] ;  /* 0x00000006927c8981 */ /* 0x000f22000c1e1d00 */
[----:B------:R-:W-:-:S06]  /*0c90*/  IMAD.WIDE.U32 R128, R208, 0x10, R156 ;  /* 0x00000010d0807825 */ /* 0x000fcc00078e009c */
[----:B------:R-:W4:Y:S01]  /*0ca0*/  LDG.E.128 R128, desc[UR6][R128.64] ;  /* 0x0000000680807981 */ /* 0x000f22000c1e1d00 */
[----:B------:R-:W-:-:S03]  /*0cb0*/  IMAD.WIDE.U32 R136, R206, 0x10, R156 ;  /* 0x00000010ce887825 */ /* 0x000fc600078e009c */
[----:B------:R-:W4:Y:S04]  /*0cc0*/  LDG.E.128 R144, desc[UR6][R144.64] ;  /* 0x0000000690907981 */ /* 0x000f28000c1e1d00 */
[----:B------:R-:W4:Y:S01]  /*0cd0*/  LDG.E.128 R136, desc[UR6][R136.64] ;  /* 0x0000000688887981 */ /* 0x000f22000c1e1d00 */
[----:B---3--:R-:W-:-:S06]  /*0ce0*/  IMAD.WIDE.U32 R140, R205, 0x10, R156 ;  /* 0x00000010cd8c7825 */ /* 0x008fcc00078e009c */
[----:B------:R-:W3:Y:S01]  /*0cf0*/  LDG.E.128 R140, desc[UR6][R140.64] ;  /* 0x000000068c8c7981 */ /* 0x000ee2000c1e1d00 */
[----:B------:R-:W-:-:S06]  /*0d00*/  IMAD.WIDE.U32 R152, R202, 0x10, R156 ;  /* 0x00000010ca987825 */ /* 0x000fcc00078e009c */
[----:B------:R-:W3:Y:S01]  /*0d10*/  LDG.E.128 R152, desc[UR6][R152.64] ;  /* 0x0000000698987981 */ /* 0x000ee2000c1e1d00 */
[----:B------:R-:W-:-:S06]  /*0d20*/  IMAD.WIDE.U32 R156, R201, 0x10, R156 ;  /* 0x00000010c99c7825 */ /* 0x000fcc00078e009c */
[----:B------:R-:W3:Y:S01]  /*0d30*/  LDG.E.128 R156, desc[UR6][R156.64] ;  /* 0x000000069c9c7981 */ /* 0x000ee2000c1e1d00 */
[----:B-----5:R-:W0:Y:S08]  /*0d40*/  @P0 MUFU.RCP R217, R62 ;  /* 0x0000003e00d90308 */ /* 0x020e300000001000 */
[----:B------:R-:W-:Y:S08]  /*0d50*/  @P0 MUFU.RCP R234, R57 ;  /* 0x0000003900ea0308 */ /* 0x000ff00000001000 */
[----:B------:R-:W1:Y:S08]  /*0d60*/  @P0 MUFU.RCP R232, R63 ;  /* 0x0000003f00e80308 */ /* 0x000e700000001000 */
[----:B------:R-:W-:Y:S08]  /*0d70*/  @P0 MUFU.RCP R231, R56 ;  /* 0x0000003800e70308 */ /* 0x000ff00000001000 */
[----:B------:R-:W1:Y:S08]  /*0d80*/  @P0 MUFU.RCP R216, R61 ;  /* 0x0000003d00d80308 */ /* 0x000e700000001000 */
[----:B------:R-:W1:Y:S08]  /*0d90*/  @P0 MUFU.RCP R215, R60 ;  /* 0x0000003c00d70308 */ /* 0x000e700000001000 */
[----:B------:R-:W4:Y:S08]  /*0da0*/  @P0 MUFU.RCP R214, R52 ;  /* 0x0000003400d60308 */ /* 0x000f300000001000 */
[----:B------:R-:W4:Y:S08]  /*0db0*/  @P0 MUFU.RCP R213, R53 ;  /* 0x0000003500d50308 */ /* 0x000f300000001000 */
[----:B------:R-:W4:Y:S08]  /*0dc0*/  @P0 MUFU.RCP R212, R54 ;  /* 0x0000003600d40308 */ /* 0x000f300000001000 */
[----:B------:R-:W4:Y:S08]  /*0dd0*/  @P0 MUFU.RCP R233, R58 ;  /* 0x0000003a00e90308 */ /* 0x000f300000001000 */
[----:B------:R-:W4:Y:S01]  /*0de0*/  @P0 MUFU.RCP R236, R59 ;  /* 0x0000003b00ec0308 */ /* 0x000f220000001000 */
[----:B------:R-:W-:-:S07]  /*0df0*/  LOP3.LUT P1, RZ, R209, 0xff, RZ, 0xc0, !PT ;  /* 0x000000ffd1ff7812 */ /* 0x000fce000782c0ff */
[----:B------:R-:W4:Y:S08]  /*0e00*/  @P0 MUFU.RCP R210, R48 ;  /* 0x0000003000d20308 */ /* 0x000f300000001000 */
[----:B------:R-:W4:Y:S08]  /*0e10*/  @P0 MUFU.RCP R230, R49 ;  /* 0x0000003100e60308 */ /* 0x000f300000001000 */
[----:B------:R-:W4:Y:S08]  /*0e20*/  @P0 MUFU.RCP R228, R40 ;  /* 0x0000002800e40308 */ /* 0x000f300000001000 */
[----:B------:R-:W-:Y:S08]  /*0e30*/  @P0 MUFU.RCP R223, R51 ;  /* 0x0000003300df0308 */ /* 0x000ff00000001000 */
[----:B------:R-:W-:Y:S08]  /*0e40*/  @P0 MUFU.RCP R211, R55 ;  /* 0x0000003700d30308 */ /* 0x000ff00000001000 */
[----:B------:R-:W-:Y:S08]  /*0e50*/  @P0 MUFU.RCP R225, R45 ;  /* 0x0000002d00e10308 */ /* 0x000ff00000001000 */
[----:B------:R-:W-:Y:S08]  /*0e60*/  @P0 MUFU.RCP R227, R46 ;  /* 0x0000002e00e30308 */ /* 0x000ff00000001000 */
[----:B------:R-:W-:Y:S08]  /*0e70*/  @P0 MUFU.RCP R229, R47 ;  /* 0x0000002f00e50308 */ /* 0x000ff00000001000 */
[----:B------:R-:W-:Y:S01]  /*0e80*/  @P0 MUFU.RCP R235, R41 ;  /* 0x0000002900eb0308 */ /* 0x000fe20000001000 */
[----:B------:R-:W-:Y:S01]  /*0e90*/  @P0 FADD.FTZ R220, -R70, R98 ;  /* 0x0000006246dc0221 */ /* 0x000fe20000010100 */
[----:B------:R-:W-:-:S03]  /*0ea0*/  @P0 FADD.FTZ R219, -R71, R99 ;  /* 0x0000006347db0221 */ /* 0x000fc60000010100 */
[----:B0-----:R-:W-:Y:S01]  /*0eb0*/  @P0 FMUL.FTZ R220, R220, R217 ;  /* 0x000000d9dcdc0220 */ /* 0x001fe20000410000 */
[----:B------:R-:W-:Y:S01]  /*0ec0*/  @P0 FADD.FTZ R221, -R69, R97 ;  /* 0x0000006145dd0221 */ /* 0x000fe20000010100 */
[----:B------:R-:W-:Y:S01]  /*0ed0*/  @P0 FADD.FTZ R222, -R68, R96 ;  /* 0x0000006044de0221 */ /* 0x000fe20000010100 */
[----:B-1----:R-:W-:Y:S02]  /*0ee0*/  @P0 FMUL.FTZ R219, R219, R232 ;  /* 0x000000e8dbdb0220 */ /* 0x002fe40000410000 */
[----:B------:R-:W-:Y:S01]  /*0ef0*/  @P0 FMUL.FTZ R221, R221, R216 ;  /* 0x000000d8dddd0220 */ /* 0x000fe20000410000 */
[----:B------:R-:W-:Y:S01]  /*0f00*/  @P0 FMUL.FTZ R222, R222, R215 ;  /* 0x000000d7dede0220 */ /* 0x000fe20000410000 */
[----:B------:R-:W-:Y:S01]  /*0f10*/  @P0 FADD.FTZ R217, -R93, R101 ;  /* 0x000000655dd90221 */ /* 0x000fe20000010100 */
[----:B------:R-:W-:Y:S01]  /*0f20*/  @P0 FADD.FTZ R218, -R92, R100 ;  /* 0x000000645cda0221 */ /* 0x000fe20000010100 */
[----:B--2---:R-:W-:Y:S02]  /*0f30*/  @!P0 FADD.FTZ R101, R101, -R238 ;  /* 0x800000ee65658221 */ /* 0x004fe40000010000 */
[----:B------:R-:W-:-:S02]  /*0f40*/  @P0 FMUL.FTZ R217, R217, R234 ;  /* 0x000000ead9d90220 */ /* 0x000fc40000410000 */
[----:B------:R-:W0:Y:S01]  /*0f50*/  @P0 MUFU.RCP R234, R42 ;  /* 0x0000002a00ea0308 */ /* 0x000e220000001000 */
[----:B------:R-:W-:Y:S01]  /*0f60*/  @P0 FMUL.FTZ R218, R218, R231 ;  /* 0x000000e7dada0220 */ /* 0x000fe20000410000 */
[----:B------:R-:W-:Y:S01]  /*0f70*/  @P0 FADD.FTZ R209, -R88, R104 ;  /* 0x0000006858d10221 */ /* 0x000fe20000010100 */
[----:B------:R-:W-:Y:S01]  /*0f80*/  @P0 FADD.FTZ R232, -R89, R105 ;  /* 0x0000006959e80221 */ /* 0x000fe20000010100 */
[----:B------:R-:W-:Y:S01]  /*0f90*/  @P0 FADD.FTZ R231, -R90, R106 ;  /* 0x0000006a5ae70221 */ /* 0x000fe20000010100 */
[----:B------:R-:W-:Y:S01]  /*0fa0*/  @P0 FADD.FTZ R216, -R94, R102 ;  /* 0x000000665ed80221 */ /* 0x000fe20000010100 */
[----:B----4-:R-:W-:Y:S01]  /*0fb0*/  @!P0 FMUL.FTZ R217, R200, R101 ;  /* 0x00000065c8d98220 */ /* 0x010fe20000410000 */
[----:B------:R-:W-:Y:S01]  /*0fc0*/  @P0 FADD.FTZ R215, -R95, R103 ;  /* 0x000000675fd70221 */ /* 0x000fe20000010100 */
[----:B------:R-:W-:Y:S01]  /*0fd0*/  @P0 FMUL.FTZ R214, R209, R214 ;  /* 0x000000d6d1d60220 */ /* 0x000fe20000410000 */
[----:B------:R-:W-:Y:S01]  /*0fe0*/  @!P0 FADD.FTZ R101, R102, -R238 ;  /* 0x800000ee66658221 */ /* 0x000fe20000010000 */
[----:B------:R-:W-:Y:S01]  /*0ff0*/  @P0 FMUL.FTZ R213, R232, R213 ;  /* 0x000000d5e8d50220 */ /* 0x000fe20000410000 */
[----:B------:R-:W-:Y:S01]  /*1000*/  @P0 FMUL.FTZ R212, R231, R212 ;  /* 0x000000d4e7d40220 */ /* 0x000fe20000410000 */
[----:B------:R-:W-:Y:S01]  /*1010*/  @P0 FADD.FTZ R209, -R84, R108 ;  /* 0x0000006c54d10221 */ /* 0x000fe20000010100 */
[----:B------:R-:W-:Y:S01]  /*1020*/  @!P0 FADD.FTZ R103, R103, -R238 ;  /* 0x800000ee67678221 */ /* 0x000fe20000010000 */
[----:B------:R-:W-:Y:S01]  /*1030*/  @P0 FADD.FTZ R231, -R85, R109 ;  /* 0x0000006d55e70221 */ /* 0x000fe20000010100 */
[----:B------:R-:W1:Y:S01]  /*1040*/  @P0 MUFU.RCP R232, R36 ;  /* 0x0000002400e80308 */ /* 0x000e620000001000 */
[----:B------:R-:W-:Y:S01]  /*1050*/  @P0 FMUL.FTZ R216, R216, R233 ;  /* 0x000000e9d8d80220 */ /* 0x000fe20000410000 */
[----:B------:R-:W-:Y:S01]  /*1060*/  @P0 FMUL.FTZ R215, R215, R236 ;  /* 0x000000ecd7d70220 */ /* 0x000fe20000410000 */
[----:B------:R-:W-:Y:S01]  /*1070*/  @!P0 FMUL.FTZ R216, R200, R101 ;  /* 0x00000065c8d88220 */ /* 0x000fe20000410000 */
[----:B------:R-:W-:Y:S01]  /*1080*/  @P0 FMUL.FTZ R210, R209, R210 ;  /* 0x000000d2d1d20220 */ /* 0x000fe20000410000 */
[----:B------:R-:W-:Y:S01]  /*1090*/  @P0 FADD.FTZ R101, -R76, R116 ;  /* 0x000000744c650221 */ /* 0x000fe20000010100 */
[----:B------:R-:W-:Y:S01]  /*10a0*/  @!P0 FMUL.FTZ R215, R200, R103 ;  /* 0x00000067c8d78220 */ /* 0x000fe20000410000 */
[----:B------:R-:W-:Y:S01]  /*10b0*/  @P0 FMUL.FTZ R209, R231, R230 ;  /* 0x000000e6e7d10220 */ /* 0x000fe20000410000 */
[----:B------:R-:W-:Y:S01]  /*10c0*/  @P0 FADD.FTZ R103, -R78, R118 ;  /* 0x000000764e670221 */ /* 0x000fe20000010100 */
[----:B------:R-:W2:Y:S01]  /*10d0*/  @P0 MUFU.RCP R230, R37 ;  /* 0x0000002500e60308 */ /* 0x000ea20000001000 */
[----:B------:R-:W-:Y:S01]  /*10e0*/  @P0 FMUL.FTZ R228, R101, R228 ;  /* 0x000000e465e40220 */ /* 0x000fe20000410000 */
[--C-:B------:R-:W-:Y:S01]  /*10f0*/  @!P0 FADD.FTZ R101, R104, -R238.reuse ;  /* 0x800000ee68658221 */ /* 0x100fe20000010000 */
[----:B0-----:R-:W-:Y:S01]  /*1100*/  @P0 FMUL.FTZ R234, R103, R234 ;  /* 0x000000ea67ea0220 */ /* 0x001fe20000410000 */
[----:B------:R-:W-:Y:S01]  /*1110*/  @!P0 FADD.FTZ R231, R100, -R238 ;  /* 0x800000ee64e78221 */ /* 0x000fe20000010000 */
[----:B------:R-:W-:Y:S01]  /*1120*/  @P0 FADD.FTZ R100, -R87, R111 ;  /* 0x0000006f57640221 */ /* 0x000fe20000010100 */
[----:B------:R-:W-:-:S02]  /*1130*/  @!P0 FMUL.FTZ R214, R200, R101 ;  /* 0x00000065c8d68220 */ /* 0x000fc40000410000 */
[----:B------:R-:W0:Y:S01]  /*1140*/  @P0 MUFU.RCP R103, R32 ;  /* 0x0000002000670308 */ /* 0x000e220000001000 */
[----:B------:R-:W-:Y:S01]  /*1150*/  @P0 FADD.FTZ R101, -R72, R120 ;  /* 0x0000007848650221 */ /* 0x000fe20000010100 */
[----:B------:R-:W-:Y:S01]  /*1160*/  @P0 FMUL.FTZ R223, R100, R223 ;  /* 0x000000df64df0220 */ /* 0x000fe20000410000 */
[----:B------:R-:W-:Y:S01]  /*1170*/  @P0 FADD.FTZ R236, -R91, R107 ;  /* 0x0000006b5bec0221 */ /* 0x000fe20000010100 */
[----:B------:R-:W-:Y:S01]  /*1180*/  @P0 FADD.FTZ R100, -R81, R113 ;  /* 0x0000007151640221 */ /* 0x000fe20000010100 */
[----:B-1----:R-:W-:Y:S01]  /*1190*/  @P0 FMUL.FTZ R232, R101, R232 ;  /* 0x000000e865e80220 */ /* 0x002fe20000410000 */
[----:B------:R-:W-:Y:S01]  /*11a0*/  @P0 FADD.FTZ R101, -R73, R121 ;  /* 0x0000007949650221 */ /* 0x000fe20000010100 */
[----:B------:R-:W-:Y:S01]  /*11b0*/  @P0 FMUL.FTZ R211, R236, R211 ;  /* 0x000000d3ecd30220 */ /* 0x000fe20000410000 */
[----:B------:R-:W-:Y:S01]  /*11c0*/  @P0 FMUL.FTZ R225, R100, R225 ;  /* 0x000000e164e10220 */ /* 0x000fe20000410000 */
[----:B------:R-:W-:Y:S01]  /*11d0*/  @P0 FADD.FTZ R100, -R82, R114 ;  /* 0x0000007252640221 */ /* 0x000fe20000010100 */
[----:B--2---:R-:W-:Y:S01]  /*11e0*/  @P0 FMUL.FTZ R230, R101, R230 ;  /* 0x000000e665e60220 */ /* 0x004fe20000410000 */
[----:B------:R-:W-:Y:S01]  /*11f0*/  @P0 FADD.FTZ R236, -R64, R124 ;  /* 0x0000007c40ec0221 */ /* 0x000fe20000010100 */
[----:B------:R-:W-:-:S02]  /*1200*/  @!P0 FADD.FTZ R101, R96, -R238 ;  /* 0x800000ee60658221 */ /* 0x000fc40000010000 */
[----:B------:R-:W1:Y:S01]  /*1210*/  @P0 MUFU.RCP R96, R34 ;  /* 0x0000002200600308 */ /* 0x000e620000001000 */
[----:B------:R-:W-:Y:S01]  /*1220*/  @P0 FMUL.FTZ R227, R100, R227 ;  /* 0x000000e364e30220 */ /* 0x000fe20000410000 */
[----:B------:R-:W-:Y:S01]  /*1230*/  @P0 FADD.FTZ R100, -R83, R115 ;  /* 0x0000007353640221 */ /* 0x000fe20000010100 */
[----:B0-----:R-:W-:Y:S01]  /*1240*/  @P0 FMUL.FTZ R236, R236, R103 ;  /* 0x00000067ecec0220 */ /* 0x001fe20000410000 */
[--C-:B------:R-:W-:Y:S01]  /*1250*/  @!P0 FADD.FTZ R103, R98, -R238.reuse ;  /* 0x800000ee62678221 */ /* 0x100fe20000010000 */
[----:B------:R-:W-:-:S03]  /*1260*/  @!P0 FADD.FTZ R115, R115, -R238 ;  /* 0x800000ee73738221 */ /* 0x000fc60000010000 */
[----:B------:R-:W0:Y:S01]  /*1270*/  @P0 MUFU.RCP R226, R44 ;  /* 0x0000002c00e20308 */ /* 0x000e220000001000 */
[----:B------:R-:W-:Y:S01]  /*1280*/  @P0 FMUL.FTZ R229, R100, R229 ;  /* 0x000000e564e50220 */ /* 0x000fe20000410000 */
[----:B------:R-:W-:Y:S01]  /*1290*/  @!P0 FADD.FTZ R97, R97, -R238 ;  /* 0x800000ee61618221 */ /* 0x000fe20000010000 */
[----:B------:R-:W-:-:S05]  /*12a0*/  @!P0 FMUL.FTZ R229, R200, R115 ;  /* 0x00000073c8e58220 */ /* 0x000fca0000410000 */
[----:B------:R-:W2:Y:S01]  /*12b0*/  @P0 MUFU.RCP R233, R43 ;  /* 0x0000002b00e90308 */ /* 0x000ea20000001000 */
[----:B------:R-:W-:-:S07]  /*12c0*/  FMUL.FTZ R115, R60, R128 ;  /* 0x000000803c737220 */ /* 0x000fce0000410000 */
[----:B------:R-:W4:Y:S01]  /*12d0*/  @P0 MUFU.RCP R98, R35 ;  /* 0x0000002300620308 */ /* 0x000f220000001000 */
[----:B------:R-:W-:Y:S01]  /*12e0*/  @P0 FADD.FTZ R100, -R77, R117 ;  /* 0x000000754d640221 */ /* 0x000fe20000010100 */
[--C-:B------:R-:W-:Y:S01]  /*12f0*/  @!P0 FADD.FTZ R245, R116, -R238.reuse ;  /* 0x800000ee74f58221 */ /* 0x100fe20000010000 */
[----:B------:R-:W-:-:S05]  /*1300*/  @!P0 FADD.FTZ R251, R120, -R238 ;  /* 0x800000ee78fb8221 */ /* 0x000fca0000010000 */
[----:B------:R-:W3:Y:S01]  /*1310*/  @P0 MUFU.RCP R102, R38 ;  /* 0x0000002600660308 */ /* 0x000ee20000001000 */
[----:B------:R-:W-:Y:S01]  /*1320*/  @P0 FADD.FTZ R116, -R66, R126 ;  /* 0x0000007e42740221 */ /* 0x000fe20000010100 */
[C---:B------:R-:W-:Y:S01]  /*1330*/  @!P0 FMUL.FTZ R221, R200.reuse, R97 ;  /* 0x00000061c8dd8220 */ /* 0x040fe20000410000 */
[----:B------:R-:W-:Y:S01]  /*1340*/  FMUL.FTZ R120, R61, R129 ;  /* 0x000000813d787220 */ /* 0x000fe20000410000 */
[----:B------:R-:W-:Y:S01]  /*1350*/  FADD.FTZ R97, RZ, R115 ;  /* 0x00000073ff617221 */ /* 0x000fe20000010000 */
[C---:B------:R-:W-:Y:S01]  /*1360*/  @!P0 FMUL.FTZ R218, R200.reuse, R231 ;  /* 0x000000e7c8da8220 */ /* 0x040fe20000410000 */
[----:B------:R-:W-:Y:S01]  /*1370*/  @!P0 FMUL.FTZ R222, R200, R101 ;  /* 0x00000065c8de8220 */ /* 0x000fe20000410000 */
[----:B------:R-:W-:Y:S01]  /*1380*/  @P0 FADD.FTZ R231, -R80, R112 ;  /* 0x0000007050e70221 */ /* 0x000fe20000010100 */
[----:B------:R-:W3:Y:S01]  /*1390*/  @P0 MUFU.RCP R224, R50 ;  /* 0x0000003200e00308 */ /* 0x000ee20000001000 */
[----:B------:R-:W-:Y:S01]  /*13a0*/  @P0 FMUL.FTZ R235, R100, R235 ;  /* 0x000000eb64eb0220 */ /* 0x000fe20000410000 */
[----:B------:R-:W-:Y:S01]  /*13b0*/  @P0 FADD.FTZ R100, -R79, R119 ;  /* 0x000000774f640221 */ /* 0x000fe20000010100 */
[--C-:B------:R-:W-:Y:S01]  /*13c0*/  @!P0 FADD.FTZ R243, R114, -R238.reuse ;  /* 0x800000ee72f38221 */ /* 0x100fe20000010000 */
[----:B-1----:R-:W-:Y:S01]  /*13d0*/  @P0 FMUL.FTZ R116, R116, R96 ;  /* 0x0000006074740220 */ /* 0x002fe20000410000 */
[----:B------:R-:W-:Y:S01]  /*13e0*/  @!P0 FADD.FTZ R119, R119, -R238 ;  /* 0x800000ee77778221 */ /* 0x000fe20000010000 */
[----:B------:R-:W-:Y:S01]  /*13f0*/  @P0 FADD.FTZ R114, -R67, R127 ;  /* 0x0000007f43720221 */ /* 0x000fe20000010100 */
[----:B------:R-:W-:Y:S01]  /*1400*/  FADD.FTZ R96, R97, R120 ;  /* 0x0000007861607221 */ /* 0x000fe20000010000 */
[----:B------:R-:W-:Y:S01]  /*1410*/  FFMA.FTZ R97, R115, R222, RZ ;  /* 0x000000de73617223 */ /* 0x000fe200000100ff */
[----:B0-----:R-:W-:Y:S01]  /*1420*/  @P0 FMUL.FTZ R226, R231, R226 ;  /* 0x000000e2e7e20220 */ /* 0x001fe20000410000 */
[----:B------:R-:W0:Y:S01]  /*1430*/  @P0 MUFU.RCP R240, R39 ;  /* 0x0000002700f00308 */ /* 0x000e220000001000 */
[----:B--2---:R-:W-:Y:S01]  /*1440*/  @P0 FMUL.FTZ R233, R100, R233 ;  /* 0x000000e964e90220 */ /* 0x004fe20000410000 */
[----:B------:R-:W-:Y:S01]  /*1450*/  @P0 FADD.FTZ R231, -R74, R122 ;  /* 0x0000007a4ae70221 */ /* 0x000fe20000010100 */
[--C-:B------:R-:W-:Y:S01]  /*1460*/  @!P0 FADD.FTZ R99, R99, -R238.reuse ;  /* 0x800000ee63638221 */ /* 0x100fe20000010000 */
[--C-:B------:R-:W-:Y:S01]  /*1470*/  @!P0 FADD.FTZ R122, R122, -R238.reuse ;  /* 0x800000ee7a7a8221 */ /* 0x100fe20000010000 */
[----:B----4-:R-:W-:Y:S01]  /*1480*/  @P0 FMUL.FTZ R114, R114, R98 ;  /* 0x0000006272720220 */ /* 0x010fe20000410000 */
[C---:B------:R-:W-:Y:S01]  /*1490*/  @!P0 FMUL.FTZ R233, R200.reuse, R119 ;  /* 0x00000077c8e98220 */ /* 0x040fe20000410000 */
[----:B------:R-:W-:Y:S01]  /*14a0*/  @!P0 FMUL.FTZ R220, R200, R103 ;  /* 0x00000067c8dc8220 */ /* 0x000fe20000410000 */
[----:B------:R-:W-:Y:S01]  /*14b0*/  FMUL.FTZ R119, R62, R130 ;  /* 0x000000823e777220 */ /* 0x000fe20000410000 */
[----:B------:R-:W-:Y:S01]  /*14c0*/  FFMA.FTZ R98, R120, R221, R97 ;  /* 0x000000dd78627223 */ /* 0x000fe20000010061 */
[----:B---3--:R-:W-:Y:S01]  /*14d0*/  @P0 FMUL.FTZ R231, R231, R102 ;  /* 0x00000066e7e70220 */ /* 0x008fe20000410000 */
[----:B------:R-:W-:Y:S01]  /*14e0*/  @!P0 FADD.FTZ R121, R121, -R238 ;  /* 0x800000ee79798221 */ /* 0x000fe20000010000 */
[C---:B------:R-:W-:Y:S01]  /*14f0*/  @!P0 FMUL.FTZ R231, R200.reuse, R122 ;  /* 0x0000007ac8e78220 */ /* 0x040fe20000410000 */
[----:B------:R-:W-:Y:S01]  /*1500*/  @!P0 FMUL.FTZ R219, R200, R99 ;  /* 0x00000063c8db8220 */ /* 0x000fe20000410000 */
[----:B------:R-:W-:Y:S01]  /*1510*/  FMUL.FTZ R122, R63, R131 ;  /* 0x000000833f7a7220 */ /* 0x000fe20000410000 */
[----:B------:R-:W-:Y:S01]  /*1520*/  FADD.FTZ R97, R96, R119 ;  /* 0x0000007760617221 */ /* 0x000fe20000010000 */
[----:B------:R-:W-:Y:S01]  /*1530*/  FFMA.FTZ R99, R119, R220, R98 ;  /* 0x000000dc77637223 */ /* 0x000fe20000010062 */
[----:B------:R-:W-:Y:S01]  /*1540*/  @P0 FADD.FTZ R237, -R86, R110 ;  /* 0x0000006e56ed0221 */ /* 0x000fe20000010100 */
[----:B------:R-:W1:Y:S01]  /*1550*/  @P0 MUFU.RCP R100, R33 ;  /* 0x0000002100640308 */ /* 0x000e620000001000 */
[----:B------:R-:W-:Y:S01]  /*1560*/  @!P0 FADD.FTZ R124, R124, -R238 ;  /* 0x800000ee7c7c8221 */ /* 0x000fe20000010000 */
[----:B------:R-:W-:Y:S01]  /*1570*/  @!P0 FMUL.FTZ R230, R200, R121 ;  /* 0x00000079c8e68220 */ /* 0x000fe20000410000 */
[----:B------:R-:W-:Y:S01]  /*1580*/  FMUL.FTZ R121, R56, R132 ;  /* 0x0000008438797220 */ /* 0x000fe20000410000 */
[----:B------:R-:W-:Y:S01]  /*1590*/  FADD.FTZ R96, R97, R122 ;  /* 0x0000007a61607221 */ /* 0x000fe20000010000 */
[----:B------:R-:W-:Y:S01]  /*15a0*/  FFMA.FTZ R98, R122, R219, R99 ;  /* 0x000000db7a627223 */ /* 0x000fe20000010063 */
[----:B------:R-:W-:Y:S01]  /*15b0*/  @P0 FMUL.FTZ R224, R237, R224 ;  /* 0x000000e0ede00220 */ /* 0x000fe20000410000 */
[----:B------:R-:W-:Y:S01]  /*15c0*/  @P0 FADD.FTZ R237, -R75, R123 ;  /* 0x0000007b4bed0221 */ /* 0x000fe20000010100 */
[----:B------:R-:W-:Y:S01]  /*15d0*/  @!P0 FADD.FTZ R123, R123, -R238 ;  /* 0x800000ee7b7b8221 */ /* 0x000fe20000010000 */
[----:B------:R-:W-:Y:S01]  /*15e0*/  @!P0 FMUL.FTZ R236, R200, R124 ;  /* 0x0000007cc8ec8220 */ /* 0x000fe20000410000 */
[----:B------:R-:W-:Y:S01]  /*15f0*/  FMUL.FTZ R124, R57, R133 ;  /* 0x00000085397c7220 */ /* 0x000fe20000410000 */
[----:B------:R-:W-:Y:S01]  /*1600*/  FADD.FTZ R97, R96, R121 ;  /* 0x0000007960617221 */ /* 0x000fe20000010000 */
[----:B------:R-:W-:Y:S01]  /*1610*/  FFMA.FTZ R99, R121, R218, R98 ;  /* 0x000000da79637223 */ /* 0x000fe20000010062 */
[----:B0-----:R-:W-:Y:S01]  /*1620*/  @P0 FMUL.FTZ R237, R237, R240 ;  /* 0x000000f0eded0220 */ /* 0x001fe20000410000 */
[----:B------:R-:W-:Y:S01]  /*1630*/  @!P0 FADD.FTZ R126, R126, -R238 ;  /* 0x800000ee7e7e8221 */ /* 0x000fe20000010000 */
[----:B------:R-:W-:Y:S01]  /*1640*/  @!P0 FMUL.FTZ R237, R200, R123 ;  /* 0x0000007bc8ed8220 */ /* 0x000fe20000410000 */
[----:B------:R-:W-:Y:S01]  /*1650*/  FMUL.FTZ R123, R58, R134 ;  /* 0x000000863a7b7220 */ /* 0x000fe20000410000 */
[----:B------:R-:W-:Y:S01]  /*1660*/  FADD.FTZ R96, R97, R124 ;  /* 0x0000007c61607221 */ /* 0x000fe20000010000 */
[----:B------:R-:W-:Y:S01]  /*1670*/  FFMA.FTZ R98, R124, R217, R99 ;  /* 0x000000d97c627223 */ /* 0x000fe20000010063 */
[----:B------:R-:W-:Y:S01]  /*1680*/  @!P0 FADD.FTZ R247, R117, -R238 ;  /* 0x800000ee75f78221 */ /* 0x000fe20000010000 */
[----:B------:R-:W-:Y:S01]  /*1690*/  @P0 FADD.FTZ R117, -R65, R125 ;  /* 0x0000007d41750221 */ /* 0x000fe20000010100 */
[--C-:B------:R-:W-:Y:S01]  /*16a0*/  @!P0 FADD.FTZ R125, R125, -R238.reuse ;  /* 0x800000ee7d7d8221 */ /* 0x100fe20000010000 */
[----:B------:R-:W-:Y:S01]  /*16b0*/  @!P0 FMUL.FTZ R116, R200, R126 ;  /* 0x0000007ec8748220 */ /* 0x000fe20000410000 */
[----:B------:R-:W-:Y:S01]  /*16c0*/  @!P0 FADD.FTZ R105, R105, -R238 ;  /* 0x800000ee69698221 */ /* 0x000fe20000010000 */
[----:B------:R-:W-:Y:S01]  /*16d0*/  FMUL.FTZ R126, R59, R135 ;  /* 0x000000873b7e7220 */ /* 0x000fe20000410000 */
[----:B------:R-:W-:Y:S01]  /*16e0*/  FADD.FTZ R97, R96, R123 ;  /* 0x0000007b60617221 */ /* 0x000fe20000010000 */
[----:B------:R-:W-:Y:S01]  /*16f0*/  FFMA.FTZ R99, R123, R216, R98 ;  /* 0x000000d87b637223 */ /* 0x000fe20000010062 */
[----:B-1----:R-:W-:Y:S01]  /*1700*/  @P0 FMUL.FTZ R117, R117, R100 ;  /* 0x0000006475750220 */ /* 0x002fe20000410000 */
[C---:B------:R-:W-:Y:S01]  /*1710*/  @!P0 FMUL.FTZ R117, R200.reuse, R125 ;  /* 0x0000007dc8758220 */ /* 0x040fe20000410000 */
[----:B------:R-:W-:Y:S01]  /*1720*/  @!P0 FMUL.FTZ R213, R200, R105 ;  /* 0x00000069c8d58220 */ /* 0x000fe20000410000 */
[----:B------:R-:W-:Y:S01]  /*1730*/  FMUL.FTZ R125, R52, R136 ;  /* 0x00000088347d7220 */ /* 0x000fe20000410000 */
[----:B------:R-:W-:Y:S01]  /*1740*/  FADD.FTZ R96, R97, R126 ;  /* 0x0000007e61607221 */ /* 0x000fe20000010000 */
[----:B------:R-:W-:Y:S01]  /*1750*/  FFMA.FTZ R98, R126, R215, R99 ;  /* 0x000000d77e627223 */ /* 0x000fe20000010063 */
[----:B------:R-:W-:Y:S01]  /*1760*/  @!P0 FADD.FTZ R105, R106, -R238 ;  /* 0x800000ee6a698221 */ /* 0x000fe20000010000 */
[C---:B------:R-:W-:Y:S01]  /*1770*/  FADD.FTZ R197, R128.reuse, R197 ;  /* 0x000000c580c57221 */ /* 0x040fe20000010000 */
[----:B------:R-:W-:Y:S01]  /*1780*/  FFMA.FTZ R199, R128, R222, R199 ;  /* 0x000000de80c77223 */ /* 0x000fe200000100c7 */
[----:B------:R-:W-:Y:S01]  /*1790*/  FMUL.FTZ R128, R53, R137 ;  /* 0x0000008935807220 */ /* 0x000fe20000410000 */
[----:B------:R-:W-:Y:S01]  /*17a0*/  FADD.FTZ R97, R96, R125 ;  /* 0x0000007d60617221 */ /* 0x000fe20000010000 */
[----:B------:R-:W-:Y:S01]  /*17b0*/  FFMA.FTZ R99, R125, R214, R98 ;  /* 0x000000d67d637223 */ /* 0x000fe20000010062 */
[----:B------:R-:W-:Y:S01]  /*17c0*/  @!P0 FMUL.FTZ R212, R200, R105 ;  /* 0x00000069c8d48220 */ /* 0x000fe20000410000 */
[--C-:B------:R-:W-:Y:S01]  /*17d0*/  @!P0 FADD.FTZ R107, R107, -R238.reuse ;  /* 0x800000ee6b6b8221 */ /* 0x100fe20000010000 */
        /* <DEDUP_REMOVED lines=8> */
[----:B------:R-:W-:Y:S01]  /*1860*/  FMUL.FTZ R127, R54, R138 ;  /* 0x0000008a367f7220 */ /* 0x000fe20000410000 */
[----:B------:R-:W-:Y:S01]  /*1870*/  FADD.FTZ R96, R97, R128 ;  /* 0x0000008061607221 */ /* 0x000fe20000010000 */
[----:B------:R-:W-:Y:S01]  /*1880*/  FFMA.FTZ R98, R128, R213, R99 ;  /* 0x000000d580627223 */ /* 0x000fe20000010063 */
[C---:B------:R-:W-:Y:S01]  /*1890*/  FADD.FTZ R193, R130.reuse, R193 ;  /* 0x000000c182c17221 */ /* 0x040fe20000010000 */
[----:B------:R-:W-:Y:S01]  /*18a0*/  FFMA.FTZ R195, R130, R220, R195 ;  /* 0x000000dc82c37223 */ /* 0x000fe200000100c3 */
[----:B------:R-:W-:Y:S01]  /*18b0*/  @!P0 FMUL.FTZ R211, R200, R107 ;  /* 0x0000006bc8d38220 */ /* 0x000fe20000410000 */
        /* <DEDUP_REMOVED lines=33> */
[----:B------:R-:W-:Y:S01]  /*1ad0*/  @!P0 FMUL.FTZ R227, R200, R243 ;  /* 0x000000f3c8e38220 */ /* 0x000fe20000410000 */
        /* <DEDUP_REMOVED lines=72> */
[----:B------:R-:W-:Y:S01]  /*1f60*/  SHF.R.U32.HI R96, RZ, 0x5, R27 ;  /* 0x00000005ff607819 */ /* 0x000fe2000001161b */
[----:B------:R-:W-:Y:S01]  /*1f70*/  FMUL.FTZ R141, R34, R158 ;  /* 0x0000009e228d7220 */ /* 0x000fe20000410000 */
[----:B------:R-:W-:Y:S01]  /*1f80*/  FADD.FTZ R100, R97, R144 ;  /* 0x0000009061647221 */ /* 0x000fe20000010000 */
[----:B------:R-:W-:Y:S01]  /*1f90*/  FFMA.FTZ R102, R144, R117, R99 ;  /* 0x0000007590667223 */ /* 0x000fe20000010063 */
[----:B------:R-:W-:Y:S01]  /*1fa0*/  @!P0 FMUL.FTZ R114, R200, R238 ;  /* 0x000000eec8728220 */ /* 0x000fe20000410000 */
[C---:B------:R-:W-:Y:S01]  /*1fb0*/  FADD.FTZ R174, R139.reuse, R174 ;  /* 0x000000ae8bae7221 */ /* 0x040fe20000010000 */
[----:B------:R-:W-:Y:S01]  /*1fc0*/  FFMA.FTZ R176, R139, R211, R176 ;  /* 0x000000d38bb07223 */ /* 0x000fe200000100b0 */
[----:B------:R-:W-:Y:S01]  /*1fd0*/  FADD.FTZ R97, R159, R18 ;  /* 0x000000129f617221 */ /* 0x000fe20000010000 */
[----:B------:R-:W-:Y:S01]  /*1fe0*/  UMOV UR4, 0xffffffff ;  /* 0xffffffff00047882 */ /* 0x000fe20000000000 */
[----:B------:R-:W-:Y:S01]  /*1ff0*/  LOP3.LUT R98, R96, 0x7fffff8, RZ, 0xc0, !PT ;  /* 0x07fffff860627812 */ /* 0x000fe200078ec0ff */
[----:B------:R-:W-:Y:S01]  /*2000*/  FMUL.FTZ R139, R35, R159 ;  /* 0x0000009f238b7220 */ /* 0x000fe20000410000 */
[----:B------:R-:W-:Y:S01]  /*2010*/  FADD.FTZ R18, R100, R141 ;  /* 0x0000008d64127221 */ /* 0x000fe20000010000 */
[----:B------:R-:W-:Y:S01]  /*2020*/  FFMA.FTZ R102, R141, R116, R102 ;  /* 0x000000748d667223 */ /* 0x000fe20000010066 */
        /* <DEDUP_REMOVED lines=44> */
.L_x_211:
[----:B------:R-:W3:Y:S01]  /*22f0*/  @!P2 S2R R100, SR_CgaCtaId ;  /* 0x000000000064a919 */ /* 0x000ee20000008800 */
[----:B------:R-:W-:Y:S01]  /*2300*/  LOP3.LUT R96, R96, 0x7, RZ, 0xc0, !PT ;  /* 0x0000000760607812 */ /* 0x000fe200078ec0ff */
[----:B------:R-:W-:Y:S05]  /*2310*/  WARPSYNC.ALL ;  /* 0x0000000000007948 */ /* 0x000fea0003800000 */
[----:B------:R-:W-:Y:S01]  /*2320*/  LOP3.LUT P0, RZ, R96, 0x1f, R27, 0xf8, !PT ;  /* 0x0000001f60ff7812 */ /* 0x000fe2000780f81b */
[----:B------:R-:W-:Y:S01]  /*2330*/  BSSY B0, `(.L_x_196) ;  /* 0x0000025000007945 */ /* 0x000fe20003800000 */
[----:B------:R-:W-:Y:S02]  /*2340*/  @!P2 MOV R97, 0x400 ;  /* 0x000004000061a802 */ /* 0x000fe40000000f00 */
[----:B------:R-:W-:-:S02]  /*2350*/  CS2R R110, SRZ ;  /* 0x00000000006e7805 */ /* 0x000fc4000001ff00 */
[----:B------:R-:W-:-:S07]  /*2360*/  LOP3.LUT R149, R198, 0x1, RZ, 0xc0, !PT ;  /* 0x00000001c6957812 */ /* 0x000fce00078ec0ff */
[----:B------:R-:W4:Y:S01]  /*2370*/  @!P0 LDC.64 R112, c[0x0][0x250] ;  /* 0x00009400ff708b82 */ /* 0x000f220000000a00 */
[----:B---3--:R-:W-:Y:S02]  /*2380*/  @!P2 LEA R100, R100, R97, 0x18 ;  /* 0x000000616464a211 */ /* 0x008fe400078ec0ff */
[----:B------:R-:W-:Y:S01]  /*2390*/  @!P2 IADD3 R97, R98, R96, RZ ;  /* 0x000000606261a210 */ /* 0x000fe20007ffe0ff */
[----:B-1----:R-:W-:-:S03]  /*23a0*/  FADD.FTZ R96, R104, R101 ;  /* 0x0000006568607221 */ /* 0x002fc60000010000 */
[----:B------:R-:W-:Y:S01]  /*23b0*/  @!P2 LEA R100, R97, R100, 0x3 ;  /* 0x000000646164a211 */ /* 0x000fe200078e18ff */
[----:B--2---:R-:W-:-:S05]  /*23c0*/  FADD.FTZ R97, R99, R106 ;  /* 0x0000006a63617221 */ /* 0x004fca0000010000 */
[----:B------:R1:W-:Y:S01]  /*23d0*/  @!P2 STS.64 [R100], R96 ;  /* 0x000000606400a388 */ /* 0x0003e20000000a00 */
[----:B------:R-:W-:Y:S06]  /*23e0*/  BAR.SYNC.DEFER_BLOCKING 0x0 ;  /* 0x0000000000007b1d */ /* 0x000fec0000010000 */
[----:B------:R-:W-:Y:S05]  /*23f0*/  @P0 BRA `(.L_x_197) ;  /* 0x0000000000600947 */ /* 0x000fea0003800000 */
[----:B------:R-:W2:Y:S01]  /*2400*/  S2UR UR5, SR_CgaCtaId ;  /* 0x00000000000579c3 */ /* 0x000ea20000008800 */
[----:B------:R-:W-:Y:S02]  /*2410*/  UMOV UR4, 0x400 ;  /* 0x0000040000047882 */ /* 0x000fe40000000000 */
[----:B--2---:R-:W-:-:S06]  /*2420*/  ULEA UR4, UR5, UR4, 0x18 ;  /* 0x0000000405047291 */ /* 0x004fcc000f8ec03f */
[----:B------:R-:W-:-:S05]  /*2430*/  LEA R118, R98, UR4, 0x3 ;  /* 0x0000000462767c11 */ /* 0x000fca000f8e18ff */
[----:B01----:R-:W0:Y:S04]  /*2440*/  LDS.128 R96, [R118] ;  /* 0x0000000076607984 */ /* 0x003e280000000c00 */
        /* <DEDUP_REMOVED lines=19> */
.L_x_197:
[----:B------:R-:W-:Y:S05]  /*2580*/  BSYNC B0 ;  /* 0x0000000000007941 */ /* 0x000fea0003800000 */
.L_x_196:
[----:B------:R-:W-:Y:S01]  /*2590*/  ULDC UR8, c[0x0][0x210] ;  /* 0x0000840000087ab9 */ /* 0x000fe20000000800 */
[----:B------:R-:W-:Y:S01]  /*25a0*/  LEA.HI R118, R27, R22, RZ, 0x18 ;  /* 0x000000161b767211 */ /* 0x000fe200078fc0ff */
[----:B------:R-:W-:Y:S01]  /*25b0*/  USHF.L.U32 UR4, UR8, 0x3, URZ ;  /* 0x0000000308047899 */ /* 0x000fe2000800063f */
[----:B------:R-:W-:Y:S02]  /*25c0*/  IADD3 R149, -R149, RZ, RZ ;  /* 0x000000ff95957210 */ /* 0x000fe40007ffe1ff */
[----:B-1----:R-:W-:-:S03]  /*25d0*/  SHF.L.U32 R97, R118, 0x3, RZ ;  /* 0x0000000376617819 */ /* 0x002fc600000006ff */
[----:B------:R-:W-:-:S04]  /*25e0*/  LOP3.LUT R96, R149, UR4, RZ, 0xc0, !PT ;  /* 0x0000000495607c12 */ /* 0x000fc8000f8ec0ff */
[----:B------:R-:W-:-:S04]  /*25f0*/  IADD3 R100, P2, R96, R97, RZ ;  /* 0x0000006160647210 */ /* 0x000fc80007f5e0ff */
[----:B------:R-:W-:Y:S02]  /*2600*/  @!P0 IADD3 R96, P3, R25, R100, RZ ;  /* 0x0000006419608210 */ /* 0x000fe40007f7e0ff */
[----:B------:R-:W-:Y:S02]  /*2610*/  IADD3.X R101, RZ, RZ, RZ, P2, !PT ;  /* 0x000000ffff657210 */ /* 0x000fe400017fe4ff */
[----:B----4-:R-:W-:Y:S02]  /*2620*/  @!P0 LEA R112, P2, R96, R112, 0x3 ;  /* 0x0000007060708211 */ /* 0x010fe400078418ff */
[----:B------:R-:W-:-:S04]  /*2630*/  @!P0 IADD3.X R97, RZ, R101, RZ, P3, !PT ;  /* 0x00000065ff618210 */ /* 0x000fc80001ffe4ff */
[----:B------:R-:W-:-:S05]  /*2640*/  @!P0 LEA.HI.X R113, R96, R113, R97, 0x3, P2 ;  /* 0x0000007160718211 */ /* 0x000fca00010f1c61 */
[----:B------:R1:W-:Y:S01]  /*2650*/  @!P0 STG.E.64 desc[UR6][R112.64], R110 ;  /* 0x0000006e70008986 */ /* 0x0003e2000c101b06 */
[----:B------:R-:W-:-:S13]  /*2660*/  ISETP.NE.AND P0, PT, R27, RZ, PT ;  /* 0x000000ff1b00720c */ /* 0x000fda0003f05270 */
[----:B-1----:R-:W-:Y:S05]  /*2670*/  @P0 BRA `(.L_x_198) ;  /* 0x0000000000500947 */ /* 0x002fea0003800000 */
[----:B------:R-:W-:Y:S01]  /*2680*/  LOP3.LUT R97, R149, UR8, RZ, 0xc0, !PT ;  /* 0x0000000895617c12 */ /* 0x000fe2000f8ec0ff */
[----:B0-----:R-:W-:Y:S01]  /*2690*/  HFMA2.MMA R99, -RZ, RZ, 0, 5.9604644775390625e-08 ;  /* 0x00000001ff637435 */ /* 0x001fe200000001ff */
[----:B------:R-:W-:Y:S01]  /*26a0*/  ULDC.64 UR4, c[0x0][0x258] ;  /* 0x0000960000047ab9 */ /* 0x000fe20000000a00 */
[----:B------:R-:W-:Y:S02]  /*26b0*/  LOP3.LUT P0, RZ, R198, 0x2, RZ, 0xc0, !PT ;  /* 0x00000002c6ff7812 */ /* 0x000fe4000780c0ff */
[----:B------:R-:W-:-:S04]  /*26c0*/  IADD3 R98, P2, R22, R97, RZ ;  /* 0x0000006116627210 */ /* 0x000fc80007f5e0ff */
[----:B------:R-:W-:Y:S02]  /*26d0*/  LEA.HI.X.SX32 R97, R97, RZ, 0x1, P2 ;  /* 0x000000ff61617211 */ /* 0x000fe400010f0eff */
[C---:B------:R-:W-:Y:S02]  /*26e0*/  LEA R96, P2, R98.reuse, UR4, 0x2 ;  /* 0x0000000462607c11 */ /* 0x040fe4000f8410ff */
        /* <DEDUP_REMOVED lines=8> */
.L_x_199:
[----:B------:R-:W2:Y:S04]  /*2770*/  LDG.E.STRONG.GPU R98, desc[UR6][R96.64] ;  /* 0x0000000660627981 */ /* 0x000ea8000c1ef900 */
[----:B--2---:R-:W-:Y:S01]  /*2780*/  CCTL.IVALL ;  /* 0x00000000ff00798f */ /* 0x004fe20002000000 */
[----:B------:R-:W-:Y:S05]  /*2790*/  YIELD ;  /* 0x0000000000007946 */ /* 0x000fea0003800000 */
[----:B------:R-:W-:-:S13]  /*27a0*/  ISETP.NE.AND P0, PT, R98, R103, PT ;  /* 0x000000676200720c */ /* 0x000fda0003f05270 */
[----:B------:R-:W-:Y:S05]  /*27b0*/  @P0 BRA `(.L_x_199) ;  /* 0xfffffffc00ec0947 */ /* 0x000fea000383ffff */
.L_x_198:
        /* <DEDUP_REMOVED lines=11> */
[----:B------:R-:W-:Y:S02]  /*2870*/  IADD3 R20, R20, UR8, RZ ;  /* 0x0000000814147c10 */ /* 0x000fe4000fffe0ff */
        /* <DEDUP_REMOVED lines=13> */
[C---:B------:R-:W-:Y:S01]  /*2950*/  LEA R102, P0, R208.reuse, UR4, 0x4 ;  /* 0x00000004d0667c11 */ /* 0x040fe2000f8020ff */
[----:B------:R-:W-:Y:S01]  /*2960*/  ULDC UR4, c[0x0][0x214] ;  /* 0x0000850000047ab9 */ /* 0x000fe20000000800 */
[----:B-1----:R-:W-:Y:S02]  /*2970*/  FADD.FTZ R104, R103, R104 ;  /* 0x0000006867687221 */ /* 0x002fe40000010000 */
[----:B------:R-:W0:Y:S01]  /*2980*/  SHFL.BFLY PT, R96, R105, 0x8, 0x1f ;  /* 0x0d001f0069607f89 */ /* 0x000e2200000e0000 */
[----:B------:R-:W-:-:S02]  /*2990*/  LEA.HI.X R103, R208, UR5, RZ, 0x4, P0 ;  /* 0x00000005d0677c11 */ /* 0x000fc400080f24ff */
[----:B------:R-:W-:Y:S01]  /*29a0*/  ISETP.GE.AND P0, PT, R20, UR4, PT ;  /* 0x0000000414007c0c */ /* 0x000fe2000bf06270 */
[----:B------:R-:W1:Y:S01]  /*29b0*/  SHFL.BFLY PT, R97, R104, 0x8, 0x1f ;  /* 0x0d001f0068617f89 */ /* 0x000e6200000e0000 */
[----:B0-----:R-:W-:Y:S01]  /*29c0*/  FADD.FTZ R96, R105, R96 ;  /* 0x0000006069607221 */ /* 0x001fe20000010000 */
[----:B-1----:R-:W-:-:S04]  /*29d0*/  FADD.FTZ R97, R104, R97 ;  /* 0x0000006168617221 */ /* 0x002fc80000010000 */
[----:B------:R-:W0:Y:S04]  /*29e0*/  SHFL.BFLY PT, R99, R96, 0x10, 0x1f ;  /* 0x0e001f0060637f89 */ /* 0x000e2800000e0000 */
[----:B------:R-:W1:Y:S01]  /*29f0*/  SHFL.BFLY PT, R98, R97, 0x10, 0x1f ;  /* 0x0e001f0061627f89 */ /* 0x000e6200000e0000 */
[----:B0-----:R-:W-:Y:S01]  /*2a00*/  FADD.FTZ R99, R96, R99 ;  /* 0x0000006360637221 */ /* 0x001fe20000010000 */
[----:B-1----:R-:W-:-:S03]  /*2a10*/  FADD.FTZ R98, R97, R98 ;  /* 0x0000006261627221 */ /* 0x002fc60000010000 */
        /* <DEDUP_REMOVED lines=59> */
[----:B0-----:R-:W-:-:S04]  /*2dd0*/  IMAD.WIDE.U32 R104, R207, 0x10, R100 ;  /* 0x00000010cf687825 */ /* 0x001fc800078e0064 */
        /* <DEDUP_REMOVED lines=20> */
[----:B------:R0:W-:Y:S01]  /*2f20*/  STG.E.128 desc[UR6][R102.64], R96 ;  /* 0x0000006066007986 */ /* 0x0001e2000c101d06 */
[----:B------:R-:W-:-:S04]  /*2f30*/  IMAD.WIDE.U32 R116, R205, 0x10, R100 ;  /* 0x00000010cd747825 */ /* 0x000fc800078e0064 */
[----:B------:R-:W-:Y:S01]  /*2f40*/  FADD.FTZ R145, R145, -R236 ;  /* 0x800000ec91917221 */ /* 0x000fe20000010000 */
[----:B------:R-:W-:Y:S01]  /*2f50*/  FMUL.FTZ R107, R200, R107 ;  /* 0x0000006bc86b7220 */ /* 0x000fe20000410000 */
[----:B------:R1:W-:Y:S01]  /*2f60*/  STG.E.128 desc[UR6][R104.64], R108 ;  /* 0x0000006c68007986 */ /* 0x0003e2000c101d06 */
[----:B------:R-:W-:-:S04]  /*2f70*/  IMAD.WIDE.U32 R120, R203, 0x10, R100 ;  /* 0x00000010cb787825 */ /* 0x000fc800078e0064 */
[----:B------:R-:W-:Y:S01]  /*2f80*/  FMUL.FTZ R106, R200, R137 ;  /* 0x00000089c86a7220 */ /* 0x000fe20000410000 */
        /* <DEDUP_REMOVED lines=22> */
[----:B------:R0:W-:Y:S01]  /*30f0*/  STG.E.128 desc[UR6][R116.64], R96 ;  /* 0x0000006074007986 */ /* 0x0001e2000c101d06 */
[----:B------:R-:W-:-:S03]  /*3100*/  SEL R209, RZ, 0x1, P1 ;  /* 0x00000001ffd17807 */ /* 0x000fc60000800000 */
[----:B------:R0:W-:Y:S04]  /*3110*/  STG.E.128 desc[UR6][R204.64], R100 ;  /* 0x00000064cc007986 */ /* 0x0001e8000c101d06 */
[----:B------:R0:W-:Y:S04]  /*3120*/  STG.E.128 desc[UR6][R120.64], R104 ;  /* 0x0000006878007986 */ /* 0x0001e8000c101d06 */
[----:B------:R0:W-:Y:S04]  /*3130*/  STG.E.128 desc[UR6][R202.64], R108 ;  /* 0x0000006cca007986 */ /* 0x0001e8000c101d06 */
[----:B------:R0:W-:Y:S01]  /*3140*/  STG.E.128 desc[UR6][R122.64], R112 ;  /* 0x000000707a007986 */ /* 0x0001e2000c101d06 */
        /* <DEDUP_REMOVED lines=64> */
[----:B------:R-:W-:-:S07]  /*3550*/  MOV R115, R18 ;  /* 0x0000001200737202 */ /* 0x000fce0000000f00 */
.L_x_194:
[----:B-----5:R-:W0:Y:S01]  /*3560*/  LDC.64 R68, c[0x0][0x270] ;  /* 0x00009c00ff447b82 */ /* 0x020e220000000a00 */
        /* <DEDUP_REMOVED lines=43> */
.L_x_195:
[----:B------:R-:W-:Y:S01]  /*3820*/  HFMA2.MMA R109, -RZ, RZ, 0, 9.5367431640625e-07 ;  /* 0x00000010ff6d7435 */ /* 0x000fe200000001ff */
[----:B------:R-:W-:Y:S02]  /*3830*/  MOV R108, R18 ;  /* 0x00000012006c7202 */ /* 0x000fe40000000f00 */
[----:B------:R-:W-:Y:S02]  /*3840*/  MOV R110, 0x1f ;  /* 0x0000001f006e7802 */ /* 0x000fe40000000f00 */
[----:B------:R-:W-:-:S07]  /*3850*/  MOV R107, 0xffffffff ;  /* 0xffffffff006b7802 */ /* 0x000fce0000000f00 */
[----:B------:R-:W-:Y:S05]  /*3860*/  WARPSYNC.COLLECTIVE R107, `(.L_x_201) ;  /* 0x000000006b087348 */ /* 0x000fea0003c00000 */
[----:B------:R0:W1:Y:S02]  /*3870*/  SHFL.DOWN P0, R106, R108, R109, R110 ;  /* 0x0800006d6c6a7389 */ /* 0x000064000000006e */
[----:B01----:R-:W-:Y:S01]  /*3880*/  ENDCOLLECTIVE ;  /* 0x000000000000791b */ /* 0x003fe20003800000 */
.L_x_201:
[----:B------:R-:W-:Y:S02]  /*3890*/  MOV R108, R26 ;  /* 0x0000001a006c7202 */ /* 0x000fe40000000f00 */
[----:B------:R-:W-:-:S07]  /*38a0*/  MOV R99, R106 ;  /* 0x0000006a00637202 */ /* 0x000fce0000000f00 */
[----:B------:R-:W-:Y:S05]  /*38b0*/  WARPSYNC.COLLECTIVE R107, `(.L_x_202) ;  /* 0x000000006b087348 */ /* 0x000fea0003c00000 */
[----:B------:R0:W1:Y:S02]  /*38c0*/  SHFL.DOWN P0, R106, R108, R109, R110 ;  /* 0x0800006d6c6a7389 */ /* 0x000064000000006e */
[----:B01----:R-:W-:Y:S01]  /*38d0*/  ENDCOLLECTIVE ;  /* 0x000000000000791b */ /* 0x003fe20003800000 */
.L_x_202:
[----:B------:R-:W-:Y:S01]  /*38e0*/  FADD.FTZ R99, R18, R99 ;  /* 0x0000006312637221 */ /* 0x000fe20000010000 */
[----:B------:R-:W-:-:S04]  /*38f0*/  HFMA2.MMA R109, -RZ, RZ, 0, 4.76837158203125e-07 ;  /* 0x00000008ff6d7435 */ /* 0x000fc800000001ff */
[----:B------:R-:W-:Y:S02]  /*3900*/  MOV R108, R99 ;  /* 0x00000063006c7202 */ /* 0x000fe40000000f00 */
[----:B------:R-:W-:-:S07]  /*3910*/  MOV R101, R106 ;  /* 0x0000006a00657202 */ /* 0x000fce0000000f00 */
[----:B------:R-:W-:Y:S05]  /*3920*/  WARPSYNC.COLLECTIVE R107, `(.L_x_203) ;  /* 0x000000006b087348 */ /* 0x000fea0003c00000 */
[----:B------:R0:W1:Y:S02]  /*3930*/  SHFL.DOWN P0, R106, R108, R109, R110 ;  /* 0x0800006d6c6a7389 */ /* 0x000064000000006e */
[----:B01----:R-:W-:Y:S01]  /*3940*/  ENDCOLLECTIVE ;  /* 0x000000000000791b */ /* 0x003fe20003800000 */
.L_x_203:
[----:B------:R-:W-:-:S05]  /*3950*/  FADD.FTZ R101, R26, R101 ;  /* 0x000000651a657221 */ /* 0x000fca0000010000 */
[----:B------:R-:W-:Y:S02]  /*3960*/  MOV R108, R101 ;  /* 0x00000065006c7202 */ /* 0x000fe40000000f00 */
[----:B------:R-:W-:-:S07]  /*3970*/  MOV R100, R106 ;  /* 0x0000006a00647202 */ /* 0x000fce0000000f00 */
[----:B------:R-:W-:Y:S05]  /*3980*/  WARPSYNC.COLLECTIVE R107, `(.L_x_204) ;  /* 0x000000006b087348 */ /* 0x000fea0003c00000 */
[----:B------:R0:W1:Y:S02]  /*3990*/  SHFL.DOWN P0, R106, R108, R109, R110 ;  /* 0x0800006d6c6a7389 */ /* 0x000064000000006e */
[----:B01----:R-:W-:Y:S01]  /*39a0*/  ENDCOLLECTIVE ;  /* 0x000000000000791b */ /* 0x003fe20003800000 */
.L_x_204:
[----:B------:R-:W-:Y:S01]  /*39b0*/  FADD.FTZ R100, R99, R100 ;  /* 0x0000006463647221 */ /* 0x000fe20000010000 */
[----:B------:R-:W-:-:S04]  /*39c0*/  HFMA2.MMA R109, -RZ, RZ, 0, 2.384185791015625e-07 ;  /* 0x00000004ff6d7435 */ /* 0x000fc800000001ff */
[----:B------:R-:W-:Y:S02]  /*39d0*/  MOV R108, R100 ;  /* 0x00000064006c7202 */ /* 0x000fe40000000f00 */
[----:B------:R-:W-:-:S07]  /*39e0*/  MOV R102, R106 ;  /* 0x0000006a00667202 */ /* 0x000fce0000000f00 */
[----:B------:R-:W-:Y:S05]  /*39f0*/  WARPSYNC.COLLECTIVE R107, `(.L_x_205) ;  /* 0x000000006b087348 */ /* 0x000fea0003c00000 */
[----:B------:R0:W1:Y:S02]  /*3a00*/  SHFL.DOWN P0, R106, R108, R109, R110 ;  /* 0x0800006d6c6a7389 */ /* 0x000064000000006e */
[----:B01----:R-:W-:Y:S01]  /*3a10*/  ENDCOLLECTIVE ;  /* 0x000000000000791b */ /* 0x003fe20003800000 */
.L_x_205:
[----:B------:R-:W-:-:S05]  /*3a20*/  FADD.FTZ R102, R101, R102 ;  /* 0x0000006665667221 */ /* 0x000fca0000010000 */
[----:B------:R-:W-:Y:S02]  /*3a30*/  MOV R108, R102 ;  /* 0x00000066006c7202 */ /* 0x000fe40000000f00 */
[----:B------:R-:W-:-:S07]  /*3a40*/  MOV R103, R106 ;  /* 0x0000006a00677202 */ /* 0x000fce0000000f00 */
[----:B------:R-:W-:Y:S05]  /*3a50*/  WARPSYNC.COLLECTIVE R107, `(.L_x_206) ;  /* 0x000000006b087348 */ /* 0x000fea0003c00000 */
[----:B------:R0:W1:Y:S02]  /*3a60*/  SHFL.DOWN P0, R106, R108, R109, R110 ;  /* 0x0800006d6c6a7389 */ /* 0x000064000000006e */
[----:B01----:R-:W-:Y:S01]  /*3a70*/  ENDCOLLECTIVE ;  /* 0x000000000000791b */ /* 0x003fe20003800000 */
.L_x_206:
[----:B------:R-:W-:Y:S01]  /*3a80*/  FADD.FTZ R103, R100, R103 ;  /* 0x0000006764677221 */ /* 0x000fe20000010000 */
[----:B------:R-:W-:-:S04]  /*3a90*/  HFMA2.MMA R109, -RZ, RZ, 0, 1.1920928955078125e-07 ;  /* 0x00000002ff6d7435 */ /* 0x000fc800000001ff */
[----:B------:R-:W-:Y:S02]  /*3aa0*/  MOV R108, R103 ;  /* 0x00000067006c7202 */ /* 0x000fe40000000f00 */
[----:B------:R-:W-:-:S07]  /*3ab0*/  MOV R105, R106 ;  /* 0x0000006a00697202 */ /* 0x000fce0000000f00 */
[----:B------:R-:W-:Y:S05]  /*3ac0*/  WARPSYNC.COLLECTIVE R107, `(.L_x_207) ;  /* 0x000000006b087348 */ /* 0x000fea0003c00000 */
[----:B------:R0:W1:Y:S02]  /*3ad0*/  SHFL.DOWN P0, R106, R108, R109, R110 ;  /* 0x0800006d6c6a7389 */ /* 0x000064000000006e */
[----:B01----:R-:W-:Y:S01]  /*3ae0*/  ENDCOLLECTIVE ;  /* 0x000000000000791b */ /* 0x003fe20003800000 */
.L_x_207:
[----:B------:R-:W-:-:S05]  /*3af0*/  FADD.FTZ R105, R102, R105 ;  /* 0x0000006966697221 */ /* 0x000fca0000010000 */
[----:B------:R-:W-:Y:S02]  /*3b00*/  MOV R108, R105 ;  /* 0x00000069006c7202 */ /* 0x000fe40000000f00 */
[----:B------:R-:W-:-:S07]  /*3b10*/  MOV R18, R106 ;  /* 0x0000006a00127202 */ /* 0x000fce0000000f00 */
[----:B------:R-:W-:Y:S05]  /*3b20*/  WARPSYNC.COLLECTIVE R107, `(.L_x_208) ;  /* 0x000000006b087348 */ /* 0x000fea0003c00000 */
[----:B------:R0:W1:Y:S02]  /*3b30*/  SHFL.DOWN P0, R106, R108, R109, R110 ;  /* 0x0800006d6c6a7389 */ /* 0x000064000000006e */
[----:B01----:R-:W-:Y:S01]  /*3b40*/  ENDCOLLECTIVE ;  /* 0x000000000000791b */ /* 0x003fe20003800000 */
.L_x_208:
        /* <DEDUP_REMOVED lines=8> */
.L_x_209:
[----:B------:R-:W-:Y:S01]  /*3bd0*/  FADD.FTZ R99, R105, R26 ;  /* 0x0000001a69637221 */ /* 0x000fe20000010000 */
[----:B------:R-:W-:-:S04]  /*3be0*/  MOV R26, R159 ;  /* 0x0000009f001a7202 */ /* 0x000fc80000000f00 */
[----:B------:R-:W-:Y:S02]  /*3bf0*/  MOV R108, R99 ;  /* 0x00000063006c7202 */ /* 0x000fe40000000f00 */
[----:B------:R-:W-:-:S07]  /*3c00*/  MOV R101, R106 ;  /* 0x0000006a00657202 */ /* 0x000fce0000000f00 */
[----:B------:R-:W-:Y:S05]  /*3c10*/  WARPSYNC.COLLECTIVE R107, `(.L_x_210) ;  /* 0x000000006b087348 */ /* 0x000fea0003c00000 */
[----:B------:R0:W1:Y:S02]  /*3c20*/  SHFL.DOWN P0, R106, R108, R109, R110 ;  /* 0x0800006d6c6a7389 */ /* 0x000064000000006e */
[----:B01----:R-:W-:Y:S01]  /*3c30*/  ENDCOLLECTIVE ;  /* 0x000000000000791b */ /* 0x003fe20003800000 */
.L_x_210:
[----:B------:R-:W-:Y:S05]  /*3c40*/  BRA `(.L_x_211) ;  /* 0xffffffe400a87947 */ /* 0x000fea000383ffff */
.L_x_212:
        /* <DEDUP_REMOVED lines=11> */
.L_x_5383:


//--------------------- .text._ZN10layer_norm22ln_bwd_finalize_kernelINS_22Kernel_traits_finalizeILj49152E13__nv_bfloat16fS2_fjLj1024ELj4ENS_18Kernel_traits_baseILj49152ES2_fS2_fjLj1024EEEEEEEvNS_9BwdParamsE --------------------------
	.section	.text._ZN10layer_norm22ln_bwd_finalize_kernelINS_22Kernel_traits_finalizeILj49152E13__nv_bfloat16fS2_fjLj1024ELj4ENS_18Kernel_traits_baseILj49152ES2_fS2_fjLj1024EEEEEEEvNS_9BwdParamsE,"ax",@progbits
	.align	128
        .global         _ZN10layer_norm22ln_bwd_finalize_kernelINS_22Kernel_traits_finalizeILj49152E13__nv_bfloat16fS2_fjLj1024ELj4ENS_18Kernel_traits_baseILj49152ES2_fS2_fjLj1024EEEEEEEvNS_9BwdParamsE
        .type           _ZN10layer_norm22ln_bwd_finalize_kernelINS_22Kernel_traits_finalizeILj49152E13__nv_bfloat16fS2_fjLj1024ELj4ENS_18Kernel_traits_baseILj49152ES2_fS2_fjLj1024EEEEEEEvNS_9BwdParamsE,@function
        .size           _ZN10layer_norm22ln_bwd_finalize_kernelINS_22Kernel_traits_finalizeILj49152E13__nv_bfloat16fS2_fjLj1024ELj4ENS_18Kernel_traits_baseILj49152ES2_fS2_fjLj1024EEEEEEEvNS_9BwdParamsE,(.L_x_5384 - _ZN10layer_norm22ln_bwd_finalize_kernelINS_22Kernel_traits_finalizeILj49152E13__nv_bfloat16fS2_fjLj1024ELj4ENS_18Kernel_traits_baseILj49152ES2_fS2_fjLj1024EEEEEEEvNS_9BwdParamsE)
        .other          _ZN10layer_norm22ln_bwd_finalize_kernelINS_22Kernel_traits_finalizeILj49152E13__nv_bfloat16fS2_fjLj1024ELj4ENS_18Kernel_traits_baseILj49152ES2_fS2_fjLj1024EEEEEEEvNS_9BwdParamsE,@"STO_CUDA_ENTRY STV_DEFAULT"
_ZN10layer_norm22ln_bwd_finalize_kernelINS_22Kernel_traits_finalizeILj49152E13__nv_bfloat16fS2_fjLj1024ELj4ENS_18Kernel_traits_baseILj49152ES2_fS2_fjLj1024EEEEEEEvNS_9BwdParamsE:
.text._ZN10layer_norm22ln_bwd_finalize_kernelINS_22Kernel_traits_finalizeILj49152E13__nv_bfloat16fS2_fjLj1024ELj4ENS_18Kernel_traits_baseILj49152ES2_fS2_fjLj1024EEEEEEEvNS_9BwdParamsE:
        /* <DEDUP_REMOVED lines=25> */
.L_x_224:
        /* <DEDUP_REMOVED lines=15> */
[----:B------:R-:W-:-:S05]  /*0280*/  @P2 VIADD R22, R22, 0x20 ;  /* 0x0000002016162836 */ /* 0x000fca0000000000 */
[CC--:B------:R-:W-:Y:S02]  /*0290*/  ISETP.GE.U32.AND P1, PT, R22.reuse, R9.reuse, PT ;  /* 0x000000091600720c */ /* 0x0c0fe40003f26070 */
[----:B------:R-:W-:-:S04]  /*02a0*/  IADD3 R10, -R22, R9, RZ ;  /* 0x00000009160a7210 */ /* 0x000fc80007ffe1ff */
[----:B------:R-:W-:Y:S01]  /*02b0*/  ISETP.LE.U32.OR P1, PT, R10, 0x60, P1 ;  /* 0x000000600a00780c */ /* 0x000fe20000f23470 */
[----:B------:R-:W-:Y:S01]  /*02c0*/  IMAD.MOV.U32 R23, RZ, RZ, RZ ;  /* 0x000000ffff177224 */ /* 0x000fe200078e00ff */
[----:B------:R-:W-:Y:S01]  /*02d0*/  MOV R11, RZ ;  /* 0x000000ff000b7202 */ /* 0x000fe20000000f00 */
[----:B------:R-:W-:Y:S04]  /*02e0*/  BSSY B1, `(.L_x_215) ;  /* 0x0000028000017945 */ /* 0x000fe80003800000 */
[----:B--2---:R-:W-:Y:S01]  /*02f0*/  @P2 FADD.FTZ R11, R11, R12 ;  /* 0x0000000c0b0b2221 */ /* 0x004fe20000010000 */
[----:B---3--:R-:W-:Y:S01]  /*0300*/  @P2 FADD.FTZ R23, R23, R14 ;  /* 0x0000000e17172221 */ /* 0x008fe20000010000 */
[----:B------:R-:W-:-:S04]  /*0310*/  PLOP3.LUT P2, PT, P2, PT, PT, 0x8, 0x0 ;  /* 0x000000000000781c */ /* 0x000fc8000174e170 */
[----:B------:R-:W-:Y:S09]  /*0320*/  @P1 BRA `(.L_x_216) ;  /* 0x00000000008c1947 */ /* 0x000ff20003800000 */
[----:B------:R-:W-:Y:S02]  /*0330*/  PLOP3.LUT P2, PT, PT, PT, PT, 0x8, 0x0 ;  /* 0x000000000000781c */ /* 0x000fe40003f4e170 */
[----:B------:R-:W-:-:S11]  /*0340*/  IADD3 R10, R9, -0x60, RZ ;  /* 0xffffffa0090a7810 */ /* 0x000fd60007ffe0ff */
.L_x_217:
[----:B------:R-:W0:Y:S01]  /*0350*/  LDC.64 R12, c[0x0][0x270] ;  /* 0x00009c00ff0c7b82 */ /* 0x000e220000000a00 */
[----:B------:R-:W-:-:S04]  /*0360*/  IMAD R26, R22, 0xc000, R3 ;  /* 0x0000c000161a7824 */ /* 0x000fc800078e0203 */
[C---:B------:R-:W-:Y:S01]  /*0370*/  VIADD R27, R26.reuse, 0x300000 ;  /* 0x003000001a1b7836 */ /* 0x040fe20000000000 */
[----:B------:R-:W-:Y:S02]  /*0380*/  IADD3 R18, R26, 0x180000, RZ ;  /* 0x001800001a127810 */ /* 0x000fe40007ffe0ff */
[----:B------:R-:W1:Y:S03]  /*0390*/  LDC.64 R14, c[0x0][0x278] ;  /* 0x00009e00ff0e7b82 */ /* 0x000e660000000a00 */
        /* <DEDUP_REMOVED lines=8> */
[C---:B0-----:R-:W-:Y:S01]  /*0420*/  IMAD.WIDE.U32 R16, R26.reuse, 0x4, R14 ;  /* 0x000000041a107825 */ /* 0x041fe200078e000e */
[----:B------:R-:W-:-:S04]  /*0430*/  IADD3 R26, R26, 0x480000, RZ ;  /* 0x004800001a1a7810 */ /* 0x000fc80007ffe0ff */
[----:B------:R0:W5:Y:S01]  /*0440*/  LDG.E R25, desc[UR6][R16.64] ;  /* 0x0000000610197981 */ /* 0x000162000c1e1900 */
[----:B------:R-:W-:-:S06]  /*0450*/  IMAD.WIDE.U32 R12, R26, 0x4, R12 ;  /* 0x000000041a0c7825 */ /* 0x000fcc00078e000c */
[----:B------:R-:W5:Y:S01]  /*0460*/  LDG.E R13, desc[UR6][R12.64] ;  /* 0x000000060c0d7981 */ /* 0x000f62000c1e1900 */
[----:B0-----:R-:W-:-:S04]  /*0470*/  IMAD.WIDE.U32 R16, R27, 0x4, R14 ;  /* 0x000000041b107825 */ /* 0x001fc800078e000e */
        /* <DEDUP_REMOVED lines=14> */
.L_x_216:
[----:B------:R-:W-:Y:S05]  /*0560*/  BSYNC B1 ;  /* 0x0000000000017941 */ /* 0x000fea0003800000 */
.L_x_215:
[CC--:B------:R-:W-:Y:S01]  /*0570*/  ISETP.GE.U32.AND P1, PT, R22.reuse, R9.reuse, PT ;  /* 0x000000091600720c */ /* 0x0c0fe20003f26070 */
[----:B------:R-:W-:Y:S01]  /*0580*/  BSSY B1, `(.L_x_218) ;  /* 0x0000016000017945 */ /* 0x000fe20003800000 */
[----:B------:R-:W-:-:S04]  /*0590*/  IADD3 R10, -R22, R9, RZ ;  /* 0x00000009160a7210 */ /* 0x000fc80007ffe1ff */
[----:B------:R-:W-:-:S13]  /*05a0*/  ISETP.LE.U32.OR P1, PT, R10, 0x20, P1 ;  /* 0x000000200a00780c */ /* 0x000fda0000f23470 */
[----:B------:R-:W-:Y:S05]  /*05b0*/  @P1 BRA `(.L_x_219) ;  /* 0x0000000000481947 */ /* 0x000fea0003800000 */
[----:B------:R-:W0:Y:S01]  /*05c0*/  LDC.64 R12, c[0x0][0x278] ;  /* 0x00009e00ff0c7b82 */ /* 0x000e220000000a00 */
[----:B------:R-:W-:-:S04]  /*05d0*/  IMAD R17, R22, 0xc000, R3 ;  /* 0x0000c00016117824 */ /* 0x000fc800078e0203 */
[----:B------:R-:W-:-:S03]  /*05e0*/  VIADD R21, R17, 0x180000 ;  /* 0x0018000011157836 */ /* 0x000fc60000000000 */
        /* <DEDUP_REMOVED lines=15> */
.L_x_219:
[----:B------:R-:W-:Y:S05]  /*06e0*/  BSYNC B1 ;  /* 0x0000000000017941 */ /* 0x000fea0003800000 */
.L_x_218:
        /* <DEDUP_REMOVED lines=11> */
.L_x_214:
[----:B------:R-:W-:Y:S05]  /*07a0*/  BSYNC B0 ;  /* 0x0000000000007941 */ /* 0x000fea0003800000 */
.L_x_213:
        /* <DEDUP_REMOVED lines=29> */
.L_x_235:
[----:B------:R-:W-:Y:S01]  /*0980*/  @!P1 SHF.R.U32.HI R12, RZ, 0x3, R0 ;  /* 0x00000003ff0c9819 */ /* 0x000fe20000011600 */
[----:B---3--:R-:W-:Y:S01]  /*0990*/  FADD.FTZ R14, R9, R14 ;  /* 0x0000000e090e7221 */ /* 0x008fe20000010000 */
[----:B--2---:R-:W-:Y:S02]  /*09a0*/  FADD.FTZ R11, R10, R11 ;  /* 0x0000000b0a0b7221 */ /* 0x004fe40000010000 */
[----:B------:R-:W-:-:S05]  /*09b0*/  @!P1 LOP3.LUT R12, R12, 0x1ffffffc, RZ, 0xc0, !PT ;  /* 0x1ffffffc0c0c9812 */ /* 0x000fca00078ec0ff */
[----:B------:R2:W-:Y:S04]  /*09c0*/  @!P1 STS [R12+UR4+0x2000], R14 ;  /* 0x0020000e0c009988 */ /* 0x0005e80008000804 */
[----:B------:R2:W-:Y:S02]  /*09d0*/  @!P1 STS [R12+UR4+0x2080], R11 ;  /* 0x0020800b0c009988 */ /* 0x0005e40008000804 */
.L_x_220:
        /* <DEDUP_REMOVED lines=14> */
.L_x_223:
[----:B------:R-:W-:Y:S05]  /*0ac0*/  BSYNC B0 ;  /* 0x0000000000007941 */ /* 0x000fea0003800000 */
.L_x_222:
[C---:B------:R-:W-:Y:S02]  /*0ad0*/  ISETP.GT.U32.AND P1, PT, R3.reuse, -0xc001, PT ;  /* 0xffff3fff0300780c */ /* 0x040fe40003f24070 */
[----:B------:R-:W-:Y:S02]  /*0ae0*/  IADD3 R3, R3, 0xc000, RZ ;  /* 0x0000c00003037810 */ /* 0x000fe40007ffe0ff */
[----:B------:R-:W-:-:S09]  /*0af0*/  IADD3 R5, R5, 0x6000, RZ ;  /* 0x0000600005057810 */ /* 0x000fd20007ffe0ff */
[----:B------:R-:W-:Y:S05]  /*0b00*/  @P1 BRA `(.L_x_224) ;  /* 0xfffffff400a01947 */ /* 0x000fea000383ffff */
[----:B------:R-:W-:Y:S05]  /*0b10*/  EXIT ;  /* 0x000000000000794d */ /* 0x000fea0003800000 */
.L_x_221:
[----:B------:R-:W-:Y:S01]  /*0b20*/  HFMA2.MMA R19, -RZ, RZ, 0, 5.9604644775390625e-08 ;  /* 0x00000001ff137435 */ /* 0x000fe200000001ff */
[----:B---3--:R-:W-:Y:S01]  /*0b30*/  IMAD.MOV.U32 R20, RZ, RZ, R10 ;  /* 0x000000ffff147224 */ /* 0x008fe200078e000a */
[----:B------:R-:W-:Y:S02]  /*0b40*/  MOV R22, 0x1f ;  /* 0x0000001f00167802 */ /* 0x000fe40000000f00 */
[----:B------:R-:W-:-:S07]  /*0b50*/  MOV R17, 0xffffffff ;  /* 0xffffffff00117802 */ /* 0x000fce0000000f00 */
[----:B012---:R-:W-:Y:S05]  /*0b60*/  WARPSYNC.COLLECTIVE R17, `(.L_x_225) ;  /* 0x0000000011087348 */ /* 0x007fea0003c00000 */
[----:B------:R3:W4:Y:S02]  /*0b70*/  SHFL.BFLY P2, R18, R20, R19, R22 ;  /* 0x0c00001314127389 */ /* 0x0007240000040016 */
[----:B01234-:R-:W-:Y:S01]  /*0b80*/  ENDCOLLECTIVE ;  /* 0x000000000000791b */ /* 0x01ffe20003800000 */
.L_x_225:
[----:B------:R-:W-:Y:S01]  /*0b90*/  HFMA2.MMA R19, -RZ, RZ, 0, 1.1920928955078125e-07 ;  /* 0x00000002ff137435 */ /* 0x000fe200000001ff */
[----:B------:R-:W-:-:S04]  /*0ba0*/  IMAD.MOV.U32 R11, RZ, RZ, R18 ;  /* 0x000000ffff0b7224 */ /* 0x000fc800078e0012 */
[----:B------:R-:W-:-:S05]  /*0bb0*/  FADD.FTZ R11, R10, R11 ;  /* 0x0000000b0a0b7221 */ /* 0x000fca0000010000 */
[----:B------:R-:W-:-:S07]  /*0bc0*/  MOV R20, R11 ;  /* 0x0000000b00147202 */ /* 0x000fce0000000f00 */
[----:B------:R-:W-:Y:S05]  /*0bd0*/  WARPSYNC.COLLECTIVE R17, `(.L_x_226) ;  /* 0x0000000011087348 */ /* 0x000fea0003c00000 */
[----:B------:R0:W1:Y:S02]  /*0be0*/  SHFL.BFLY P2, R18, R20, R19, R22 ;  /* 0x0c00001314127389 */ /* 0x0000640000040016 */
[----:B01----:R-:W-:Y:S01]  /*0bf0*/  ENDCOLLECTIVE ;  /* 0x000000000000791b */ /* 0x003fe20003800000 */
.L_x_226:
[----:B------:R-:W-:Y:S01]  /*0c00*/  HFMA2.MMA R19, -RZ, RZ, 0, 2.384185791015625e-07 ;  /* 0x00000004ff137435 */ /* 0x000fe200000001ff */
[----:B------:R-:W-:-:S05]  /*0c10*/  MOV R12, R18 ;  /* 0x00000012000c7202 */ /* 0x000fca0000000f00 */
[----:B------:R-:W-:-:S04]  /*0c20*/  FADD.FTZ R12, R11, R12 ;  /* 0x0000000c0b0c7221 */ /* 0x000fc80000010000 */
[----:B------:R-:W-:-:S07]  /*0c30*/  IMAD.MOV.U32 R20, RZ, RZ, R12 ;  /* 0x000000ffff147224 */ /* 0x000fce00078e000c */
[----:B------:R-:W-:Y:S05]  /*0c40*/  WARPSYNC.COLLECTIVE R17, `(.L_x_227) ;  /* 0x0000000011087348 */ /* 0x000fea0003c00000 */
[----:B------:R0:W1:Y:S02]  /*0c50*/  SHFL.BFLY P2, R18, R20, R19, R22 ;  /* 0x0c00001314127389 */ /* 0x0000640000040016 */
[----:B01----:R-:W-:Y:S01]  /*0c60*/  ENDCOLLECTIVE ;  /* 0x000000000000791b */ /* 0x003fe20003800000 */
.L_x_227:
[----:B------:R-:W-:Y:S01]  /*0c70*/  IMAD.MOV.U32 R19, RZ, RZ, 0x8 ;  /* 0x00000008ff137424 */ /* 0x000fe200078e00ff */
[----:B------:R-:W-:-:S05]  /*0c80*/  MOV R13, R18 ;  /* 0x00000012000d7202 */ /* 0x000fca0000000f00 */
[----:B------:R-:W-:-:S05]  /*0c90*/  FADD.FTZ R13, R12, R13 ;  /* 0x0000000d0c0d7221 */ /* 0x000fca0000010000 */
[----:B------:R-:W-:-:S07]  /*0ca0*/  MOV R20, R13 ;  /* 0x0000000d00147202 */ /* 0x000fce0000000f00 */
[----:B------:R-:W-:Y:S05]  /*0cb0*/  WARPSYNC.COLLECTIVE R17, `(.L_x_228) ;  /* 0x0000000011087348 */ /* 0x000fea0003c00000 */
[----:B------:R0:W1:Y:S02]  /*0cc0*/  SHFL.BFLY P2, R18, R20, R19, R22 ;  /* 0x0c00001314127389 */ /* 0x0000640000040016 */
[----:B01----:R-:W-:Y:S01]  /*0cd0*/  ENDCOLLECTIVE ;  /* 0x000000000000791b */ /* 0x003fe20003800000 */
.L_x_228:
[----:B------:R-:W-:Y:S01]  /*0ce0*/  HFMA2.MMA R19, -RZ, RZ, 0, 9.5367431640625e-07 ;  /* 0x00000010ff137435 */ /* 0x000fe200000001ff */
[----:B------:R-:W-:-:S05]  /*0cf0*/  MOV R10, R18 ;  /* 0x00000012000a7202 */ /* 0x000fca0000000f00 */
[----:B------:R-:W-:-:S05]  /*0d00*/  FADD.FTZ R10, R13, R10 ;  /* 0x0000000a0d0a7221 */ /* 0x000fca0000010000 */
[----:B------:R-:W-:-:S07]  /*0d10*/  MOV R20, R10 ;  /* 0x0000000a00147202 */ /* 0x000fce0000000f00 */
[----:B------:R-:W-:Y:S05]  /*0d20*/  WARPSYNC.COLLECTIVE R17, `(.L_x_229) ;  /* 0x0000000011087348 */ /* 0x000fea0003c00000 */
[----:B------:R0:W1:Y:S02]  /*0d30*/  SHFL.BFLY P2, R18, R20, R19, R22 ;  /* 0x0c00001314127389 */ /* 0x0000640000040016 */
[----:B01----:R-:W-:Y:S01]  /*0d40*/  ENDCOLLECTIVE ;  /* 0x000000000000791b */ /* 0x003fe20003800000 */
.L_x_229:
[----:B------:R-:W-:Y:S01]  /*0d50*/  HFMA2.MMA R19, -RZ, RZ, 0, 5.9604644775390625e-08 ;  /* 0x00000001ff137435 */ /* 0x000fe200000001ff */
[----:B------:R-:W-:Y:S01]  /*0d60*/  MOV R20, R9 ;  /* 0x0000000900147202 */ /* 0x000fe20000000f00 */
[----:B------:R-:W-:-:S09]  /*0d70*/  IMAD.MOV.U32 R11, RZ, RZ, R18 ;  /* 0x000000ffff0b7224 */ /* 0x000fd200078e0012 */
[----:B------:R-:W-:Y:S05]  /*0d80*/  WARPSYNC.COLLECTIVE R17, `(.L_x_230) ;  /* 0x0000000011087348 */ /* 0x000fea0003c00000 */
[----:B------:R0:W1:Y:S02]  /*0d90*/  SHFL.BFLY P2, R18, R20, R19, R22 ;  /* 0x0c00001314127389 */ /* 0x0000640000040016 */
[----:B01----:R-:W-:Y:S01]  /*0da0*/  ENDCOLLECTIVE ;  /* 0x000000000000791b */ /* 0x003fe20003800000 */
.L_x_230:
[----:B------:R-:W-:Y:S01]  /*0db0*/  HFMA2.MMA R19, -RZ, RZ, 0, 1.1920928955078125e-07 ;  /* 0x00000002ff137435 */ /* 0x000fe200000001ff */
[----:B------:R-:W-:-:S05]  /*0dc0*/  MOV R12, R18 ;  /* 0x00000012000c7202 */ /* 0x000fca0000000f00 */
[----:B------:R-:W-:-:S04]  /*0dd0*/  FADD.FTZ R14, R9, R12 ;  /* 0x0000000c090e7221 */ /* 0x000fc80000010000 */
[----:B------:R-:W-:-:S07]  /*0de0*/  IMAD.MOV.U32 R20, RZ, RZ, R14 ;  /* 0x000000ffff147224 */ /* 0x000fce00078e000e */
[----:B------:R-:W-:Y:S05]  /*0df0*/  WARPSYNC.COLLECTIVE R17, `(.L_x_231) ;  /* 0x0000000011087348 */ /* 0x000fea0003c00000 */
[----:B------:R0:W1:Y:S02]  /*0e00*/  SHFL.BFLY P2, R18, R20, R19, R22 ;  /* 0x0c00001314127389 */ /* 0x0000640000040016 */
[----:B01----:R-:W-:Y:S01]  /*0e10*/  ENDCOLLECTIVE ;  /* 0x000000000000791b */ /* 0x003fe20003800000 */
.L_x_231:
[----:B------:R-:W-:Y:S01]  /*0e20*/  IMAD.MOV.U32 R19, RZ, RZ, 0x4 ;  /* 0x00000004ff137424 */ /* 0x000fe200078e00ff */
[----:B------:R-:W-:-:S05]  /*0e30*/  MOV R13, R18 ;  /* 0x00000012000d7202 */ /* 0x000fca0000000f00 */
[----:B------:R-:W-:-:S05]  /*0e40*/  FADD.FTZ R15, R14, R13 ;  /* 0x0000000d0e0f7221 */ /* 0x000fca0000010000 */
[----:B------:R-:W-:-:S07]  /*0e50*/  MOV R20, R15 ;  /* 0x0000000f00147202 */ /* 0x000fce0000000f00 */
[----:B------:R-:W-:Y:S05]  /*0e60*/  WARPSYNC.COLLECTIVE R17, `(.L_x_232) ;  /* 0x0000000011087348 */ /* 0x000fea0003c00000 */
[----:B------:R0:W1:Y:S02]  /*0e70*/  SHFL.BFLY P2, R18, R20, R19, R22 ;  /* 0x0c00001314127389 */ /* 0x0000640000040016 */
[----:B01----:R-:W-:Y:S01]  /*0e80*/  ENDCOLLECTIVE ;  /* 0x000000000000791b */ /* 0x003fe20003800000 */
.L_x_232:
[----:B------:R-:W-:Y:S01]  /*0e90*/  HFMA2.MMA R19, -RZ, RZ, 0, 4.76837158203125e-07 ;  /* 0x00000008ff137435 */ /* 0x000fe200000001ff */
[----:B------:R-:W-:-:S05]  /*0ea0*/  MOV R16, R18 ;  /* 0x0000001200107202 */ /* 0x000fca0000000f00 */
[----:B------:R-:W-:-:S05]  /*0eb0*/  FADD.FTZ R16, R15, R16 ;  /* 0x000000100f107221 */ /* 0x000fca0000010000 */
[----:B------:R-:W-:-:S07]  /*0ec0*/  MOV R20, R16 ;  /* 0x0000001000147202 */ /* 0x000fce0000000f00 */
[----:B------:R-:W-:Y:S05]  /*0ed0*/  WARPSYNC.COLLECTIVE R17, `(.L_x_233) ;  /* 0x0000000011087348 */ /* 0x000fea0003c00000 */
[----:B------:R0:W1:Y:S02]  /*0ee0*/  SHFL.BFLY P2, R18, R20, R19, R22 ;  /* 0x0c00001314127389 */ /* 0x0000640000040016 */
[----:B01----:R-:W-:Y:S01]  /*0ef0*/  ENDCOLLECTIVE ;  /* 0x000000000000791b */ /* 0x003fe20003800000 */
.L_x_233:
[----:B------:R-:W-:Y:S01]  /*0f00*/  HFMA2.MMA R19, -RZ, RZ, 0, 9.5367431640625e-07 ;  /* 0x00000010ff137435 */ /* 0x000fe200000001ff */
[----:B------:R-:W-:-:S04]  /*0f10*/  IMAD.MOV.U32 R9, RZ, RZ, R18 ;  /* 0x000000ffff097224 */ /* 0x000fc800078e0012 */
[----:B------:R-:W-:-:S05]  /*0f20*/  FADD.FTZ R9, R16, R9 ;  /* 0x0000000910097221 */ /* 0x000fca0000010000 */
[----:B------:R-:W-:-:S07]  /*0f30*/  MOV R20, R9 ;  /* 0x0000000900147202 */ /* 0x000fce0000000f00 */
[----:B------:R-:W-:Y:S05]  /*0f40*/  WARPSYNC.COLLECTIVE R17, `(.L_x_234) ;  /* 0x0000000011087348 */ /* 0x000fea0003c00000 */
[----:B------:R0:W1:Y:S02]  /*0f50*/  SHFL.BFLY P2, R18, R20, R19, R22 ;  /* 0x0c00001314127389 */ /* 0x0000640000040016 */
[----:B01----:R-:W-:Y:S01]  /*0f60*/  ENDCOLLECTIVE ;  /* 0x000000000000791b */ /* 0x003fe20003800000 */
.L_x_234:
[----:B------:R-:W-:Y:S01]  /*0f70*/  MOV R14, R18 ;  /* 0x00000012000e7202 */ /* 0x000fe20000000f00 */
[----:B------:R-:W-:Y:S06]  /*0f80*/  BRA `(.L_x_235) ;  /* 0xfffffff8007c7947 */ /* 0x000fec000383ffff */
.L_x_236:
        /* <DEDUP_REMOVED lines=15> */
.L_x_5384:


//--------------------- .text._ZN10layer_norm13ln_bwd_kernelINS_13Kernel_traitsI13__nv_bfloat16fS2_fjLj49152ELj8ELj1ELj8ELj16ENS_18Kernel_traits_baseILj49152ES2_fS2_fjLj256EEEEEEEvNS_9BwdParamsE --------------------------
	.section	.text._ZN10layer_norm13ln_bwd_kernelINS_13Kernel_traitsI13__nv_bfloat16fS2_fjLj49152ELj8ELj1ELj8ELj16ENS_18Kernel_traits_baseILj49152ES2_fS2_fjLj256EEEEEEEvNS_9BwdParamsE,"ax",@progbits
	.align	128
        .global         _ZN10layer_norm13ln_bwd_kernelINS_13Kernel_traitsI13__nv_bfloat16fS2_fjLj49152ELj8ELj1ELj8ELj16ENS_18Kernel_traits_baseILj49152ES2_fS2_fjLj256EEEEEEEvNS_9BwdParamsE
        .type           _ZN10layer_norm13ln_bwd_kernelINS_13Kernel_traitsI13__nv_bfloat16fS2_fjLj49152ELj8ELj1ELj8ELj16ENS_18Kernel_traits_baseILj49152ES2_fS2_fjLj256EEEEEEEvNS_9BwdParamsE,@function
        .size           _ZN10layer_norm13ln_bwd_kernelINS_13Kernel_traitsI13__nv_bfloat16fS2_fjLj49152ELj8ELj1ELj8ELj16ENS_18Kernel_traits_baseILj49152ES2_fS2_fjLj256EEEEEEEvNS_9BwdParamsE,(.L_x_5385 - _ZN10layer_norm13ln_bwd_kernelINS_13Kernel_traitsI13__nv_bfloat16fS2_fjLj49152ELj8ELj1ELj8ELj16ENS_18Kernel_traits_baseILj49152ES2_fS2_fjLj256EEEEEEEvNS_9BwdParamsE)
        .other          _ZN10layer_norm13ln_bwd_kernelINS_13Kernel_traitsI13__nv_bfloat16fS2_fjLj49152ELj8ELj1ELj8ELj16ENS_18Kernel_traits_baseILj49152ES2_fS2_fjLj256EEEEEEEvNS_9BwdParamsE,@"STO_CUDA_ENTRY STV_DEFAULT"
_ZN10layer_norm13ln_bwd_kernelINS_13Kernel_traitsI13__nv_bfloat16fS2_fjLj49152ELj8ELj1ELj8ELj16ENS_18Kernel_traits_baseILj49152ES2_fS2_fjLj256EEEEEEEvNS_9BwdParamsE:
.text._ZN10layer_norm13ln_bwd_kernelINS_13Kernel_traitsI13__nv_bfloat16fS2_fjLj49152ELj8ELj1ELj8ELj16ENS_18Kernel_traits_baseILj49152ES2_fS2_fjLj256EEEEEEEvNS_9BwdParamsE:
        /* <DEDUP_REMOVED lines=17> */
[C---:B------:R-:W-:Y:S01]  /*0110*/  @P0 IADD3 R13, R38.reuse, 0x800, RZ ;  /* 0x00000800260d0810 */ /* 0x040fe20007ffe0ff */
[----:B------:R-:W4:Y:S01]  /*0120*/  @P0 LDC.64 R6, c[0x0][0x248] ;  /* 0x00009200ff060b82 */ /* 0x000f220000000a00 */
[----:B---3--:R-:W-:-:S07]  /*0130*/  @P0 LEA R12, P1, R38, R20, 0x3 ;  /* 0x00000014260c0211 */ /* 0x008fce00078218ff */
[----:B------:R-:W3:Y:S01]  /*0140*/  @P0 LDC.64 R10, c[0x0][0x248] ;  /* 0x00009200ff0a0b82 */ /* 0x000ee20000000a00 */
[----:B--2---:R-:W-:Y:S01]  /*0150*/  @P0 IMAD.WIDE.U32 R2, R13, 0x8, R2 ;  /* 0x000000080d020825 */ /* 0x004fe200078e0002 */
[C---:B------:R-:W-:Y:S02]  /*0160*/  @P0 IADD3 R13, R38.reuse, 0x2000, RZ ;  /* 0x00002000260d0810 */ /* 0x040fe40007ffe0ff */
[----:B------:R-:W-:Y:S02]  /*0170*/  SHF.R.U32.HI R42, RZ, 0x3, R42 ;  /* 0x00000003ff2a7819 */ /* 0x000fe4000001162a */
[C---:B------:R-:W-:Y:S01]  /*0180*/  @P0 IADD3 R15, R38.reuse, 0x1000, RZ ;  /* 0x00001000260f0810 */ /* 0x040fe20007ffe0ff */
[----:B0-----:R-:W-:Y:S01]  /*0190*/  @P0 IMAD.WIDE.U32 R8, R13, 0x8, R8 ;  /* 0x000000080d080825 */ /* 0x001fe200078e0008 */
[C---:B------:R-:W-:Y:S01]  /*01a0*/  @P0 IADD3 R17, R38.reuse, 0x1800, RZ ;  /* 0x0000180026110810 */ /* 0x040fe20007ffe0ff */
[----:B------:R-:W5:Y:S01]  /*01b0*/  @P0 LDG.E.64 R144, desc[UR6][R2.64] ;  /* 0x0000000602900981 */ /* 0x000f62000c1e1b00 */
[C---:B------:R-:W-:Y:S01]  /*01c0*/  @P0 IADD3 R19, R38.reuse, 0x2800, RZ ;  /* 0x0000280026130810 */ /* 0x040fe20007ffe0ff */
[----:B-1----:R-:W-:Y:S01]  /*01d0*/  @P0 IMAD.WIDE.U32 R4, R15, 0x8, R4 ;  /* 0x000000080f040825 */ /* 0x002fe200078e0004 */
[----:B------:R-:W-:Y:S01]  /*01e0*/  @P0 LEA.HI.X R13, R38, R21, RZ, 0x3, P1 ;  /* 0x00000015260d0211 */ /* 0x000fe200008f1cff */
[----:B------:R-:W5:Y:S01]  /*01f0*/  @P0 LDG.E.64 R132, desc[UR6][R8.64] ;  /* 0x0000000608840981 */ /* 0x000f62000c1e1b00 */
[----:B------:R-:W-:Y:S01]  /*0200*/  LEA.HI R21, R41, R42, RZ, 0x18 ;  /* 0x0000002a29157211 */ /* 0x000fe200078fc0ff */
[----:B----4-:R-:W-:-:S02]  /*0210*/  @P0 IMAD.WIDE.U32 R6, R17, 0x8, R6 ;  /* 0x0000000811060825 */ /* 0x010fc400078e0006 */
[----:B------:R-:W5:Y:S01]  /*0220*/  @P0 LDG.E.64 R140, desc[UR6][R4.64] ;  /* 0x00000006048c0981 */ /* 0x000f62000c1e1b00 */
[----:B------:R-:W-:-:S03]  /*0230*/  MOV R43, R21 ;  /* 0x00000015002b7202 */ /* 0x000fc60000000f00 */
[----:B------:R-:W5:Y:S01]  /*0240*/  @P0 LDG.E.64 R136, desc[UR6][R6.64] ;  /* 0x0000000606880981 */ /* 0x000f62000c1e1b00 */
[----:B---3--:R-:W-:-:S03]  /*0250*/  @P0 IMAD.WIDE.U32 R10, R19, 0x8, R10 ;  /* 0x00000008130a0825 */ /* 0x008fc600078e000a */
[----:B------:R0:W5:Y:S04]  /*0260*/  @P0 LDG.E.64 R148, desc[UR6][R12.64] ;  /* 0x000000060c940981 */ /* 0x000168000c1e1b00 */
[----:B------:R1:W5:Y:S01]  /*0270*/  @P0 LDG.E.64 R128, desc[UR6][R10.64] ;  /* 0x000000060a800981 */ /* 0x000362000c1e1b00 */
        /* <DEDUP_REMOVED lines=21> */
[----:B-1----:R-:W-:-:S02]  /*03d0*/  CS2R R10, SRZ ;  /* 0x00000000000a7805 */ /* 0x002fc4000001ff00 */
        /* <DEDUP_REMOVED lines=11> */
[----:B------:R-:W4:Y:S01]  /*0490*/  LDG.E.64 R14, desc[UR6][R2.64+0x14000] ;  /* 0x01400006020e7981 */ /* 0x000f22000c1e1b00 */
[--C-:B-----5:R-:W-:Y:S01]  /*04a0*/  SHF.R.U64 R126, R148, 0x10, R149.reuse ;  /* 0x00000010947e7819 */ /* 0x120fe20000001295 */
[----:B------:R-:W-:Y:S01]  /*04b0*/  HFMA2.MMA R90, -RZ, RZ, 0, 0 ;  /* 0x00000000ff5a7435 */ /* 0x000fe200000001ff */
        /* <DEDUP_REMOVED lines=22> */
[----:B------:R-:W-:Y:S01]  /*0620*/  SHF.L.U32 R135, R132, 0x10, RZ ;  /* 0x0000001084877819 */ /* 0x000fe200000006ff */
[----:B------:R-:W-:Y:S01]  /*0630*/  HFMA2.MMA R132, -RZ, RZ, 0, 5.9604644775390625e-08 ;  /* 0x00000001ff847435 */ /* 0x000fe200000001ff */
[----:B------:R-:W-:Y:S02]  /*0640*/  SHF.L.U32 R131, R128, 0x10, RZ ;  /* 0x0000001080837819 */ /* 0x000fe400000006ff */
[----:B------:R-:W-:-:S02]  /*0650*/  CS2R R80, SRZ ;  /* 0x0000000000507805 */ /* 0x000fc4000001ff00 */
[----:B------:R-:W-:Y:S02]  /*0660*/  SHF.L.U32 R151, R148, 0x10, RZ ;  /* 0x0000001094977819 */ /* 0x000fe400000006ff */
[----:B------:R-:W-:Y:S02]  /*0670*/  CS2R R86, SRZ ;  /* 0x0000000000567805 */ /* 0x000fe4000001ff00 */
[----:B------:R-:W-:Y:S02]  /*0680*/  SHF.L.U32 R149, R149, 0x10, RZ ;  /* 0x0000001095957819 */ /* 0x000fe400000006ff */
[----:B------:R-:W-:Y:S02]  /*0690*/  CS2R R84, SRZ ;  /* 0x0000000000547805 */ /* 0x000fe4000001ff00 */
        /* <DEDUP_REMOVED lines=16> */
[----:B------:R-:W-:Y:S02]  /*07a0*/  MOV R105, RZ ;  /* 0x000000ff00697202 */ /* 0x000fe40000000f00 */
[----:B------:R-:W-:Y:S02]  /*07b0*/  CS2R R82, SRZ ;  /* 0x0000000000527805 */ /* 0x000fe4000001ff00 */
[----:B------:R-:W-:Y:S02]  /*07c0*/  MOV R103, RZ ;  /* 0x000000ff00677202 */ /* 0x000fe40000000f00 */
        /* <DEDUP_REMOVED lines=47> */
[----:B------:R-:W-:-:S07]  /*0ac0*/  SHF.L.U32 R91, R91, 0x10, RZ ;  /* 0x000000105b5b7819 */ /* 0x000fce00000006ff */
.L_x_243:
[----:B------:R-:W-:Y:S01]  /*0ad0*/  ULDC.64 UR4, c[0x0][0x228] ;  /* 0x00008a0000047ab9 */ /* 0x000fe20000000a00 */
[----:B------:R-:W-:Y:S01]  /*0ae0*/  IMAD R167, R43, 0x3000, R38 ;  /* 0x000030002ba77824 */ /* 0x000fe200078e0226 */
[----:B------:R-:W-:-:S04]  /*0af0*/  ISETP.NE.U32.AND P0, PT, RZ, UR4, PT ;  /* 0x00000004ff007c0c */ /* 0x000fc8000bf05070 */
[----:B------:R-:W-:Y:S02]  /*0b00*/  ISETP.NE.AND.EX P0, PT, RZ, UR5, PT, P0 ;  /* 0x00000005ff007c0c */ /* 0x000fe4000bf05300 */
[C---:B------:R-:W-:Y:S02]  /*0b10*/  IADD3 R159, R167.reuse, 0x800, RZ ;  /* 0x00000800a79f7810 */ /* 0x040fe40007ffe0ff */
[----:B------:R-:W-:-:S09]  /*0b20*/  IADD3 R157, R167, 0x1000, RZ ;  /* 0x00001000a79d7810 */ /* 0x000fd20007ffe0ff */
[----:B--2---:R-:W0:Y:S01]  /*0b30*/  @P0 LDC.64 R24, c[0x0][0x228] ;  /* 0x00008a00ff180b82 */ /* 0x004e220000000a00 */
[----:B------:R-:W-:-:S04]  /*0b40*/  @P0 LEA R16, P1, R167, UR4, 0x4 ;  /* 0x00000004a7100c11 */ /* 0x000fc8000f8220ff */
[----:B------:R-:W-:Y:S02]  /*0b50*/  @P0 LEA.HI.X R17, R167, UR5, RZ, 0x4, P1 ;  /* 0x00000005a7110c11 */ /* 0x000fe400088f24ff */
[----:B------:R-:W-:Y:S01]  /*0b60*/  @P0 LEA R8, P1, R159, UR4, 0x4 ;  /* 0x000000049f080c11 */ /* 0x000fe2000f8220ff */
[----:B------:R-:W1:Y:S01]  /*0b70*/  @!P0 LDC.64 R32, c[0x0][0x220] ;  /* 0x00008800ff208b82 */ /* 0x000e620000000a00 */
[----:B------:R-:W-:Y:S02]  /*0b80*/  IADD3 R155, R167, 0x1800, RZ ;  /* 0x00001800a79b7810 */ /* 0x000fe40007ffe0ff */
[----:B------:R-:W-:Y:S01]  /*0b90*/  @P0 LEA.HI.X R9, R159, UR5, RZ, 0x4, P1 ;  /* 0x000000059f090c11 */ /* 0x000fe200088f24ff */
[----:B------:R-:W2:Y:S01]  /*0ba0*/  @P0 LDG.E.128 R16, desc[UR6][R16.64] ;  /* 0x0000000610100981 */ /* 0x000ea2000c1e1d00 */
[----:B------:R-:W-:Y:S02]  /*0bb0*/  @P0 LEA R4, P1, R157, UR4, 0x4 ;  /* 0x000000049d040c11 */ /* 0x000fe4000f8220ff */
[----:B------:R-:W-:Y:S01]  /*0bc0*/  IADD3 R165, R167, 0x2000, RZ ;  /* 0x00002000a7a57810 */ /* 0x000fe20007ffe0ff */
[----:B------:R-:W3:Y:S01]  /*0bd0*/  @!P0 LDC.64 R30, c[0x0][0x230] ;  /* 0x00008c00ff1e8b82 */ /* 0x000ee20000000a00 */
[----:B------:R-:W-:Y:S01]  /*0be0*/  @P0 LEA.HI.X R5, R157, UR5, RZ, 0x4, P1 ;  /* 0x000000059d050c11 */ /* 0x000fe200088f24ff */
[----:B------:R-:W4:Y:S01]  /*0bf0*/  @P0 LDG.E.128 R8, desc[UR6][R8.64] ;  /* 0x0000000608080981 */ /* 0x000f22000c1e1d00 */
[----:B------:R-:W-:-:S02]  /*0c00*/  @P0 LEA R12, P1, R155, UR4, 0x4 ;  /* 0x000000049b0c0c11 */ /* 0x000fc4000f8220ff */
[----:B------:R-:W-:Y:S02]  /*0c10*/  IADD3 R153, R167, 0x2800, RZ ;  /* 0x00002800a7997810 */ /* 0x000fe40007ffe0ff */
[----:B------:R-:W-:Y:S01]  /*0c20*/  @P0 LEA.HI.X R13, R155, UR5, RZ, 0x4, P1 ;  /* 0x000000059b0d0c11 */ /* 0x000fe200088f24ff */
[----:B------:R-:W5:Y:S01]  /*0c30*/  @P0 LDG.E.128 R4, desc[UR6][R4.64] ;  /* 0x0000000604040981 */ /* 0x000f62000c1e1d00 */
[----:B0-----:R-:W-:Y:S01]  /*0c40*/  @P0 IMAD.WIDE.U32 R24, R165, 0x10, R24 ;  /* 0x00000010a5180825 */ /* 0x001fe200078e0018 */
[C---:B------:R-:W-:Y:S01]  /*0c50*/  @P0 LEA R20, P1, R153.reuse, UR4, 0x4 ;  /* 0x0000000499140c11 */ /* 0x040fe2000f8220ff */
[----:B------:R-:W0:Y:S02]  /*0c60*/  @!P0 LDC.64 R28, c[0x0][0x220] ;  /* 0x00008800ff1c8b82 */ /* 0x000e240000000a00 */
[----:B------:R-:W5:Y:S01]  /*0c70*/  @P0 LDG.E.128 R12, desc[UR6][R12.64] ;  /* 0x000000060c0c0981 */ /* 0x000f62000c1e1d00 */
[----:B------:R-:W-:-:S03]  /*0c80*/  @P0 LEA.HI.X R21, R153, UR5, RZ, 0x4, P1 ;  /* 0x0000000599150c11 */ /* 0x000fc600088f24ff */
[----:B------:R-:W5:Y:S02]  /*0c90*/  @P0 LDG.E.128 R24, desc[UR6][R24.64] ;  /* 0x0000000618180981 */ /* 0x000f64000c1e1d00 */
[----:B------:R-:W0:Y:S02]  /*0ca0*/  @!P0 LDC.64 R2, c[0x0][0x220] ;  /* 0x00008800ff028b82 */ /* 0x000e240000000a00 */
[----:B------:R-:W5:Y:S01]  /*0cb0*/  @P0 LDG.E.128 R20, desc[UR6][R20.64] ;  /* 0x0000000614140981 */ /* 0x000f62000c1e1d00 */
[----:B-1----:R-:W-:Y:S01]  /*0cc0*/  @!P0 LEA R32, P1, R167, R32, 0x4 ;  /* 0x00000020a7208211 */ /* 0x002fe200078220ff */
[----:B---3--:R-:W-:Y:S01]  /*0cd0*/  @!P0 IMAD.WIDE R34, R43, 0x4, R30 ;  /* 0x000000042b228825 */ /* 0x008fe200078e021e */
[----:B------:R-:W-:-:S03]  /*0ce0*/  @P0 MOV R0, RZ ;  /* 0x000000ff00000202 */ /* 0x000fc60000000f00 */
[----:B------:R-:W1:Y:S01]  /*0cf0*/  @!P0 LDC.64 R30, c[0x0][0x220] ;  /* 0x00008800ff1e8b82 */ /* 0x000e620000000a00 */
[----:B------:R-:W-:Y:S02]  /*0d00*/  @!P0 LEA.HI.X R33, R167, R33, RZ, 0x4, P1 ;  /* 0x00000021a7218211 */ /* 0x000fe400008f24ff */
[----:B------:R3:W5:Y:S01]  /*0d10*/  @!P0 LDG.E R0, desc[UR6][R34.64] ;  /* 0x0000000622008981 */ /* 0x000762000c1e1900 */
[----:B0-----:R-:W-:-:S04]  /*0d20*/  @!P0 LEA R36, P1, R159, R28, 0x4 ;  /* 0x0000001c9f248211 */ /* 0x001fc800078220ff */
[----:B------:R-:W-:Y:S02]  /*0d30*/  @!P0 LEA.HI.X R37, R159, R29, RZ, 0x4, P1 ;  /* 0x0000001d9f258211 */ /* 0x000fe400008f24ff */
[----:B------:R-:W0:Y:S01]  /*0d40*/  @!P0 LDC.64 R28, c[0x0][0x220] ;  /* 0x00008800ff1c8b82 */ /* 0x000e220000000a00 */
[----:B------:R-:W-:-:S04]  /*0d50*/  @!P0 LEA R160, P1, R157, R2, 0x4 ;  /* 0x000000029da08211 */ /* 0x000fc800078220ff */
[----:B------:R-:W-:-:S03]  /*0d60*/  @!P0 LEA.HI.X R161, R157, R3, RZ, 0x4, P1 ;  /* 0x000000039da18211 */ /* 0x000fc600008f24ff */
[----:B------:R-:W0:Y:S01]  /*0d70*/  @!P0 LDC.64 R2, c[0x0][0x220] ;  /* 0x00008800ff028b82 */ /* 0x000e220000000a00 */
[----:B-1----:R-:W-:-:S07]  /*0d80*/  @!P0 LEA R162, P1, R155, R30, 0x4 ;  /* 0x0000001e9ba28211 */ /* 0x002fce00078220ff */
[----:B---3--:R-:W1:Y:S01]  /*0d90*/  LDC.64 R34, c[0x0][0x268] ;  /* 0x00009a00ff227b82 */ /* 0x008e620000000a00 */
[----:B------:R-:W-:-:S07]  /*0da0*/  @!P0 LEA.HI.X R163, R155, R31, RZ, 0x4, P1 ;  /* 0x0000001f9ba38211 */ /* 0x000fce00008f24ff */
[----:B------:R-:W3:Y:S01]  /*0db0*/  LDC.64 R30, c[0x0][0x238] ;  /* 0x00008e00ff1e7b82 */ /* 0x000ee20000000a00 */
[----:B------:R0:W5:Y:S04]  /*0dc0*/  @!P0 LDG.E.128 R16, desc[UR6][R32.64] ;  /* 0x0000000620108981 */ /* 0x000168000c1e1d00 */
[----:B------:R1:W5:Y:S01]  /*0dd0*/  @!P0 LDG.E.128 R8, desc[UR6][R36.64] ;  /* 0x0000000624088981 */ /* 0x000362000c1e1d00 */
[----:B0-----:R-:W-:-:S03]  /*0de0*/  @!P0 IMAD.WIDE.U32 R32, R165, 0x10, R2 ;  /* 0x00000010a5208825 */ /* 0x001fc600078e0002 */
[----:B------:R3:W5:Y:S01]  /*0df0*/  @!P0 LDG.E.128 R4, desc[UR6][R160.64] ;  /* 0x00000006a0048981 */ /* 0x000762000c1e1d00 */
[----:B-1----:R-:W-:-:S03]  /*0e00*/  @!P0 LEA R36, P1, R153, R28, 0x4 ;  /* 0x0000001c99248211 */ /* 0x002fc600078220ff */
[----:B------:R-:W5:Y:S01]  /*0e10*/  @!P0 LDG.E.128 R12, desc[UR6][R162.64] ;  /* 0x00000006a20c8981 */ /* 0x000f62000c1e1d00 */
[----:B------:R-:W-:-:S03]  /*0e20*/  @!P0 LEA.HI.X R37, R153, R29, RZ, 0x4, P1 ;  /* 0x0000001d99258211 */ /* 0x000fc600008f24ff */
[----:B------:R0:W5:Y:S01]  /*0e30*/  @!P0 LDG.E.128 R24, desc[UR6][R32.64] ;  /* 0x0000000620188981 */ /* 0x000162000c1e1d00 */
[----:B------:R-:W-:-:S03]  /*0e40*/  IMAD.WIDE.U32 R2, R167, 0x8, R34 ;  /* 0x00000008a7027825 */ /* 0x000fc600078e0022 */
[----:B------:R1:W5:Y:S01]  /*0e50*/  @!P0 LDG.E.128 R20, desc[UR6][R36.64] ;  /* 0x0000000624148981 */ /* 0x000362000c1e1d00 */
[----:B---3--:R-:W-:-:S03]  /*0e60*/  IMAD.WIDE R160, R43, 0x4, R30 ;  /* 0x000000042ba07825 */ /* 0x008fc600078e021e */
[----:B------:R-:W3:Y:S01]  /*0e70*/  LDG.E.64 R2, desc[UR6][R2.64] ;  /* 0x0000000602027981 */ /* 0x000ee2000c1e1b00 */
[----:B------:R-:W-:-:S03]  /*0e80*/  IMAD.WIDE.U32 R28, R159, 0x8, R34 ;  /* 0x000000089f1c7825 */ /* 0x000fc600078e0022 */
[----:B------:R2:W3:Y:S01]  /*0e90*/  LDG.E R130, desc[UR6][R160.64] ;  /* 0x00000006a0827981 */ /* 0x0004e2000c1e1900 */
[----:B------:R-:W-:-:S03]  /*0ea0*/  IMAD.WIDE.U32 R30, R157, 0x8, R34 ;  /* 0x000000089d1e7825 */ /* 0x000fc600078e0022 */
[----:B------:R-:W3:Y:S01]  /*0eb0*/  LDG.E.64 R28, desc[UR6][R28.64] ;  /* 0x000000061c1c7981 */ /* 0x000ee2000c1e1b00 */
[----:B0-----:R-:W-:-:S03]  /*0ec0*/  IMAD.WIDE.U32 R32, R165, 0x8, R34 ;  /* 0x00000008a5207825 */ /* 0x001fc600078e0022 */
[----:B------:R-:W3:Y:S01]  /*0ed0*/  LDG.E.64 R30, desc[UR6][R30.64] ;  /* 0x000000061e1e7981 */ /* 0x000ee2000c1e1b00 */
[----:B-1----:R-:W-:-:S03]  /*0ee0*/  IMAD.WIDE.U32 R36, R155, 0x8, R34 ;  /* 0x000000089b247825 */ /* 0x002fc600078e0022 */
[----:B------:R-:W3:Y:S01]  /*0ef0*/  LDG.E.64 R32, desc[UR6][R32.64] ;  /* 0x0000000620207981 */ /* 0x000ee2000c1e1b00 */
[----:B------:R-:W-:-:S03]  /*0f00*/  IMAD.WIDE.U32 R34, R153, 0x8, R34 ;  /* 0x0000000899227825 */ /* 0x000fc600078e0022 */
[----:B------:R-:W3:Y:S04]  /*0f10*/  LDG.E.64 R36, desc[UR6][R36.64] ;  /* 0x0000000624247981 */ /* 0x000ee8000c1e1b00 */
[----:B------:R-:W3:Y:S01]  /*0f20*/  LDG.E.64 R34, desc[UR6][R34.64] ;  /* 0x0000000622227981 */ /* 0x000ee2000c1e1b00 */
[----:B------:R-:W0:Y:S08]  /*0f30*/  @P0 MUFU.RCP R163, R102 ;  /* 0x0000006600a30308 */ /* 0x000e300000001000 */
[----:B------:R-:W-:Y:S08]  /*0f40*/  @P0 MUFU.RCP R152, R121 ;  /* 0x0000007900980308 */ /* 0x000ff00000001000 */
[----:B------:R-:W1:Y:S08]  /*0f50*/  @P0 MUFU.RCP R179, R123 ;  /* 0x0000007b00b30308 */ /* 0x000e700000001000 */
[----:B--2---:R-:W2:Y:S08]  /*0f60*/  @P0 MUFU.RCP R161, R128 ;  /* 0x0000008000a10308 */ /* 0x004eb00000001000 */
[----:B------:R-:W2:Y:S08]  /*0f70*/  @P0 MUFU.RCP R181, R99 ;  /* 0x0000006300b50308 */ /* 0x000eb00000001000 */
[----:B------:R-:W2:Y:S01]  /*0f80*/  @P0 MUFU.RCP R189, R96 ;  /* 0x0000006000bd0308 */ /* 0x000ea20000001000 */
[----:B------:R-:W-:-:S07]  /*0f90*/  LOP3.LUT P1, RZ, R132, 0xff, RZ, 0xc0, !PT ;  /* 0x000000ff84ff7812 */ /* 0x000fce000782c0ff */
[----:B------:R-:W2:Y:S08]  /*0fa0*/  @P0 MUFU.RCP R146, R100 ;  /* 0x0000006400920308 */ /* 0x000eb00000001000 */
        /* <DEDUP_REMOVED lines=9> */
[----:B------:R-:W3:Y:S08]  /*1040*/  @P0 MUFU.RCP R156, R117 ;  /* 0x00000075009c0308 */ /* 0x000ef00000001000 */
[----:B------:R-:W3:Y:S08]  /*1050*/  @P0 MUFU.RCP R169, R125 ;  /* 0x0000007d00a90308 */ /* 0x000ef00000001000 */
[----:B------:R-:W3:Y:S08]  /*1060*/  @P0 MUFU.RCP R167, R101 ;  /* 0x0000006500a70308 */ /* 0x000ef00000001000 */
[----:B------:R-:W-:Y:S01]  /*1070*/  @P0 MUFU.RCP R158, R115 ;  /* 0x00000073009e0308 */ /* 0x000fe20000001000 */
[----:B------:R-:W-:Y:S01]  /*1080*/  @P0 FADD.FTZ R134, -R126, R17 ;  /* 0x000000117e860221 */ /* 0x000fe20000010100 */
[----:B------:R-:W-:-:S03]  /*1090*/  @P0 FADD.FTZ R132, -R151, R16 ;  /* 0x0000001097840221 */ /* 0x000fc60000010100 */
[----:B0-----:R-:W-:Y:S01]  /*10a0*/  @P0 FMUL.FTZ R134, R134, R163 ;  /* 0x000000a386860220 */ /* 0x001fe20000410000 */
[----:B----4-:R-:W-:Y:S01]  /*10b0*/  @P0 FADD.FTZ R142, -R145, R10 ;  /* 0x0000000a918e0221 */ /* 0x010fe20000010100 */
[----:B------:R-:W-:Y:S01]  /*10c0*/  @P0 FADD.FTZ R144, -R120, R11 ;  /* 0x0000000b78900221 */ /* 0x000fe20000010100 */
[----:B-----5:R-:W-:Y:S02]  /*10d0*/  @P0 FADD.FTZ R163, -R143, R4 ;  /* 0x000000048fa30221 */ /* 0x020fe40000010100 */
[----:B-1----:R-:W-:Y:S01]  /*10e0*/  @P0 FMUL.FTZ R142, R142, R179 ;  /* 0x000000b38e8e0220 */ /* 0x002fe20000410000 */
[----:B--2---:R-:W-:Y:S01]  /*10f0*/  @P0 FMUL.FTZ R132, R132, R161 ;  /* 0x000000a184840220 */ /* 0x004fe20000410000 */
[----:B------:R-:W-:Y:S01]  /*1100*/  @P0 FMUL.FTZ R163, R163, R152 ;  /* 0x00000098a3a30220 */ /* 0x000fe20000410000 */
[----:B------:R-:W-:Y:S01]  /*1110*/  @P0 FADD.FTZ R152, -R114, R13 ;  /* 0x0000000d72980221 */ /* 0x000fe20000010100 */
[----:B------:R-:W-:Y:S01]  /*1120*/  @!P0 FADD.FTZ R179, R4, -R0 ;  /* 0x8000000004b38221 */ /* 0x000fe20000010000 */
[----:B------:R-:W-:Y:S01]  /*1130*/  @P0 FADD.FTZ R161, -R122, R9 ;  /* 0x000000097aa10221 */ /* 0x000fe20000010100 */
[----:B------:R-:W-:Y:S01]  /*1140*/  @P0 FMUL.FTZ R144, R144, R181 ;  /* 0x000000b590900220 */ /* 0x000fe20000410000 */
[----:B------:R-:W-:Y:S01]  /*1150*/  @P0 FADD.FTZ R4, -R135, R24 ;  /* 0x0000001887040221 */ /* 0x000fe20000010100 */
[----:B------:R-:W-:Y:S01]  /*1160*/  @P0 FADD.FTZ R154, -R112, R15 ;  /* 0x0000000f709a0221 */ /* 0x000fe20000010100 */
[----:B------:R-:W-:Y:S01]  /*1170*/  @!P0 FADD.FTZ R171, R16, -R0 ;  /* 0x8000000010ab8221 */ /* 0x000fe20000010000 */
[----:B------:R-:W-:Y:S01]  /*1180*/  @P0 FADD.FTZ R148, -R141, R6 ;  /* 0x000000068d940221 */ /* 0x000fe20000010100 */
[----:B------:R-:W-:Y:S01]  /*1190*/  @!P0 FADD.FTZ R181, R6, -R0 ;  /* 0x8000000006b58221 */ /* 0x000fe20000010000 */
[----:B------:R-:W-:Y:S01]  /*11a0*/  @P0 FADD.FTZ R150, -R116, R7 ;  /* 0x0000000774960221 */ /* 0x000fe20000010100 */
[----:B------:R-:W-:Y:S01]  /*11b0*/  @P0 FMUL.FTZ R152, R152, R189 ;  /* 0x000000bd98980220 */ /* 0x000fe20000410000 */
[----:B------:R-:W0:Y:S01]  /*11c0*/  @P0 MUFU.RCP R16, R109 ;  /* 0x0000006d00100308 */ /* 0x000e220000001000 */
[----:B------:R-:W-:Y:S01]  /*11d0*/  @P0 FADD.FTZ R6, -R110, R25 ;  /* 0x000000196e060221 */ /* 0x000fe20000010100 */
[----:B------:R-:W-:Y:S01]  /*11e0*/  @!P0 FADD.FTZ R189, R25, -R0 ;  /* 0x8000000019bd8221 */ /* 0x000fe20000010000 */
[----:B------:R-:W-:Y:S01]  /*11f0*/  @P0 FADD.FTZ R140, -R147, R8 ;  /* 0x00000008938c0221 */ /* 0x000fe20000010100 */
[----:B------:R-:W-:Y:S01]  /*1200*/  @!P0 FADD.FTZ R175, R8, -R0 ;  /* 0x8000000008af8221 */ /* 0x000fe20000010000 */
[----:B------:R-:W-:Y:S01]  /*1210*/  @P0 FMUL.FTZ R161, R161, R146 ;  /* 0x00000092a1a10220 */ /* 0x000fe20000410000 */
[----:B------:R-:W-:Y:S01]  /*1220*/  @P0 FMUL.FTZ R25, R4, R195 ;  /* 0x000000c304190220 */ /* 0x000fe20000410000 */
[----:B------:R-:W-:Y:S01]  /*1230*/  @P0 FADD.FTZ R136, -R149, R18 ;  /* 0x0000001295880221 */ /* 0x000fe20000010100 */
[----:B------:R-:W-:Y:S01]  /*1240*/  @P0 FADD.FTZ R146, -R118, R5 ;  /* 0x0000000576920221 */ /* 0x000fe20000010100 */
[----:B------:R-:W-:Y:S01]  /*1250*/  @P0 FMUL.FTZ R154, R154, R191 ;  /* 0x000000bf9a9a0220 */ /* 0x000fe20000410000 */
[----:B------:R-:W-:Y:S01]  /*1260*/  @P0 FADD.FTZ R8, -R133, R26 ;  /* 0x0000001a85080221 */ /* 0x000fe20000010100 */
[----:B------:R-:W-:Y:S01]  /*1270*/  @P0 FADD.FTZ R4, -R106, R21 ;  /* 0x000000156a040221 */ /* 0x000fe20000010100 */
[----:B------:R-:W-:Y:S01]  /*1280*/  @P0 FMUL.FTZ R150, R150, R187 ;  /* 0x000000bb96960220 */ /* 0x000fe20000410000 */
[--C-:B------:R-:W-:Y:S01]  /*1290*/  @!P0 FADD.FTZ R191, R26, -R0.reuse ;  /* 0x800000001abf8221 */ /* 0x100fe20000010000 */
[----:B------:R-:W-:Y:S01]  /*12a0*/  @!P0 FADD.FTZ R187, R24, -R0 ;  /* 0x8000000018bb8221 */ /* 0x000fe20000010000 */
[----:B------:R-:W-:Y:S01]  /*12b0*/  @P0 FMUL.FTZ R26, R6, R197 ;  /* 0x000000c5061a0220 */ /* 0x000fe20000410000 */
[----:B------:R-:W-:Y:S01]  /*12c0*/  @P0 FADD.FTZ R24, -R108, R27 ;  /* 0x0000001b6c180221 */ /* 0x000fe20000010100 */
[----:B------:R-:W-:Y:S01]  /*12d0*/  @!P0 FADD.FTZ R193, R27, -R0 ;  /* 0x800000001bc18221 */ /* 0x000fe20000010000 */
[----:B------:R-:W-:Y:S01]  /*12e0*/  @P0 FADD.FTZ R6, -R129, R22 ;  /* 0x0000001681060221 */ /* 0x000fe20000010100 */
[----:B------:R-:W-:Y:S01]  /*12f0*/  @!P0 FADD.FTZ R197, R22, -R0 ;  /* 0x8000000016c58221 */ /* 0x000fe20000010000 */
[----:B------:R-:W-:Y:S01]  /*1300*/  @P0 FADD.FTZ R138, -R124, R19 ;  /* 0x000000137c8a0221 */ /* 0x000fe20000010100 */
[----:B------:R-:W-:Y:S01]  /*1310*/  @P0 FMUL.FTZ R136, R136, R165 ;  /* 0x000000a588880220 */ /* 0x000fe20000410000 */
[----:B------:R-:W-:Y:S01]  /*1320*/  @P0 FMUL.FTZ R146, R146, R183 ;  /* 0x000000b792920220 */ /* 0x000fe20000410000 */
[----:B------:R-:W-:Y:S01]  /*1330*/  @P0 FMUL.FTZ R148, R148, R185 ;  /* 0x000000b994940220 */ /* 0x000fe20000410000 */
[----:B------:R-:W-:Y:S01]  /*1340*/  @P0 FMUL.FTZ R27, R8, R199 ;  /* 0x000000c7081b0220 */ /* 0x000fe20000410000 */
        /* <DEDUP_REMOVED lines=10> */
[--C-:B------:R-:W-:Y:S01]  /*13f0*/  @!P0 FADD.FTZ R183, R12, -R0.reuse ;  /* 0x800000000cb78221 */ /* 0x100fe20000010000 */
[--C-:B------:R-:W-:Y:S01]  /*1400*/  @!P0 FADD.FTZ R13, R13, -R0.reuse ;  /* 0x800000000d0d8221 */ /* 0x100fe20000010000 */
[----:B------:R-:W-:Y:S01]  /*1410*/  @!P0 FADD.FTZ R185, R14, -R0 ;  /* 0x800000000eb98221 */ /* 0x000fe20000010000 */
[--C-:B------:R-:W-:Y:S01]  /*1420*/  @!P0 FADD.FTZ R15, R15, -R0.reuse ;  /* 0x800000000f0f8221 */ /* 0x100fe20000010000 */
[----:B------:R-:W-:Y:S01]  /*1430*/  @!P0 FADD.FTZ R195, R20, -R0 ;  /* 0x8000000014c38221 */ /* 0x000fe20000010000 */
[--C-:B------:R-:W-:Y:S01]  /*1440*/  @!P0 FADD.FTZ R21, R21, -R0.reuse ;  /* 0x8000000015158221 */ /* 0x100fe20000010000 */
[----:B------:R-:W-:Y:S01]  /*1450*/  @!P0 FADD.FTZ R199, R23, -R0 ;  /* 0x8000000017c78221 */ /* 0x000fe20000010000 */
[----:B---3--:R-:W-:-:S02]  /*1460*/  MOV R4, R3 ;  /* 0x0000000300047202 */ /* 0x008fc40000000f00 */
[----:B------:R-:W-:Y:S01]  /*1470*/  MOV R0, R2 ;  /* 0x0000000200007202 */ /* 0x000fe20000000f00 */
[----:B------:R-:W-:Y:S01]  /*1480*/  @P0 FMUL.FTZ R165, R165, R156 ;  /* 0x0000009ca5a50220 */ /* 0x000fe20000410000 */
[--C-:B------:R-:W-:Y:S01]  /*1490*/  SHF.R.U32.HI R8, RZ, 0x10, R3.reuse ;  /* 0x00000010ff087819 */ /* 0x100fe20000011603 */
[----:B------:R-:W-:Y:S01]  /*14a0*/  @P0 FMUL.FTZ R140, R140, R169 ;  /* 0x000000a98c8c0220 */ /* 0x000fe20000410000 */
[----:B------:R-:W-:Y:S01]  /*14b0*/  SHF.L.U32 R4, R4, 0x10, RZ ;  /* 0x0000001004047819 */ /* 0x000fe200000006ff */
[----:B------:R-:W-:Y:S01]  /*14c0*/  @!P0 FMUL.FTZ R136, R130, R173 ;  /* 0x000000ad82888220 */ /* 0x000fe20000410000 */
[----:B------:R-:W-:Y:S01]  /*14d0*/  SHF.R.U64 R156, R2, 0x10, R3 ;  /* 0x00000010029c7819 */ /* 0x000fe20000001203 */
[----:B------:R-:W-:Y:S01]  /*14e0*/  @P0 FMUL.FTZ R138, R138, R167 ;  /* 0x000000a78a8a0220 */ /* 0x000fe20000410000 */
[----:B------:R-:W-:Y:S01]  /*14f0*/  SHF.L.U32 R0, R0, 0x10, RZ ;  /* 0x0000001000007819 */ /* 0x000fe200000006ff */
[----:B------:R-:W-:Y:S01]  /*1500*/  @P0 FADD.FTZ R169, -R131, R20 ;  /* 0x0000001483a90221 */ /* 0x000fe20000010100 */
[C---:B------:R-:W-:Y:S01]  /*1510*/  @!P0 FMUL.FTZ R132, R130.reuse, R171 ;  /* 0x000000ab82848220 */ /* 0x040fe20000410000 */
[----:B------:R-:W-:Y:S01]  /*1520*/  MOV R3, R28 ;  /* 0x0000001c00037202 */ /* 0x000fe20000000f00 */
[----:B------:R-:W-:Y:S01]  /*1530*/  @P0 FADD.FTZ R167, -R137, R14 ;  /* 0x0000000e89a70221 */ /* 0x000fe20000010100 */
[C---:B------:R-:W-:Y:S01]  /*1540*/  @!P0 FMUL.FTZ R161, R130.reuse, R9 ;  /* 0x0000000982a18220 */ /* 0x040fe20000410000 */
[----:B------:R-:W-:Y:S01]  /*1550*/  @!P0 FMUL.FTZ R146, R130, R5 ;  /* 0x0000000582928220 */ /* 0x000fe20000410000 */
[----:B------:R-:W-:Y:S01]  /*1560*/  SHF.L.U32 R8, R8, 0x10, RZ ;  /* 0x0000001008087819 */ /* 0x000fe200000006ff */
[----:B------:R-:W-:Y:S01]  /*1570*/  @!P0 FMUL.FTZ R138, R130, R19 ;  /* 0x00000013828a8220 */ /* 0x000fe20000410000 */
[----:B------:R-:W-:Y:S01]  /*1580*/  SHF.R.U64 R12, R28, 0x10, R29 ;  /* 0x000000101c0c7819 */ /* 0x000fe2000000121d */
[C---:B------:R-:W-:Y:S01]  /*1590*/  FADD.FTZ R86, R4.reuse, R86 ;  /* 0x0000005604567221 */ /* 0x040fe20000010000 */
[----:B------:R-:W-:Y:S01]  /*15a0*/  MOV R5, R29 ;  /* 0x0000001d00057202 */ /* 0x000fe20000000f00 */
[----:B------:R-:W-:Y:S01]  /*15b0*/  FFMA.FTZ R87, R4, R136, R87 ;  /* 0x0000008804577223 */ /* 0x000fe20000010057 */
[----:B------:R-:W-:-:S02]  /*15c0*/  SHF.R.U32.HI R10, RZ, 0x10, R29 ;  /* 0x00000010ff0a7819 */ /* 0x000fc4000001161d */
[--C-:B------:R-:W-:Y:S02]  /*15d0*/  SHF.R.U64 R173, R30, 0x10, R31.reuse ;  /* 0x000000101ead7819 */ /* 0x100fe4000000121f */
[----:B------:R-:W-:Y:S02]  /*15e0*/  MOV R9, R31 ;  /* 0x0000001f00097202 */ /* 0x000fe40000000f00 */
[----:B------:R-:W-:Y:S01]  /*15f0*/  SHF.R.U32.HI R14, RZ, 0x10, R31 ;  /* 0x00000010ff0e7819 */ /* 0x000fe2000001161f */
[----:B------:R-:W-:Y:S01]  /*1600*/  FMUL.FTZ R31, R127, R4 ;  /* 0x000000047f1f7220 */ /* 0x000fe20000410000 */
[----:B------:R-:W-:Y:S01]  /*1610*/  SHF.L.U32 R29, R156, 0x10, RZ ;  /* 0x000000109c1d7819 */ /* 0x000fe200000006ff */
[----:B0-----:R-:W-:Y:S01]  /*1620*/  @P0 FMUL.FTZ R169, R169, R16 ;  /* 0x00000010a9a90220 */ /* 0x001fe20000410000 */
[----:B------:R-:W-:Y:S01]  /*1630*/  @!P0 FMUL.FTZ R134, R130, R17 ;  /* 0x0000001182868220 */ /* 0x000fe20000410000 */
[C---:B------:R-:W-:Y:S01]  /*1640*/  FADD.FTZ R90, R0.reuse, R90 ;  /* 0x0000005a005a7221 */ /* 0x040fe20000010000 */
[----:B------:R-:W-:Y:S01]  /*1650*/  FFMA.FTZ R103, R0, R132, R103 ;  /* 0x0000008400677223 */ /* 0x000fe20000010067 */
[----:B------:R-:W-:Y:S01]  /*1660*/  SHF.L.U32 R4, R3, 0x10, RZ ;  /* 0x0000001003047819 */ /* 0x000fe200000006ff */
[----:B------:R-:W-:Y:S01]  /*1670*/  @!P0 FMUL.FTZ R140, R130, R175 ;  /* 0x000000af828c8220 */ /* 0x000fe20000410000 */
[--C-:B------:R-:W-:Y:S01]  /*1680*/  SHF.R.U64 R28, R32, 0x10, R33.reuse ;  /* 0x00000010201c7819 */ /* 0x100fe20000001221 */
[----:B------:R-:W-:Y:S01]  /*1690*/  FMUL.FTZ R0, R128, R0 ;  /* 0x0000000080007220 */ /* 0x000fe20000410000 */
[----:B------:R-:W-:Y:S01]  /*16a0*/  MOV R16, R33 ;  /* 0x0000002100107202 */ /* 0x000fe20000000f00 */
[C---:B------:R-:W-:Y:S01]  /*16b0*/  FADD.FTZ R84, R8.reuse, R84 ;  /* 0x0000005408547221 */ /* 0x040fe20000010000 */
[----:B------:R-:W-:Y:S01]  /*16c0*/  SHF.R.U32.HI R160, RZ, 0x10, R33 ;  /* 0x00000010ffa07819 */ /* 0x000fe20000011621 */
[----:B------:R-:W-:Y:S01]  /*16d0*/  FFMA.FTZ R85, R8, R138, R85 ;  /* 0x0000008a08557223 */ /* 0x000fe20000010055 */
[----:B------:R-:W-:Y:S01]  /*16e0*/  FMUL.FTZ R33, R101, R8 ;  /* 0x0000000865217220 */ /* 0x000fe20000410000 */
[C---:B------:R-:W-:Y:S01]  /*16f0*/  @!P0 FMUL.FTZ R154, R130.reuse, R15 ;  /* 0x0000000f829a8220 */ /* 0x040fe20000410000 */
[----:B------:R-:W-:Y:S01]  /*1700*/  SHF.L.U32 R8, R5, 0x10, RZ ;  /* 0x0000001005087819 */ /* 0x000fe200000006ff */
[----:B------:R-:W-:Y:S01]  /*1710*/  @!P0 FMUL.FTZ R142, R130, R177 ;  /* 0x000000b1828e8220 */ /* 0x000fe20000410000 */
[----:B------:R-:W-:Y:S01]  /*1720*/  MOV R15, R32 ;  /* 0x00000020000f7202 */ /* 0x000fe20000000f00 */
[C---:B------:R-:W-:Y:S01]  /*1730*/  FADD.FTZ R88, R29.reuse, R88 ;  /* 0x000000581d587221 */ /* 0x040fe20000010000 */
[----:B------:R-:W-:Y:S01]  /*1740*/  SHF.R.U64 R162, R34, 0x10, R35 ;  /* 0x0000001022a27819 */ /* 0x000fe20000001223 */
[----:B------:R-:W-:Y:S01]  /*1750*/  FFMA.FTZ R89, R29, R134, R89 ;  /* 0x000000861d597223 */ /* 0x000fe20000010059 */
[----:B------:R-:W-:Y:S01]  /*1760*/  MOV R19, R35 ;  /* 0x0000002300137202 */ /* 0x000fe20000000f00 */
[----:B------:R-:W-:Y:S01]  /*1770*/  FMUL.FTZ R29, R102, R29 ;  /* 0x0000001d661d7220 */ /* 0x000fe20000410000 */
[----:B------:R-:W-:Y:S01]  /*1780*/  SHF.R.U32.HI R164, RZ, 0x10, R35 ;  /* 0x00000010ffa47819 */ /* 0x000fe20000011623 */
[----:B------:R-:W-:Y:S01]  /*1790*/  FADD.FTZ R32, RZ, R0 ;  /* 0x00000000ff207221 */ /* 0x000fe20000010000 */
[C---:B------:R-:W-:Y:S01]  /*17a0*/  FADD.FTZ R81, R4.reuse, R81 ;  /* 0x0000005104517221 */ /* 0x040fe20000010000 */
[----:B------:R-:W-:Y:S01]  /*17b0*/  FFMA.FTZ R83, R4, R140, R83 ;  /* 0x0000008c04537223 */ /* 0x000fe20000010053 */
[----:B------:R-:W-:Y:S01]  /*17c0*/  FMUL.FTZ R35, R125, R4 ;  /* 0x000000047d237220 */ /* 0x000fe20000410000 */
[C---:B------:R-:W-:Y:S01]  /*17d0*/  @!P0 FMUL.FTZ R152, R130.reuse, R13 ;  /* 0x0000000d82988220 */ /* 0x040fe20000410000 */
[----:B------:R-:W-:Y:S01]  /*17e0*/  @!P0 FMUL.FTZ R22, R130, R21 ;  /* 0x0000001582168220 */ /* 0x000fe20000410000 */
[----:B------:R-:W-:Y:S01]  /*17f0*/  FFMA.FTZ R4, R0, R132, RZ ;  /* 0x0000008400047223 */ /* 0x000fe200000100ff */
[----:B------:R-:W-:Y:S01]  /*1800*/  SHF.R.U64 R21, R36, 0x10, R37 ;  /* 0x0000001024157819 */ /* 0x000fe20000001225 */
[C---:B------:R-:W-:Y:S01]  /*1810*/  FADD.FTZ R78, R8.reuse, R78 ;  /* 0x0000004e084e7221 */ /* 0x040fe20000010000 */
[----:B------:R-:W-:Y:S01]  /*1820*/  MOV R13, R37 ;  /* 0x00000025000d7202 */ /* 0x000fe20000000f00 */
[----:B------:R-:W-:Y:S01]  /*1830*/  FFMA.FTZ R79, R8, R142, R79 ;  /* 0x0000008e084f7223 */ /* 0x000fe2000001004f */
[----:B------:R-:W-:Y:S01]  /*1840*/  SHF.R.U32.HI R18, RZ, 0x10, R37 ;  /* 0x00000010ff127819 */ /* 0x000fe20000011625 */
[----:B------:R-:W-:Y:S01]  /*1850*/  FMUL.FTZ R37, R123, R8 ;  /* 0x000000087b257220 */ /* 0x000fe20000410000 */
[----:B------:R-:W-:Y:S01]  /*1860*/  FADD.FTZ R8, R32, R29 ;  /* 0x0000001d20087221 */ /* 0x000fe20000010000 */
[----:B------:R-:W-:Y:S01]  /*1870*/  FFMA.FTZ R4, R29, R134, R4 ;  /* 0x000000861d047223 */ /* 0x000fe20000010004 */
[----:B------:R-:W-:Y:S01]  /*1880*/  @!P0 FMUL.FTZ R150, R130, R7 ;  /* 0x0000000782968220 */ /* 0x000fe20000410000 */
[----:B------:R-:W-:Y:S01]  /*1890*/  MOV R7, R30 ;  /* 0x0000001e00077202 */ /* 0x000fe20000000f00 */
[----:B------:R-:W-:Y:S01]  /*18a0*/  FADD.FTZ R8, R8, R31 ;  /* 0x0000001f08087221 */ /* 0x000fe20000010000 */
[----:B------:R-:W-:Y:S01]  /*18b0*/  FFMA.FTZ R4, R31, R136, R4 ;  /* 0x000000881f047223 */ /* 0x000fe20000010004 */
[----:B------:R-:W-:Y:S01]  /*18c0*/  SHF.L.U32 R3, R12, 0x10, RZ ;  /* 0x000000100c037819 */ /* 0x000fe200000006ff */
[----:B------:R-:W-:Y:S01]  /*18d0*/  @!P0 FMUL.FTZ R163, R130, R179 ;  /* 0x000000b382a38220 */ /* 0x000fe20000410000 */
[----:B------:R-:W-:Y:S01]  /*18e0*/  SHF.L.U32 R7, R7, 0x10, RZ ;  /* 0x0000001007077819 */ /* 0x000fe200000006ff */
[----:B------:R-:W-:Y:S01]  /*18f0*/  FADD.FTZ R8, R8, R33 ;  /* 0x0000002108087221 */ /* 0x000fe20000010000 */
[----:B------:R-:W-:Y:S01]  /*1900*/  FFMA.FTZ R4, R33, R138, R4 ;  /* 0x0000008a21047223 */ /* 0x000fe20000010004 */
[C---:B------:R-:W-:Y:S01]  /*1910*/  FADD.FTZ R80, R3.reuse, R80 ;  /* 0x0000005003507221 */ /* 0x040fe20000010000 */
[----:B------:R-:W-:Y:S01]  /*1920*/  FFMA.FTZ R82, R3, R161, R82 ;  /* 0x000000a103527223 */ /* 0x000fe20000010052 */
[----:B------:R-:W-:Y:S01]  /*1930*/  FMUL.FTZ R30, R100, R3 ;  /* 0x00000003641e7220 */ /* 0x000fe20000410000 */
[C---:B------:R-:W-:Y:S01]  /*1940*/  FADD.FTZ R74, R7.reuse, R74 ;  /* 0x0000004a074a7221 */ /* 0x040fe20000010000 */
[----:B------:R-:W-:Y:S01]  /*1950*/  FFMA.FTZ R76, R7, R163, R76 ;  /* 0x000000a3074c7223 */ /* 0x000fe2000001004c */
[----:B------:R-:W-:Y:S01]  /*1960*/  FMUL.FTZ R32, R121, R7 ;  /* 0x0000000779207220 */ /* 0x000fe20000410000 */
[----:B------:R-:W-:Y:S01]  /*1970*/  FADD.FTZ R3, R8, R35 ;  /* 0x0000002308037221 */ /* 0x000fe20000010000 */
[----:B------:R-:W-:Y:S01]  /*1980*/  FFMA.FTZ R7, R35, R140, R4 ;  /* 0x0000008c23077223 */ /* 0x000fe20000010004 */
[----:B------:R-:W-:-:S02]  /*1990*/  SHF.L.U32 R10, R10, 0x10, RZ ;  /* 0x000000100a0a7819 */ /* 0x000fc400000006ff */
[----:B------:R-:W-:Y:S01]  /*19a0*/  FADD.FTZ R4, R3, R30 ;  /* 0x0000001e03047221 */ /* 0x000fe20000010000 */
[----:B------:R-:W-:Y:S01]  /*19b0*/  FFMA.FTZ R8, R30, R161, R7 ;  /* 0x000000a11e087223 */ /* 0x000fe20000010007 */
[----:B------:R-:W-:Y:S01]  /*19c0*/  @!P0 FMUL.FTZ R144, R130, R11 ;  /* 0x0000000b82908220 */ /* 0x000fe20000410000 */
[----:B------:R-:W-:Y:S01]  /*19d0*/  FMUL.FTZ R171, R99, R10 ;  /* 0x0000000a63ab7220 */ /* 0x000fe20000410000 */
[----:B------:R-:W-:Y:S01]  /*19e0*/  FADD.FTZ R4, R4, R37 ;  /* 0x0000002504047221 */ /* 0x000fe20000010000 */
[----:B------:R-:W-:Y:S01]  /*19f0*/  FFMA.FTZ R8, R37, R142, R8 ;  /* 0x0000008e25087223 */ /* 0x000fe20000010008 */
[----:B------:R-:W-:Y:S02]  /*1a00*/  SHF.L.U32 R173, R173, 0x10, RZ ;  /* 0x00000010adad7819 */ /* 0x000fe400000006ff */
[----:B------:R-:W-:Y:S01]  /*1a10*/  FADD.FTZ R3, R4, R171 ;  /* 0x000000ab04037221 */ /* 0x000fe20000010000 */
[----:B------:R-:W-:Y:S01]  /*1a20*/  FFMA.FTZ R7, R171, R144, R8 ;  /* 0x00000090ab077223 */ /* 0x000fe20000010008 */
[----:B------:R-:W-:Y:S01]  /*1a30*/  SHF.L.U32 R12, R9, 0x10, RZ ;  /* 0x00000010090c7819 */ /* 0x000fe200000006ff */
[C---:B------:R-:W-:Y:S01]  /*1a40*/  FADD.FTZ R72, R173.reuse, R72 ;  /* 0x00000048ad487221 */ /* 0x040fe20000010000 */
[----:B------:R-:W-:Y:S01]  /*1a50*/  FFMA.FTZ R73, R173, R146, R73 ;  /* 0x00000092ad497223 */ /* 0x000fe20000010049 */
[----:B------:R-:W-:Y:S01]  /*1a60*/  FMUL.FTZ R173, R98, R173 ;  /* 0x000000ad62ad7220 */ /* 0x000fe20000410000 */
[----:B------:R-:W-:Y:S01]  /*1a70*/  FADD.FTZ R4, R3, R32 ;  /* 0x0000002003047221 */ /* 0x000fe20000010000 */
[----:B------:R-:W-:Y:S01]  /*1a80*/  FFMA.FTZ R8, R32, R163, R7 ;  /* 0x000000a320087223 */ /* 0x000fe20000010007 */
[----:B------:R-:W-:Y:S01]  /*1a90*/  MOV R11, R36 ;  /* 0x00000024000b7202 */ /* 0x000fe20000000f00 */
[----:B------:R-:W-:Y:S01]  /*1aa0*/  FMUL.FTZ R175, R119, R12 ;  /* 0x0000000c77af7220 */ /* 0x000fe20000410000 */
[----:B------:R-:W-:Y:S01]  /*1ab0*/  SHF.L.U32 R14, R14, 0x10, RZ ;  /* 0x000000100e0e7819 */ /* 0x000fe200000006ff */
[----:B------:R-:W-:Y:S01]  /*1ac0*/  FADD.FTZ R4, R4, R173 ;  /* 0x000000ad04047221 */ /* 0x000fe20000010000 */
[----:B------:R-:W-:Y:S01]  /*1ad0*/  @!P0 FMUL.FTZ R148, R130, R181 ;  /* 0x000000b582948220 */ /* 0x000fe20000410000 */
[----:B------:R-:W-:Y:S01]  /*1ae0*/  FFMA.FTZ R8, R173, R146, R8 ;  /* 0x00000092ad087223 */ /* 0x000fe20000010008 */
[----:B------:R-:W-:Y:S01]  /*1af0*/  SHF.L.U32 R11, R11, 0x10, RZ ;  /* 0x000000100b0b7819 */ /* 0x000fe200000006ff */
[----:B------:R-:W-:Y:S01]  /*1b00*/  FMUL.FTZ R177, R97, R14 ;  /* 0x0000000e61b17220 */ /* 0x000fe20000410000 */
[----:B------:R-:W-:Y:S01]  /*1b10*/  FADD.FTZ R4, R4, R175 ;  /* 0x000000af04047221 */ /* 0x000fe20000010000 */
[----:B------:R-:W-:Y:S01]  /*1b20*/  FFMA.FTZ R8, R175, R148, R8 ;  /* 0x00000094af087223 */ /* 0x000fe20000010008 */
[----:B------:R-:W-:Y:S01]  /*1b30*/  SHF.L.U32 R5, R16, 0x10, RZ ;  /* 0x0000001010057819 */ /* 0x000fe200000006ff */
        /* <DEDUP_REMOVED lines=10> */
[----:B------:R-:W-:Y:S01]  /*1be0*/  @P0 FMUL.FTZ R167, R167, R158 ;  /* 0x0000009ea7a70220 */ /* 0x000fe20000410000 */
[----:B------:R-:W-:Y:S01]  /*1bf0*/  FMUL.FTZ R156, R115, R13 ;  /* 0x0000000d739c7220 */ /* 0x000fe20000410000 */
[----:B------:R-:W-:Y:S01]  /*1c00*/  FADD.FTZ R3, R4, R183 ;  /* 0x000000b704037221 */ /* 0x000fe20000010000 */
[----:B------:R-:W0:Y:S01]  /*1c10*/  @P0 MUFU.RCP R201, R93 ;  /* 0x0000005d00c90308 */ /* 0x000e220000001000 */
[C---:B------:R-:W-:Y:S01]  /*1c20*/  @!P0 FMUL.FTZ R167, R130.reuse, R185 ;  /* 0x000000b982a78220 */ /* 0x040fe20000410000 */
[----:B------:R-:W-:Y:S01]  /*1c30*/  FFMA.FTZ R7, R183, R152, R8 ;  /* 0x00000098b7077223 */ /* 0x000fe20000010008 */
[----:B------:R-:W-:Y:S01]  /*1c40*/  SHF.L.U32 R15, R15, 0x10, RZ ;  /* 0x000000100f0f7819 */ /* 0x000fe200000006ff */
[----:B------:R-:W-:Y:S01]  /*1c50*/  @!P0 FMUL.FTZ R27, R130, R191 ;  /* 0x000000bf821b8220 */ /* 0x000fe20000410000 */
[----:B------:R-:W-:Y:S01]  /*1c60*/  FMUL.FTZ R185, R95, R18 ;  /* 0x000000125fb97220 */ /* 0x000fe20000410000 */
[----:B------:R-:W-:Y:S01]  /*1c70*/  FADD.FTZ R4, R3, R156 ;  /* 0x0000009c03047221 */ /* 0x000fe20000010000 */
[----:B------:R-:W-:Y:S01]  /*1c80*/  FFMA.FTZ R8, R156, R167, R7 ;  /* 0x000000a79c087223 */ /* 0x000fe20000010007 */
[----:B------:R-:W-:Y:S01]  /*1c90*/  MOV R17, R34 ;  /* 0x0000002200117202 */ /* 0x000fe20000000f00 */
[----:B------:R-:W-:Y:S01]  /*1ca0*/  FMUL.FTZ R34, R113, R15 ;  /* 0x0000000f71227220 */ /* 0x000fe20000410000 */
[----:B------:R-:W-:Y:S01]  /*1cb0*/  SHF.L.U32 R28, R28, 0x10, RZ ;  /* 0x000000101c1c7819 */ /* 0x000fe200000006ff */
[C---:B------:R-:W-:Y:S01]  /*1cc0*/  FADD.FTZ R48, R5.reuse, R48 ;  /* 0x0000003005307221 */ /* 0x040fe20000010000 */
[----:B------:R-:W-:Y:S01]  /*1cd0*/  FFMA.FTZ R60, R5, R27, R60 ;  /* 0x0000001b053c7223 */ /* 0x000fe2000001003c */
[----:B------:R-:W-:Y:S01]  /*1ce0*/  FMUL.FTZ R158, R111, R5 ;  /* 0x000000056f9e7220 */ /* 0x000fe20000410000 */
[----:B------:R-:W-:Y:S01]  /*1cf0*/  FADD.FTZ R3, R4, R185 ;  /* 0x000000b904037221 */ /* 0x000fe20000010000 */
[----:B------:R-:W-:Y:S01]  /*1d00*/  @!P0 FMUL.FTZ R25, R130, R187 ;  /* 0x000000bb82198220 */ /* 0x000fe20000410000 */
[----:B------:R-:W-:Y:S01]  /*1d10*/  FFMA.FTZ R5, R185, R154, R8 ;  /* 0x0000009ab9057223 */ /* 0x000fe20000010008 */
[----:B------:R-:W-:Y:S01]  /*1d20*/  FMUL.FTZ R181, R94, R28 ;  /* 0x0000001c5eb57220 */ /* 0x000fe20000410000 */
[----:B------:R-:W-:Y:S01]  /*1d30*/  FADD.FTZ R4, R3, R34 ;  /* 0x0000002203047221 */ /* 0x000fe20000010000 */
[----:B------:R-:W-:Y:S01]  /*1d40*/  @!P0 FMUL.FTZ R26, R130, R189 ;  /* 0x000000bd821a8220 */ /* 0x000fe20000410000 */
[----:B------:R-:W-:Y:S01]  /*1d50*/  FFMA.FTZ R8, R34, R25, R5 ;  /* 0x0000001922087223 */ /* 0x000fe20000010005 */
[----:B------:R-:W1:Y:S01]  /*1d60*/  @P0 MUFU.RCP R205, R107 ;  /* 0x0000006b00cd0308 */ /* 0x000e620000001000 */
[----:B------:R-:W-:Y:S01]  /*1d70*/  SHF.L.U32 R160, R160, 0x10, RZ ;  /* 0x00000010a0a07819 */ /* 0x000fe200000006ff */
[----:B------:R-:W-:Y:S01]  /*1d80*/  FADD.FTZ R3, R4, R181 ;  /* 0x000000b504037221 */ /* 0x000fe20000010000 */
[----:B------:R-:W-:Y:S01]  /*1d90*/  FFMA.FTZ R5, R181, R26, R8 ;  /* 0x0000001ab5057223 */ /* 0x000fe20000010008 */
[----:B0-----:R-:W-:Y:S01]  /*1da0*/  @P0 FMUL.FTZ R24, R24, R201 ;  /* 0x000000c918180220 */ /* 0x001fe20000410000 */
[----:B------:R-:W-:Y:S01]  /*1db0*/  @!P0 FMUL.FTZ R24, R130, R193 ;  /* 0x000000c182188220 */ /* 0x000fe20000410000 */
[----:B------:R-:W-:Y:S01]  /*1dc0*/  SHF.L.U32 R17, R17, 0x10, RZ ;  /* 0x0000001011117819 */ /* 0x000fe200000006ff */
[----:B------:R-:W-:Y:S01]  /*1dd0*/  FMUL.FTZ R187, R93, R160 ;  /* 0x000000a05dbb7220 */ /* 0x000fe20000410000 */
[----:B------:R-:W0:Y:S01]  /*1de0*/  @P0 MUFU.RCP R207, R91 ;  /* 0x0000005b00cf0308 */ /* 0x000e220000001000 */
[----:B------:R-:W-:Y:S01]  /*1df0*/  FADD.FTZ R4, R3, R158 ;  /* 0x0000009e03047221 */ /* 0x000fe20000010000 */
[----:B------:R-:W-:Y:S01]  /*1e00*/  FFMA.FTZ R8, R158, R27, R5 ;  /* 0x0000001b9e087223 */ /* 0x000fe20000010005 */
[----:B------:R-:W-:Y:S01]  /*1e10*/  SHF.L.U32 R162, R162, 0x10, RZ ;  /* 0x00000010a2a27819 */ /* 0x000fe200000006ff */
[C---:B------:R-:W-:Y:S01]  /*1e20*/  FADD.FTZ R49, R160.reuse, R49 ;  /* 0x00000031a0317221 */ /* 0x040fe20000010000 */
[-C--:B------:R-:W-:Y:S01]  /*1e30*/  FFMA.FTZ R61, R160, R24.reuse, R61 ;  /* 0x00000018a03d7223 */ /* 0x080fe2000001003d */
[----:B------:R-:W-:Y:S01]  /*1e40*/  FMUL.FTZ R160, R109, R17 ;  /* 0x000000116da07220 */ /* 0x000fe20000410000 */
[----:B------:R-:W-:Y:S01]  /*1e50*/  FADD.FTZ R3, R4, R187 ;  /* 0x000000bb04037221 */ /* 0x000fe20000010000 */
[----:B------:R-:W-:Y:S01]  /*1e60*/  @!P0 FMUL.FTZ R169, R130, R195 ;  /* 0x000000c382a98220 */ /* 0x000fe20000410000 */
[----:B------:R-:W-:Y:S01]  /*1e70*/  FFMA.FTZ R5, R187, R24, R8 ;  /* 0x00000018bb057223 */ /* 0x000fe20000010008 */
[----:B------:R-:W-:Y:S01]  /*1e80*/  SHF.L.U32 R19, R19, 0x10, RZ ;  /* 0x0000001013137819 */ /* 0x000fe200000006ff */
[----:B------:R-:W-:Y:S01]  /*1e90*/  FMUL.FTZ R189, R92, R162 ;  /* 0x000000a25cbd7220 */ /* 0x000fe20000410000 */
[----:B------:R-:W-:Y:S01]  /*1ea0*/  FADD.FTZ R4, R3, R160 ;  /* 0x000000a003047221 */ /* 0x000fe20000010000 */
[----:B------:R-:W-:Y:S01]  /*1eb0*/  FFMA.FTZ R8, R160, R169, R5 ;  /* 0x000000a9a0087223 */ /* 0x000fe20000010005 */
[----:B------:R-:W-:Y:S01]  /*1ec0*/  @P0 FADD.FTZ R20, -R104, R23 ;  /* 0x0000001768140221 */ /* 0x000fe20000010100 */
[----:B------:R-:W-:Y:S01]  /*1ed0*/  SHF.L.U32 R164, R164, 0x10, RZ ;  /* 0x00000010a4a47819 */ /* 0x000fe200000006ff */
[C---:B------:R-:W-:Y:S01]  /*1ee0*/  FADD.FTZ R47, R162.reuse, R47 ;  /* 0x0000002fa22f7221 */ /* 0x040fe20000010000 */
[-C--:B------:R-:W-:Y:S01]  /*1ef0*/  FFMA.FTZ R59, R162, R22.reuse, R59 ;  /* 0x00000016a23b7223 */ /* 0x080fe2000001003b */
[----:B-1----:R-:W-:Y:S01]  /*1f00*/  @P0 FMUL.FTZ R23, R6, R205 ;  /* 0x000000cd06170220 */ /* 0x002fe20000410000 */
        /* <DEDUP_REMOVED lines=37> */
[-C--:B------:R-:W-:Y:S01]  /*2160*/  FFMA.FTZ R57, R164, R20.reuse, R57 ;  /* 0x00000014a4397223 */ /* 0x080fe20000010039 */
[----:B------:R-:W-:Y:S01]  /*2170*/  @!P1 IADD3 R6, R6, 0x8, RZ ;  /* 0x0000000806069810 */ /* 0x000fe20007ffe0ff */
        /* <DEDUP_REMOVED lines=20> */
.L_x_254:
[----:B------:R-:W3:Y:S01]  /*22c0*/  @!P2 S2R R10, SR_CgaCtaId ;  /* 0x00000000000aa919 */ /* 0x000ee20000008800 */
[----:B------:R-:W-:Y:S01]  /*22d0*/  LOP3.LUT R7, R2, 0x7, RZ, 0xc0, !PT ;  /* 0x0000000702077812 */ /* 0x000fe200078ec0ff */
[----:B------:R-:W4:Y:S01]  /*22e0*/  LDC R28, c[0x0][0x210] ;  /* 0x00008400ff1c7b82 */ /* 0x000f220000000800 */
[----:B------:R-:W-:Y:S01]  /*22f0*/  LOP3.LUT R170, R105, 0x1, RZ, 0xc0, !PT ;  /* 0x0000000169aa7812 */ /* 0x000fe200078ec0ff */
[----:B-1----:R-:W-:Y:S01]  /*2300*/  FADD.FTZ R4, R11, R4 ;  /* 0x000000040b047221 */ /* 0x002fe20000010000 */
[----:B------:R-:W-:Y:S01]  /*2310*/  LOP3.LUT P0, RZ, R7, 0x1f, R41, 0xf8, !PT ;  /* 0x0000001f07ff7812 */ /* 0x000fe2000780f829 */
[----:B--2---:R-:W-:Y:S01]  /*2320*/  FADD.FTZ R5, R8, R5 ;  /* 0x0000000508057221 */ /* 0x004fe20000010000 */
[----:B------:R-:W-:Y:S01]  /*2330*/  @!P2 MOV R9, 0x400 ;  /* 0x000004000009a802 */ /* 0x000fe20000000f00 */
[----:B------:R-:W-:Y:S05]  /*2340*/  WARPSYNC.ALL ;  /* 0x0000000000007948 */ /* 0x000fea0003800000 */
[----:B------:R-:W-:Y:S01]  /*2350*/  IADD3 R13, -R170, RZ, RZ ;  /* 0x000000ffaa0d7210 */ /* 0x000fe20007ffe1ff */
[----:B------:R-:W-:Y:S01]  /*2360*/  BSSY B0, `(.L_x_239) ;  /* 0x000002b000007945 */ /* 0x000fe20003800000 */
[----:B------:R-:W-:-:S02]  /*2370*/  LEA.HI R21, R41, R42, RZ, 0x18 ;  /* 0x0000002a29157211 */ /* 0x000fc400078fc0ff */
[----:B------:R-:W-:Y:S02]  /*2380*/  CS2R R18, SRZ ;  /* 0x0000000000127805 */ /* 0x000fe4000001ff00 */
[----:B------:R-:W-:Y:S01]  /*2390*/  @!P2 IADD3 R7, R6, R7, RZ ;  /* 0x000000070607a210 */ /* 0x000fe20007ffe0ff */
[----:B------:R-:W1:Y:S01]  /*23a0*/  @!P0 LDC.64 R2, c[0x0][0x250] ;  /* 0x00009400ff028b82 */ /* 0x000e620000000a00 */
[----:B----4-:R-:W-:-:S04]  /*23b0*/  SHF.L.U32 R12, R28, 0x3, RZ ;  /* 0x000000031c0c7819 */ /* 0x010fc800000006ff */
[----:B------:R-:W-:Y:S02]  /*23c0*/  LOP3.LUT R12, R13, R12, RZ, 0xc0, !PT ;  /* 0x0000000c0d0c7212 */ /* 0x000fe400078ec0ff */
[----:B---3--:R-:W-:Y:S02]  /*23d0*/  @!P2 LEA R10, R10, R9, 0x18 ;  /* 0x000000090a0aa211 */ /* 0x008fe400078ec0ff */
[----:B------:R-:W-:Y:S02]  /*23e0*/  SHF.L.U32 R9, R21, 0x3, RZ ;  /* 0x0000000315097819 */ /* 0x000fe400000006ff */
[----:B------:R-:W-:Y:S02]  /*23f0*/  @!P2 LEA R7, R7, R10, 0x3 ;  /* 0x0000000a0707a211 */ /* 0x000fe400078e18ff */
[----:B------:R-:W-:-:S03]  /*2400*/  IADD3 R166, P3, R12, R9, RZ ;  /* 0x000000090ca67210 */ /* 0x000fc60007f7e0ff */
[----:B------:R2:W-:Y:S01]  /*2410*/  @!P2 STS.64 [R7], R4 ;  /* 0x000000040700a388 */ /* 0x0005e20000000a00 */
[----:B------:R-:W-:Y:S01]  /*2420*/  BAR.SYNC.DEFER_BLOCKING 0x0 ;  /* 0x0000000000007b1d */ /* 0x000fe20000010000 */
[----:B0-----:R-:W-:Y:S02]  /*2430*/  @!P0 IADD3 R8, P4, R40, R166, RZ ;  /* 0x000000a628088210 */ /* 0x001fe40007f9e0ff */
[----:B------:R-:W-:Y:S02]  /*2440*/  IADD3.X R168, RZ, RZ, RZ, P3, !PT ;  /* 0x000000ffffa87210 */ /* 0x000fe40001ffe4ff */
[----:B-1----:R-:W-:Y:S02]  /*2450*/  @!P0 LEA R2, P2, R8, R2, 0x3 ;  /* 0x0000000208028211 */ /* 0x002fe400078418ff */
[----:B------:R-:W-:-:S04]  /*2460*/  @!P0 IADD3.X R9, RZ, R168, RZ, P4, !PT ;  /* 0x000000a8ff098210 */ /* 0x000fc800027fe4ff */
[----:B------:R-:W-:Y:S01]  /*2470*/  @!P0 LEA.HI.X R3, R8, R3, R9, 0x3, P2 ;  /* 0x0000000308038211 */ /* 0x000fe200010f1c09 */
[----:B--2---:R-:W-:Y:S06]  /*2480*/  @P0 BRA `(.L_x_240) ;  /* 0x0000000000600947 */ /* 0x004fec0003800000 */
[----:B------:R-:W0:Y:S01]  /*2490*/  S2UR UR5, SR_CgaCtaId ;  /* 0x00000000000579c3 */ /* 0x000e220000008800 */
[----:B------:R-:W-:Y:S02]  /*24a0*/  UMOV UR4, 0x400 ;  /* 0x0000040000047882 */ /* 0x000fe40000000000 */
[----:B0-----:R-:W-:-:S06]  /*24b0*/  ULEA UR4, UR5, UR4, 0x18 ;  /* 0x0000000405047291 */ /* 0x001fcc000f8ec03f */
[----:B------:R-:W-:-:S05]  /*24c0*/  LEA R164, R6, UR4, 0x3 ;  /* 0x0000000406a47c11 */ /* 0x000fca000f8e18ff */
[----:B------:R-:W0:Y:S04]  /*24d0*/  LDS.128 R4, [R164] ;  /* 0x00000000a4047984 */ /* 0x000e280000000c00 */
        /* <DEDUP_REMOVED lines=19> */
.L_x_240:
[----:B------:R-:W-:Y:S05]  /*2610*/  BSYNC B0 ;  /* 0x0000000000007941 */ /* 0x000fea0003800000 */
.L_x_239:
[----:B------:R-:W-:Y:S01]  /*2620*/  ISETP.NE.AND P2, PT, R41, RZ, PT ;  /* 0x000000ff2900720c */ /* 0x000fe20003f45270 */
[----:B------:R0:W-:Y:S01]  /*2630*/  @!P0 STG.E.64 desc[UR6][R2.64], R18 ;  /* 0x0000001202008986 */ /* 0x0001e2000c101b06 */
[----:B------:R-:W-:-:S11]  /*2640*/  ISETP.NE.AND P0, PT, R170, RZ, PT ;  /* 0x000000ffaa00720c */ /* 0x000fd60003f05270 */
[----:B------:R-:W-:Y:S05]  /*2650*/  @P2 BRA `(.L_x_241) ;  /* 0x0000000000502947 */ /* 0x000fea0003800000 */
[----:B0-----:R-:W-:Y:S01]  /*2660*/  SEL R3, R28, RZ, P0 ;  /* 0x000000ff1c037207 */ /* 0x001fe20000000000 */
[----:B------:R-:W-:Y:S01]  /*2670*/  HFMA2.MMA R5, -RZ, RZ, 0, 5.9604644775390625e-08 ;  /* 0x00000001ff057435 */ /* 0x000fe200000001ff */
        /* <DEDUP_REMOVED lines=13> */
.L_x_242:
[----:B------:R-:W2:Y:S04]  /*2750*/  LDG.E.STRONG.GPU R4, desc[UR6][R2.64] ;  /* 0x0000000602047981 */ /* 0x000ea8000c1ef900 */
[----:B--2---:R-:W-:Y:S01]  /*2760*/  CCTL.IVALL ;  /* 0x00000000ff00798f */ /* 0x004fe20002000000 */
[----:B------:R-:W-:Y:S05]  /*2770*/  YIELD ;  /* 0x0000000000007946 */ /* 0x000fea0003800000 */
[----:B------:R-:W-:-:S13]  /*2780*/  ISETP.NE.AND P0, PT, R4, R7, PT ;  /* 0x000000070400720c */ /* 0x000fda0003f05270 */
[----:B------:R-:W-:Y:S05]  /*2790*/  @P0 BRA `(.L_x_242) ;  /* 0xfffffffc00ec0947 */ /* 0x000fea000383ffff */
.L_x_241:
        /* <DEDUP_REMOVED lines=25> */
[----:B------:R-:W-:Y:S01]  /*2930*/  LEA R8, P0, R159, UR4, 0x4 ;  /* 0x000000049f087c11 */ /* 0x000fe2000f8020ff */
[----:B-1----:R-:W-:-:S03]  /*2940*/  FADD.FTZ R10, R9, R10 ;  /* 0x0000000a090a7221 */ /* 0x002fc60000010000 */
[----:B------:R-:W0:Y:S04]  /*2950*/  SHFL.BFLY PT, R2, R11, 0x8, 0x1f ;  /* 0x0d001f000b027f89 */ /* 0x000e2800000e0000 */
[----:B------:R-:W1:Y:S01]  /*2960*/  SHFL.BFLY PT, R3, R10, 0x8, 0x1f ;  /* 0x0d001f000a037f89 */ /* 0x000e6200000e0000 */
[----:B0-----:R-:W-:Y:S01]  /*2970*/  FADD.FTZ R2, R11, R2 ;  /* 0x000000020b027221 */ /* 0x001fe20000010000 */
[----:B-1----:R-:W-:-:S04]  /*2980*/  FADD.FTZ R3, R10, R3 ;  /* 0x000000030a037221 */ /* 0x002fc80000010000 */
[----:B------:R-:W0:Y:S04]  /*2990*/  SHFL.BFLY PT, R5, R2, 0x10, 0x1f ;  /* 0x0e001f0002057f89 */ /* 0x000e2800000e0000 */
[----:B------:R-:W1:Y:S01]  /*29a0*/  SHFL.BFLY PT, R4, R3, 0x10, 0x1f ;  /* 0x0e001f0003047f89 */ /* 0x000e6200000e0000 */
[----:B0-----:R-:W-:Y:S01]  /*29b0*/  FADD.FTZ R5, R2, R5 ;  /* 0x0000000502057221 */ /* 0x001fe20000010000 */
[----:B-1----:R-:W-:-:S03]  /*29c0*/  FADD.FTZ R4, R3, R4 ;  /* 0x0000000403047221 */ /* 0x002fc60000010000 */
[----:B------:R-:W-:Y:S01]  /*29d0*/  FMUL.FTZ R5, R5, 2.0345052689663134515e-05 ;  /* 0x37aaaaab05057820 */ /* 0x000fe20000410000 */
[----:B------:R-:W0:Y:S01]  /*29e0*/  LDC.64 R2, c[0x0][0x280] ;  /* 0x0000a000ff027b82 */ /* 0x000e220000000a00 */
[----:B------:R-:W-:-:S04]  /*29f0*/  FMUL.FTZ R4, R4, 2.0345052689663134515e-05 ;  /* 0x37aaaaab04047820 */ /* 0x000fc80000410000 */
[C-C-:B------:R-:W-:Y:S01]  /*2a00*/  FFMA.FTZ R7, R4.reuse, R132, R5.reuse ;  /* 0x0000008404077223 */ /* 0x140fe20000010005 */
[C-C-:B------:R-:W-:Y:S01]  /*2a10*/  FFMA.FTZ R161, R4.reuse, R161, R5.reuse ;  /* 0x000000a104a17223 */ /* 0x140fe20000010005 */
[C-C-:B------:R-:W-:Y:S01]  /*2a20*/  FFMA.FTZ R134, R4.reuse, R134, R5.reuse ;  /* 0x0000008604867223 */ /* 0x140fe20000010005 */
[----:B------:R-:W-:Y:S01]  /*2a30*/  FFMA.FTZ R136, R4, R136, R5 ;  /* 0x0000008804887223 */ /* 0x000fe20000010005 */
[----:B------:R-:W-:Y:S01]  /*2a40*/  FADD.FTZ R9, R0, -R7 ;  /* 0x8000000700097221 */ /* 0x000fe20000010000 */
[----:B--2---:R-:W-:Y:S01]  /*2a50*/  SHF.L.U32 R0, R6, 0x8, RZ ;  /* 0x0000000806007819 */ /* 0x004fe200000006ff */
[C-C-:B------:R-:W-:Y:S01]  /*2a60*/  FFMA.FTZ R138, R4.reuse, R138, R5.reuse ;  /* 0x0000008a048a7223 */ /* 0x140fe20000010005 */
[C-C-:B------:R-:W-:Y:S01]  /*2a70*/  FFMA.FTZ R23, R4.reuse, R23, R5.reuse ;  /* 0x0000001704177223 */ /* 0x140fe20000010005 */
[--C-:B------:R-:W-:Y:S01]  /*2a80*/  FFMA.FTZ R140, R4, R140, R5.reuse ;  /* 0x0000008c048c7223 */ /* 0x100fe20000010005 */
[----:B------:R-:W-:Y:S01]  /*2a90*/  LOP3.LUT R0, R0, 0x700, RZ, 0xc0, !PT ;  /* 0x0000070000007812 */ /* 0x000fe200078ec0ff */
[C-C-:B------:R-:W-:Y:S01]  /*2aa0*/  FFMA.FTZ R142, R4.reuse, R142, R5.reuse ;  /* 0x0000008e048e7223 */ /* 0x140fe20000010005 */
[C-C-:B------:R-:W-:Y:S01]  /*2ab0*/  FFMA.FTZ R144, R4.reuse, R144, R5.reuse ;  /* 0x0000009004907223 */ /* 0x140fe20000010005 */
[----:B------:R-:W-:Y:S01]  /*2ac0*/  FFMA.FTZ R22, R4, R22, R5 ;  /* 0x0000001604167223 */ /* 0x000fe20000010005 */
[----:B------:R-:W-:Y:S01]  /*2ad0*/  LOP3.LUT R0, R0, 0x1f, R41, 0xf8, !PT ;  /* 0x0000001f00007812 */ /* 0x000fe200078ef829 */
[C-C-:B------:R-:W-:Y:S01]  /*2ae0*/  FFMA.FTZ R163, R4.reuse, R163, R5.reuse ;  /* 0x000000a304a37223 */ /* 0x140fe20000010005 */
[C-C-:B------:R-:W-:Y:S01]  /*2af0*/  FFMA.FTZ R146, R4.reuse, R146, R5.reuse ;  /* 0x0000009204927223 */ /* 0x140fe20000010005 */
[----:B------:R-:W-:Y:S01]  /*2b00*/  FFMA.FTZ R148, R4, R148, R5 ;  /* 0x0000009404947223 */ /* 0x000fe20000010005 */
[----:B------:R-:W-:Y:S01]  /*2b10*/  LOP3.LUT R0, R0, 0xe0, R41, 0xf8, !PT ;  /* 0x000000e000007812 */ /* 0x000fe200078ef829 */
[C-C-:B------:R-:W-:Y:S01]  /*2b20*/  FFMA.FTZ R150, R4.reuse, R150, R5.reuse ;  /* 0x0000009604967223 */ /* 0x140fe20000010005 */
[C-C-:B------:R-:W-:Y:S01]  /*2b30*/  FFMA.FTZ R165, R4.reuse, R165, R5.reuse ;  /* 0x000000a504a57223 */ /* 0x140fe20000010005 */
[C-C-:B------:R-:W-:Y:S01]  /*2b40*/  FFMA.FTZ R152, R4.reuse, R152, R5.reuse ;  /* 0x0000009804987223 */ /* 0x140fe20000010005 */
[----:B------:R-:W-:Y:S01]  /*2b50*/  FFMA.FTZ R167, R4, R167, R5 ;  /* 0x000000a704a77223 */ /* 0x000fe20000010005 */
[----:B------:R-:W-:-:S02]  /*2b60*/  IMAD R11, R43, 0x3000, R0 ;  /* 0x000030002b0b7824 */ /* 0x000fc400078e0200 */
        /* <DEDUP_REMOVED lines=15> */
[----:B------:R-:W-:Y:S01]  /*2c60*/  IADD3 R23, R11, 0x2000, RZ ;  /* 0x000020000b177810 */ /* 0x000fe20007ffe0ff */
[----:B------:R-:W-:Y:S01]  /*2c70*/  FADD.FTZ R189, R189, -R22 ;  /* 0x80000016bdbd7221 */ /* 0x000fe20000010000 */
[----:B------:R-:W-:Y:S01]  /*2c80*/  LEA R22, P2, R157, UR4, 0x4 ;  /* 0x000000049d167c11 */ /* 0x000fe2000f8420ff */
[----:B0-----:R-:W-:-:S04]  /*2c90*/  IMAD.WIDE.U32 R10, R11, 0x10, R2 ;  /* 0x000000100b0a7825 */ /* 0x001fc800078e0002 */
        /* <DEDUP_REMOVED lines=18> */
[----:B------:R-:W-:Y:S01]  /*2dc0*/  IMAD.WIDE.U32 R2, R23, 0x10, R2 ;  /* 0x0000001017027825 */ /* 0x000fe200078e0002 */
[----:B------:R-:W-:-:S03]  /*2dd0*/  LEA R24, P0, R155, UR4, 0x4 ;  /* 0x000000049b187c11 */ /* 0x000fc6000f8020ff */
[----:B------:R-:W-:Y:S01]  /*2de0*/  FADD.FTZ R29, R34, -R25 ;  /* 0x80000019221d7221 */ /* 0x000fe20000010000 */
[----:B------:R-:W-:Y:S01]  /*2df0*/  FADD.FTZ R181, R181, -R26 ;  /* 0x8000001ab5b57221 */ /* 0x000fe20000010000 */
[----:B------:R-:W-:Y:S01]  /*2e00*/  FADD.FTZ R33, R158, -R27 ;  /* 0x8000001b9e217221 */ /* 0x000fe20000010000 */
[----:B------:R-:W-:Y:S01]  /*2e10*/  LEA.HI.X R23, R157, UR5, RZ, 0x4, P2 ;  /* 0x000000059d177c11 */ /* 0x000fe200090f24ff */
[----:B------:R-:W-:Y:S01]  /*2e20*/  FADD.FTZ R169, R160, -R169 ;  /* 0x800000a9a0a97221 */ /* 0x000fe20000010000 */
[----:B------:R-:W-:Y:S01]  /*2e30*/  FADD.FTZ R179, R179, -R20 ;  /* 0x80000014b3b37221 */ /* 0x000fe20000010000 */
[----:B------:R-:W-:Y:S01]  /*2e40*/  LEA R26, P2, R153, UR4, 0x4 ;  /* 0x00000004991a7c11 */ /* 0x000fe2000f8420ff */
[----:B------:R0:W-:Y:S01]  /*2e50*/  STG.E.128 desc[UR6][R10.64], R4 ;  /* 0x000000040a007986 */ /* 0x0001e2000c101d06 */
[C---:B------:R-:W-:Y:S01]  /*2e60*/  FMUL.FTZ R19, R130.reuse, R19 ;  /* 0x0000001382137220 */ /* 0x040fe20000410000 */
[C---:B------:R-:W-:Y:S01]  /*2e70*/  FMUL.FTZ R18, R130.reuse, R175 ;  /* 0x000000af82127220 */ /* 0x040fe20000410000 */
[C---:B------:R-:W-:Y:S01]  /*2e80*/  FMUL.FTZ R17, R130.reuse, R17 ;  /* 0x0000001182117220 */ /* 0x040fe20000410000 */
[----:B------:R-:W-:Y:S01]  /*2e90*/  FMUL.FTZ R16, R130, R163 ;  /* 0x000000a382107220 */ /* 0x000fe20000410000 */
[----:B------:R1:W-:Y:S01]  /*2ea0*/  STG.E.128 desc[UR6][R8.64], R12 ;  /* 0x0000000c08007986 */ /* 0x0003e2000c101d06 */
[----:B------:R-:W-:Y:S01]  /*2eb0*/  LEA.HI.X R25, R155, UR5, RZ, 0x4, P0 ;  /* 0x000000059b197c11 */ /* 0x000fe200080f24ff */
[----:B------:R-:W-:Y:S01]  /*2ec0*/  ULDC UR4, c[0x0][0x214] ;  /* 0x0000850000047ab9 */ /* 0x000fe20000000800 */
[----:B------:R-:W-:Y:S01]  /*2ed0*/  LEA.HI.X R27, R153, UR5, RZ, 0x4, P2 ;  /* 0x00000005991b7c11 */ /* 0x000fe200090f24ff */
[----:B------:R2:W-:Y:S01]  /*2ee0*/  STG.E.128 desc[UR6][R22.64], R16 ;  /* 0x0000001016007986 */ /* 0x0005e2000c101d06 */
[----:B------:R-:W-:-:S02]  /*2ef0*/  IADD3 R43, R43, R28, RZ ;  /* 0x0000001c2b2b7210 */ /* 0x000fc40007ffe0ff */
[----:B------:R-:W-:Y:S02]  /*2f00*/  SEL R132, RZ, 0x1, P1 ;  /* 0x00000001ff847807 */ /* 0x000fe40000800000 */
[----:B------:R-:W-:Y:S01]  /*2f10*/  ISETP.GE.AND P0, PT, R43, UR4, PT ;  /* 0x000000042b007c0c */ /* 0x000fe2000bf06270 */
[C---:B0-----:R-:W-:Y:S01]  /*2f20*/  FMUL.FTZ R7, R130.reuse, R185 ;  /* 0x000000b982077220 */ /* 0x041fe20000410000 */
        /* <DEDUP_REMOVED lines=10> */
[----:B------:R-:W-:Y:S01]  /*2fd0*/  FMUL.FTZ R12, R130, R169 ;  /* 0x000000a9820c7220 */ /* 0x000fe20000410000 */
[----:B------:R2:W-:Y:S04]  /*2fe0*/  STG.E.128 desc[UR6][R24.64], R4 ;  /* 0x0000000418007986 */ /* 0x0005e8000c101d06 */
[----:B------:R2:W-:Y:S04]  /*2ff0*/  STG.E.128 desc[UR6][R2.64], R8 ;  /* 0x0000000802007986 */ /* 0x0005e8000c101d06 */
[----:B------:R2:W-:Y:S01]  /*3000*/  STG.E.128 desc[UR6][R26.64], R12 ;  /* 0x0000000c1a007986 */ /* 0x0005e2000c101d06 */
[----:B------:R-:W-:Y:S05]  /*3010*/  @!P0 BRA `(.L_x_243) ;  /* 0xffffffd800ac8947 */ /* 0x000fea000383ffff */
        /* <DEDUP_REMOVED lines=8> */
[----:B--2---:R-:W-:Y:S02]  /*30a0*/  MOV R10, R79 ;  /* 0x0000004f000a7202 */ /* 0x004fe40000000f00 */
        /* <DEDUP_REMOVED lines=37> */
[----:B------:R-:W-:-:S07]  /*3300*/  MOV R51, R45 ;  /* 0x0000002d00337202 */ /* 0x000fce0000000f00 */
.L_x_237:
[----:B------:R-:W0:Y:S01]  /*3310*/  LDC.64 R44, c[0x0][0x270] ;  /* 0x00009c00ff2c7b82 */ /* 0x000e220000000a00 */
[----:B------:R-:W-:-:S05]  /*3320*/  IMAD R21, R21, 0x3000, R38 ;  /* 0x0000300015157824 */ /* 0x000fca00078e0226 */
[C---:B------:R-:W-:Y:S02]  /*3330*/  IADD3 R43, R21.reuse, 0x800, RZ ;  /* 0x00000800152b7810 */ /* 0x040fe40007ffe0ff */
[----:B------:R-:W1:Y:S01]  /*3340*/  LDC.64 R46, c[0x0][0x278] ;  /* 0x00009e00ff2e7b82 */ /* 0x000e620000000a00 */
[C---:B------:R-:W-:Y:S02]  /*3350*/  IADD3 R57, R21.reuse, 0x1000, RZ ;  /* 0x0000100015397810 */ /* 0x040fe40007ffe0ff */
[C---:B------:R-:W-:Y:S02]  /*3360*/  IADD3 R59, R21.reuse, 0x1800, RZ ;  /* 0x00001800153b7810 */ /* 0x040fe40007ffe0ff */
[C---:B------:R-:W-:Y:S02]  /*3370*/  IADD3 R69, R21.reuse, 0x2000, RZ ;  /* 0x0000200015457810 */ /* 0x040fe40007ffe0ff */
        /* <DEDUP_REMOVED lines=26> */
.L_x_238:
[----:B------:R-:W-:Y:S01]  /*3520*/  HFMA2.MMA R15, -RZ, RZ, 0, 9.5367431640625e-07 ;  /* 0x00000010ff0f7435 */ /* 0x000fe200000001ff */
[----:B------:R-:W-:Y:S02]  /*3530*/  MOV R16, R3 ;  /* 0x0000000300107202 */ /* 0x000fe40000000f00 */
[----:B------:R-:W-:Y:S02]  /*3540*/  MOV R18, 0x1f ;  /* 0x0000001f00127802 */ /* 0x000fe40000000f00 */
[----:B------:R-:W-:-:S07]  /*3550*/  MOV R13, 0xffffffff ;  /* 0xffffffff000d7802 */ /* 0x000fce0000000f00 */
[----:B------:R-:W-:Y:S05]  /*3560*/  WARPSYNC.COLLECTIVE R13, `(.L_x_244) ;  /* 0x000000000d087348 */ /* 0x000fea0003c00000 */
[----:B------:R0:W1:Y:S02]  /*3570*/  SHFL.DOWN P0, R14, R16, R15, R18 ;  /* 0x0800000f100e7389 */ /* 0x0000640000000012 */
[----:B01----:R-:W-:Y:S01]  /*3580*/  ENDCOLLECTIVE ;  /* 0x000000000000791b */ /* 0x003fe20003800000 */
.L_x_244:
[----:B------:R-:W-:Y:S02]  /*3590*/  MOV R16, R4 ;  /* 0x0000000400107202 */ /* 0x000fe40000000f00 */
[----:B------:R-:W-:-:S07]  /*35a0*/  MOV R8, R14 ;  /* 0x0000000e00087202 */ /* 0x000fce0000000f00 */
[----:B------:R-:W-:Y:S05]  /*35b0*/  WARPSYNC.COLLECTIVE R13, `(.L_x_245) ;  /* 0x000000000d087348 */ /* 0x000fea0003c00000 */
[----:B------:R0:W1:Y:S02]  /*35c0*/  SHFL.DOWN P0, R14, R16, R15, R18 ;  /* 0x0800000f100e7389 */ /* 0x0000640000000012 */
[----:B01----:R-:W-:Y:S01]  /*35d0*/  ENDCOLLECTIVE ;  /* 0x000000000000791b */ /* 0x003fe20003800000 */
.L_x_245:
[----:B------:R-:W-:Y:S01]  /*35e0*/  FADD.FTZ R8, R3, R8 ;  /* 0x0000000803087221 */ /* 0x000fe20000010000 */
[----:B------:R-:W-:-:S04]  /*35f0*/  HFMA2.MMA R15, -RZ, RZ, 0, 4.76837158203125e-07 ;  /* 0x00000008ff0f7435 */ /* 0x000fc800000001ff */
[----:B------:R-:W-:Y:S02]  /*3600*/  MOV R16, R8 ;  /* 0x0000000800107202 */ /* 0x000fe40000000f00 */
[----:B------:R-:W-:-:S07]  /*3610*/  MOV R5, R14 ;  /* 0x0000000e00057202 */ /* 0x000fce0000000f00 */
[----:B------:R-:W-:Y:S05]  /*3620*/  WARPSYNC.COLLECTIVE R13, `(.L_x_246) ;  /* 0x000000000d087348 */ /* 0x000fea0003c00000 */
[----:B------:R0:W1:Y:S02]  /*3630*/  SHFL.DOWN P0, R14, R16, R15, R18 ;  /* 0x0800000f100e7389 */ /* 0x0000640000000012 */
[----:B01----:R-:W-:Y:S01]  /*3640*/  ENDCOLLECTIVE ;  /* 0x000000000000791b */ /* 0x003fe20003800000 */
.L_x_246:
[----:B------:R-:W-:-:S05]  /*3650*/  FADD.FTZ R5, R4, R5 ;  /* 0x0000000504057221 */ /* 0x000fca0000010000 */
[----:B------:R-:W-:Y:S02]  /*3660*/  MOV R16, R5 ;  /* 0x0000000500107202 */ /* 0x000fe40000000f00 */
[----:B------:R-:W-:-:S07]  /*3670*/  MOV R7, R14 ;  /* 0x0000000e00077202 */ /* 0x000fce0000000f00 */
[----:B------:R-:W-:Y:S05]  /*3680*/  WARPSYNC.COLLECTIVE R13, `(.L_x_247) ;  /* 0x000000000d087348 */ /* 0x000fea0003c00000 */
[----:B------:R0:W1:Y:S02]  /*3690*/  SHFL.DOWN P0, R14, R16, R15, R18 ;  /* 0x0800000f100e7389 */ /* 0x0000640000000012 */
[----:B01----:R-:W-:Y:S01]  /*36a0*/  ENDCOLLECTIVE ;  /* 0x000000000000791b */ /* 0x003fe20003800000 */
.L_x_247:
[----:B------:R-:W-:Y:S01]  /*36b0*/  FADD.FTZ R7, R8, R7 ;  /* 0x0000000708077221 */ /* 0x000fe20000010000 */
[----:B------:R-:W-:-:S04]  /*36c0*/  HFMA2.MMA R15, -RZ, RZ, 0, 2.384185791015625e-07 ;  /* 0x00000004ff0f7435 */ /* 0x000fc800000001ff */
[----:B------:R-:W-:Y:S02]  /*36d0*/  MOV R16, R7 ;  /* 0x0000000700107202 */ /* 0x000fe40000000f00 */
[----:B------:R-:W-:-:S07]  /*36e0*/  MOV R10, R14 ;  /* 0x0000000e000a7202 */ /* 0x000fce0000000f00 */
[----:B------:R-:W-:Y:S05]  /*36f0*/  WARPSYNC.COLLECTIVE R13, `(.L_x_248) ;  /* 0x000000000d087348 */ /* 0x000fea0003c00000 */
[----:B------:R0:W1:Y:S02]  /*3700*/  SHFL.DOWN P0, R14, R16, R15, R18 ;  /* 0x0800000f100e7389 */ /* 0x0000640000000012 */
[----:B01----:R-:W-:Y:S01]  /*3710*/  ENDCOLLECTIVE ;  /* 0x000000000000791b */ /* 0x003fe20003800000 */
.L_x_248:
[----:B------:R-:W-:-:S05]  /*3720*/  FADD.FTZ R10, R5, R10 ;  /* 0x0000000a050a7221 */ /* 0x000fca0000010000 */
[----:B------:R-:W-:Y:S02]  /*3730*/  MOV R16, R10 ;  /* 0x0000000a00107202 */ /* 0x000fe40000000f00 */
[----:B------:R-:W-:-:S07]  /*3740*/  MOV R12, R14 ;  /* 0x0000000e000c7202 */ /* 0x000fce0000000f00 */
[----:B------:R-:W-:Y:S05]  /*3750*/  WARPSYNC.COLLECTIVE R13, `(.L_x_249) ;  /* 0x000000000d087348 */ /* 0x000fea0003c00000 */
[----:B------:R0:W1:Y:S02]  /*3760*/  SHFL.DOWN P0, R14, R16, R15, R18 ;  /* 0x0800000f100e7389 */ /* 0x0000640000000012 */
[----:B01----:R-:W-:Y:S01]  /*3770*/  ENDCOLLECTIVE ;  /* 0x000000000000791b */ /* 0x003fe20003800000 */
.L_x_249:
[----:B------:R-:W-:Y:S01]  /*3780*/  FADD.FTZ R12, R7, R12 ;  /* 0x0000000c070c7221 */ /* 0x000fe20000010000 */
[----:B------:R-:W-:-:S04]  /*3790*/  HFMA2.MMA R15, -RZ, RZ, 0, 1.1920928955078125e-07 ;  /* 0x00000002ff0f7435 */ /* 0x000fc800000001ff */
[----:B------:R-:W-:Y:S02]  /*37a0*/  MOV R16, R12 ;  /* 0x0000000c00107202 */ /* 0x000fe40000000f00 */
[----:B------:R-:W-:-:S07]  /*37b0*/  MOV R9, R14 ;  /* 0x0000000e00097202 */ /* 0x000fce0000000f00 */
[----:B------:R-:W-:Y:S05]  /*37c0*/  WARPSYNC.COLLECTIVE R13, `(.L_x_250) ;  /* 0x000000000d087348 */ /* 0x000fea0003c00000 */
[----:B------:R0:W1:Y:S02]  /*37d0*/  SHFL.DOWN P0, R14, R16, R15, R18 ;  /* 0x0800000f100e7389 */ /* 0x0000640000000012 */
[----:B01----:R-:W-:Y:S01]  /*37e0*/  ENDCOLLECTIVE ;  /* 0x000000000000791b */ /* 0x003fe20003800000 */
.L_x_250:
[----:B------:R-:W-:-:S05]  /*37f0*/  FADD.FTZ R9, R10, R9 ;  /* 0x000000090a097221 */ /* 0x000fca0000010000 */
[----:B------:R-:W-:Y:S02]  /*3800*/  MOV R16, R9 ;  /* 0x0000000900107202 */ /* 0x000fe40000000f00 */
[----:B------:R-:W-:-:S07]  /*3810*/  MOV R3, R14 ;  /* 0x0000000e00037202 */ /* 0x000fce0000000f00 */
[----:B------:R-:W-:Y:S05]  /*3820*/  WARPSYNC.COLLECTIVE R13, `(.L_x_251) ;  /* 0x000000000d087348 */ /* 0x000fea0003c00000 */
[----:B------:R0:W1:Y:S02]  /*3830*/  SHFL.DOWN P0, R14, R16, R15, R18 ;  /* 0x0800000f100e7389 */ /* 0x0000640000000012 */
[----:B01----:R-:W-:Y:S01]  /*3840*/  ENDCOLLECTIVE ;  /* 0x000000000000791b */ /* 0x003fe20003800000 */
.L_x_251:
[----:B------:R-:W-:Y:S01]  /*3850*/  FADD.FTZ R11, R12, R3 ;  /* 0x000000030c0b7221 */ /* 0x000fe20000010000 */
[----:B------:R-:W-:-:S04]  /*3860*/  HFMA2.MMA R15, -RZ, RZ, 0, 5.9604644775390625e-08 ;  /* 0x00000001ff0f7435 */ /* 0x000fc800000001ff */
[----:B------:R-:W-:Y:S02]  /*3870*/  MOV R16, R11 ;  /* 0x0000000b00107202 */ /* 0x000fe40000000f00 */
[----:B------:R-:W-:-:S07]  /*3880*/  MOV R4, R14 ;  /* 0x0000000e00047202 */ /* 0x000fce0000000f00 */
[----:B------:R-:W-:Y:S05]  /*3890*/  WARPSYNC.COLLECTIVE R13, `(.L_x_252) ;  /* 0x000000000d087348 */ /* 0x000fea0003c00000 */
[----:B------:R0:W1:Y:S02]  /*38a0*/  SHFL.DOWN P0, R14, R16, R15, R18 ;  /* 0x0800000f100e7389 */ /* 0x0000640000000012 */
[----:B01----:R-:W-:Y:S01]  /*38b0*/  ENDCOLLECTIVE ;  /* 0x000000000000791b */ /* 0x003fe20003800000 */
.L_x_252:
[----:B------:R-:W-:-:S05]  /*38c0*/  FADD.FTZ R8, R9, R4 ;  /* 0x0000000409087221 */ /* 0x000fca0000010000 */
[----:B------:R-:W-:Y:S02]  /*38d0*/  MOV R16, R8 ;  /* 0x0000000800107202 */ /* 0x000fe40000000f00 */
[----:B------:R-:W-:-:S07]  /*38e0*/  MOV R4, R14 ;  /* 0x0000000e00047202 */ /* 0x000fce0000000f00 */
[----:B------:R-:W-:Y:S05]  /*38f0*/  WARPSYNC.COLLECTIVE R13, `(.L_x_253) ;  /* 0x000000000d087348 */ /* 0x000fea0003c00000 */
[----:B------:R0:W1:Y:S02]  /*3900*/  SHFL.DOWN P0, R14, R16, R15, R18 ;  /* 0x0800000f100e7389 */ /* 0x0000640000000012 */
[----:B01----:R-:W-:Y:S01]  /*3910*/  ENDCOLLECTIVE ;  /* 0x000000000000791b */ /* 0x003fe20003800000 */
.L_x_253:
[----:B------:R-:W-:Y:S01]  /*3920*/  MOV R5, R14 ;  /* 0x0000000e00057202 */ /* 0x000fe20000000f00 */
[----:B------:R-:W-:Y:S06]  /*3930*/  BRA `(.L_x_254) ;  /* 0xffffffe800607947 */ /* 0x000fec000383ffff */
.L_x_255:
        /* <DEDUP_REMOVED lines=12> */
.L_x_5385:


//--------------------- .text._ZN10layer_norm22ln_bwd_finalize_kernelINS_22Kernel_traits_finalizeILj49152E13__nv_bfloat16S2_S2_fjLj1024ELj4ENS_18Kernel_traits_baseILj49152ES2_S2_S2_fjLj1024EEEEEEEvNS_9BwdParamsE --------------------------
	.section	.text._ZN10layer_norm22ln_bwd_finalize_kernelINS_22Kernel_traits_finalizeILj49152E13__nv_bfloat16S2_S2_fjLj1024ELj4ENS_18Kernel_traits_baseILj49152ES2_S2_S2_fjLj1024EEEEEEEvNS_9BwdParamsE,"ax",@progbits
	.align	128
        .global         _ZN10layer_norm22ln_bwd_finalize_kernelINS_22Kernel_traits_finalizeILj49152E13__nv_bfloat16S2_S2_fjLj1024ELj4ENS_18Kernel_traits_baseILj49152ES2_S2_S2_fjLj1024EEEEEEEvNS_9BwdParamsE
        .type           _ZN10layer_norm22ln_bwd_finalize_kernelINS_22Kernel_traits_finalizeILj49152E13__nv_bfloat16S2_S2_fjLj1024ELj4ENS_18Kernel_traits_baseILj49152ES2_S2_S2_fjLj1024EEEEEEEvNS_9BwdParamsE,@function
        .size           _ZN10layer_norm22ln_bwd_finalize_kernelINS_22Kernel_traits_finalizeILj49152E13__nv_bfloat16S2_S2_fjLj1024ELj4ENS_18Kernel_traits_baseILj49152ES2_S2_S2_fjLj1024EEEEEEEvNS_9BwdParamsE,(.L_x_5386 - _ZN10layer_norm22ln_bwd_finalize_kernelINS_22Kernel_traits_finalizeILj49152E13__nv_bfloat16S2_S2_fjLj1024ELj4ENS_18Kernel_traits_baseILj49152ES2_S2_S2_fjLj1024EEEEEEEvNS_9BwdParamsE)
        .other          _ZN10layer_norm22ln_bwd_finalize_kernelINS_22Kernel_traits_finalizeILj49152E13__nv_bfloat16S2_S2_fjLj1024ELj4ENS_18Kernel_traits_baseILj49152ES2_S2_S2_fjLj1024EEEEEEEvNS_9BwdParamsE,@"STO_CUDA_ENTRY STV_DEFAULT"
_ZN10layer_norm22ln_bwd_finalize_kernelINS_22Kernel_traits_finalizeILj49152E13__nv_bfloat16S2_S2_fjLj1024ELj4ENS_18Kernel_traits_baseILj49152ES2_S2_S2_fjLj1024EEEEEEEvNS_9BwdParamsE:
.text._ZN10layer_norm22ln_bwd_finalize_kernelINS_22Kernel_traits_finalizeILj49152E13__nv_bfloat16S2_S2_fjLj1024ELj4ENS_18Kernel_traits_baseILj49152ES2_S2_S2_fjLj1024EEEEEEEvNS_9BwdParamsE:
        /* <DEDUP_REMOVED lines=25> */
.L_x_267:
        /* <DEDUP_REMOVED lines=28> */
.L_x_260:
        /* <DEDUP_REMOVED lines=33> */
.L_x_259:
[----:B------:R-:W-:Y:S05]  /*0560*/  BSYNC B1 ;  /* 0x0000000000017941 */ /* 0x000fea0003800000 */
.L_x_258:
        /* <DEDUP_REMOVED lines=23> */
.L_x_262:
[----:B------:R-:W-:Y:S05]  /*06e0*/  BSYNC B1 ;  /* 0x0000000000017941 */ /* 0x000fea0003800000 */
.L_x_261:
        /* <DEDUP_REMOVED lines=11> */
.L_x_257:
[----:B------:R-:W-:Y:S05]  /*07a0*/  BSYNC B0 ;  /* 0x0000000000007941 */ /* 0x000fea0003800000 */
.L_x_256:
        /* <DEDUP_REMOVED lines=29> */
.L_x_278:
[----:B------:R-:W-:Y:S01]  /*0980*/  @!P1 SHF.R.U32.HI R12, RZ, 0x3, R0 ;  /* 0x00000003ff0c9819 */ /* 0x000fe20000011600 */
[----:B---3--:R-:W-:Y:S01]  /*0990*/  FADD.FTZ R14, R9, R14 ;  /* 0x0000000e090e7221 */ /* 0x008fe20000010000 */
[----:B--2---:R-:W-:Y:S02]  /*09a0*/  FADD.FTZ R11, R10, R11 ;  /* 0x0000000b0a0b7221 */ /* 0x004fe40000010000 */
[----:B------:R-:W-:-:S05]  /*09b0*/  @!P1 LOP3.LUT R12, R12, 0x1ffffffc, RZ, 0xc0, !PT ;  /* 0x1ffffffc0c0c9812 */ /* 0x000fca00078ec0ff */
[----:B------:R2:W-:Y:S04]  /*09c0*/  @!P1 STS [R12+UR4+0x2000], R14 ;  /* 0x0020000e0c009988 */ /* 0x0005e80008000804 */
[----:B------:R2:W-:Y:S02]  /*09d0*/  @!P1 STS [R12+UR4+0x2080], R11 ;  /* 0x0020800b0c009988 */ /* 0x0005e40008000804 */
.L_x_263:
        /* <DEDUP_REMOVED lines=14> */
.L_x_266:
[----:B------:R-:W-:Y:S05]  /*0ac0*/  BSYNC B0 ;  /* 0x0000000000007941 */ /* 0x000fea0003800000 */
.L_x_265:
[C---:B------:R-:W-:Y:S02]  /*0ad0*/  ISETP.GT.U32.AND P1, PT, R3.reuse, -0xc001, PT ;  /* 0xffff3fff0300780c */ /* 0x040fe40003f24070 */
[----:B------:R-:W-:Y:S02]  /*0ae0*/  IADD3 R3, R3, 0xc000, RZ ;  /* 0x0000c00003037810 */ /* 0x000fe40007ffe0ff */
[----:B------:R-:W-:-:S09]  /*0af0*/  IADD3 R5, R5, 0x6000, RZ ;  /* 0x0000600005057810 */ /* 0x000fd20007ffe0ff */
[----:B------:R-:W-:Y:S05]  /*0b00*/  @P1 BRA `(.L_x_267) ;  /* 0xfffffff400a01947 */ /* 0x000fea000383ffff */
[----:B------:R-:W-:Y:S05]  /*0b10*/  EXIT ;  /* 0x000000000000794d */ /* 0x000fea0003800000 */
.L_x_264:
[----:B------:R-:W-:Y:S01]  /*0b20*/  HFMA2.MMA R19, -RZ, RZ, 0, 5.9604644775390625e-08 ;  /* 0x00000001ff137435 */ /* 0x000fe200000001ff */
[----:B---3--:R-:W-:Y:S01]  /*0b30*/  IMAD.MOV.U32 R20, RZ, RZ, R10 ;  /* 0x000000ffff147224 */ /* 0x008fe200078e000a */
[----:B------:R-:W-:Y:S02]  /*0b40*/  MOV R22, 0x1f ;  /* 0x0000001f00167802 */ /* 0x000fe40000000f00 */
[----:B------:R-:W-:-:S07]  /*0b50*/  MOV R17, 0xffffffff ;  /* 0xffffffff00117802 */ /* 0x000fce0000000f00 */
[----:B012---:R-:W-:Y:S05]  /*0b60*/  WARPSYNC.COLLECTIVE R17, `(.L_x_268) ;  /* 0x0000000011087348 */ /* 0x007fea0003c00000 */
[----:B------:R3:W4:Y:S02]  /*0b70*/  SHFL.BFLY P2, R18, R20, R19, R22 ;  /* 0x0c00001314127389 */ /* 0x0007240000040016 */
[----:B01234-:R-:W-:Y:S01]  /*0b80*/  ENDCOLLECTIVE ;  /* 0x000000000000791b */ /* 0x01ffe20003800000 */
.L_x_268:
[----:B------:R-:W-:Y:S01]  /*0b90*/  HFMA2.MMA R19, -RZ, RZ, 0, 1.1920928955078125e-07 ;  /* 0x00000002ff137435 */ /* 0x000fe200000001ff */
[----:B------:R-:W-:-:S04]  /*0ba0*/  IMAD.MOV.U32 R11, RZ, RZ, R18 ;  /* 0x000000ffff0b7224 */ /* 0x000fc800078e0012 */
[----:B------:R-:W-:-:S05]  /*0bb0*/  FADD.FTZ R11, R10, R11 ;  /* 0x0000000b0a0b7221 */ /* 0x000fca0000010000 */
[----:B------:R-:W-:-:S07]  /*0bc0*/  MOV R20, R11 ;  /* 0x0000000b00147202 */ /* 0x000fce0000000f00 */
[----:B------:R-:W-:Y:S05]  /*0bd0*/  WARPSYNC.COLLECTIVE R17, `(.L_x_269) ;  /* 0x0000000011087348 */ /* 0x000fea0003c00000 */
[----:B------:R0:W1:Y:S02]  /*0be0*/  SHFL.BFLY P2, R18, R20, R19, R22 ;  /* 0x0c00001314127389 */ /* 0x0000640000040016 */
[----:B01----:R-:W-:Y:S01]  /*0bf0*/  ENDCOLLECTIVE ;  /* 0x000000000000791b */ /* 0x003fe20003800000 */
.L_x_269:
[----:B------:R-:W-:Y:S01]  /*0c00*/  HFMA2.MMA R19, -RZ, RZ, 0, 2.384185791015625e-07 ;  /* 0x00000004ff137435 */ /* 0x000fe200000001ff */
[----:B------:R-:W-:-:S05]  /*0c10*/  MOV R12, R18 ;  /* 0x00000012000c7202 */ /* 0x000fca0000000f00 */
[----:B------:R-:W-:-:S04]  /*0c20*/  FADD.FTZ R12, R11, R12 ;  /* 0x0000000c0b0c7221 */ /* 0x000fc80000010000 */
[----:B------:R-:W-:-:S07]  /*0c30*/  IMAD.MOV.U32 R20, RZ, RZ, R12 ;  /* 0x000000ffff147224 */ /* 0x000fce00078e000c */
[----:B------:R-:W-:Y:S05]  /*0c40*/  WARPSYNC.COLLECTIVE R17, `(.L_x_270) ;  /* 0x0000000011087348 */ /* 0x000fea0003c00000 */
[----:B------:R0:W1:Y:S02]  /*0c50*/  SHFL.BFLY P2, R18, R20, R19, R22 ;  /* 0x0c00001314127389 */ /* 0x0000640000040016 */
[----:B01----:R-:W-:Y:S01]  /*0c60*/  ENDCOLLECTIVE ;  /* 0x000000000000791b */ /* 0x003fe20003800000 */
.L_x_270:
[----:B------:R-:W-:Y:S01]  /*0c70*/  IMAD.MOV.U32 R19, RZ, RZ, 0x8 ;  /* 0x00000008ff137424 */ /* 0x000fe200078e00ff */
[----:B------:R-:W-:-:S05]  /*0c80*/  MOV R13, R18 ;  /* 0x00000012000d7202 */ /* 0x000fca0000000f00 */
[----:B------:R-:W-:-:S05]  /*0c90*/  FADD.FTZ R13, R12, R13 ;  /* 0x0000000d0c0d7221 */ /* 0x000fca0000010000 */
[----:B------:R-:W-:-:S07]  /*0ca0*/  MOV R20, R13 ;  /* 0x0000000d00147202 */ /* 0x000fce0000000f00 */
[----:B------:R-:W-:Y:S05]  /*0cb0*/  WARPSYNC.COLLECTIVE R17, `(.L_x_271) ;  /* 0x0000000011087348 */ /* 0x000fea0003c00000 */
[----:B------:R0:W1:Y:S02]  /*0cc0*/  SHFL.BFLY P2, R18, R20, R19, R22 ;  /* 0x0c00001314127389 */ /* 0x0000640000040016 */
[----:B01----:R-:W-:Y:S01]  /*0cd0*/  ENDCOLLECTIVE ;  /* 0x000000000000791b */ /* 0x003fe20003800000 */
.L_x_271:
[----:B------:R-:W-:Y:S01]  /*0ce0*/  HFMA2.MMA R19, -RZ, RZ, 0, 9.5367431640625e-07 ;  /* 0x00000010ff137435 */ /* 0x000fe200000001ff */
[----:B------:R-:W-:-:S05]  /*0cf0*/  MOV R10, R18 ;  /* 0x00000012000a7202 */ /* 0x000fca0000000f00 */
[----:B------:R-:W-:-:S05]  /*0d00*/  FADD.FTZ R10, R13, R10 ;  /* 0x0000000a0d0a7221 */ /* 0x000fca0000010000 */
[----:B------:R-:W-:-:S07]  /*0d10*/  MOV R20, R10 ;  /* 0x0000000a00147202 */ /* 0x000fce0000000f00 */
[----:B------:R-:W-:Y:S05]  /*0d20*/  WARPSYNC.COLLECTIVE R17, `(.L_x_272) ;  /* 0x0000000011087348 */ /* 0x000fea0003c00000 */
[----:B------:R0:W1:Y:S02]  /*0d30*/  SHFL.BFLY P2, R18, R20, R19, R22 ;  /* 0x0c00001314127389 */ /* 0x0000640000040016 */
[----:B01----:R-:W-:Y:S01]  /*0d40*/  ENDCOLLECTIVE ;  /* 0x000000000000791b */ /* 0x003fe20003800000 */
.L_x_272:
[----:B------:R-:W-:Y:S01]  /*0d50*/  HFMA2.MMA R19, -RZ, RZ, 0, 5.9604644775390625e-08 ;  /* 0x00000001ff137435 */ /* 0x000fe200000001ff */
[----:B------:R-:W-:Y:S01]  /*0d60*/  MOV R20, R9 ;  /* 0x0000000900147202 */ /* 0x000fe20000000f00 */
[----:B------:R-:W-:-:S09]  /*0d70*/  IMAD.MOV.U32 R11, RZ, RZ, R18 ;  /* 0x000000ffff0b7224 */ /* 0x000fd200078e0012 */
[----:B------:R-:W-:Y:S05]  /*0d80*/  WARPSYNC.COLLECTIVE R17, `(.L_x_273) ;  /* 0x0000000011087348 */ /* 0x000fea0003c00000 */
[----:B------:R0:W1:Y:S02]  /*0d90*/  SHFL.BFLY P2, R18, R20, R19, R22 ;  /* 0x0c00001314127389 */ /* 0x0000640000040016 */
[----:B01----:R-:W-:Y:S01]  /*0da0*/  ENDCOLLECTIVE ;  /* 0x000000000000791b */ /* 0x003fe20003800000 */
.L_x_273:
[----:B------:R-:W-:Y:S01]  /*0db0*/  HFMA2.MMA R19, -RZ, RZ, 0, 1.1920928955078125e-07 ;  /* 0x00000002ff137435 */ /* 0x000fe200000001ff */
[----:B------:R-:W-:-:S05]  /*0dc0*/  MOV R12, R18 ;  /* 0x00000012000c7202 */ /* 0x000fca0000000f00 */
[----:B------:R-:W-:-:S04]  /*0dd0*/  FADD.FTZ R14, R9, R12 ;  /* 0x0000000c090e7221 */ /* 0x000fc80000010000 */
[----:B------:R-:W-:-:S07]  /*0de0*/  IMAD.MOV.U32 R20, RZ, RZ, R14 ;  /* 0x000000ffff147224 */ /* 0x000fce00078e000e */
[----:B------:R-:W-:Y:S05]  /*0df0*/  WARPSYNC.COLLECTIVE R17, `(.L_x_274) ;  /* 0x0000000011087348 */ /* 0x000fea0003c00000 */
[----:B------:R0:W1:Y:S02]  /*0e00*/  SHFL.BFLY P2, R18, R20, R19, R22 ;  /* 0x0c00001314127389 */ /* 0x0000640000040016 */
[----:B01----:R-:W-:Y:S01]  /*0e10*/  ENDCOLLECTIVE ;  /* 0x000000000000791b */ /* 0x003fe20003800000 */
.L_x_274:
[----:B------:R-:W-:Y:S01]  /*0e20*/  IMAD.MOV.U32 R19, RZ, RZ, 0x4 ;  /* 0x00000004ff137424 */ /* 0x000fe200078e00ff */
[----:B------:R-:W-:-:S05]  /*0e30*/  MOV R13, R18 ;  /* 0x00000012000d7202 */ /* 0x000fca0000000f00 */
[----:B------:R-:W-:-:S05]  /*0e40*/  FADD.FTZ R15, R14, R13 ;  /* 0x0000000d0e0f7221 */ /* 0x000fca0000010000 */
[----:B------:R-:W-:-:S07]  /*0e50*/  MOV R20, R15 ;  /* 0x0000000f00147202 */ /* 0x000fce0000000f00 */
[----:B------:R-:W-:Y:S05]  /*0e60*/  WARPSYNC.COLLECTIVE R17, `(.L_x_275) ;  /* 0x0000000011087348 */ /* 0x000fea0003c00000 */
[----:B------:R0:W1:Y:S02]  /*0e70*/  SHFL.BFLY P2, R18, R20, R19, R22 ;  /* 0x0c00001314127389 */ /* 0x0000640000040016 */
[----:B01----:R-:W-:Y:S01]  /*0e80*/  ENDCOLLECTIVE ;  /* 0x000000000000791b */ /* 0x003fe20003800000 */
.L_x_275:
[----:B------:R-:W-:Y:S01]  /*0e90*/  HFMA2.MMA R19, -RZ, RZ, 0, 4.76837158203125e-07 ;  /* 0x00000008ff137435 */ /* 0x000fe200000001ff */
[----:B------:R-:W-:-:S05]  /*0ea0*/  MOV R16, R18 ;  /* 0x0000001200107202 */ /* 0x000fca0000000f00 */
[----:B------:R-:W-:-:S05]  /*0eb0*/  FADD.FTZ R16, R15, R16 ;  /* 0x000000100f107221 */ /* 0x000fca0000010000 */
[----:B------:R-:W-:-:S07]  /*0ec0*/  MOV R20, R16 ;  /* 0x0000001000147202 */ /* 0x000fce0000000f00 */
[----:B------:R-:W-:Y:S05]  /*0ed0*/  WARPSYNC.COLLECTIVE R17, `(.L_x_276) ;  /* 0x0000000011087348 */ /* 0x000fea0003c00000 */
[----:B------:R0:W1:Y:S02]  /*0ee0*/  SHFL.BFLY P2, R18, R20, R19, R22 ;  /* 0x0c00001314127389 */ /* 0x0000640000040016 */
[----:B01----:R-:W-:Y:S01]  /*0ef0*/  ENDCOLLECTIVE ;  /* 0x000000000000791b */ /* 0x003fe20003800000 */
.L_x_276:
[----:B------:R-:W-:Y:S01]  /*0f00*/  HFMA2.MMA R19, -RZ, RZ, 0, 9.5367431640625e-07 ;  /* 0x00000010ff137435 */ /* 0x000fe200000001ff */
[----:B------:R-:W-:-:S04]  /*0f10*/  IMAD.MOV.U32 R9, RZ, RZ, R18 ;  /* 0x000000ffff097224 */ /* 0x000fc800078e0012 */
[----:B------:R-:W-:-:S05]  /*0f20*/  FADD.FTZ R9, R16, R9 ;  /* 0x0000000910097221 */ /* 0x000fca0000010000 */
[----:B------:R-:W-:-:S07]  /*0f30*/  MOV R20, R9 ;  /* 0x0000000900147202 */ /* 0x000fce0000000f00 */
[----:B------:R-:W-:Y:S05]  /*0f40*/  WARPSYNC.COLLECTIVE R17, `(.L_x_277) ;  /* 0x0000000011087348 */ /* 0x000fea0003c00000 */
[----:B------:R0:W1:Y:S02]  /*0f50*/  SHFL.BFLY P2, R18, R20, R19, R22 ;  /* 0x0c00001314127389 */ /* 0x0000640000040016 */
[----:B01----:R-:W-:Y:S01]  /*0f60*/  ENDCOLLECTIVE ;  /* 0x000000000000791b */ /* 0x003fe20003800000 */
.L_x_277:
[----:B------:R-:W-:Y:S01]  /*0f70*/  MOV R14, R18 ;  /* 0x00000012000e7202 */ /* 0x000fe20000000f00 */
[----:B------:R-:W-:Y:S06]  /*0f80*/  BRA `(.L_x_278) ;  /* 0xfffffff8007c7947 */ /* 0x000fec000383ffff */
.L_x_279:
        /* <DEDUP_REMOVED lines=15> */
.L_x_5386:


//--------------------- .text._ZN10layer_norm13ln_bwd_kernelINS_13Kernel_traitsI13__nv_bfloat16S2_S2_fjLj49152ELj8ELj1ELj8ELj16ENS_18Kernel_traits_baseILj49152ES2_S2_S2_fjLj256EEEEEEEvNS_9BwdParamsE --------------------------
	.section	.text._ZN10layer_norm13ln_bwd_kernelINS_13Kernel_traitsI13__nv_bfloat16S2_S2_fjLj49152ELj8ELj1ELj8ELj16ENS_18Kernel_traits_baseILj49152ES2_S2_S2_fjLj256EEEEEEEvNS_9BwdParamsE,"ax",@progbits
	.align	128
        .global         _ZN10layer_norm13ln_bwd_kernelINS_13Kernel_traitsI13__nv_bfloat16S2_S2_fjLj49152ELj8ELj1ELj8ELj16ENS_18Kernel_traits_baseILj49152ES2_S2_S2_fjLj256EEEEEEEvNS_9BwdParamsE
        .type           _ZN10layer_norm13ln_bwd_kernelINS_13Kernel_traitsI13__nv_bfloat16S2_S2_fjLj49152ELj8ELj1ELj8ELj16ENS_18Kernel_traits_baseILj49152ES2_S2_S2_fjLj256EEEEEEEvNS_9BwdParamsE,@function
        .size           _ZN10layer_norm13ln_bwd_kernelINS_13Kernel_traitsI13__nv_bfloat16S2_S2_fjLj49152ELj8ELj1ELj8ELj16ENS_18Kernel_traits_baseILj49152ES2_S2_S2_fjLj256EEEEEEEvNS_9BwdParamsE,(.L_x_5387 - _ZN10layer_norm13ln_bwd_kernelINS_13Kernel_traitsI13__nv_bfloat16S2_S2_fjLj49152ELj8ELj1ELj8ELj16ENS_18Kernel_traits_baseILj49152ES2_S2_S2_fjLj256EEEEEEEvNS_9BwdParamsE)
        .other          _ZN10layer_norm13ln_bwd_kernelINS_13Kernel_traitsI13__nv_bfloat16S2_S2_fjLj49152ELj8ELj1ELj8ELj16ENS_18Kernel_traits_baseILj49152ES2_S2_S2_fjLj256EEEEEEEvNS_9BwdParamsE,@"STO_CUDA_ENTRY STV_DEFAULT"
_ZN10layer_norm13ln_bwd_kernelINS_13Kernel_traitsI13__nv_bfloat16S2_S2_fjLj49152ELj8ELj1ELj8ELj16ENS_18Kernel_traits_baseILj49152ES2_S2_S2_fjLj256EEEEEEEvNS_9BwdParamsE:
.text._ZN10layer_norm13ln_bwd_kernelINS_13Kernel_traitsI13__nv_bfloat16S2_S2_fjLj49152ELj8ELj1ELj8ELj16ENS_18Kernel_traits_baseILj49152ES2_S2_S2_fjLj256EEEEEEEvNS_9BwdParamsE:
        /* <DEDUP_REMOVED lines=13> */
[----:B------:R-:W-:Y:S02]  /*00d0*/  SHF.L.U32 R7, R48, 0x8, RZ ;  /* 0x0000000830077819 */ /* 0x000fe400000006ff */
[----:B------:R-:W-:Y:S02]  /*00e0*/  LOP3.LUT R47, R20, 0xe0, RZ, 0xc0, !PT ;  /* 0x000000e0142f7812 */ /* 0x000fe400078ec0ff */
[----:B------:R-:W-:-:S04]  /*00f0*/  LOP3.LUT R0, R7, 0x700, R46, 0xe2, !PT ;  /* 0x0000070007007812 */ /* 0x000fc800078ee22e */
[----:B------:R-:W-:-:S04]  /*0100*/  LOP3.LUT R47, R0, R47, RZ, 0xfc, !PT ;  /* 0x0000002f002f7212 */ /* 0x000fc800078efcff */
[C---:B------:R-:W-:Y:S02]  /*0110*/  @P0 IADD3 R7, R47.reuse, 0x800, RZ ;  /* 0x000008002f070810 */ /* 0x040fe40007ffe0ff */
[C---:B------:R-:W-:Y:S02]  /*0120*/  @P0 IADD3 R9, R47.reuse, 0x1000, RZ ;  /* 0x000010002f090810 */ /* 0x040fe40007ffe0ff */
[----:B--2---:R-:W-:Y:S01]  /*0130*/  @P0 LEA R6, P1, R47, R10, 0x4 ;  /* 0x0000000a2f060211 */ /* 0x004fe200078220ff */
[----:B---3--:R-:W-:-:S03]  /*0140*/  @P0 IMAD.WIDE.U32 R2, R7, 0x10, R2 ;  /* 0x0000001007020825 */ /* 0x008fc600078e0002 */
[----:B------:R-:W-:Y:S01]  /*0150*/  @P0 LEA.HI.X R7, R47, R11, RZ, 0x4, P1 ;  /* 0x0000000b2f070211 */ /* 0x000fe200008f24ff */
[----:B0-----:R-:W-:Y:S01]  /*0160*/  @P0 IMAD.WIDE.U32 R4, R9, 0x10, R4 ;  /* 0x0000001009040825 */ /* 0x001fe200078e0004 */
[----:B------:R-:W2:Y:S04]  /*0170*/  @P0 LDG.E.128 R84, desc[UR6][R2.64] ;  /* 0x0000000602540981 */ /* 0x000ea8000c1e1d00 */
[----:B------:R-:W3:Y:S04]  /*0180*/  @P0 LDG.E.128 R88, desc[UR6][R4.64] ;  /* 0x0000000604580981 */ /* 0x000ee8000c1e1d00 */
[----:B------:R0:W4:Y:S01]  /*0190*/  @P0 LDG.E.128 R80, desc[UR6][R6.64] ;  /* 0x0000000606500981 */ /* 0x000122000c1e1d00 */
[----:B------:R-:W-:-:S02]  /*01a0*/  SHF.R.U32.HI R45, RZ, 0x3, R45 ;  /* 0x00000003ff2d7819 */ /* 0x000fc4000001162d */
[----:B------:R-:W-:Y:S02]  /*01b0*/  CS2R R38, SRZ ;  /* 0x0000000000267805 */ /* 0x000fe4000001ff00 */
[----:B------:R-:W-:Y:S02]  /*01c0*/  SHF.R.U32.HI R104, RZ, 0x8, R20 ;  /* 0x00000008ff687819 */ /* 0x000fe40000011614 */
[----:B------:R-:W-:Y:S02]  /*01d0*/  CS2R R36, SRZ ;  /* 0x0000000000247805 */ /* 0x000fe4000001ff00 */
[----:B------:R-:W-:Y:S02]  /*01e0*/  CS2R R54, SRZ ;  /* 0x0000000000367805 */ /* 0x000fe4000001ff00 */
[----:B------:R-:W-:Y:S02]  /*01f0*/  CS2R R52, SRZ ;  /* 0x0000000000347805 */ /* 0x000fe4000001ff00 */
[----:B------:R-:W-:-:S02]  /*0200*/  IADD3 R44, R45, R104, RZ ;  /* 0x000000682d2c7210 */ /* 0x000fc40007ffe0ff */
[----:B------:R-:W-:Y:S02]  /*0210*/  CS2R R26, SRZ ;  /* 0x00000000001a7805 */ /* 0x000fe4000001ff00 */
[----:B------:R-:W-:Y:S02]  /*0220*/  CS2R R24, SRZ ;  /* 0x0000000000187805 */ /* 0x000fe4000001ff00 */
[----:B------:R-:W-:Y:S02]  /*0230*/  CS2R R18, SRZ ;  /* 0x0000000000127805 */ /* 0x000fe4000001ff00 */
[----:B------:R-:W-:Y:S02]  /*0240*/  ISETP.GE.AND P1, PT, R44, UR4, PT ;  /* 0x000000042c007c0c */ /* 0x000fe4000bf26270 */
        /* <DEDUP_REMOVED lines=15> */
[----:B0-----:R-:W-:Y:S02]  /*0340*/  CS2R R6, SRZ ;  /* 0x0000000000067805 */ /* 0x001fe4000001ff00 */
[----:B------:R-:W-:Y:S02]  /*0350*/  CS2R R4, SRZ ;  /* 0x0000000000047805 */ /* 0x000fe4000001ff00 */
[----:B--2---:R-:W-:Y:S02]  /*0360*/  @P0 PRMT R109, R84, 0x7632, R109 ;  /* 0x00007632546d0816 */ /* 0x004fe4000000006d */
[----:B------:R-:W-:Y:S02]  /*0370*/  @P0 PRMT R110, R85, 0x7632, R110 ;  /* 0x00007632556e0816 */ /* 0x000fe4000000006e */
[----:B------:R-:W-:-:S02]  /*0380*/  @P0 PRMT R111, R86, 0x7632, R111 ;  /* 0x00007632566f0816 */ /* 0x000fc4000000006f */
[----:B------:R-:W-:Y:S02]  /*0390*/  @P0 PRMT R112, R87, 0x7632, R112 ;  /* 0x0000763257700816 */ /* 0x000fe40000000070 */
[----:B---3--:R-:W-:Y:S02]  /*03a0*/  @P0 PRMT R113, R88, 0x7632, R113 ;  /* 0x0000763258710816 */ /* 0x008fe40000000071 */
[----:B------:R-:W-:Y:S02]  /*03b0*/  @P0 PRMT R114, R89, 0x7632, R114 ;  /* 0x0000763259720816 */ /* 0x000fe40000000072 */
[----:B------:R-:W-:Y:S02]  /*03c0*/  @P0 PRMT R115, R90, 0x7632, R115 ;  /* 0x000076325a730816 */ /* 0x000fe40000000073 */
[----:B------:R-:W-:Y:S02]  /*03d0*/  @P0 PRMT R116, R91, 0x7632, R116 ;  /* 0x000076325b740816 */ /* 0x000fe40000000074 */
[----:B----4-:R-:W-:-:S02]  /*03e0*/  @P0 PRMT R105, R80, 0x7632, R105 ;  /* 0x0000763250690816 */ /* 0x010fc40000000069 */
[----:B------:R-:W-:Y:S02]  /*03f0*/  @P0 PRMT R106, R81, 0x7632, R106 ;  /* 0x00007632516a0816 */ /* 0x000fe4000000006a */
[----:B------:R-:W-:Y:S02]  /*0400*/  @P0 PRMT R107, R82, 0x7632, R107 ;  /* 0x00007632526b0816 */ /* 0x000fe4000000006b */
[----:B------:R-:W-:Y:S01]  /*0410*/  @P0 PRMT R108, R83, 0x7632, R108 ;  /* 0x00007632536c0816 */ /* 0x000fe2000000006c */
[----:B------:R-:W-:Y:S06]  /*0420*/  @P1 BRA `(.L_x_280) ;  /* 0x0000002c005c1947 */ /* 0x000fec0003800000 */
[----:B------:R-:W0:Y:S02]  /*0430*/  LDC.64 R2, c[0x0][0x240] ;  /* 0x00009000ff027b82 */ /* 0x000e240000000a00 */
[----:B0-----:R-:W-:-:S05]  /*0440*/  IMAD.WIDE.U32 R2, R47, 0x10, R2 ;  /* 0x000000102f027825 */ /* 0x001fca00078e0002 */
[----:B------:R-:W2:Y:S04]  /*0450*/  LDG.E.128 R92, desc[UR6][R2.64] ;  /* 0x00000006025c7981 */ /* 0x000ea8000c1e1d00 */
[----:B------:R-:W3:Y:S04]  /*0460*/  LDG.E.128 R96, desc[UR6][R2.64+0x8000] ;  /* 0x0080000602607981 */ /* 0x000ee8000c1e1d00 */
[----:B------:R-:W4:Y:S01]  /*0470*/  LDG.E.128 R100, desc[UR6][R2.64+0x10000] ;  /* 0x0100000602647981 */ /* 0x000f22000c1e1d00 */
[----:B------:R-:W-:Y:S01]  /*0480*/  SHF.R.U32.HI R121, RZ, 0x5, R20 ;  /* 0x00000005ff797819 */ /* 0x000fe20000011614 */
[----:B------:R-:W-:Y:S01]  /*0490*/  HFMA2.MMA R138, -RZ, RZ, 0, 5.9604644775390625e-08 ;  /* 0x00000001ff8a7435 */ /* 0x000fe200000001ff */
[----:B------:R-:W-:Y:S01]  /*04a0*/  SHF.L.U32 R80, R80, 0x10, RZ ;  /* 0x0000001050507819 */ /* 0x000fe200000006ff */
[----:B------:R-:W-:Y:S01]  /*04b0*/  IMAD.U32 R115, R115, 0x10000, RZ ;  /* 0x0001000073737824 */ /* 0x000fe200078e00ff */
        /* <DEDUP_REMOVED lines=22> */
[----:B------:R-:W-:Y:S02]  /*0620*/  LEA R104, R104, 0x8, 0x3 ;  /* 0x0000000868687811 */ /* 0x000fe400078e18ff */
        /* <DEDUP_REMOVED lines=25> */
[----:B------:R-:W-:-:S02]  /*07c0*/  MOV R49, RZ ;  /* 0x000000ff00317202 */ /* 0x000fc40000000f00 */
[----:B------:R-:W-:Y:S02]  /*07d0*/  LOP3.LUT R121, R121, 0x7, RZ, 0xc0, !PT ;  /* 0x0000000779797812 */ /* 0x000fe400078ec0ff */
[----:B--2---:R-:W-:Y:S02]  /*07e0*/  PRMT R120, R92, 0x7632, R120 ;  /* 0x000076325c787816 */ /* 0x004fe40000000078 */
[----:B------:R-:W-:Y:S02]  /*07f0*/  PRMT R122, R93, 0x7632, R122 ;  /* 0x000076325d7a7816 */ /* 0x000fe4000000007a */
[----:B------:R-:W-:Y:S02]  /*0800*/  PRMT R123, R94, 0x7632, R123 ;  /* 0x000076325e7b7816 */ /* 0x000fe4000000007b */
[----:B------:R-:W-:Y:S02]  /*0810*/  PRMT R124, R95, 0x7632, R124 ;  /* 0x000076325f7c7816 */ /* 0x000fe4000000007c */
[C---:B---3--:R-:W-:Y:S01]  /*0820*/  PRMT R125, R96.reuse, 0x7632, R125 ;  /* 0x00007632607d7816 */ /* 0x048fe2000000007d */
[----:B------:R-:W-:Y:S01]  /*0830*/  IMAD.U32 R96, R96, 0x10000, RZ ;  /* 0x0001000060607824 */ /* 0x000fe200078e00ff */
[----:B------:R-:W-:-:S02]  /*0840*/  PRMT R126, R97, 0x7632, R126 ;  /* 0x00007632617e7816 */ /* 0x000fc4000000007e */
[----:B------:R-:W-:Y:S02]  /*0850*/  PRMT R127, R98, 0x7632, R127 ;  /* 0x00007632627f7816 */ /* 0x000fe4000000007f */
[----:B------:R-:W-:Y:S02]  /*0860*/  PRMT R128, R99, 0x7632, R128 ;  /* 0x0000763263807816 */ /* 0x000fe40000000080 */
[----:B----4-:R-:W-:Y:S02]  /*0870*/  PRMT R129, R100, 0x7632, R129 ;  /* 0x0000763264817816 */ /* 0x010fe40000000081 */
[----:B------:R-:W-:Y:S02]  /*0880*/  PRMT R130, R101, 0x7632, R130 ;  /* 0x0000763265827816 */ /* 0x000fe40000000082 */
[----:B------:R-:W-:Y:S02]  /*0890*/  PRMT R131, R102, 0x7632, R131 ;  /* 0x0000763266837816 */ /* 0x000fe40000000083 */
[----:B------:R-:W-:-:S02]  /*08a0*/  PRMT R132, R103, 0x7632, R132 ;  /* 0x0000763267847816 */ /* 0x000fc40000000084 */
        /* <DEDUP_REMOVED lines=23> */
.L_x_286:
[----:B------:R-:W-:Y:S01]  /*0a20*/  ULDC.64 UR4, c[0x0][0x228] ;  /* 0x00008a0000047ab9 */ /* 0x000fe20000000a00 */
[----:B------:R-:W-:Y:S01]  /*0a30*/  IMAD R133, R44, 0x1800, R47 ;  /* 0x000018002c857824 */ /* 0x000fe200078e022f */
[----:B------:R-:W-:Y:S01]  /*0a40*/  ISETP.NE.U32.AND P0, PT, RZ, UR4, PT ;  /* 0x00000004ff007c0c */ /* 0x000fe2000bf05070 */
[----:B0-----:R-:W0:Y:S03]  /*0a50*/  LDC.64 R12, c[0x0][0x268] ;  /* 0x00009a00ff0c7b82 */ /* 0x001e260000000a00 */
[----:B------:R-:W-:Y:S02]  /*0a60*/  ISETP.NE.AND.EX P0, PT, RZ, UR5, PT, P0 ;  /* 0x00000005ff007c0c */ /* 0x000fe4000bf05300 */
[----:B------:R-:W-:-:S03]  /*0a70*/  IADD3 R134, R133, 0x800, RZ ;  /* 0x0000080085867810 */ /* 0x000fc60007ffe0ff */
[----:B------:R-:W1:Y:S08]  /*0a80*/  LDC.64 R136, c[0x0][0x238] ;  /* 0x00008e00ff887b82 */ /* 0x000e700000000a00 */
[C---:B------:R-:W-:Y:S01]  /*0a90*/  @P0 LEA R16, P1, R133.reuse, UR4, 0x4 ;  /* 0x0000000485100c11 */ /* 0x040fe2000f8220ff */
[----:B------:R-:W2:Y:S03]  /*0aa0*/  @!P0 LDC.64 R4, c[0x0][0x220] ;  /* 0x00008800ff048b82 */ /* 0x000ea60000000a00 */
[----:B------:R-:W-:-:S02]  /*0ab0*/  @P0 LEA.HI.X R17, R133, UR5, RZ, 0x4, P1 ;  /* 0x0000000585110c11 */ /* 0x000fc400088f24ff */
[C---:B------:R-:W-:Y:S02]  /*0ac0*/  @P0 LEA R20, P1, R134.reuse, UR4, 0x4 ;  /* 0x0000000486140c11 */ /* 0x040fe4000f8220ff */
[----:B------:R-:W-:Y:S01]  /*0ad0*/  IADD3 R135, R133, 0x1000, RZ ;  /* 0x0000100085877810 */ /* 0x000fe20007ffe0ff */
[----:B------:R-:W3:Y:S01]  /*0ae0*/  @!P0 LDC.64 R6, c[0x0][0x220] ;  /* 0x00008800ff068b82 */ /* 0x000ee20000000a00 */
[----:B------:R-:W4:Y:S01]  /*0af0*/  @P0 LDG.E.128 R16, desc[UR6][R16.64] ;  /* 0x0000000610100981 */ /* 0x000f22000c1e1d00 */
[----:B------:R-:W-:-:S06]  /*0b00*/  @P0 LEA.HI.X R21, R134, UR5, RZ, 0x4, P1 ;  /* 0x0000000586150c11 */ /* 0x000fcc00088f24ff */
[----:B------:R-:W5:Y:S01]  /*0b10*/  @P0 LDG.E.128 R20, desc[UR6][R20.64] ;  /* 0x0000000614140981 */ /* 0x000f62000c1e1d00 */
[C---:B------:R-:W-:Y:S01]  /*0b20*/  @P0 LEA R24, P1, R135.reuse, UR4, 0x4 ;  /* 0x0000000487180c11 */ /* 0x040fe2000f8220ff */
[----:B------:R-:W0:Y:S03]  /*0b30*/  @!P0 LDC.64 R10, c[0x0][0x220] ;  /* 0x00008800ff0a8b82 */ /* 0x000e260000000a00 */
[----:B------:R-:W-:-:S05]  /*0b40*/  @P0 LEA.HI.X R25, R135, UR5, RZ, 0x4, P1 ;  /* 0x0000000587190c11 */ /* 0x000fca00088f24ff */
[----:B------:R-:W1:Y:S01]  /*0b50*/  @!P0 LDC.64 R2, c[0x0][0x230] ;  /* 0x00008c00ff028b82 */ /* 0x000e620000000a00 */
[----:B------:R-:W5:Y:S01]  /*0b60*/  @P0 LDG.E.128 R24, desc[UR6][R24.64] ;  /* 0x0000000618180981 */ /* 0x000f62000c1e1d00 */
[----:B--2---:R-:W-:-:S04]  /*0b70*/  @!P0 LEA R4, P1, R133, R4, 0x4 ;  /* 0x0000000485048211 */ /* 0x004fc800078220ff */
[----:B------:R-:W-:Y:S02]  /*0b80*/  @!P0 LEA.HI.X R5, R133, R5, RZ, 0x4, P1 ;  /* 0x0000000585058211 */ /* 0x000fe400008f24ff */
[----:B---3--:R-:W-:-:S04]  /*0b90*/  @!P0 LEA R6, P1, R134, R6, 0x4 ;  /* 0x0000000686068211 */ /* 0x008fc800078220ff */
[----:B------:R-:W-:Y:S02]  /*0ba0*/  @!P0 LEA.HI.X R7, R134, R7, RZ, 0x4, P1 ;  /* 0x0000000786078211 */ /* 0x000fe400008f24ff */
[----:B0-----:R-:W-:-:S04]  /*0bb0*/  @!P0 LEA R10, P1, R135, R10, 0x4 ;  /* 0x0000000a870a8211 */ /* 0x001fc800078220ff */
[----:B------:R-:W-:Y:S01]  /*0bc0*/  @!P0 LEA.HI.X R11, R135, R11, RZ, 0x4, P1 ;  /* 0x0000000b870b8211 */ /* 0x000fe200008f24ff */
[----:B------:R-:W-:Y:S02]  /*0bd0*/  @P0 IMAD.MOV.U32 R0, RZ, RZ, RZ ;  /* 0x000000ffff000224 */ /* 0x000fe400078e00ff */
[----:B-1----:R-:W-:-:S05]  /*0be0*/  @!P0 IMAD.WIDE R2, R44, 0x4, R2 ;  /* 0x000000042c028825 */ /* 0x002fca00078e0202 */
[----:B------:R-:W2:Y:S01]  /*0bf0*/  @!P0 LDG.E R0, desc[UR6][R2.64] ;  /* 0x0000000602008981 */ /* 0x000ea2000c1e1900 */
[----:B------:R-:W-:-:S06]  /*0c00*/  IMAD.WIDE R136, R44, 0x4, R136 ;  /* 0x000000042c887825 */ /* 0x000fcc00078e0288 */
[----:B------:R-:W3:Y:S01]  /*0c10*/  LDG.E R136, desc[UR6][R136.64] ;  /* 0x0000000688887981 */ /* 0x000ee2000c1e1900 */
[----:B------:R-:W-:-:S03]  /*0c20*/  IMAD.WIDE.U32 R8, R134, 0x10, R12 ;  /* 0x0000001086087825 */ /* 0x000fc600078e000c */
[----:B------:R0:W4:Y:S04]  /*0c30*/  @!P0 LDG.E.128 R16, desc[UR6][R4.64] ;  /* 0x0000000604108981 */ /* 0x000128000c1e1d00 */
[----:B------:R-:W5:Y:S04]  /*0c40*/  @!P0 LDG.E.128 R20, desc[UR6][R6.64] ;  /* 0x0000000606148981 */ /* 0x000f68000c1e1d00 */
[----:B------:R-:W2:Y:S01]  /*0c50*/  @!P0 LDG.E.128 R24, desc[UR6][R10.64] ;  /* 0x000000060a188981 */ /* 0x000ea2000c1e1d00 */
[----:B0-----:R-:W-:-:S06]  /*0c60*/  IMAD.WIDE.U32 R4, R133, 0x10, R12 ;  /* 0x0000001085047825 */ /* 0x001fcc00078e000c */
[----:B------:R-:W3:Y:S04]  /*0c70*/  LDG.E.128 R4, desc[UR6][R4.64] ;  /* 0x0000000604047981 */ /* 0x000ee8000c1e1d00 */
[----:B------:R-:W3:Y:S01]  /*0c80*/  LDG.E.128 R8, desc[UR6][R8.64] ;  /* 0x0000000608087981 */ /* 0x000ee2000c1e1d00 */
[----:B------:R-:W-:-:S06]  /*0c90*/  IMAD.WIDE.U32 R12, R135, 0x10, R12 ;  /* 0x00000010870c7825 */ /* 0x000fcc00078e000c */
[----:B------:R-:W3:Y:S01]  /*0ca0*/  LDG.E.128 R12, desc[UR6][R12.64] ;  /* 0x000000060c0c7981 */ /* 0x000ee2000c1e1d00 */
[----:B------:R-:W0:Y:S08]  /*0cb0*/  @P0 MUFU.RCP R146, R94 ;  /* 0x0000005e00920308 */ /* 0x000e300000001000 */
[----:B------:R-:W1:Y:S08]  /*0cc0*/  @P0 MUFU.RCP R140, R120 ;  /* 0x00000078008c0308 */ /* 0x000e700000001000 */
[----:B------:R-:W1:Y:S01]  /*0cd0*/  @P0 MUFU.RCP R2, R92 ;  /* 0x0000005c00020308 */ /* 0x000e620000001000 */
[----:B------:R-:W-:-:S07]  /*0ce0*/  LOP3.LUT P1, RZ, R138, 0xff, RZ, 0xc0, !PT ;  /* 0x000000ff8aff7812 */ /* 0x000fce000782c0ff */
[----:B------:R-:W-:Y:S08]  /*0cf0*/  @P0 MUFU.RCP R138, R128 ;  /* 0x00000080008a0308 */ /* 0x000ff00000001000 */
        /* <DEDUP_REMOVED lines=12> */
[----:B------:R-:W-:Y:S01]  /*0dc0*/  @P0 MUFU.RCP R165, R100 ;  /* 0x0000006400a50308 */ /* 0x000fe20000001000 */
[----:B----4-:R-:W-:-:S02]  /*0dd0*/  SHF.L.U32 R171, R18, 0x10, RZ ;  /* 0x0000001012ab7819 */ /* 0x010fc400000006ff */
[C---:B------:R-:W-:Y:S02]  /*0de0*/  SHF.L.U32 R167, R16.reuse, 0x10, RZ ;  /* 0x0000001010a77819 */ /* 0x040fe400000006ff */
[----:B------:R-:W-:Y:S01]  /*0df0*/  PRMT R16, R16, 0x7632, R16 ;  /* 0x0000763210107816 */ /* 0x000fe20000000010 */
[----:B------:R-:W-:Y:S01]  /*0e00*/  @P0 FADD.FTZ R141, -R82, R171 ;  /* 0x000000ab528d0221 */ /* 0x000fe20000010100 */
[----:B-----5:R-:W-:-:S03]  /*0e10*/  PRMT R3, R23, 0x7632, R3 ;  /* 0x0000763217037816 */ /* 0x020fc60000000003 */
[----:B0-----:R-:W-:Y:S01]  /*0e20*/  @P0 FMUL.FTZ R141, R141, R146 ;  /* 0x000000928d8d0220 */ /* 0x001fe20000410000 */
[----:B------:R-:W-:Y:S02]  /*0e30*/  SHF.L.U32 R146, R16, 0x10, RZ ;  /* 0x0000001010927819 */ /* 0x000fe400000006ff */
[----:B------:R-:W-:Y:S02]  /*0e40*/  SHF.L.U32 R168, R17, 0x10, RZ ;  /* 0x0000001011a87819 */ /* 0x000fe400000006ff */
[----:B------:R-:W-:Y:S02]  /*0e50*/  SHF.L.U32 R175, R19, 0x10, RZ ;  /* 0x0000001013af7819 */ /* 0x000fe400000006ff */
[----:B------:R-:W-:Y:S02]  /*0e60*/  SHF.L.U32 R193, R3, 0x10, RZ ;  /* 0x0000001003c17819 */ /* 0x000fe400000006ff */
[----:B------:R-:W-:Y:S01]  /*0e70*/  PRMT R17, R17, 0x7632, R17 ;  /* 0x0000763211117816 */ /* 0x000fe20000000011 */
[----:B------:R-:W0:Y:S01]  /*0e80*/  @P0 MUFU.RCP R3, R102 ;  /* 0x0000006600030308 */ /* 0x000e220000001000 */
[----:B------:R-:W-:Y:S01]  /*0e90*/  PRMT R19, R19, 0x7632, R19 ;  /* 0x0000763213137816 */ /* 0x000fe20000000013 */
[----:B------:R-:W-:Y:S01]  /*0ea0*/  @P0 FADD.FTZ R145, -R105, R146 ;  /* 0x0000009269910221 */ /* 0x000fe20000010100 */
[----:B------:R-:W-:Y:S01]  /*0eb0*/  @P0 FADD.FTZ R137, -R80, R167 ;  /* 0x000000a750890221 */ /* 0x000fe20000010100 */
[----:B------:R-:W-:-:S02]  /*0ec0*/  SHF.L.U32 R169, R17, 0x10, RZ ;  /* 0x0000001011a97819 */ /* 0x000fc400000006ff */
[----:B------:R-:W-:Y:S01]  /*0ed0*/  SHF.L.U32 R177, R19, 0x10, RZ ;  /* 0x0000001013b17819 */ /* 0x000fe200000006ff */
[----:B-1----:R-:W-:Y:S01]  /*0ee0*/  @P0 FMUL.FTZ R145, R145, R140 ;  /* 0x0000008c91910220 */ /* 0x002fe20000410000 */
[----:B------:R-:W1:Y:S01]  /*0ef0*/  @P0 MUFU.RCP R17, R101 ;  /* 0x0000006500110308 */ /* 0x000e620000001000 */
[----:B------:R-:W-:Y:S01]  /*0f00*/  @P0 FMUL.FTZ R137, R137, R2 ;  /* 0x0000000289890220 */ /* 0x000fe20000410000 */
[----:B--2---:R-:W-:Y:S01]  /*0f10*/  IMAD.U32 R203, R26, 0x10000, RZ ;  /* 0x000100001acb7824 */ /* 0x004fe200078e00ff */
[----:B------:R-:W-:-:S05]  /*0f20*/  PRMT R2, R21, 0x7632, R2 ;  /* 0x0000763215027816 */ /* 0x000fca0000000002 */
[----:B------:R-:W2:Y:S01]  /*0f30*/  @P0 MUFU.RCP R19, R103 ;  /* 0x0000006700130308 */ /* 0x000ea20000001000 */
[C---:B------:R-:W-:Y:S02]  /*0f40*/  SHF.L.U32 R199, R25.reuse, 0x10, RZ ;  /* 0x0000001019c77819 */ /* 0x040fe400000006ff */
[----:B------:R-:W-:-:S05]  /*0f50*/  PRMT R25, R25, 0x7632, R25 ;  /* 0x0000763219197816 */ /* 0x000fca0000000019 */
[----:B------:R-:W4:Y:S01]  /*0f60*/  @P0 MUFU.RCP R140, R130 ;  /* 0x00000082008c0308 */ /* 0x000f220000001000 */
[----:B------:R-:W-:Y:S01]  /*0f70*/  PRMT R16, R26, 0x7632, R16 ;  /* 0x000076321a107816 */ /* 0x000fe20000000010 */
[----:B------:R-:W-:Y:S01]  /*0f80*/  @P0 FADD.FTZ R26, -R90, R203 ;  /* 0x000000cb5a1a0221 */ /* 0x000fe20000010100 */
[----:B------:R-:W-:Y:S01]  /*0f90*/  SHF.L.U32 R179, R20, 0x10, RZ ;  /* 0x0000001014b37819 */ /* 0x000fe200000006ff */
[----:B------:R-:W-:Y:S01]  /*0fa0*/  @P0 FADD.FTZ R163, -R112, R193 ;  /* 0x000000c170a30221 */ /* 0x000fe20000010100 */
[----:B------:R-:W-:Y:S02]  /*0fb0*/  SHF.L.U32 R187, R22, 0x10, RZ ;  /* 0x0000001016bb7819 */ /* 0x000fe400000006ff */
[----:B------:R-:W-:Y:S02]  /*0fc0*/  PRMT R18, R18, 0x7632, R18 ;  /* 0x0000763212127816 */ /* 0x000fe40000000012 */
[----:B------:R-:W-:Y:S02]  /*0fd0*/  PRMT R20, R20, 0x7632, R20 ;  /* 0x0000763214147816 */ /* 0x000fe40000000014 */
[----:B------:R-:W-:-:S02]  /*0fe0*/  PRMT R22, R22, 0x7632, R22 ;  /* 0x0000763216167816 */ /* 0x000fc40000000016 */
[----:B------:R-:W-:Y:S02]  /*0ff0*/  SHF.L.U32 R185, R2, 0x10, RZ ;  /* 0x0000001002b97819 */ /* 0x000fe400000006ff */
[C---:B------:R-:W-:Y:S02]  /*1000*/  SHF.L.U32 R207, R27.reuse, 0x10, RZ ;  /* 0x000000101bcf7819 */ /* 0x040fe400000006ff */
[----:B------:R-:W-:Y:S02]  /*1010*/  PRMT R2, R24, 0x7632, R2 ;  /* 0x0000763218027816 */ /* 0x000fe40000000002 */
[----:B------:R-:W-:Y:S01]  /*1020*/  PRMT R27, R27, 0x7632, R27 ;  /* 0x000076321b1b7816 */ /* 0x000fe2000000001b */
[----:B0-----:R-:W-:Y:S01]  /*1030*/  @P0 FMUL.FTZ R26, R26, R3 ;  /* 0x000000031a1a0220 */ /* 0x001fe20000410000 */
[----:B------:R-:W-:Y:S01]  /*1040*/  SHF.L.U32 R201, R25, 0x10, RZ ;  /* 0x0000001019c97819 */ /* 0x000fe200000006ff */
[----:B------:R-:W-:Y:S01]  /*1050*/  @P0 FMUL.FTZ R163, R163, R138 ;  /* 0x0000008aa3a30220 */ /* 0x000fe20000410000 */
[----:B------:R-:W-:Y:S01]  /*1060*/  SHF.L.U32 R173, R18, 0x10, RZ ;  /* 0x0000001012ad7819 */ /* 0x000fe200000006ff */
[----:B------:R-:W-:Y:S01]  /*1070*/  @!P0 FADD.FTZ R3, R167, -R0 ;  /* 0x80000000a7038221 */ /* 0x000fe20000010000 */
[----:B------:R-:W-:Y:S01]  /*1080*/  SHF.L.U32 R183, R21, 0x10, RZ ;  /* 0x0000001015b77819 */ /* 0x000fe200000006ff */
[----:B------:R-:W-:Y:S01]  /*1090*/  @P0 FADD.FTZ R138, -R91, R207 ;  /* 0x000000cf5b8a0221 */ /* 0x000fe20000010100 */
[----:B------:R-:W-:-:S02]  /*10a0*/  SHF.L.U32 R191, R23, 0x10, RZ ;  /* 0x0000001017bf7819 */ /* 0x000fc400000006ff */
[----:B------:R-:W-:Y:S02]  /*10b0*/  SHF.L.U32 R181, R20, 0x10, RZ ;  /* 0x0000001014b57819 */ /* 0x000fe400000006ff */
[----:B------:R-:W-:Y:S02]  /*10c0*/  SHF.L.U32 R189, R22, 0x10, RZ ;  /* 0x0000001016bd7819 */ /* 0x000fe400000006ff */
[----:B------:R-:W-:Y:S01]  /*10d0*/  SHF.L.U32 R195, R24, 0x10, RZ ;  /* 0x0000001018c37819 */ /* 0x000fe200000006ff */
[----:B------:R-:W-:Y:S01]  /*10e0*/  @P0 FADD.FTZ R24, -R89, R199 ;  /* 0x000000c759180221 */ /* 0x000fe20000010100 */
[----:B------:R-:W-:Y:S02]  /*10f0*/  SHF.L.U32 R2, R2, 0x10, RZ ;  /* 0x0000001002027819 */ /* 0x000fe400000006ff */
[----:B------:R-:W-:Y:S02]  /*1100*/  SHF.L.U32 R16, R16, 0x10, RZ ;  /* 0x0000001010107819 */ /* 0x000fe400000006ff */
[----:B------:R-:W-:Y:S01]  /*1110*/  SHF.L.U32 R167, R27, 0x10, RZ ;  /* 0x000000101ba77819 */ /* 0x000fe200000006ff */
[----:B------:R-:W-:Y:S01]  /*1120*/  @P0 FADD.FTZ R27, -R114, R201 ;  /* 0x000000c9721b0221 */ /* 0x000fe20000010100 */
        /* <DEDUP_REMOVED lines=12> */
[----:B-1----:R-:W-:Y:S01]  /*11f0*/  @P0 FMUL.FTZ R24, R24, R17 ;  /* 0x0000001118180220 */ /* 0x002fe20000410000 */
[----:B--2---:R-:W-:Y:S01]  /*1200*/  @P0 FMUL.FTZ R138, R138, R19 ;  /* 0x000000138a8a0220 */ /* 0x004fe20000410000 */
        /* <DEDUP_REMOVED lines=24> */
[----:B----4-:R-:W-:Y:S01]  /*1390*/  @P0 FMUL.FTZ R27, R27, R140 ;  /* 0x0000008c1b1b0220 */ /* 0x010fe20000410000 */
[----:B---3--:R-:W-:Y:S01]  /*13a0*/  SHF.L.U32 R0, R4, 0x10, RZ ;  /* 0x0000001004007819 */ /* 0x008fe200000006ff */
[----:B------:R-:W-:Y:S01]  /*13b0*/  @!P0 FMUL.FTZ R137, R136, R3 ;  /* 0x0000000388898220 */ /* 0x000fe20000410000 */
[----:B------:R-:W-:-:S02]  /*13c0*/  PRMT R4, R4, 0x7632, R4 ;  /* 0x0000763204047816 */ /* 0x000fc40000000004 */
[C---:B------:R-:W-:Y:S02]  /*13d0*/  SHF.L.U32 R140, R5.reuse, 0x10, RZ ;  /* 0x00000010058c7819 */ /* 0x040fe400000006ff */
[----:B------:R-:W-:Y:S01]  /*13e0*/  PRMT R5, R5, 0x7632, R5 ;  /* 0x0000763205057816 */ /* 0x000fe20000000005 */
[----:B------:R-:W-:Y:S01]  /*13f0*/  @P0 FMUL.FTZ R139, R139, R142 ;  /* 0x0000008e8b8b0220 */ /* 0x000fe20000410000 */
[----:B------:R-:W-:Y:S01]  /*1400*/  SHF.L.U32 R3, R4, 0x10, RZ ;  /* 0x0000001004037819 */ /* 0x000fe200000006ff */
[----:B------:R-:W0:Y:S01]  /*1410*/  @P0 MUFU.RCP R142, R132 ;  /* 0x00000084008e0308 */ /* 0x000e220000001000 */
[----:B------:R-:W-:Y:S01]  /*1420*/  @P0 FMUL.FTZ R147, R147, R144 ;  /* 0x0000009093930220 */ /* 0x000fe20000410000 */
[----:B------:R-:W-:Y:S01]  /*1430*/  @!P0 FMUL.FTZ R145, R136, R17 ;  /* 0x0000001188918220 */ /* 0x000fe20000410000 */
[C---:B------:R-:W-:Y:S01]  /*1440*/  FADD.FTZ R79, R0.reuse, R79 ;  /* 0x0000004f004f7221 */ /* 0x040fe20000010000 */
[----:B------:R-:W-:Y:S01]  /*1450*/  FFMA.FTZ R119, R0, R137, R119 ;  /* 0x0000008900777223 */ /* 0x000fe20000010077 */
[----:B------:R-:W-:Y:S01]  /*1460*/  @!P0 FMUL.FTZ R147, R136, R169 ;  /* 0x000000a988938220 */ /* 0x000fe20000410000 */
[----:B------:R-:W-:Y:S01]  /*1470*/  FMUL.FTZ R0, R92, R0 ;  /* 0x000000005c007220 */ /* 0x000fe20000410000 */
[----:B------:R-:W-:-:S02]  /*1480*/  IMAD.U32 R5, R5, 0x10000, RZ ;  /* 0x0001000005057824 */ /* 0x000fc400078e00ff */
[----:B------:R-:W-:Y:S01]  /*1490*/  @P0 FMUL.FTZ R149, R149, R148 ;  /* 0x0000009495950220 */ /* 0x000fe20000410000 */
[----:B------:R-:W-:Y:S01]  /*14a0*/  @!P0 FMUL.FTZ R139, R136, R19 ;  /* 0x00000013888b8220 */ /* 0x000fe20000410000 */
[C---:B------:R-:W-:Y:S01]  /*14b0*/  FADD.FTZ R77, R3.reuse, R77 ;  /* 0x0000004d034d7221 */ /* 0x040fe20000010000 */
[----:B------:R-:W-:Y:S01]  /*14c0*/  FFMA.FTZ R78, R3, R145, R78 ;  /* 0x00000091034e7223 */ /* 0x000fe2000001004e */
[----:B------:R-:W-:Y:S01]  /*14d0*/  FMUL.FTZ R146, R120, R3 ;  /* 0x0000000378927220 */ /* 0x000fe20000410000 */
[C---:B------:R-:W-:Y:S01]  /*14e0*/  FADD.FTZ R73, R5.reuse, R73 ;  /* 0x0000004905497221 */ /* 0x040fe20000010000 */
[----:B------:R-:W-:Y:S01]  /*14f0*/  FFMA.FTZ R74, R5, R147, R74 ;  /* 0x00000093054a7223 */ /* 0x000fe2000001004a */
[----:B------:R-:W-:Y:S01]  /*1500*/  FMUL.FTZ R148, R122, R5 ;  /* 0x000000057a947220 */ /* 0x000fe20000410000 */
[----:B------:R-:W-:Y:S01]  /*1510*/  FADD.FTZ R3, RZ, R0 ;  /* 0x00000000ff037221 */ /* 0x000fe20000010000 */
[C---:B------:R-:W-:Y:S01]  /*1520*/  SHF.L.U32 R144, R7.reuse, 0x10, RZ ;  /* 0x0000001007907819 */ /* 0x040fe200000006ff */
[----:B------:R-:W-:Y:S01]  /*1530*/  FFMA.FTZ R5, R0, R137, RZ ;  /* 0x0000008900057223 */ /* 0x000fe200000100ff */
[----:B------:R-:W-:Y:S01]  /*1540*/  PRMT R7, R7, 0x7632, R7 ;  /* 0x0000763207077816 */ /* 0x000fe20000000007 */
[C---:B------:R-:W-:Y:S01]  /*1550*/  FADD.FTZ R75, R140.reuse, R75 ;  /* 0x0000004b8c4b7221 */ /* 0x040fe20000010000 */
[----:B------:R-:W-:Y:S01]  /*1560*/  FFMA.FTZ R76, R140, R139, R76 ;  /* 0x0000008b8c4c7223 */ /* 0x000fe2000001004c */
[----:B------:R-:W-:Y:S01]  /*1570*/  FMUL.FTZ R140, R93, R140 ;  /* 0x0000008c5d8c7220 */ /* 0x000fe20000410000 */
[----:B------:R-:W-:Y:S01]  /*1580*/  FADD.FTZ R3, R3, R146 ;  /* 0x0000009203037221 */ /* 0x000fe20000010000 */
[----:B------:R-:W-:Y:S01]  /*1590*/  FFMA.FTZ R5, R146, R145, R5 ;  /* 0x0000009192057223 */ /* 0x000fe20000010005 */
[----:B------:R-:W-:Y:S01]  /*15a0*/  @P0 FMUL.FTZ R151, R151, R152 ;  /* 0x0000009897970220 */ /* 0x000fe20000410000 */
[----:B------:R-:W-:Y:S01]  /*15b0*/  SHF.L.U32 R17, R6, 0x10, RZ ;  /* 0x0000001006117819 */ /* 0x000fe200000006ff */
[----:B------:R-:W-:Y:S01]  /*15c0*/  @P0 FADD.FTZ R167, -R116, R167 ;  /* 0x000000a774a70221 */ /* 0x000fe20000010100 */
[----:B------:R-:W-:Y:S01]  /*15d0*/  SHF.L.U32 R7, R7, 0x10, RZ ;  /* 0x0000001007077819 */ /* 0x000fe200000006ff */
[----:B------:R-:W-:Y:S01]  /*15e0*/  @!P0 FMUL.FTZ R151, R136, R177 ;  /* 0x000000b188978220 */ /* 0x000fe20000410000 */
[----:B------:R-:W-:Y:S01]  /*15f0*/  PRMT R6, R6, 0x7632, R6 ;  /* 0x0000763206067816 */ /* 0x000fe20000000006 */
[----:B------:R-:W-:Y:S01]  /*1600*/  FADD.FTZ R3, R3, R140 ;  /* 0x0000008c03037221 */ /* 0x000fe20000010000 */
[----:B------:R-:W-:Y:S01]  /*1610*/  FFMA.FTZ R5, R140, R139, R5 ;  /* 0x0000008b8c057223 */ /* 0x000fe20000010005 */
[----:B0-----:R-:W-:Y:S01]  /*1620*/  @P0 FMUL.FTZ R167, R167, R142 ;  /* 0x0000008ea7a70220 */ /* 0x001fe20000410000 */
[----:B------:R-:W-:Y:S01]  /*1630*/  SHF.L.U32 R6, R6, 0x10, RZ ;  /* 0x0000001006067819 */ /* 0x000fe200000006ff */
[C---:B------:R-:W-:Y:S01]  /*1640*/  FADD.FTZ R65, R7.reuse, R65 ;  /* 0x0000004107417221 */ /* 0x040fe20000010000 */
[----:B------:R-:W-:Y:S01]  /*1650*/  FFMA.FTZ R66, R7, R151, R66 ;  /* 0x0000009707427223 */ /* 0x000fe20000010042 */
[----:B------:R-:W-:Y:S01]  /*1660*/  FMUL.FTZ R152, R124, R7 ;  /* 0x000000077c987220 */ /* 0x000fe20000410000 */
[----:B------:R-:W-:Y:S01]  /*1670*/  FMUL.FTZ R142, R94, R17 ;  /* 0x000000115e8e7220 */ /* 0x000fe20000410000 */
[----:B------:R-:W-:Y:S01]  /*1680*/  FADD.FTZ R7, R3, R148 ;  /* 0x0000009403077221 */ /* 0x000fe20000010000 */
[----:B------:R-:W-:Y:S01]  /*1690*/  @!P0 FMUL.FTZ R141, R136, R171 ;  /* 0x000000ab888d8220 */ /* 0x000fe20000410000 */
[----:B------:R-:W-:Y:S01]  /*16a0*/  FFMA.FTZ R5, R148, R147, R5 ;  /* 0x0000009394057223 */ /* 0x000fe20000010005 */
[----:B------:R-:W-:Y:S01]  /*16b0*/  @P0 FMUL.FTZ R143, R143, R150 ;  /* 0x000000968f8f0220 */ /* 0x000fe20000410000 */
[C---:B------:R-:W-:Y:S01]  /*16c0*/  @!P0 FMUL.FTZ R143, R136.reuse, R175 ;  /* 0x000000af888f8220 */ /* 0x040fe20000410000 */
[----:B------:R-:W-:Y:S01]  /*16d0*/  FMUL.FTZ R150, R123, R6 ;  /* 0x000000067b967220 */ /* 0x000fe20000410000 */
[----:B------:R-:W-:Y:S01]  /*16e0*/  FADD.FTZ R7, R7, R142 ;  /* 0x0000008e07077221 */ /* 0x000fe20000010000 */
[----:B------:R-:W-:Y:S01]  /*16f0*/  @!P0 FMUL.FTZ R149, R136, R173 ;  /* 0x000000ad88958220 */ /* 0x000fe20000410000 */
[----:B------:R-:W-:Y:S01]  /*1700*/  FFMA.FTZ R5, R142, R141, R5 ;  /* 0x0000008d8e057223 */ /* 0x000fe20000010005 */
[C---:B------:R-:W-:Y:S01]  /*1710*/  FADD.FTZ R67, R144.reuse, R67 ;  /* 0x0000004390437221 */ /* 0x040fe20000010000 */
[----:B------:R-:W-:Y:S01]  /*1720*/  FFMA.FTZ R68, R144, R143, R68 ;  /* 0x0000008f90447223 */ /* 0x000fe20000010044 */
[----:B------:R-:W-:Y:S01]  /*1730*/  FMUL.FTZ R144, R95, R144 ;  /* 0x000000905f907220 */ /* 0x000fe20000410000 */
[----:B------:R-:W-:Y:S01]  /*1740*/  FADD.FTZ R7, R7, R150 ;  /* 0x0000009607077221 */ /* 0x000fe20000010000 */
[----:B------:R-:W-:Y:S01]  /*1750*/  FFMA.FTZ R5, R150, R149, R5 ;  /* 0x0000009596057223 */ /* 0x000fe20000010005 */
[----:B------:R-:W-:-:S02]  /*1760*/  SHF.L.U32 R19, R8, 0x10, RZ ;  /* 0x0000001008137819 */ /* 0x000fc400000006ff */
[----:B------:R-:W-:Y:S01]  /*1770*/  PRMT R8, R8, 0x7632, R8 ;  /* 0x0000763208087816 */ /* 0x000fe20000000008 */
[----:B------:R-:W-:Y:S01]  /*1780*/  FADD.FTZ R7, R7, R144 ;  /* 0x0000009007077221 */ /* 0x000fe20000010000 */
[----:B------:R-:W-:Y:S01]  /*1790*/  FFMA.FTZ R5, R144, R143, R5 ;  /* 0x0000008f90057223 */ /* 0x000fe20000010005 */
[----:B------:R-:W-:Y:S01]  /*17a0*/  @P0 FMUL.FTZ R21, R21, R154 ;  /* 0x0000009a15150220 */ /* 0x000fe20000410000 */
[----:B------:R-:W-:Y:S01]  /*17b0*/  SHF.L.U32 R8, R8, 0x10, RZ ;  /* 0x0000001008087819 */ /* 0x000fe200000006ff */
[----:B------:R-:W-:Y:S01]  /*17c0*/  FMUL.FTZ R154, R96, R19 ;  /* 0x00000013609a7220 */ /* 0x000fe20000410000 */
[----:B------:R-:W-:Y:S01]  /*17d0*/  FADD.FTZ R7, R7, R152 ;  /* 0x0000009807077221 */ /* 0x000fe20000010000 */
[----:B------:R-:W-:Y:S01]  /*17e0*/  @P0 FMUL.FTZ R157, R157, R156 ;  /* 0x0000009c9d9d0220 */ /* 0x000fe20000410000 */
[----:B------:R-:W-:Y:S01]  /*17f0*/  @!P0 FMUL.FTZ R21, R136, R179 ;  /* 0x000000b388158220 */ /* 0x000fe20000410000 */
[----:B------:R-:W-:Y:S01]  /*1800*/  FFMA.FTZ R5, R152, R151, R5 ;  /* 0x0000009798057223 */ /* 0x000fe20000010005 */
[----:B------:R-:W-:Y:S01]  /*1810*/  @P0 FMUL.FTZ R23, R23, R158 ;  /* 0x0000009e17170220 */ /* 0x000fe20000410000 */
[----:B------:R-:W-:Y:S01]  /*1820*/  SHF.L.U32 R156, R9, 0x10, RZ ;  /* 0x00000010099c7819 */ /* 0x000fe200000006ff */
[----:B------:R-:W-:Y:S01]  /*1830*/  @P0 FMUL.FTZ R153, R153, R162 ;  /* 0x000000a299990220 */ /* 0x000fe20000410000 */
[C---:B------:R-:W-:Y:S01]  /*1840*/  @!P0 FMUL.FTZ R23, R136.reuse, R183 ;  /* 0x000000b788178220 */ /* 0x040fe20000410000 */
[----:B------:R-:W-:Y:S01]  /*1850*/  PRMT R9, R9, 0x7632, R9 ;  /* 0x0000763209097816 */ /* 0x000fe20000000009 */
[C---:B------:R-:W-:Y:S01]  /*1860*/  FADD.FTZ R71, R17.reuse, R71 ;  /* 0x0000004711477221 */ /* 0x040fe20000010000 */
[----:B------:R-:W-:Y:S01]  /*1870*/  FFMA.FTZ R72, R17, R141, R72 ;  /* 0x0000008d11487223 */ /* 0x000fe20000010048 */
[----:B------:R-:W-:Y:S01]  /*1880*/  FMUL.FTZ R162, R125, R8 ;  /* 0x000000087da27220 */ /* 0x000fe20000410000 */
[----:B------:R-:W-:Y:S01]  /*1890*/  FADD.FTZ R7, R7, R154 ;  /* 0x0000009a07077221 */ /* 0x000fe20000010000 */
[----:B------:R-:W-:Y:S01]  /*18a0*/  @!P0 FMUL.FTZ R157, R136, R181 ;  /* 0x000000b5889d8220 */ /* 0x000fe20000410000 */
[----:B------:R-:W-:Y:S01]  /*18b0*/  FFMA.FTZ R17, R154, R21, R5 ;  /* 0x000000159a117223 */ /* 0x000fe20000010005 */
[----:B------:R-:W0:Y:S01]  /*18c0*/  @P0 MUFU.RCP R20, R131 ;  /* 0x0000008300140308 */ /* 0x000e220000001000 */
[----:B------:R-:W-:Y:S01]  /*18d0*/  SHF.L.U32 R9, R9, 0x10, RZ ;  /* 0x0000001009097819 */ /* 0x000fe200000006ff */
[C---:B------:R-:W-:Y:S01]  /*18e0*/  FADD.FTZ R59, R156.reuse, R59 ;  /* 0x0000003b9c3b7221 */ /* 0x040fe20000010000 */
[----:B------:R-:W-:Y:S01]  /*18f0*/  FFMA.FTZ R60, R156, R23, R60 ;  /* 0x000000179c3c7223 */ /* 0x000fe2000001003c */
[----:B------:R-:W-:Y:S01]  /*1900*/  FMUL.FTZ R156, R97, R156 ;  /* 0x0000009c619c7220 */ /* 0x000fe20000410000 */
[----:B------:R-:W-:Y:S01]  /*1910*/  FADD.FTZ R7, R7, R162 ;  /* 0x000000a207077221 */ /* 0x000fe20000010000 */
[----:B------:R-:W-:Y:S01]  /*1920*/  FFMA.FTZ R17, R162, R157, R17 ;  /* 0x0000009da2117223 */ /* 0x000fe20000010011 */
[C---:B------:R-:W-:Y:S01]  /*1930*/  SHF.L.U32 R169, R10.reuse, 0x10, RZ ;  /* 0x000000100aa97819 */ /* 0x040fe200000006ff */
[----:B------:R-:W-:Y:S01]  /*1940*/  @P0 FMUL.FTZ R161, R161, R164 ;  /* 0x000000a4a1a10220 */ /* 0x000fe20000410000 */
[----:B------:R-:W-:Y:S01]  /*1950*/  PRMT R10, R10, 0x7632, R10 ;  /* 0x000076320a0a7816 */ /* 0x000fe2000000000a */
[----:B------:R-:W-:Y:S01]  /*1960*/  @P0 FMUL.FTZ R159, R159, R160 ;  /* 0x000000a09f9f0220 */ /* 0x000fe20000410000 */
[----:B------:R-:W-:Y:S01]  /*1970*/  FMUL.FTZ R164, R126, R9 ;  /* 0x000000097ea47220 */ /* 0x000fe20000410000 */
[----:B------:R-:W-:Y:S01]  /*1980*/  FADD.FTZ R7, R7, R156 ;  /* 0x0000009c07077221 */ /* 0x000fe20000010000 */
[----:B------:R-:W1:Y:S01]  /*1990*/  @P0 MUFU.RCP R18, R129 ;  /* 0x0000008100120308 */ /* 0x000e620000001000 */
[----:B------:R-:W-:Y:S01]  /*19a0*/  @!P0 FMUL.FTZ R159, R136, R185 ;  /* 0x000000b9889f8220 */ /* 0x000fe20000410000 */
[----:B------:R-:W-:Y:S01]  /*19b0*/  FFMA.FTZ R17, R156, R23, R17 ;  /* 0x000000179c117223 */ /* 0x000fe20000010011 */
[----:B------:R-:W-:Y:S01]  /*19c0*/  SHF.L.U32 R10, R10, 0x10, RZ ;  /* 0x000000100a0a7819 */ /* 0x000fe200000006ff */
[----:B------:R-:W-:Y:S01]  /*19d0*/  FMUL.FTZ R158, R98, R169 ;  /* 0x000000a9629e7220 */ /* 0x000fe20000410000 */
[----:B------:R-:W-:Y:S01]  /*19e0*/  FADD.FTZ R7, R7, R164 ;  /* 0x000000a407077221 */ /* 0x000fe20000010000 */
[----:B------:R-:W-:Y:S01]  /*19f0*/  @!P0 FMUL.FTZ R153, R136, R187 ;  /* 0x000000bb88998220 */ /* 0x000fe20000410000 */
[----:B------:R-:W-:Y:S01]  /*1a00*/  FFMA.FTZ R17, R164, R159, R17 ;  /* 0x0000009fa4117223 */ /* 0x000fe20000010011 */
[----:B------:R-:W-:Y:S01]  /*1a10*/  @P0 FMUL.FTZ R155, R155, R166 ;  /* 0x000000a69b9b0220 */ /* 0x000fe20000410000 */
[C---:B------:R-:W-:Y:S01]  /*1a20*/  SHF.L.U32 R160, R11.reuse, 0x10, RZ ;  /* 0x000000100ba07819 */ /* 0x040fe200000006ff */
[----:B------:R-:W-:Y:S01]  /*1a30*/  @P0 FMUL.FTZ R22, R22, R165 ;  /* 0x000000a516160220 */ /* 0x000fe20000410000 */
[C---:B------:R-:W-:Y:S01]  /*1a40*/  @!P0 FMUL.FTZ R155, R136.reuse, R191 ;  /* 0x000000bf889b8220 */ /* 0x040fe20000410000 */
[----:B------:R-:W-:Y:S01]  /*1a50*/  PRMT R11, R11, 0x7632, R11 ;  /* 0x000076320b0b7816 */ /* 0x000fe2000000000b */
[----:B------:R-:W-:Y:S01]  /*1a60*/  @P0 FADD.FTZ R165, -R115, R16 ;  /* 0x0000001073a50221 */ /* 0x000fe20000010100 */
[----:B------:R-:W-:Y:S01]  /*1a70*/  FMUL.FTZ R166, R127, R10 ;  /* 0x0000000a7fa67220 */ /* 0x000fe20000410000 */
[----:B------:R-:W-:Y:S01]  /*1a80*/  FADD.FTZ R7, R7, R158 ;  /* 0x0000009e07077221 */ /* 0x000fe20000010000 */
[----:B------:R-:W-:Y:S01]  /*1a90*/  @!P0 FMUL.FTZ R161, R136, R189 ;  /* 0x000000bd88a18220 */ /* 0x000fe20000410000 */
[----:B------:R-:W-:Y:S01]  /*1aa0*/  FFMA.FTZ R17, R158, R153, R17 ;  /* 0x000000999e117223 */ /* 0x000fe20000010011 */
[----:B------:R-:W-:Y:S01]  /*1ab0*/  SHF.L.U32 R11, R11, 0x10, RZ ;  /* 0x000000100b0b7819 */ /* 0x000fe200000006ff */
[C---:B------:R-:W-:Y:S01]  /*1ac0*/  FADD.FTZ R51, R160.reuse, R51 ;  /* 0x00000033a0337221 */ /* 0x040fe20000010000 */
[----:B------:R-:W-:Y:S01]  /*1ad0*/  FFMA.FTZ R52, R160, R155, R52 ;  /* 0x0000009ba0347223 */ /* 0x000fe20000010034 */
[----:B------:R-:W-:Y:S01]  /*1ae0*/  @P0 FADD.FTZ R25, -R113, R2 ;  /* 0x0000000271190221 */ /* 0x000fe20000010100 */
[----:B0-----:R-:W-:Y:S01]  /*1af0*/  @P0 FMUL.FTZ R165, R165, R20 ;  /* 0x00000014a5a50220 */ /* 0x001fe20000410000 */
[----:B------:R-:W-:Y:S01]  /*1b00*/  FMUL.FTZ R160, R99, R160 ;  /* 0x000000a063a07220 */ /* 0x000fe20000410000 */
[----:B------:R-:W-:Y:S01]  /*1b10*/  FADD.FTZ R7, R7, R166 ;  /* 0x000000a607077221 */ /* 0x000fe20000010000 */
[----:B------:R-:W0:Y:S01]  /*1b20*/  S2R R20, SR_TID.X ;  /* 0x0000000000147919 */ /* 0x000e220000002100 */
[----:B------:R-:W-:Y:S01]  /*1b30*/  SHF.L.U32 R2, R12, 0x10, RZ ;  /* 0x000000100c027819 */ /* 0x000fe200000006ff */
[----:B------:R-:W-:Y:S01]  /*1b40*/  FFMA.FTZ R17, R166, R161, R17 ;  /* 0x000000a1a6117223 */ /* 0x000fe20000010011 */
[----:B------:R-:W-:Y:S01]  /*1b50*/  PRMT R12, R12, 0x7632, R12 ;  /* 0x000076320c0c7816 */ /* 0x000fe2000000000c */
[----:B------:R-:W-:Y:S01]  /*1b60*/  @!P0 FMUL.FTZ R22, R136, R195 ;  /* 0x000000c388168220 */ /* 0x000fe20000410000 */
[----:B------:R-:W-:Y:S01]  /*1b70*/  FMUL.FTZ R168, R128, R11 ;  /* 0x0000000b80a87220 */ /* 0x000fe20000410000 */
[----:B------:R-:W-:Y:S01]  /*1b80*/  FADD.FTZ R7, R7, R160 ;  /* 0x000000a007077221 */ /* 0x000fe20000010000 */
[----:B------:R-:W-:Y:S01]  /*1b90*/  @!P0 FMUL.FTZ R163, R136, R193 ;  /* 0x000000c188a38220 */ /* 0x000fe20000410000 */
[----:B------:R-:W-:Y:S01]  /*1ba0*/  FFMA.FTZ R17, R160, R155, R17 ;  /* 0x0000009ba0117223 */ /* 0x000fe20000010011 */
[----:B-1----:R-:W-:Y:S01]  /*1bb0*/  @P0 FMUL.FTZ R25, R25, R18 ;  /* 0x0000001219190220 */ /* 0x002fe20000410000 */
[C---:B------:R-:W-:Y:S01]  /*1bc0*/  FADD.FTZ R55, R169.reuse, R55 ;  /* 0x00000037a9377221 */ /* 0x040fe20000010000 */
[----:B------:R-:W-:Y:S01]  /*1bd0*/  FFMA.FTZ R56, R169, R153, R56 ;  /* 0x00000099a9387223 */ /* 0x000fe20000010038 */
[----:B------:R-:W-:Y:S01]  /*1be0*/  SHF.L.U32 R3, R12, 0x10, RZ ;  /* 0x000000100c037819 */ /* 0x000fe200000006ff */
[----:B------:R-:W-:Y:S01]  /*1bf0*/  @!P0 FMUL.FTZ R25, R136, R197 ;  /* 0x000000c588198220 */ /* 0x000fe20000410000 */
[C---:B------:R-:W-:Y:S01]  /*1c00*/  FADD.FTZ R37, R2.reuse, R37 ;  /* 0x0000002502257221 */ /* 0x040fe20000010000 */
[----:B------:R-:W-:Y:S01]  /*1c10*/  FFMA.FTZ R29, R2, R22, R29 ;  /* 0x00000016021d7223 */ /* 0x000fe2000001001d */
[----:B------:R-:W-:Y:S01]  /*1c20*/  FMUL.FTZ R169, R100, R2 ;  /* 0x0000000264a97220 */ /* 0x000fe20000410000 */
[----:B------:R-:W-:Y:S01]  /*1c30*/  FADD.FTZ R2, R7, R168 ;  /* 0x000000a807027221 */ /* 0x000fe20000010000 */
[----:B------:R-:W-:Y:S01]  /*1c40*/  FFMA.FTZ R4, R168, R163, R17 ;  /* 0x000000a3a8047223 */ /* 0x000fe20000010011 */
[----:B------:R-:W-:Y:S01]  /*1c50*/  SHF.L.U32 R16, R13, 0x10, RZ ;  /* 0x000000100d107819 */ /* 0x000fe200000006ff */
[----:B------:R-:W-:Y:S01]  /*1c60*/  FADD.FTZ R36, R3, R36 ;  /* 0x0000002403247221 */ /* 0x000fe20000010000 */
[----:B------:R-:W-:Y:S01]  /*1c70*/  PRMT R13, R13, 0x7632, R13 ;  /* 0x000076320d0d7816 */ /* 0x000fe2000000000d */
[----:B------:R-:W-:Y:S01]  /*1c80*/  FFMA.FTZ R28, R3, R25, R28 ;  /* 0x00000019031c7223 */ /* 0x000fe2000001001c */
[----:B------:R-:W-:Y:S01]  /*1c90*/  FMUL.FTZ R170, R129, R3 ;  /* 0x0000000381aa7220 */ /* 0x000fe20000410000 */
[----:B------:R-:W-:Y:S01]  /*1ca0*/  FADD.FTZ R3, R2, R169 ;  /* 0x000000a902037221 */ /* 0x000fe20000010000 */
[----:B------:R-:W-:Y:S01]  /*1cb0*/  FFMA.FTZ R7, R169, R22, R4 ;  /* 0x00000016a9077223 */ /* 0x000fe20000010004 */
[----:B------:R-:W-:Y:S01]  /*1cc0*/  SHF.L.U32 R13, R13, 0x10, RZ ;  /* 0x000000100d0d7819 */ /* 0x000fe200000006ff */
[----:B------:R-:W-:Y:S01]  /*1cd0*/  FMUL.FTZ R171, R101, R16 ;  /* 0x0000001065ab7220 */ /* 0x000fe20000410000 */
[----:B------:R-:W-:Y:S01]  /*1ce0*/  FADD.FTZ R2, R3, R170 ;  /* 0x000000aa03027221 */ /* 0x000fe20000010000 */
[----:B------:R-:W-:Y:S01]  /*1cf0*/  @!P0 FMUL.FTZ R24, R136, R199 ;  /* 0x000000c788188220 */ /* 0x000fe20000410000 */
[----:B------:R-:W-:Y:S01]  /*1d00*/  FFMA.FTZ R4, R170, R25, R7 ;  /* 0x00000019aa047223 */ /* 0x000fe20000010007 */
[----:B------:R-:W-:Y:S01]  /*1d10*/  SHF.L.U32 R18, R14, 0x10, RZ ;  /* 0x000000100e127819 */ /* 0x000fe200000006ff */
[----:B------:R-:W-:Y:S01]  /*1d20*/  FMUL.FTZ R172, R130, R13 ;  /* 0x0000000d82ac7220 */ /* 0x000fe20000410000 */
[----:B------:R-:W-:Y:S01]  /*1d30*/  PRMT R14, R14, 0x7632, R14 ;  /* 0x000076320e0e7816 */ /* 0x000fe2000000000e */
[----:B------:R-:W-:Y:S01]  /*1d40*/  FADD.FTZ R3, R2, R171 ;  /* 0x000000ab02037221 */ /* 0x000fe20000010000 */
[----:B------:R-:W-:Y:S01]  /*1d50*/  @!P0 FMUL.FTZ R27, R136, R201 ;  /* 0x000000c9881b8220 */ /* 0x000fe20000410000 */
[----:B------:R-:W-:Y:S01]  /*1d60*/  FFMA.FTZ R7, R171, R24, R4 ;  /* 0x00000018ab077223 */ /* 0x000fe20000010004 */
[----:B------:R-:W-:Y:S01]  /*1d70*/  SHF.L.U32 R5, R14, 0x10, RZ ;  /* 0x000000100e057819 */ /* 0x000fe200000006ff */
[----:B------:R-:W-:Y:S01]  /*1d80*/  @!P0 FMUL.FTZ R165, R136, R205 ;  /* 0x000000cd88a58220 */ /* 0x000fe20000410000 */
[----:B------:R-:W-:Y:S01]  /*1d90*/  FMUL.FTZ R173, R102, R18 ;  /* 0x0000001266ad7220 */ /* 0x000fe20000410000 */
[----:B------:R-:W-:Y:S01]  /*1da0*/  FADD.FTZ R2, R3, R172 ;  /* 0x000000ac03027221 */ /* 0x000fe20000010000 */
[----:B------:R-:W-:Y:S01]  /*1db0*/  @!P0 FMUL.FTZ R26, R136, R203 ;  /* 0x000000cb881a8220 */ /* 0x000fe20000410000 */
        /* <DEDUP_REMOVED lines=8> */
[----:B------:R-:W-:Y:S01]  /*1e40*/  @!P0 FMUL.FTZ R138, R136, R207 ;  /* 0x000000cf888a8220 */ /* 0x000fe20000410000 */
[----:B------:R-:W-:Y:S01]  /*1e50*/  SHF.L.U32 R15, R15, 0x10, RZ ;  /* 0x000000100f0f7819 */ /* 0x000fe200000006ff */
[----:B------:R-:W-:Y:S01]  /*1e60*/  FMUL.FTZ R175, R103, R176 ;  /* 0x000000b067af7220 */ /* 0x000fe20000410000 */
[----:B------:R-:W-:Y:S01]  /*1e70*/  FADD.FTZ R2, R3, R174 ;  /* 0x000000ae03027221 */ /* 0x000fe20000010000 */
[----:B0-----:R-:W-:Y:S01]  /*1e80*/  SHF.R.U32.HI R177, RZ, 0x5, R20 ;  /* 0x00000005ffb17819 */ /* 0x001fe20000011614 */
[----:B------:R-:W-:Y:S01]  /*1e90*/  FFMA.FTZ R4, R174, R165, R5 ;  /* 0x000000a5ae047223 */ /* 0x000fe20000010005 */
[C---:B------:R-:W-:Y:S01]  /*1ea0*/  FADD.FTZ R43, R176.reuse, R43 ;  /* 0x0000002bb02b7221 */ /* 0x040fe20000010000 */
[-C--:B------:R-:W-:Y:S01]  /*1eb0*/  FFMA.FTZ R35, R176, R138.reuse, R35 ;  /* 0x0000008ab0237223 */ /* 0x080fe20000010023 */
        /* <DEDUP_REMOVED lines=17> */
[----:B------:R-:W-:Y:S01]  /*1fd0*/  FADD.FTZ R41, R18, R41 ;  /* 0x0000002912297221 */ /* 0x000fe20000010000 */
[C---:B------:R-:W-:Y:S01]  /*1fe0*/  FADD.FTZ R53, R10.reuse, R53 ;  /* 0x000000350a357221 */ /* 0x040fe20000010000 */
[----:B------:R-:W-:Y:S01]  /*1ff0*/  FFMA.FTZ R54, R10, R161, R54 ;  /* 0x000000a10a367223 */ /* 0x000fe20000010036 */
[C---:B------:R-:W-:Y:S01]  /*2000*/  FADD.FTZ R49, R11.reuse, R49 ;  /* 0x000000310b317221 */ /* 0x040fe20000010000 */
[----:B------:R-:W-:Y:S01]  /*2010*/  FFMA.FTZ R50, R11, R163, R50 ;  /* 0x000000a30b327223 */ /* 0x000fe20000010032 */
[----:B------:R-:W-:Y:S01]  /*2020*/  FFMA.FTZ R33, R18, R26, R33 ;  /* 0x0000001a12217223 */ /* 0x000fe20000010021 */
[C---:B------:R-:W-:Y:S01]  /*2030*/  FADD.FTZ R38, R13.reuse, R38 ;  /* 0x000000260d267221 */ /* 0x040fe20000010000 */
[----:B------:R-:W-:Y:S01]  /*2040*/  FFMA.FTZ R30, R13, R27, R30 ;  /* 0x0000001b0d1e7223 */ /* 0x000fe2000001001e */
[C---:B------:R-:W-:Y:S01]  /*2050*/  FADD.FTZ R42, R15.reuse, R42 ;  /* 0x0000002a0f2a7221 */ /* 0x040fe20000010000 */
[----:B------:R-:W-:Y:S01]  /*2060*/  FFMA.FTZ R34, R15, R167, R34 ;  /* 0x000000a70f227223 */ /* 0x000fe20000010022 */
[----:B------:R-:W-:Y:S01]  /*2070*/  SEL R178, R104, R177, !P1 ;  /* 0x000000b168b27207 */ /* 0x000fe20004800000 */
        /* <DEDUP_REMOVED lines=20> */
.L_x_297:
[----:B------:R-:W-:Y:S01]  /*21c0*/  ISETP.NE.AND P2, PT, R46, RZ, PT ;  /* 0x000000ff2e00720c */ /* 0x000fe20003f45270 */
[----:B------:R-:W3:Y:S01]  /*21d0*/  LDC R177, c[0x0][0x210] ;  /* 0x00008400ffb17b82 */ /* 0x000ee20000000800 */
[----:B------:R-:W-:Y:S01]  /*21e0*/  LOP3.LUT P0, RZ, R121, R46, RZ, 0xfc, !PT ;  /* 0x0000002e79ff7212 */ /* 0x000fe2000780fcff */
[----:B0-2---:R-:W-:Y:S01]  /*21f0*/  FADD.FTZ R5, R5, R12 ;  /* 0x0000000c05057221 */ /* 0x005fe20000010000 */
[----:B------:R-:W-:Y:S01]  /*2200*/  LOP3.LUT R182, R118, 0x1, RZ, 0xc0, !PT ;  /* 0x0000000176b67812 */ /* 0x000fe200078ec0ff */
[----:B------:R-:W-:Y:S05]  /*2210*/  WARPSYNC.ALL ;  /* 0x0000000000007948 */ /* 0x000fea0003800000 */
[----:B------:R-:W-:Y:S01]  /*2220*/  IADD3 R9, -R182, RZ, RZ ;  /* 0x000000ffb6097210 */ /* 0x000fe20007ffe1ff */
[----:B------:R-:W-:Y:S01]  /*2230*/  BSSY B0, `(.L_x_282) ;  /* 0x000002c000007945 */ /* 0x000fe20003800000 */
[----:B------:R-:W-:Y:S01]  /*2240*/  CS2R R18, SRZ ;  /* 0x0000000000127805 */ /* 0x000fe2000001ff00 */
[----:B------:R-:W0:Y:S02]  /*2250*/  @!P2 S2R R7, SR_CgaCtaId ;  /* 0x000000000007a919 */ /* 0x000e240000008800 */
[----:B------:R-:W2:Y:S01]  /*2260*/  @!P0 LDC.64 R2, c[0x0][0x250] ;  /* 0x00009400ff028b82 */ /* 0x000ea20000000a00 */
[----:B---3--:R-:W-:-:S04]  /*2270*/  SHF.L.U32 R4, R177, 0x3, RZ ;  /* 0x00000003b1047819 */ /* 0x008fc800000006ff */
[----:B------:R-:W-:-:S04]  /*2280*/  LOP3.LUT R4, R9, R4, RZ, 0xc0, !PT ;  /* 0x0000000409047212 */ /* 0x000fc800078ec0ff */
[----:B------:R-:W-:Y:S02]  /*2290*/  IADD3 R181, P3, R117, R4, RZ ;  /* 0x0000000475b57210 */ /* 0x000fe40007f7e0ff */
[----:B------:R-:W-:Y:S02]  /*22a0*/  @!P2 MOV R4, 0x400 ;  /* 0x000004000004a802 */ /* 0x000fe40000000f00 */
[----:B------:R-:W-:Y:S02]  /*22b0*/  @!P0 IADD3 R6, P4, R48, R181, RZ ;  /* 0x000000b530068210 */ /* 0x000fe40007f9e0ff */
[----:B------:R-:W-:Y:S02]  /*22c0*/  IADD3.X R180, RZ, RZ, RZ, P3, !PT ;  /* 0x000000ffffb47210 */ /* 0x000fe40001ffe4ff */
[----:B--2---:R-:W-:Y:S02]  /*22d0*/  @!P0 LEA R2, P3, R6, R2, 0x3 ;  /* 0x0000000206028211 */ /* 0x004fe400078618ff */
[----:B------:R-:W-:-:S02]  /*22e0*/  @!P0 IADD3.X R8, RZ, R180, RZ, P4, !PT ;  /* 0x000000b4ff088210 */ /* 0x000fc400027fe4ff */
[----:B0-----:R-:W-:Y:S02]  /*22f0*/  @!P2 LEA R7, R7, R4, 0x18 ;  /* 0x000000040707a211 */ /* 0x001fe400078ec0ff */
[----:B------:R-:W-:Y:S02]  /*2300*/  @!P2 IADD3 R4, R121, R178, RZ ;  /* 0x000000b27904a210 */ /* 0x000fe40007ffe0ff */
[----:B------:R-:W-:Y:S02]  /*2310*/  @!P0 LEA.HI.X R3, R6, R3, R8, 0x3, P3 ;  /* 0x0000000306038211 */ /* 0x000fe400018f1c08 */
[----:B------:R-:W-:Y:S01]  /*2320*/  @!P2 LEA R7, R4, R7, 0x3 ;  /* 0x000000070407a211 */ /* 0x000fe200078e18ff */
[----:B-1----:R-:W-:-:S05]  /*2330*/  FADD.FTZ R4, R10, R11 ;  /* 0x0000000b0a047221 */ /* 0x002fca0000010000 */
[----:B------:R0:W-:Y:S01]  /*2340*/  @!P2 STS.64 [R7], R4 ;  /* 0x000000040700a388 */ /* 0x0001e20000000a00 */
[----:B------:R-:W-:Y:S06]  /*2350*/  BAR.SYNC.DEFER_BLOCKING 0x0 ;  /* 0x0000000000007b1d */ /* 0x000fec0000010000 */
[----:B------:R-:W-:Y:S05]  /*2360*/  @P0 BRA `(.L_x_283) ;  /* 0x0000000000600947 */ /* 0x000fea0003800000 */
        /* <DEDUP_REMOVED lines=24> */
.L_x_283:
[----:B------:R-:W-:Y:S05]  /*24f0*/  BSYNC B0 ;  /* 0x0000000000007941 */ /* 0x000fea0003800000 */
.L_x_282:
[----:B------:R-:W-:Y:S01]  /*2500*/  ISETP.NE.AND P2, PT, R20, RZ, PT ;  /* 0x000000ff1400720c */ /* 0x000fe20003f45270 */
[----:B------:R1:W-:Y:S01]  /*2510*/  @!P0 STG.E.64 desc[UR6][R2.64], R18 ;  /* 0x0000001202008986 */ /* 0x0003e2000c101b06 */
[----:B------:R-:W-:-:S11]  /*2520*/  ISETP.NE.AND P0, PT, R182, RZ, PT ;  /* 0x000000ffb600720c */ /* 0x000fd60003f05270 */
[----:B------:R-:W-:Y:S05]  /*2530*/  @P2 BRA `(.L_x_284) ;  /* 0x0000000000502947 */ /* 0x000fea0003800000 */
[----:B-1----:R-:W-:Y:S01]  /*2540*/  SEL R2, R177, RZ, P0 ;  /* 0x000000ffb1027207 */ /* 0x002fe20000000000 */
        /* <DEDUP_REMOVED lines=14> */
.L_x_285:
[----:B------:R-:W2:Y:S04]  /*2630*/  LDG.E.STRONG.GPU R4, desc[UR6][R2.64] ;  /* 0x0000000602047981 */ /* 0x000ea8000c1ef900 */
[----:B--2---:R-:W-:Y:S01]  /*2640*/  CCTL.IVALL ;  /* 0x00000000ff00798f */ /* 0x004fe20002000000 */
[----:B------:R-:W-:Y:S05]  /*2650*/  YIELD ;  /* 0x0000000000007946 */ /* 0x000fea0003800000 */
[----:B------:R-:W-:-:S13]  /*2660*/  ISETP.NE.AND P0, PT, R4, R7, PT ;  /* 0x000000070400720c */ /* 0x000fda0003f05270 */
[----:B------:R-:W-:Y:S05]  /*2670*/  @P0 BRA `(.L_x_285) ;  /* 0xfffffffc00ec0947 */ /* 0x000fea000383ffff */
.L_x_284:
[----:B------:R-:W-:Y:S01]  /*2680*/  ISETP.GT.U32.AND P0, PT, R46, 0x7, PT ;  /* 0x000000072e00780c */ /* 0x000fe20003f04070 */
[----:B------:R-:W-:Y:S05]  /*2690*/  WARPSYNC.ALL ;  /* 0x0000000000007948 */ /* 0x000fea0003800000 */
[----:B------:R-:W-:Y:S01]  /*26a0*/  BAR.SYNC.DEFER_BLOCKING 0x0 ;  /* 0x0000000000007b1d */ /* 0x000fe20000010000 */
[----:B0-----:R-:W-:-:S05]  /*26b0*/  CS2R R4, SRZ ;  /* 0x0000000000047805 */ /* 0x001fca000001ff00 */
[----:B------:R-:W-:Y:S02]  /*26c0*/  ULDC.64 UR4, c[0x0][0x280] ;  /* 0x0000a00000047ab9 */ /* 0x000fe40000000a00 */
[----:B-1----:R-:W0:Y:S01]  /*26d0*/  @!P0 LDC.64 R2, c[0x0][0x250] ;  /* 0x00009400ff028b82 */ /* 0x002e220000000a00 */
[----:B------:R-:W-:-:S05]  /*26e0*/  @!P0 IADD3 R6, P2, R46, R181, RZ ;  /* 0x000000b52e068210 */ /* 0x000fca0007f5e0ff */
[----:B------:R-:W-:Y:S01]  /*26f0*/  @!P0 IMAD.X R7, RZ, RZ, R180, P2 ;  /* 0x000000ffff078224 */ /* 0x000fe200010e06b4 */
[----:B0-----:R-:W-:-:S04]  /*2700*/  @!P0 LEA R2, P2, R6, R2, 0x3 ;  /* 0x0000000206028211 */ /* 0x001fc800078418ff */
[----:B------:R-:W-:-:S05]  /*2710*/  @!P0 LEA.HI.X R3, R6, R3, R7, 0x3, P2 ;  /* 0x0000000306038211 */ /* 0x000fca00010f1c07 */
[----:B------:R-:W2:Y:S01]  /*2720*/  @!P0 LDG.E.64 R4, desc[UR6][R2.64] ;  /* 0x0000000602048981 */ /* 0x000ea2000c1e1b00 */
[C---:B------:R-:W-:Y:S02]  /*2730*/  LEA R18, P0, R133.reuse, UR4, 0x4 ;  /* 0x0000000485127c11 */ /* 0x040fe4000f8020ff */
[C---:B------:R-:W-:Y:S02]  /*2740*/  LEA R16, P2, R134.reuse, UR4, 0x4 ;  /* 0x0000000486107c11 */ /* 0x040fe4000f8420ff */
[----:B------:R-:W-:Y:S02]  /*2750*/  LEA.HI.X R19, R133, UR5, RZ, 0x4, P0 ;  /* 0x0000000585137c11 */ /* 0x000fe400080f24ff */
[----:B------:R-:W-:Y:S02]  /*2760*/  LEA.HI.X R17, R134, UR5, RZ, 0x4, P2 ;  /* 0x0000000586117c11 */ /* 0x000fe400090f24ff */
[----:B------:R-:W-:Y:S02]  /*2770*/  IADD3 R44, R44, R177, RZ ;  /* 0x000000b12c2c7210 */ /* 0x000fe40007ffe0ff */
        /* <DEDUP_REMOVED lines=21> */
[----:B------:R-:W-:Y:S01]  /*28d0*/  LEA R2, P3, R135, UR4, 0x4 ;  /* 0x0000000487027c11 */ /* 0x000fe2000f8620ff */
[----:B------:R-:W-:Y:S01]  /*28e0*/  ULDC UR4, c[0x0][0x214] ;  /* 0x0000850000047ab9 */ /* 0x000fe20000000800 */
[----:B-1----:R-:W-:Y:S01]  /*28f0*/  FADD.FTZ R4, R3, R4 ;  /* 0x0000000403047221 */ /* 0x002fe20000010000 */
[----:B------:R-:W-:Y:S01]  /*2900*/  FMUL.FTZ R6, R5, 2.0345052689663134515e-05 ;  /* 0x37aaaaab05067820 */ /* 0x000fe20000410000 */
[----:B------:R-:W-:-:S02]  /*2910*/  ISETP.GE.AND P0, PT, R44, UR4, PT ;  /* 0x000000042c007c0c */ /* 0x000fc4000bf06270 */
[----:B------:R-:W-:-:S04]  /*2920*/  FMUL.FTZ R5, R4, 2.0345052689663134515e-05 ;  /* 0x37aaaaab04057820 */ /* 0x000fc80000410000 */
        /* <DEDUP_REMOVED lines=72> */
[----:B------:R-:W-:-:S02]  /*2db0*/  F2FP.BF16.F32.PACK_AB R7, R8, R7 ;  /* 0x000000070807723e */ /* 0x000fc400000010ff */
[----:B------:R-:W-:Y:S02]  /*2dc0*/  F2FP.BF16.F32.PACK_AB R6, R149, R6 ;  /* 0x000000069506723e */ /* 0x000fe400000010ff */
[----:B------:R-:W-:Y:S02]  /*2dd0*/  F2FP.BF16.F32.PACK_AB R5, R0, R5 ;  /* 0x000000050005723e */ /* 0x000fe400000010ff */
[----:B------:R-:W-:Y:S02]  /*2de0*/  F2FP.BF16.F32.PACK_AB R4, R145, R4 ;  /* 0x000000049104723e */ /* 0x000fe400000010ff */
[----:B------:R-:W-:Y:S02]  /*2df0*/  F2FP.BF16.F32.PACK_AB R11, R22, R11 ;  /* 0x0000000b160b723e */ /* 0x000fe400000010ff */
[----:B------:R-:W-:Y:S01]  /*2e00*/  F2FP.BF16.F32.PACK_AB R10, R161, R10 ;  /* 0x0000000aa10a723e */ /* 0x000fe200000010ff */
[----:B------:R0:W-:Y:S01]  /*2e10*/  STG.E.128 desc[UR6][R18.64], R4 ;  /* 0x0000000412007986 */ /* 0x0001e2000c101d06 */
[----:B------:R-:W-:-:S02]  /*2e20*/  F2FP.BF16.F32.PACK_AB R9, R14, R9 ;  /* 0x000000090e09723e */ /* 0x000fc400000010ff */
[----:B------:R-:W-:Y:S02]  /*2e30*/  F2FP.BF16.F32.PACK_AB R8, R12, R21 ;  /* 0x000000150c08723e */ /* 0x000fe400000010ff */
[----:B------:R-:W-:Y:S02]  /*2e40*/  LEA.HI.X R3, R135, UR5, RZ, 0x4, P3 ;  /* 0x0000000587037c11 */ /* 0x000fe400098f24ff */
[----:B------:R-:W-:Y:S01]  /*2e50*/  F2FP.BF16.F32.PACK_AB R15, R136, R15 ;  /* 0x0000000f880f723e */ /* 0x000fe200000010ff */
[----:B------:R0:W-:Y:S01]  /*2e60*/  STG.E.128 desc[UR6][R16.64], R8 ;  /* 0x0000000810007986 */ /* 0x0001e2000c101d06 */
[----:B------:R-:W-:Y:S02]  /*2e70*/  F2FP.BF16.F32.PACK_AB R14, R138, R173 ;  /* 0x000000ad8a0e723e */ /* 0x000fe400000010ff */
[----:B------:R-:W-:Y:S02]  /*2e80*/  F2FP.BF16.F32.PACK_AB R13, R26, R13 ;  /* 0x0000000d1a0d723e */ /* 0x000fe400000010ff */
[----:B------:R-:W-:-:S02]  /*2e90*/  F2FP.BF16.F32.PACK_AB R12, R24, R169 ;  /* 0x000000a9180c723e */ /* 0x000fc400000010ff */
[----:B------:R-:W-:-:S03]  /*2ea0*/  SEL R138, RZ, 0x1, P1 ;  /* 0x00000001ff8a7807 */ /* 0x000fc60000800000 */
        /* <DEDUP_REMOVED lines=9> */
[----:B------:R-:W-:Y:S01]  /*2f40*/  MOV R15, R65 ;  /* 0x00000041000f7202 */ /* 0x000fe20000000f00 */
[----:B------:R-:W-:Y:S01]  /*2f50*/  IMAD.MOV.U32 R65, RZ, RZ, R62 ;  /* 0x000000ffff417224 */ /* 0x000fe200078e003e */
[----:B------:R-:W-:Y:S02]  /*2f60*/  MOV R24, R55 ;  /* 0x0000003700187202 */ /* 0x000fe40000000f00 */
[----:B------:R-:W-:Y:S02]  /*2f70*/  MOV R57, R54 ;  /* 0x0000003600397202 */ /* 0x000fe40000000f00 */
[----:B------:R-:W-:Y:S02]  /*2f80*/  MOV R25, R53 ;  /* 0x0000003500197202 */ /* 0x000fe40000000f00 */
[----:B------:R-:W-:-:S02]  /*2f90*/  MOV R58, R52 ;  /* 0x00000034003a7202 */ /* 0x000fc40000000f00 */
[----:B------:R-:W-:Y:S01]  /*2fa0*/  MOV R12, R71 ;  /* 0x00000047000c7202 */ /* 0x000fe20000000f00 */
[----:B------:R-:W-:Y:S01]  /*2fb0*/  IMAD.MOV.U32 R71, RZ, RZ, R30 ;  /* 0x000000ffff477224 */ /* 0x000fe200078e001e */
        /* <DEDUP_REMOVED lines=29> */
[----:B------:R-:W-:-:S07]  /*3190*/  MOV R39, R42 ;  /* 0x0000002a00277202 */ /* 0x000fce0000000f00 */
.L_x_280:
[----:B------:R-:W0:Y:S01]  /*31a0*/  LDC.64 R30, c[0x0][0x270] ;  /* 0x00009c00ff1e7b82 */ /* 0x000e220000000a00 */
[----:B------:R-:W-:-:S05]  /*31b0*/  LEA.HI R20, R20, R45, RZ, 0x18 ;  /* 0x0000002d14147211 */ /* 0x000fca00078fc0ff */
[----:B------:R-:W-:Y:S02]  /*31c0*/  IMAD R21, R20, 0x1800, R47 ;  /* 0x0000180014157824 */ /* 0x000fe400078e022f */
[----:B------:R-:W1:Y:S03]  /*31d0*/  LDC.64 R32, c[0x0][0x278] ;  /* 0x00009e00ff207b82 */ /* 0x000e660000000a00 */
        /* <DEDUP_REMOVED lines=21> */
.L_x_281:
[----:B------:R-:W-:Y:S01]  /*3330*/  HFMA2.MMA R15, -RZ, RZ, 0, 9.5367431640625e-07 ;  /* 0x00000010ff0f7435 */ /* 0x000fe200000001ff */
[----:B------:R-:W-:Y:S02]  /*3340*/  MOV R14, R2 ;  /* 0x00000002000e7202 */ /* 0x000fe40000000f00 */
[----:B------:R-:W-:Y:S02]  /*3350*/  MOV R16, 0x1f ;  /* 0x0000001f00107802 */ /* 0x000fe40000000f00 */
[----:B------:R-:W-:-:S07]  /*3360*/  MOV R13, 0xffffffff ;  /* 0xffffffff000d7802 */ /* 0x000fce0000000f00 */
[----:B------:R-:W-:Y:S05]  /*3370*/  WARPSYNC.COLLECTIVE R13, `(.L_x_287) ;  /* 0x000000000d087348 */ /* 0x000fea0003c00000 */
[----:B------:R0:W1:Y:S02]  /*3380*/  SHFL.DOWN P0, R12, R14, R15, R16 ;  /* 0x0800000f0e0c7389 */ /* 0x0000640000000010 */
[----:B01----:R-:W-:Y:S01]  /*3390*/  ENDCOLLECTIVE ;  /* 0x000000000000791b */ /* 0x003fe20003800000 */
.L_x_287:
[----:B------:R-:W-:Y:S02]  /*33a0*/  MOV R14, R3 ;  /* 0x00000003000e7202 */ /* 0x000fe40000000f00 */
[----:B------:R-:W-:-:S07]  /*33b0*/  MOV R5, R12 ;  /* 0x0000000c00057202 */ /* 0x000fce0000000f00 */
[----:B------:R-:W-:Y:S05]  /*33c0*/  WARPSYNC.COLLECTIVE R13, `(.L_x_288) ;  /* 0x000000000d087348 */ /* 0x000fea0003c00000 */
[----:B------:R0:W1:Y:S02]  /*33d0*/  SHFL.DOWN P0, R12, R14, R15, R16 ;  /* 0x0800000f0e0c7389 */ /* 0x0000640000000010 */
[----:B01----:R-:W-:Y:S01]  /*33e0*/  ENDCOLLECTIVE ;  /* 0x000000000000791b */ /* 0x003fe20003800000 */
.L_x_288:
[----:B------:R-:W-:Y:S01]  /*33f0*/  FADD.FTZ R5, R2, R5 ;  /* 0x0000000502057221 */ /* 0x000fe20000010000 */
[----:B------:R-:W-:-:S03]  /*3400*/  HFMA2.MMA R15, -RZ, RZ, 0, 4.76837158203125e-07 ;  /* 0x00000008ff0f7435 */ /* 0x000fc600000001ff */
[----:B------:R-:W-:Y:S01]  /*3410*/  IMAD.MOV.U32 R14, RZ, RZ, R5 ;  /* 0x000000ffff0e7224 */ /* 0x000fe200078e0005 */
[----:B------:R-:W-:-:S07]  /*3420*/  MOV R4, R12 ;  /* 0x0000000c00047202 */ /* 0x000fce0000000f00 */
[----:B------:R-:W-:Y:S05]  /*3430*/  WARPSYNC.COLLECTIVE R13, `(.L_x_289) ;  /* 0x000000000d087348 */ /* 0x000fea0003c00000 */
[----:B------:R0:W1:Y:S02]  /*3440*/  SHFL.DOWN P0, R12, R14, R15, R16 ;  /* 0x0800000f0e0c7389 */ /* 0x0000640000000010 */
[----:B01----:R-:W-:Y:S01]  /*3450*/  ENDCOLLECTIVE ;  /* 0x000000000000791b */ /* 0x003fe20003800000 */
.L_x_289:
[----:B------:R-:W-:-:S05]  /*3460*/  FADD.FTZ R4, R3, R4 ;  /* 0x0000000403047221 */ /* 0x000fca0000010000 */
[----:B------:R-:W-:Y:S02]  /*3470*/  MOV R14, R4 ;  /* 0x00000004000e7202 */ /* 0x000fe40000000f00 */
[----:B------:R-:W-:-:S07]  /*3480*/  MOV R6, R12 ;  /* 0x0000000c00067202 */ /* 0x000fce0000000f00 */
[----:B------:R-:W-:Y:S05]  /*3490*/  WARPSYNC.COLLECTIVE R13, `(.L_x_290) ;  /* 0x000000000d087348 */ /* 0x000fea0003c00000 */
[----:B------:R0:W1:Y:S02]  /*34a0*/  SHFL.DOWN P0, R12, R14, R15, R16 ;  /* 0x0800000f0e0c7389 */ /* 0x0000640000000010 */
[----:B01----:R-:W-:Y:S01]  /*34b0*/  ENDCOLLECTIVE ;  /* 0x000000000000791b */ /* 0x003fe20003800000 */
.L_x_290:
[----:B------:R-:W-:Y:S01]  /*34c0*/  FADD.FTZ R6, R5, R6 ;  /* 0x0000000605067221 */ /* 0x000fe20000010000 */
[----:B------:R-:W-:-:S04]  /*34d0*/  HFMA2.MMA R15, -RZ, RZ, 0, 2.384185791015625e-07 ;  /* 0x00000004ff0f7435 */ /* 0x000fc800000001ff */
[----:B------:R-:W-:Y:S02]  /*34e0*/  MOV R14, R6 ;  /* 0x00000006000e7202 */ /* 0x000fe40000000f00 */
[----:B------:R-:W-:-:S07]  /*34f0*/  MOV R7, R12 ;  /* 0x0000000c00077202 */ /* 0x000fce0000000f00 */
[----:B------:R-:W-:Y:S05]  /*3500*/  WARPSYNC.COLLECTIVE R13, `(.L_x_291) ;  /* 0x000000000d087348 */ /* 0x000fea0003c00000 */
[----:B------:R0:W1:Y:S02]  /*3510*/  SHFL.DOWN P0, R12, R14, R15, R16 ;  /* 0x0800000f0e0c7389 */ /* 0x0000640000000010 */
[----:B01----:R-:W-:Y:S01]  /*3520*/  ENDCOLLECTIVE ;  /* 0x000000000000791b */ /* 0x003fe20003800000 */
.L_x_291:
[----:B------:R-:W-:-:S05]  /*3530*/  FADD.FTZ R7, R4, R7 ;  /* 0x0000000704077221 */ /* 0x000fca0000010000 */
[----:B------:R-:W-:Y:S02]  /*3540*/  MOV R14, R7 ;  /* 0x00000007000e7202 */ /* 0x000fe40000000f00 */
[----:B------:R-:W-:-:S07]  /*3550*/  MOV R9, R12 ;  /* 0x0000000c00097202 */ /* 0x000fce0000000f00 */
[----:B------:R-:W-:Y:S05]  /*3560*/  WARPSYNC.COLLECTIVE R13, `(.L_x_292) ;  /* 0x000000000d087348 */ /* 0x000fea0003c00000 */
[----:B------:R0:W1:Y:S02]  /*3570*/  SHFL.DOWN P0, R12, R14, R15, R16 ;  /* 0x0800000f0e0c7389 */ /* 0x0000640000000010 */
[----:B01----:R-:W-:Y:S01]  /*3580*/  ENDCOLLECTIVE ;  /* 0x000000000000791b */ /* 0x003fe20003800000 */
.L_x_292:
[----:B------:R-:W-:Y:S01]  /*3590*/  FADD.FTZ R9, R6, R9 ;  /* 0x0000000906097221 */ /* 0x000fe20000010000 */
[----:B------:R-:W-:-:S04]  /*35a0*/  HFMA2.MMA R15, -RZ, RZ, 0, 1.1920928955078125e-07 ;  /* 0x00000002ff0f7435 */ /* 0x000fc800000001ff */
[----:B------:R-:W-:Y:S02]  /*35b0*/  MOV R14, R9 ;  /* 0x00000009000e7202 */ /* 0x000fe40000000f00 */
[----:B------:R-:W-:-:S07]  /*35c0*/  MOV R8, R12 ;  /* 0x0000000c00087202 */ /* 0x000fce0000000f00 */
[----:B------:R-:W-:Y:S05]  /*35d0*/  WARPSYNC.COLLECTIVE R13, `(.L_x_293) ;  /* 0x000000000d087348 */ /* 0x000fea0003c00000 */
[----:B------:R0:W1:Y:S02]  /*35e0*/  SHFL.DOWN P0, R12, R14, R15, R16 ;  /* 0x0800000f0e0c7389 */ /* 0x0000640000000010 */
[----:B01----:R-:W-:Y:S01]  /*35f0*/  ENDCOLLECTIVE ;  /* 0x000000000000791b */ /* 0x003fe20003800000 */
.L_x_293:
[----:B------:R-:W-:-:S05]  /*3600*/  FADD.FTZ R8, R7, R8 ;  /* 0x0000000807087221 */ /* 0x000fca0000010000 */
[----:B------:R-:W-:Y:S02]  /*3610*/  MOV R14, R8 ;  /* 0x00000008000e7202 */ /* 0x000fe40000000f00 */
[----:B------:R-:W-:-:S07]  /*3620*/  MOV R2, R12 ;  /* 0x0000000c00027202 */ /* 0x000fce0000000f00 */
[----:B------:R-:W-:Y:S05]  /*3630*/  WARPSYNC.COLLECTIVE R13, `(.L_x_294) ;  /* 0x000000000d087348 */ /* 0x000fea0003c00000 */
[----:B------:R0:W1:Y:S02]  /*3640*/  SHFL.DOWN P0, R12, R14, R15, R16 ;  /* 0x0800000f0e0c7389 */ /* 0x0000640000000010 */
[----:B01----:R-:W-:Y:S01]  /*3650*/  ENDCOLLECTIVE ;  /* 0x000000000000791b */ /* 0x003fe20003800000 */
.L_x_294:
[----:B------:R-:W-:Y:S01]  /*3660*/  FADD.FTZ R10, R9, R2 ;  /* 0x00000002090a7221 */ /* 0x000fe20000010000 */
[----:B------:R-:W-:-:S04]  /*3670*/  HFMA2.MMA R15, -RZ, RZ, 0, 5.9604644775390625e-08 ;  /* 0x00000001ff0f7435 */ /* 0x000fc800000001ff */
[----:B------:R-:W-:Y:S02]  /*3680*/  MOV R14, R10 ;  /* 0x0000000a000e7202 */ /* 0x000fe40000000f00 */
[----:B------:R-:W-:-:S07]  /*3690*/  MOV R3, R12 ;  /* 0x0000000c00037202 */ /* 0x000fce0000000f00 */
[----:B------:R-:W-:Y:S05]  /*36a0*/  WARPSYNC.COLLECTIVE R13, `(.L_x_295) ;  /* 0x000000000d087348 */ /* 0x000fea0003c00000 */
[----:B------:R0:W1:Y:S02]  /*36b0*/  SHFL.DOWN P0, R12, R14, R15, R16 ;  /* 0x0800000f0e0c7389 */ /* 0x0000640000000010 */
[----:B01----:R-:W-:Y:S01]  /*36c0*/  ENDCOLLECTIVE ;  /* 0x000000000000791b */ /* 0x003fe20003800000 */
.L_x_295:
[----:B------:R-:W-:-:S05]  /*36d0*/  FADD.FTZ R5, R8, R3 ;  /* 0x0000000308057221 */ /* 0x000fca0000010000 */
[----:B------:R-:W-:Y:S02]  /*36e0*/  MOV R14, R5 ;  /* 0x00000005000e7202 */ /* 0x000fe40000000f00 */
[----:B------:R-:W-:-:S07]  /*36f0*/  MOV R11, R12 ;  /* 0x0000000c000b7202 */ /* 0x000fce0000000f00 */
[----:B------:R-:W-:Y:S05]  /*3700*/  WARPSYNC.COLLECTIVE R13, `(.L_x_296) ;  /* 0x000000000d087348 */ /* 0x000fea0003c00000 */
[----:B------:R0:W1:Y:S02]  /*3710*/  SHFL.DOWN P0, R12, R14, R15, R16 ;  /* 0x0800000f0e0c7389 */ /* 0x0000640000000010 */
[----:B01----:R-:W-:Y:S01]  /*3720*/  ENDCOLLECTIVE ;  /* 0x000000000000791b */ /* 0x003fe20003800000 */
.L_x_296:
[----:B------:R-:W-:Y:S05]  /*3730*/  BRA `(.L_x_297) ;  /* 0xffffffe800a07947 */ /* 0x000fea000383ffff */
.L_x_298:
        /* <DEDUP_REMOVED lines=12> */
.L_x_5387:


//--------------------- .text._ZN10layer_norm22ln_bwd_finalize_kernelINS_22Kernel_traits_finalizeILj49152E6__halffS2_fjLj1024ELj4ENS_18Kernel_traits_baseILj49152ES2_fS2_fjLj1024EEEEEEEvNS_9BwdParamsE --------------------------
	.section	.text._ZN10layer_norm22ln_bwd_finalize_kernelINS_22Kernel_traits_finalizeILj49152E6__halffS2_fjLj1024ELj4ENS_18Kernel_traits_baseILj49152ES2_fS2_fjLj1024EEEEEEEvNS_9BwdParamsE,"ax",@progbits
	.align	128
        .global         _ZN10layer_norm22ln_bwd_finalize_kernelINS_22Kernel_traits_finalizeILj49152E6__halffS2_fjLj1024ELj4ENS_18Kernel_traits_baseILj49152ES2_fS2_fjLj1024EEEEEEEvNS_9BwdParamsE
        .type           _ZN10layer_norm22ln_bwd_finalize_kernelINS_22Kernel_traits_finalizeILj49152E6__halffS2_fjLj1024ELj4ENS_18Kernel_traits_baseILj49152ES2_fS2_fjLj1024EEEEEEEvNS_9BwdParamsE,@function
        .size           _ZN10layer_norm22ln_bwd_finalize_kernelINS_22Kernel_traits_finalizeILj49152E6__halffS2_fjLj1024ELj4ENS_18Kernel_traits_baseILj49152ES2_fS2_fjLj1024EEEEEEEvNS_9BwdParamsE,(.L_x_5388 - _ZN10layer_norm22ln_bwd_finalize_kernelINS_22Kernel_traits_finalizeILj49152E6__halffS2_fjLj1024ELj4ENS_18Kernel_traits_baseILj49152ES2_fS2_fjLj1024EEEEEEEvNS_9BwdParamsE)
        .other          _ZN10layer_norm22ln_bwd_finalize_kernelINS_22Kernel_traits_finalizeILj49152E6__halffS2_fjLj1024ELj4ENS_18Kernel_traits_baseILj49152ES2_fS2_fjLj1024EEEEEEEvNS_9BwdParamsE,@"STO_CUDA_ENTRY STV_DEFAULT"
_ZN10layer_norm22ln_bwd_finalize_kernelINS_22Kernel_traits_finalizeILj49152E6__halffS2_fjLj1024ELj4ENS_18Kernel_traits_baseILj49152ES2_fS2_fjLj1024EEEEEEEvNS_9BwdParamsE:
.text._ZN10layer_norm22ln_bwd_finalize_kernelINS_22Kernel_traits_finalizeILj49152E6__halffS2_fjLj1024ELj4ENS_18Kernel_traits_baseILj49152ES2_fS2_fjLj1024EEEEEEEvNS_9BwdParamsE:
        /* <DEDUP_REMOVED lines=25> */
.L_x_310:
        /* <DEDUP_REMOVED lines=28> */
.L_x_303:
        /* <DEDUP_REMOVED lines=33> */
.L_x_302:
[----:B------:R-:W-:Y:S05]  /*0560*/  BSYNC B1 ;  /* 0x0000000000017941 */ /* 0x000fea0003800000 */
.L_x_301:
        /* <DEDUP_REMOVED lines=23> */
.L_x_305:
[----:B------:R-:W-:Y:S05]  /*06e0*/  BSYNC B1 ;  /* 0x0000000000017941 */ /* 0x000fea0003800000 */
.L_x_304:
        /* <DEDUP_REMOVED lines=11> */
.L_x_300:
[----:B------:R-:W-:Y:S05]  /*07a0*/  BSYNC B0 ;  /* 0x0000000000007941 */ /* 0x000fea0003800000 */
.L_x_299:
        /* <DEDUP_REMOVED lines=29> */
.L_x_321:
[----:B------:R-:W-:Y:S01]  /*0980*/  @!P1 SHF.R.U32.HI R12, RZ, 0x3, R0 ;  /* 0x00000003ff0c9819 */ /* 0x000fe20000011600 */
[----:B---3--:R-:W-:Y:S01]  /*0990*/  FADD.FTZ R14, R9, R14 ;  /* 0x0000000e090e7221 */ /* 0x008fe20000010000 */
[----:B--2---:R-:W-:Y:S02]  /*09a0*/  FADD.FTZ R11, R10, R11 ;  /* 0x0000000b0a0b7221 */ /* 0x004fe40000010000 */
[----:B------:R-:W-:-:S05]  /*09b0*/  @!P1 LOP3.LUT R12, R12, 0x1ffffffc, RZ, 0xc0, !PT ;  /* 0x1ffffffc0c0c9812 */ /* 0x000fca00078ec0ff */
[----:B------:R2:W-:Y:S04]  /*09c0*/  @!P1 STS [R12+UR4+0x2000], R14 ;  /* 0x0020000e0c009988 */ /* 0x0005e80008000804 */
[----:B------:R2:W-:Y:S02]  /*09d0*/  @!P1 STS [R12+UR4+0x2080], R11 ;  /* 0x0020800b0c009988 */ /* 0x0005e40008000804 */
.L_x_306:
        /* <DEDUP_REMOVED lines=14> */
.L_x_309:
[----:B------:R-:W-:Y:S05]  /*0ac0*/  BSYNC B0 ;  /* 0x0000000000007941 */ /* 0x000fea0003800000 */
.L_x_308:
[C---:B------:R-:W-:Y:S02]  /*0ad0*/  ISETP.GT.U32.AND P1, PT, R3.reuse, -0xc001, PT ;  /* 0xffff3fff0300780c */ /* 0x040fe40003f24070 */
[----:B------:R-:W-:Y:S02]  /*0ae0*/  IADD3 R3, R3, 0xc000, RZ ;  /* 0x0000c00003037810 */ /* 0x000fe40007ffe0ff */
[----:B------:R-:W-:-:S09]  /*0af0*/  IADD3 R5, R5, 0x6000, RZ ;  /* 0x0000600005057810 */ /* 0x000fd20007ffe0ff */
[----:B------:R-:W-:Y:S05]  /*0b00*/  @P1 BRA `(.L_x_310) ;  /* 0xfffffff400a01947 */ /* 0x000fea000383ffff */
[----:B------:R-:W-:Y:S05]  /*0b10*/  EXIT ;  /* 0x000000000000794d */ /* 0x000fea0003800000 */
.L_x_307:
[----:B------:R-:W-:Y:S01]  /*0b20*/  HFMA2.MMA R19, -RZ, RZ, 0, 5.9604644775390625e-08 ;  /* 0x00000001ff137435 */ /* 0x000fe200000001ff */
[----:B---3--:R-:W-:Y:S01]  /*0b30*/  IMAD.MOV.U32 R20, RZ, RZ, R10 ;  /* 0x000000ffff147224 */ /* 0x008fe200078e000a */
[----:B------:R-:W-:Y:S02]  /*0b40*/  MOV R22, 0x1f ;  /* 0x0000001f00167802 */ /* 0x000fe40000000f00 */
[----:B------:R-:W-:-:S07]  /*0b50*/  MOV R17, 0xffffffff ;  /* 0xffffffff00117802 */ /* 0x000fce0000000f00 */
[----:B012---:R-:W-:Y:S05]  /*0b60*/  WARPSYNC.COLLECTIVE R17, `(.L_x_311) ;  /* 0x0000000011087348 */ /* 0x007fea0003c00000 */
[----:B------:R3:W4:Y:S02]  /*0b70*/  SHFL.BFLY P2, R18, R20, R19, R22 ;  /* 0x0c00001314127389 */ /* 0x0007240000040016 */
[----:B01234-:R-:W-:Y:S01]  /*0b80*/  ENDCOLLECTIVE ;  /* 0x000000000000791b */ /* 0x01ffe20003800000 */
.L_x_311:
[----:B------:R-:W-:Y:S01]  /*0b90*/  HFMA2.MMA R19, -RZ, RZ, 0, 1.1920928955078125e-07 ;  /* 0x00000002ff137435 */ /* 0x000fe200000001ff */
[----:B------:R-:W-:-:S04]  /*0ba0*/  IMAD.MOV.U32 R11, RZ, RZ, R18 ;  /* 0x000000ffff0b7224 */ /* 0x000fc800078e0012 */
[----:B------:R-:W-:-:S05]  /*0bb0*/  FADD.FTZ R11, R10, R11 ;  /* 0x0000000b0a0b7221 */ /* 0x000fca0000010000 */
[----:B------:R-:W-:-:S07]  /*0bc0*/  MOV R20, R11 ;  /* 0x0000000b00147202 */ /* 0x000fce0000000f00 */
[----:B------:R-:W-:Y:S05]  /*0bd0*/  WARPSYNC.COLLECTIVE R17, `(.L_x_312) ;  /* 0x0000000011087348 */ /* 0x000fea0003c00000 */
[----:B------:R0:W1:Y:S02]  /*0be0*/  SHFL.BFLY P2, R18, R20, R19, R22 ;  /* 0x0c00001314127389 */ /* 0x0000640000040016 */
[----:B01----:R-:W-:Y:S01]  /*0bf0*/  ENDCOLLECTIVE ;  /* 0x000000000000791b */ /* 0x003fe20003800000 */
.L_x_312:
[----:B------:R-:W-:Y:S01]  /*0c00*/  HFMA2.MMA R19, -RZ, RZ, 0, 2.384185791015625e-07 ;  /* 0x00000004ff137435 */ /* 0x000fe200000001ff */
[----:B------:R-:W-:-:S05]  /*0c10*/  MOV R12, R18 ;  /* 0x00000012000c7202 */ /* 0x000fca0000000f00 */
[----:B------:R-:W-:-:S04]  /*0c20*/  FADD.FTZ R12, R11, R12 ;  /* 0x0000000c0b0c7221 */ /* 0x000fc80000010000 */
[----:B------:R-:W-:-:S07]  /*0c30*/  IMAD.MOV.U32 R20, RZ, RZ, R12 ;  /* 0x000000ffff147224 */ /* 0x000fce00078e000c */
[----:B------:R-:W-:Y:S05]  /*0c40*/  WARPSYNC.COLLECTIVE R17, `(.L_x_313) ;  /* 0x0000000011087348 */ /* 0x000fea0003c00000 */
[----:B------:R0:W1:Y:S02]  /*0c50*/  SHFL.BFLY P2, R18, R20, R19, R22 ;  /* 0x0c00001314127389 */ /* 0x0000640000040016 */
[----:B01----:R-:W-:Y:S01]  /*0c60*/  ENDCOLLECTIVE ;  /* 0x000000000000791b */ /* 0x003fe20003800000 */
.L_x_313:
[----:B------:R-:W-:Y:S01]  /*0c70*/  IMAD.MOV.U32 R19, RZ, RZ, 0x8 ;  /* 0x00000008ff137424 */ /* 0x000fe200078e00ff */
[----:B------:R-:W-:-:S05]  /*0c80*/  MOV R13, R18 ;  /* 0x00000012000d7202 */ /* 0x000fca0000000f00 */
[----:B------:R-:W-:-:S05]  /*0c90*/  FADD.FTZ R13, R12, R13 ;  /* 0x0000000d0c0d7221 */ /* 0x000fca0000010000 */
[----:B------:R-:W-:-:S07]  /*0ca0*/  MOV R20, R13 ;  /* 0x0000000d00147202 */ /* 0x000fce0000000f00 */
[----:B------:R-:W-:Y:S05]  /*0cb0*/  WARPSYNC.COLLECTIVE R17, `(.L_x_314) ;  /* 0x0000000011087348 */ /* 0x000fea0003c00000 */
[----:B------:R0:W1:Y:S02]  /*0cc0*/  SHFL.BFLY P2, R18, R20, R19, R22 ;  /* 0x0c00001314127389 */ /* 0x0000640000040016 */
[----:B01----:R-:W-:Y:S01]  /*0cd0*/  ENDCOLLECTIVE ;  /* 0x000000000000791b */ /* 0x003fe20003800000 */
.L_x_314:
[----:B------:R-:W-:Y:S01]  /*0ce0*/  HFMA2.MMA R19, -RZ, RZ, 0, 9.5367431640625e-07 ;  /* 0x00000010ff137435 */ /* 0x000fe200000001ff */
[----:B------:R-:W-:-:S05]  /*0cf0*/  MOV R10, R18 ;  /* 0x00000012000a7202 */ /* 0x000fca0000000f00 */
[----:B------:R-:W-:-:S05]  /*0d00*/  FADD.FTZ R10, R13, R10 ;  /* 0x0000000a0d0a7221 */ /* 0x000fca0000010000 */
[----:B------:R-:W-:-:S07]  /*0d10*/  MOV R20, R10 ;  /* 0x0000000a00147202 */ /* 0x000fce0000000f00 */
[----:B------:R-:W-:Y:S05]  /*0d20*/  WARPSYNC.COLLECTIVE R17, `(.L_x_315) ;  /* 0x0000000011087348 */ /* 0x000fea0003c00000 */
[----:B------:R0:W1:Y:S02]  /*0d30*/  SHFL.BFLY P2, R18, R20, R19, R22 ;  /* 0x0c00001314127389 */ /* 0x0000640000040016 */
[----:B01----:R-:W-:Y:S01]  /*0d40*/  ENDCOLLECTIVE ;  /* 0x000000000000791b */ /* 0x003fe20003800000 */
.L_x_315:
[----:B------:R-:W-:Y:S01]  /*0d50*/  HFMA2.MMA R19, -RZ, RZ, 0, 5.9604644775390625e-08 ;  /* 0x00000001ff137435 */ /* 0x000fe200000001ff */
[----:B------:R-:W-:Y:S01]  /*0d60*/  MOV R20, R9 ;  /* 0x0000000900147202 */ /* 0x000fe20000000f00 */
[----:B------:R-:W-:-:S09]  /*0d70*/  IMAD.MOV.U32 R11, RZ, RZ, R18 ;  /* 0x000000ffff0b7224 */ /* 0x000fd200078e0012 */
[----:B------:R-:W-:Y:S05]  /*0d80*/  WARPSYNC.COLLECTIVE R17, `(.L_x_316) ;  /* 0x0000000011087348 */ /* 0x000fea0003c00000 */
[----:B------:R0:W1:Y:S02]  /*0d90*/  SHFL.BFLY P2, R18, R20, R19, R22 ;  /* 0x0c00001314127389 */ /* 0x0000640000040016 */
[----:B01----:R-:W-:Y:S01]  /*0da0*/  ENDCOLLECTIVE ;  /* 0x000000000000791b */ /* 0x003fe20003800000 */
.L_x_316:
[----:B------:R-:W-:Y:S01]  /*0db0*/  HFMA2.MMA R19, -RZ, RZ, 0, 1.1920928955078125e-07 ;  /* 0x00000002ff137435 */ /* 0x000fe200000001ff */
[----:B------:R-:W-:-:S05]  /*0dc0*/  MOV R12, R18 ;  /* 0x00000012000c7202 */ /* 0x000fca0000000f00 */
[----:B------:R-:W-:-:S04]  /*0dd0*/  FADD.FTZ R14, R9, R12 ;  /* 0x0000000c090e7221 */ /* 0x000fc80000010000 */
[----:B------:R-:W-:-:S07]  /*0de0*/  IMAD.MOV.U32 R20, RZ, RZ, R14 ;  /* 0x000000ffff147224 */ /* 0x000fce00078e000e */
[----:B------:R-:W-:Y:S05]  /*0df0*/  WARPSYNC.COLLECTIVE R17, `(.L_x_317) ;  /* 0x0000000011087348 */ /* 0x000fea0003c00000 */
[----:B------:R0:W1:Y:S02]  /*0e00*/  SHFL.BFLY P2, R18, R20, R19, R22 ;  /* 0x0c00001314127389 */ /* 0x0000640000040016 */
[----:B01----:R-:W-:Y:S01]  /*0e10*/  ENDCOLLECTIVE ;  /* 0x000000000000791b */ /* 0x003fe20003800000 */
.L_x_317:
[----:B------:R-:W-:Y:S01]  /*0e20*/  IMAD.MOV.U32 R19, RZ, RZ, 0x4 ;  /* 0x00000004ff137424 */ /* 0x000fe200078e00ff */
[----:B------:R-:W-:-:S05]  /*0e30*/  MOV R13, R18 ;  /* 0x00000012000d7202 */ /* 0x000fca0000000f00 */
[----:B------:R-:W-:-:S05]  /*0e40*/  FADD.FTZ R15, R14, R13 ;  /* 0x0000000d0e0f7221 */ /* 0x000fca0000010000 */
[----:B------:R-:W-:-:S07]  /*0e50*/  MOV R20, R15 ;  /* 0x0000000f00147202 */ /* 0x000fce0000000f00 */
[----:B------:R-:W-:Y:S05]  /*0e60*/  WARPSYNC.COLLECTIVE R17, `(.L_x_318) ;  /* 0x0000000011087348 */ /* 0x000fea0003c00000 */
[----:B------:R0:W1:Y:S02]  /*0e70*/  SHFL.BFLY P2, R18, R20, R19, R22 ;  /* 0x0c00001314127389 */ /* 0x0000640000040016 */
[----:B01----:R-:W-:Y:S01]  /*0e80*/  ENDCOLLECTIVE ;  /* 0x000000000000791b */ /* 0x003fe20003800000 */
.L_x_318:
[----:B------:R-:W-:Y:S01]  /*0e90*/  HFMA2.MMA R19, -RZ, RZ, 0, 4.76837158203125e-07 ;  /* 0x00000008ff137435 */ /* 0x000fe200000001ff */
[----:B------:R-:W-:-:S05]  /*0ea0*/  MOV R16, R18 ;  /* 0x0000001200107202 */ /* 0x000fca0000000f00 */
[----:B------:R-:W-:-:S05]  /*0eb0*/  FADD.FTZ R16, R15, R16 ;  /* 0x000000100f107221 */ /* 0x000fca0000010000 */
[----:B------:R-:W-:-:S07]  /*0ec0*/  MOV R20, R16 ;  /* 0x0000001000147202 */ /* 0x000fce0000000f00 */
[----:B------:R-:W-:Y:S05]  /*0ed0*/  WARPSYNC.COLLECTIVE R17, `(.L_x_319) ;  /* 0x0000000011087348 */ /* 0x000fea0003c00000 */
[----:B------:R0:W1:Y:S02]  /*0ee0*/  SHFL.BFLY P2, R18, R20, R19, R22 ;  /* 0x0c00001314127389 */ /* 0x0000640000040016 */
[----:B01----:R-:W-:Y:S01]  /*0ef0*/  ENDCOLLECTIVE ;  /* 0x000000000000791b */ /* 0x003fe20003800000 */
.L_x_319:
[----:B------:R-:W-:Y:S01]  /*0f00*/  HFMA2.MMA R19, -RZ, RZ, 0, 9.5367431640625e-07 ;  /* 0x00000010ff137435 */ /* 0x000fe200000001ff */
[----:B------:R-:W-:-:S04]  /*0f10*/  IMAD.MOV.U32 R9, RZ, RZ, R18 ;  /* 0x000000ffff097224 */ /* 0x000fc800078e0012 */
[----:B------:R-:W-:-:S05]  /*0f20*/  FADD.FTZ R9, R16, R9 ;  /* 0x0000000910097221 */ /* 0x000fca0000010000 */
[----:B------:R-:W-:-:S07]  /*0f30*/  MOV R20, R9 ;  /* 0x0000000900147202 */ /* 0x000fce0000000f00 */
[----:B------:R-:W-:Y:S05]  /*0f40*/  WARPSYNC.COLLECTIVE R17, `(.L_x_320) ;  /* 0x0000000011087348 */ /* 0x000fea0003c00000 */
[----:B------:R0:W1:Y:S02]  /*0f50*/  SHFL.BFLY P2, R18, R20, R19, R22 ;  /* 0x0c00001314127389 */ /* 0x0000640000040016 */
[----:B01----:R-:W-:Y:S01]  /*0f60*/  ENDCOLLECTIVE ;  /* 0x000000000000791b */ /* 0x003fe20003800000 */
.L_x_320:
[----:B------:R-:W-:Y:S01]  /*0f70*/  MOV R14, R18 ;  /* 0x00000012000e7202 */ /* 0x000fe20000000f00 */
[----:B------:R-:W-:Y:S06]  /*0f80*/  BRA `(.L_x_321) ;  /* 0xfffffff8007c7947 */ /* 0x000fec000383ffff */
.L_x_322:
        /* <DEDUP_REMOVED lines=15> */
.L_x_5388:


//--------------------- .text._ZN10layer_norm13ln_bwd_kernelINS_13Kernel_traitsI6__halffS2_fjLj49152ELj8ELj1ELj8ELj16ENS_18Kernel_traits_baseILj49152ES2_fS2_fjLj256EEEEEEEvNS_9BwdParamsE --------------------------
	.section	.text._ZN10layer_norm13ln_bwd_kernelINS_13Kernel_traitsI6__halffS2_fjLj49152ELj8ELj1ELj8ELj16ENS_18Kernel_traits_baseILj49152ES2_fS2_fjLj256EEEEEEEvNS_9BwdParamsE,"ax",@progbits
	.align	128
        .global         _ZN10layer_norm13ln_bwd_kernelINS_13Kernel_traitsI6__halffS2_fjLj49152ELj8ELj1ELj8ELj16ENS_18Kernel_traits_baseILj49152ES2_fS2_fjLj256EEEEEEEvNS_9BwdParamsE
        .type           _ZN10layer_norm13ln_bwd_kernelINS_13Kernel_traitsI6__halffS2_fjLj49152ELj8ELj1ELj8ELj16ENS_18Kernel_traits_baseILj49152ES2_fS2_fjLj256EEEEEEEvNS_9BwdParamsE,@function
        .size           _ZN10layer_norm13ln_bwd_kernelINS_13Kernel_traitsI6__halffS2_fjLj49152ELj8ELj1ELj8ELj16ENS_18Kernel_traits_baseILj49152ES2_fS2_fjLj256EEEEEEEvNS_9BwdParamsE,(.L_x_5389 - _ZN10layer_norm13ln_bwd_kernelINS_13Kernel_traitsI6__halffS2_fjLj49152ELj8ELj1ELj8ELj16ENS_18Kernel_traits_baseILj49152ES2_fS2_fjLj256EEEEEEEvNS_9BwdParamsE)
        .other          _ZN10layer_norm13ln_bwd_kernelINS_13Kernel_traitsI6__halffS2_fjLj49152ELj8ELj1ELj8ELj16ENS_18Kernel_traits_baseILj49152ES2_fS2_fjLj256EEEEEEEvNS_9BwdParamsE,@"STO_CUDA_ENTRY STV_DEFAULT"
_ZN10layer_norm13ln_bwd_kernelINS_13Kernel_traitsI6__halffS2_fjLj49152ELj8ELj1ELj8ELj16ENS_18Kernel_traits_baseILj49152ES2_fS2_fjLj256EEEEEEEvNS_9BwdParamsE:
.text._ZN10layer_norm13ln_bwd_kernelINS_13Kernel_traitsI6__halffS2_fjLj49152ELj8ELj1ELj8ELj16ENS_18Kernel_traits_baseILj49152ES2_fS2_fjLj256EEEEEEEvNS_9BwdParamsE:
        /* <DEDUP_REMOVED lines=75> */
[----:B------:R-:W-:Y:S01]  /*04b0*/  HADD2.F32 R135, -RZ, R132.H0_H0 ;  /* 0x20000084ff877230 */ /* 0x000fe20000004100 */
[----:B------:R-:W-:Y:S01]  /*04c0*/  SHF.R.U32.HI R124, RZ, 0x10, R149 ;  /* 0x00000010ff7c7819 */ /* 0x000fe20000011695 */
[----:B------:R-:W-:Y:S01]  /*04d0*/  HFMA2.MMA R90, -RZ, RZ, 0, 0 ;  /* 0x00000000ff5a7435 */ /* 0x000fe200000001ff */
        /* <DEDUP_REMOVED lines=20> */
[----:B------:R-:W-:Y:S01]  /*0620*/  MOV R105, RZ ;  /* 0x000000ff00697202 */ /* 0x000fe20000000f00 */
[----:B------:R-:W-:Y:S01]  /*0630*/  HADD2.F32 R133, -RZ, R133.H0_H0 ;  /* 0x20000085ff857230 */ /* 0x000fe20000004100 */
[----:B------:R-:W-:Y:S01]  /*0640*/  CS2R R44, SRZ ;  /* 0x00000000002c7805 */ /* 0x000fe2000001ff00 */
        /* <DEDUP_REMOVED lines=23> */
[----:B------:R-:W-:Y:S01]  /*07c0*/  MOV R103, RZ ;  /* 0x000000ff00677202 */ /* 0x000fe20000000f00 */
        /* <DEDUP_REMOVED lines=47> */
[----:B------:R-:W-:-:S07]  /*0ac0*/  HADD2.F32 R91, -RZ, R91.H0_H0 ;  /* 0x2000005bff5b7230 */ /* 0x000fce0000004100 */
.L_x_329:
        /* <DEDUP_REMOVED lines=57> */
[----:B------:R-:W-:-:S03]  /*0e60*/  IMAD.WIDE.U32 R28, R159, 0x8, R34 ;  /* 0x000000089f1c7825 */ /* 0x000fc600078e0022 */
[----:B------:R-:W5:Y:S01]  /*0e70*/  LDG.E.64 R2, desc[UR6][R2.64] ;  /* 0x0000000602027981 */ /* 0x000f62000c1e1b00 */
[----:B---3--:R-:W-:-:S03]  /*0e80*/  IMAD.WIDE R160, R43, 0x4, R30 ;  /* 0x000000042ba07825 */ /* 0x008fc600078e021e */
[----:B------:R-:W3:Y:S01]  /*0e90*/  LDG.E.64 R28, desc[UR6][R28.64] ;  /* 0x000000061c1c7981 */ /* 0x000ee2000c1e1b00 */
[----:B------:R-:W-:-:S03]  /*0ea0*/  IMAD.WIDE.U32 R30, R157, 0x8, R34 ;  /* 0x000000089d1e7825 */ /* 0x000fc600078e0022 */
[----:B------:R2:W3:Y:S01]  /*0eb0*/  LDG.E R130, desc[UR6][R160.64] ;  /* 0x00000006a0827981 */ /* 0x0004e2000c1e1900 */
        /* <DEDUP_REMOVED lines=43> */
[----:B------:R-:W-:Y:S01]  /*1170*/  @P0 FADD.FTZ R148, -R141, R6 ;  /* 0x000000068d940221 */ /* 0x000fe20000010100 */
[----:B------:R-:W-:Y:S01]  /*1180*/  @!P0 FADD.FTZ R181, R6, -R0 ;  /* 0x8000000006b58221 */ /* 0x000fe20000010000 */
[----:B------:R-:W-:Y:S01]  /*1190*/  @P0 FADD.FTZ R150, -R116, R7 ;  /* 0x0000000774960221 */ /* 0x000fe20000010100 */
[----:B------:R-:W-:Y:S01]  /*11a0*/  @P0 FMUL.FTZ R152, R152, R189 ;  /* 0x000000bd98980220 */ /* 0x000fe20000410000 */
[----:B------:R-:W-:Y:S01]  /*11b0*/  @!P0 FADD.FTZ R171, R16, -R0 ;  /* 0x8000000010ab8221 */ /* 0x000fe20000010000 */
[----:B------:R-:W-:Y:S01]  /*11c0*/  @P0 FADD.FTZ R6, -R110, R25 ;  /* 0x000000196e060221 */ /* 0x000fe20000010100 */
[----:B------:R-:W-:Y:S01]  /*11d0*/  @!P0 FADD.FTZ R189, R25, -R0 ;  /* 0x8000000019bd8221 */ /* 0x000fe20000010000 */
[----:B------:R-:W0:Y:S01]  /*11e0*/  @P0 MUFU.RCP R16, R109 ;  /* 0x0000006d00100308 */ /* 0x000e220000001000 */
        /* <DEDUP_REMOVED lines=39> */
[----:B------:R-:W-:-:S02]  /*1460*/  MOV R4, R3 ;  /* 0x0000000300047202 */ /* 0x000fc40000000f00 */
[----:B------:R-:W-:Y:S01]  /*1470*/  MOV R0, R2 ;  /* 0x0000000200007202 */ /* 0x000fe20000000f00 */
[----:B------:R-:W-:Y:S01]  /*1480*/  @P0 FMUL.FTZ R165, R165, R156 ;  /* 0x0000009ca5a50220 */ /* 0x000fe20000410000 */
[--C-:B------:R-:W-:Y:S01]  /*1490*/  SHF.R.U32.HI R8, RZ, 0x10, R3.reuse ;  /* 0x00000010ff087819 */ /* 0x100fe20000011603 */
[----:B------:R-:W-:Y:S01]  /*14a0*/  HADD2.F32 R4, -RZ, R4.H0_H0 ;  /* 0x20000004ff047230 */ /* 0x000fe20000004100 */
[----:B------:R-:W-:Y:S01]  /*14b0*/  SHF.R.U64 R156, R2, 0x10, R3 ;  /* 0x00000010029c7819 */ /* 0x000fe20000001203 */
[----:B------:R-:W-:Y:S01]  /*14c0*/  @P0 FMUL.FTZ R140, R140, R169 ;  /* 0x000000a98c8c0220 */ /* 0x000fe20000410000 */
[----:B---3--:R-:W-:Y:S01]  /*14d0*/  @!P0 FMUL.FTZ R136, R130, R173 ;  /* 0x000000ad82888220 */ /* 0x008fe20000410000 */
[----:B------:R-:W-:Y:S01]  /*14e0*/  MOV R3, R28 ;  /* 0x0000001c00037202 */ /* 0x000fe20000000f00 */
[----:B------:R-:W-:Y:S02]  /*14f0*/  HADD2.F32 R0, -RZ, R0.H0_H0 ;  /* 0x20000000ff007230 */ /* 0x000fe40000004100 */
[----:B------:R-:W-:Y:S01]  /*1500*/  @P0 FMUL.FTZ R138, R138, R167 ;  /* 0x000000a78a8a0220 */ /* 0x000fe20000410000 */
[----:B------:R-:W-:Y:S01]  /*1510*/  @P0 FADD.FTZ R169, -R131, R20 ;  /* 0x0000001483a90221 */ /* 0x000fe20000010100 */
[C---:B------:R-:W-:Y:S01]  /*1520*/  @!P0 FMUL.FTZ R132, R130.reuse, R171 ;  /* 0x000000ab82848220 */ /* 0x040fe20000410000 */
[----:B------:R-:W-:Y:S01]  /*1530*/  @P0 FADD.FTZ R167, -R137, R14 ;  /* 0x0000000e89a70221 */ /* 0x000fe20000010100 */
[C---:B------:R-:W-:Y:S01]  /*1540*/  @!P0 FMUL.FTZ R161, R130.reuse, R9 ;  /* 0x0000000982a18220 */ /* 0x040fe20000410000 */
[----:B------:R-:W-:Y:S01]  /*1550*/  @!P0 FMUL.FTZ R146, R130, R5 ;  /* 0x0000000582928220 */ /* 0x000fe20000410000 */
[----:B------:R-:W-:-:S02]  /*1560*/  HADD2.F32 R8, -RZ, R8.H0_H0 ;  /* 0x20000008ff087230 */ /* 0x000fc40000004100 */
[----:B------:R-:W-:Y:S01]  /*1570*/  @!P0 FMUL.FTZ R138, R130, R19 ;  /* 0x00000013828a8220 */ /* 0x000fe20000410000 */
[----:B------:R-:W-:Y:S01]  /*1580*/  SHF.R.U64 R12, R28, 0x10, R29 ;  /* 0x000000101c0c7819 */ /* 0x000fe2000000121d */
[C---:B------:R-:W-:Y:S01]  /*1590*/  FADD.FTZ R86, R4.reuse, R86 ;  /* 0x0000005604567221 */ /* 0x040fe20000010000 */
[----:B------:R-:W-:Y:S01]  /*15a0*/  MOV R5, R29 ;  /* 0x0000001d00057202 */ /* 0x000fe20000000f00 */
[----:B------:R-:W-:Y:S01]  /*15b0*/  FFMA.FTZ R87, R4, R136, R87 ;  /* 0x0000008804577223 */ /* 0x000fe20000010057 */
[----:B------:R-:W-:Y:S01]  /*15c0*/  SHF.R.U32.HI R10, RZ, 0x10, R29 ;  /* 0x00000010ff0a7819 */ /* 0x000fe2000001161d */
[----:B------:R-:W-:Y:S01]  /*15d0*/  HADD2.F32 R29, -RZ, R156.H0_H0 ;  /* 0x2000009cff1d7230 */ /* 0x000fe20000004100 */
[--C-:B------:R-:W-:Y:S02]  /*15e0*/  SHF.R.U64 R173, R30, 0x10, R31.reuse ;  /* 0x000000101ead7819 */ /* 0x100fe4000000121f */
[----:B------:R-:W-:Y:S02]  /*15f0*/  MOV R9, R31 ;  /* 0x0000001f00097202 */ /* 0x000fe40000000f00 */
[----:B------:R-:W-:Y:S01]  /*1600*/  SHF.R.U32.HI R14, RZ, 0x10, R31 ;  /* 0x00000010ff0e7819 */ /* 0x000fe2000001161f */
[----:B------:R-:W-:Y:S01]  /*1610*/  FMUL.FTZ R31, R127, R4 ;  /* 0x000000047f1f7220 */ /* 0x000fe20000410000 */
[----:B0-----:R-:W-:Y:S01]  /*1620*/  @P0 FMUL.FTZ R169, R169, R16 ;  /* 0x00000010a9a90220 */ /* 0x001fe20000410000 */
[----:B------:R-:W-:Y:S01]  /*1630*/  @!P0 FMUL.FTZ R134, R130, R17 ;  /* 0x0000001182868220 */ /* 0x000fe20000410000 */
[C---:B------:R-:W-:Y:S01]  /*1640*/  FADD.FTZ R90, R0.reuse, R90 ;  /* 0x0000005a005a7221 */ /* 0x040fe20000010000 */
[----:B------:R-:W-:Y:S01]  /*1650*/  FFMA.FTZ R103, R0, R132, R103 ;  /* 0x0000008400677223 */ /* 0x000fe20000010067 */
[----:B------:R-:W-:-:S02]  /*1660*/  HADD2.F32 R4, -RZ, R3.H0_H0 ;  /* 0x20000003ff047230 */ /* 0x000fc40000004100 */
        /* <DEDUP_REMOVED lines=9> */
[----:B------:R-:W-:Y:S02]  /*1700*/  HADD2.F32 R8, -RZ, R5.H0_H0 ;  /* 0x20000005ff087230 */ /* 0x000fe40000004100 */
        /* <DEDUP_REMOVED lines=22> */
[----:B------:R-:W-:Y:S01]  /*1870*/  @!P0 FMUL.FTZ R150, R130, R7 ;  /* 0x0000000782968220 */ /* 0x000fe20000410000 */
[----:B------:R-:W-:Y:S01]  /*1880*/  FFMA.FTZ R4, R29, R134, R4 ;  /* 0x000000861d047223 */ /* 0x000fe20000010004 */
[----:B------:R-:W-:Y:S01]  /*1890*/  MOV R7, R30 ;  /* 0x0000001e00077202 */ /* 0x000fe20000000f00 */
[----:B------:R-:W-:Y:S01]  /*18a0*/  FADD.FTZ R8, R8, R31 ;  /* 0x0000001f08087221 */ /* 0x000fe20000010000 */
[----:B------:R-:W-:-:S02]  /*18b0*/  HADD2.F32 R3, -RZ, R12.H0_H0 ;  /* 0x2000000cff037230 */ /* 0x000fc40000004100 */
[----:B------:R-:W-:Y:S01]  /*18c0*/  FFMA.FTZ R4, R31, R136, R4 ;  /* 0x000000881f047223 */ /* 0x000fe20000010004 */
[----:B------:R-:W-:Y:S01]  /*18d0*/  @!P0 FMUL.FTZ R163, R130, R179 ;  /* 0x000000b382a38220 */ /* 0x000fe20000410000 */
[----:B------:R-:W-:Y:S02]  /*18e0*/  HADD2.F32 R7, -RZ, R7.H0_H0 ;  /* 0x20000007ff077230 */ /* 0x000fe40000004100 */
        /* <DEDUP_REMOVED lines=10> */
[----:B------:R-:W-:-:S02]  /*1990*/  HADD2.F32 R10, -RZ, R10.H0_H0 ;  /* 0x2000000aff0a7230 */ /* 0x000fc40000004100 */
[----:B------:R-:W-:Y:S01]  /*19a0*/  FADD.FTZ R4, R3, R30 ;  /* 0x0000001e03047221 */ /* 0x000fe20000010000 */
[----:B------:R-:W-:Y:S01]  /*19b0*/  FFMA.FTZ R8, R30, R161, R7 ;  /* 0x000000a11e087223 */ /* 0x000fe20000010007 */
[----:B------:R-:W-:Y:S01]  /*19c0*/  @!P0 FMUL.FTZ R144, R130, R11 ;  /* 0x0000000b82908220 */ /* 0x000fe20000410000 */
[----:B------:R-:W-:Y:S01]  /*19d0*/  FMUL.FTZ R171, R99, R10 ;  /* 0x0000000a63ab7220 */ /* 0x000fe20000410000 */
[----:B------:R-:W-:Y:S01]  /*19e0*/  FADD.FTZ R4, R4, R37 ;  /* 0x0000002504047221 */ /* 0x000fe20000010000 */
[----:B------:R-:W-:Y:S01]  /*19f0*/  FFMA.FTZ R8, R37, R142, R8 ;  /* 0x0000008e25087223 */ /* 0x000fe20000010008 */
[----:B------:R-:W-:Y:S02]  /*1a00*/  HADD2.F32 R173, -RZ, R173.H0_H0 ;  /* 0x200000adffad7230 */ /* 0x000fe40000004100 */
[----:B------:R-:W-:Y:S01]  /*1a10*/  FADD.FTZ R3, R4, R171 ;  /* 0x000000ab04037221 */ /* 0x000fe20000010000 */
[----:B------:R-:W-:Y:S01]  /*1a20*/  FFMA.FTZ R7, R171, R144, R8 ;  /* 0x00000090ab077223 */ /* 0x000fe20000010008 */
[----:B------:R-:W-:-:S02]  /*1a30*/  HADD2.F32 R12, -RZ, R9.H0_H0 ;  /* 0x20000009ff0c7230 */ /* 0x000fc40000004100 */
[C---:B------:R-:W-:Y:S01]  /*1a40*/  FADD.FTZ R72, R173.reuse, R72 ;  /* 0x00000048ad487221 */ /* 0x040fe20000010000 */
[----:B------:R-:W-:Y:S01]  /*1a50*/  FFMA.FTZ R73, R173, R146, R73 ;  /* 0x00000092ad497223 */ /* 0x000fe20000010049 */
[----:B------:R-:W-:Y:S01]  /*1a60*/  FMUL.FTZ R173, R98, R173 ;  /* 0x000000ad62ad7220 */ /* 0x000fe20000410000 */
[----:B------:R-:W-:Y:S01]  /*1a70*/  FADD.FTZ R4, R3, R32 ;  /* 0x0000002003047221 */ /* 0x000fe20000010000 */
[----:B------:R-:W-:Y:S01]  /*1a80*/  FFMA.FTZ R8, R32, R163, R7 ;  /* 0x000000a320087223 */ /* 0x000fe20000010007 */
[----:B------:R-:W-:Y:S01]  /*1a90*/  MOV R11, R36 ;  /* 0x00000024000b7202 */ /* 0x000fe20000000f00 */
[----:B------:R-:W-:Y:S02]  /*1aa0*/  HADD2.F32 R14, -RZ, R14.H0_H0 ;  /* 0x2000000eff0e7230 */ /* 0x000fe40000004100 */
[----:B------:R-:W-:Y:S01]  /*1ab0*/  FMUL.FTZ R175, R119, R12 ;  /* 0x0000000c77af7220 */ /* 0x000fe20000410000 */
[----:B------:R-:W-:Y:S01]  /*1ac0*/  FADD.FTZ R4, R4, R173 ;  /* 0x000000ad04047221 */ /* 0x000fe20000010000 */
[----:B------:R-:W-:Y:S01]  /*1ad0*/  @!P0 FMUL.FTZ R148, R130, R181 ;  /* 0x000000b582948220 */ /* 0x000fe20000410000 */
[----:B------:R-:W-:Y:S01]  /*1ae0*/  FFMA.FTZ R8, R173, R146, R8 ;  /* 0x00000092ad087223 */ /* 0x000fe20000010008 */
[----:B------:R-:W-:-:S02]  /*1af0*/  HADD2.F32 R11, -RZ, R11.H0_H0 ;  /* 0x2000000bff0b7230 */ /* 0x000fc40000004100 */
[----:B------:R-:W-:Y:S01]  /*1b00*/  FMUL.FTZ R177, R97, R14 ;  /* 0x0000000e61b17220 */ /* 0x000fe20000410000 */
[----:B------:R-:W-:Y:S01]  /*1b10*/  FADD.FTZ R4, R4, R175 ;  /* 0x000000af04047221 */ /* 0x000fe20000010000 */
[----:B------:R-:W-:Y:S01]  /*1b20*/  FFMA.FTZ R8, R175, R148, R8 ;  /* 0x00000094af087223 */ /* 0x000fe20000010008 */
[----:B------:R-:W-:Y:S02]  /*1b30*/  HADD2.F32 R5, -RZ, R16.H0_H0 ;  /* 0x20000010ff057230 */ /* 0x000fe40000004100 */
[----:B------:R-:W-:Y:S01]  /*1b40*/  FMUL.FTZ R36, R117, R11 ;  /* 0x0000000b75247220 */ /* 0x000fe20000410000 */
[----:B------:R-:W-:Y:S02]  /*1b50*/  HADD2.F32 R16, -RZ, R21.H0_H0 ;  /* 0x20000015ff107230 */ /* 0x000fe40000004100 */
        /* <DEDUP_REMOVED lines=8> */
[----:B------:R-:W-:Y:S01]  /*1be0*/  @P0 FMUL.FTZ R167, R167, R158 ;  /* 0x0000009ea7a70220 */ /* 0x000fe20000410000 */
[----:B------:R-:W-:Y:S01]  /*1bf0*/  FMUL.FTZ R156, R115, R13 ;  /* 0x0000000d739c7220 */ /* 0x000fe20000410000 */
[----:B------:R-:W-:Y:S01]  /*1c00*/  FADD.FTZ R3, R4, R183 ;  /* 0x000000b704037221 */ /* 0x000fe20000010000 */
[----:B------:R-:W0:Y:S01]  /*1c10*/  @P0 MUFU.RCP R201, R93 ;  /* 0x0000005d00c90308 */ /* 0x000e220000001000 */
[----:B------:R-:W-:Y:S01]  /*1c20*/  @!P0 FMUL.FTZ R167, R130, R185 ;  /* 0x000000b982a78220 */ /* 0x000fe20000410000 */
[----:B------:R-:W-:Y:S01]  /*1c30*/  FFMA.FTZ R7, R183, R152, R8 ;  /* 0x00000098b7077223 */ /* 0x000fe20000010008 */
[----:B------:R-:W-:-:S02]  /*1c40*/  HADD2.F32 R15, -RZ, R15.H0_H0 ;  /* 0x2000000fff0f7230 */ /* 0x000fc40000004100 */
[----:B------:R-:W-:Y:S01]  /*1c50*/  @!P0 FMUL.FTZ R27, R130, R191 ;  /* 0x000000bf821b8220 */ /* 0x000fe20000410000 */
[----:B------:R-:W-:Y:S01]  /*1c60*/  FMUL.FTZ R185, R95, R18 ;  /* 0x000000125fb97220 */ /* 0x000fe20000410000 */
[----:B------:R-:W-:Y:S01]  /*1c70*/  FADD.FTZ R4, R3, R156 ;  /* 0x0000009c03047221 */ /* 0x000fe20000010000 */
[----:B------:R-:W-:Y:S01]  /*1c80*/  FFMA.FTZ R8, R156, R167, R7 ;  /* 0x000000a79c087223 */ /* 0x000fe20000010007 */
[----:B------:R-:W-:Y:S01]  /*1c90*/  MOV R17, R34 ;  /* 0x0000002200117202 */ /* 0x000fe20000000f00 */
[----:B------:R-:W-:Y:S02]  /*1ca0*/  HADD2.F32 R28, -RZ, R28.H0_H0 ;  /* 0x2000001cff1c7230 */ /* 0x000fe40000004100 */
[----:B------:R-:W-:Y:S01]  /*1cb0*/  FMUL.FTZ R34, R113, R15 ;  /* 0x0000000f71227220 */ /* 0x000fe20000410000 */
        /* <DEDUP_REMOVED lines=11> */
[----:B------:R-:W-:-:S02]  /*1d70*/  HADD2.F32 R160, -RZ, R160.H0_H0 ;  /* 0x200000a0ffa07230 */ /* 0x000fc40000004100 */
[----:B------:R-:W-:Y:S01]  /*1d80*/  FADD.FTZ R3, R4, R181 ;  /* 0x000000b504037221 */ /* 0x000fe20000010000 */
[----:B------:R-:W-:Y:S01]  /*1d90*/  FFMA.FTZ R5, R181, R26, R8 ;  /* 0x0000001ab5057223 */ /* 0x000fe20000010008 */
[----:B0-----:R-:W-:Y:S01]  /*1da0*/  @P0 FMUL.FTZ R24, R24, R201 ;  /* 0x000000c918180220 */ /* 0x001fe20000410000 */
[----:B------:R-:W-:Y:S01]  /*1db0*/  @!P0 FMUL.FTZ R24, R130, R193 ;  /* 0x000000c182188220 */ /* 0x000fe20000410000 */
[----:B------:R-:W-:Y:S02]  /*1dc0*/  HADD2.F32 R17, -RZ, R17.H0_H0 ;  /* 0x20000011ff117230 */ /* 0x000fe40000004100 */
[----:B------:R-:W-:Y:S01]  /*1dd0*/  FMUL.FTZ R187, R93, R160 ;  /* 0x000000a05dbb7220 */ /* 0x000fe20000410000 */
[----:B------:R-:W0:Y:S01]  /*1de0*/  @P0 MUFU.RCP R207, R91 ;  /* 0x0000005b00cf0308 */ /* 0x000e220000001000 */
[----:B------:R-:W-:Y:S01]  /*1df0*/  FADD.FTZ R4, R3, R158 ;  /* 0x0000009e03047221 */ /* 0x000fe20000010000 */
[----:B------:R-:W-:Y:S01]  /*1e00*/  FFMA.FTZ R8, R158, R27, R5 ;  /* 0x0000001b9e087223 */ /* 0x000fe20000010005 */
[----:B------:R-:W-:-:S02]  /*1e10*/  HADD2.F32 R162, -RZ, R162.H0_H0 ;  /* 0x200000a2ffa27230 */ /* 0x000fc40000004100 */
[C---:B------:R-:W-:Y:S01]  /*1e20*/  FADD.FTZ R49, R160.reuse, R49 ;  /* 0x00000031a0317221 */ /* 0x040fe20000010000 */
[-C--:B------:R-:W-:Y:S01]  /*1e30*/  FFMA.FTZ R61, R160, R24.reuse, R61 ;  /* 0x00000018a03d7223 */ /* 0x080fe2000001003d */
[----:B------:R-:W-:Y:S01]  /*1e40*/  FMUL.FTZ R160, R109, R17 ;  /* 0x000000116da07220 */ /* 0x000fe20000410000 */
[----:B------:R-:W-:Y:S01]  /*1e50*/  FADD.FTZ R3, R4, R187 ;  /* 0x000000bb04037221 */ /* 0x000fe20000010000 */
[----:B------:R-:W-:Y:S01]  /*1e60*/  @!P0 FMUL.FTZ R169, R130, R195 ;  /* 0x000000c382a98220 */ /* 0x000fe20000410000 */
[----:B------:R-:W-:Y:S01]  /*1e70*/  FFMA.FTZ R5, R187, R24, R8 ;  /* 0x00000018bb057223 */ /* 0x000fe20000010008 */
[----:B------:R-:W-:Y:S02]  /*1e80*/  HADD2.F32 R19, -RZ, R19.H0_H0 ;  /* 0x20000013ff137230 */ /* 0x000fe40000004100 */
[----:B------:R-:W-:Y:S01]  /*1e90*/  FMUL.FTZ R189, R92, R162 ;  /* 0x000000a25cbd7220 */ /* 0x000fe20000410000 */
[----:B------:R-:W-:Y:S01]  /*1ea0*/  FADD.FTZ R4, R3, R160 ;  /* 0x000000a003047221 */ /* 0x000fe20000010000 */
[----:B------:R-:W-:Y:S01]  /*1eb0*/  FFMA.FTZ R8, R160, R169, R5 ;  /* 0x000000a9a0087223 */ /* 0x000fe20000010005 */
[----:B------:R-:W-:Y:S01]  /*1ec0*/  @P0 FADD.FTZ R20, -R104, R23 ;  /* 0x0000001768140221 */ /* 0x000fe20000010100 */
[----:B------:R-:W-:-:S02]  /*1ed0*/  HADD2.F32 R164, -RZ, R164.H0_H0 ;  /* 0x200000a4ffa47230 */ /* 0x000fc40000004100 */
        /* <DEDUP_REMOVED lines=62> */
.L_x_340:
        /* <DEDUP_REMOVED lines=53> */
.L_x_326:
[----:B------:R-:W-:Y:S05]  /*2610*/  BSYNC B0 ;  /* 0x0000000000007941 */ /* 0x000fea0003800000 */
.L_x_325:
        /* <DEDUP_REMOVED lines=19> */
.L_x_328:
[----:B------:R-:W2:Y:S04]  /*2750*/  LDG.E.STRONG.GPU R4, desc[UR6][R2.64] ;  /* 0x0000000602047981 */ /* 0x000ea8000c1ef900 */
[----:B--2---:R-:W-:Y:S01]  /*2760*/  CCTL.IVALL ;  /* 0x00000000ff00798f */ /* 0x004fe20002000000 */
[----:B------:R-:W-:Y:S05]  /*2770*/  YIELD ;  /* 0x0000000000007946 */ /* 0x000fea0003800000 */
[----:B------:R-:W-:-:S13]  /*2780*/  ISETP.NE.AND P0, PT, R4, R7, PT ;  /* 0x000000070400720c */ /* 0x000fda0003f05270 */
[----:B------:R-:W-:Y:S05]  /*2790*/  @P0 BRA `(.L_x_328) ;  /* 0xfffffffc00ec0947 */ /* 0x000fea000383ffff */
.L_x_327:
        /* <DEDUP_REMOVED lines=183> */
.L_x_323:
        /* <DEDUP_REMOVED lines=33> */
.L_x_324:
[----:B------:R-:W-:Y:S01]  /*3520*/  HFMA2.MMA R15, -RZ, RZ, 0, 9.5367431640625e-07 ;  /* 0x00000010ff0f7435 */ /* 0x000fe200000001ff */
[----:B------:R-:W-:Y:S02]  /*3530*/  MOV R16, R3 ;  /* 0x0000000300107202 */ /* 0x000fe40000000f00 */
[----:B------:R-:W-:Y:S02]  /*3540*/  MOV R18, 0x1f ;  /* 0x0000001f00127802 */ /* 0x000fe40000000f00 */
[----:B------:R-:W-:-:S07]  /*3550*/  MOV R13, 0xffffffff ;  /* 0xffffffff000d7802 */ /* 0x000fce0000000f00 */
[----:B------:R-:W-:Y:S05]  /*3560*/  WARPSYNC.COLLECTIVE R13, `(.L_x_330) ;  /* 0x000000000d087348 */ /* 0x000fea0003c00000 */
[----:B------:R0:W1:Y:S02]  /*3570*/  SHFL.DOWN P0, R14, R16, R15, R18 ;  /* 0x0800000f100e7389 */ /* 0x0000640000000012 */
[----:B01----:R-:W-:Y:S01]  /*3580*/  ENDCOLLECTIVE ;  /* 0x000000000000791b */ /* 0x003fe20003800000 */
.L_x_330:
[----:B------:R-:W-:Y:S02]  /*3590*/  MOV R16, R4 ;  /* 0x0000000400107202 */ /* 0x000fe40000000f00 */
[----:B------:R-:W-:-:S07]  /*35a0*/  MOV R8, R14 ;  /* 0x0000000e00087202 */ /* 0x000fce0000000f00 */
[----:B------:R-:W-:Y:S05]  /*35b0*/  WARPSYNC.COLLECTIVE R13, `(.L_x_331) ;  /* 0x000000000d087348 */ /* 0x000fea0003c00000 */
[----:B------:R0:W1:Y:S02]  /*35c0*/  SHFL.DOWN P0, R14, R16, R15, R18 ;  /* 0x0800000f100e7389 */ /* 0x0000640000000012 */
[----:B01----:R-:W-:Y:S01]  /*35d0*/  ENDCOLLECTIVE ;  /* 0x000000000000791b */ /* 0x003fe20003800000 */
.L_x_331:
[----:B------:R-:W-:Y:S01]  /*35e0*/  FADD.FTZ R8, R3, R8 ;  /* 0x0000000803087221 */ /* 0x000fe20000010000 */
[----:B------:R-:W-:-:S04]  /*35f0*/  HFMA2.MMA R15, -RZ, RZ, 0, 4.76837158203125e-07 ;  /* 0x00000008ff0f7435 */ /* 0x000fc800000001ff */
[----:B------:R-:W-:Y:S02]  /*3600*/  MOV R16, R8 ;  /* 0x0000000800107202 */ /* 0x000fe40000000f00 */
[----:B------:R-:W-:-:S07]  /*3610*/  MOV R5, R14 ;  /* 0x0000000e00057202 */ /* 0x000fce0000000f00 */
[----:B------:R-:W-:Y:S05]  /*3620*/  WARPSYNC.COLLECTIVE R13, `(.L_x_332) ;  /* 0x000000000d087348 */ /* 0x000fea0003c00000 */
[----:B------:R0:W1:Y:S02]  /*3630*/  SHFL.DOWN P0, R14, R16, R15, R18 ;  /* 0x0800000f100e7389 */ /* 0x0000640000000012 */
[----:B01----:R-:W-:Y:S01]  /*3640*/  ENDCOLLECTIVE ;  /* 0x000000000000791b */ /* 0x003fe20003800000 */
.L_x_332:
[----:B------:R-:W-:-:S05]  /*3650*/  FADD.FTZ R5, R4, R5 ;  /* 0x0000000504057221 */ /* 0x000fca0000010000 */
[----:B------:R-:W-:Y:S02]  /*3660*/  MOV R16, R5 ;  /* 0x0000000500107202 */ /* 0x000fe40000000f00 */
[----:B------:R-:W-:-:S07]  /*3670*/  MOV R7, R14 ;  /* 0x0000000e00077202 */ /* 0x000fce0000000f00 */
[----:B------:R-:W-:Y:S05]  /*3680*/  WARPSYNC.COLLECTIVE R13, `(.L_x_333) ;  /* 0x000000000d087348 */ /* 0x000fea0003c00000 */
[----:B------:R0:W1:Y:S02]  /*3690*/  SHFL.DOWN P0, R14, R16, R15, R18 ;  /* 0x0800000f100e7389 */ /* 0x0000640000000012 */
[----:B01----:R-:W-:Y:S01]  /*36a0*/  ENDCOLLECTIVE ;  /* 0x000000000000791b */ /* 0x003fe20003800000 */
.L_x_333:
[----:B------:R-:W-:Y:S01]  /*36b0*/  FADD.FTZ R7, R8, R7 ;  /* 0x0000000708077221 */ /* 0x000fe20000010000 */
[----:B------:R-:W-:-:S04]  /*36c0*/  HFMA2.MMA R15, -RZ, RZ, 0, 2.384185791015625e-07 ;  /* 0x00000004ff0f7435 */ /* 0x000fc800000001ff */
[----:B------:R-:W-:Y:S02]  /*36d0*/  MOV R16, R7 ;  /* 0x0000000700107202 */ /* 0x000fe40000000f00 */
[----:B------:R-:W-:-:S07]  /*36e0*/  MOV R10, R14 ;  /* 0x0000000e000a7202 */ /* 0x000fce0000000f00 */
[----:B------:R-:W-:Y:S05]  /*36f0*/  WARPSYNC.COLLECTIVE R13, `(.L_x_334) ;  /* 0x000000000d087348 */ /* 0x000fea0003c00000 */
[----:B------:R0:W1:Y:S02]  /*3700*/  SHFL.DOWN P0, R14, R16, R15, R18 ;  /* 0x0800000f100e7389 */ /* 0x0000640000000012 */
[----:B01----:R-:W-:Y:S01]  /*3710*/  ENDCOLLECTIVE ;  /* 0x000000000000791b */ /* 0x003fe20003800000 */
.L_x_334:
[----:B------:R-:W-:-:S05]  /*3720*/  FADD.FTZ R10, R5, R10 ;  /* 0x0000000a050a7221 */ /* 0x000fca0000010000 */
[----:B------:R-:W-:Y:S02]  /*3730*/  MOV R16, R10 ;  /* 0x0000000a00107202 */ /* 0x000fe40000000f00 */
[----:B------:R-:W-:-:S07]  /*3740*/  MOV R12, R14 ;  /* 0x0000000e000c7202 */ /* 0x000fce0000000f00 */
[----:B------:R-:W-:Y:S05]  /*3750*/  WARPSYNC.COLLECTIVE R13, `(.L_x_335) ;  /* 0x000000000d087348 */ /* 0x000fea0003c00000 */
[----:B------:R0:W1:Y:S02]  /*3760*/  SHFL.DOWN P0, R14, R16, R15, R18 ;  /* 0x0800000f100e7389 */ /* 0x0000640000000012 */
[----:B01----:R-:W-:Y:S01]  /*3770*/  ENDCOLLECTIVE ;  /* 0x000000000000791b */ /* 0x003fe20003800000 */
.L_x_335:
[----:B------:R-:W-:Y:S01]  /*3780*/  FADD.FTZ R12, R7, R12 ;  /* 0x0000000c070c7221 */ /* 0x000fe20000010000 */
[----:B------:R-:W-:-:S04]  /*3790*/  HFMA2.MMA R15, -RZ, RZ, 0, 1.1920928955078125e-07 ;  /* 0x00000002ff0f7435 */ /* 0x000fc800000001ff */
[----:B------:R-:W-:Y:S02]  /*37a0*/  MOV R16, R12 ;  /* 0x0000000c00107202 */ /* 0x000fe40000000f00 */
[----:B------:R-:W-:-:S07]  /*37b0*/  MOV R9, R14 ;  /* 0x0000000e00097202 */ /* 0x000fce0000000f00 */
[----:B------:R-:W-:Y:S05]  /*37c0*/  WARPSYNC.COLLECTIVE R13, `(.L_x_336) ;  /* 0x000000000d087348 */ /* 0x000fea0003c00000 */
[----:B------:R0:W1:Y:S02]  /*37d0*/  SHFL.DOWN P0, R14, R16, R15, R18 ;  /* 0x0800000f100e7389 */ /* 0x0000640000000012 */
[----:B01----:R-:W-:Y:S01]  /*37e0*/  ENDCOLLECTIVE ;  /* 0x000000000000791b */ /* 0x003fe20003800000 */
.L_x_336:
[----:B------:R-:W-:-:S05]  /*37f0*/  FADD.FTZ R9, R10, R9 ;  /* 0x000000090a097221 */ /* 0x000fca0000010000 */
[----:B------:R-:W-:Y:S02]  /*3800*/  MOV R16, R9 ;  /* 0x0000000900107202 */ /* 0x000fe40000000f00 */
[----:B------:R-:W-:-:S07]  /*3810*/  MOV R3, R14 ;  /* 0x0000000e00037202 */ /* 0x000fce0000000f00 */
[----:B------:R-:W-:Y:S05]  /*3820*/  WARPSYNC.COLLECTIVE R13, `(.L_x_337) ;  /* 0x000000000d087348 */ /* 0x000fea0003c00000 */
[----:B------:R0:W1:Y:S02]  /*3830*/  SHFL.DOWN P0, R14, R16, R15, R18 ;  /* 0x0800000f100e7389 */ /* 0x0000640000000012 */
[----:B01----:R-:W-:Y:S01]  /*3840*/  ENDCOLLECTIVE ;  /* 0x000000000000791b */ /* 0x003fe20003800000 */
.L_x_337:
[----:B------:R-:W-:Y:S01]  /*3850*/  FADD.FTZ R11, R12, R3 ;  /* 0x000000030c0b7221 */ /* 0x000fe20000010000 */
[----:B------:R-:W-:-:S04]  /*3860*/  HFMA2.MMA R15, -RZ, RZ, 0, 5.9604644775390625e-08 ;  /* 0x00000001ff0f7435 */ /* 0x000fc800000001ff */
[----:B------:R-:W-:Y:S02]  /*3870*/  MOV R16, R11 ;  /* 0x0000000b00107202 */ /* 0x000fe40000000f00 */
[----:B------:R-:W-:-:S07]  /*3880*/  MOV R4, R14 ;  /* 0x0000000e00047202 */ /* 0x000fce0000000f00 */
[----:B------:R-:W-:Y:S05]  /*3890*/  WARPSYNC.COLLECTIVE R13, `(.L_x_338) ;  /* 0x000000000d087348 */ /* 0x000fea0003c00000 */
[----:B------:R0:W1:Y:S02]  /*38a0*/  SHFL.DOWN P0, R14, R16, R15, R18 ;  /* 0x0800000f100e7389 */ /* 0x0000640000000012 */
[----:B01----:R-:W-:Y:S01]  /*38b0*/  ENDCOLLECTIVE ;  /* 0x000000000000791b */ /* 0x003fe20003800000 */
.L_x_338:
[----:B------:R-:W-:-:S05]  /*38c0*/  FADD.FTZ R8, R9, R4 ;  /* 0x0000000409087221 */ /* 0x000fca0000010000 */
[----:B------:R-:W-:Y:S02]  /*38d0*/  MOV R16, R8 ;  /* 0x0000000800107202 */ /* 0x000fe40000000f00 */
[----:B------:R-:W-:-:S07]  /*38e0*/  MOV R4, R14 ;  /* 0x0000000e00047202 */ /* 0x000fce0000000f00 */
[----:B------:R-:W-:Y:S05]  /*38f0*/  WARPSYNC.COLLECTIVE R13, `(.L_x_339) ;  /* 0x000000000d087348 */ /* 0x000fea0003c00000 */
[----:B------:R0:W1:Y:S02]  /*3900*/  SHFL.DOWN P0, R14, R16, R15, R18 ;  /* 0x0800000f100e7389 */ /* 0x0000640000000012 */
[----:B01----:R-:W-:Y:S01]  /*3910*/  ENDCOLLECTIVE ;  /* 0x000000000000791b */ /* 0x003fe20003800000 */
.L_x_339:
[----:B------:R-:W-:Y:S01]  /*3920*/  MOV R5, R14 ;  /* 0x0000000e00057202 */ /* 0x000fe20000000f00 */
[----:B------:R-:W-:Y:S06]  /*3930*/  BRA `(.L_x_340) ;  /* 0xffffffe800607947 */ /* 0x000fec000383ffff */
.L_x_341:
        /* <DEDUP_REMOVED lines=12> */
.L_x_5389:


//--------------------- .text._ZN10layer_norm22ln_bwd_finalize_kernelINS_22Kernel_traits_finalizeILj49152E6__halfS2_S2_fjLj1024ELj4ENS_18Kernel_traits_baseILj49152ES2_S2_S2_fjLj1024EEEEEEEvNS_9BwdParamsE --------------------------
	.section	.text._ZN10layer_norm22ln_bwd_finalize_kernelINS_22Kernel_traits_finalizeILj49152E6__halfS2_S2_fjLj1024ELj4ENS_18Kernel_traits_baseILj49152ES2_S2_S2_fjLj1024EEEEEEEvNS_9BwdParamsE,"ax",@progbits
	.align	128
        .global         _ZN10layer_norm22ln_bwd_finalize_kernelINS_22Kernel_traits_finalizeILj49152E6__halfS2_S2_fjLj1024ELj4ENS_18Kernel_traits_baseILj49152ES2_S2_S2_fjLj1024EEEEEEEvNS_9BwdParamsE
        .type           _ZN10layer_norm22ln_bwd_finalize_kernelINS_22Kernel_traits_finalizeILj49152E6__halfS2_S2_fjLj1024ELj4ENS_18Kernel_traits_baseILj49152ES2_S2_S2_fjLj1024EEEEEEEvNS_9BwdParamsE,@function
        .size           _ZN10layer_norm22ln_bwd_finalize_kernelINS_22Kernel_traits_finalizeILj49152E6__halfS2_S2_fjLj1024ELj4ENS_18Kernel_traits_baseILj49152ES2_S2_S2_fjLj1024EEEEEEEvNS_9BwdParamsE,(.L_x_5390 - _ZN10layer_norm22ln_bwd_finalize_kernelINS_22Kernel_traits_finalizeILj49152E6__halfS2_S2_fjLj1024ELj4ENS_18Kernel_traits_baseILj49152ES2_S2_S2_fjLj1024EEEEEEEvNS_9BwdParamsE)
        .other          _ZN10layer_norm22ln_bwd_finalize_kernelINS_22Kernel_traits_finalizeILj49152E6__halfS2_S2_fjLj1024ELj4ENS_18Kernel_traits_baseILj49152ES2_S2_S2_fjLj1024EEEEEEEvNS_9BwdParamsE,@"STO_CUDA_ENTRY STV_DEFAULT"
_ZN10layer_norm22ln_bwd_finalize_kernelINS_22Kernel_traits_finalizeILj49152E6__halfS2_S2_fjLj1024ELj4ENS_18Kernel_traits_baseILj49152ES2_S2_S2_fjLj1024EEEEEEEvNS_9BwdParamsE:
.text._ZN10layer_norm22ln_bwd_finalize_kernelINS_22Kernel_traits_finalizeILj49152E6__halfS2_S2_fjLj1024ELj4ENS_18Kernel_traits_baseILj49152ES2_S2_S2_fjLj1024EEEEEEEvNS_9BwdParamsE:
        /* <DEDUP_REMOVED lines=25> */
.L_x_353:
        /* <DEDUP_REMOVED lines=28> */
.L_x_346:
        /* <DEDUP_REMOVED lines=33> */
.L_x_345:
[----:B------:R-:W-:Y:S05]  /*0560*/  BSYNC B1 ;  /* 0x0000000000017941 */ /* 0x000fea0003800000 */
.L_x_344:
        /* <DEDUP_REMOVED lines=23> */
.L_x_348:
[----:B------:R-:W-:Y:S05]  /*06e0*/  BSYNC B1 ;  /* 0x0000000000017941 */ /* 0x000fea0003800000 */
.L_x_347:
        /* <DEDUP_REMOVED lines=11> */
.L_x_343:
[----:B------:R-:W-:Y:S05]  /*07a0*/  BSYNC B0 ;  /* 0x0000000000007941 */ /* 0x000fea0003800000 */
.L_x_342:
        /* <DEDUP_REMOVED lines=29> */
.L_x_364:
[----:B------:R-:W-:Y:S01]  /*0980*/  @!P1 SHF.R.U32.HI R12, RZ, 0x3, R0 ;  /* 0x00000003ff0c9819 */ /* 0x000fe20000011600 */
[----:B---3--:R-:W-:Y:S01]  /*0990*/  FADD.FTZ R14, R9, R14 ;  /* 0x0000000e090e7221 */ /* 0x008fe20000010000 */
[----:B--2---:R-:W-:Y:S02]  /*09a0*/  FADD.FTZ R11, R10, R11 ;  /* 0x0000000b0a0b7221 */ /* 0x004fe40000010000 */
[----:B------:R-:W-:-:S05]  /*09b0*/  @!P1 LOP3.LUT R12, R12, 0x1ffffffc, RZ, 0xc0, !PT ;  /* 0x1ffffffc0c0c9812 */ /* 0x000fca00078ec0ff */
[----:B------:R2:W-:Y:S04]  /*09c0*/  @!P1 STS [R12+UR4+0x2000], R14 ;  /* 0x0020000e0c009988 */ /* 0x0005e80008000804 */
[----:B------:R2:W-:Y:S02]  /*09d0*/  @!P1 STS [R12+UR4+0x2080], R11 ;  /* 0x0020800b0c009988 */ /* 0x0005e40008000804 */
.L_x_349:
        /* <DEDUP_REMOVED lines=14> */
.L_x_352:
[----:B------:R-:W-:Y:S05]  /*0ac0*/  BSYNC B0 ;  /* 0x0000000000007941 */ /* 0x000fea0003800000 */
.L_x_351:
[C---:B------:R-:W-:Y:S02]  /*0ad0*/  ISETP.GT.U32.AND P1, PT, R3.reuse, -0xc001, PT ;  /* 0xffff3fff0300780c */ /* 0x040fe40003f24070 */
[----:B------:R-:W-:Y:S02]  /*0ae0*/  IADD3 R3, R3, 0xc000, RZ ;  /* 0x0000c00003037810 */ /* 0x000fe40007ffe0ff */
[----:B------:R-:W-:-:S09]  /*0af0*/  IADD3 R5, R5, 0x6000, RZ ;  /* 0x0000600005057810 */ /* 0x000fd20007ffe0ff */
[----:B------:R-:W-:Y:S05]  /*0b00*/  @P1 BRA `(.L_x_353) ;  /* 0xfffffff400a01947 */ /* 0x000fea000383ffff */
[----:B------:R-:W-:Y:S05]  /*0b10*/  EXIT ;  /* 0x000000000000794d */ /* 0x000fea0003800000 */
.L_x_350:
[----:B------:R-:W-:Y:S01]  /*0b20*/  HFMA2.MMA R19, -RZ, RZ, 0, 5.9604644775390625e-08 ;  /* 0x00000001ff137435 */ /* 0x000fe200000001ff */
[----:B---3--:R-:W-:Y:S01]  /*0b30*/  IMAD.MOV.U32 R20, RZ, RZ, R10 ;  /* 0x000000ffff147224 */ /* 0x008fe200078e000a */
[----:B------:R-:W-:Y:S02]  /*0b40*/  MOV R22, 0x1f ;  /* 0x0000001f00167802 */ /* 0x000fe40000000f00 */
[----:B------:R-:W-:-:S07]  /*0b50*/  MOV R17, 0xffffffff ;  /* 0xffffffff00117802 */ /* 0x000fce0000000f00 */
[----:B012---:R-:W-:Y:S05]  /*0b60*/  WARPSYNC.COLLECTIVE R17, `(.L_x_354) ;  /* 0x0000000011087348 */ /* 0x007fea0003c00000 */
[----:B------:R3:W4:Y:S02]  /*0b70*/  SHFL.BFLY P2, R18, R20, R19, R22 ;  /* 0x0c00001314127389 */ /* 0x0007240000040016 */
[----:B01234-:R-:W-:Y:S01]  /*0b80*/  ENDCOLLECTIVE ;  /* 0x000000000000791b */ /* 0x01ffe20003800000 */
.L_x_354:
[----:B------:R-:W-:Y:S01]  /*0b90*/  HFMA2.MMA R19, -RZ, RZ, 0, 1.1920928955078125e-07 ;  /* 0x00000002ff137435 */ /* 0x000fe200000001ff */
[----:B------:R-:W-:-:S04]  /*0ba0*/  IMAD.MOV.U32 R11, RZ, RZ, R18 ;  /* 0x000000ffff0b7224 */ /* 0x000fc800078e0012 */
[----:B------:R-:W-:-:S05]  /*0bb0*/  FADD.FTZ R11, R10, R11 ;  /* 0x0000000b0a0b7221 */ /* 0x000fca0000010000 */
[----:B------:R-:W-:-:S07]  /*0bc0*/  MOV R20, R11 ;  /* 0x0000000b00147202 */ /* 0x000fce0000000f00 */
[----:B------:R-:W-:Y:S05]  /*0bd0*/  WARPSYNC.COLLECTIVE R17, `(.L_x_355) ;  /* 0x0000000011087348 */ /* 0x000fea0003c00000 */
[----:B------:R0:W1:Y:S02]  /*0be0*/  SHFL.BFLY P2, R18, R20, R19, R22 ;  /* 0x0c00001314127389 */ /* 0x0000640000040016 */
[----:B01----:R-:W-:Y:S01]  /*0bf0*/  ENDCOLLECTIVE ;  /* 0x000000000000791b */ /* 0x003fe20003800000 */
.L_x_355:
[----:B------:R-:W-:Y:S01]  /*0c00*/  HFMA2.MMA R19, -RZ, RZ, 0, 2.384185791015625e-07 ;  /* 0x00000004ff137435 */ /* 0x000fe200000001ff */
[----:B------:R-:W-:-:S05]  /*0c10*/  MOV R12, R18 ;  /* 0x00000012000c7202 */ /* 0x000fca0000000f00 */
[----:B------:R-:W-:-:S04]  /*0c20*/  FADD.FTZ R12, R11, R12 ;  /* 0x0000000c0b0c7221 */ /* 0x000fc80000010000 */
[----:B------:R-:W-:-:S07]  /*0c30*/  IMAD.MOV.U32 R20, RZ, RZ, R12 ;  /* 0x000000ffff147224 */ /* 0x000fce00078e000c */
[----:B------:R-:W-:Y:S05]  /*0c40*/  WARPSYNC.COLLECTIVE R17, `(.L_x_356) ;  /* 0x0000000011087348 */ /* 0x000fea0003c00000 */
[----:B------:R0:W1:Y:S02]  /*0c50*/  SHFL.BFLY P2, R18, R20, R19, R22 ;  /* 0x0c00001314127389 */ /* 0x0000640000040016 */
[----:B01----:R-:W-:Y:S01]  /*0c60*/  ENDCOLLECTIVE ;  /* 0x000000000000791b */ /* 0x003fe20003800000 */
.L_x_356:
[----:B------:R-:W-:Y:S01]  /*0c70*/  IMAD.MOV.U32 R19, RZ, RZ, 0x8 ;  /* 0x00000008ff137424 */ /* 0x000fe200078e00ff */
[----:B------:R-:W-:-:S05]  /*0c80*/  MOV R13, R18 ;  /* 0x00000012000d7202 */ /* 0x000fca0000000f00 */
[----:B------:R-:W-:-:S05]  /*0c90*/  FADD.FTZ R13, R12, R13 ;  /* 0x0000000d0c0d7221 */ /* 0x000fca0000010000 */
[----:B------:R-:W-:-:S07]  /*0ca0*/  MOV R20, R13 ;  /* 0x0000000d00147202 */ /* 0x000fce0000000f00 */
[----:B------:R-:W-:Y:S05]  /*0cb0*/  WARPSYNC.COLLECTIVE R17, `(.L_x_357) ;  /* 0x0000000011087348 */ /* 0x000fea0003c00000 */
[----:B------:R0:W1:Y:S02]  /*0cc0*/  SHFL.BFLY P2, R18, R20, R19, R22 ;  /* 0x0c00001314127389 */ /* 0x0000640000040016 */
[----:B01----:R-:W-:Y:S01]  /*0cd0*/  ENDCOLLECTIVE ;  /* 0x000000000000791b */ /* 0x003fe20003800000 */
.L_x_357:
[----:B------:R-:W-:Y:S01]  /*0ce0*/  HFMA2.MMA R19, -RZ, RZ, 0, 9.5367431640625e-07 ;  /* 0x00000010ff137435 */ /* 0x000fe200000001ff */
[----:B------:R-:W-:-:S05]  /*0cf0*/  MOV R10, R18 ;  /* 0x00000012000a7202 */ /* 0x000fca0000000f00 */
[----:B------:R-:W-:-:S05]  /*0d00*/  FADD.FTZ R10, R13, R10 ;  /* 0x0000000a0d0a7221 */ /* 0x000fca0000010000 */
[----:B------:R-:W-:-:S07]  /*0d10*/  MOV R20, R10 ;  /* 0x0000000a00147202 */ /* 0x000fce0000000f00 */
[----:B------:R-:W-:Y:S05]  /*0d20*/  WARPSYNC.COLLECTIVE R17, `(.L_x_358) ;  /* 0x0000000011087348 */ /* 0x000fea0003c00000 */
[----:B------:R0:W1:Y:S02]  /*0d30*/  SHFL.BFLY P2, R18, R20, R19, R22 ;  /* 0x0c00001314127389 */ /* 0x0000640000040016 */
[----:B01----:R-:W-:Y:S01]  /*0d40*/  ENDCOLLECTIVE ;  /* 0x000000000000791b */ /* 0x003fe20003800000 */
.L_x_358:
[----:B------:R-:W-:Y:S01]  /*0d50*/  HFMA2.MMA R19, -RZ, RZ, 0, 5.9604644775390625e-08 ;  /* 0x00000001ff137435 */ /* 0x000fe200000001ff */
[----:B------:R-:W-:Y:S01]  /*0d60*/  MOV R20, R9 ;  /* 0x0000000900147202 */ /* 0x000fe20000000f00 */
[----:B------:R-:W-:-:S09]  /*0d70*/  IMAD.MOV.U32 R11, RZ, RZ, R18 ;  /* 0x000000ffff0b7224 */ /* 0x000fd200078e0012 */
[----:B------:R-:W-:Y:S05]  /*0d80*/  WARPSYNC.COLLECTIVE R17, `(.L_x_359) ;  /* 0x0000000011087348 */ /* 0x000fea0003c00000 */
[----:B------:R0:W1:Y:S02]  /*0d90*/  SHFL.BFLY P2, R18, R20, R19, R22 ;  /* 0x0c00001314127389 */ /* 0x0000640000040016 */
[----:B01----:R-:W-:Y:S01]  /*0da0*/  ENDCOLLECTIVE ;  /* 0x000000000000791b */ /* 0x003fe20003800000 */
.L_x_359:
[----:B------:R-:W-:Y:S01]  /*0db0*/  HFMA2.MMA R19, -RZ, RZ, 0, 1.1920928955078125e-07 ;  /* 0x00000002ff137435 */ /* 0x000fe200000001ff */
[----:B------:R-:W-:-:S05]  /*0dc0*/  MOV R12, R18 ;  /* 0x00000012000c7202 */ /* 0x000fca0000000f00 */
[----:B------:R-:W-:-:S04]  /*0dd0*/  FADD.FTZ R14, R9, R12 ;  /* 0x0000000c090e7221 */ /* 0x000fc80000010000 */
[----:B------:R-:W-:-:S07]  /*0de0*/  IMAD.MOV.U32 R20, RZ, RZ, R14 ;  /* 0x000000ffff147224 */ /* 0x000fce00078e000e */
[----:B------:R-:W-:Y:S05]  /*0df0*/  WARPSYNC.COLLECTIVE R17, `(.L_x_360) ;  /* 0x0000000011087348 */ /* 0x000fea0003c00000 */
[----:B------:R0:W1:Y:S02]  /*0e00*/  SHFL.BFLY P2, R18, R20, R19, R22 ;  /* 0x0c00001314127389 */ /* 0x0000640000040016 */
[----:B01----:R-:W-:Y:S01]  /*0e10*/  ENDCOLLECTIVE ;  /* 0x000000000000791b */ /* 0x003fe20003800000 */
.L_x_360:
[----:B------:R-:W-:Y:S01]  /*0e20*/  IMAD.MOV.U32 R19, RZ, RZ, 0x4 ;  /* 0x00000004ff137424 */ /* 0x000fe200078e00ff */
[----:B------:R-:W-:-:S05]  /*0e30*/  MOV R13, R18 ;  /* 0x00000012000d7202 */ /* 0x000fca0000000f00 */
[----:B------:R-:W-:-:S05]  /*0e40*/  FADD.FTZ R15, R14, R13 ;  /* 0x0000000d0e0f7221 */ /* 0x000fca0000010000 */
[----:B------:R-:W-:-:S07]  /*0e50*/  MOV R20, R15 ;  /* 0x0000000f00147202 */ /* 0x000fce0000000f00 */
[----:B------:R-:W-:Y:S05]  /*0e60*/  WARPSYNC.COLLECTIVE R17, `(.L_x_361) ;  /* 0x0000000011087348 */ /* 0x000fea0003c00000 */
[----:B------:R0:W1:Y:S02]  /*0e70*/  SHFL.BFLY P2, R18, R20, R19, R22 ;  /* 0x0c00001314127389 */ /* 0x0000640000040016 */
[----:B01----:R-:W-:Y:S01]  /*0e80*/  ENDCOLLECTIVE ;  /* 0x000000000000791b */ /* 0x003fe20003800000 */
.L_x_361:
[----:B------:R-:W-:Y:S01]  /*0e90*/  HFMA2.MMA R19, -RZ, RZ, 0, 4.76837158203125e-07 ;  /* 0x00000008ff137435 */ /* 0x000fe200000001ff */
[----:B------:R-:W-:-:S05]  /*0ea0*/  MOV R16, R18 ;  /* 0x0000001200107202 */ /* 0x000fca0000000f00 */
[----:B------:R-:W-:-:S05]  /*0eb0*/  FADD.FTZ R16, R15, R16 ;  /* 0x000000100f107221 */ /* 0x000fca0000010000 */
[----:B------:R-:W-:-:S07]  /*0ec0*/  MOV R20, R16 ;  /* 0x0000001000147202 */ /* 0x000fce0000000f00 */
[----:B------:R-:W-:Y:S05]  /*0ed0*/  WARPSYNC.COLLECTIVE R17, `(.L_x_362) ;  /* 0x0000000011087348 */ /* 0x000fea0003c00000 */
[----:B------:R0:W1:Y:S02]  /*0ee0*/  SHFL.BFLY P2, R18, R20, R19, R22 ;  /* 0x0c00001314127389 */ /* 0x0000640000040016 */
[----:B01----:R-:W-:Y:S01]  /*0ef0*/  ENDCOLLECTIVE ;  /* 0x000000000000791b */ /* 0x003fe20003800000 */
.L_x_362:
[----:B------:R-:W-:Y:S01]  /*0f00*/  HFMA2.MMA R19, -RZ, RZ, 0, 9.5367431640625e-07 ;  /* 0x00000010ff137435 */ /* 0x000fe200000001ff */
[----:B------:R-:W-:-:S04]  /*0f10*/  IMAD.MOV.U32 R9, RZ, RZ, R18 ;  /* 0x000000ffff097224 */ /* 0x000fc800078e0012 */
[----:B------:R-:W-:-:S05]  /*0f20*/  FADD.FTZ R9, R16, R9 ;  /* 0x0000000910097221 */ /* 0x000fca0000010000 */
[----:B------:R-:W-:-:S07]  /*0f30*/  MOV R20, R9 ;  /* 0x0000000900147202 */ /* 0x000fce0000000f00 */
[----:B------:R-:W-:Y:S05]  /*0f40*/  WARPSYNC.COLLECTIVE R17, `(.L_x_363) ;  /* 0x0000000011087348 */ /* 0x000fea0003c00000 */
[----:B------:R0:W1:Y:S02]  /*0f50*/  SHFL.BFLY P2, R18, R20, R19, R22 ;  /* 0x0c00001314127389 */ /* 0x0000640000040016 */
[----:B01----:R-:W-:Y:S01]  /*0f60*/  ENDCOLLECTIVE ;  /* 0x000000000000791b */ /* 0x003fe20003800000 */
.L_x_363:
[----:B------:R-:W-:Y:S01]  /*0f70*/  MOV R14, R18 ;  /* 0x00000012000e7202 */ /* 0x000fe20000000f00 */
[----:B------:R-:W-:Y:S06]  /*0f80*/  BRA `(.L_x_364) ;  /* 0xfffffff8007c7947 */ /* 0x000fec000383ffff */
.L_x_365:
        /* <DEDUP_REMOVED lines=15> */
.L_x_5390:


//--------------------- .text._ZN10layer_norm13ln_bwd_kernelINS_13Kernel_traitsI6__halfS2_S2_fjLj49152ELj8ELj1ELj8ELj16ENS_18Kernel_traits_baseILj49152ES2_S2_S2_fjLj256EEEEEEEvNS_9BwdParamsE --------------------------
	.section	.text._ZN10layer_norm13ln_bwd_kernelINS_13Kernel_traitsI6__halfS2_S2_fjLj49152ELj8ELj1ELj8ELj16ENS_18Kernel_traits_baseILj49152ES2_S2_S2_fjLj256EEEEEEEvNS_9BwdParamsE,"ax",@progbits
	.align	128
        .global         _ZN10layer_norm13ln_bwd_kernelINS_13Kernel_traitsI6__halfS2_S2_fjLj49152ELj8ELj1ELj8ELj16ENS_18Kernel_traits_baseILj49152ES2_S2_S2_fjLj256EEEEEEEvNS_9BwdParamsE
        .type           _ZN10layer_norm13ln_bwd_kernelINS_13Kernel_traitsI6__halfS2_S2_fjLj49152ELj8ELj1ELj8ELj16ENS_18Kernel_traits_baseILj49152ES2_S2_S2_fjLj256EEEEEEEvNS_9BwdParamsE,@function
        .size           _ZN10layer_norm13ln_bwd_kernelINS_13Kernel_traitsI6__halfS2_S2_fjLj49152ELj8ELj1ELj8ELj16ENS_18Kernel_traits_baseILj49152ES2_S2_S2_fjLj256EEEEEEEvNS_9BwdParamsE,(.L_x_5391 - _ZN10layer_norm13ln_bwd_kernelINS_13Kernel_traitsI6__halfS2_S2_fjLj49152ELj8ELj1ELj8ELj16ENS_18Kernel_traits_baseILj49152ES2_S2_S2_fjLj256EEEEEEEvNS_9BwdParamsE)
        .other          _ZN10layer_norm13ln_bwd_kernelINS_13Kernel_traitsI6__halfS2_S2_fjLj49152ELj8ELj1ELj8ELj16ENS_18Kernel_traits_baseILj49152ES2_S2_S2_fjLj256EEEEEEEvNS_9BwdParamsE,@"STO_CUDA_ENTRY STV_DEFAULT"
_ZN10layer_norm13ln_bwd_kernelINS_13Kernel_traitsI6__halfS2_S2_fjLj49152ELj8ELj1ELj8ELj16ENS_18Kernel_traits_baseILj49152ES2_S2_S2_fjLj256EEEEEEEvNS_9BwdParamsE:
.text._ZN10layer_norm13ln_bwd_kernelINS_13Kernel_traitsI6__halfS2_S2_fjLj49152ELj8ELj1ELj8ELj16ENS_18Kernel_traits_baseILj49152ES2_S2_S2_fjLj256EEEEEEEvNS_9BwdParamsE:
        /* <DEDUP_REMOVED lines=20> */
[----:B---3--:R-:W-:Y:S01]  /*0140*/  @P0 IMAD.WIDE.U32 R2, R7, 0x10, R2 ;  /* 0x0000001007020825 */ /* 0x008fe200078e0002 */
[----:B------:R-:W-:Y:S02]  /*0150*/  SHF.R.U32.HI R28, RZ, 0x3, R28 ;  /* 0x00000003ff1c7819 */ /* 0x000fe4000001161c */
[----:B------:R-:W-:Y:S01]  /*0160*/  SHF.R.U32.HI R23, RZ, 0x8, R21 ;  /* 0x00000008ff177819 */ /* 0x000fe20000011615 */
[----:B0-----:R-:W-:Y:S01]  /*0170*/  @P0 IMAD.WIDE.U32 R4, R9, 0x10, R4 ;  /* 0x0000001009040825 */ /* 0x001fe200078e0004 */
[----:B------:R-:W-:Y:S01]  /*0180*/  @P0 LEA.HI.X R7, R29, R11, RZ, 0x4, P1 ;  /* 0x0000000b1d070211 */ /* 0x000fe200008f24ff */
[----:B------:R-:W5:Y:S01]  /*0190*/  @P0 LDG.E.128 R92, desc[UR6][R2.64] ;  /* 0x00000006025c0981 */ /* 0x000f62000c1e1d00 */
[----:B------:R-:W-:-:S03]  /*01a0*/  IADD3 R32, R28, R23, RZ ;  /* 0x000000171c207210 */ /* 0x000fc60007ffe0ff */
[----:B------:R-:W5:Y:S04]  /*01b0*/  @P0 LDG.E.128 R100, desc[UR6][R4.64] ;  /* 0x0000000604640981 */ /* 0x000f68000c1e1d00 */
        /* <DEDUP_REMOVED lines=25> */
[----:B------:R-:W-:Y:S01]  /*0350*/  CS2R R4, SRZ ;  /* 0x0000000000047805 */ /* 0x000fe2000001ff00 */
[----:B------:R-:W-:Y:S06]  /*0360*/  @P0 BRA `(.L_x_366) ;  /* 0x0000002800c80947 */ /* 0x000fec0003800000 */
[----:B------:R-:W0:Y:S02]  /*0370*/  LDC.64 R2, c[0x0][0x240] ;  /* 0x00009000ff027b82 */ /* 0x000e240000000a00 */
[----:B0-----:R-:W-:-:S05]  /*0380*/  IMAD.WIDE.U32 R2, R29, 0x10, R2 ;  /* 0x000000101d027825 */ /* 0x001fca00078e0002 */
[----:B------:R-:W2:Y:S04]  /*0390*/  LDG.E.128 R108, desc[UR6][R2.64] ;  /* 0x00000006026c7981 */ /* 0x000ea8000c1e1d00 */
[----:B------:R-:W3:Y:S04]  /*03a0*/  LDG.E.128 R116, desc[UR6][R2.64+0x8000] ;  /* 0x0080000602747981 */ /* 0x000ee8000c1e1d00 */
[----:B------:R-:W4:Y:S01]  /*03b0*/  LDG.E.128 R124, desc[UR6][R2.64+0x10000] ;  /* 0x01000006027c7981 */ /* 0x000f22000c1e1d00 */
[----:B------:R-:W-:Y:S01]  /*03c0*/  SHF.R.U32.HI R133, RZ, 0x5, R21 ;  /* 0x00000005ff857819 */ /* 0x000fe20000011615 */
[--C-:B-----5:R-:W-:Y:S01]  /*03d0*/  HADD2.F32 R80, -RZ, R84.reuse.H0_H0 ;  /* 0x20000054ff507230 */ /* 0x120fe20000004100 */
[----:B------:R-:W-:Y:S01]  /*03e0*/  HFMA2.MMA R138, -RZ, RZ, 0, 5.9604644775390625e-08 ;  /* 0x00000001ff8a7435 */ /* 0x000fe200000001ff */
[----:B------:R-:W-:Y:S01]  /*03f0*/  HADD2.F32 R81, -RZ, R84.H1_H1 ;  /* 0x30000054ff517230 */ /* 0x000fe20000004100 */
[----:B------:R-:W-:Y:S01]  /*0400*/  LEA R128, R23, 0x8, 0x3 ;  /* 0x0000000817807811 */ /* 0x000fe200078e18ff */
[--C-:B------:R-:W-:Y:S01]  /*0410*/  HADD2.F32 R82, -RZ, R85.reuse.H0_H0 ;  /* 0x20000055ff527230 */ /* 0x100fe20000004100 */
[----:B------:R-:W-:Y:S01]  /*0420*/  SHF.L.U32 R129, R32, 0x3, RZ ;  /* 0x0000000320817819 */ /* 0x000fe200000006ff */
[----:B------:R-:W-:Y:S01]  /*0430*/  HADD2.F32 R83, -RZ, R85.H1_H1 ;  /* 0x30000055ff537230 */ /* 0x000fe20000004100 */
[----:B------:R-:W-:Y:S01]  /*0440*/  CS2R R130, SRZ ;  /* 0x0000000000827805 */ /* 0x000fe2000001ff00 */
        /* <DEDUP_REMOVED lines=28> */
[----:B------:R-:W-:Y:S01]  /*0610*/  HADD2.F32 R86, -RZ, R87.H0_H0 ;  /* 0x20000057ff567230 */ /* 0x000fe20000004100 */
[----:B------:R-:W-:Y:S01]  /*0620*/  CS2R R74, SRZ ;  /* 0x00000000004a7805 */ /* 0x000fe2000001ff00 */
[----:B------:R-:W-:Y:S01]  /*0630*/  HADD2.F32 R94, -RZ, R95.H0_H0 ;  /* 0x2000005fff5e7230 */ /* 0x000fe20000004100 */
[----:B------:R-:W-:Y:S01]  /*0640*/  CS2R R72, SRZ ;  /* 0x0000000000487805 */ /* 0x000fe2000001ff00 */
[----:B------:R-:W-:Y:S01]  /*0650*/  HADD2.F32 R102, -RZ, R103.H0_H0 ;  /* 0x20000067ff667230 */ /* 0x000fe20000004100 */
[----:B------:R-:W-:Y:S01]  /*0660*/  CS2R R78, SRZ ;  /* 0x00000000004e7805 */ /* 0x000fe2000001ff00 */
[----:B------:R-:W-:Y:S01]  /*0670*/  HADD2.F32 R87, -RZ, R87.H1_H1 ;  /* 0x30000057ff577230 */ /* 0x000fe20000004100 */
[----:B------:R-:W-:Y:S01]  /*0680*/  CS2R R76, SRZ ;  /* 0x00000000004c7805 */ /* 0x000fe2000001ff00 */
[----:B------:R-:W-:Y:S01]  /*0690*/  HADD2.F32 R95, -RZ, R95.H1_H1 ;  /* 0x3000005fff5f7230 */ /* 0x000fe20000004100 */
[----:B------:R-:W-:Y:S01]  /*06a0*/  CS2R R46, SRZ ;  /* 0x00000000002e7805 */ /* 0x000fe2000001ff00 */
[----:B------:R-:W-:Y:S01]  /*06b0*/  HADD2.F32 R103, -RZ, R103.H1_H1 ;  /* 0x30000067ff677230 */ /* 0x000fe20000004100 */
[----:B------:R-:W-:-:S02]  /*06c0*/  CS2R R48, SRZ ;  /* 0x0000000000307805 */ /* 0x000fc4000001ff00 */
[----:B------:R-:W-:Y:S02]  /*06d0*/  CS2R R50, SRZ ;  /* 0x0000000000327805 */ /* 0x000fe4000001ff00 */
[----:B------:R-:W-:Y:S02]  /*06e0*/  CS2R R52, SRZ ;  /* 0x0000000000347805 */ /* 0x000fe4000001ff00 */
[----:B------:R-:W-:Y:S02]  /*06f0*/  CS2R R54, SRZ ;  /* 0x0000000000367805 */ /* 0x000fe4000001ff00 */
[----:B------:R-:W-:Y:S02]  /*0700*/  CS2R R56, SRZ ;  /* 0x0000000000387805 */ /* 0x000fe4000001ff00 */
[----:B------:R-:W-:Y:S01]  /*0710*/  LOP3.LUT R133, R133, 0x7, RZ, 0xc0, !PT ;  /* 0x0000000785857812 */ /* 0x000fe200078ec0ff */
[--C-:B--2---:R-:W-:Y:S02]  /*0720*/  HADD2.F32 R104, -RZ, R108.reuse.H0_H0 ;  /* 0x2000006cff687230 */ /* 0x104fe40000004100 */
[----:B------:R-:W-:-:S02]  /*0730*/  HADD2.F32 R105, -RZ, R108.H1_H1 ;  /* 0x3000006cff697230 */ /* 0x000fc40000004100 */
[--C-:B------:R-:W-:Y:S02]  /*0740*/  HADD2.F32 R106, -RZ, R109.reuse.H0_H0 ;  /* 0x2000006dff6a7230 */ /* 0x100fe40000004100 */
[----:B------:R-:W-:Y:S02]  /*0750*/  HADD2.F32 R107, -RZ, R109.H1_H1 ;  /* 0x3000006dff6b7230 */ /* 0x000fe40000004100 */
[--C-:B---3--:R-:W-:Y:S02]  /*0760*/  HADD2.F32 R112, -RZ, R116.reuse.H0_H0 ;  /* 0x20000074ff707230 */ /* 0x108fe40000004100 */
[----:B------:R-:W-:Y:S02]  /*0770*/  HADD2.F32 R113, -RZ, R116.H1_H1 ;  /* 0x30000074ff717230 */ /* 0x000fe40000004100 */
[--C-:B------:R-:W-:Y:S02]  /*0780*/  HADD2.F32 R114, -RZ, R117.reuse.H0_H0 ;  /* 0x20000075ff727230 */ /* 0x100fe40000004100 */
[----:B------:R-:W-:-:S02]  /*0790*/  HADD2.F32 R115, -RZ, R117.H1_H1 ;  /* 0x30000075ff737230 */ /* 0x000fc40000004100 */
[--C-:B----4-:R-:W-:Y:S02]  /*07a0*/  HADD2.F32 R120, -RZ, R124.reuse.H0_H0 ;  /* 0x2000007cff787230 */ /* 0x110fe40000004100 */
[----:B------:R-:W-:Y:S02]  /*07b0*/  HADD2.F32 R121, -RZ, R124.H1_H1 ;  /* 0x3000007cff797230 */ /* 0x000fe40000004100 */
[--C-:B------:R-:W-:Y:S02]  /*07c0*/  HADD2.F32 R122, -RZ, R125.reuse.H0_H0 ;  /* 0x2000007dff7a7230 */ /* 0x100fe40000004100 */
[----:B------:R-:W-:Y:S02]  /*07d0*/  HADD2.F32 R123, -RZ, R125.H1_H1 ;  /* 0x3000007dff7b7230 */ /* 0x000fe40000004100 */
[--C-:B------:R-:W-:Y:S02]  /*07e0*/  HADD2.F32 R108, -RZ, R110.reuse.H0_H0 ;  /* 0x2000006eff6c7230 */ /* 0x100fe40000004100 */
[----:B------:R-:W-:-:S02]  /*07f0*/  HADD2.F32 R109, -RZ, R110.H1_H1 ;  /* 0x3000006eff6d7230 */ /* 0x000fc40000004100 */
[--C-:B------:R-:W-:Y:S02]  /*0800*/  HADD2.F32 R116, -RZ, R118.reuse.H0_H0 ;  /* 0x20000076ff747230 */ /* 0x100fe40000004100 */
[----:B------:R-:W-:Y:S02]  /*0810*/  HADD2.F32 R117, -RZ, R118.H1_H1 ;  /* 0x30000076ff757230 */ /* 0x000fe40000004100 */
[--C-:B------:R-:W-:Y:S02]  /*0820*/  HADD2.F32 R124, -RZ, R126.reuse.H0_H0 ;  /* 0x2000007eff7c7230 */ /* 0x100fe40000004100 */
[----:B------:R-:W-:Y:S02]  /*0830*/  HADD2.F32 R125, -RZ, R126.H1_H1 ;  /* 0x3000007eff7d7230 */ /* 0x000fe40000004100 */
[----:B------:R-:W-:Y:S02]  /*0840*/  HADD2.F32 R110, -RZ, R111.H0_H0 ;  /* 0x2000006fff6e7230 */ /* 0x000fe40000004100 */
[----:B------:R-:W-:-:S02]  /*0850*/  HADD2.F32 R118, -RZ, R119.H0_H0 ;  /* 0x20000077ff767230 */ /* 0x000fc40000004100 */
[----:B------:R-:W-:Y:S02]  /*0860*/  HADD2.F32 R126, -RZ, R127.H0_H0 ;  /* 0x2000007fff7e7230 */ /* 0x000fe40000004100 */
[----:B------:R-:W-:Y:S02]  /*0870*/  HADD2.F32 R111, -RZ, R111.H1_H1 ;  /* 0x3000006fff6f7230 */ /* 0x000fe40000004100 */
[----:B------:R-:W-:Y:S02]  /*0880*/  HADD2.F32 R119, -RZ, R119.H1_H1 ;  /* 0x30000077ff777230 */ /* 0x000fe40000004100 */
[----:B------:R-:W-:-:S07]  /*0890*/  HADD2.F32 R127, -RZ, R127.H1_H1 ;  /* 0x3000007fff7f7230 */ /* 0x000fce0000004100 */
.L_x_372:
        /* <DEDUP_REMOVED lines=10> */
[----:B------:R-:W-:Y:S02]  /*0940*/  @P0 LEA R20, P1, R134, UR4, 0x4 ;  /* 0x0000000486140c11 */ /* 0x000fe4000f8220ff */
[----:B------:R-:W-:Y:S01]  /*0950*/  IADD3 R135, R132, 0x1000, RZ ;  /* 0x0000100084877810 */ /* 0x000fe20007ffe0ff */
[----:B------:R-:W3:Y:S01]  /*0960*/  @!P0 LDC.64 R6, c[0x0][0x220] ;  /* 0x00008800ff068b82 */ /* 0x000ee20000000a00 */
[----:B------:R-:W-:Y:S01]  /*0970*/  @P0 LEA.HI.X R21, R134, UR5, RZ, 0x4, P1 ;  /* 0x0000000586150c11 */ /* 0x000fe200088f24ff */
[----:B------:R-:W4:Y:S05]  /*0980*/  @P0 LDG.E.128 R16, desc[UR6][R16.64] ;  /* 0x0000000610100981 */ /* 0x000f2a000c1e1d00 */
        /* <DEDUP_REMOVED lines=8> */
[C---:B---3--:R-:W-:Y:S02]  /*0a10*/  @!P0 LEA R6, P1, R134.reuse, R6, 0x4 ;  /* 0x0000000686068211 */ /* 0x048fe400078220ff */
[----:B------:R-:W-:Y:S02]  /*0a20*/  @P0 MOV R0, RZ ;  /* 0x000000ff00000202 */ /* 0x000fe40000000f00 */
[----:B------:R-:W-:Y:S01]  /*0a30*/  @!P0 LEA.HI.X R7, R134, R7, RZ, 0x4, P1 ;  /* 0x0000000786078211 */ /* 0x000fe200008f24ff */
[----:B0-----:R-:W-:-:S04]  /*0a40*/  @!P0 IMAD.WIDE R2, R32, 0x4, R2 ;  /* 0x0000000420028825 */ /* 0x001fc800078e0202 */
[----:B------:R-:W-:Y:S01]  /*0a50*/  IMAD.WIDE R136, R32, 0x4, R136 ;  /* 0x0000000420887825 */ /* 0x000fe200078e0288 */
[----:B------:R-:W2:Y:S05]  /*0a60*/  @!P0 LDG.E R0, desc[UR6][R2.64] ;  /* 0x0000000602008981 */ /* 0x000eaa000c1e1900 */
[----:B------:R-:W3:Y:S01]  /*0a70*/  LDG.E R136, desc[UR6][R136.64] ;  /* 0x0000000688887981 */ /* 0x000ee2000c1e1900 */
[----:B-1----:R-:W-:-:S04]  /*0a80*/  @!P0 LEA R10, P1, R135, R10, 0x4 ;  /* 0x0000000a870a8211 */ /* 0x002fc800078220ff */
[----:B------:R-:W-:Y:S01]  /*0a90*/  @!P0 LEA.HI.X R11, R135, R11, RZ, 0x4, P1 ;  /* 0x0000000b870b8211 */ /* 0x000fe200008f24ff */
[--C-:B------:R-:W-:Y:S01]  /*0aa0*/  IMAD.WIDE.U32 R8, R134, 0x10, R12.reuse ;  /* 0x0000001086087825 */ /* 0x100fe200078e000c */
[----:B------:R0:W4:Y:S04]  /*0ab0*/  @!P0 LDG.E.128 R16, desc[UR6][R4.64] ;  /* 0x0000000604108981 */ /* 0x000128000c1e1d00 */
[----:B------:R-:W5:Y:S04]  /*0ac0*/  @!P0 LDG.E.128 R20, desc[UR6][R6.64] ;  /* 0x0000000606148981 */ /* 0x000f68000c1e1d00 */
[----:B------:R-:W3:Y:S01]  /*0ad0*/  @!P0 LDG.E.128 R24, desc[UR6][R10.64] ;  /* 0x000000060a188981 */ /* 0x000ee2000c1e1d00 */
[----:B0-----:R-:W-:-:S04]  /*0ae0*/  IMAD.WIDE.U32 R4, R132, 0x10, R12 ;  /* 0x0000001084047825 */ /* 0x001fc800078e000c */
[----:B------:R-:W-:Y:S02]  /*0af0*/  IMAD.WIDE.U32 R12, R135, 0x10, R12 ;  /* 0x00000010870c7825 */ /* 0x000fe400078e000c */
[----:B------:R-:W3:Y:S04]  /*0b00*/  LDG.E.128 R4, desc[UR6][R4.64] ;  /* 0x0000000604047981 */ /* 0x000ee8000c1e1d00 */
[----:B------:R-:W3:Y:S04]  /*0b10*/  LDG.E.128 R12, desc[UR6][R12.64] ;  /* 0x000000060c0c7981 */ /* 0x000ee8000c1e1d00 */
[----:B------:R-:W3:Y:S01]  /*0b20*/  LDG.E.128 R8, desc[UR6][R8.64] ;  /* 0x0000000608087981 */ /* 0x000ee2000c1e1d00 */
[----:B------:R-:W0:Y:S08]  /*0b30*/  @P0 MUFU.RCP R144, R107 ;  /* 0x0000006b00900308 */ /* 0x000e300000001000 */
[----:B------:R-:W1:Y:S01]  /*0b40*/  @P0 MUFU.RCP R142, R106 ;  /* 0x0000006a008e0308 */ /* 0x000e620000001000 */
[----:B------:R-:W-:-:S07]  /*0b50*/  LOP3.LUT P1, RZ, R138, 0xff, RZ, 0xc0, !PT ;  /* 0x000000ff8aff7812 */ /* 0x000fce000782c0ff */
[----:B------:R-:W1:Y:S08]  /*0b60*/  @P0 MUFU.RCP R140, R105 ;  /* 0x00000069008c0308 */ /* 0x000e700000001000 */
[----:B------:R-:W1:Y:S08]  /*0b70*/  @P0 MUFU.RCP R3, R117 ;  /* 0x0000007500030308 */ /* 0x000e700000001000 */
        /* <DEDUP_REMOVED lines=14> */
[----:B----4-:R-:W-:-:S02]  /*0c60*/  HADD2.F32 R166, -RZ, R17.H1_H1 ;  /* 0x30000011ffa67230 */ /* 0x010fc40000004100 */
[----:B-----5:R-:W-:-:S03]  /*0c70*/  HADD2.F32 R179, -RZ, R21.H0_H0 ;  /* 0x20000015ffb37230 */ /* 0x020fc60000004100 */
[----:B------:R-:W-:Y:S01]  /*0c80*/  @P0 FADD.FTZ R143, -R83, R166 ;  /* 0x000000a6538f0221 */ /* 0x000fe20000010100 */
[----:B------:R-:W-:Y:S02]  /*0c90*/  HADD2.F32 R181, -RZ, R21.H1_H1 ;  /* 0x30000015ffb57230 */ /* 0x000fe40000004100 */
[----:B--2---:R-:W-:Y:S01]  /*0ca0*/  @!P0 FADD.FTZ R21, R166, -R0 ;  /* 0x80000000a6158221 */ /* 0x004fe20000010000 */
[----:B0-----:R-:W-:-:S03]  /*0cb0*/  @P0 FMUL.FTZ R143, R143, R144 ;  /* 0x000000908f8f0220 */ /* 0x001fc60000410000 */
[----:B---3--:R-:W-:Y:S02]  /*0cc0*/  @!P0 FMUL.FTZ R143, R136, R21 ;  /* 0x00000015888f8220 */ /* 0x008fe40000410000 */
[----:B------:R-:W0:Y:S01]  /*0cd0*/  S2R R21, SR_TID.X ;  /* 0x0000000000157919 */ /* 0x000e220000002100 */
[----:B------:R-:W-:Y:S02]  /*0ce0*/  HADD2.F32 R167, -RZ, R17.H0_H0 ;  /* 0x20000011ffa77230 */ /* 0x000fe40000004100 */
[--C-:B------:R-:W-:Y:S01]  /*0cf0*/  HADD2.F32 R171, -RZ, R19.reuse.H0_H0 ;  /* 0x20000013ffab7230 */ /* 0x100fe20000004100 */
[----:B------:R-:W2:Y:S01]  /*0d00*/  @P0 MUFU.RCP R17, R121 ;  /* 0x0000007900110308 */ /* 0x000ea20000001000 */
[----:B------:R-:W-:Y:S02]  /*0d10*/  HADD2.F32 R173, -RZ, R19.H1_H1 ;  /* 0x30000013ffad7230 */ /* 0x000fe40000004100 */
[----:B------:R-:W-:Y:S01]  /*0d20*/  @P0 FADD.FTZ R141, -R82, R167 ;  /* 0x000000a7528d0221 */ /* 0x000fe20000010100 */
[----:B------:R-:W-:-:S04]  /*0d30*/  HADD2.F32 R138, -RZ, R16.H1_H1 ;  /* 0x30000010ff8a7230 */ /* 0x000fc80000004100 */
[----:B------:R-:W3:Y:S01]  /*0d40*/  @P0 MUFU.RCP R19, R123 ;  /* 0x0000007b00130308 */ /* 0x000ee20000001000 */
[----:B-1----:R-:W-:Y:S01]  /*0d50*/  @P0 FMUL.FTZ R141, R141, R142 ;  /* 0x0000008e8d8d0220 */ /* 0x002fe20000410000 */
[----:B------:R-:W-:Y:S02]  /*0d60*/  HADD2.F32 R185, -RZ, R22.H1_H1 ;  /* 0x30000016ffb97230 */ /* 0x000fe40000004100 */
[----:B------:R-:W-:Y:S02]  /*0d70*/  HADD2.F32 R193, -RZ, R24.H1_H1 ;  /* 0x30000018ffc17230 */ /* 0x000fe40000004100 */
[----:B------:R-:W-:Y:S02]  /*0d80*/  HADD2.F32 R197, -RZ, R25.H1_H1 ;  /* 0x30000019ffc57230 */ /* 0x000fe40000004100 */
[----:B------:R-:W1:Y:S01]  /*0d90*/  @P0 MUFU.RCP R142, R126 ;  /* 0x0000007e008e0308 */ /* 0x000e620000001000 */
[----:B------:R-:W-:Y:S02]  /*0da0*/  HADD2.F32 R189, -RZ, R23.H1_H1 ;  /* 0x30000017ffbd7230 */ /* 0x000fe40000004100 */
[----:B------:R-:W-:Y:S01]  /*0db0*/  @P0 FADD.FTZ R139, -R81, R138 ;  /* 0x0000008a518b0221 */ /* 0x000fe20000010100 */
[----:B------:R-:W-:-:S02]  /*0dc0*/  HADD2.F32 R169, -RZ, R18.H0_H0 ;  /* 0x20000012ffa97230 */ /* 0x000fc40000004100 */
[----:B------:R-:W-:Y:S02]  /*0dd0*/  HADD2.F32 R168, -RZ, R18.H1_H1 ;  /* 0x30000012ffa87230 */ /* 0x000fe40000004100 */
[----:B------:R-:W-:Y:S01]  /*0de0*/  HADD2.F32 R165, -RZ, R16.H0_H0 ;  /* 0x20000010ffa57230 */ /* 0x000fe20000004100 */
[----:B------:R-:W4:Y:S01]  /*0df0*/  @P0 MUFU.RCP R18, R124 ;  /* 0x0000007c00120308 */ /* 0x000f220000001000 */
[--C-:B------:R-:W-:Y:S02]  /*0e00*/  HADD2.F32 R175, -RZ, R20.reuse.H0_H0 ;  /* 0x20000014ffaf7230 */ /* 0x100fe40000004100 */
[----:B------:R-:W-:Y:S02]  /*0e10*/  HADD2.F32 R177, -RZ, R20.H1_H1 ;  /* 0x30000014ffb17230 */ /* 0x000fe40000004100 */
[----:B------:R-:W-:Y:S01]  /*0e20*/  @P0 FADD.FTZ R20, -R93, R185 ;  /* 0x000000b95d140221 */ /* 0x000fe20000010100 */
[----:B------:R-:W-:Y:S02]  /*0e30*/  HADD2.F32 R191, -RZ, R24.H0_H0 ;  /* 0x20000018ffbf7230 */ /* 0x000fe40000004100 */
[----:B------:R-:W-:Y:S01]  /*0e40*/  @P0 FADD.FTZ R24, -R97, R193 ;  /* 0x000000c161180221 */ /* 0x000fe20000010100 */
[----:B------:R-:W-:-:S02]  /*0e50*/  HADD2.F32 R199, -RZ, R26.H0_H0 ;  /* 0x2000001affc77230 */ /* 0x000fc40000004100 */
[----:B------:R-:W-:Y:S02]  /*0e60*/  HADD2.F32 R201, -RZ, R26.H1_H1 ;  /* 0x3000001affc97230 */ /* 0x000fe40000004100 */
[----:B------:R-:W-:Y:S01]  /*0e70*/  @P0 FADD.FTZ R26, -R99, R197 ;  /* 0x000000c5631a0221 */ /* 0x000fe20000010100 */
[----:B------:R-:W-:Y:S02]  /*0e80*/  HADD2.F32 R183, -RZ, R22.H0_H0 ;  /* 0x20000016ffb77230 */ /* 0x000fe40000004100 */
[----:B------:R-:W-:Y:S01]  /*0e90*/  @P0 FMUL.FTZ R139, R139, R140 ;  /* 0x0000008c8b8b0220 */ /* 0x000fe20000410000 */
[----:B------:R-:W-:Y:S02]  /*0ea0*/  HADD2.F32 R187, -RZ, R23.H0_H0 ;  /* 0x20000017ffbb7230 */ /* 0x000fe40000004100 */
[----:B------:R-:W-:Y:S01]  /*0eb0*/  @P0 FADD.FTZ R22, -R95, R189 ;  /* 0x000000bd5f160221 */ /* 0x000fe20000010100 */
[----:B------:R-:W-:Y:S02]  /*0ec0*/  HADD2.F32 R195, -RZ, R25.H0_H0 ;  /* 0x20000019ffc37230 */ /* 0x000fe40000004100 */
[----:B------:R-:W-:-:S02]  /*0ed0*/  HADD2.F32 R203, -RZ, R27.H0_H0 ;  /* 0x2000001bffcb7230 */ /* 0x000fc40000004100 */
[----:B------:R-:W-:Y:S02]  /*0ee0*/  HADD2.F32 R140, -RZ, R27.H1_H1 ;  /* 0x3000001bff8c7230 */ /* 0x000fe40000004100 */
[----:B------:R-:W-:Y:S01]  /*0ef0*/  @P0 FADD.FTZ R137, -R80, R165 ;  /* 0x000000a550890221 */ /* 0x000fe20000010100 */
[----:B------:R-:W-:Y:S01]  /*0f00*/  @P0 FMUL.FTZ R20, R20, R3 ;  /* 0x0000000314140220 */ /* 0x000fe20000410000 */
[----:B--2---:R-:W-:Y:S01]  /*0f10*/  @P0 FMUL.FTZ R24, R24, R17 ;  /* 0x0000001118180220 */ /* 0x004fe20000410000 */
[----:B---3--:R-:W-:Y:S01]  /*0f20*/  @P0 FMUL.FTZ R26, R26, R19 ;  /* 0x000000131a1a0220 */ /* 0x008fe20000410000 */
[----:B------:R-:W-:Y:S01]  /*0f30*/  @P0 FMUL.FTZ R22, R22, R163 ;  /* 0x000000a316160220 */ /* 0x000fe20000410000 */
[--C-:B------:R-:W-:Y:S01]  /*0f40*/  @!P0 FADD.FTZ R3, R165, -R0.reuse ;  /* 0x80000000a5038221 */ /* 0x100fe20000010000 */
[--C-:B------:R-:W-:Y:S01]  /*0f50*/  @!P0 FADD.FTZ R17, R138, -R0.reuse ;  /* 0x800000008a118221 */ /* 0x100fe20000010000 */
[--C-:B------:R-:W-:Y:S01]  /*0f60*/  @!P0 FADD.FTZ R19, R167, -R0.reuse ;  /* 0x80000000a7138221 */ /* 0x100fe20000010000 */
        /* <DEDUP_REMOVED lines=11> */
[--C-:B------:R-:W-:Y:S01]  /*1020*/  @!P0 FADD.FTZ R167, R169, -R0.reuse ;  /* 0x80000000a9a78221 */ /* 0x100fe20000010000 */
[----:B------:R-:W-:Y:S01]  /*1030*/  @P0 FADD.FTZ R163, -R100, R199 ;  /* 0x000000c764a30221 */ /* 0x000fe20000010100 */
[----:B------:R-:W-:Y:S01]  /*1040*/  @P0 FADD.FTZ R138, -R101, R201 ;  /* 0x000000c9658a0221 */ /* 0x000fe20000010100 */
[----:B------:R-:W-:Y:S01]  /*1050*/  @P0 FADD.FTZ R165, -R102, R203 ;  /* 0x000000cb66a50221 */ /* 0x000fe20000010100 */
        /* <DEDUP_REMOVED lines=19> */
[----:B------:R-:W-:Y:S01]  /*1190*/  @P0 FMUL.FTZ R137, R137, R2 ;  /* 0x0000000289890220 */ /* 0x000fe20000410000 */
[----:B------:R-:W-:-:S02]  /*11a0*/  HADD2.F32 R0, -RZ, R4.H0_H0 ;  /* 0x20000004ff007230 */ /* 0x000fc40000004100 */
[C---:B------:R-:W-:Y:S01]  /*11b0*/  @!P0 FMUL.FTZ R137, R136.reuse, R3 ;  /* 0x0000000388898220 */ /* 0x040fe20000410000 */
[----:B-1----:R-:W-:Y:S01]  /*11c0*/  @P0 FMUL.FTZ R165, R165, R142 ;  /* 0x0000008ea5a50220 */ /* 0x002fe20000410000 */
[----:B------:R-:W-:Y:S02]  /*11d0*/  HADD2.F32 R3, -RZ, R5.H0_H0 ;  /* 0x20000005ff037230 */ /* 0x000fe40000004100 */
[----:B------:R-:W-:Y:S01]  /*11e0*/  @!P0 FMUL.FTZ R141, R136, R19 ;  /* 0x00000013888d8220 */ /* 0x000fe20000410000 */
[----:B------:R-:W-:Y:S01]  /*11f0*/  HADD2.F32 R4, -RZ, R4.H1_H1 ;  /* 0x30000004ff047230 */ /* 0x000fe20000004100 */
[----:B0-----:R-:W-:Y:S01]  /*1200*/  SHF.R.U32.HI R142, RZ, 0x5, R21 ;  /* 0x00000005ff8e7819 */ /* 0x001fe20000011615 */
[C---:B------:R-:W-:Y:S01]  /*1210*/  FADD.FTZ R79, R0.reuse, R79 ;  /* 0x0000004f004f7221 */ /* 0x040fe20000010000 */
[----:B------:R-:W-:Y:S01]  /*1220*/  FFMA.FTZ R131, R0, R137, R131 ;  /* 0x0000008900837223 */ /* 0x000fe20000010083 */
[----:B------:R-:W-:Y:S01]  /*1230*/  @P0 FMUL.FTZ R153, R153, R156 ;  /* 0x0000009c99990220 */ /* 0x000fe20000410000 */
[----:B------:R-:W-:Y:S01]  /*1240*/  FMUL.FTZ R0, R104, R0 ;  /* 0x0000000068007220 */ /* 0x000fe20000410000 */
[----:B----4-:R-:W-:Y:S01]  /*1250*/  @P0 FMUL.FTZ R163, R163, R18 ;  /* 0x00000012a3a30220 */ /* 0x010fe20000410000 */
[----:B------:R-:W-:Y:S01]  /*1260*/  @!P0 FMUL.FTZ R153, R136, R177 ;  /* 0x000000b188998220 */ /* 0x000fe20000410000 */
[----:B------:R-:W-:-:S02]  /*1270*/  HADD2.F32 R177, -RZ, R15.H0_H0 ;  /* 0x2000000fffb17230 */ /* 0x000fc40000004100 */
[C---:B------:R-:W-:Y:S01]  /*1280*/  FADD.FTZ R75, R3.reuse, R75 ;  /* 0x0000004b034b7221 */ /* 0x040fe20000010000 */
[----:B------:R-:W-:Y:S01]  /*1290*/  HADD2.F32 R18, -RZ, R15.H1_H1 ;  /* 0x3000000fff127230 */ /* 0x000fe20000004100 */
[----:B------:R-:W-:Y:S01]  /*12a0*/  LOP3.LUT R15, R142, 0x7fffff8, RZ, 0xc0, !PT ;  /* 0x07fffff88e0f7812 */ /* 0x000fe200078ec0ff */
[----:B------:R-:W-:Y:S01]  /*12b0*/  FFMA.FTZ R76, R3, R141, R76 ;  /* 0x0000008d034c7223 */ /* 0x000fe2000001004c */
[----:B------:R-:W-:Y:S01]  /*12c0*/  FMUL.FTZ R144, R106, R3 ;  /* 0x000000036a907220 */ /* 0x000fe20000410000 */
[----:B------:R-:W-:Y:S01]  /*12d0*/  FMUL.FTZ R142, R105, R4 ;  /* 0x00000004698e7220 */ /* 0x000fe20000410000 */
[----:B------:R-:W-:Y:S01]  /*12e0*/  FADD.FTZ R3, RZ, R0 ;  /* 0x00000000ff037221 */ /* 0x000fe20000010000 */
[----:B------:R-:W-:Y:S02]  /*12f0*/  HADD2.F32 R5, -RZ, R5.H1_H1 ;  /* 0x30000005ff057230 */ /* 0x000fe40000004100 */
[----:B------:R-:W-:Y:S01]  /*1300*/  @P0 FMUL.FTZ R145, R145, R146 ;  /* 0x0000009291910220 */ /* 0x000fe20000410000 */
[----:B------:R-:W-:-:S02]  /*1310*/  FADD.FTZ R3, R3, R142 ;  /* 0x0000008e03037221 */ /* 0x000fc40000010000 */
[C---:B------:R-:W-:Y:S01]  /*1320*/  FADD.FTZ R73, R5.reuse, R73 ;  /* 0x0000004905497221 */ /* 0x040fe20000010000 */
[----:B------:R-:W-:Y:S01]  /*1330*/  FFMA.FTZ R74, R5, R143, R74 ;  /* 0x0000008f054a7223 */ /* 0x000fe2000001004a */
[----:B------:R-:W-:Y:S01]  /*1340*/  FMUL.FTZ R146, R107, R5 ;  /* 0x000000056b927220 */ /* 0x000fe20000410000 */
[----:B------:R-:W-:Y:S01]  /*1350*/  FADD.FTZ R5, R3, R144 ;  /* 0x0000009003057221 */ /* 0x000fe20000010000 */
[----:B------:R-:W-:Y:S01]  /*1360*/  @!P0 FMUL.FTZ R139, R136, R17 ;  /* 0x00000011888b8220 */ /* 0x000fe20000410000 */
[----:B------:R-:W-:Y:S01]  /*1370*/  FFMA.FTZ R3, R0, R137, RZ ;  /* 0x0000008900037223 */ /* 0x000fe200000100ff */
[----:B------:R-:W-:-:S03]  /*1380*/  @P0 FADD.FTZ R147, -R85, R168 ;  /* 0x000000a855930221 */ /* 0x000fc60000010100 */
[----:B------:R-:W-:Y:S01]  /*1390*/  FFMA.FTZ R3, R142, R139, R3 ;  /* 0x0000008b8e037223 */ /* 0x000fe20000010003 */
[----:B------:R-:W-:-:S03]  /*13a0*/  HADD2.F32 R17, -RZ, R6.H0_H0 ;  /* 0x20000006ff117230 */ /* 0x000fc60000004100 */
[----:B------:R-:W-:Y:S01]  /*13b0*/  FFMA.FTZ R3, R144, R141, R3 ;  /* 0x0000008d90037223 */ /* 0x000fe20000010003 */
[----:B------:R-:W-:Y:S01]  /*13c0*/  @P0 FMUL.FTZ R147, R147, R148 ;  /* 0x0000009493930220 */ /* 0x000fe20000410000 */
[----:B------:R-:W-:Y:S02]  /*13d0*/  HADD2.F32 R6, -RZ, R6.H1_H1 ;  /* 0x30000006ff067230 */ /* 0x000fe40000004100 */
[----:B------:R-:W-:Y:S01]  /*13e0*/  @!P0 FMUL.FTZ R145, R136, R167 ;  /* 0x000000a788918220 */ /* 0x000fe20000410000 */
[----:B------:R-:W-:Y:S01]  /*13f0*/  FMUL.FTZ R148, R108, R17 ;  /* 0x000000116c947220 */ /* 0x000fe20000410000 */
[----:B------:R-:W-:Y:S01]  /*1400*/  FADD.FTZ R5, R5, R146 ;  /* 0x0000009205057221 */ /* 0x000fe20000010000 */
[----:B------:R-:W-:Y:S01]  /*1410*/  FFMA.FTZ R3, R146, R143, R3 ;  /* 0x0000008f92037223 */ /* 0x000fe20000010003 */
[----:B------:R-:W-:Y:S01]  /*1420*/  @P0 FMUL.FTZ R149, R149, R150 ;  /* 0x0000009695950220 */ /* 0x000fe20000410000 */
[--C-:B------:R-:W-:Y:S02]  /*1430*/  HADD2.F32 R19, -RZ, R7.reuse.H0_H0 ;  /* 0x20000007ff137230 */ /* 0x100fe40000004100 */
[----:B------:R-:W-:Y:S01]  /*1440*/  @!P0 FMUL.FTZ R147, R136, R169 ;  /* 0x000000a988938220 */ /* 0x000fe20000410000 */
[----:B------:R-:W-:Y:S01]  /*1450*/  FMUL.FTZ R150, R109, R6 ;  /* 0x000000066d967220 */ /* 0x000fe20000410000 */
[----:B------:R-:W-:Y:S01]  /*1460*/  FADD.FTZ R5, R5, R148 ;  /* 0x0000009405057221 */ /* 0x000fe20000010000 */
[----:B------:R-:W-:Y:S01]  /*1470*/  FFMA.FTZ R3, R148, R145, R3 ;  /* 0x0000009194037223 */ /* 0x000fe20000010003 */
[----:B------:R-:W-:Y:S01]  /*1480*/  @P0 FMUL.FTZ R151, R151, R152 ;  /* 0x0000009897970220 */ /* 0x000fe20000410000 */
[----:B------:R-:W-:-:S02]  /*1490*/  HADD2.F32 R7, -RZ, R7.H1_H1 ;  /* 0x30000007ff077230 */ /* 0x000fc40000004100 */
[----:B------:R-:W-:Y:S01]  /*14a0*/  @!P0 FMUL.FTZ R149, R136, R171 ;  /* 0x000000ab88958220 */ /* 0x000fe20000410000 */
[----:B------:R-:W-:Y:S01]  /*14b0*/  FMUL.FTZ R152, R110, R19 ;  /* 0x000000136e987220 */ /* 0x000fe20000410000 */
[----:B------:R-:W-:Y:S01]  /*14c0*/  FADD.FTZ R5, R5, R150 ;  /* 0x0000009605057221 */ /* 0x000fe20000010000 */
[----:B------:R-:W-:Y:S01]  /*14d0*/  FFMA.FTZ R3, R150, R147, R3 ;  /* 0x0000009396037223 */ /* 0x000fe20000010003 */
[----:B------:R-:W-:Y:S01]  /*14e0*/  @P0 FMUL.FTZ R23, R23, R154 ;  /* 0x0000009a17170220 */ /* 0x000fe20000410000 */
[--C-:B------:R-:W-:Y:S01]  /*14f0*/  HADD2.F32 R167, -RZ, R8.reuse.H0_H0 ;  /* 0x20000008ffa77230 */ /* 0x100fe20000004100 */
[----:B------:R-:W0:Y:S01]  /*1500*/  @P0 MUFU.RCP R2, R122 ;  /* 0x0000007a00020308 */ /* 0x000e220000001000 */
[----:B------:R-:W-:Y:S01]  /*1510*/  @!P0 FMUL.FTZ R151, R136, R173 ;  /* 0x000000ad88978220 */ /* 0x000fe20000410000 */
[----:B------:R-:W-:Y:S01]  /*1520*/  FMUL.FTZ R154, R111, R7 ;  /* 0x000000076f9a7220 */ /* 0x000fe20000410000 */
[----:B------:R-:W-:Y:S01]  /*1530*/  FADD.FTZ R5, R5, R152 ;  /* 0x0000009805057221 */ /* 0x000fe20000010000 */
[----:B------:R-:W-:Y:S01]  /*1540*/  FFMA.FTZ R3, R152, R149, R3 ;  /* 0x0000009598037223 */ /* 0x000fe20000010003 */
[----:B------:R-:W-:-:S02]  /*1550*/  HADD2.F32 R8, -RZ, R8.H1_H1 ;  /* 0x30000008ff087230 */ /* 0x000fc40000004100 */
[----:B------:R-:W-:Y:S01]  /*1560*/  @!P0 FMUL.FTZ R23, R136, R175 ;  /* 0x000000af88178220 */ /* 0x000fe20000410000 */
[----:B------:R-:W-:Y:S01]  /*1570*/  FMUL.FTZ R156, R112, R167 ;  /* 0x000000a7709c7220 */ /* 0x000fe20000410000 */
[----:B------:R-:W-:Y:S01]  /*1580*/  FADD.FTZ R5, R5, R154 ;  /* 0x0000009a05057221 */ /* 0x000fe20000010000 */
[----:B------:R-:W-:Y:S01]  /*1590*/  FFMA.FTZ R3, R154, R151, R3 ;  /* 0x000000979a037223 */ /* 0x000fe20000010003 */
[----:B------:R-:W-:Y:S01]  /*15a0*/  @P0 FMUL.FTZ R155, R155, R158 ;  /* 0x0000009e9b9b0220 */ /* 0x000fe20000410000 */
[--C-:B------:R-:W-:Y:S02]  /*15b0*/  HADD2.F32 R169, -RZ, R9.reuse.H0_H0 ;  /* 0x20000009ffa97230 */ /* 0x100fe40000004100 */
        /* <DEDUP_REMOVED lines=10> */
[----:B------:R-:W-:Y:S02]  /*1660*/  HADD2.F32 R171, -RZ, R10.H0_H0 ;  /* 0x2000000affab7230 */ /* 0x000fe40000004100 */
[----:B------:R-:W-:Y:S01]  /*1670*/  @!P0 FMUL.FTZ R157, R136, R181 ;  /* 0x000000b5889d8220 */ /* 0x000fe20000410000 */
[----:B------:R-:W-:Y:S01]  /*1680*/  FMUL.FTZ R162, R115, R9 ;  /* 0x0000000973a27220 */ /* 0x000fe20000410000 */
[----:B------:R-:W-:Y:S01]  /*1690*/  FADD.FTZ R5, R5, R160 ;  /* 0x000000a005057221 */ /* 0x000fe20000010000 */
[----:B------:R-:W-:Y:S01]  /*16a0*/  FFMA.FTZ R3, R160, R155, R3 ;  /* 0x0000009ba0037223 */ /* 0x000fe20000010003 */
[----:B0-----:R-:W-:Y:S01]  /*16b0*/  @P0 FMUL.FTZ R27, R27, R2 ;  /* 0x000000021b1b0220 */ /* 0x001fe20000410000 */
[----:B------:R-:W0:Y:S01]  /*16c0*/  @P0 MUFU.RCP R16, R120 ;  /* 0x0000007800100308 */ /* 0x000e220000001000 */
[----:B------:R-:W-:-:S02]  /*16d0*/  HADD2.F32 R2, -RZ, R11.H1_H1 ;  /* 0x3000000bff027230 */ /* 0x000fc40000004100 */
[----:B------:R-:W-:Y:S01]  /*16e0*/  @P0 FMUL.FTZ R161, R161, R164 ;  /* 0x000000a4a1a10220 */ /* 0x000fe20000410000 */
[C---:B------:R-:W-:Y:S01]  /*16f0*/  @!P0 FMUL.FTZ R22, R136.reuse, R189 ;  /* 0x000000bd88168220 */ /* 0x040fe20000410000 */
[----:B------:R-:W-:Y:S02]  /*1700*/  HADD2.F32 R10, -RZ, R10.H1_H1 ;  /* 0x3000000aff0a7230 */ /* 0x000fe40000004100 */
[----:B------:R-:W-:Y:S01]  /*1710*/  @!P0 FMUL.FTZ R159, R136, R183 ;  /* 0x000000b7889f8220 */ /* 0x000fe20000410000 */
[----:B------:R-:W-:Y:S01]  /*1720*/  FMUL.FTZ R164, R116, R171 ;  /* 0x000000ab74a47220 */ /* 0x000fe20000410000 */
[----:B------:R-:W-:Y:S01]  /*1730*/  FADD.FTZ R5, R5, R162 ;  /* 0x000000a205057221 */ /* 0x000fe20000010000 */
[----:B------:R-:W-:Y:S01]  /*1740*/  FFMA.FTZ R3, R162, R157, R3 ;  /* 0x0000009da2037223 */ /* 0x000fe20000010003 */
[C---:B------:R-:W-:Y:S01]  /*1750*/  FADD.FTZ R59, R169.reuse, R59 ;  /* 0x0000003ba93b7221 */ /* 0x040fe20000010000 */
[----:B------:R-:W-:Y:S01]  /*1760*/  FFMA.FTZ R60, R169, R155, R60 ;  /* 0x0000009ba93c7223 */ /* 0x000fe2000001003c */
[----:B------:R-:W-:-:S02]  /*1770*/  HADD2.F32 R173, -RZ, R11.H0_H0 ;  /* 0x2000000bffad7230 */ /* 0x000fc40000004100 */
[C---:B------:R-:W-:Y:S01]  /*1780*/  FADD.FTZ R77, R4.reuse, R77 ;  /* 0x0000004d044d7221 */ /* 0x040fe20000010000 */
[----:B------:R-:W-:Y:S01]  /*1790*/  FFMA.FTZ R78, R4, R139, R78 ;  /* 0x0000008b044e7223 */ /* 0x000fe2000001004e */
[C---:B------:R-:W-:Y:S01]  /*17a0*/  FADD.FTZ R63, R167.reuse, R63 ;  /* 0x0000003fa73f7221 */ /* 0x040fe20000010000 */
[----:B------:R-:W-:Y:S01]  /*17b0*/  FFMA.FTZ R64, R167, R23, R64 ;  /* 0x00000017a7407223 */ /* 0x000fe20000010040 */
[C---:B------:R-:W-:Y:S01]  /*17c0*/  FADD.FTZ R42, R2.reuse, R42 ;  /* 0x0000002a022a7221 */ /* 0x040fe20000010000 */
[----:B------:R-:W-:Y:S01]  /*17d0*/  FFMA.FTZ R55, R2, R22, R55 ;  /* 0x0000001602377223 */ /* 0x000fe20000010037 */
[----:B------:R-:W-:Y:S01]  /*17e0*/  FMUL.FTZ R169, R119, R2 ;  /* 0x0000000277a97220 */ /* 0x000fe20000410000 */
[----:B------:R-:W-:Y:S01]  /*17f0*/  @!P0 FMUL.FTZ R20, R136, R185 ;  /* 0x000000b988148220 */ /* 0x000fe20000410000 */
[----:B------:R-:W-:Y:S01]  /*1800*/  FMUL.FTZ R167, R117, R10 ;  /* 0x0000000a75a77220 */ /* 0x000fe20000410000 */
[----:B------:R-:W-:Y:S01]  /*1810*/  FADD.FTZ R2, R5, R164 ;  /* 0x000000a405027221 */ /* 0x000fe20000010000 */
[----:B------:R-:W-:Y:S01]  /*1820*/  FFMA.FTZ R4, R164, R159, R3 ;  /* 0x0000009fa4047223 */ /* 0x000fe20000010003 */
[----:B------:R-:W-:Y:S01]  /*1830*/  @!P0 FMUL.FTZ R161, R136, R187 ;  /* 0x000000bb88a18220 */ /* 0x000fe20000410000 */
[----:B------:R-:W-:Y:S01]  /*1840*/  FMUL.FTZ R166, R118, R173 ;  /* 0x000000ad76a67220 */ /* 0x000fe20000410000 */
[----:B------:R-:W-:Y:S01]  /*1850*/  FADD.FTZ R3, R2, R167 ;  /* 0x000000a702037221 */ /* 0x000fe20000010000 */
[----:B------:R-:W-:Y:S01]  /*1860*/  FFMA.FTZ R5, R167, R20, R4 ;  /* 0x00000014a7057223 */ /* 0x000fe20000010004 */
[----:B------:R-:W-:-:S02]  /*1870*/  HADD2.F32 R11, -RZ, R12.H0_H0 ;  /* 0x2000000cff0b7230 */ /* 0x000fc40000004100 */
[----:B------:R-:W-:Y:S01]  /*1880*/  FADD.FTZ R2, R3, R166 ;  /* 0x000000a603027221 */ /* 0x000fe20000010000 */
[----:B------:R-:W-:Y:S01]  /*1890*/  FFMA.FTZ R4, R166, R161, R5 ;  /* 0x000000a1a6047223 */ /* 0x000fe20000010005 */
[----:B0-----:R-:W-:Y:S01]  /*18a0*/  @P0 FMUL.FTZ R25, R25, R16 ;  /* 0x0000001019190220 */ /* 0x001fe20000410000 */
[----:B------:R-:W-:Y:S02]  /*18b0*/  HADD2.F32 R12, -RZ, R12.H1_H1 ;  /* 0x3000000cff0c7230 */ /* 0x000fe40000004100 */
[----:B------:R-:W-:Y:S01]  /*18c0*/  @!P0 FMUL.FTZ R25, R136, R191 ;  /* 0x000000bf88198220 */ /* 0x000fe20000410000 */
[----:B------:R-:W-:Y:S01]  /*18d0*/  FMUL.FTZ R168, R120, R11 ;  /* 0x0000000b78a87220 */ /* 0x000fe20000410000 */
[----:B------:R-:W-:Y:S01]  /*18e0*/  FADD.FTZ R3, R2, R169 ;  /* 0x000000a902037221 */ /* 0x000fe20000010000 */
[----:B------:R-:W-:Y:S01]  /*18f0*/  FFMA.FTZ R5, R169, R22, R4 ;  /* 0x00000016a9057223 */ /* 0x000fe20000010004 */
[--C-:B------:R-:W-:Y:S02]  /*1900*/  HADD2.F32 R175, -RZ, R13.reuse.H0_H0 ;  /* 0x2000000dffaf7230 */ /* 0x100fe40000004100 */
[C---:B------:R-:W-:Y:S01]  /*1910*/  FADD.FTZ R43, R171.reuse, R43 ;  /* 0x0000002bab2b7221 */ /* 0x040fe20000010000 */
[----:B------:R-:W-:Y:S01]  /*1920*/  FFMA.FTZ R56, R171, R159, R56 ;  /* 0x0000009fab387223 */ /* 0x000fe20000010038 */
        /* <DEDUP_REMOVED lines=22> */
[C---:B------:R-:W-:Y:S01]  /*1a90*/  FADD.FTZ R37, R175.reuse, R37 ;  /* 0x00000025af257221 */ /* 0x040fe20000010000 */
[----:B------:R-:W-:Y:S01]  /*1aa0*/  FFMA.FTZ R50, R175, R27, R50 ;  /* 0x0000001baf327223 */ /* 0x000fe20000010032 */
[----:B------:R-:W-:Y:S01]  /*1ab0*/  @!P0 FMUL.FTZ R138, R136, R201 ;  /* 0x000000c9888a8220 */ /* 0x000fe20000410000 */
[----:B------:R-:W-:Y:S01]  /*1ac0*/  FMUL.FTZ R175, R125, R14 ;  /* 0x0000000e7daf7220 */ /* 0x000fe20000410000 */
[----:B------:R-:W-:Y:S01]  /*1ad0*/  FADD.FTZ R2, R3, R172 ;  /* 0x000000ac03027221 */ /* 0x000fe20000010000 */
[----:B------:R-:W-:Y:S01]  /*1ae0*/  FFMA.FTZ R4, R172, R163, R5 ;  /* 0x000000a3ac047223 */ /* 0x000fe20000010005 */
[----:B------:R-:W-:Y:S01]  /*1af0*/  @P0 FADD.FTZ R140, -R103, R140 ;  /* 0x0000008c678c0221 */ /* 0x000fe20000010100 */
[----:B------:R-:W-:Y:S01]  /*1b00*/  @!P0 FMUL.FTZ R165, R136, R203 ;  /* 0x000000cb88a58220 */ /* 0x000fe20000410000 */
[----:B------:R-:W-:Y:S01]  /*1b10*/  FMUL.FTZ R174, R126, R177 ;  /* 0x000000b17eae7220 */ /* 0x000fe20000410000 */
[----:B------:R-:W-:Y:S01]  /*1b20*/  FADD.FTZ R3, R2, R175 ;  /* 0x000000af02037221 */ /* 0x000fe20000010000 */
[----:B------:R-:W-:Y:S01]  /*1b30*/  FFMA.FTZ R5, R175, R138, R4 ;  /* 0x0000008aaf057223 */ /* 0x000fe20000010004 */
[----:B------:R-:W-:Y:S01]  /*1b40*/  @P0 FMUL.FTZ R140, R140, R209 ;  /* 0x000000d18c8c0220 */ /* 0x000fe20000410000 */
[C---:B------:R-:W-:Y:S01]  /*1b50*/  FADD.FTZ R33, R177.reuse, R33 ;  /* 0x00000021b1217221 */ /* 0x040fe20000010000 */
[----:B------:R-:W-:Y:S01]  /*1b60*/  FFMA.FTZ R46, R177, R165, R46 ;  /* 0x000000a5b12e7223 */ /* 0x000fe2000001002e */
[----:B------:R-:W-:Y:S01]  /*1b70*/  UMOV UR4, 0xffffffff ;  /* 0xffffffff00047882 */ /* 0x000fe20000000000 */
[----:B------:R-:W-:Y:S01]  /*1b80*/  @!P0 FMUL.FTZ R140, R136, R205 ;  /* 0x000000cd888c8220 */ /* 0x000fe20000410000 */
[----:B------:R-:W-:Y:S01]  /*1b90*/  FMUL.FTZ R177, R127, R18 ;  /* 0x000000127fb17220 */ /* 0x000fe20000410000 */
[----:B------:R-:W-:Y:S01]  /*1ba0*/  FADD.FTZ R2, R3, R174 ;  /* 0x000000ae03027221 */ /* 0x000fe20000010000 */
        /* <DEDUP_REMOVED lines=27> */
[----:B------:R-:W-:Y:S01]  /*1d60*/  SEL R176, R128, R15, !P1 ;  /* 0x0000000f80b07207 */ /* 0x000fe20004800000 */
        /* <DEDUP_REMOVED lines=21> */
.L_x_383:
        /* <DEDUP_REMOVED lines=51> */
.L_x_369:
[----:B------:R-:W-:Y:S05]  /*21f0*/  BSYNC B0 ;  /* 0x0000000000007941 */ /* 0x000fea0003800000 */
.L_x_368:
        /* <DEDUP_REMOVED lines=19> */
.L_x_371:
[----:B------:R-:W2:Y:S04]  /*2330*/  LDG.E.STRONG.GPU R4, desc[UR6][R2.64] ;  /* 0x0000000602047981 */ /* 0x000ea8000c1ef900 */
[----:B--2---:R-:W-:Y:S01]  /*2340*/  CCTL.IVALL ;  /* 0x00000000ff00798f */ /* 0x004fe20002000000 */
[----:B------:R-:W-:Y:S05]  /*2350*/  YIELD ;  /* 0x0000000000007946 */ /* 0x000fea0003800000 */
[----:B------:R-:W-:-:S13]  /*2360*/  ISETP.NE.AND P0, PT, R4, R7, PT ;  /* 0x000000070400720c */ /* 0x000fda0003f05270 */
[----:B------:R-:W-:Y:S05]  /*2370*/  @P0 BRA `(.L_x_371) ;  /* 0xfffffffc00ec0947 */ /* 0x000fea000383ffff */
.L_x_370:
[----:B------:R-:W-:Y:S01]  /*2380*/  ISETP.GT.U32.AND P0, PT, R30, 0x7, PT ;  /* 0x000000071e00780c */ /* 0x000fe20003f04070 */
[----:B------:R-:W-:Y:S05]  /*2390*/  WARPSYNC.ALL ;  /* 0x0000000000007948 */ /* 0x000fea0003800000 */
[----:B------:R-:W-:Y:S01]  /*23a0*/  BAR.SYNC.DEFER_BLOCKING 0x0 ;  /* 0x0000000000007b1d */ /* 0x000fe20000010000 */
[----:B0-----:R-:W-:-:S05]  /*23b0*/  CS2R R4, SRZ ;  /* 0x0000000000047805 */ /* 0x001fca000001ff00 */
[----:B------:R-:W-:Y:S02]  /*23c0*/  ULDC.64 UR4, c[0x0][0x280] ;  /* 0x0000a00000047ab9 */ /* 0x000fe40000000a00 */
[----:B-1----:R-:W0:Y:S01]  /*23d0*/  @!P0 LDC.64 R2, c[0x0][0x250] ;  /* 0x00009400ff028b82 */ /* 0x002e220000000a00 */
[----:B------:R-:W-:-:S04]  /*23e0*/  @!P0 IADD3 R6, P2, R30, R178, RZ ;  /* 0x000000b21e068210 */ /* 0x000fc80007f5e0ff */
[----:B------:R-:W-:Y:S02]  /*23f0*/  @!P0 IADD3.X R7, RZ, R180, RZ, P2, !PT ;  /* 0x000000b4ff078210 */ /* 0x000fe400017fe4ff */
[----:B0-----:R-:W-:-:S04]  /*2400*/  @!P0 LEA R2, P2, R6, R2, 0x3 ;  /* 0x0000000206028211 */ /* 0x001fc800078418ff */
[----:B------:R-:W-:-:S05]  /*2410*/  @!P0 LEA.HI.X R3, R6, R3, R7, 0x3, P2 ;  /* 0x0000000306038211 */ /* 0x000fca00010f1c07 */
[----:B------:R-:W2:Y:S01]  /*2420*/  @!P0 LDG.E.64 R4, desc[UR6][R2.64] ;  /* 0x0000000602048981 */ /* 0x000ea2000c1e1b00 */
[----:B------:R-:W-:Y:S02]  /*2430*/  LEA R18, P0, R132, UR4, 0x4 ;  /* 0x0000000484127c11 */ /* 0x000fe4000f8020ff */
[----:B------:R-:W-:Y:S02]  /*2440*/  LEA R16, P2, R134, UR4, 0x4 ;  /* 0x0000000486107c11 */ /* 0x000fe4000f8420ff */
        /* <DEDUP_REMOVED lines=28> */
[----:B------:R-:W-:-:S02]  /*2610*/  LEA.HI.X R3, R135, UR5, RZ, 0x4, P3 ;  /* 0x0000000587037c11 */ /* 0x000fc400098f24ff */
[----:B------:R-:W-:Y:S01]  /*2620*/  FMUL.FTZ R5, R4, 2.0345052689663134515e-05 ;  /* 0x37aaaaab04057820 */ /* 0x000fe20000410000 */
[----:B------:R-:W-:-:S03]  /*2630*/  ISETP.GE.AND P0, PT, R32, UR4, PT ;  /* 0x0000000420007c0c */ /* 0x000fc6000bf06270 */
        /* <DEDUP_REMOVED lines=72> */
[----:B------:R-:W-:-:S02]  /*2ac0*/  F2FP.F16.F32.PACK_AB R7, R8, R7 ;  /* 0x000000070807723e */ /* 0x000fc400000000ff */
[----:B------:R-:W-:Y:S02]  /*2ad0*/  F2FP.F16.F32.PACK_AB R6, R147, R6 ;  /* 0x000000069306723e */ /* 0x000fe400000000ff */
[----:B------:R-:W-:Y:S02]  /*2ae0*/  F2FP.F16.F32.PACK_AB R5, R0, R5 ;  /* 0x000000050005723e */ /* 0x000fe400000000ff */
[----:B------:R-:W-:Y:S02]  /*2af0*/  F2FP.F16.F32.PACK_AB R4, R139, R4 ;  /* 0x000000048b04723e */ /* 0x000fe400000000ff */
[----:B------:R-:W-:Y:S02]  /*2b00*/  F2FP.F16.F32.PACK_AB R11, R20, R11 ;  /* 0x0000000b140b723e */ /* 0x000fe400000000ff */
[----:B------:R-:W-:Y:S01]  /*2b10*/  F2FP.F16.F32.PACK_AB R10, R167, R10 ;  /* 0x0000000aa70a723e */ /* 0x000fe200000000ff */
[----:B------:R0:W-:Y:S01]  /*2b20*/  STG.E.128 desc[UR6][R18.64], R4 ;  /* 0x0000000412007986 */ /* 0x0001e2000c101d06 */
[----:B------:R-:W-:-:S02]  /*2b30*/  F2FP.F16.F32.PACK_AB R9, R14, R9 ;  /* 0x000000090e09723e */ /* 0x000fc400000000ff */
[----:B------:R-:W-:Y:S02]  /*2b40*/  F2FP.F16.F32.PACK_AB R8, R12, R23 ;  /* 0x000000170c08723e */ /* 0x000fe400000000ff */
[----:B------:R-:W-:Y:S02]  /*2b50*/  F2FP.F16.F32.PACK_AB R15, R136, R15 ;  /* 0x0000000f880f723e */ /* 0x000fe400000000ff */
[----:B------:R-:W-:Y:S01]  /*2b60*/  F2FP.F16.F32.PACK_AB R14, R26, R163 ;  /* 0x000000a31a0e723e */ /* 0x000fe200000000ff */
[----:B------:R0:W-:Y:S01]  /*2b70*/  STG.E.128 desc[UR6][R16.64], R8 ;  /* 0x0000000810007986 */ /* 0x0001e2000c101d06 */
[----:B------:R-:W-:Y:S02]  /*2b80*/  F2FP.F16.F32.PACK_AB R13, R24, R13 ;  /* 0x0000000d180d723e */ /* 0x000fe400000000ff */
[----:B------:R-:W-:Y:S02]  /*2b90*/  F2FP.F16.F32.PACK_AB R12, R22, R25 ;  /* 0x00000019160c723e */ /* 0x000fe400000000ff */
        /* <DEDUP_REMOVED lines=47> */
.L_x_366:
        /* <DEDUP_REMOVED lines=25> */
.L_x_367:
[----:B------:R-:W-:Y:S01]  /*3020*/  HFMA2.MMA R15, -RZ, RZ, 0, 9.5367431640625e-07 ;  /* 0x00000010ff0f7435 */ /* 0x000fe200000001ff */
[----:B------:R-:W-:Y:S02]  /*3030*/  MOV R14, R2 ;  /* 0x00000002000e7202 */ /* 0x000fe40000000f00 */
[----:B------:R-:W-:Y:S02]  /*3040*/  MOV R16, 0x1f ;  /* 0x0000001f00107802 */ /* 0x000fe40000000f00 */
[----:B------:R-:W-:-:S07]  /*3050*/  MOV R13, 0xffffffff ;  /* 0xffffffff000d7802 */ /* 0x000fce0000000f00 */
[----:B------:R-:W-:Y:S05]  /*3060*/  WARPSYNC.COLLECTIVE R13, `(.L_x_373) ;  /* 0x000000000d087348 */ /* 0x000fea0003c00000 */
[----:B------:R0:W1:Y:S02]  /*3070*/  SHFL.DOWN P0, R12, R14, R15, R16 ;  /* 0x0800000f0e0c7389 */ /* 0x0000640000000010 */
[----:B01----:R-:W-:Y:S01]  /*3080*/  ENDCOLLECTIVE ;  /* 0x000000000000791b */ /* 0x003fe20003800000 */
.L_x_373:
[----:B------:R-:W-:Y:S02]  /*3090*/  MOV R14, R3 ;  /* 0x00000003000e7202 */ /* 0x000fe40000000f00 */
[----:B------:R-:W-:-:S07]  /*30a0*/  MOV R5, R12 ;  /* 0x0000000c00057202 */ /* 0x000fce0000000f00 */
[----:B------:R-:W-:Y:S05]  /*30b0*/  WARPSYNC.COLLECTIVE R13, `(.L_x_374) ;  /* 0x000000000d087348 */ /* 0x000fea0003c00000 */
[----:B------:R0:W1:Y:S02]  /*30c0*/  SHFL.DOWN P0, R12, R14, R15, R16 ;  /* 0x0800000f0e0c7389 */ /* 0x0000640000000010 */
[----:B01----:R-:W-:Y:S01]  /*30d0*/  ENDCOLLECTIVE ;  /* 0x000000000000791b */ /* 0x003fe20003800000 */
.L_x_374:
[----:B------:R-:W-:Y:S01]  /*30e0*/  FADD.FTZ R5, R2, R5 ;  /* 0x0000000502057221 */ /* 0x000fe20000010000 */
[----:B------:R-:W-:-:S04]  /*30f0*/  HFMA2.MMA R15, -RZ, RZ, 0, 4.76837158203125e-07 ;  /* 0x00000008ff0f7435 */ /* 0x000fc800000001ff */
[----:B------:R-:W-:Y:S02]  /*3100*/  MOV R14, R5 ;  /* 0x00000005000e7202 */ /* 0x000fe40000000f00 */
[----:B------:R-:W-:-:S07]  /*3110*/  MOV R4, R12 ;  /* 0x0000000c00047202 */ /* 0x000fce0000000f00 */
[----:B------:R-:W-:Y:S05]  /*3120*/  WARPSYNC.COLLECTIVE R13, `(.L_x_375) ;  /* 0x000000000d087348 */ /* 0x000fea0003c00000 */
[----:B------:R0:W1:Y:S02]  /*3130*/  SHFL.DOWN P0, R12, R14, R15, R16 ;  /* 0x0800000f0e0c7389 */ /* 0x0000640000000010 */
[----:B01----:R-:W-:Y:S01]  /*3140*/  ENDCOLLECTIVE ;  /* 0x000000000000791b */ /* 0x003fe20003800000 */
.L_x_375:
[----:B------:R-:W-:-:S05]  /*3150*/  FADD.FTZ R4, R3, R4 ;  /* 0x0000000403047221 */ /* 0x000fca0000010000 */
[----:B------:R-:W-:Y:S02]  /*3160*/  MOV R14, R4 ;  /* 0x00000004000e7202 */ /* 0x000fe40000000f00 */
[----:B------:R-:W-:-:S07]  /*3170*/  MOV R6, R12 ;  /* 0x0000000c00067202 */ /* 0x000fce0000000f00 */
[----:B------:R-:W-:Y:S05]  /*3180*/  WARPSYNC.COLLECTIVE R13, `(.L_x_376) ;  /* 0x000000000d087348 */ /* 0x000fea0003c00000 */
[----:B------:R0:W1:Y:S02]  /*3190*/  SHFL.DOWN P0, R12, R14, R15, R16 ;  /* 0x0800000f0e0c7389 */ /* 0x0000640000000010 */
[----:B01----:R-:W-:Y:S01]  /*31a0*/  ENDCOLLECTIVE ;  /* 0x000000000000791b */ /* 0x003fe20003800000 */
.L_x_376:
[----:B------:R-:W-:Y:S01]  /*31b0*/  FADD.FTZ R6, R5, R6 ;  /* 0x0000000605067221 */ /* 0x000fe20000010000 */
[----:B------:R-:W-:-:S04]  /*31c0*/  HFMA2.MMA R15, -RZ, RZ, 0, 2.384185791015625e-07 ;  /* 0x00000004ff0f7435 */ /* 0x000fc800000001ff */
[----:B------:R-:W-:Y:S02]  /*31d0*/  MOV R14, R6 ;  /* 0x00000006000e7202 */ /* 0x000fe40000000f00 */
[----:B------:R-:W-:-:S07]  /*31e0*/  MOV R7, R12 ;  /* 0x0000000c00077202 */ /* 0x000fce0000000f00 */
[----:B------:R-:W-:Y:S05]  /*31f0*/  WARPSYNC.COLLECTIVE R13, `(.L_x_377) ;  /* 0x000000000d087348 */ /* 0x000fea0003c00000 */
[----:B------:R0:W1:Y:S02]  /*3200*/  SHFL.DOWN P0, R12, R14, R15, R16 ;  /* 0x0800000f0e0c7389 */ /* 0x0000640000000010 */
[----:B01----:R-:W-:Y:S01]  /*3210*/  ENDCOLLECTIVE ;  /* 0x000000000000791b */ /* 0x003fe20003800000 */
.L_x_377:
[----:B------:R-:W-:-:S05]  /*3220*/  FADD.FTZ R7, R4, R7 ;  /* 0x0000000704077221 */ /* 0x000fca0000010000 */
[----:B------:R-:W-:Y:S02]  /*3230*/  MOV R14, R7 ;  /* 0x00000007000e7202 */ /* 0x000fe40000000f00 */
[----:B------:R-:W-:-:S07]  /*3240*/  MOV R9, R12 ;  /* 0x0000000c00097202 */ /* 0x000fce0000000f00 */
[----:B------:R-:W-:Y:S05]  /*3250*/  WARPSYNC.COLLECTIVE R13, `(.L_x_378) ;  /* 0x000000000d087348 */ /* 0x000fea0003c00000 */
[----:B------:R0:W1:Y:S02]  /*3260*/  SHFL.DOWN P0, R12, R14, R15, R16 ;  /* 0x0800000f0e0c7389 */ /* 0x0000640000000010 */
[----:B01----:R-:W-:Y:S01]  /*3270*/  ENDCOLLECTIVE ;  /* 0x000000000000791b */ /* 0x003fe20003800000 */
.L_x_378:
[----:B------:R-:W-:Y:S01]  /*3280*/  FADD.FTZ R9, R6, R9 ;  /* 0x0000000906097221 */ /* 0x000fe20000010000 */
[----:B------:R-:W-:-:S04]  /*3290*/  HFMA2.MMA R15, -RZ, RZ, 0, 1.1920928955078125e-07 ;  /* 0x00000002ff0f7435 */ /* 0x000fc800000001ff */
[----:B------:R-:W-:Y:S02]  /*32a0*/  MOV R14, R9 ;  /* 0x00000009000e7202 */ /* 0x000fe40000000f00 */
[----:B------:R-:W-:-:S07]  /*32b0*/  MOV R8, R12 ;  /* 0x0000000c00087202 */ /* 0x000fce0000000f00 */
[----:B------:R-:W-:Y:S05]  /*32c0*/  WARPSYNC.COLLECTIVE R13, `(.L_x_379) ;  /* 0x000000000d087348 */ /* 0x000fea0003c00000 */
[----:B------:R0:W1:Y:S02]  /*32d0*/  SHFL.DOWN P0, R12, R14, R15, R16 ;  /* 0x0800000f0e0c7389 */ /* 0x0000640000000010 */
[----:B01----:R-:W-:Y:S01]  /*32e0*/  ENDCOLLECTIVE ;  /* 0x000000000000791b */ /* 0x003fe20003800000 */
.L_x_379:
[----:B------:R-:W-:-:S05]  /*32f0*/  FADD.FTZ R8, R7, R8 ;  /* 0x0000000807087221 */ /* 0x000fca0000010000 */
[----:B------:R-:W-:Y:S02]  /*3300*/  MOV R14, R8 ;  /* 0x00000008000e7202 */ /* 0x000fe40000000f00 */
[----:B------:R-:W-:-:S07]  /*3310*/  MOV R2, R12 ;  /* 0x0000000c00027202 */ /* 0x000fce0000000f00 */
[----:B------:R-:W-:Y:S05]  /*3320*/  WARPSYNC.COLLECTIVE R13, `(.L_x_380) ;  /* 0x000000000d087348 */ /* 0x000fea0003c00000 */
[----:B------:R0:W1:Y:S02]  /*3330*/  SHFL.DOWN P0, R12, R14, R15, R16 ;  /* 0x0800000f0e0c7389 */ /* 0x0000640000000010 */
[----:B01----:R-:W-:Y:S01]  /*3340*/  ENDCOLLECTIVE ;  /* 0x000000000000791b */ /* 0x003fe20003800000 */
.L_x_380:
[----:B------:R-:W-:Y:S01]  /*3350*/  FADD.FTZ R10, R9, R2 ;  /* 0x00000002090a7221 */ /* 0x000fe20000010000 */
[----:B------:R-:W-:-:S04]  /*3360*/  HFMA2.MMA R15, -RZ, RZ, 0, 5.9604644775390625e-08 ;  /* 0x00000001ff0f7435 */ /* 0x000fc800000001ff */
[----:B------:R-:W-:Y:S02]  /*3370*/  MOV R14, R10 ;  /* 0x0000000a000e7202 */ /* 0x000fe40000000f00 */
[----:B------:R-:W-:-:S07]  /*3380*/  MOV R3, R12 ;  /* 0x0000000c00037202 */ /* 0x000fce0000000f00 */
[----:B------:R-:W-:Y:S05]  /*3390*/  WARPSYNC.COLLECTIVE R13, `(.L_x_381) ;  /* 0x000000000d087348 */ /* 0x000fea0003c00000 */
[----:B------:R0:W1:Y:S02]  /*33a0*/  SHFL.DOWN P0, R12, R14, R15, R16 ;  /* 0x0800000f0e0c7389 */ /* 0x0000640000000010 */
[----:B01----:R-:W-:Y:S01]  /*33b0*/  ENDCOLLECTIVE ;  /* 0x000000000000791b */ /* 0x003fe20003800000 */
.L_x_381:
[----:B------:R-:W-:-:S05]  /*33c0*/  FADD.FTZ R5, R8, R3 ;  /* 0x0000000308057221 */ /* 0x000fca0000010000 */
[----:B------:R-:W-:Y:S02]  /*33d0*/  MOV R14, R5 ;  /* 0x00000005000e7202 */ /* 0x000fe40000000f00 */
[----:B------:R-:W-:-:S07]  /*33e0*/  MOV R11, R12 ;  /* 0x0000000c000b7202 */ /* 0x000fce0000000f00 */
[----:B------:R-:W-:Y:S05]  /*33f0*/  WARPSYNC.COLLECTIVE R13, `(.L_x_382) ;  /* 0x000000000d087348 */ /* 0x000fea0003c00000 */
[----:B------:R0:W1:Y:S02]  /*3400*/  SHFL.DOWN P0, R12, R14, R15, R16 ;  /* 0x0800000f0e0c7389 */ /* 0x0000640000000010 */
[----:B01----:R-:W-:Y:S01]  /*3410*/  ENDCOLLECTIVE ;  /* 0x000000000000791b */ /* 0x003fe20003800000 */
.L_x_382:
[----:B------:R-:W-:Y:S05]  /*3420*/  BRA `(.L_x_383) ;  /* 0xffffffe800a47947 */ /* 0x000fea000383ffff */
.L_x_384:
        /* <DEDUP_REMOVED lines=13> */
.L_x_5391:


//--------------------- .text._ZN10layer_norm22ln_bwd_finalize_kernelINS_22Kernel_traits_finalizeILj49152EffffjLj1024ELj4ENS_18Kernel_traits_baseILj49152EffffjLj1024EEEEEEEvNS_9BwdParamsE --------------------------
	.section	.text._ZN10layer_norm22ln_bwd_finalize_kernelINS_22Kernel_traits_finalizeILj49152EffffjLj1024ELj4ENS_18Kernel_traits_baseILj49152EffffjLj1024EEEEEEEvNS_9BwdParamsE,"ax",@progbits
	.align	128
        .global         _ZN10layer_norm22ln_bwd_finalize_kernelINS_22Kernel_traits_finalizeILj49152EffffjLj1024ELj4ENS_18Kernel_traits_baseILj49152EffffjLj1024EEEEEEEvNS_9BwdParamsE
        .type           _ZN10layer_norm22ln_bwd_finalize_kernelINS_22Kernel_traits_finalizeILj49152EffffjLj1024ELj4ENS_18Kernel_traits_baseILj49152EffffjLj1024EEEEEEEvNS_9BwdParamsE,@function
        .size           _ZN10layer_norm22ln_bwd_finalize_kernelINS_22Kernel_traits_finalizeILj49152EffffjLj1024ELj4ENS_18Kernel_traits_baseILj49152EffffjLj1024EEEEEEEvNS_9BwdParamsE,(.L_x_5392 - _ZN10layer_norm22ln_bwd_finalize_kernelINS_22Kernel_traits_finalizeILj49152EffffjLj1024ELj4ENS_18Kernel_traits_baseILj49152EffffjLj1024EEEEEEEvNS_9BwdParamsE)
        .other          _ZN10layer_norm22ln_bwd_finalize_kernelINS_22Kernel_traits_finalizeILj49152EffffjLj1024ELj4ENS_18Kernel_traits_baseILj49152EffffjLj1024EEEEEEEvNS_9BwdParamsE,@"STO_CUDA_ENTRY STV_DEFAULT"
_ZN10layer_norm22ln_bwd_finalize_kernelINS_22Kernel_traits_finalizeILj49152EffffjLj1024ELj4ENS_18Kernel_traits_baseILj49152EffffjLj1024EEEEEEEvNS_9BwdParamsE:
.text._ZN10layer_norm22ln_bwd_finalize_kernelINS_22Kernel_traits_finalizeILj49152EffffjLj1024ELj4ENS_18Kernel_traits_baseILj49152EffffjLj1024EEEEEEEvNS_9BwdParamsE:
        /* <DEDUP_REMOVED lines=13> */
[----:B------:R-:W-:Y:S02]  /*00d0*/  LOP3.LUT R6, R4, 0x1f, R0, 0x78, !PT ;  /* 0x0000001f04067812 */ /* 0x000fe400078e7800 */
[----:B------:R-:W-:Y:S02]  /*00e0*/  LOP3.LUT R5, R0, 0x3fffffe0, RZ, 0xc0, !PT ;  /* 0x3fffffe000057812 */ /* 0x000fe400078ec0ff */
[----:B------:R-:W-:Y:S01]  /*00f0*/  LOP3.LUT R9, R7, 0x7ffffff0, RZ, 0xc0, !PT ;  /* 0x7ffffff007097812 */ /* 0x000fe200078ec0ff */
[C---:B------:R-:W-:Y:S01]  /*0100*/  IMAD R8, R2.reuse, 0x20, R6 ;  /* 0x0000002002087824 */ /* 0x040fe200078e0206 */
[----:B------:R-:W-:-:S02]  /*0110*/  ISETP.GE.U32.AND P0, PT, R2, 0x10, PT ;  /* 0x000000100200780c */ /* 0x000fc40003f06070 */
[----:B------:R-:W-:Y:S02]  /*0120*/  IADD3 R7, R5, R6, RZ ;  /* 0x0000000605077210 */ /* 0x000fe40007ffe0ff */
[----:B------:R-:W-:Y:S02]  /*0130*/  ISETP.EQ.AND P0, PT, R4, 0x1f, !P0 ;  /* 0x0000001f0400780c */ /* 0x000fe40004702270 */
[----:B------:R-:W-:Y:S01]  /*0140*/  IADD3 R5, R2, R9, RZ ;  /* 0x0000000902057210 */ /* 0x000fe20007ffe0ff */
[----:B0-----:R-:W-:-:S06]  /*0150*/  ULEA UR4, UR5, UR4, 0x18 ;  /* 0x0000000405047291 */ /* 0x001fcc000f8ec03f */
[----:B------:R-:W-:Y:S02]  /*0160*/  LEA R6, R2, UR4, 0x3 ;  /* 0x0000000402067c11 */ /* 0x000fe4000f8e18ff */
[----:B------:R-:W-:Y:S02]  /*0170*/  LEA R7, R7, UR4, 0x2 ;  /* 0x0000000407077c11 */ /* 0x000fe4000f8e10ff */
[----:B------:R-:W-:-:S07]  /*0180*/  LEA R8, R8, UR4, 0x2 ;  /* 0x0000000408087c11 */ /* 0x000fce000f8e10ff */
.L_x_394:
        /* <DEDUP_REMOVED lines=28> */
.L_x_389:
        /* <DEDUP_REMOVED lines=33> */
.L_x_388:
[----:B------:R-:W-:Y:S05]  /*0560*/  BSYNC B1 ;  /* 0x0000000000017941 */ /* 0x000fea0003800000 */
.L_x_387:
        /* <DEDUP_REMOVED lines=23> */
.L_x_391:
[----:B------:R-:W-:Y:S05]  /*06e0*/  BSYNC B1 ;  /* 0x0000000000017941 */ /* 0x000fea0003800000 */
.L_x_390:
        /* <DEDUP_REMOVED lines=11> */
.L_x_386:
[----:B------:R-:W-:Y:S05]  /*07a0*/  BSYNC B0 ;  /* 0x0000000000007941 */ /* 0x000fea0003800000 */
.L_x_385:
        /* <DEDUP_REMOVED lines=29> */
.L_x_405:
[----:B------:R-:W-:Y:S01]  /*0980*/  @!P1 SHF.R.U32.HI R12, RZ, 0x3, R0 ;  /* 0x00000003ff0c9819 */ /* 0x000fe20000011600 */
[----:B---3--:R-:W-:Y:S01]  /*0990*/  FADD.FTZ R14, R9, R14 ;  /* 0x0000000e090e7221 */ /* 0x008fe20000010000 */
[----:B--2---:R-:W-:Y:S02]  /*09a0*/  FADD.FTZ R11, R10, R11 ;  /* 0x0000000b0a0b7221 */ /* 0x004fe40000010000 */
[----:B------:R-:W-:-:S05]  /*09b0*/  @!P1 LOP3.LUT R12, R12, 0x1ffffffc, RZ, 0xc0, !PT ;  /* 0x1ffffffc0c0c9812 */ /* 0x000fca00078ec0ff */
[----:B------:R2:W-:Y:S04]  /*09c0*/  @!P1 STS [R12+UR4+0x2000], R14 ;  /* 0x0020000e0c009988 */ /* 0x0005e80008000804 */
[----:B------:R2:W-:Y:S02]  /*09d0*/  @!P1 STS [R12+UR4+0x2080], R11 ;  /* 0x0020800b0c009988 */ /* 0x0005e40008000804 */
.L_x_392:
        /* <DEDUP_REMOVED lines=15> */
.L_x_393:
[----:B------:R-:W-:Y:S01]  /*0ad0*/  HFMA2.MMA R19, -RZ, RZ, 0, 5.9604644775390625e-08 ;  /* 0x00000001ff137435 */ /* 0x000fe200000001ff */
[----:B---3--:R-:W-:Y:S01]  /*0ae0*/  IMAD.MOV.U32 R20, RZ, RZ, R10 ;  /* 0x000000ffff147224 */ /* 0x008fe200078e000a */
[----:B------:R-:W-:Y:S02]  /*0af0*/  MOV R22, 0x1f ;  /* 0x0000001f00167802 */ /* 0x000fe40000000f00 */
[----:B------:R-:W-:-:S07]  /*0b00*/  MOV R17, 0xffffffff ;  /* 0xffffffff00117802 */ /* 0x000fce0000000f00 */
[----:B012---:R-:W-:Y:S05]  /*0b10*/  WARPSYNC.COLLECTIVE R17, `(.L_x_395) ;  /* 0x0000000011087348 */ /* 0x007fea0003c00000 */
[----:B------:R3:W4:Y:S02]  /*0b20*/  SHFL.BFLY P2, R18, R20, R19, R22 ;  /* 0x0c00001314127389 */ /* 0x0007240000040016 */
[----:B01234-:R-:W-:Y:S01]  /*0b30*/  ENDCOLLECTIVE ;  /* 0x000000000000791b */ /* 0x01ffe20003800000 */
.L_x_395:
[----:B------:R-:W-:Y:S01]  /*0b40*/  HFMA2.MMA R19, -RZ, RZ, 0, 1.1920928955078125e-07 ;  /* 0x00000002ff137435 */ /* 0x000fe200000001ff */
[----:B------:R-:W-:-:S04]  /*0b50*/  IMAD.MOV.U32 R11, RZ, RZ, R18 ;  /* 0x000000ffff0b7224 */ /* 0x000fc800078e0012 */
[----:B------:R-:W-:-:S05]  /*0b60*/  FADD.FTZ R11, R10, R11 ;  /* 0x0000000b0a0b7221 */ /* 0x000fca0000010000 */
[----:B------:R-:W-:-:S07]  /*0b70*/  MOV R20, R11 ;  /* 0x0000000b00147202 */ /* 0x000fce0000000f00 */
[----:B------:R-:W-:Y:S05]  /*0b80*/  WARPSYNC.COLLECTIVE R17, `(.L_x_396) ;  /* 0x0000000011087348 */ /* 0x000fea0003c00000 */
[----:B------:R0:W1:Y:S02]  /*0b90*/  SHFL.BFLY P2, R18, R20, R19, R22 ;  /* 0x0c00001314127389 */ /* 0x0000640000040016 */
[----:B01----:R-:W-:Y:S01]  /*0ba0*/  ENDCOLLECTIVE ;  /* 0x000000000000791b */ /* 0x003fe20003800000 */
.L_x_396:
[----:B------:R-:W-:Y:S01]  /*0bb0*/  HFMA2.MMA R19, -RZ, RZ, 0, 2.384185791015625e-07 ;  /* 0x00000004ff137435 */ /* 0x000fe200000001ff */
[----:B------:R-:W-:-:S05]  /*0bc0*/  MOV R12, R18 ;  /* 0x00000012000c7202 */ /* 0x000fca0000000f00 */
[----:B------:R-:W-:-:S04]  /*0bd0*/  FADD.FTZ R12, R11, R12 ;  /* 0x0000000c0b0c7221 */ /* 0x000fc80000010000 */
[----:B------:R-:W-:-:S07]  /*0be0*/  IMAD.MOV.U32 R20, RZ, RZ, R12 ;  /* 0x000000ffff147224 */ /* 0x000fce00078e000c */
[----:B------:R-:W-:Y:S05]  /*0bf0*/  WARPSYNC.COLLECTIVE R17, `(.L_x_397) ;  /* 0x0000000011087348 */ /* 0x000fea0003c00000 */
[----:B------:R0:W1:Y:S02]  /*0c00*/  SHFL.BFLY P2, R18, R20, R19, R22 ;  /* 0x0c00001314127389 */ /* 0x0000640000040016 */
[----:B01----:R-:W-:Y:S01]  /*0c10*/  ENDCOLLECTIVE ;  /* 0x000000000000791b */ /* 0x003fe20003800000 */
.L_x_397:
[----:B------:R-:W-:Y:S01]  /*0c20*/  IMAD.MOV.U32 R19, RZ, RZ, 0x8 ;  /* 0x00000008ff137424 */ /* 0x000fe200078e00ff */
[----:B------:R-:W-:-:S05]  /*0c30*/  MOV R13, R18 ;  /* 0x00000012000d7202 */ /* 0x000fca0000000f00 */
[----:B------:R-:W-:-:S05]  /*0c40*/  FADD.FTZ R13, R12, R13 ;  /* 0x0000000d0c0d7221 */ /* 0x000fca0000010000 */
[----:B------:R-:W-:-:S07]  /*0c50*/  MOV R20, R13 ;  /* 0x0000000d00147202 */ /* 0x000fce0000000f00 */
[----:B------:R-:W-:Y:S05]  /*0c60*/  WARPSYNC.COLLECTIVE R17, `(.L_x_398) ;  /* 0x0000000011087348 */ /* 0x000fea0003c00000 */
[----:B------:R0:W1:Y:S02]  /*0c70*/  SHFL.BFLY P2, R18, R20, R19, R22 ;  /* 0x0c00001314127389 */ /* 0x0000640000040016 */
[----:B01----:R-:W-:Y:S01]  /*0c80*/  ENDCOLLECTIVE ;  /* 0x000000000000791b */ /* 0x003fe20003800000 */
.L_x_398:
[----:B------:R-:W-:Y:S01]  /*0c90*/  HFMA2.MMA R19, -RZ, RZ, 0, 9.5367431640625e-07 ;  /* 0x00000010ff137435 */ /* 0x000fe200000001ff */
[----:B------:R-:W-:-:S05]  /*0ca0*/  MOV R10, R18 ;  /* 0x00000012000a7202 */ /* 0x000fca0000000f00 */
[----:B------:R-:W-:-:S05]  /*0cb0*/  FADD.FTZ R10, R13, R10 ;  /* 0x0000000a0d0a7221 */ /* 0x000fca0000010000 */
[----:B------:R-:W-:-:S07]  /*0cc0*/  MOV R20, R10 ;  /* 0x0000000a00147202 */ /* 0x000fce0000000f00 */
[----:B------:R-:W-:Y:S05]  /*0cd0*/  WARPSYNC.COLLECTIVE R17, `(.L_x_399) ;  /* 0x0000000011087348 */ /* 0x000fea0003c00000 */
[----:B------:R0:W1:Y:S02]  /*0ce0*/  SHFL.BFLY P2, R18, R20, R19, R22 ;  /* 0x0c00001314127389 */ /* 0x0000640000040016 */
[----:B01----:R-:W-:Y:S01]  /*0cf0*/  ENDCOLLECTIVE ;  /* 0x000000000000791b */ /* 0x003fe20003800000 */
.L_x_399:
[----:B------:R-:W-:Y:S01]  /*0d00*/  HFMA2.MMA R19, -RZ, RZ, 0, 5.9604644775390625e-08 ;  /* 0x00000001ff137435 */ /* 0x000fe200000001ff */
[----:B------:R-:W-:Y:S01]  /*0d10*/  MOV R20, R9 ;  /* 0x0000000900147202 */ /* 0x000fe20000000f00 */
[----:B------:R-:W-:-:S09]  /*0d20*/  IMAD.MOV.U32 R11, RZ, RZ, R18 ;  /* 0x000000ffff0b7224 */ /* 0x000fd200078e0012 */
[----:B------:R-:W-:Y:S05]  /*0d30*/  WARPSYNC.COLLECTIVE R17, `(.L_x_400) ;  /* 0x0000000011087348 */ /* 0x000fea0003c00000 */
[----:B------:R0:W1:Y:S02]  /*0d40*/  SHFL.BFLY P2, R18, R20, R19, R22 ;  /* 0x0c00001314127389 */ /* 0x0000640000040016 */
[----:B01----:R-:W-:Y:S01]  /*0d50*/  ENDCOLLECTIVE ;  /* 0x000000000000791b */ /* 0x003fe20003800000 */
.L_x_400:
[----:B------:R-:W-:Y:S01]  /*0d60*/  HFMA2.MMA R19, -RZ, RZ, 0, 1.1920928955078125e-07 ;  /* 0x00000002ff137435 */ /* 0x000fe200000001ff */
[----:B------:R-:W-:-:S05]  /*0d70*/  MOV R12, R18 ;  /* 0x00000012000c7202 */ /* 0x000fca0000000f00 */
[----:B------:R-:W-:-:S04]  /*0d80*/  FADD.FTZ R14, R9, R12 ;  /* 0x0000000c090e7221 */ /* 0x000fc80000010000 */
[----:B------:R-:W-:-:S07]  /*0d90*/  IMAD.MOV.U32 R20, RZ, RZ, R14 ;  /* 0x000000ffff147224 */ /* 0x000fce00078e000e */
[----:B------:R-:W-:Y:S05]  /*0da0*/  WARPSYNC.COLLECTIVE R17, `(.L_x_401) ;  /* 0x0000000011087348 */ /* 0x000fea0003c00000 */
[----:B------:R0:W1:Y:S02]  /*0db0*/  SHFL.BFLY P2, R18, R20, R19, R22 ;  /* 0x0c00001314127389 */ /* 0x0000640000040016 */
[----:B01----:R-:W-:Y:S01]  /*0dc0*/  ENDCOLLECTIVE ;  /* 0x000000000000791b */ /* 0x003fe20003800000 */
.L_x_401:
[----:B------:R-:W-:Y:S01]  /*0dd0*/  IMAD.MOV.U32 R19, RZ, RZ, 0x4 ;  /* 0x00000004ff137424 */ /* 0x000fe200078e00ff */
[----:B------:R-:W-:-:S05]  /*0de0*/  MOV R13, R18 ;  /* 0x00000012000d7202 */ /* 0x000fca0000000f00 */
[----:B------:R-:W-:-:S05]  /*0df0*/  FADD.FTZ R15, R14, R13 ;  /* 0x0000000d0e0f7221 */ /* 0x000fca0000010000 */
[----:B------:R-:W-:-:S07]  /*0e00*/  MOV R20, R15 ;  /* 0x0000000f00147202 */ /* 0x000fce0000000f00 */
[----:B------:R-:W-:Y:S05]  /*0e10*/  WARPSYNC.COLLECTIVE R17, `(.L_x_402) ;  /* 0x0000000011087348 */ /* 0x000fea0003c00000 */
[----:B------:R0:W1:Y:S02]  /*0e20*/  SHFL.BFLY P2, R18, R20, R19, R22 ;  /* 0x0c00001314127389 */ /* 0x0000640000040016 */
[----:B01----:R-:W-:Y:S01]  /*0e30*/  ENDCOLLECTIVE ;  /* 0x000000000000791b */ /* 0x003fe20003800000 */
.L_x_402:
[----:B------:R-:W-:Y:S01]  /*0e40*/  HFMA2.MMA R19, -RZ, RZ, 0, 4.76837158203125e-07 ;  /* 0x00000008ff137435 */ /* 0x000fe200000001ff */
[----:B------:R-:W-:-:S05]  /*0e50*/  MOV R16, R18 ;  /* 0x0000001200107202 */ /* 0x000fca0000000f00 */
[----:B------:R-:W-:-:S05]  /*0e60*/  FADD.FTZ R16, R15, R16 ;  /* 0x000000100f107221 */ /* 0x000fca0000010000 */
[----:B------:R-:W-:-:S07]  /*0e70*/  MOV R20, R16 ;  /* 0x0000001000147202 */ /* 0x000fce0000000f00 */
[----:B------:R-:W-:Y:S05]  /*0e80*/  WARPSYNC.COLLECTIVE R17, `(.L_x_403) ;  /* 0x0000000011087348 */ /* 0x000fea0003c00000 */
[----:B------:R0:W1:Y:S02]  /*0e90*/  SHFL.BFLY P2, R18, R20, R19, R22 ;  /* 0x0c00001314127389 */ /* 0x0000640000040016 */
[----:B01----:R-:W-:Y:S01]  /*0ea0*/  ENDCOLLECTIVE ;  /* 0x000000000000791b */ /* 0x003fe20003800000 */
.L_x_403:
[----:B------:R-:W-:Y:S01]  /*0eb0*/  HFMA2.MMA R19, -RZ, RZ, 0, 9.5367431640625e-07 ;  /* 0x00000010ff137435 */ /* 0x000fe200000001ff */
[----:B------:R-:W-:-:S04]  /*0ec0*/  IMAD.MOV.U32 R9, RZ, RZ, R18 ;  /* 0x000000ffff097224 */ /* 0x000fc800078e0012 */
[----:B------:R-:W-:-:S05]  /*0ed0*/  FADD.FTZ R9, R16, R9 ;  /* 0x0000000910097221 */ /* 0x000fca0000010000 */
[----:B------:R-:W-:-:S07]  /*0ee0*/  MOV R20, R9 ;  /* 0x0000000900147202 */ /* 0x000fce0000000f00 */
[----:B------:R-:W-:Y:S05]  /*0ef0*/  WARPSYNC.COLLECTIVE R17, `(.L_x_404) ;  /* 0x0000000011087348 */ /* 0x000fea0003c00000 */
[----:B------:R0:W1:Y:S02]  /*0f00*/  SHFL.BFLY P2, R18, R20, R19, R22 ;  /* 0x0c00001314127389 */ /* 0x0000640000040016 */
[----:B01----:R-:W-:Y:S01]  /*0f10*/  ENDCOLLECTIVE ;  /* 0x000000000000791b */ /* 0x003fe20003800000 */
.L_x_404:
[----:B------:R-:W-:Y:S01]  /*0f20*/  MOV R14, R18 ;  /* 0x00000012000e7202 */ /* 0x000fe20000000f00 */
[----:B------:R-:W-:Y:S06]  /*0f30*/  BRA `(.L_x_405) ;  /* 0xfffffff800907947 */ /* 0x000fec000383ffff */
.L_x_406:
        /* <DEDUP_REMOVED lines=12> */
.L_x_5392:


//--------------------- .text._ZN10layer_norm13ln_bwd_kernelINS_13Kernel_traitsIffffjLj49152ELj8ELj1ELj8ELj16ENS_18Kernel_traits_baseILj49152EffffjLj256EEEEEEEvNS_9BwdParamsE --------------------------
	.section	.text._ZN10layer_norm13ln_bwd_kernelINS_13Kernel_traitsIffffjLj49152ELj8ELj1ELj8ELj16ENS_18Kernel_traits_baseILj49152EffffjLj256EEEEEEEvNS_9BwdParamsE,"ax",@progbits
	.align	128
        .global         _ZN10layer_norm13ln_bwd_kernelINS_13Kernel_traitsIffffjLj49152ELj8ELj1ELj8ELj16ENS_18Kernel_traits_baseILj49152EffffjLj256EEEEEEEvNS_9BwdParamsE
        .type           _ZN10layer_norm13ln_bwd_kernelINS_13Kernel_traitsIffffjLj49152ELj8ELj1ELj8ELj16ENS_18Kernel_traits_baseILj49152EffffjLj256EEEEEEEvNS_9BwdParamsE,@function
        .size           _ZN10layer_norm13ln_bwd_kernelINS_13Kernel_traitsIffffjLj49152ELj8ELj1ELj8ELj16ENS_18Kernel_traits_baseILj49152EffffjLj256EEEEEEEvNS_9BwdParamsE,(.L_x_5393 - _ZN10layer_norm13ln_bwd_kernelINS_13Kernel_traitsIffffjLj49152ELj8ELj1ELj8ELj16ENS_18Kernel_traits_baseILj49152EffffjLj256EEEEEEEvNS_9BwdParamsE)
        .other          _ZN10layer_norm13ln_bwd_kernelINS_13Kernel_traitsIffffjLj49152ELj8ELj1ELj8ELj16ENS_18Kernel_traits_baseILj49152EffffjLj256EEEEEEEvNS_9BwdParamsE,@"STO_CUDA_ENTRY STV_DEFAULT"
_ZN10layer_norm13ln_bwd_kernelINS_13Kernel_traitsIffffjLj49152ELj8ELj1ELj8ELj16ENS_18Kernel_traits_baseILj49152EffffjLj256EEEEEEEvNS_9BwdParamsE:
.text._ZN10layer_norm13ln_bwd_kernelINS_13Kernel_traitsIffffjLj49152ELj8ELj1ELj8ELj16ENS_18Kernel_traits_baseILj49152EffffjLj256EEEEEEEvNS_9BwdParamsE:
        /* <DEDUP_REMOVED lines=15> */
[----:B------:R-:W-:Y:S01]  /*00f0*/  LOP3.LUT R0, R37, 0x700, R124, 0xe2, !PT ;  /* 0x0000070025007812 */ /* 0x000fe200078ee27c */
[----:B------:R-:W1:Y:S03]  /*0100*/  @P0 LDC.64 R28, c[0x0][0x248] ;  /* 0x00009200ff1c0b82 */ /* 0x000e660000000a00 */
[----:B------:R-:W-:-:S04]  /*0110*/  LOP3.LUT R125, R0, R125, RZ, 0xfc, !PT ;  /* 0x0000007d007d7212 */ /* 0x000fc800078efcff */
[C---:B------:R-:W-:Y:S01]  /*0120*/  @P0 IADD3 R37, R125.reuse, 0x800, RZ ;  /* 0x000008007d250810 */ /* 0x040fe20007ffe0ff */
[----:B------:R-:W4:Y:S01]  /*0130*/  @P0 LDC.64 R30, c[0x0][0x248] ;  /* 0x00009200ff1e0b82 */ /* 0x000f220000000a00 */
[C---:B------:R-:W-:Y:S02]  /*0140*/  @P0 IADD3 R39, R125.reuse, 0x1000, RZ ;  /* 0x000010007d270810 */ /* 0x040fe40007ffe0ff */
[----:B------:R-:W-:Y:S01]  /*0150*/  @P0 IADD3 R41, R125, 0x1800, RZ ;  /* 0x000018007d290810 */ /* 0x000fe20007ffe0ff */
[----:B--2---:R-:W-:Y:S01]  /*0160*/  @P0 IMAD.WIDE.U32 R2, R37, 0x10, R2 ;  /* 0x0000001025020825 */ /* 0x004fe200078e0002 */
[C---:B------:R-:W-:Y:S02]  /*0170*/  @P0 IADD3 R37, R125.reuse, 0x2000, RZ ;  /* 0x000020007d250810 */ /* 0x040fe40007ffe0ff */
[C---:B------:R-:W-:Y:S01]  /*0180*/  @P0 IADD3 R43, R125.reuse, 0x2800, RZ ;  /* 0x000028007d2b0810 */ /* 0x040fe20007ffe0ff */
[----:B------:R-:W2:Y:S01]  /*0190*/  @P0 LDC.64 R34, c[0x0][0x248] ;  /* 0x00009200ff220b82 */ /* 0x000ea20000000a00 */
[----:B---3--:R-:W-:Y:S01]  /*01a0*/  @P0 LEA R36, P1, R125, R44, 0x4 ;  /* 0x0000002c7d240211 */ /* 0x008fe200078220ff */
[----:B0-----:R-:W-:Y:S01]  /*01b0*/  @P0 IMAD.WIDE.U32 R32, R37, 0x10, R32 ;  /* 0x0000001025200825 */ /* 0x001fe200078e0020 */
[----:B------:R-:W-:Y:S01]  /*01c0*/  SHF.R.U32.HI R123, RZ, 0x3, R123 ;  /* 0x00000003ff7b7819 */ /* 0x000fe2000001167b */
[----:B------:R-:W5:Y:S01]  /*01d0*/  @P0 LDG.E.128 R24, desc[UR6][R2.64] ;  /* 0x0000000602180981 */ /* 0x000f62000c1e1d00 */
[----:B------:R-:W-:-:S02]  /*01e0*/  SHF.R.U32.HI R156, RZ, 0x8, R70 ;  /* 0x00000008ff9c7819 */ /* 0x000fc40000011646 */
[----:B------:R-:W-:Y:S01]  /*01f0*/  @P0 LEA.HI.X R37, R125, R45, RZ, 0x4, P1 ;  /* 0x0000002d7d250211 */ /* 0x000fe200008f24ff */
[----:B-1----:R-:W-:Y:S01]  /*0200*/  @P0 IMAD.WIDE.U32 R28, R39, 0x10, R28 ;  /* 0x00000010271c0825 */ /* 0x002fe200078e001c */
[----:B------:R-:W-:Y:S01]  /*0210*/  IADD3 R122, R123, R156, RZ ;  /* 0x0000009c7b7a7210 */ /* 0x000fe20007ffe0ff */
[----:B------:R-:W5:Y:S04]  /*0220*/  @P0 LDG.E.128 R12, desc[UR6][R32.64] ;  /* 0x00000006200c0981 */ /* 0x000f68000c1e1d00 */
[----:B------:R-:W5:Y:S01]  /*0230*/  @P0 LDG.E.128 R20, desc[UR6][R28.64] ;  /* 0x000000061c140981 */ /* 0x000f62000c1e1d00 */
[----:B----4-:R-:W-:-:S03]  /*0240*/  @P0 IMAD.WIDE.U32 R30, R41, 0x10, R30 ;  /* 0x00000010291e0825 */ /* 0x010fc600078e001e */
[----:B------:R-:W5:Y:S04]  /*0250*/  @P0 LDG.E.128 R8, desc[UR6][R36.64] ;  /* 0x0000000624080981 */ /* 0x000f68000c1e1d00 */
[----:B------:R-:W5:Y:S01]  /*0260*/  @P0 LDG.E.128 R16, desc[UR6][R30.64] ;  /* 0x000000061e100981 */ /* 0x000f62000c1e1d00 */
[----:B--2---:R-:W-:-:S05]  /*0270*/  @P0 IMAD.WIDE.U32 R34, R43, 0x10, R34 ;  /* 0x000000102b220825 */ /* 0x004fca00078e0022 */
[----:B------:R0:W5:Y:S01]  /*0280*/  @P0 LDG.E.128 R4, desc[UR6][R34.64] ;  /* 0x0000000622040981 */ /* 0x000162000c1e1d00 */
        /* <DEDUP_REMOVED lines=11> */
[----:B0-----:R-:W-:-:S02]  /*0340*/  CS2R R34, SRZ ;  /* 0x0000000000227805 */ /* 0x001fc4000001ff00 */
        /* <DEDUP_REMOVED lines=15> */
[----:B------:R-:W-:Y:S02]  /*0440*/  SHF.R.U32.HI R151, RZ, 0x5, R70 ;  /* 0x00000005ff977819 */ /* 0x000fe40000011646 */
[----:B------:R-:W-:Y:S01]  /*0450*/  SHF.L.U32 R156, R156, 0x3, RZ ;  /* 0x000000039c9c7819 */ /* 0x000fe200000006ff */
[----:B------:R-:W-:Y:S02]  /*0460*/  HFMA2.MMA R163, -RZ, RZ, 0, 5.9604644775390625e-08 ;  /* 0x00000001ffa37435 */ /* 0x000fe400000001ff */
[----:B------:R-:W-:Y:S01]  /*0470*/  HFMA2.MMA R148, -RZ, RZ, 0, 0 ;  /* 0x00000000ff947435 */ /* 0x000fe200000001ff */
[----:B------:R-:W-:Y:S02]  /*0480*/  SHF.L.U32 R154, R122, 0x3, RZ ;  /* 0x000000037a9a7819 */ /* 0x000fe400000006ff */
[----:B------:R-:W-:Y:S02]  /*0490*/  CS2R R152, SRZ ;  /* 0x0000000000987805 */ /* 0x000fe4000001ff00 */
[----:B------:R-:W-:-:S02]  /*04a0*/  CS2R R120, SRZ ;  /* 0x0000000000787805 */ /* 0x000fc4000001ff00 */
[----:B------:R-:W-:Y:S02]  /*04b0*/  CS2R R118, SRZ ;  /* 0x0000000000767805 */ /* 0x000fe4000001ff00 */
[----:B------:R-:W-:Y:S02]  /*04c0*/  CS2R R116, SRZ ;  /* 0x0000000000747805 */ /* 0x000fe4000001ff00 */
[----:B------:R-:W-:Y:S02]  /*04d0*/  CS2R R114, SRZ ;  /* 0x0000000000727805 */ /* 0x000fe4000001ff00 */
[----:B------:R-:W-:Y:S02]  /*04e0*/  CS2R R112, SRZ ;  /* 0x0000000000707805 */ /* 0x000fe4000001ff00 */
[----:B------:R-:W-:Y:S02]  /*04f0*/  CS2R R110, SRZ ;  /* 0x00000000006e7805 */ /* 0x000fe4000001ff00 */
[----:B------:R-:W-:-:S02]  /*0500*/  MOV R127, RZ ;  /* 0x000000ff007f7202 */ /* 0x000fc40000000f00 */
[----:B------:R-:W-:Y:S02]  /*0510*/  CS2R R128, SRZ ;  /* 0x0000000000807805 */ /* 0x000fe4000001ff00 */
[----:B------:R-:W-:Y:S02]  /*0520*/  CS2R R130, SRZ ;  /* 0x0000000000827805 */ /* 0x000fe4000001ff00 */
[----:B------:R-:W-:Y:S01]  /*0530*/  CS2R R132, SRZ ;  /* 0x0000000000847805 */ /* 0x000fe2000001ff00 */
[----:B0-----:R-:W-:Y:S01]  /*0540*/  IMAD.WIDE.U32 R2, R125, 0x10, R2 ;  /* 0x000000107d027825 */ /* 0x001fe200078e0002 */
[----:B------:R-:W-:Y:S02]  /*0550*/  CS2R R134, SRZ ;  /* 0x0000000000867805 */ /* 0x000fe4000001ff00 */
[----:B------:R-:W-:Y:S02]  /*0560*/  CS2R R136, SRZ ;  /* 0x0000000000887805 */ /* 0x000fe4000001ff00 */
[----:B------:R-:W-:-:S02]  /*0570*/  CS2R R138, SRZ ;  /* 0x00000000008a7805 */ /* 0x000fc4000001ff00 */
[----:B------:R-:W-:Y:S01]  /*0580*/  CS2R R140, SRZ ;  /* 0x00000000008c7805 */ /* 0x000fe2000001ff00 */
[----:B------:R-:W5:Y:S01]  /*0590*/  LDG.E.128 R28, desc[UR6][R2.64] ;  /* 0x00000006021c7981 */ /* 0x000f62000c1e1d00 */
[----:B------:R-:W-:Y:S02]  /*05a0*/  CS2R R142, SRZ ;  /* 0x00000000008e7805 */ /* 0x000fe4000001ff00 */
[----:B------:R-:W-:Y:S02]  /*05b0*/  CS2R R144, SRZ ;  /* 0x0000000000907805 */ /* 0x000fe4000001ff00 */
[----:B------:R-:W-:Y:S01]  /*05c0*/  CS2R R146, SRZ ;  /* 0x0000000000927805 */ /* 0x000fe2000001ff00 */
[----:B------:R-:W5:Y:S01]  /*05d0*/  LDG.E.128 R32, desc[UR6][R2.64+0x8000] ;  /* 0x0080000602207981 */ /* 0x000f62000c1e1d00 */
[----:B------:R-:W-:Y:S02]  /*05e0*/  CS2R R108, SRZ ;  /* 0x00000000006c7805 */ /* 0x000fe4000001ff00 */
[----:B------:R-:W-:-:S02]  /*05f0*/  CS2R R106, SRZ ;  /* 0x00000000006a7805 */ /* 0x000fc4000001ff00 */
[----:B------:R-:W-:Y:S01]  /*0600*/  CS2R R104, SRZ ;  /* 0x0000000000687805 */ /* 0x000fe2000001ff00 */
[----:B------:R-:W5:Y:S01]  /*0610*/  LDG.E.128 R36, desc[UR6][R2.64+0x10000] ;  /* 0x0100000602247981 */ /* 0x000f62000c1e1d00 */
[----:B------:R-:W-:Y:S02]  /*0620*/  CS2R R102, SRZ ;  /* 0x0000000000667805 */ /* 0x000fe4000001ff00 */
[----:B------:R-:W-:Y:S02]  /*0630*/  CS2R R100, SRZ ;  /* 0x0000000000647805 */ /* 0x000fe4000001ff00 */
[----:B------:R-:W-:Y:S01]  /*0640*/  MOV R150, RZ ;  /* 0x000000ff00967202 */ /* 0x000fe20000000f00 */
[----:B------:R-:W5:Y:S01]  /*0650*/  LDG.E.128 R40, desc[UR6][R2.64+0x18000] ;  /* 0x0180000602287981 */ /* 0x000f62000c1e1d00 */
[----:B------:R-:W-:Y:S02]  /*0660*/  LOP3.LUT R151, R151, 0x7, RZ, 0xc0, !PT ;  /* 0x0000000797977812 */ /* 0x000fe400078ec0ff */
[----:B------:R-:W-:Y:S01]  /*0670*/  IADD3 R149, R156, 0x8, RZ ;  /* 0x000000089c957810 */ /* 0x000fe20007ffe0ff */
[----:B------:R-:W5:Y:S04]  /*0680*/  LDG.E.128 R44, desc[UR6][R2.64+0x20000] ;  /* 0x02000006022c7981 */ /* 0x000f68000c1e1d00 */
[----:B------:R0:W5:Y:S02]  /*0690*/  LDG.E.128 R48, desc[UR6][R2.64+0x28000] ;  /* 0x0280000602307981 */ /* 0x000164000c1e1d00 */
[----:B0-----:R-:W-:-:S07]  /*06a0*/  CS2R R2, SRZ ;  /* 0x0000000000027805 */ /* 0x001fce000001ff00 */
.L_x_413:
[----:B------:R-:W-:Y:S01]  /*06b0*/  ULDC.64 UR4, c[0x0][0x228] ;  /* 0x00008a0000047ab9 */ /* 0x000fe20000000a00 */
[----:B------:R-:W-:Y:S01]  /*06c0*/  IMAD R161, R122, 0x3000, R125 ;  /* 0x000030007aa17824 */ /* 0x000fe200078e027d */
[----:B------:R-:W-:Y:S01]  /*06d0*/  ISETP.NE.U32.AND P0, PT, RZ, UR4, PT ;  /* 0x00000004ff007c0c */ /* 0x000fe2000bf05070 */
[----:B0-----:R-:W0:Y:S03]  /*06e0*/  LDC.64 R72, c[0x0][0x238] ;  /* 0x00008e00ff487b82 */ /* 0x001e260000000a00 */
[----:B------:R-:W-:Y:S02]  /*06f0*/  ISETP.NE.AND.EX P0, PT, RZ, UR5, PT, P0 ;  /* 0x00000005ff007c0c */ /* 0x000fe4000bf05300 */
[C---:B------:R-:W-:Y:S02]  /*0700*/  IADD3 R162, R161.reuse, 0x800, RZ ;  /* 0x00000800a1a27810 */ /* 0x040fe40007ffe0ff */
[C---:B------:R-:W-:Y:S01]  /*0710*/  IADD3 R160, R161.reuse, 0x1000, RZ ;  /* 0x00001000a1a07810 */ /* 0x040fe20007ffe0ff */
[----:B------:R-:W1:Y:S08]  /*0720*/  LDC.64 R74, c[0x0][0x268] ;  /* 0x00009a00ff4a7b82 */ /* 0x000e700000000a00 */
[C---:B------:R-:W-:Y:S01]  /*0730*/  @P0 LEA R76, P1, R161.reuse, UR4, 0x4 ;  /* 0x00000004a14c0c11 */ /* 0x040fe2000f8220ff */
[----:B------:R-:W2:Y:S03]  /*0740*/  @!P0 LDC.64 R54, c[0x0][0x220] ;  /* 0x00008800ff368b82 */ /* 0x000ea60000000a00 */
[----:B------:R-:W-:-:S02]  /*0750*/  @P0 LEA.HI.X R77, R161, UR5, RZ, 0x4, P1 ;  /* 0x00000005a14d0c11 */ /* 0x000fc400088f24ff */
[C---:B------:R-:W-:Y:S02]  /*0760*/  @P0 LEA R80, P1, R162.reuse, UR4, 0x4 ;  /* 0x00000004a2500c11 */ /* 0x040fe4000f8220ff */
[C---:B------:R-:W-:Y:S01]  /*0770*/  IADD3 R159, R161.reuse, 0x1800, RZ ;  /* 0x00001800a19f7810 */ /* 0x040fe20007ffe0ff */
[----:B------:R-:W3:Y:S01]  /*0780*/  @!P0 LDC.64 R56, c[0x0][0x220] ;  /* 0x00008800ff388b82 */ /* 0x000ee20000000a00 */
[----:B------:R-:W-:Y:S01]  /*0790*/  @P0 LEA.HI.X R81, R162, UR5, RZ, 0x4, P1 ;  /* 0x00000005a2510c11 */ /* 0x000fe200088f24ff */
[----:B------:R-:W4:Y:S01]  /*07a0*/  @P0 LDG.E.128 R76, desc[UR6][R76.64] ;  /* 0x000000064c4c0981 */ /* 0x000f22000c1e1d00 */
[C---:B------:R-:W-:Y:S02]  /*07b0*/  @P0 LEA R84, P1, R160.reuse, UR4, 0x4 ;  /* 0x00000004a0540c11 */ /* 0x040fe4000f8220ff */
[----:B------:R-:W-:Y:S02]  /*07c0*/  IADD3 R158, R161, 0x2000, RZ ;  /* 0x00002000a19e7810 */ /* 0x000fe40007ffe0ff */
[----:B------:R-:W-:Y:S01]  /*07d0*/  @P0 LEA.HI.X R85, R160, UR5, RZ, 0x4, P1 ;  /* 0x00000005a0550c11 */ /* 0x000fe200088f24ff */
[----:B------:R-:W4:Y:S01]  /*07e0*/  @P0 LDG.E.128 R80, desc[UR6][R80.64] ;  /* 0x0000000650500981 */ /* 0x000f22000c1e1d00 */
[----:B------:R-:W-:Y:S01]  /*07f0*/  @P0 LEA R88, P1, R159, UR4, 0x4 ;  /* 0x000000049f580c11 */ /* 0x000fe2000f8220ff */
[----:B------:R-:W0:Y:S01]  /*0800*/  @!P0 LDC.64 R52, c[0x0][0x230] ;  /* 0x00008c00ff348b82 */ /* 0x000e220000000a00 */
[----:B------:R-:W-:-:S02]  /*0810*/  IADD3 R157, R161, 0x2800, RZ ;  /* 0x00002800a19d7810 */ /* 0x000fc40007ffe0ff */
[----:B------:R-:W-:Y:S01]  /*0820*/  @P0 LEA.HI.X R89, R159, UR5, RZ, 0x4, P1 ;  /* 0x000000059f590c11 */ /* 0x000fe200088f24ff */
[----:B------:R-:W4:Y:S01]  /*0830*/  @P0 LDG.E.128 R84, desc[UR6][R84.64] ;  /* 0x0000000654540981 */ /* 0x000f22000c1e1d00 */
[----:B------:R-:W-:-:S03]  /*0840*/  @P0 LEA R92, P1, R158, UR4, 0x4 ;  /* 0x000000049e5c0c11 */ /* 0x000fc6000f8220ff */
[----:B------:R-:W1:Y:S01]  /*0850*/  @!P0 LDC.64 R58, c[0x0][0x220] ;  /* 0x00008800ff3a8b82 */ /* 0x000e620000000a00 */
[----:B------:R-:W-:Y:S01]  /*0860*/  @P0 LEA.HI.X R93, R158, UR5, RZ, 0x4, P1 ;  /* 0x000000059e5d0c11 */ /* 0x000fe200088f24ff */
[----:B------:R-:W4:Y:S01]  /*0870*/  @P0 LDG.E.128 R88, desc[UR6][R88.64] ;  /* 0x0000000658580981 */ /* 0x000f22000c1e1d00 */
[----:B------:R-:W-:-:S04]  /*0880*/  @P0 LEA R96, P1, R157, UR4, 0x4 ;  /* 0x000000049d600c11 */ /* 0x000fc8000f8220ff */
[----:B------:R-:W-:Y:S01]  /*0890*/  @P0 LEA.HI.X R97, R157, UR5, RZ, 0x4, P1 ;  /* 0x000000059d610c11 */ /* 0x000fe200088f24ff */
[----:B------:R-:W4:Y:S01]  /*08a0*/  @P0 LDG.E.128 R92, desc[UR6][R92.64] ;  /* 0x000000065c5c0981 */ /* 0x000f22000c1e1d00 */
[----:B------:R-:W1:Y:S04]  /*08b0*/  @!P0 LDC.64 R60, c[0x0][0x220] ;  /* 0x00008800ff3c8b82 */ /* 0x000e680000000a00 */
[----:B------:R-:W4:Y:S01]  /*08c0*/  @P0 LDG.E.128 R96, desc[UR6][R96.64] ;  /* 0x0000000660600981 */ /* 0x000f22000c1e1d00 */
[C---:B--2---:R-:W-:Y:S02]  /*08d0*/  @!P0 LEA R54, P1, R161.reuse, R54, 0x4 ;  /* 0x00000036a1368211 */ /* 0x044fe400078220ff */
[----:B------:R-:W-:Y:S01]  /*08e0*/  @P0 MOV R0, RZ ;  /* 0x000000ff00000202 */ /* 0x000fe20000000f00 */
[----:B------:R-:W2:Y:S01]  /*08f0*/  @!P0 LDC.64 R62, c[0x0][0x220] ;  /* 0x00008800ff3e8b82 */ /* 0x000ea20000000a00 */
[----:B------:R-:W-:Y:S01]  /*0900*/  @!P0 LEA.HI.X R55, R161, R55, RZ, 0x4, P1 ;  /* 0x00000037a1378211 */ /* 0x000fe200008f24ff */
[----:B0-----:R-:W-:Y:S01]  /*0910*/  @!P0 IMAD.WIDE R52, R122, 0x4, R52 ;  /* 0x000000047a348825 */ /* 0x001fe200078e0234 */
[----:B---3--:R-:W-:-:S05]  /*0920*/  @!P0 LEA R56, P1, R162, R56, 0x4 ;  /* 0x00000038a2388211 */ /* 0x008fca00078220ff */
[----:B------:R-:W0:Y:S01]  /*0930*/  @!P0 LDC.64 R66, c[0x0][0x220] ;  /* 0x00008800ff428b82 */ /* 0x000e220000000a00 */
[----:B------:R-:W-:Y:S01]  /*0940*/  @!P0 LEA.HI.X R57, R162, R57, RZ, 0x4, P1 ;  /* 0x00000039a2398211 */ /* 0x000fe200008f24ff */
[----:B------:R3:W4:Y:S01]  /*0950*/  @!P0 LDG.E R0, desc[UR6][R52.64] ;  /* 0x0000000634008981 */ /* 0x000722000c1e1900 */
[----:B-1----:R-:W-:-:S04]  /*0960*/  @!P0 LEA R58, P1, R160, R58, 0x4 ;  /* 0x0000003aa03a8211 */ /* 0x002fc800078220ff */
[----:B------:R-:W-:Y:S02]  /*0970*/  @!P0 LEA.HI.X R59, R160, R59, RZ, 0x4, P1 ;  /* 0x0000003ba03b8211 */ /* 0x000fe400008f24ff */
[----:B------:R-:W-:-:S04]  /*0980*/  @!P0 LEA R60, P1, R159, R60, 0x4 ;  /* 0x0000003c9f3c8211 */ /* 0x000fc800078220ff */
[----:B------:R-:W-:Y:S02]  /*0990*/  @!P0 LEA.HI.X R61, R159, R61, RZ, 0x4, P1 ;  /* 0x0000003d9f3d8211 */ /* 0x000fe400008f24ff */
[----:B--2---:R-:W-:-:S04]  /*09a0*/  @!P0 LEA R62, P1, R158, R62, 0x4 ;  /* 0x0000003e9e3e8211 */ /* 0x004fc800078220ff */
[----:B------:R-:W-:Y:S02]  /*09b0*/  @!P0 LEA.HI.X R63, R158, R63, RZ, 0x4, P1 ;  /* 0x0000003f9e3f8211 */ /* 0x000fe400008f24ff */
[----:B0-----:R-:W-:-:S04]  /*09c0*/  @!P0 LEA R66, P1, R157, R66, 0x4 ;  /* 0x000000429d428211 */ /* 0x001fc800078220ff */
[----:B------:R-:W-:Y:S01]  /*09d0*/  @!P0 LEA.HI.X R67, R157, R67, RZ, 0x4, P1 ;  /* 0x000000439d438211 */ /* 0x000fe200008f24ff */
[----:B------:R-:W-:-:S04]  /*09e0*/  IMAD.WIDE R72, R122, 0x4, R72 ;  /* 0x000000047a487825 */ /* 0x000fc800078e0248 */
[--C-:B---3--:R-:W-:Y:S01]  /*09f0*/  IMAD.WIDE.U32 R52, R161, 0x10, R74.reuse ;  /* 0x00000010a1347825 */ /* 0x108fe200078e004a */
[----:B------:R0:W2:Y:S03]  /*0a00*/  LDG.E R155, desc[UR6][R72.64] ;  /* 0x00000006489b7981 */ /* 0x0000a6000c1e1900 */
[----:B------:R-:W-:-:S04]  /*0a10*/  IMAD.WIDE.U32 R64, R159, 0x10, R74 ;  /* 0x000000109f407825 */ /* 0x000fc800078e004a */
[----:B------:R-:W-:-:S06]  /*0a20*/  IMAD.WIDE.U32 R68, R158, 0x10, R74 ;  /* 0x000000109e447825 */ /* 0x000fcc00078e004a */
[----:B------:R-:W3:Y:S01]  /*0a30*/  LDG.E.128 R68, desc[UR6][R68.64] ;  /* 0x0000000644447981 */ /* 0x000ee2000c1e1d00 */
[----:B0-----:R-:W-:-:S03]  /*0a40*/  IMAD.WIDE.U32 R72, R157, 0x10, R74 ;  /* 0x000000109d487825 */ /* 0x001fc600078e004a */
[----:B------:R-:W2:Y:S04]  /*0a50*/  @!P0 LDG.E.128 R76, desc[UR6][R54.64] ;  /* 0x00000006364c8981 */ /* 0x000ea8000c1e1d00 */
[----:B------:R0:W3:Y:S04]  /*0a60*/  @!P0 LDG.E.128 R80, desc[UR6][R56.64] ;  /* 0x0000000638508981 */ /* 0x0000e8000c1e1d00 */
[----:B------:R-:W3:Y:S04]  /*0a70*/  LDG.E.128 R52, desc[UR6][R52.64] ;  /* 0x0000000634347981 */ /* 0x000ee8000c1e1d00 */
[----:B------:R-:W3:Y:S04]  /*0a80*/  @!P0 LDG.E.128 R84, desc[UR6][R58.64] ;  /* 0x000000063a548981 */ /* 0x000ee8000c1e1d00 */
[----:B------:R1:W3:Y:S04]  /*0a90*/  @!P0 LDG.E.128 R88, desc[UR6][R60.64] ;  /* 0x000000063c588981 */ /* 0x0002e8000c1e1d00 */
[----:B------:R-:W3:Y:S04]  /*0aa0*/  @!P0 LDG.E.128 R92, desc[UR6][R62.64] ;  /* 0x000000063e5c8981 */ /* 0x000ee8000c1e1d00 */
[----:B------:R-:W3:Y:S01]  /*0ab0*/  @!P0 LDG.E.128 R96, desc[UR6][R66.64] ;  /* 0x0000000642608981 */ /* 0x000ee2000c1e1d00 */
[----:B0-----:R-:W-:-:S06]  /*0ac0*/  IMAD.WIDE.U32 R56, R162, 0x10, R74 ;  /* 0x00000010a2387825 */ /* 0x001fcc00078e004a */
[----:B------:R-:W3:Y:S01]  /*0ad0*/  LDG.E.128 R56, desc[UR6][R56.64] ;  /* 0x0000000638387981 */ /* 0x000ee2000c1e1d00 */
[----:B-1----:R-:W-:-:S03]  /*0ae0*/  IMAD.WIDE.U32 R60, R160, 0x10, R74 ;  /* 0x00000010a03c7825 */ /* 0x002fc600078e004a */
[----:B------:R-:W3:Y:S04]  /*0af0*/  LDG.E.128 R64, desc[UR6][R64.64] ;  /* 0x0000000640407981 */ /* 0x000ee8000c1e1d00 */
[----:B------:R-:W3:Y:S04]  /*0b00*/  LDG.E.128 R60, desc[UR6][R60.64] ;  /* 0x000000063c3c7981 */ /* 0x000ee8000c1e1d00 */
[----:B------:R-:W3:Y:S01]  /*0b10*/  LDG.E.128 R72, desc[UR6][R72.64] ;  /* 0x0000000648487981 */ /* 0x000ee2000c1e1d00 */
[----:B-----5:R-:W0:Y:S08]  /*0b20*/  @P0 MUFU.RCP R172, R28 ;  /* 0x0000001c00ac0308 */ /* 0x020e300000001000 */
[----:B------:R-:W1:Y:S08]  /*0b30*/  @P0 MUFU.RCP R174, R30 ;  /* 0x0000001e00ae0308 */ /* 0x000e700000001000 */
[----:B------:R-:W1:Y:S01]  /*0b40*/  @P0 MUFU.RCP R176, R31 ;  /* 0x0000001f00b00308 */ /* 0x000e620000001000 */
[----:B------:R-:W-:-:S07]  /*0b50*/  LOP3.LUT P1, RZ, R163, 0xff, RZ, 0xc0, !PT ;  /* 0x000000ffa3ff7812 */ /* 0x000fce000782c0ff */
[----:B------:R-:W3:Y:S08]  /*0b60*/  @P0 MUFU.RCP R169, R29 ;  /* 0x0000001d00a90308 */ /* 0x000ef00000001000 */
        /* <DEDUP_REMOVED lines=19> */
[----:B------:R-:W3:Y:S01]  /*0ca0*/  @P0 MUFU.RCP R210, R47 ;  /* 0x0000002f00d20308 */ /* 0x000ee20000001000 */
[----:B----4-:R-:W-:Y:S01]  /*0cb0*/  @P0 FADD.FTZ R163, -R8, R76 ;  /* 0x0000004c08a30221 */ /* 0x010fe20000010100 */
[----:B------:R-:W-:Y:S01]  /*0cc0*/  @P0 FADD.FTZ R165, -R10, R78 ;  /* 0x0000004e0aa50221 */ /* 0x000fe20000010100 */
[----:B------:R-:W-:Y:S01]  /*0cd0*/  @P0 FADD.FTZ R167, -R11, R79 ;  /* 0x0000004f0ba70221 */ /* 0x000fe20000010100 */
[----:B--2---:R-:W-:Y:S01]  /*0ce0*/  @!P0 FADD.FTZ R164, R76, -R0 ;  /* 0x800000004ca48221 */ /* 0x004fe20000010000 */
[----:B------:R-:W-:Y:S01]  /*0cf0*/  @P0 FADD.FTZ R76, -R9, R77 ;  /* 0x0000004d094c0221 */ /* 0x000fe20000010100 */
[--C-:B------:R-:W-:Y:S01]  /*0d00*/  @!P0 FADD.FTZ R166, R77, -R0.reuse ;  /* 0x800000004da68221 */ /* 0x100fe20000010000 */
[--C-:B------:R-:W-:Y:S01]  /*0d10*/  @!P0 FADD.FTZ R168, R78, -R0.reuse ;  /* 0x800000004ea88221 */ /* 0x100fe20000010000 */
[----:B------:R-:W-:Y:S01]  /*0d20*/  @!P0 FADD.FTZ R170, R79, -R0 ;  /* 0x800000004faa8221 */ /* 0x000fe20000010000 */
[----:B0-----:R-:W-:Y:S01]  /*0d30*/  @P0 FMUL.FTZ R77, R163, R172 ;  /* 0x000000aca34d0220 */ /* 0x001fe20000410000 */
[----:B-1----:R-:W-:Y:S01]  /*0d40*/  @P0 FMUL.FTZ R78, R165, R174 ;  /* 0x000000aea54e0220 */ /* 0x002fe20000410000 */
[----:B------:R-:W-:Y:S01]  /*0d50*/  @P0 FMUL.FTZ R79, R167, R176 ;  /* 0x000000b0a74f0220 */ /* 0x000fe20000410000 */
[----:B------:R-:W-:Y:S01]  /*0d60*/  @P0 FADD.FTZ R163, -R24, R80 ;  /* 0x0000005018a30221 */ /* 0x000fe20000010100 */
[----:B------:R-:W-:Y:S01]  /*0d70*/  @P0 FADD.FTZ R165, -R25, R81 ;  /* 0x0000005119a50221 */ /* 0x000fe20000010100 */
[----:B------:R-:W-:Y:S01]  /*0d80*/  @P0 FADD.FTZ R167, -R26, R82 ;  /* 0x000000521aa70221 */ /* 0x000fe20000010100 */
[--C-:B---3--:R-:W-:Y:S01]  /*0d90*/  @!P0 FADD.FTZ R172, R80, -R0.reuse ;  /* 0x8000000050ac8221 */ /* 0x108fe20000010000 */
[--C-:B------:R-:W-:Y:S01]  /*0da0*/  @!P0 FADD.FTZ R174, R81, -R0.reuse ;  /* 0x8000000051ae8221 */ /* 0x100fe20000010000 */
[----:B------:R-:W-:Y:S01]  /*0db0*/  @!P0 FADD.FTZ R176, R82, -R0 ;  /* 0x8000000052b08221 */ /* 0x000fe20000010000 */
[----:B------:R-:W-:Y:S01]  /*0dc0*/  @P0 FMUL.FTZ R76, R76, R169 ;  /* 0x000000a94c4c0220 */ /* 0x000fe20000410000 */
[----:B------:R-:W-:Y:S01]  /*0dd0*/  @P0 FMUL.FTZ R80, R163, R180 ;  /* 0x000000b4a3500220 */ /* 0x000fe20000410000 */
[----:B------:R-:W-:Y:S01]  /*0de0*/  @P0 FMUL.FTZ R81, R165, R182 ;  /* 0x000000b6a5510220 */ /* 0x000fe20000410000 */
[----:B------:R-:W-:Y:S01]  /*0df0*/  @P0 FMUL.FTZ R82, R167, R184 ;  /* 0x000000b8a7520220 */ /* 0x000fe20000410000 */
[----:B------:R-:W-:Y:S01]  /*0e00*/  @P0 FADD.FTZ R169, -R27, R83 ;  /* 0x000000531ba90221 */ /* 0x000fe20000010100 */
[----:B------:R-:W-:Y:S01]  /*0e10*/  @P0 FADD.FTZ R163, -R20, R84 ;  /* 0x0000005414a30221 */ /* 0x000fe20000010100 */
[----:B------:R-:W-:Y:S01]  /*0e20*/  @P0 FADD.FTZ R165, -R21, R85 ;  /* 0x0000005515a50221 */ /* 0x000fe20000010100 */
[----:B------:R-:W-:Y:S01]  /*0e30*/  @P0 FADD.FTZ R167, -R22, R86 ;  /* 0x0000005616a70221 */ /* 0x000fe20000010100 */
[--C-:B------:R-:W-:Y:S01]  /*0e40*/  @!P0 FADD.FTZ R178, R83, -R0.reuse ;  /* 0x8000000053b28221 */ /* 0x100fe20000010000 */
[--C-:B------:R-:W-:Y:S01]  /*0e50*/  @!P0 FADD.FTZ R180, R84, -R0.reuse ;  /* 0x8000000054b48221 */ /* 0x100fe20000010000 */
        /* <DEDUP_REMOVED lines=25> */
[--C-:B------:R-:W-:Y:S01]  /*0ff0*/  @!P0 FADD.FTZ R200, R94, -R0.reuse ;  /* 0x800000005ec88221 */ /* 0x100fe20000010000 */
[----:B------:R-:W-:Y:S01]  /*1000*/  @P0 FMUL.FTZ R91, R169, R202 ;  /* 0x000000caa95b0220 */ /* 0x000fe20000410000 */
[----:B------:R-:W-:Y:S01]  /*1010*/  @P0 FMUL.FTZ R92, R163, R204 ;  /* 0x000000cca35c0220 */ /* 0x000fe20000410000 */
[----:B------:R-:W-:Y:S01]  /*1020*/  @P0 FMUL.FTZ R93, R165, R206 ;  /* 0x000000cea55d0220 */ /* 0x000fe20000410000 */
[----:B------:R-:W-:Y:S01]  /*1030*/  @P0 FMUL.FTZ R94, R167, R208 ;  /* 0x000000d0a75e0220 */ /* 0x000fe20000410000 */
[----:B------:R-:W-:Y:S01]  /*1040*/  @!P0 FADD.FTZ R202, R95, -R0 ;  /* 0x800000005fca8221 */ /* 0x000fe20000010000 */
[----:B------:R-:W-:Y:S01]  /*1050*/  @!P0 FADD.FTZ R204, R96, -R0 ;  /* 0x8000000060cc8221 */ /* 0x000fe20000010000 */
[----:B------:R-:W-:Y:S01]  /*1060*/  @!P0 FADD.FTZ R206, R97, -R0 ;  /* 0x8000000061ce8221 */ /* 0x000fe20000010000 */
[----:B------:R-:W-:Y:S01]  /*1070*/  @!P0 FADD.FTZ R208, R98, -R0 ;  /* 0x8000000062d08221 */ /* 0x000fe20000010000 */
[----:B------:R-:W-:Y:S01]  /*1080*/  @!P0 FADD.FTZ R0, R99, -R0 ;  /* 0x8000000063008221 */ /* 0x000fe20000010000 */
[----:B------:R-:W-:Y:S01]  /*1090*/  @P0 FADD.FTZ R99, -R7, R99 ;  /* 0x0000006307630221 */ /* 0x000fe20000010100 */
[----:B------:R-:W-:Y:S01]  /*10a0*/  @P0 FADD.FTZ R163, -R4, R96 ;  /* 0x0000006004a30221 */ /* 0x000fe20000010100 */
[----:B------:R-:W-:-:S02]  /*10b0*/  @!P0 FMUL.FTZ R77, R155, R164 ;  /* 0x000000a49b4d8220 */ /* 0x000fc40000410000 */
[----:B------:R-:W-:Y:S01]  /*10c0*/  @P0 FMUL.FTZ R99, R99, R218 ;  /* 0x000000da63630220 */ /* 0x000fe20000410000 */
[----:B------:R-:W-:Y:S01]  /*10d0*/  @!P0 FMUL.FTZ R99, R155, R0 ;  /* 0x000000009b638220 */ /* 0x000fe20000410000 */
[----:B------:R-:W-:Y:S01]  /*10e0*/  FMUL.FTZ R0, R28, R52 ;  /* 0x000000341c007220 */ /* 0x000fe20000410000 */
[----:B------:R-:W-:Y:S01]  /*10f0*/  @P0 FADD.FTZ R165, -R5, R97 ;  /* 0x0000006105a50221 */ /* 0x000fe20000010100 */
[----:B------:R-:W-:Y:S01]  /*1100*/  @P0 FMUL.FTZ R96, R163, R212 ;  /* 0x000000d4a3600220 */ /* 0x000fe20000410000 */
[C---:B------:R-:W-:Y:S01]  /*1110*/  FADD.FTZ R147, R52.reuse, R147 ;  /* 0x0000009334937221 */ /* 0x040fe20000010000 */
[----:B------:R-:W-:Y:S01]  /*1120*/  FFMA.FTZ R153, R52, R77, R153 ;  /* 0x0000004d34997223 */ /* 0x000fe20000010099 */
[----:B------:R-:W-:Y:S01]  /*1130*/  FMUL.FTZ R163, R29, R53 ;  /* 0x000000351da37220 */ /* 0x000fe20000410000 */
[----:B------:R-:W-:Y:S01]  /*1140*/  FADD.FTZ R52, RZ, R0 ;  /* 0x00000000ff347221 */ /* 0x000fe20000010000 */
[----:B------:R-:W-:Y:S01]  /*1150*/  @P0 FMUL.FTZ R97, R165, R214 ;  /* 0x000000d6a5610220 */ /* 0x000fe20000410000 */
[----:B------:R-:W-:Y:S01]  /*1160*/  @!P0 FMUL.FTZ R76, R155, R166 ;  /* 0x000000a69b4c8220 */ /* 0x000fe20000410000 */
[----:B------:R-:W-:Y:S01]  /*1170*/  FMUL.FTZ R165, R30, R54 ;  /* 0x000000361ea57220 */ /* 0x000fe20000410000 */
[----:B------:R-:W-:Y:S01]  /*1180*/  FADD.FTZ R52, R52, R163 ;  /* 0x000000a334347221 */ /* 0x000fe20000010000 */
[C---:B------:R-:W-:Y:S01]  /*1190*/  FADD.FTZ R148, R53.reuse, R148 ;  /* 0x0000009435947221 */ /* 0x040fe20000010000 */
[----:B------:R-:W-:-:S02]  /*11a0*/  FFMA.FTZ R150, R53, R76, R150 ;  /* 0x0000004c35967223 */ /* 0x000fc40000010096 */
[----:B------:R-:W-:Y:S01]  /*11b0*/  FADD.FTZ R53, R52, R165 ;  /* 0x000000a534357221 */ /* 0x000fe20000010000 */
[----:B------:R-:W-:Y:S01]  /*11c0*/  FFMA.FTZ R52, R0, R77, RZ ;  /* 0x0000004d00347223 */ /* 0x000fe200000100ff */
[----:B------:R-:W-:Y:S01]  /*11d0*/  @!P0 FMUL.FTZ R78, R155, R168 ;  /* 0x000000a89b4e8220 */ /* 0x000fe20000410000 */
[----:B------:R-:W-:Y:S02]  /*11e0*/  FMUL.FTZ R164, R31, R55 ;  /* 0x000000371fa47220 */ /* 0x000fe40000410000 */
[----:B------:R-:W-:Y:S01]  /*11f0*/  FFMA.FTZ R52, R163, R76, R52 ;  /* 0x0000004ca3347223 */ /* 0x000fe20000010034 */
[----:B------:R-:W-:Y:S01]  /*1200*/  @P0 FADD.FTZ R167, -R6, R98 ;  /* 0x0000006206a70221 */ /* 0x000fe20000010100 */
[C---:B------:R-:W-:Y:S01]  /*1210*/  FADD.FTZ R143, R54.reuse, R143 ;  /* 0x0000008f368f7221 */ /* 0x040fe20000010000 */
[----:B------:R-:W-:Y:S01]  /*1220*/  FFMA.FTZ R145, R54, R78, R145 ;  /* 0x0000004e36917223 */ /* 0x000fe20000010091 */
[----:B------:R-:W-:Y:S01]  /*1230*/  FADD.FTZ R54, R53, R164 ;  /* 0x000000a435367221 */ /* 0x000fe20000010000 */
[----:B------:R-:W-:Y:S01]  /*1240*/  @!P0 FMUL.FTZ R79, R155, R170 ;  /* 0x000000aa9b4f8220 */ /* 0x000fe20000410000 */
[----:B------:R-:W-:Y:S01]  /*1250*/  FFMA.FTZ R53, R165, R78, R52 ;  /* 0x0000004ea5357223 */ /* 0x000fe20000010034 */
[----:B------:R-:W-:Y:S01]  /*1260*/  @P0 FMUL.FTZ R98, R167, R216 ;  /* 0x000000d8a7620220 */ /* 0x000fe20000410000 */
[----:B------:R-:W-:Y:S01]  /*1270*/  FMUL.FTZ R167, R32, R56 ;  /* 0x0000003820a77220 */ /* 0x000fe20000410000 */
[----:B------:R-:W-:Y:S01]  /*1280*/  @!P0 FMUL.FTZ R80, R155, R172 ;  /* 0x000000ac9b508220 */ /* 0x000fe20000410000 */
[-C--:B------:R-:W-:Y:S01]  /*1290*/  FFMA.FTZ R52, R164, R79.reuse, R53 ;  /* 0x0000004fa4347223 */ /* 0x080fe20000010035 */
[----:B------:R-:W-:Y:S01]  /*12a0*/  @P0 FADD.FTZ R169, -R15, R95 ;  /* 0x0000005f0fa90221 */ /* 0x000fe20000010100 */
[C---:B------:R-:W-:Y:S01]  /*12b0*/  FADD.FTZ R144, R55.reuse, R144 ;  /* 0x0000009037907221 */ /* 0x040fe20000010000 */
[----:B------:R-:W-:Y:S01]  /*12c0*/  FFMA.FTZ R146, R55, R79, R146 ;  /* 0x0000004f37927223 */ /* 0x000fe20000010092 */
[----:B------:R-:W-:Y:S01]  /*12d0*/  FMUL.FTZ R166, R33, R57 ;  /* 0x0000003921a67220 */ /* 0x000fe20000410000 */
[----:B------:R-:W-:Y:S01]  /*12e0*/  FADD.FTZ R55, R54, R167 ;  /* 0x000000a736377221 */ /* 0x000fe20000010000 */
[----:B------:R-:W-:Y:S01]  /*12f0*/  @!P0 FMUL.FTZ R81, R155, R174 ;  /* 0x000000ae9b518220 */ /* 0x000fe20000410000 */
[----:B------:R-:W-:Y:S01]  /*1300*/  FFMA.FTZ R53, R167, R80, R52 ;  /* 0x00000050a7357223 */ /* 0x000fe20000010034 */
[----:B------:R-:W-:Y:S01]  /*1310*/  @P0 FMUL.FTZ R95, R169, R210 ;  /* 0x000000d2a95f0220 */ /* 0x000fe20000410000 */
        /* <DEDUP_REMOVED lines=58> */
[C---:B------:R-:W-:Y:S01]  /*16c0*/  @!P0 FMUL.FTZ R96, R155.reuse, R204 ;  /* 0x000000cc9b608220 */ /* 0x040fe20000410000 */
[----:B------:R-:W-:Y:S01]  /*16d0*/  FFMA.FTZ R54, R180, R95, R55 ;  /* 0x0000005fb4367223 */ /* 0x000fe20000010037 */
[----:B------:R-:W-:Y:S01]  /*16e0*/  @!P0 FMUL.FTZ R97, R155, R206 ;  /* 0x000000ce9b618220 */ /* 0x000fe20000410000 */
[----:B------:R-:W-:Y:S01]  /*16f0*/  FMUL.FTZ R182, R49, R73 ;  /* 0x0000004931b67220 */ /* 0x000fe20000410000 */
[----:B------:R-:W-:Y:S01]  /*1700*/  FADD.FTZ R53, R52, R183 ;  /* 0x000000b734357221 */ /* 0x000fe20000010000 */
[----:B------:R-:W-:Y:S01]  /*1710*/  FFMA.FTZ R55, R183, R96, R54 ;  /* 0x00000060b7377223 */ /* 0x000fe20000010036 */
[C---:B------:R-:W-:Y:S01]  /*1720*/  FADD.FTZ R118, R73.reuse, R118 ;  /* 0x0000007649767221 */ /* 0x040fe20000010000 */
[-C--:B------:R-:W-:Y:S01]  /*1730*/  FFMA.FTZ R106, R73, R97.reuse, R106 ;  /* 0x00000061496a7223 */ /* 0x080fe2000001006a */
        /* <DEDUP_REMOVED lines=8> */
[----:B------:R-:W-:Y:S01]  /*17c0*/  UMOV UR4, 0xffffffff ;  /* 0xffffffff00047882 */ /* 0x000fe20000000000 */
[-C--:B------:R-:W-:Y:S01]  /*17d0*/  FFMA.FTZ R55, R73, R98.reuse, R54 ;  /* 0x0000006249377223 */ /* 0x080fe20000010036 */
[C---:B------:R-:W-:Y:S01]  /*17e0*/  FADD.FTZ R121, R74.reuse, R121 ;  /* 0x000000794a797221 */ /* 0x040fe20000010000 */
        /* <DEDUP_REMOVED lines=57> */
.L_x_424:
[----:B------:R-:W-:Y:S01]  /*1b80*/  ISETP.NE.AND P2, PT, R124, RZ, PT ;  /* 0x000000ff7c00720c */ /* 0x000fe20003f45270 */
[----:B------:R-:W3:Y:S01]  /*1b90*/  LDC R71, c[0x0][0x210] ;  /* 0x00008400ff477b82 */ /* 0x000ee20000000800 */
[----:B------:R-:W-:Y:S01]  /*1ba0*/  LOP3.LUT P0, RZ, R151, R124, RZ, 0xfc, !PT ;  /* 0x0000007c97ff7212 */ /* 0x000fe2000780fcff */
[----:B------:R-:W4:Y:S01]  /*1bb0*/  S2R R70, SR_TID.X ;  /* 0x0000000000467919 */ /* 0x000f220000002100 */
[----:B------:R-:W-:Y:S01]  /*1bc0*/  LOP3.LUT R186, R152, 0x1, RZ, 0xc0, !PT ;  /* 0x0000000198ba7812 */ /* 0x000fe200078ec0ff */
[----:B01----:R-:W-:Y:S01]  /*1bd0*/  FADD.FTZ R52, R52, R55 ;  /* 0x0000003734347221 */ /* 0x003fe20000010000 */
[----:B--2---:R-:W-:Y:S01]  /*1be0*/  FADD.FTZ R53, R53, R54 ;  /* 0x0000003635357221 */ /* 0x004fe20000010000 */
[----:B------:R-:W-:Y:S05]  /*1bf0*/  WARPSYNC.ALL ;  /* 0x0000000000007948 */ /* 0x000fea0003800000 */
[----:B------:R-:W-:Y:S01]  /*1c00*/  IADD3 R57, -R186, RZ, RZ ;  /* 0x000000ffba397210 */ /* 0x000fe20007ffe1ff */
[----:B------:R-:W0:Y:S01]  /*1c10*/  @!P2 S2R R59, SR_CgaCtaId ;  /* 0x00000000003ba919 */ /* 0x000e220000008800 */
[----:B------:R-:W-:Y:S01]  /*1c20*/  BSSY B0, `(.L_x_409) ;  /* 0x000002a000007945 */ /* 0x000fe20003800000 */
[----:B------:R-:W1:Y:S01]  /*1c30*/  @!P0 LDC.64 R68, c[0x0][0x250] ;  /* 0x00009400ff448b82 */ /* 0x000e620000000a00 */
[----:B------:R-:W-:-:S02]  /*1c40*/  CS2R R66, SRZ ;  /* 0x0000000000427805 */ /* 0x000fc4000001ff00 */
[----:B---3--:R-:W-:-:S04]  /*1c50*/  SHF.L.U32 R56, R71, 0x3, RZ ;  /* 0x0000000347387819 */ /* 0x008fc800000006ff */
[----:B------:R-:W-:Y:S02]  /*1c60*/  LOP3.LUT R57, R57, R56, RZ, 0xc0, !PT ;  /* 0x0000003839397212 */ /* 0x000fe400078ec0ff */
[----:B------:R-:W-:Y:S02]  /*1c70*/  @!P2 MOV R56, 0x400 ;  /* 0x000004000038a802 */ /* 0x000fe40000000f00 */
[----:B------:R-:W-:-:S04]  /*1c80*/  IADD3 R185, P3, R154, R57, RZ ;  /* 0x000000399ab97210 */ /* 0x000fc80007f7e0ff */
[----:B------:R-:W-:Y:S02]  /*1c90*/  @!P0 IADD3 R58, P4, R126, R185, RZ ;  /* 0x000000b97e3a8210 */ /* 0x000fe40007f9e0ff */
[----:B------:R-:W-:Y:S02]  /*1ca0*/  IADD3.X R184, RZ, RZ, RZ, P3, !PT ;  /* 0x000000ffffb87210 */ /* 0x000fe40001ffe4ff */
[----:B-1----:R-:W-:Y:S02]  /*1cb0*/  @!P0 LEA R68, P3, R58, R68, 0x3 ;  /* 0x000000443a448211 */ /* 0x002fe400078618ff */
[----:B------:R-:W-:Y:S02]  /*1cc0*/  @!P0 IADD3.X R54, RZ, R184, RZ, P4, !PT ;  /* 0x000000b8ff368210 */ /* 0x000fe400027fe4ff */
[----:B0-----:R-:W-:Y:S02]  /*1cd0*/  @!P2 LEA R57, R59, R56, 0x18 ;  /* 0x000000383b39a211 */ /* 0x001fe400078ec0ff */
[----:B------:R-:W-:-:S02]  /*1ce0*/  @!P2 IADD3 R56, R151, R74, RZ ;  /* 0x0000004a9738a210 */ /* 0x000fc40007ffe0ff */
[----:B------:R-:W-:Y:S02]  /*1cf0*/  @!P0 LEA.HI.X R69, R58, R69, R54, 0x3, P3 ;  /* 0x000000453a458211 */ /* 0x000fe400018f1c36 */
[----:B------:R-:W-:-:S05]  /*1d00*/  @!P2 LEA R56, R56, R57, 0x3 ;  /* 0x000000393838a211 */ /* 0x000fca00078e18ff */
[----:B------:R0:W-:Y:S01]  /*1d10*/  @!P2 STS.64 [R56], R52 ;  /* 0x000000343800a388 */ /* 0x0001e20000000a00 */
[----:B------:R-:W-:Y:S06]  /*1d20*/  BAR.SYNC.DEFER_BLOCKING 0x0 ;  /* 0x0000000000007b1d */ /* 0x000fec0000010000 */
[----:B----4-:R-:W-:Y:S05]  /*1d30*/  @P0 BRA `(.L_x_410) ;  /* 0x0000000000600947 */ /* 0x010fea0003800000 */
        /* <DEDUP_REMOVED lines=24> */
.L_x_410:
[----:B------:R-:W-:Y:S05]  /*1ec0*/  BSYNC B0 ;  /* 0x0000000000007941 */ /* 0x000fea0003800000 */
.L_x_409:
        /* <DEDUP_REMOVED lines=19> */
.L_x_412:
[----:B------:R-:W2:Y:S04]  /*2000*/  LDG.E.STRONG.GPU R54, desc[UR6][R52.64] ;  /* 0x0000000634367981 */ /* 0x000ea8000c1ef900 */
[----:B--2---:R-:W-:Y:S01]  /*2010*/  CCTL.IVALL ;  /* 0x00000000ff00798f */ /* 0x004fe20002000000 */
[----:B------:R-:W-:Y:S05]  /*2020*/  YIELD ;  /* 0x0000000000007946 */ /* 0x000fea0003800000 */
[----:B------:R-:W-:-:S13]  /*2030*/  ISETP.NE.AND P0, PT, R54, R57, PT ;  /* 0x000000393600720c */ /* 0x000fda0003f05270 */
[----:B------:R-:W-:Y:S05]  /*2040*/  @P0 BRA `(.L_x_412) ;  /* 0xfffffffc00ec0947 */ /* 0x000fea000383ffff */
.L_x_411:
        /* <DEDUP_REMOVED lines=11> */
[C---:B-1----:R-:W-:Y:S02]  /*2100*/  LEA R66, P0, R161.reuse, UR4, 0x4 ;  /* 0x00000004a1427c11 */ /* 0x042fe4000f8020ff */
[----:B------:R-:W-:Y:S02]  /*2110*/  LEA R64, P2, R162, UR4, 0x4 ;  /* 0x00000004a2407c11 */ /* 0x000fe4000f8420ff */
[----:B------:R-:W-:Y:S02]  /*2120*/  LEA.HI.X R67, R161, UR5, RZ, 0x4, P0 ;  /* 0x00000005a1437c11 */ /* 0x000fe400080f24ff */
[----:B------:R-:W-:Y:S02]  /*2130*/  LEA R68, P0, R160, UR4, 0x4 ;  /* 0x00000004a0447c11 */ /* 0x000fe4000f8020ff */
[----:B------:R-:W-:Y:S02]  /*2140*/  LEA.HI.X R65, R162, UR5, RZ, 0x4, P2 ;  /* 0x00000005a2417c11 */ /* 0x000fe400090f24ff */
[----:B------:R-:W-:-:S02]  /*2150*/  LEA.HI.X R69, R160, UR5, RZ, 0x4, P0 ;  /* 0x00000005a0457c11 */ /* 0x000fc400080f24ff */
[----:B------:R-:W-:Y:S02]  /*2160*/  LEA R74, P2, R158, UR4, 0x4 ;  /* 0x000000049e4a7c11 */ /* 0x000fe4000f8420ff */
[----:B------:R-:W-:Y:S02]  /*2170*/  IADD3 R122, R122, R71, RZ ;  /* 0x000000477a7a7210 */ /* 0x000fe40007ffe0ff */
[----:B------:R-:W-:Y:S02]  /*2180*/  LEA.HI.X R75, R158, UR5, RZ, 0x4, P2 ;  /* 0x000000059e4b7c11 */ /* 0x000fe400090f24ff */
        /* <DEDUP_REMOVED lines=77> */
[----:B------:R-:W-:Y:S01]  /*2660*/  LEA R72, P0, R159, UR4, 0x4 ;  /* 0x000000049f487c11 */ /* 0x000fe2000f8020ff */
[----:B------:R-:W-:Y:S01]  /*2670*/  FADD.FTZ R92, R179, -R92 ;  /* 0x8000005cb35c7221 */ /* 0x000fe20000010000 */
[----:B------:R-:W-:Y:S01]  /*2680*/  FADD.FTZ R178, R178, -R93 ;  /* 0x8000005db2b27221 */ /* 0x000fe20000010000 */
[----:B------:R-:W-:Y:S01]  /*2690*/  FADD.FTZ R94, R181, -R94 ;  /* 0x8000005eb55e7221 */ /* 0x000fe20000010000 */
[----:B------:R-:W-:Y:S01]  /*26a0*/  FADD.FTZ R180, R180, -R95 ;  /* 0x8000005fb4b47221 */ /* 0x000fe20000010000 */
[----:B------:R-:W-:Y:S01]  /*26b0*/  FADD.FTZ R96, R183, -R96 ;  /* 0x80000060b7607221 */ /* 0x000fe20000010000 */
[----:B------:R-:W-:Y:S01]  /*26c0*/  FADD.FTZ R182, R182, -R97 ;  /* 0x80000061b6b67221 */ /* 0x000fe20000010000 */
[----:B------:R-:W-:Y:S01]  /*26d0*/  FADD.FTZ R98, R73, -R98 ;  /* 0x8000006249627221 */ /* 0x000fe20000010000 */
[----:B------:R-:W-:Y:S01]  /*26e0*/  LEA R76, P3, R157, UR4, 0x4 ;  /* 0x000000049d4c7c11 */ /* 0x000fe2000f8620ff */
[----:B------:R0:W-:Y:S01]  /*26f0*/  STG.E.128 desc[UR6][R66.64], R52 ;  /* 0x0000003442007986 */ /* 0x0001e2000c101d06 */
[----:B------:R-:W-:Y:S01]  /*2700*/  LEA.HI.X R73, R159, UR5, RZ, 0x4, P0 ;  /* 0x000000059f497c11 */ /* 0x000fe200080f24ff */
[----:B------:R-:W-:Y:S01]  /*2710*/  ULDC UR4, c[0x0][0x214] ;  /* 0x0000850000047ab9 */ /* 0x000fe20000000800 */
[----:B------:R-:W-:Y:S01]  /*2720*/  LEA.HI.X R77, R157, UR5, RZ, 0x4, P3 ;  /* 0x000000059d4d7c11 */ /* 0x000fe200098f24ff */
[----:B------:R1:W-:Y:S01]  /*2730*/  STG.E.128 desc[UR6][R64.64], R56 ;  /* 0x0000003840007986 */ /* 0x0003e2000c101d06 */
[----:B------:R-:W-:-:S02]  /*2740*/  ISETP.GE.AND P0, PT, R122, UR4, PT ;  /* 0x000000047a007c0c */ /* 0x000fc4000bf06270 */
[----:B------:R-:W-:Y:S01]  /*2750*/  SEL R163, RZ, 0x1, P1 ;  /* 0x00000001ffa37807 */ /* 0x000fe20000800000 */
[----:B------:R2:W-:Y:S01]  /*2760*/  STG.E.128 desc[UR6][R68.64], R60 ;  /* 0x0000003c44007986 */ /* 0x0005e2000c101d06 */
[C---:B0-----:R-:W-:Y:S01]  /*2770*/  FMUL.FTZ R55, R155.reuse, R176 ;  /* 0x000000b09b377220 */ /* 0x041fe20000410000 */
[C---:B------:R-:W-:Y:S01]  /*2780*/  FMUL.FTZ R54, R155.reuse, R90 ;  /* 0x0000005a9b367220 */ /* 0x040fe20000410000 */
[C---:B------:R-:W-:Y:S01]  /*2790*/  FMUL.FTZ R53, R155.reuse, R174 ;  /* 0x000000ae9b357220 */ /* 0x040fe20000410000 */
[C---:B------:R-:W-:Y:S01]  /*27a0*/  FMUL.FTZ R52, R155.reuse, R88 ;  /* 0x000000589b347220 */ /* 0x040fe20000410000 */
[C---:B-1----:R-:W-:Y:S01]  /*27b0*/  FMUL.FTZ R59, R155.reuse, R180 ;  /* 0x000000b49b3b7220 */ /* 0x042fe20000410000 */
        /* <DEDUP_REMOVED lines=58> */
[----:B------:R-:W-:-:S07]  /*2b60*/  MOV R75, R120 ;  /* 0x00000078004b7202 */ /* 0x000fce0000000f00 */
.L_x_407:
[----:B------:R-:W0:Y:S01]  /*2b70*/  S2R R3, SR_CTAID.X ;  /* 0x0000000000037919 */ /* 0x000e220000002500 */
[----:B-----5:R-:W1:Y:S01]  /*2b80*/  LDC.64 R20, c[0x0][0x270] ;  /* 0x00009c00ff147b82 */ /* 0x020e620000000a00 */
[----:B------:R-:W-:-:S07]  /*2b90*/  SHF.R.U32.HI R0, RZ, 0x8, R70 ;  /* 0x00000008ff007819 */ /* 0x000fce0000011646 */
[----:B------:R-:W2:Y:S01]  /*2ba0*/  LDC.64 R22, c[0x0][0x278] ;  /* 0x00009e00ff167b82 */ /* 0x000ea20000000a00 */
[----:B0-----:R-:W-:-:S05]  /*2bb0*/  LEA.HI R0, R3, R0, RZ, 0x1d ;  /* 0x0000000003007211 */ /* 0x001fca00078fe8ff */
[----:B------:R-:W-:-:S04]  /*2bc0*/  IMAD R5, R0, 0x3000, R125 ;  /* 0x0000300000057824 */ /* 0x000fc800078e027d */
[C-C-:B-1----:R-:W-:Y:S01]  /*2bd0*/  IMAD.WIDE.U32 R2, R5.reuse, 0x10, R20.reuse ;  /* 0x0000001005027825 */ /* 0x142fe200078e0014 */
[C---:B------:R-:W-:Y:S02]  /*2be0*/  IADD3 R11, R5.reuse, 0x800, RZ ;  /* 0x00000800050b7810 */ /* 0x040fe40007ffe0ff */
[C---:B------:R-:W-:Y:S02]  /*2bf0*/  IADD3 R15, R5.reuse, 0x1000, RZ ;  /* 0x00001000050f7810 */ /* 0x040fe40007ffe0ff */
[C---:B------:R-:W-:Y:S01]  /*2c00*/  IADD3 R19, R5.reuse, 0x1800, RZ ;  /* 0x0000180005137810 */ /* 0x040fe20007ffe0ff */
[----:B------:R0:W-:Y:S01]  /*2c10*/  STG.E.128 desc[UR6][R2.64], R32 ;  /* 0x0000002002007986 */ /* 0x0001e2000c101d06 */
[----:B------:R-:W-:Y:S01]  /*2c20*/  IADD3 R25, R5, 0x2000, RZ ;  /* 0x0000200005197810 */ /* 0x000fe20007ffe0ff */
[----:B------:R-:W-:Y:S01]  /*2c30*/  IMAD.WIDE.U32 R6, R11, 0x10, R20 ;  /* 0x000000100b067825 */ /* 0x000fe200078e0014 */
[----:B------:R-:W-:-:S03]  /*2c40*/  IADD3 R27, R5, 0x2800, RZ ;  /* 0x00002800051b7810 */ /* 0x000fc60007ffe0ff */
[----:B--2---:R-:W-:-:S04]  /*2c50*/  IMAD.WIDE.U32 R4, R5, 0x10, R22 ;  /* 0x0000001005047825 */ /* 0x004fc800078e0016 */
[--C-:B------:R-:W-:Y:S01]  /*2c60*/  IMAD.WIDE.U32 R8, R15, 0x10, R20.reuse ;  /* 0x000000100f087825 */ /* 0x100fe200078e0014 */
[----:B------:R-:W-:Y:S03]  /*2c70*/  STG.E.128 desc[UR6][R4.64], R28 ;  /* 0x0000001c04007986 */ /* 0x000fe6000c101d06 */
[----:B------:R-:W-:Y:S01]  /*2c80*/  IMAD.WIDE.U32 R12, R19, 0x10, R20 ;  /* 0x00000010130c7825 */ /* 0x000fe200078e0014 */
[----:B------:R-:W-:Y:S03]  /*2c90*/  STG.E.128 desc[UR6][R6.64], R40 ;  /* 0x0000002806007986 */ /* 0x000fe6000c101d06 */
[----:B0-----:R-:W-:-:S04]  /*2ca0*/  IMAD.WIDE.U32 R2, R11, 0x10, R22 ;  /* 0x000000100b027825 */ /* 0x001fc800078e0016 */
        /* <DEDUP_REMOVED lines=14> */
[----:B------:R-:W-:Y:S01]  /*2d90*/  STG.E.128 desc[UR6][R22.64], R76 ;  /* 0x0000004c16007986 */ /* 0x000fe2000c101d06 */
[----:B------:R-:W-:Y:S05]  /*2da0*/  EXIT ;  /* 0x000000000000794d */ /* 0x000fea0003800000 */
.L_x_408:
[----:B------:R-:W-:Y:S01]  /*2db0*/  HFMA2.MMA R62, -RZ, RZ, 0, 9.5367431640625e-07 ;  /* 0x00000010ff3e7435 */ /* 0x000fe200000001ff */
[----:B------:R-:W-:Y:S02]  /*2dc0*/  MOV R63, R52 ;  /* 0x00000034003f7202 */ /* 0x000fe40000000f00 */
[----:B------:R-:W-:Y:S02]  /*2dd0*/  MOV R65, 0x1f ;  /* 0x0000001f00417802 */ /* 0x000fe40000000f00 */
[----:B------:R-:W-:-:S07]  /*2de0*/  MOV R60, 0xffffffff ;  /* 0xffffffff003c7802 */ /* 0x000fce0000000f00 */
[----:B------:R-:W-:Y:S05]  /*2df0*/  WARPSYNC.COLLECTIVE R60, `(.L_x_414) ;  /* 0x000000003c087348 */ /* 0x000fea0003c00000 */
[----:B------:R0:W1:Y:S02]  /*2e00*/  SHFL.DOWN P0, R61, R63, R62, R65 ;  /* 0x0800003e3f3d7389 */ /* 0x0000640000000041 */
[----:B01----:R-:W-:Y:S01]  /*2e10*/  ENDCOLLECTIVE ;  /* 0x000000000000791b */ /* 0x003fe20003800000 */
.L_x_414:
[----:B------:R-:W-:Y:S02]  /*2e20*/  MOV R63, R53 ;  /* 0x00000035003f7202 */ /* 0x000fe40000000f00 */
[----:B------:R-:W-:-:S07]  /*2e30*/  MOV R55, R61 ;  /* 0x0000003d00377202 */ /* 0x000fce0000000f00 */
[----:B------:R-:W-:Y:S05]  /*2e40*/  WARPSYNC.COLLECTIVE R60, `(.L_x_415) ;  /* 0x000000003c087348 */ /* 0x000fea0003c00000 */
[----:B------:R0:W1:Y:S02]  /*2e50*/  SHFL.DOWN P0, R61, R63, R62, R65 ;  /* 0x0800003e3f3d7389 */ /* 0x0000640000000041 */
[----:B01----:R-:W-:Y:S01]  /*2e60*/  ENDCOLLECTIVE ;  /* 0x000000000000791b */ /* 0x003fe20003800000 */
.L_x_415:
[----:B------:R-:W-:Y:S01]  /*2e70*/  FADD.FTZ R55, R52, R55 ;  /* 0x0000003734377221 */ /* 0x000fe20000010000 */
[----:B------:R-:W-:-:S04]  /*2e80*/  HFMA2.MMA R62, -RZ, RZ, 0, 4.76837158203125e-07 ;  /* 0x00000008ff3e7435 */ /* 0x000fc800000001ff */
[----:B------:R-:W-:Y:S02]  /*2e90*/  MOV R63, R55 ;  /* 0x00000037003f7202 */ /* 0x000fe40000000f00 */
[----:B------:R-:W-:-:S07]  /*2ea0*/  MOV R54, R61 ;  /* 0x0000003d00367202 */ /* 0x000fce0000000f00 */
[----:B------:R-:W-:Y:S05]  /*2eb0*/  WARPSYNC.COLLECTIVE R60, `(.L_x_416) ;  /* 0x000000003c087348 */ /* 0x000fea0003c00000 */
[----:B------:R0:W1:Y:S02]  /*2ec0*/  SHFL.DOWN P0, R61, R63, R62, R65 ;  /* 0x0800003e3f3d7389 */ /* 0x0000640000000041 */
[----:B01----:R-:W-:Y:S01]  /*2ed0*/  ENDCOLLECTIVE ;  /* 0x000000000000791b */ /* 0x003fe20003800000 */
.L_x_416:
[----:B------:R-:W-:-:S05]  /*2ee0*/  FADD.FTZ R54, R53, R54 ;  /* 0x0000003635367221 */ /* 0x000fca0000010000 */
[----:B------:R-:W-:Y:S02]  /*2ef0*/  MOV R63, R54 ;  /* 0x00000036003f7202 */ /* 0x000fe40000000f00 */
[----:B------:R-:W-:-:S07]  /*2f00*/  MOV R56, R61 ;  /* 0x0000003d00387202 */ /* 0x000fce0000000f00 */
[----:B------:R-:W-:Y:S05]  /*2f10*/  WARPSYNC.COLLECTIVE R60, `(.L_x_417) ;  /* 0x000000003c087348 */ /* 0x000fea0003c00000 */
[----:B------:R0:W1:Y:S02]  /*2f20*/  SHFL.DOWN P0, R61, R63, R62, R65 ;  /* 0x0800003e3f3d7389 */ /* 0x0000640000000041 */
[----:B01----:R-:W-:Y:S01]  /*2f30*/  ENDCOLLECTIVE ;  /* 0x000000000000791b */ /* 0x003fe20003800000 */
.L_x_417:
[----:B------:R-:W-:Y:S01]  /*2f40*/  FADD.FTZ R56, R55, R56 ;  /* 0x0000003837387221 */ /* 0x000fe20000010000 */
[----:B------:R-:W-:-:S04]  /*2f50*/  HFMA2.MMA R62, -RZ, RZ, 0, 2.384185791015625e-07 ;  /* 0x00000004ff3e7435 */ /* 0x000fc800000001ff */
[----:B------:R-:W-:Y:S02]  /*2f60*/  MOV R63, R56 ;  /* 0x00000038003f7202 */ /* 0x000fe40000000f00 */
[----:B------:R-:W-:-:S07]  /*2f70*/  MOV R57, R61 ;  /* 0x0000003d00397202 */ /* 0x000fce0000000f00 */
[----:B------:R-:W-:Y:S05]  /*2f80*/  WARPSYNC.COLLECTIVE R60, `(.L_x_418) ;  /* 0x000000003c087348 */ /* 0x000fea0003c00000 */
[----:B------:R0:W1:Y:S02]  /*2f90*/  SHFL.DOWN P0, R61, R63, R62, R65 ;  /* 0x0800003e3f3d7389 */ /* 0x0000640000000041 */
[----:B01----:R-:W-:Y:S01]  /*2fa0*/  ENDCOLLECTIVE ;  /* 0x000000000000791b */ /* 0x003fe20003800000 */
.L_x_418:
[----:B------:R-:W-:-:S05]  /*2fb0*/  FADD.FTZ R57, R54, R57 ;  /* 0x0000003936397221 */ /* 0x000fca0000010000 */
[----:B------:R-:W-:Y:S02]  /*2fc0*/  MOV R63, R57 ;  /* 0x00000039003f7202 */ /* 0x000fe40000000f00 */
[----:B------:R-:W-:-:S07]  /*2fd0*/  MOV R59, R61 ;  /* 0x0000003d003b7202 */ /* 0x000fce0000000f00 */
[----:B------:R-:W-:Y:S05]  /*2fe0*/  WARPSYNC.COLLECTIVE R60, `(.L_x_419) ;  /* 0x000000003c087348 */ /* 0x000fea0003c00000 */
[----:B------:R0:W1:Y:S02]  /*2ff0*/  SHFL.DOWN P0, R61, R63, R62, R65 ;  /* 0x0800003e3f3d7389 */ /* 0x0000640000000041 */
[----:B01----:R-:W-:Y:S01]  /*3000*/  ENDCOLLECTIVE ;  /* 0x000000000000791b */ /* 0x003fe20003800000 */
.L_x_419:
[----:B------:R-:W-:Y:S01]  /*3010*/  FADD.FTZ R59, R56, R59 ;  /* 0x0000003b383b7221 */ /* 0x000fe20000010000 */
[----:B------:R-:W-:-:S04]  /*3020*/  HFMA2.MMA R62, -RZ, RZ, 0, 1.1920928955078125e-07 ;  /* 0x00000002ff3e7435 */ /* 0x000fc800000001ff */
[----:B------:R-:W-:Y:S02]  /*3030*/  MOV R63, R59 ;  /* 0x0000003b003f7202 */ /* 0x000fe40000000f00 */
[----:B------:R-:W-:-:S07]  /*3040*/  MOV R58, R61 ;  /* 0x0000003d003a7202 */ /* 0x000fce0000000f00 */
[----:B------:R-:W-:Y:S05]  /*3050*/  WARPSYNC.COLLECTIVE R60, `(.L_x_420) ;  /* 0x000000003c087348 */ /* 0x000fea0003c00000 */
[----:B------:R0:W1:Y:S02]  /*3060*/  SHFL.DOWN P0, R61, R63, R62, R65 ;  /* 0x0800003e3f3d7389 */ /* 0x0000640000000041 */
[----:B01----:R-:W-:Y:S01]  /*3070*/  ENDCOLLECTIVE ;  /* 0x000000000000791b */ /* 0x003fe20003800000 */
.L_x_420:
[----:B------:R-:W-:-:S05]  /*3080*/  FADD.FTZ R58, R57, R58 ;  /* 0x0000003a393a7221 */ /* 0x000fca0000010000 */
[----:B------:R-:W-:Y:S02]  /*3090*/  MOV R63, R58 ;  /* 0x0000003a003f7202 */ /* 0x000fe40000000f00 */
[----:B------:R-:W-:-:S07]  /*30a0*/  MOV R52, R61 ;  /* 0x0000003d00347202 */ /* 0x000fce0000000f00 */
[----:B------:R-:W-:Y:S05]  /*30b0*/  WARPSYNC.COLLECTIVE R60, `(.L_x_421) ;  /* 0x000000003c087348 */ /* 0x000fea0003c00000 */
[----:B------:R0:W1:Y:S02]  /*30c0*/  SHFL.DOWN P0, R61, R63, R62, R65 ;  /* 0x0800003e3f3d7389 */ /* 0x0000640000000041 */
[----:B01----:R-:W-:Y:S01]  /*30d0*/  ENDCOLLECTIVE ;  /* 0x000000000000791b */ /* 0x003fe20003800000 */
.L_x_421:
[----:B------:R-:W-:Y:S01]  /*30e0*/  FADD.FTZ R52, R59, R52 ;  /* 0x000000343b347221 */ /* 0x000fe20000010000 */
[----:B------:R-:W-:-:S04]  /*30f0*/  HFMA2.MMA R62, -RZ, RZ, 0, 5.9604644775390625e-08 ;  /* 0x00000001ff3e7435 */ /* 0x000fc800000001ff */
[----:B------:R-:W-:Y:S02]  /*3100*/  MOV R63, R52 ;  /* 0x00000034003f7202 */ /* 0x000fe40000000f00 */
[----:B------:R-:W-:-:S07]  /*3110*/  MOV R53, R61 ;  /* 0x0000003d00357202 */ /* 0x000fce0000000f00 */
[----:B------:R-:W-:Y:S05]  /*3120*/  WARPSYNC.COLLECTIVE R60, `(.L_x_422) ;  /* 0x000000003c087348 */ /* 0x000fea0003c00000 */
[----:B------:R0:W1:Y:S02]  /*3130*/  SHFL.DOWN P0, R61, R63, R62, R65 ;  /* 0x0800003e3f3d7389 */ /* 0x0000640000000041 */
[----:B01----:R-:W-:Y:S01]  /*3140*/  ENDCOLLECTIVE ;  /* 0x000000000000791b */ /* 0x003fe20003800000 */
.L_x_422:
[----:B------:R-:W-:-:S05]  /*3150*/  FADD.FTZ R53, R58, R53 ;  /* 0x000000353a357221 */ /* 0x000fca0000010000 */
[----:B------:R-:W-:Y:S02]  /*3160*/  MOV R63, R53 ;  /* 0x00000035003f7202 */ /* 0x000fe40000000f00 */
[----:B------:R-:W-:-:S07]  /*3170*/  MOV R55, R61 ;  /* 0x0000003d00377202 */ /* 0x000fce0000000f00 */
[----:B------:R-:W-:Y:S05]  /*3180*/  WARPSYNC.COLLECTIVE R60, `(.L_x_423) ;  /* 0x000000003c087348 */ /* 0x000fea0003c00000 */
[----:B------:R0:W1:Y:S02]  /*3190*/  SHFL.DOWN P0, R61, R63, R62, R65 ;  /* 0x0800003e3f3d7389 */ /* 0x0000640000000041 */
[----:B01----:R-:W-:Y:S01]  /*31a0*/  ENDCOLLECTIVE ;  /* 0x000000000000791b */ /* 0x003fe20003800000 */
.L_x_423:
[----:B------:R-:W-:Y:S01]  /*31b0*/  MOV R54, R61 ;  /* 0x0000003d00367202 */ /* 0x000fe20000000f00 */
[----:B------:R-:W-:Y:S06]  /*31c0*/  BRA `(.L_x_424) ;  /* 0xffffffe8006c7947 */ /* 0x000fec000383ffff */
.L_x_425:
        /* <DEDUP_REMOVED lines=11> */
.L_x_5393:


//--------------------- .text._ZN10layer_norm22ln_bwd_finalize_kernelINS_22Kernel_traits_finalizeILj40960E13__nv_bfloat16fS2_fjLj1024ELj4ENS_18Kernel_traits_baseILj40960ES2_fS2_fjLj1024EEEEEEEvNS_9BwdParamsE --------------------------
	.section	.text._ZN10layer_norm22ln_bwd_finalize_kernelINS_22Kernel_traits_finalizeILj40960E13__nv_bfloat16fS2_fjLj1024ELj4ENS_18Kernel_traits_baseILj40960ES2_fS2_fjLj1024EEEEEEEvNS_9BwdParamsE,"ax",@progbits
	.align	128
        .global         _ZN10layer_norm22ln_bwd_finalize_kernelINS_22Kernel_traits_finalizeILj40960E13__nv_bfloat16fS2_fjLj1024ELj4ENS_18Kernel_traits_baseILj40960ES2_fS2_fjLj1024EEEEEEEvNS_9BwdParamsE
        .type           _ZN10layer_norm22ln_bwd_finalize_kernelINS_22Kernel_traits_finalizeILj40960E13__nv_bfloat16fS2_fjLj1024ELj4ENS_18Kernel_traits_baseILj40960ES2_fS2_fjLj1024EEEEEEEvNS_9BwdParamsE,@function
        .size           _ZN10layer_norm22ln_bwd_finalize_kernelINS_22Kernel_traits_finalizeILj40960E13__nv_bfloat16fS2_fjLj1024ELj4ENS_18Kernel_traits_baseILj40960ES2_fS2_fjLj1024EEEEEEEvNS_9BwdParamsE,(.L_x_5394 - _ZN10layer_norm22ln_bwd_finalize_kernelINS_22Kernel_traits_finalizeILj40960E13__nv_bfloat16fS2_fjLj1024ELj4ENS_18Kernel_traits_baseILj40960ES2_fS2_fjLj1024EEEEEEEvNS_9BwdParamsE)
        .other          _ZN10layer_norm22ln_bwd_finalize_kernelINS_22Kernel_traits_finalizeILj40960E13__nv_bfloat16fS2_fjLj1024ELj4ENS_18Kernel_traits_baseILj40960ES2_fS2_fjLj1024EEEEEEEvNS_9BwdParamsE,@"STO_CUDA_ENTRY STV_DEFAULT"
_ZN10layer_norm22ln_bwd_finalize_kernelINS_22Kernel_traits_finalizeILj40960E13__nv_bfloat16fS2_fjLj1024ELj4ENS_18Kernel_traits_baseILj40960ES2_fS2_fjLj1024EEEEEEEvNS_9BwdParamsE:
.text._ZN10layer_norm22ln_bwd_finalize_kernelINS_22Kernel_traits_finalizeILj40960E13__nv_bfloat16fS2_fjLj1024ELj4ENS_18Kernel_traits_baseILj40960ES2_fS2_fjLj1024EEEEEEEvNS_9BwdParamsE:
        /* <DEDUP_REMOVED lines=25> */
.L_x_437:
        /* <DEDUP_REMOVED lines=28> */
.L_x_430:
        /* <DEDUP_REMOVED lines=33> */
.L_x_429:
[----:B------:R-:W-:Y:S05]  /*0560*/  BSYNC B1 ;  /* 0x0000000000017941 */ /* 0x000fea0003800000 */
.L_x_428:
        /* <DEDUP_REMOVED lines=23> */
.L_x_432:
[----:B------:R-:W-:Y:S05]  /*06e0*/  BSYNC B1 ;  /* 0x0000000000017941 */ /* 0x000fea0003800000 */
.L_x_431:
        /* <DEDUP_REMOVED lines=11> */
.L_x_427:
[----:B------:R-:W-:Y:S05]  /*07a0*/  BSYNC B0 ;  /* 0x0000000000007941 */ /* 0x000fea0003800000 */
.L_x_426:
        /* <DEDUP_REMOVED lines=29> */
.L_x_448:
[----:B------:R-:W-:Y:S01]  /*0980*/  @!P1 SHF.R.U32.HI R12, RZ, 0x3, R0 ;  /* 0x00000003ff0c9819 */ /* 0x000fe20000011600 */
[----:B---3--:R-:W-:Y:S01]  /*0990*/  FADD.FTZ R14, R9, R14 ;  /* 0x0000000e090e7221 */ /* 0x008fe20000010000 */
[----:B--2---:R-:W-:Y:S02]  /*09a0*/  FADD.FTZ R11, R10, R11 ;  /* 0x0000000b0a0b7221 */ /* 0x004fe40000010000 */
[----:B------:R-:W-:-:S05]  /*09b0*/  @!P1 LOP3.LUT R12, R12, 0x1ffffffc, RZ, 0xc0, !PT ;  /* 0x1ffffffc0c0c9812 */ /* 0x000fca00078ec0ff */
[----:B------:R2:W-:Y:S04]  /*09c0*/  @!P1 STS [R12+UR4+0x2000], R14 ;  /* 0x0020000e0c009988 */ /* 0x0005e80008000804 */
[----:B------:R2:W-:Y:S02]  /*09d0*/  @!P1 STS [R12+UR4+0x2080], R11 ;  /* 0x0020800b0c009988 */ /* 0x0005e40008000804 */
.L_x_433:
        /* <DEDUP_REMOVED lines=14> */
.L_x_436:
[----:B------:R-:W-:Y:S05]  /*0ac0*/  BSYNC B0 ;  /* 0x0000000000007941 */ /* 0x000fea0003800000 */
.L_x_435:
[C---:B------:R-:W-:Y:S02]  /*0ad0*/  ISETP.GT.U32.AND P1, PT, R3.reuse, -0xa001, PT ;  /* 0xffff5fff0300780c */ /* 0x040fe40003f24070 */
[----:B------:R-:W-:Y:S02]  /*0ae0*/  IADD3 R3, R3, 0xa000, RZ ;  /* 0x0000a00003037810 */ /* 0x000fe40007ffe0ff */
[----:B------:R-:W-:-:S09]  /*0af0*/  IADD3 R5, R5, 0x5000, RZ ;  /* 0x0000500005057810 */ /* 0x000fd20007ffe0ff */
[----:B------:R-:W-:Y:S05]  /*0b00*/  @P1 BRA `(.L_x_437) ;  /* 0xfffffff400a01947 */ /* 0x000fea000383ffff */
[----:B------:R-:W-:Y:S05]  /*0b10*/  EXIT ;  /* 0x000000000000794d */ /* 0x000fea0003800000 */
.L_x_434:
[----:B------:R-:W-:Y:S01]  /*0b20*/  HFMA2.MMA R19, -RZ, RZ, 0, 5.9604644775390625e-08 ;  /* 0x00000001ff137435 */ /* 0x000fe200000001ff */
[----:B---3--:R-:W-:Y:S01]  /*0b30*/  IMAD.MOV.U32 R20, RZ, RZ, R10 ;  /* 0x000000ffff147224 */ /* 0x008fe200078e000a */
[----:B------:R-:W-:Y:S02]  /*0b40*/  MOV R22, 0x1f ;  /* 0x0000001f00167802 */ /* 0x000fe40000000f00 */
[----:B------:R-:W-:-:S07]  /*0b50*/  MOV R17, 0xffffffff ;  /* 0xffffffff00117802 */ /* 0x000fce0000000f00 */
[----:B012---:R-:W-:Y:S05]  /*0b60*/  WARPSYNC.COLLECTIVE R17, `(.L_x_438) ;  /* 0x0000000011087348 */ /* 0x007fea0003c00000 */
[----:B------:R3:W4:Y:S02]  /*0b70*/  SHFL.BFLY P2, R18, R20, R19, R22 ;  /* 0x0c00001314127389 */ /* 0x0007240000040016 */
[----:B01234-:R-:W-:Y:S01]  /*0b80*/  ENDCOLLECTIVE ;  /* 0x000000000000791b */ /* 0x01ffe20003800000 */
.L_x_438:
[----:B------:R-:W-:Y:S01]  /*0b90*/  HFMA2.MMA R19, -RZ, RZ, 0, 1.1920928955078125e-07 ;  /* 0x00000002ff137435 */ /* 0x000fe200000001ff */
[----:B------:R-:W-:-:S04]  /*0ba0*/  IMAD.MOV.U32 R11, RZ, RZ, R18 ;  /* 0x000000ffff0b7224 */ /* 0x000fc800078e0012 */
[----:B------:R-:W-:-:S05]  /*0bb0*/  FADD.FTZ R11, R10, R11 ;  /* 0x0000000b0a0b7221 */ /* 0x000fca0000010000 */
[----:B------:R-:W-:-:S07]  /*0bc0*/  MOV R20, R11 ;  /* 0x0000000b00147202 */ /* 0x000fce0000000f00 */
[----:B------:R-:W-:Y:S05]  /*0bd0*/  WARPSYNC.COLLECTIVE R17, `(.L_x_439) ;  /* 0x0000000011087348 */ /* 0x000fea0003c00000 */
[----:B------:R0:W1:Y:S02]  /*0be0*/  SHFL.BFLY P2, R18, R20, R19, R22 ;  /* 0x0c00001314127389 */ /* 0x0000640000040016 */
[----:B01----:R-:W-:Y:S01]  /*0bf0*/  ENDCOLLECTIVE ;  /* 0x000000000000791b */ /* 0x003fe20003800000 */
.L_x_439:
[----:B------:R-:W-:Y:S01]  /*0c00*/  HFMA2.MMA R19, -RZ, RZ, 0, 2.384185791015625e-07 ;  /* 0x00000004ff137435 */ /* 0x000fe200000001ff */
[----:B------:R-:W-:-:S05]  /*0c10*/  MOV R12, R18 ;  /* 0x00000012000c7202 */ /* 0x000fca0000000f00 */
[----:B------:R-:W-:-:S04]  /*0c20*/  FADD.FTZ R12, R11, R12 ;  /* 0x0000000c0b0c7221 */ /* 0x000fc80000010000 */
[----:B------:R-:W-:-:S07]  /*0c30*/  IMAD.MOV.U32 R20, RZ, RZ, R12 ;  /* 0x000000ffff147224 */ /* 0x000fce00078e000c */
[----:B------:R-:W-:Y:S05]  /*0c40*/  WARPSYNC.COLLECTIVE R17, `(.L_x_440) ;  /* 0x0000000011087348 */ /* 0x000fea0003c00000 */
[----:B------:R0:W1:Y:S02]  /*0c50*/  SHFL.BFLY P2, R18, R20, R19, R22 ;  /* 0x0c00001314127389 */ /* 0x0000640000040016 */
[----:B01----:R-:W-:Y:S01]  /*0c60*/  ENDCOLLECTIVE ;  /* 0x000000000000791b */ /* 0x003fe20003800000 */
.L_x_440:
[----:B------:R-:W-:Y:S01]  /*0c70*/  IMAD.MOV.U32 R19, RZ, RZ, 0x8 ;  /* 0x00000008ff137424 */ /* 0x000fe200078e00ff */
[----:B------:R-:W-:-:S05]  /*0c80*/  MOV R13, R18 ;  /* 0x00000012000d7202 */ /* 0x000fca0000000f00 */
[----:B------:R-:W-:-:S05]  /*0c90*/  FADD.FTZ R13, R12, R13 ;  /* 0x0000000d0c0d7221 */ /* 0x000fca0000010000 */
[----:B------:R-:W-:-:S07]  /*0ca0*/  MOV R20, R13 ;  /* 0x0000000d00147202 */ /* 0x000fce0000000f00 */
[----:B------:R-:W-:Y:S05]  /*0cb0*/  WARPSYNC.COLLECTIVE R17, `(.L_x_441) ;  /* 0x0000000011087348 */ /* 0x000fea0003c00000 */
[----:B------:R0:W1:Y:S02]  /*0cc0*/  SHFL.BFLY P2, R18, R20, R19, R22 ;  /* 0x0c00001314127389 */ /* 0x0000640000040016 */
[----:B01----:R-:W-:Y:S01]  /*0cd0*/  ENDCOLLECTIVE ;  /* 0x000000000000791b */ /* 0x003fe20003800000 */
.L_x_441:
[----:B------:R-:W-:Y:S01]  /*0ce0*/  HFMA2.MMA R19, -RZ, RZ, 0, 9.5367431640625e-07 ;  /* 0x00000010ff137435 */ /* 0x000fe200000001ff */
[----:B------:R-:W-:-:S05]  /*0cf0*/  MOV R10, R18 ;  /* 0x00000012000a7202 */ /* 0x000fca0000000f00 */
[----:B------:R-:W-:-:S05]  /*0d00*/  FADD.FTZ R10, R13, R10 ;  /* 0x0000000a0d0a7221 */ /* 0x000fca0000010000 */
[----:B------:R-:W-:-:S07]  /*0d10*/  MOV R20, R10 ;  /* 0x0000000a00147202 */ /* 0x000fce0000000f00 */
[----:B------:R-:W-:Y:S05]  /*0d20*/  WARPSYNC.COLLECTIVE R17, `(.L_x_442) ;  /* 0x0000000011087348 */ /* 0x000fea0003c00000 */
[----:B------:R0:W1:Y:S02]  /*0d30*/  SHFL.BFLY P2, R18, R20, R19, R22 ;  /* 0x0c00001314127389 */ /* 0x0000640000040016 */
[----:B01----:R-:W-:Y:S01]  /*0d40*/  ENDCOLLECTIVE ;  /* 0x000000000000791b */ /* 0x003fe20003800000 */
.L_x_442:
[----:B------:R-:W-:Y:S01]  /*0d50*/  HFMA2.MMA R19, -RZ, RZ, 0, 5.9604644775390625e-08 ;  /* 0x00000001ff137435 */ /* 0x000fe200000001ff */
[----:B------:R-:W-:Y:S01]  /*0d60*/  MOV R20, R9 ;  /* 0x0000000900147202 */ /* 0x000fe20000000f00 */
[----:B------:R-:W-:-:S09]  /*0d70*/  IMAD.MOV.U32 R11, RZ, RZ, R18 ;  /* 0x000000ffff0b7224 */ /* 0x000fd200078e0012 */
[----:B------:R-:W-:Y:S05]  /*0d80*/  WARPSYNC.COLLECTIVE R17, `(.L_x_443) ;  /* 0x0000000011087348 */ /* 0x000fea0003c00000 */
[----:B------:R0:W1:Y:S02]  /*0d90*/  SHFL.BFLY P2, R18, R20, R19, R22 ;  /* 0x0c00001314127389 */ /* 0x0000640000040016 */
[----:B01----:R-:W-:Y:S01]  /*0da0*/  ENDCOLLECTIVE ;  /* 0x000000000000791b */ /* 0x003fe20003800000 */
.L_x_443:
[----:B------:R-:W-:Y:S01]  /*0db0*/  HFMA2.MMA R19, -RZ, RZ, 0, 1.1920928955078125e-07 ;  /* 0x00000002ff137435 */ /* 0x000fe200000001ff */
[----:B------:R-:W-:-:S05]  /*0dc0*/  MOV R12, R18 ;  /* 0x00000012000c7202 */ /* 0x000fca0000000f00 */
[----:B------:R-:W-:-:S04]  /*0dd0*/  FADD.FTZ R14, R9, R12 ;  /* 0x0000000c090e7221 */ /* 0x000fc80000010000 */
[----:B------:R-:W-:-:S07]  /*0de0*/  IMAD.MOV.U32 R20, RZ, RZ, R14 ;  /* 0x000000ffff147224 */ /* 0x000fce00078e000e */
[----:B------:R-:W-:Y:S05]  /*0df0*/  WARPSYNC.COLLECTIVE R17, `(.L_x_444) ;  /* 0x0000000011087348 */ /* 0x000fea0003c00000 */
[----:B------:R0:W1:Y:S02]  /*0e00*/  SHFL.BFLY P2, R18, R20, R19, R22 ;  /* 0x0c00001314127389 */ /* 0x0000640000040016 */
[----:B01----:R-:W-:Y:S01]  /*0e10*/  ENDCOLLECTIVE ;  /* 0x000000000000791b */ /* 0x003fe20003800000 */
.L_x_444:
[----:B------:R-:W-:Y:S01]  /*0e20*/  IMAD.MOV.U32 R19, RZ, RZ, 0x4 ;  /* 0x00000004ff137424 */ /* 0x000fe200078e00ff */
[----:B------:R-:W-:-:S05]  /*0e30*/  MOV R13, R18 ;  /* 0x00000012000d7202 */ /* 0x000fca0000000f00 */
[----:B------:R-:W-:-:S05]  /*0e40*/  FADD.FTZ R15, R14, R13 ;  /* 0x0000000d0e0f7221 */ /* 0x000fca0000010000 */
[----:B------:R-:W-:-:S07]  /*0e50*/  MOV R20, R15 ;  /* 0x0000000f00147202 */ /* 0x000fce0000000f00 */
[----:B------:R-:W-:Y:S05]  /*0e60*/  WARPSYNC.COLLECTIVE R17, `(.L_x_445) ;  /* 0x0000000011087348 */ /* 0x000fea0003c00000 */
[----:B------:R0:W1:Y:S02]  /*0e70*/  SHFL.BFLY P2, R18, R20, R19, R22 ;  /* 0x0c00001314127389 */ /* 0x0000640000040016 */
[----:B01----:R-:W-:Y:S01]  /*0e80*/  ENDCOLLECTIVE ;  /* 0x000000000000791b */ /* 0x003fe20003800000 */
.L_x_445:
[----:B------:R-:W-:Y:S01]  /*0e90*/  HFMA2.MMA R19, -RZ, RZ, 0, 4.76837158203125e-07 ;  /* 0x00000008ff137435 */ /* 0x000fe200000001ff */
[----:B------:R-:W-:-:S05]  /*0ea0*/  MOV R16, R18 ;  /* 0x0000001200107202 */ /* 0x000fca0000000f00 */
[----:B------:R-:W-:-:S05]  /*0eb0*/  FADD.FTZ R16, R15, R16 ;  /* 0x000000100f107221 */ /* 0x000fca0000010000 */
[----:B------:R-:W-:-:S07]  /*0ec0*/  MOV R20, R16 ;  /* 0x0000001000147202 */ /* 0x000fce0000000f00 */
[----:B------:R-:W-:Y:S05]  /*0ed0*/  WARPSYNC.COLLECTIVE R17, `(.L_x_446) ;  /* 0x0000000011087348 */ /* 0x000fea0003c00000 */
[----:B------:R0:W1:Y:S02]  /*0ee0*/  SHFL.BFLY P2, R18, R20, R19, R22 ;  /* 0x0c00001314127389 */ /* 0x0000640000040016 */
[----:B01----:R-:W-:Y:S01]  /*0ef0*/  ENDCOLLECTIVE ;  /* 0x000000000000791b */ /* 0x003fe20003800000 */
.L_x_446:
[----:B------:R-:W-:Y:S01]  /*0f00*/  HFMA2.MMA R19, -RZ, RZ, 0, 9.5367431640625e-07 ;  /* 0x00000010ff137435 */ /* 0x000fe200000001ff */
[----:B------:R-:W-:-:S04]  /*0f10*/  IMAD.MOV.U32 R9, RZ, RZ, R18 ;  /* 0x000000ffff097224 */ /* 0x000fc800078e0012 */
[----:B------:R-:W-:-:S05]  /*0f20*/  FADD.FTZ R9, R16, R9 ;  /* 0x0000000910097221 */ /* 0x000fca0000010000 */
[----:B------:R-:W-:-:S07]  /*0f30*/  MOV R20, R9 ;  /* 0x0000000900147202 */ /* 0x000fce0000000f00 */
[----:B------:R-:W-:Y:S05]  /*0f40*/  WARPSYNC.COLLECTIVE R17, `(.L_x_447) ;  /* 0x0000000011087348 */ /* 0x000fea0003c00000 */
[----:B------:R0:W1:Y:S02]  /*0f50*/  SHFL.BFLY P2, R18, R20, R19, R22 ;  /* 0x0c00001314127389 */ /* 0x0000640000040016 */
[----:B01----:R-:W-:Y:S01]  /*0f60*/  ENDCOLLECTIVE ;  /* 0x000000000000791b */ /* 0x003fe20003800000 */
.L_x_447:
[----:B------:R-:W-:Y:S01]  /*0f70*/  MOV R14, R18 ;  /* 0x00000012000e7202 */ /* 0x000fe20000000f00 */
[----:B------:R-:W-:Y:S06]  /*0f80*/  BRA `(.L_x_448) ;  /* 0xfffffff8007c7947 */ /* 0x000fec000383ffff */
.L_x_449:
        /* <DEDUP_REMOVED lines=15> */
.L_x_5394:


//--------------------- .text._ZN10layer_norm13ln_bwd_kernelINS_13Kernel_traitsI13__nv_bfloat16fS2_fjLj40960ELj4ELj1ELj8ELj16ENS_18Kernel_traits_baseILj40960ES2_fS2_fjLj256EEEEEEEvNS_9BwdParamsE --------------------------
	.section	.text._ZN10layer_norm13ln_bwd_kernelINS_13Kernel_traitsI13__nv_bfloat16fS2_fjLj40960ELj4ELj1ELj8ELj16ENS_18Kernel_traits_baseILj40960ES2_fS2_fjLj256EEEEEEEvNS_9BwdParamsE,"ax",@progbits
	.align	128
        .global         _ZN10layer_norm13ln_bwd_kernelINS_13Kernel_traitsI13__nv_bfloat16fS2_fjLj40960ELj4ELj1ELj8ELj16ENS_18Kernel_traits_baseILj40960ES2_fS2_fjLj256EEEEEEEvNS_9BwdParamsE
        .type           _ZN10layer_norm13ln_bwd_kernelINS_13Kernel_traitsI13__nv_bfloat16fS2_fjLj40960ELj4ELj1ELj8ELj16ENS_18Kernel_traits_baseILj40960ES2_fS2_fjLj256EEEEEEEvNS_9BwdParamsE,@function
        .size           _ZN10layer_norm13ln_bwd_kernelINS_13Kernel_traitsI13__nv_bfloat16fS2_fjLj40960ELj4ELj1ELj8ELj16ENS_18Kernel_traits_baseILj40960ES2_fS2_fjLj256EEEEEEEvNS_9BwdParamsE,(.L_x_5395 - _ZN10layer_norm13ln_bwd_kernelINS_13Kernel_traitsI13__nv_bfloat16fS2_fjLj40960ELj4ELj1ELj8ELj16ENS_18Kernel_traits_baseILj40960ES2_fS2_fjLj256EEEEEEEvNS_9BwdParamsE)
        .other          _ZN10layer_norm13ln_bwd_kernelINS_13Kernel_traitsI13__nv_bfloat16fS2_fjLj40960ELj4ELj1ELj8ELj16ENS_18Kernel_traits_baseILj40960ES2_fS2_fjLj256EEEEEEEvNS_9BwdParamsE,@"STO_CUDA_ENTRY STV_DEFAULT"
_ZN10layer_norm13ln_bwd_kernelINS_13Kernel_traitsI13__nv_bfloat16fS2_fjLj40960ELj4ELj1ELj8ELj16ENS_18Kernel_traits_baseILj40960ES2_fS2_fjLj256EEEEEEEvNS_9BwdParamsE:
.text._ZN10layer_norm13ln_bwd_kernelINS_13Kernel_traitsI13__nv_bfloat16fS2_fjLj40960ELj4ELj1ELj8ELj16ENS_18Kernel_traits_baseILj40960ES2_fS2_fjLj256EEEEEEEvNS_9BwdParamsE:
[----:B------:R-:W0:Y:S01]  /*0000*/  LDC R1, c[0x0][0x28] ;  /* 0x00000a00ff017b82 */ /* 0x000e220000000800 */
[----:B------:R-:W1:Y:S01]  /*0010*/  S2R R0, SR_CTAID.X ;  /* 0x0000000000007919 */ /* 0x000e620000002500 */
[----:B------:R-:W-:Y:S01]  /*0020*/  ULDC.64 UR4, c[0x0][0x228] ;  /* 0x00008a0000047ab9 */ /* 0x000fe20000000a00 */
[----:B------:R-:W-:Y:S01]  /*0030*/  ULDC.64 UR6, c[0x0][0x208] ;  /* 0x0000820000067ab9 */ /* 0x000fe20000000a00 */
[----:B------:R-:W-:Y:S01]  /*0040*/  ISETP.NE.U32.AND P0, PT, RZ, UR4, PT ;  /* 0x00000004ff007c0c */ /* 0x000fe2000bf05070 */
[----:B------:R-:W2:Y:S01]  /*0050*/  S2R R28, SR_TID.X ;  /* 0x00000000001c7919 */ /* 0x000ea20000002100 */
[----:B------:R-:W-:Y:S01]  /*0060*/  ULDC UR4, c[0x0][0x214] ;  /* 0x0000850000047ab9 */ /* 0x000fe20000000800 */
[----:B0-----:R-:W-:Y:S02]  /*0070*/  IADD3 R1, R1, -0x8, RZ ;  /* 0xfffffff801017810 */ /* 0x001fe40007ffe0ff */
[----:B------:R-:W-:-:S13]  /*0080*/  ISETP.NE.AND.EX P0, PT, RZ, UR5, PT, P0 ;  /* 0x00000005ff007c0c */ /* 0x000fda000bf05300 */
[----:B------:R-:W0:Y:S08]  /*0090*/  @P0 LDC.64 R4, c[0x0][0x248] ;  /* 0x00009200ff040b82 */ /* 0x000e300000000a00 */
[----:B------:R-:W3:Y:S01]  /*00a0*/  @P0 LDC.64 R8, c[0x0][0x248] ;  /* 0x00009200ff080b82 */ /* 0x000ee20000000a00 */
[----:B-1----:R-:W-:Y:S02]  /*00b0*/  LOP3.LUT R13, R0, 0x3, RZ, 0xc0, !PT ;  /* 0x00000003000d7812 */ /* 0x002fe400078ec0ff */
[----:B--2---:R-:W-:-:S05]  /*00c0*/  LOP3.LUT R12, R28, 0x1f, RZ, 0xc0, !PT ;  /* 0x0000001f1c0c7812 */ /* 0x004fca00078ec0ff */
[----:B------:R-:W1:Y:S01]  /*00d0*/  @P0 LDC.64 R6, c[0x0][0x248] ;  /* 0x00009200ff060b82 */ /* 0x000e620000000a00 */
[----:B------:R-:W-:-:S04]  /*00e0*/  SHF.L.U32 R164, R13, 0x8, RZ ;  /* 0x000000080da47819 */ /* 0x000fc800000006ff */
[----:B------:R-:W-:-:S03]  /*00f0*/  LOP3.LUT R164, R164, 0x300, R12, 0xe2, !PT ;  /* 0x00000300a4a47812 */ /* 0x000fc600078ee20c */
[----:B------:R-:W2:Y:S01]  /*0100*/  @P0 LDC.64 R10, c[0x0][0x248] ;  /* 0x00009200ff0a0b82 */ /* 0x000ea20000000a00 */
[----:B------:R-:W-:-:S04]  /*0110*/  LOP3.LUT R164, R164, 0xe0, R28, 0xf8, !PT ;  /* 0x000000e0a4a47812 */ /* 0x000fc800078ef81c */
[C---:B------:R-:W-:Y:S02]  /*0120*/  @P0 IADD3 R13, R164.reuse, 0x400, RZ ;  /* 0x00000400a40d0810 */ /* 0x040fe40007ffe0ff */
[C---:B------:R-:W-:Y:S01]  /*0130*/  @P0 IADD3 R27, R164.reuse, 0xc00, RZ ;  /* 0x00000c00a41b0810 */ /* 0x040fe20007ffe0ff */
[----:B------:R-:W4:Y:S01]  /*0140*/  @P0 LDC.64 R16, c[0x0][0x248] ;  /* 0x00009200ff100b82 */ /* 0x000f220000000a00 */
[C---:B------:R-:W-:Y:S01]  /*0150*/  @P0 IADD3 R15, R164.reuse, 0x800, RZ ;  /* 0x00000800a40f0810 */ /* 0x040fe20007ffe0ff */
[----:B0-----:R-:W-:Y:S01]  /*0160*/  @P0 IMAD.WIDE.U32 R4, R13, 0x8, R4 ;  /* 0x000000080d040825 */ /* 0x001fe200078e0004 */
[C---:B------:R-:W-:Y:S02]  /*0170*/  @P0 IADD3 R29, R164.reuse, 0x1000, RZ ;  /* 0x00001000a41d0810 */ /* 0x040fe40007ffe0ff */
[C---:B------:R-:W-:Y:S01]  /*0180*/  @P0 IADD3 R13, R164.reuse, 0x1400, RZ ;  /* 0x00001400a40d0810 */ /* 0x040fe20007ffe0ff */
[----:B---3--:R-:W-:Y:S01]  /*0190*/  @P0 IMAD.WIDE.U32 R8, R27, 0x8, R8 ;  /* 0x000000081b080825 */ /* 0x008fe200078e0008 */
[----:B------:R-:W-:Y:S01]  /*01a0*/  @P0 IADD3 R27, R164, 0x1c00, RZ ;  /* 0x00001c00a41b0810 */ /* 0x000fe20007ffe0ff */
[----:B------:R-:W0:Y:S08]  /*01b0*/  @P0 LDC.64 R30, c[0x0][0x248] ;  /* 0x00009200ff1e0b82 */ /* 0x000e300000000a00 */
[----:B------:R-:W3:Y:S01]  /*01c0*/  @P0 LDC.64 R20, c[0x0][0x248] ;  /* 0x00009200ff140b82 */ /* 0x000ee20000000a00 */
[----:B-1----:R-:W-:-:S07]  /*01d0*/  @P0 IMAD.WIDE.U32 R6, R15, 0x8, R6 ;  /* 0x000000080f060825 */ /* 0x002fce00078e0006 */
[----:B------:R-:W1:Y:S01]  /*01e0*/  @P0 LDC.64 R18, c[0x0][0x248] ;  /* 0x00009200ff120b82 */ /* 0x000e620000000a00 */
[----:B--2---:R-:W-:-:S07]  /*01f0*/  @P0 IMAD.WIDE.U32 R10, R29, 0x8, R10 ;  /* 0x000000081d0a0825 */ /* 0x004fce00078e000a */
[----:B------:R-:W2:Y:S01]  /*0200*/  @P0 LDC.64 R22, c[0x0][0x248] ;  /* 0x00009200ff160b82 */ /* 0x000ea20000000a00 */
[----:B----4-:R-:W-:-:S07]  /*0210*/  @P0 IMAD.WIDE.U32 R16, R13, 0x8, R16 ;  /* 0x000000080d100825 */ /* 0x010fce00078e0010 */
[----:B------:R-:W4:Y:S01]  /*0220*/  @P0 LDC.64 R24, c[0x0][0x248] ;  /* 0x00009200ff180b82 */ /* 0x000f220000000a00 */
[----:B------:R-:W-:Y:S01]  /*0230*/  SHF.R.U32.HI R0, RZ, 0x2, R0 ;  /* 0x00000002ff007819 */ /* 0x000fe20000011600 */
[----:B---3--:R-:W-:Y:S01]  /*0240*/  @P0 IMAD.WIDE.U32 R20, R27, 0x8, R20 ;  /* 0x000000081b140825 */ /* 0x008fe200078e0014 */
[C---:B------:R-:W-:Y:S01]  /*0250*/  @P0 IADD3 R15, R164.reuse, 0x1800, RZ ;  /* 0x00001800a40f0810 */ /* 0x040fe20007ffe0ff */
[----:B------:R-:W5:Y:S01]  /*0260*/  @P0 LDG.E.64 R58, desc[UR6][R4.64] ;  /* 0x00000006043a0981 */ /* 0x000f62000c1e1b00 */
[C---:B------:R-:W-:Y:S02]  /*0270*/  @P0 IADD3 R13, R164.reuse, 0x2000, RZ ;  /* 0x00002000a40d0810 */ /* 0x040fe40007ffe0ff */
[C---:B------:R-:W-:Y:S01]  /*0280*/  @P0 IADD3 R29, R164.reuse, 0x2400, RZ ;  /* 0x00002400a41d0810 */ /* 0x040fe20007ffe0ff */
[----:B-1----:R-:W-:Y:S01]  /*0290*/  @P0 IMAD.WIDE.U32 R18, R15, 0x8, R18 ;  /* 0x000000080f120825 */ /* 0x002fe200078e0012 */
[----:B0-----:R-:W-:Y:S01]  /*02a0*/  @P0 LEA R26, P1, R164, R30, 0x3 ;  /* 0x0000001ea41a0211 */ /* 0x001fe200078218ff */
[----:B------:R-:W5:Y:S01]  /*02b0*/  @P0 LDG.E.64 R242, desc[UR6][R6.64] ;  /* 0x0000000606f20981 */ /* 0x000f62000c1e1b00 */
[----:B------:R-:W-:-:S02]  /*02c0*/  LEA.HI R90, R28, R0, RZ, 0x18 ;  /* 0x000000001c5a7211 */ /* 0x000fc400078fc0ff */
[----:B------:R-:W-:Y:S01]  /*02d0*/  @P0 LEA.HI.X R27, R164, R31, RZ, 0x3, P1 ;  /* 0x0000001fa41b0211 */ /* 0x000fe200008f1cff */
[----:B------:R-:W5:Y:S01]  /*02e0*/  @P0 LDG.E.64 R234, desc[UR6][R8.64] ;  /* 0x0000000608ea0981 */ /* 0x000f62000c1e1b00 */
[----:B--2---:R-:W-:Y:S01]  /*02f0*/  @P0 IMAD.WIDE.U32 R22, R13, 0x8, R22 ;  /* 0x000000080d160825 */ /* 0x004fe200078e0016 */
[----:B------:R-:W-:Y:S02]  /*0300*/  MOV R163, R90 ;  /* 0x0000005a00a37202 */ /* 0x000fe40000000f00 */
[----:B------:R0:W5:Y:S04]  /*0310*/  @P0 LDG.E.64 R230, desc[UR6][R10.64] ;  /* 0x000000060ae60981 */ /* 0x000168000c1e1b00 */
[----:B------:R-:W5:Y:S01]  /*0320*/  @P0 LDG.E.64 R226, desc[UR6][R16.64] ;  /* 0x0000000610e20981 */ /* 0x000f62000c1e1b00 */
[----:B----4-:R-:W-:-:S03]  /*0330*/  @P0 IMAD.WIDE.U32 R24, R29, 0x8, R24 ;  /* 0x000000081d180825 */ /* 0x010fc600078e0018 */
[----:B------:R-:W5:Y:S04]  /*0340*/  @P0 LDG.E.64 R222, desc[UR6][R18.64] ;  /* 0x0000000612de0981 */ /* 0x000f68000c1e1b00 */
[----:B------:R-:W5:Y:S04]  /*0350*/  @P0 LDG.E.64 R2, desc[UR6][R20.64] ;  /* 0x0000000614020981 */ /* 0x000f68000c1e1b00 */
[----:B------:R-:W5:Y:S04]  /*0360*/  @P0 LDG.E.64 R204, desc[UR6][R22.64] ;  /* 0x0000000616cc0981 */ /* 0x000f68000c1e1b00 */
[----:B------:R1:W5:Y:S04]  /*0370*/  @P0 LDG.E.64 R56, desc[UR6][R26.64] ;  /* 0x000000061a380981 */ /* 0x000368000c1e1b00 */
[----:B------:R2:W5:Y:S01]  /*0380*/  @P0 LDG.E.64 R200, desc[UR6][R24.64] ;  /* 0x0000000618c80981 */ /* 0x000562000c1e1b00 */
[----:B------:R-:W-:-:S02]  /*0390*/  ISETP.GE.AND P0, PT, R163, UR4, PT ;  /* 0x00000004a3007c0c */ /* 0x000fc4000bf06270 */
        /* <DEDUP_REMOVED lines=10> */
[----:B0-----:R-:W-:Y:S02]  /*0440*/  CS2R R10, SRZ ;  /* 0x00000000000a7805 */ /* 0x001fe4000001ff00 */
        /* <DEDUP_REMOVED lines=25> */
[----:B-1----:R-:W-:Y:S02]  /*05e0*/  CS2R R26, SRZ ;  /* 0x00000000001a7805 */ /* 0x002fe4000001ff00 */
[----:B--2---:R-:W-:Y:S02]  /*05f0*/  CS2R R24, SRZ ;  /* 0x0000000000187805 */ /* 0x004fe4000001ff00 */
        /* <DEDUP_REMOVED lines=12> */
[----:B------:R-:W4:Y:S04]  /*06c0*/  LDG.E.64 R122, desc[UR6][R4.64+0xe000] ;  /* 0x00e00006047a7981 */ /* 0x000f28000c1e1b00 */
[----:B------:R-:W4:Y:S04]  /*06d0*/  LDG.E.64 R120, desc[UR6][R4.64+0x10000] ;  /* 0x0100000604787981 */ /* 0x000f28000c1e1b00 */
[----:B------:R0:W4:Y:S01]  /*06e0*/  LDG.E.64 R118, desc[UR6][R4.64+0x12000] ;  /* 0x0120000604767981 */ /* 0x000122000c1e1b00 */
[C---:B-----5:R-:W-:Y:S01]  /*06f0*/  SHF.R.U64 R249, R58.reuse, 0x10, R59 ;  /* 0x000000103af97819 */ /* 0x060fe2000000123b */
[----:B------:R-:W-:Y:S01]  /*0700*/  HFMA2.MMA R157, -RZ, RZ, 0, 5.9604644775390625e-08 ;  /* 0x00000001ff9d7435 */ /* 0x000fe200000001ff */
[----:B------:R-:W-:Y:S01]  /*0710*/  SHF.L.U32 R250, R58, 0x10, RZ ;  /* 0x000000103afa7819 */ /* 0x000fe200000006ff */
[----:B------:R-:W-:Y:S01]  /*0720*/  HFMA2.MMA R196, -RZ, RZ, 0, 0 ;  /* 0x00000000ffc47435 */ /* 0x000fe200000001ff */
[C---:B------:R-:W-:Y:S01]  /*0730*/  SHF.R.U64 R20, R56.reuse, 0x10, R57 ;  /* 0x0000001038147819 */ /* 0x040fe20000001239 */
[----:B------:R-:W-:Y:S01]  /*0740*/  HFMA2.MMA R173, -RZ, RZ, 0, 0 ;  /* 0x00000000ffad7435 */ /* 0x000fe200000001ff */
[----:B------:R-:W-:Y:S01]  /*0750*/  SHF.L.U32 R0, R56, 0x10, RZ ;  /* 0x0000001038007819 */ /* 0x000fe200000006ff */
[----:B------:R-:W-:Y:S01]  /*0760*/  HFMA2.MMA R165, -RZ, RZ, 0, 0 ;  /* 0x00000000ffa57435 */ /* 0x000fe200000001ff */
[----:B------:R-:W-:-:S02]  /*0770*/  SHF.R.U64 R207, R2, 0x10, R3 ;  /* 0x0000001002cf7819 */ /* 0x000fc40000001203 */
[----:B------:R-:W-:Y:S02]  /*0780*/  CS2R R116, SRZ ;  /* 0x0000000000747805 */ /* 0x000fe4000001ff00 */
[----:B0-----:R-:W-:Y:S01]  /*0790*/  SHF.R.U32.HI R5, RZ, 0x10, R3 ;  /* 0x00000010ff057819 */ /* 0x001fe20000011603 */
[----:B------:R0:W-:Y:S01]  /*07a0*/  STL [R1+0x4], R0 ;  /* 0x0000040001007387 */ /* 0x0001e20000100800 */
[----:B------:R-:W-:Y:S02]  /*07b0*/  SHF.L.U32 R206, R3, 0x10, RZ ;  /* 0x0000001003ce7819 */ /* 0x000fe400000006ff */
[----:B------:R-:W-:Y:S02]  /*07c0*/  CS2R R194, SRZ ;  /* 0x0000000000c27805 */ /* 0x000fe4000001ff00 */
[----:B------:R-:W-:Y:S02]  /*07d0*/  SHF.L.U32 R20, R20, 0x10, RZ ;  /* 0x0000001014147819 */ /* 0x000fe400000006ff */
[----:B------:R-:W-:-:S02]  /*07e0*/  CS2R R186, SRZ ;  /* 0x0000000000ba7805 */ /* 0x000fc4000001ff00 */
[----:B------:R-:W-:Y:S02]  /*07f0*/  SHF.R.U32.HI R251, RZ, 0x10, R57 ;  /* 0x00000010fffb7819 */ /* 0x000fe40000011639 */
[----:B------:R-:W-:Y:S02]  /*0800*/  CS2R R184, SRZ ;  /* 0x0000000000b87805 */ /* 0x000fe4000001ff00 */
[----:B------:R-:W-:Y:S01]  /*0810*/  SHF.L.U32 R252, R57, 0x10, RZ ;  /* 0x0000001039fc7819 */ /* 0x000fe200000006ff */
[----:B------:R1:W-:Y:S01]  /*0820*/  STL [R1], R20 ;  /* 0x0000001401007387 */ /* 0x0003e20000100800 */
[C---:B------:R-:W-:Y:S02]  /*0830*/  SHF.R.U64 R236, R234.reuse, 0x10, R235 ;  /* 0x00000010eaec7819 */ /* 0x040fe400000012eb */
[----:B------:R-:W-:Y:S02]  /*0840*/  CS2R R182, SRZ ;  /* 0x0000000000b67805 */ /* 0x000fe4000001ff00 */
[----:B------:R-:W-:-:S02]  /*0850*/  SHF.L.U32 R237, R234, 0x10, RZ ;  /* 0x00000010eaed7819 */ /* 0x000fc400000006ff */
[----:B------:R-:W-:Y:S02]  /*0860*/  CS2R R180, SRZ ;  /* 0x0000000000b47805 */ /* 0x000fe4000001ff00 */
[C---:B------:R-:W-:Y:S02]  /*0870*/  SHF.R.U64 R232, R230.reuse, 0x10, R231 ;  /* 0x00000010e6e87819 */ /* 0x040fe400000012e7 */
[----:B------:R-:W-:Y:S02]  /*0880*/  CS2R R178, SRZ ;  /* 0x0000000000b27805 */ /* 0x000fe4000001ff00 */
[----:B------:R-:W-:Y:S02]  /*0890*/  SHF.L.U32 R233, R230, 0x10, RZ ;  /* 0x00000010e6e97819 */ /* 0x000fe400000006ff */
[----:B------:R-:W-:Y:S02]  /*08a0*/  CS2R R176, SRZ ;  /* 0x0000000000b07805 */ /* 0x000fe4000001ff00 */
[----:B------:R-:W-:-:S02]  /*08b0*/  SHF.R.U64 R228, R226, 0x10, R227 ;  /* 0x00000010e2e47819 */ /* 0x000fc400000012e3 */
[----:B------:R-:W-:Y:S02]  /*08c0*/  CS2R R174, SRZ ;  /* 0x0000000000ae7805 */ /* 0x000fe4000001ff00 */
[----:B------:R-:W-:Y:S02]  /*08d0*/  SHF.L.U32 R229, R226, 0x10, RZ ;  /* 0x00000010e2e57819 */ /* 0x000fe400000006ff */
[----:B------:R-:W-:Y:S02]  /*08e0*/  CS2R R170, SRZ ;  /* 0x0000000000aa7805 */ /* 0x000fe4000001ff00 */
[----:B------:R-:W-:Y:S02]  /*08f0*/  SHF.L.U32 R209, R2, 0x10, RZ ;  /* 0x0000001002d17819 */ /* 0x000fe400000006ff */
[----:B------:R-:W-:Y:S02]  /*0900*/  CS2R R114, SRZ ;  /* 0x0000000000727805 */ /* 0x000fe4000001ff00 */
[----:B------:R-:W-:-:S02]  /*0910*/  SHF.R.U32.HI R3, RZ, 0x10, R205 ;  /* 0x00000010ff037819 */ /* 0x000fc400000116cd */
[----:B------:R-:W-:Y:S02]  /*0920*/  CS2R R112, SRZ ;  /* 0x0000000000707805 */ /* 0x000fe4000001ff00 */
[----:B------:R-:W-:Y:S02]  /*0930*/  SHF.R.U32.HI R247, RZ, 0x10, R59 ;  /* 0x00000010fff77819 */ /* 0x000fe4000001163b */
[----:B------:R-:W-:Y:S02]  /*0940*/  CS2R R110, SRZ ;  /* 0x00000000006e7805 */ /* 0x000fe4000001ff00 */
[--C-:B------:R-:W-:Y:S02]  /*0950*/  SHF.R.U64 R245, R242, 0x10, R243.reuse ;  /* 0x00000010f2f57819 */ /* 0x100fe400000012f3 */
[----:B------:R-:W-:Y:S02]  /*0960*/  CS2R R108, SRZ ;  /* 0x00000000006c7805 */ /* 0x000fe4000001ff00 */
[----:B------:R-:W-:-:S02]  /*0970*/  SHF.R.U32.HI R238, RZ, 0x10, R243 ;  /* 0x00000010ffee7819 */ /* 0x000fc400000116f3 */
[----:B------:R-:W-:Y:S02]  /*0980*/  CS2R R106, SRZ ;  /* 0x00000000006a7805 */ /* 0x000fe4000001ff00 */
[----:B------:R-:W-:Y:S02]  /*0990*/  SHF.R.U32.HI R234, RZ, 0x10, R235 ;  /* 0x00000010ffea7819 */ /* 0x000fe400000116eb */
[----:B------:R-:W-:Y:S02]  /*09a0*/  CS2R R104, SRZ ;  /* 0x0000000000687805 */ /* 0x000fe4000001ff00 */
[----:B------:R-:W-:Y:S02]  /*09b0*/  SHF.R.U32.HI R230, RZ, 0x10, R231 ;  /* 0x00000010ffe67819 */ /* 0x000fe400000116e7 */
        /* <DEDUP_REMOVED lines=41> */
[----:B------:R-:W-:Y:S02]  /*0c50*/  MOV R193, RZ ;  /* 0x000000ff00c17202 */ /* 0x000fe40000000f00 */
[----:B------:R-:W-:Y:S02]  /*0c60*/  MOV R167, RZ ;  /* 0x000000ff00a77202 */ /* 0x000fe40000000f00 */
[----:B------:R-:W-:-:S02]  /*0c70*/  MOV R21, RZ ;  /* 0x000000ff00157202 */ /* 0x000fc40000000f00 */
        /* <DEDUP_REMOVED lines=18> */
[----:B------:R-:W-:Y:S02]  /*0da0*/  SHF.L.U32 R162, R160, 0x10, RZ ;  /* 0x00000010a0a27819 */ /* 0x000fe400000006ff */
[C---:B---3--:R-:W-:Y:S02]  /*0db0*/  SHF.R.U64 R18, R158.reuse, 0x10, R159 ;  /* 0x000000109e127819 */ /* 0x048fe4000000129f */
[----:B------:R-:W-:Y:S02]  /*0dc0*/  SHF.L.U32 R160, R158, 0x10, RZ ;  /* 0x000000109ea07819 */ /* 0x000fe400000006ff */
[C---:B----4-:R-:W-:Y:S02]  /*0dd0*/  SHF.R.U64 R16, R132.reuse, 0x10, R133 ;  /* 0x0000001084107819 */ /* 0x050fe40000001285 */
[----:B------:R-:W-:Y:S02]  /*0de0*/  SHF.L.U32 R158, R132, 0x10, RZ ;  /* 0x00000010849e7819 */ /* 0x000fe400000006ff */
[----:B------:R-:W-:-:S02]  /*0df0*/  SHF.R.U64 R14, R130, 0x10, R131 ;  /* 0x00000010820e7819 */ /* 0x000fc40000001283 */
[----:B------:R-:W-:Y:S02]  /*0e00*/  SHF.L.U32 R132, R130, 0x10, RZ ;  /* 0x0000001082847819 */ /* 0x000fe400000006ff */
[C---:B------:R-:W-:Y:S02]  /*0e10*/  SHF.R.U64 R12, R128.reuse, 0x10, R129 ;  /* 0x00000010800c7819 */ /* 0x040fe40000001281 */
[----:B------:R-:W-:Y:S02]  /*0e20*/  SHF.L.U32 R130, R128, 0x10, RZ ;  /* 0x0000001080827819 */ /* 0x000fe400000006ff */
[C---:B------:R-:W-:Y:S02]  /*0e30*/  SHF.R.U64 R10, R126.reuse, 0x10, R127 ;  /* 0x000000107e0a7819 */ /* 0x040fe4000000127f */
[----:B------:R-:W-:Y:S02]  /*0e40*/  SHF.L.U32 R128, R126, 0x10, RZ ;  /* 0x000000107e807819 */ /* 0x000fe400000006ff */
[----:B------:R-:W-:-:S02]  /*0e50*/  SHF.R.U32.HI R19, RZ, 0x10, R161 ;  /* 0x00000010ff137819 */ /* 0x000fc400000116a1 */
[----:B------:R-:W-:Y:S02]  /*0e60*/  SHF.R.U32.HI R17, RZ, 0x10, R159 ;  /* 0x00000010ff117819 */ /* 0x000fe4000001169f */
[----:B------:R-:W-:Y:S02]  /*0e70*/  SHF.R.U32.HI R15, RZ, 0x10, R133 ;  /* 0x00000010ff0f7819 */ /* 0x000fe40000011685 */
[----:B------:R-:W-:Y:S02]  /*0e80*/  SHF.R.U32.HI R13, RZ, 0x10, R131 ;  /* 0x00000010ff0d7819 */ /* 0x000fe40000011683 */
[----:B------:R-:W-:Y:S02]  /*0e90*/  SHF.R.U32.HI R11, RZ, 0x10, R129 ;  /* 0x00000010ff0b7819 */ /* 0x000fe40000011681 */
[----:B------:R-:W-:Y:S02]  /*0ea0*/  SHF.R.U32.HI R9, RZ, 0x10, R127 ;  /* 0x00000010ff097819 */ /* 0x000fe4000001167f */
[----:B------:R-:W-:-:S02]  /*0eb0*/  SHF.R.U64 R8, R124, 0x10, R125 ;  /* 0x000000107c087819 */ /* 0x000fc4000000127d */
[----:B------:R-:W-:Y:S02]  /*0ec0*/  SHF.L.U32 R126, R124, 0x10, RZ ;  /* 0x000000107c7e7819 */ /* 0x000fe400000006ff */
[----:B------:R-:W-:Y:S02]  /*0ed0*/  SHF.R.U32.HI R7, RZ, 0x10, R125 ;  /* 0x00000010ff077819 */ /* 0x000fe4000001167d */
[--C-:B------:R-:W-:Y:S02]  /*0ee0*/  SHF.R.U64 R6, R122, 0x10, R123.reuse ;  /* 0x000000107a067819 */ /* 0x100fe4000000127b */
[----:B------:R-:W-:Y:S02]  /*0ef0*/  SHF.R.U32.HI R57, RZ, 0x10, R123 ;  /* 0x00000010ff397819 */ /* 0x000fe4000001167b */
[--C-:B------:R-:W-:Y:S02]  /*0f00*/  SHF.R.U64 R4, R120, 0x10, R121.reuse ;  /* 0x0000001078047819 */ /* 0x100fe40000001279 */
[----:B------:R-:W-:-:S02]  /*0f10*/  SHF.R.U32.HI R56, RZ, 0x10, R121 ;  /* 0x00000010ff387819 */ /* 0x000fc40000011679 */
[--C-:B------:R-:W-:Y:S02]  /*0f20*/  SHF.R.U64 R2, R118, 0x10, R119.reuse ;  /* 0x0000001076027819 */ /* 0x100fe40000001277 */
[----:B0-----:R-:W-:Y:S02]  /*0f30*/  SHF.R.U32.HI R0, RZ, 0x10, R119 ;  /* 0x00000010ff007819 */ /* 0x001fe40000011677 */
        /* <DEDUP_REMOVED lines=13> */
[----:B------:R-:W-:Y:S02]  /*1010*/  MOV R118, RZ ;  /* 0x000000ff00767202 */ /* 0x000fe40000000f00 */
[----:B-1----:R-:W-:Y:S02]  /*1020*/  SHF.L.U32 R20, R58, 0x10, RZ ;  /* 0x000000103a147819 */ /* 0x002fe400000006ff */
        /* <DEDUP_REMOVED lines=18> */
[----:B------:R-:W-:-:S07]  /*1150*/  SHF.L.U32 R0, R0, 0x10, RZ ;  /* 0x0000001000007819 */ /* 0x000fce00000006ff */
.L_x_456:
[----:B------:R-:W-:Y:S01]  /*1160*/  ULDC.64 UR4, c[0x0][0x228] ;  /* 0x00008a0000047ab9 */ /* 0x000fe20000000a00 */
[----:B------:R-:W-:Y:S01]  /*1170*/  IMAD R172, R163, 0x2800, R164 ;  /* 0x00002800a3ac7824 */ /* 0x000fe200078e02a4 */
[----:B------:R-:W-:Y:S01]  /*1180*/  ISETP.NE.U32.AND P0, PT, RZ, UR4, PT ;  /* 0x00000004ff007c0c */ /* 0x000fe2000bf05070 */
[----:B0-----:R-:W0:Y:S01]  /*1190*/  LDC.64 R212, c[0x0][0x268] ;  /* 0x00009a00ffd47b82 */ /* 0x001e220000000a00 */
[----:B------:R-:W2:Y:S02]  /*11a0*/  LDL R242, [R1+0x4] ;  /* 0x0000040001f27983 */ /* 0x000ea40000100800 */
[----:B------:R-:W-:Y:S02]  /*11b0*/  ISETP.NE.AND.EX P0, PT, RZ, UR5, PT, P0 ;  /* 0x00000005ff007c0c */ /* 0x000fe4000bf05300 */
[----:B------:R-:W3:Y:S01]  /*11c0*/  LDL R241, [R1] ;  /* 0x0000000001f17983 */ /* 0x000ee20000100800 */
[C---:B------:R-:W-:Y:S02]  /*11d0*/  IADD3 R154, R172.reuse, 0x400, RZ ;  /* 0x00000400ac9a7810 */ /* 0x040fe40007ffe0ff */
[----:B------:R-:W1:Y:S08]  /*11e0*/  LDC.64 R214, c[0x0][0x238] ;  /* 0x00008e00ffd67b82 */ /* 0x000e700000000a00 */
[----:B------:R-:W4:Y:S08]  /*11f0*/  @P0 LDC.64 R56, c[0x0][0x228] ;  /* 0x00008a00ff380b82 */ /* 0x000f300000000a00 */
[----:B------:R-:W5:Y:S01]  /*1200*/  @P0 LDC.64 R60, c[0x0][0x228] ;  /* 0x00008a00ff3c0b82 */ /* 0x000f620000000a00 */
[----:B------:R-:W-:-:S07]  /*1210*/  IADD3 R192, R172, 0x800, RZ ;  /* 0x00000800acc07810 */ /* 0x000fce0007ffe0ff */
[----:B------:R-:W0:Y:S01]  /*1220*/  @P0 LDC.64 R64, c[0x0][0x228] ;  /* 0x00008a00ff400b82 */ /* 0x000e220000000a00 */
[----:B----4-:R-:W-:Y:S01]  /*1230*/  @P0 IMAD.WIDE.U32 R56, R154, 0x10, R56 ;  /* 0x000000109a380825 */ /* 0x010fe200078e0038 */
[----:B------:R-:W-:-:S06]  /*1240*/  IADD3 R168, R172, 0xc00, RZ ;  /* 0x00000c00aca87810 */ /* 0x000fcc0007ffe0ff */
[----:B------:R-:W4:Y:S01]  /*1250*/  @P0 LDC.64 R68, c[0x0][0x228] ;  /* 0x00008a00ff440b82 */ /* 0x000f220000000a00 */
[----:B------:R-:W2:Y:S01]  /*1260*/  @P0 LDG.E.128 R56, desc[UR6][R56.64] ;  /* 0x0000000638380981 */ /* 0x000ea2000c1e1d00 */
[----:B-----5:R-:W-:Y:S01]  /*1270*/  @P0 IMAD.WIDE.U32 R60, R192, 0x10, R60 ;  /* 0x00000010c03c0825 */ /* 0x020fe200078e003c */
[----:B------:R-:W-:-:S05]  /*1280*/  IADD3 R169, R172, 0x1000, RZ ;  /* 0x00001000aca97810 */ /* 0x000fca0007ffe0ff */
[----:B------:R-:W5:Y:S01]  /*1290*/  @P0 LDC.64 R72, c[0x0][0x228] ;  /* 0x00008a00ff480b82 */ /* 0x000f620000000a00 */
[----:B------:R-:W3:Y:S01]  /*12a0*/  @P0 LDG.E.128 R60, desc[UR6][R60.64] ;  /* 0x000000063c3c0981 */ /* 0x000ee2000c1e1d00 */
[----:B0-----:R-:W-:Y:S01]  /*12b0*/  @P0 IMAD.WIDE.U32 R64, R168, 0x10, R64 ;  /* 0x00000010a8400825 */ /* 0x001fe200078e0040 */
[----:B------:R-:W-:-:S05]  /*12c0*/  IADD3 R156, R172, 0x1400, RZ ;  /* 0x00001400ac9c7810 */ /* 0x000fca0007ffe0ff */
[----:B------:R-:W0:Y:S01]  /*12d0*/  @P0 LDC.64 R76, c[0x0][0x228] ;  /* 0x00008a00ff4c0b82 */ /* 0x000e220000000a00 */
[----:B------:R-:W3:Y:S01]  /*12e0*/  @P0 LDG.E.128 R64, desc[UR6][R64.64] ;  /* 0x0000000640400981 */ /* 0x000ee2000c1e1d00 */
[----:B----4-:R-:W-:Y:S01]  /*12f0*/  @P0 IMAD.WIDE.U32 R68, R169, 0x10, R68 ;  /* 0x00000010a9440825 */ /* 0x010fe200078e0044 */
[----:B------:R-:W-:-:S05]  /*1300*/  IADD3 R189, R172, 0x1800, RZ ;  /* 0x00001800acbd7810 */ /* 0x000fca0007ffe0ff */
[----:B------:R-:W4:Y:S01]  /*1310*/  @P0 LDC.64 R80, c[0x0][0x228] ;  /* 0x00008a00ff500b82 */ /* 0x000f220000000a00 */
[----:B------:R-:W3:Y:S01]  /*1320*/  @P0 LDG.E.128 R68, desc[UR6][R68.64] ;  /* 0x0000000644440981 */ /* 0x000ee2000c1e1d00 */
        /* <DEDUP_REMOVED lines=10> */
[----:B------:R-:W4:Y:S01]  /*13d0*/  @!P0 LDC.64 R150, c[0x0][0x220] ;  /* 0x00008800ff968b82 */ /* 0x000f220000000a00 */
[----:B------:R-:W3:Y:S01]  /*13e0*/  @P0 LDG.E.128 R80, desc[UR6][R80.64] ;  /* 0x0000000650500981 */ /* 0x000ee2000c1e1d00 */
[----:B------:R-:W-:-:S06]  /*13f0*/  IMAD.WIDE.U32 R134, R154, 0x8, R212 ;  /* 0x000000089a867825 */ /* 0x000fcc00078e00d4 */
[----:B------:R-:W1:Y:S01]  /*1400*/  @!P0 LDC.64 R152, c[0x0][0x230] ;  /* 0x00008c00ff988b82 */ /* 0x000e620000000a00 */
[----:B-----5:R-:W-:Y:S01]  /*1410*/  @P0 IMAD.WIDE.U32 R84, R188, 0x10, R84 ;  /* 0x00000010bc540825 */ /* 0x020fe200078e0054 */
[----:B------:R-:W5:Y:S03]  /*1420*/  LDG.E.64 R134, desc[UR6][R134.64] ;  /* 0x0000000686867981 */ /* 0x000f66000c1e1b00 */
[----:B------:R-:W-:Y:S02]  /*1430*/  IMAD.WIDE.U32 R136, R192, 0x8, R212 ;  /* 0x00000008c0887825 */ /* 0x000fe400078e00d4 */
[----:B------:R-:W3:Y:S02]  /*1440*/  @P0 LDG.E.128 R84, desc[UR6][R84.64] ;  /* 0x0000000654540981 */ /* 0x000ee4000c1e1d00 */
[----:B0-----:R-:W-:Y:S02]  /*1450*/  @P0 IMAD.WIDE.U32 R92, R191, 0x10, R92 ;  /* 0x00000010bf5c0825 */ /* 0x001fe400078e005c */
[----:B------:R-:W2:Y:S04]  /*1460*/  LDG.E.64 R136, desc[UR6][R136.64] ;  /* 0x0000000688887981 */ /* 0x000ea8000c1e1b00 */
[----:B------:R-:W3:Y:S01]  /*1470*/  @P0 LDG.E.128 R92, desc[UR6][R92.64] ;  /* 0x000000065c5c0981 */ /* 0x000ee2000c1e1d00 */
[----:B----4-:R-:W-:Y:S01]  /*1480*/  @!P0 IMAD.WIDE.U32 R150, R154, 0x10, R150 ;  /* 0x000000109a968825 */ /* 0x010fe200078e0096 */
[----:B------:R-:W-:Y:S01]  /*1490*/  @P0 MOV R208, RZ ;  /* 0x000000ff00d00202 */ /* 0x000fe20000000f00 */
[----:B------:R-:W0:Y:S01]  /*14a0*/  @!P0 LDC.64 R154, c[0x0][0x220] ;  /* 0x00008800ff9a8b82 */ /* 0x000e220000000a00 */
[----:B------:R-:W-:Y:S01]  /*14b0*/  @P0 LEA R88, P1, R172, UR4, 0x4 ;  /* 0x00000004ac580c11 */ /* 0x000fe2000f8220ff */
[----:B-1----:R-:W-:-:S03]  /*14c0*/  @!P0 IMAD.WIDE R152, R163, 0x4, R152 ;  /* 0x00000004a3988825 */ /* 0x002fc600078e0298 */
[----:B------:R-:W-:Y:S01]  /*14d0*/  @P0 LEA.HI.X R89, R172, UR5, RZ, 0x4, P1 ;  /* 0x00000005ac590c11 */ /* 0x000fe200088f24ff */
[----:B------:R-:W-:Y:S01]  /*14e0*/  IMAD.WIDE.U32 R138, R168, 0x8, R212 ;  /* 0x00000008a88a7825 */ /* 0x000fe200078e00d4 */
[----:B------:R1:W4:Y:S04]  /*14f0*/  @!P0 LDG.E R208, desc[UR6][R152.64] ;  /* 0x0000000698d08981 */ /* 0x000328000c1e1900 */
[----:B------:R-:W3:Y:S04]  /*1500*/  @P0 LDG.E.128 R88, desc[UR6][R88.64] ;  /* 0x0000000658580981 */ /* 0x000ee8000c1e1d00 */
[----:B------:R-:W4:Y:S01]  /*1510*/  LDG.E.64 R138, desc[UR6][R138.64] ;  /* 0x000000068a8a7981 */ /* 0x000f22000c1e1b00 */
[----:B-1----:R-:W-:-:S05]  /*1520*/  IMAD.WIDE R152, R163, 0x4, R214 ;  /* 0x00000004a3987825 */ /* 0x002fca00078e02d6 */
[----:B------:R0:W3:Y:S02]  /*1530*/  LDG.E R166, desc[UR6][R152.64] ;  /* 0x0000000698a67981 */ /* 0x0000e4000c1e1900 */
[----:B0-----:R-:W-:Y:S02]  /*1540*/  @!P0 IMAD.WIDE.U32 R152, R192, 0x10, R154 ;  /* 0x00000010c0988825 */ /* 0x001fe400078e009a */
[----:B------:R-:W0:Y:S01]  /*1550*/  @!P0 LDC.64 R154, c[0x0][0x220] ;  /* 0x00008800ff9a8b82 */ /* 0x000e220000000a00 */
[----:B------:R-:W3:Y:S04]  /*1560*/  @!P0 LDG.E.128 R56, desc[UR6][R150.64] ;  /* 0x0000000696388981 */ /* 0x000ee8000c1e1d00 */
[----:B------:R1:W3:Y:S03]  /*1570*/  @!P0 LDG.E.128 R60, desc[UR6][R152.64] ;  /* 0x00000006983c8981 */ /* 0x0002e6000c1e1d00 */
[----:B-1----:R-:W1:Y:S02]  /*1580*/  @!P0 LDC.64 R152, c[0x0][0x220] ;  /* 0x00008800ff988b82 */ /* 0x002e640000000a00 */
[----:B-1----:R-:W-:-:S05]  /*1590*/  @!P0 IMAD.WIDE.U32 R152, R168, 0x10, R152 ;  /* 0x00000010a8988825 */ /* 0x002fca00078e0098 */
[----:B------:R1:W3:Y:S02]  /*15a0*/  @!P0 LDG.E.128 R64, desc[UR6][R152.64] ;  /* 0x0000000698408981 */ /* 0x0002e4000c1e1d00 */
        /* <DEDUP_REMOVED lines=11> */
[----:B------:R1:W3:Y:S01]  /*1660*/  @!P0 LDG.E.128 R80, desc[UR6][R152.64] ;  /* 0x0000000698508981 */ /* 0x0002e2000c1e1d00 */
[----:B0-----:R-:W-:-:S05]  /*1670*/  @!P0 IMAD.WIDE.U32 R154, R188, 0x10, R154 ;  /* 0x00000010bc9a8825 */ /* 0x001fca00078e009a */
[----:B------:R4:W3:Y:S01]  /*1680*/  @!P0 LDG.E.128 R84, desc[UR6][R154.64] ;  /* 0x000000069a548981 */ /* 0x0008e2000c1e1d00 */
[----:B------:R-:W-:Y:S02]  /*1690*/  IMAD.WIDE.U32 R140, R169, 0x8, R212 ;  /* 0x00000008a98c7825 */ /* 0x000fe400078e00d4 */
[----:B------:R-:W0:Y:S01]  /*16a0*/  @!P0 LDC.64 R168, c[0x0][0x220] ;  /* 0x00008800ffa88b82 */ /* 0x000e220000000a00 */
[----:B-----5:R-:W-:Y:S01]  /*16b0*/  SHF.R.U32.HI R192, RZ, 0x10, R135 ;  /* 0x00000010ffc07819 */ /* 0x020fe20000011687 */
[----:B------:R-:W-:Y:S01]  /*16c0*/  IMAD.WIDE.U32 R142, R189, 0x8, R212 ;  /* 0x00000008bd8e7825 */ /* 0x000fe200078e00d4 */
[----:B------:R-:W-:Y:S01]  /*16d0*/  SHF.R.U64 R189, R134, 0x10, R135 ;  /* 0x0000001086bd7819 */ /* 0x000fe20000001287 */
[----:B------:R-:W5:Y:S02]  /*16e0*/  LDG.E.64 R140, desc[UR6][R140.64] ;  /* 0x000000068c8c7981 */ /* 0x000f64000c1e1b00 */
[--C-:B------:R-:W-:Y:S01]  /*16f0*/  IMAD.WIDE.U32 R144, R190, 0x8, R212.reuse ;  /* 0x00000008be907825 */ /* 0x100fe200078e00d4 */
[----:B------:R-:W-:Y:S01]  /*1700*/  MOV R190, R135 ;  /* 0x0000008700be7202 */ /* 0x000fe20000000f00 */
[----:B-1----:R-:W1:Y:S02]  /*1710*/  @!P0 LDC.64 R152, c[0x0][0x220] ;  /* 0x00008800ff988b82 */ /* 0x002e640000000a00 */
[--C-:B------:R-:W-:Y:S01]  /*1720*/  IMAD.WIDE.U32 R146, R188, 0x8, R212.reuse ;  /* 0x00000008bc927825 */ /* 0x100fe200078e00d4 */
[----:B------:R-:W-:Y:S01]  /*1730*/  MOV R188, R134 ;  /* 0x0000008600bc7202 */ /* 0x000fe20000000f00 */
[----:B------:R-:W5:Y:S01]  /*1740*/  LDG.E.64 R142, desc[UR6][R142.64] ;  /* 0x000000068e8e7981 */ /* 0x000f62000c1e1b00 */
[----:B------:R-:W-:Y:S01]  /*1750*/  LOP3.LUT P1, RZ, R157, 0xff, RZ, 0xc0, !PT ;  /* 0x000000ff9dff7812 */ /* 0x000fe2000782c0ff */
[----:B------:R-:W-:Y:S01]  /*1760*/  IMAD.WIDE.U32 R148, R172, 0x8, R212 ;  /* 0x00000008ac947825 */ /* 0x000fe200078e00d4 */
[----:B--2---:R-:W-:Y:S01]  /*1770*/  SHF.R.U32.HI R214, RZ, 0x10, R137 ;  /* 0x00000010ffd67819 */ /* 0x004fe20000011689 */
[----:B------:R-:W2:Y:S02]  /*1780*/  LDG.E.64 R146, desc[UR6][R146.64] ;  /* 0x0000000692927981 */ /* 0x000ea4000c1e1b00 */
[C---:B------:R-:W-:Y:S01]  /*1790*/  IMAD.WIDE.U32 R150, R191.reuse, 0x8, R212 ;  /* 0x00000008bf967825 */ /* 0x040fe200078e00d4 */
[----:B------:R-:W-:Y:S01]  /*17a0*/  MOV R211, R136 ;  /* 0x0000008800d37202 */ /* 0x000fe20000000f00 */
[----:B------:R-:W5:Y:S02]  /*17b0*/  LDG.E.64 R148, desc[UR6][R148.64] ;  /* 0x0000000694947981 */ /* 0x000f64000c1e1b00 */
[----:B0-----:R-:W-:Y:S01]  /*17c0*/  @!P0 IMAD.WIDE.U32 R134, R191, 0x10, R168 ;  /* 0x00000010bf868825 */ /* 0x001fe200078e00a8 */
[----:B----4-:R-:W-:Y:S01]  /*17d0*/  MOV R154, R138 ;  /* 0x0000008a009a7202 */ /* 0x010fe20000000f00 */
[----:B------:R-:W4:Y:S04]  /*17e0*/  LDG.E.64 R150, desc[UR6][R150.64] ;  /* 0x0000000696967981 */ /* 0x000f28000c1e1b00 */
[----:B------:R0:W2:Y:S01]  /*17f0*/  @!P0 LDG.E.128 R92, desc[UR6][R134.64] ;  /* 0x00000006865c8981 */ /* 0x0000a2000c1e1d00 */
[----:B------:R-:W-:Y:S01]  /*1800*/  IMAD.WIDE.U32 R156, R156, 0x8, R212 ;  /* 0x000000089c9c7825 */ /* 0x000fe200078e00d4 */
[----:B------:R-:W-:-:S02]  /*1810*/  SHF.R.U64 R212, R136, 0x10, R137 ;  /* 0x0000001088d47819 */ /* 0x000fc40000001289 */
[----:B------:R-:W-:Y:S01]  /*1820*/  MOV R213, R137 ;  /* 0x0000008900d57202 */ /* 0x000fe20000000f00 */
[----:B------:R-:W4:Y:S01]  /*1830*/  LDG.E.64 R144, desc[UR6][R144.64] ;  /* 0x0000000690907981 */ /* 0x000f22000c1e1b00 */
[----:B------:R-:W0:Y:S01]  /*1840*/  @P0 MUFU.RCP R137, R160 ;  /* 0x000000a000890308 */ /* 0x000e220000001000 */
[----:B-1----:R-:W-:Y:S02]  /*1850*/  @!P0 LEA R152, P2, R172, R152, 0x4 ;  /* 0x00000098ac988211 */ /* 0x002fe400078420ff */
[----:B------:R-:W-:Y:S01]  /*1860*/  SHF.R.U64 R155, R138, 0x10, R139 ;  /* 0x000000108a9b7819 */ /* 0x000fe2000000128b */
[----:B------:R-:W4:Y:S04]  /*1870*/  LDG.E.64 R156, desc[UR6][R156.64] ;  /* 0x000000069c9c7981 */ /* 0x000f28000c1e1b00 */
[----:B------:R-:W1:Y:S01]  /*1880*/  @P0 MUFU.RCP R136, R18 ;  /* 0x0000001200880308 */ /* 0x000e620000001000 */
[----:B------:R-:W-:-:S02]  /*1890*/  @!P0 LEA.HI.X R153, R172, R153, RZ, 0x4, P2 ;  /* 0x00000099ac998211 */ /* 0x000fc400010f24ff */
[----:B------:R-:W-:-:S03]  /*18a0*/  MOV R215, R139 ;  /* 0x0000008b00d77202 */ /* 0x000fc60000000f00 */
[----:B------:R-:W4:Y:S02]  /*18b0*/  @!P0 LDG.E.128 R88, desc[UR6][R152.64] ;  /* 0x0000000698588981 */ /* 0x000f24000c1e1d00 */
[----:B------:R-:W1:Y:S01]  /*18c0*/  @P0 MUFU.RCP R135, R159 ;  /* 0x0000009f00870308 */ /* 0x000e620000001000 */
[----:B------:R-:W-:-:S07]  /*18d0*/  SHF.R.U32.HI R216, RZ, 0x10, R139 ;  /* 0x00000010ffd87819 */ /* 0x000fce000001168b */
[----:B------:R-:W1:Y:S01]  /*18e0*/  @P0 MUFU.RCP R138, R17 ;  /* 0x00000011008a0308 */ /* 0x000e620000001000 */
[----:B------:R-:W-:-:S04]  /*18f0*/  @P0 FADD.FTZ R134, -R250, R56 ;  /* 0x00000038fa860221 */ /* 0x000fc80000010100 */
[----:B0-----:R-:W-:Y:S01]  /*1900*/  @P0 FMUL.FTZ R134, R134, R137 ;  /* 0x0000008986860220 */ /* 0x001fe20000410000 */
[----:B---3--:R-:W-:-:S04]  /*1910*/  @!P0 FADD.FTZ R137, R56, -R208 ;  /* 0x800000d038898221 */ /* 0x008fc80000010000 */
[----:B------:R-:W-:Y:S01]  /*1920*/  @!P0 FMUL.FTZ R134, R166, R137 ;  /* 0x00000089a6868220 */ /* 0x000fe20000410000 */
[----:B------:R-:W-:Y:S01]  /*1930*/  @P0 FADD.FTZ R137, -R249, R57 ;  /* 0x00000039f9890221 */ /* 0x000fe20000010100 */
[----:B------:R-:W-:Y:S01]  /*1940*/  @P0 FADD.FTZ R240, -R248, R58 ;  /* 0x0000003af8f00221 */ /* 0x000fe20000010100 */
[--C-:B------:R-:W-:Y:S02]  /*1950*/  @!P0 FADD.FTZ R139, R58, -R208.reuse ;  /* 0x800000d03a8b8221 */ /* 0x100fe40000010000 */
[----:B-1----:R-:W-:Y:S01]  /*1960*/  @P0 FMUL.FTZ R136, R137, R136 ;  /* 0x0000008889880220 */ /* 0x002fe20000410000 */
[----:B------:R-:W-:Y:S01]  /*1970*/  @!P0 FADD.FTZ R57, R57, -R208 ;  /* 0x800000d039398221 */ /* 0x000fe20000010000 */
[----:B------:R-:W0:Y:S01]  /*1980*/  @P0 MUFU.RCP R137, R158 ;  /* 0x0000009e00890308 */ /* 0x000e220000001000 */
[----:B------:R-:W-:Y:S01]  /*1990*/  @P0 FMUL.FTZ R135, R240, R135 ;  /* 0x00000087f0870220 */ /* 0x000fe20000410000 */
[C---:B------:R-:W-:Y:S01]  /*19a0*/  @!P0 FMUL.FTZ R135, R166.reuse, R139 ;  /* 0x0000008ba6878220 */ /* 0x040fe20000410000 */
[----:B------:R-:W-:Y:S01]  /*19b0*/  @!P0 FMUL.FTZ R136, R166, R57 ;  /* 0x00000039a6888220 */ /* 0x000fe20000410000 */
[----:B------:R-:W-:-:S04]  /*19c0*/  @P0 FADD.FTZ R57, -R247, R59 ;  /* 0x0000003bf7390221 */ /* 0x000fc80000010100 */
[----:B------:R-:W1:Y:S01]  /*19d0*/  @P0 MUFU.RCP R139, R16 ;  /* 0x00000010008b0308 */ /* 0x000e620000001000 */
[----:B------:R-:W-:Y:S01]  /*19e0*/  @P0 FMUL.FTZ R138, R57, R138 ;  /* 0x0000008a398a0220 */ /* 0x000fe20000410000 */
[----:B------:R-:W-:-:S06]  /*19f0*/  @P0 FADD.FTZ R58, -R246, R60 ;  /* 0x0000003cf63a0221 */ /* 0x000fcc0000010100 */
[----:B------:R-:W3:Y:S01]  /*1a00*/  @P0 MUFU.RCP R57, R133 ;  /* 0x0000008500390308 */ /* 0x000ee20000001000 */
[----:B0-----:R-:W-:Y:S01]  /*1a10*/  @P0 FMUL.FTZ R137, R58, R137 ;  /* 0x000000893a890220 */ /* 0x001fe20000410000 */
[----:B------:R-:W-:Y:S01]  /*1a20*/  @P0 FADD.FTZ R58, -R245, R61 ;  /* 0x0000003df53a0221 */ /* 0x000fe20000010100 */
[----:B------:R-:W-:Y:S01]  /*1a30*/  @!P0 FADD.FTZ R239, R60, -R208 ;  /* 0x800000d03cef8221 */ /* 0x000fe20000010000 */
[----:B------:R-:W-:Y:S02]  /*1a40*/  @P0 FADD.FTZ R60, -R243, R62 ;  /* 0x0000003ef33c0221 */ /* 0x000fe40000010100 */
[----:B-1----:R-:W-:Y:S02]  /*1a50*/  @P0 FMUL.FTZ R139, R58, R139 ;  /* 0x0000008b3a8b0220 */ /* 0x002fe40000410000 */
[----:B------:R-:W0:Y:S01]  /*1a60*/  @P0 MUFU.RCP R58, R15 ;  /* 0x0000000f003a0308 */ /* 0x000e220000001000 */
[--C-:B------:R-:W-:Y:S01]  /*1a70*/  @!P0 FADD.FTZ R61, R61, -R208.reuse ;  /* 0x800000d03d3d8221 */ /* 0x100fe20000010000 */
[----:B---3--:R-:W-:Y:S01]  /*1a80*/  @P0 FMUL.FTZ R60, R60, R57 ;  /* 0x000000393c3c0220 */ /* 0x008fe20000410000 */
[----:B------:R-:W-:-:S05]  /*1a90*/  @!P0 FADD.FTZ R57, R62, -R208 ;  /* 0x800000d03e398221 */ /* 0x000fca0000010000 */
[----:B------:R-:W1:Y:S01]  /*1aa0*/  @P0 MUFU.RCP R62, R132 ;  /* 0x00000084003e0308 */ /* 0x000e620000001000 */
[C---:B------:R-:W-:Y:S01]  /*1ab0*/  @!P0 FMUL.FTZ R139, R166.reuse, R61 ;  /* 0x0000003da68b8220 */ /* 0x040fe20000410000 */
[----:B------:R-:W-:Y:S01]  /*1ac0*/  @!P0 FMUL.FTZ R60, R166, R57 ;  /* 0x00000039a63c8220 */ /* 0x000fe20000410000 */
[----:B------:R-:W-:Y:S01]  /*1ad0*/  @P0 FADD.FTZ R61, -R238, R63 ;  /* 0x0000003fee3d0221 */ /* 0x000fe20000010100 */
[--C-:B------:R-:W-:Y:S01]  /*1ae0*/  @!P0 FADD.FTZ R59, R59, -R208.reuse ;  /* 0x800000d03b3b8221 */ /* 0x100fe20000010000 */
[----:B------:R-:W-:Y:S02]  /*1af0*/  @!P0 FADD.FTZ R57, R63, -R208 ;  /* 0x800000d03f398221 */ /* 0x000fe40000010000 */
[----:B0-----:R-:W-:Y:S01]  /*1b00*/  @P0 FMUL.FTZ R61, R61, R58 ;  /* 0x0000003a3d3d0220 */ /* 0x001fe20000410000 */
[C---:B------:R-:W-:Y:S01]  /*1b10*/  @!P0 FMUL.FTZ R138, R166.reuse, R59 ;  /* 0x0000003ba68a8220 */ /* 0x040fe20000410000 */
[----:B------:R-:W-:Y:S01]  /*1b20*/  @!P0 FMUL.FTZ R61, R166, R57 ;  /* 0x00000039a63d8220 */ /* 0x000fe20000410000 */
[----:B------:R-:W-:Y:S01]  /*1b30*/  @P0 FADD.FTZ R57, -R237, R64 ;  /* 0x00000040ed390221 */ /* 0x000fe20000010100 */
[----:B------:R-:W-:Y:S01]  /*1b40*/  @!P0 FADD.FTZ R59, R64, -R208 ;  /* 0x800000d0403b8221 */ /* 0x000fe20000010000 */
[----:B------:R-:W0:Y:S02]  /*1b50*/  @P0 MUFU.RCP R63, R14 ;  /* 0x0000000e003f0308 */ /* 0x000e240000001000 */
[----:B-1----:R-:W-:-:S06]  /*1b60*/  @P0 FMUL.FTZ R62, R57, R62 ;  /* 0x0000003e393e0220 */ /* 0x002fcc0000410000 */
[----:B------:R-:W1:Y:S01]  /*1b70*/  @P0 MUFU.RCP R64, R13 ;  /* 0x0000000d00400308 */ /* 0x000e620000001000 */
[----:B------:R-:W-:-:S07]  /*1b80*/  @!P0 FMUL.FTZ R62, R166, R59 ;  /* 0x0000003ba63e8220 */ /* 0x000fce0000410000 */
[----:B------:R-:W3:Y:S01]  /*1b90*/  @P0 MUFU.RCP R57, R131 ;  /* 0x0000008300390308 */ /* 0x000ee20000001000 */
[----:B------:R-:W-:Y:S01]  /*1ba0*/  @P0 FADD.FTZ R58, -R236, R65 ;  /* 0x00000041ec3a0221 */ /* 0x000fe20000010100 */
[----:B------:R-:W-:Y:S01]  /*1bb0*/  @P0 FADD.FTZ R59, -R234, R67 ;  /* 0x00000043ea3b0221 */ /* 0x000fe20000010100 */
[----:B------:R-:W-:Y:S02]  /*1bc0*/  @!P0 FADD.FTZ R65, R65, -R208 ;  /* 0x800000d041418221 */ /* 0x000fe40000010000 */
[----:B0-----:R-:W-:Y:S01]  /*1bd0*/  @P0 FMUL.FTZ R63, R58, R63 ;  /* 0x0000003f3a3f0220 */ /* 0x001fe20000410000 */
[----:B------:R-:W-:Y:S01]  /*1be0*/  @P0 FADD.FTZ R58, -R235, R66 ;  /* 0x00000042eb3a0221 */ /* 0x000fe20000010100 */
[----:B-1----:R-:W-:Y:S01]  /*1bf0*/  @P0 FMUL.FTZ R64, R59, R64 ;  /* 0x000000403b400220 */ /* 0x002fe20000410000 */
[----:B------:R-:W-:Y:S02]  /*1c00*/  @!P0 FADD.FTZ R59, R66, -R208 ;  /* 0x800000d0423b8221 */ /* 0x000fe40000010000 */
[----:B------:R-:W0:Y:S01]  /*1c10*/  @P0 MUFU.RCP R66, R12 ;  /* 0x0000000c00420308 */ /* 0x000e220000001000 */
[----:B------:R-:W-:Y:S01]  /*1c20*/  @!P0 FMUL.FTZ R63, R166, R65 ;  /* 0x00000041a63f8220 */ /* 0x000fe20000410000 */
[----:B---3--:R-:W-:-:S06]  /*1c30*/  @P0 FMUL.FTZ R65, R58, R57 ;  /* 0x000000393a410220 */ /* 0x008fcc0000410000 */
[----:B------:R-:W1:Y:S01]  /*1c40*/  @P0 MUFU.RCP R57, R130 ;  /* 0x0000008200390308 */ /* 0x000e620000001000 */
[----:B------:R-:W-:Y:S01]  /*1c50*/  @!P0 FMUL.FTZ R65, R166, R59 ;  /* 0x0000003ba6418220 */ /* 0x000fe20000410000 */
[----:B------:R-:W-:Y:S01]  /*1c60*/  @P0 FADD.FTZ R59, -R232, R69 ;  /* 0x00000045e83b0221 */ /* 0x000fe20000010100 */
[----:B------:R-:W-:Y:S01]  /*1c70*/  @!P0 FADD.FTZ R67, R67, -R208 ;  /* 0x800000d043438221 */ /* 0x000fe20000010000 */
[----:B------:R-:W-:Y:S02]  /*1c80*/  @P0 FADD.FTZ R58, -R233, R68 ;  /* 0x00000044e93a0221 */ /* 0x000fe40000010100 */
[----:B0-----:R-:W-:Y:S01]  /*1c90*/  @P0 FMUL.FTZ R66, R59, R66 ;  /* 0x000000423b420220 */ /* 0x001fe20000410000 */
[----:B------:R-:W-:Y:S01]  /*1ca0*/  @!P0 FADD.FTZ R59, R68, -R208 ;  /* 0x800000d0443b8221 */ /* 0x000fe20000010000 */
[----:B------:R-:W-:Y:S01]  /*1cb0*/  @!P0 FMUL.FTZ R64, R166, R67 ;  /* 0x00000043a6408220 */ /* 0x000fe20000410000 */
[----:B------:R-:W0:Y:S01]  /*1cc0*/  @P0 MUFU.RCP R68, R11 ;  /* 0x0000000b00440308 */ /* 0x000e220000001000 */
[----:B-1----:R-:W-:-:S07]  /*1cd0*/  @P0 FMUL.FTZ R67, R58, R57 ;  /* 0x000000393a430220 */ /* 0x002fce0000410000 */
[----:B------:R-:W1:Y:S01]  /*1ce0*/  @P0 MUFU.RCP R57, R129 ;  /* 0x0000008100390308 */ /* 0x000e620000001000 */
[----:B------:R-:W-:Y:S01]  /*1cf0*/  @!P0 FMUL.FTZ R67, R166, R59 ;  /* 0x0000003ba6438220 */ /* 0x000fe20000410000 */
[----:B------:R-:W-:Y:S01]  /*1d00*/  @P0 FADD.FTZ R59, -R230, R71 ;  /* 0x00000047e63b0221 */ /* 0x000fe20000010100 */
[----:B------:R-:W-:Y:S01]  /*1d10*/  @!P0 FADD.FTZ R69, R69, -R208 ;  /* 0x800000d045458221 */ /* 0x000fe20000010000 */
[----:B------:R-:W-:-:S03]  /*1d20*/  @P0 FADD.FTZ R58, -R231, R70 ;  /* 0x00000046e73a0221 */ /* 0x000fc60000010100 */
[----:B------:R-:W-:Y:S01]  /*1d30*/  @!P0 FMUL.FTZ R66, R166, R69 ;  /* 0x00000045a6428220 */ /* 0x000fe20000410000 */
[----:B0-----:R-:W-:Y:S01]  /*1d40*/  @P0 FMUL.FTZ R68, R59, R68 ;  /* 0x000000443b440220 */ /* 0x001fe20000410000 */
[----:B------:R-:W-:Y:S02]  /*1d50*/  @!P0 FADD.FTZ R59, R70, -R208 ;  /* 0x800000d0463b8221 */ /* 0x000fe40000010000 */
        /* <DEDUP_REMOVED lines=14> */
[----:B------:R-:W-:Y:S01]  /*1e40*/  @!P0 FADD.FTZ R73, R73, -R208 ;  /* 0x800000d049498221 */ /* 0x000fe20000010000 */
[----:B------:R-:W-:Y:S01]  /*1e50*/  @P0 FADD.FTZ R59, -R226, R75 ;  /* 0x0000004be23b0221 */ /* 0x000fe20000010100 */
[----:B------:R-:W-:Y:S02]  /*1e60*/  @P0 FADD.FTZ R58, -R227, R74 ;  /* 0x0000004ae33a0221 */ /* 0x000fe40000010100 */
[----:B------:R-:W-:Y:S01]  /*1e70*/  @!P0 FMUL.FTZ R70, R166, R73 ;  /* 0x00000049a6468220 */ /* 0x000fe20000410000 */
[----:B0-----:R-:W-:Y:S01]  /*1e80*/  @P0 FMUL.FTZ R72, R59, R72 ;  /* 0x000000483b480220 */ /* 0x001fe20000410000 */
[----:B------:R-:W-:Y:S02]  /*1e90*/  @!P0 FADD.FTZ R59, R74, -R208 ;  /* 0x800000d04a3b8221 */ /* 0x000fe40000010000 */
[----:B------:R-:W0:Y:S01]  /*1ea0*/  @P0 MUFU.RCP R74, R8 ;  /* 0x00000008004a0308 */ /* 0x000e220000001000 */
[----:B-1----:R-:W-:-:S07]  /*1eb0*/  @P0 FMUL.FTZ R73, R58, R57 ;  /* 0x000000393a490220 */ /* 0x002fce0000410000 */
[----:B------:R-:W1:Y:S01]  /*1ec0*/  @P0 MUFU.RCP R57, R126 ;  /* 0x0000007e00390308 */ /* 0x000e620000001000 */
[----:B------:R-:W-:Y:S01]  /*1ed0*/  @!P0 FADD.FTZ R75, R75, -R208 ;  /* 0x800000d04b4b8221 */ /* 0x000fe20000010000 */
[----:B------:R-:W-:Y:S01]  /*1ee0*/  @!P0 FMUL.FTZ R73, R166, R59 ;  /* 0x0000003ba6498220 */ /* 0x000fe20000410000 */
[----:B------:R-:W-:Y:S01]  /*1ef0*/  @P0 FADD.FTZ R58, -R225, R76 ;  /* 0x0000004ce13a0221 */ /* 0x000fe20000010100 */
[----:B------:R-:W-:Y:S01]  /*1f00*/  @P0 FADD.FTZ R59, -R224, R77 ;  /* 0x0000004de03b0221 */ /* 0x000fe20000010100 */
[----:B------:R-:W-:-:S03]  /*1f10*/  @!P0 FMUL.FTZ R72, R166, R75 ;  /* 0x0000004ba6488220 */ /* 0x000fc60000410000 */
        /* <DEDUP_REMOVED lines=16> */
[----:B------:R-:W-:Y:S01]  /*2020*/  @P0 FADD.FTZ R58, -R209, R80 ;  /* 0x00000050d13a0221 */ /* 0x000fe20000010100 */
[----:B------:R-:W-:Y:S01]  /*2030*/  @!P0 FMUL.FTZ R77, R166, R59 ;  /* 0x0000003ba64d8220 */ /* 0x000fe20000410000 */
        /* <DEDUP_REMOVED lines=23> */
[--C-:B------:R-:W-:Y:S01]  /*21b0*/  @!P0 FADD.FTZ R59, R84, -R208.reuse ;  /* 0x800000d0543b8221 */ /* 0x100fe20000010000 */
[----:B-1----:R-:W-:Y:S02]  /*21c0*/  @P0 FMUL.FTZ R83, R58, R57 ;  /* 0x000000393a530220 */ /* 0x002fe40000410000 */
[----:B------:R-:W0:Y:S01]  /*21d0*/  @P0 MUFU.RCP R57, R121 ;  /* 0x0000007900390308 */ /* 0x000e220000001000 */
[----:B------:R-:W-:-:S07]  /*21e0*/  @!P0 FADD.FTZ R85, R85, -R208 ;  /* 0x800000d055558221 */ /* 0x000fce0000010000 */
[----:B------:R-:W1:Y:S01]  /*21f0*/  @P0 MUFU.RCP R84, R3 ;  /* 0x0000000300540308 */ /* 0x000e620000001000 */
[----:B------:R-:W-:Y:S01]  /*2200*/  @P0 FADD.FTZ R58, -R202, R86 ;  /* 0x00000056ca3a0221 */ /* 0x000fe20000010100 */
[C---:B------:R-:W-:Y:S01]  /*2210*/  @!P0 FMUL.FTZ R82, R166.reuse, R85 ;  /* 0x00000055a6528220 */ /* 0x040fe20000410000 */
[----:B------:R-:W-:Y:S01]  /*2220*/  @!P0 FMUL.FTZ R83, R166, R59 ;  /* 0x0000003ba6538220 */ /* 0x000fe20000410000 */
[----:B------:R-:W-:Y:S01]  /*2230*/  @P0 FADD.FTZ R59, -R201, R87 ;  /* 0x00000057c93b0221 */ /* 0x000fe20000010100 */
[----:B0-----:R-:W-:-:S03]  /*2240*/  @P0 FMUL.FTZ R85, R58, R57 ;  /* 0x000000393a550220 */ /* 0x001fc60000410000 */
[----:B------:R-:W0:Y:S01]  /*2250*/  @P0 MUFU.RCP R57, R120 ;  /* 0x0000007800390308 */ /* 0x000e220000001000 */
[----:B-1----:R-:W-:Y:S01]  /*2260*/  @P0 FMUL.FTZ R84, R59, R84 ;  /* 0x000000543b540220 */ /* 0x002fe20000410000 */
[----:B------:R-:W-:-:S06]  /*2270*/  @!P0 FADD.FTZ R59, R86, -R208 ;  /* 0x800000d0563b8221 */ /* 0x000fcc0000010000 */
[----:B------:R-:W1:Y:S01]  /*2280*/  @P0 MUFU.RCP R86, R2 ;  /* 0x0000000200560308 */ /* 0x000e620000001000 */
[----:B------:R-:W-:Y:S01]  /*2290*/  @!P0 FADD.FTZ R87, R87, -R208 ;  /* 0x800000d057578221 */ /* 0x000fe20000010000 */
[----:B------:R-:W-:-:S03]  /*22a0*/  @P0 FADD.FTZ R58, -R200, R92 ;  /* 0x0000005cc83a0221 */ /* 0x000fc60000010100 */
[----:B------:R-:W-:Y:S01]  /*22b0*/  @!P0 FMUL.FTZ R84, R166, R87 ;  /* 0x00000057a6548220 */ /* 0x000fe20000410000 */
[----:B0-----:R-:W-:Y:S01]  /*22c0*/  @P0 FMUL.FTZ R87, R58, R57 ;  /* 0x000000393a570220 */ /* 0x001fe20000410000 */
[----:B------:R-:W-:Y:S01]  /*22d0*/  @P0 FADD.FTZ R57, -R199, R93 ;  /* 0x0000005dc7390221 */ /* 0x000fe20000010100 */
[----:B------:R-:W0:Y:S03]  /*22e0*/  @P0 MUFU.RCP R58, R119 ;  /* 0x00000077003a0308 */ /* 0x000e260000001000 */
[----:B-1----:R-:W-:-:S05]  /*22f0*/  @P0 FMUL.FTZ R86, R57, R86 ;  /* 0x0000005639560220 */ /* 0x002fca0000410000 */
[----:B------:R-:W1:Y:S01]  /*2300*/  @P0 MUFU.RCP R57, R0 ;  /* 0x0000000000390308 */ /* 0x000e620000001000 */
[--C-:B--2---:R-:W-:Y:S01]  /*2310*/  @!P0 FADD.FTZ R93, R93, -R208.reuse ;  /* 0x800000d05d5d8221 */ /* 0x104fe20000010000 */
[----:B------:R-:W-:Y:S01]  /*2320*/  @!P0 FMUL.FTZ R85, R166, R59 ;  /* 0x0000003ba6558220 */ /* 0x000fe20000410000 */
[----:B------:R-:W-:Y:S01]  /*2330*/  @!P0 FADD.FTZ R59, R92, -R208 ;  /* 0x800000d05c3b8221 */ /* 0x000fe20000010000 */
[C---:B------:R-:W-:Y:S01]  /*2340*/  @!P0 FMUL.FTZ R137, R166.reuse, R239 ;  /* 0x000000efa6898220 */ /* 0x040fe20000410000 */
[----:B------:R-:W-:Y:S01]  /*2350*/  @!P0 FMUL.FTZ R86, R166, R93 ;  /* 0x0000005da6568220 */ /* 0x000fe20000410000 */
[----:B------:R-:W-:Y:S02]  /*2360*/  @P0 FADD.FTZ R93, -R197, R95 ;  /* 0x0000005fc55d0221 */ /* 0x000fe40000010100 */
[----:B------:R-:W2:Y:S01]  /*2370*/  @P0 MUFU.RCP R239, R162 ;  /* 0x000000a200ef0308 */ /* 0x000ea20000001000 */
[----:B------:R-:W-:Y:S01]  /*2380*/  @!P0 FMUL.FTZ R87, R166, R59 ;  /* 0x0000003ba6578220 */ /* 0x000fe20000410000 */
[----:B------:R-:W-:Y:S01]  /*2390*/  @P0 FADD.FTZ R59, -R198, R94 ;  /* 0x0000005ec63b0221 */ /* 0x000fe20000010100 */
[----:B------:R-:W-:-:S03]  /*23a0*/  @!P0 FADD.FTZ R94, R94, -R208 ;  /* 0x800000d05e5e8221 */ /* 0x000fc60000010000 */
[----:B0-----:R-:W-:Y:S01]  /*23b0*/  @P0 FMUL.FTZ R92, R59, R58 ;  /* 0x0000003a3b5c0220 */ /* 0x001fe20000410000 */
[----:B-1----:R-:W-:Y:S02]  /*23c0*/  @P0 FMUL.FTZ R93, R93, R57 ;  /* 0x000000395d5d0220 */ /* 0x002fe40000410000 */
[----:B------:R-:W0:Y:S01]  /*23d0*/  @P0 MUFU.RCP R57, R161 ;  /* 0x000000a100390308 */ /* 0x000e220000001000 */
[----:B------:R-:W-:Y:S01]  /*23e0*/  @!P0 FMUL.FTZ R92, R166, R94 ;  /* 0x0000005ea65c8220 */ /* 0x000fe20000410000 */
[----:B------:R-:W-:Y:S01]  /*23f0*/  @!P0 FADD.FTZ R95, R95, -R208 ;  /* 0x800000d05f5f8221 */ /* 0x000fe20000010000 */
[----:B------:R-:W-:-:S05]  /*2400*/  @P0 FADD.FTZ R94, -R242, R88 ;  /* 0x00000058f25e0221 */ /* 0x000fca0000010100 */
[----:B------:R-:W1:Y:S01]  /*2410*/  @P0 MUFU.RCP R59, R20 ;  /* 0x00000014003b0308 */ /* 0x000e620000001000 */
[----:B------:R-:W-:Y:S01]  /*2420*/  MOV R191, R146 ;  /* 0x0000009200bf7202 */ /* 0x000fe20000000f00 */
[----:B------:R-:W-:Y:S01]  /*2430*/  @!P0 FMUL.FTZ R93, R166, R95 ;  /* 0x0000005fa65d8220 */ /* 0x000fe20000410000 */
[----:B-----5:R-:W-:Y:S01]  /*2440*/  MOV R221, R148 ;  /* 0x0000009400dd7202 */ /* 0x020fe20000000f00 */
[----:B--2---:R-:W-:Y:S01]  /*2450*/  @P0 FMUL.FTZ R94, R94, R239 ;  /* 0x000000ef5e5e0220 */ /* 0x004fe20000410000 */
[----:B------:R-:W-:-:S03]  /*2460*/  SHF.R.U64 R146, R146, 0x10, R147 ;  /* 0x0000001092927819 */ /* 0x000fc60000001293 */
[----:B------:R-:W2:Y:S01]  /*2470*/  @P0 MUFU.RCP R58, R19 ;  /* 0x00000013003a0308 */ /* 0x000ea20000001000 */
[----:B------:R-:W-:Y:S01]  /*2480*/  MOV R219, R147 ;  /* 0x0000009300db7202 */ /* 0x000fe20000000f00 */
[----:B------:R-:W-:Y:S01]  /*2490*/  @P0 FADD.FTZ R95, -R241, R89 ;  /* 0x00000059f15f0221 */ /* 0x000fe20000010100 */
[----:B------:R-:W-:Y:S01]  /*24a0*/  SHF.R.U32.HI R220, RZ, 0x10, R147 ;  /* 0x00000010ffdc7819 */ /* 0x000fe20000011693 */
[----:B----4-:R-:W-:Y:S01]  /*24b0*/  @!P0 FADD.FTZ R239, R89, -R208 ;  /* 0x800000d059ef8221 */ /* 0x010fe20000010000 */
[----:B------:R-:W-:Y:S01]  /*24c0*/  SHF.R.U64 R147, R148, 0x10, R149 ;  /* 0x0000001094937819 */ /* 0x000fe20000001295 */
[----:B------:R-:W-:Y:S01]  /*24d0*/  @P0 FADD.FTZ R89, -R252, R90 ;  /* 0x0000005afc590221 */ /* 0x000fe20000010100 */
[----:B------:R-:W-:Y:S01]  /*24e0*/  MOV R148, R149 ;  /* 0x0000009500947202 */ /* 0x000fe20000000f00 */
[--C-:B------:R-:W-:Y:S01]  /*24f0*/  @!P0 FADD.FTZ R88, R88, -R208.reuse ;  /* 0x800000d058588221 */ /* 0x100fe20000010000 */
[--C-:B------:R-:W-:Y:S01]  /*2500*/  @!P0 FADD.FTZ R90, R90, -R208.reuse ;  /* 0x800000d05a5a8221 */ /* 0x100fe20000010000 */
[----:B------:R-:W-:Y:S01]  /*2510*/  SHF.L.U32 R221, R221, 0x10, RZ ;  /* 0x00000010dddd7819 */ /* 0x000fe200000006ff */
[----:B------:R-:W-:Y:S01]  /*2520*/  @!P0 FADD.FTZ R208, R91, -R208 ;  /* 0x800000d05bd08221 */ /* 0x000fe20000010000 */
[----:B------:R-:W-:Y:S01]  /*2530*/  SHF.R.U32.HI R149, RZ, 0x10, R149 ;  /* 0x00000010ff957819 */ /* 0x000fe20000011695 */
[----:B------:R-:W-:Y:S01]  /*2540*/  @P0 FADD.FTZ R240, -R251, R91 ;  /* 0x0000005bfbf00221 */ /* 0x000fe20000010100 */
[----:B0-----:R-:W-:Y:S01]  /*2550*/  @P0 FMUL.FTZ R91, R89, R57 ;  /* 0x00000039595b0220 */ /* 0x001fe20000410000 */
[----:B------:R-:W-:Y:S01]  /*2560*/  SHF.L.U32 R148, R148, 0x10, RZ ;  /* 0x0000001094947819 */ /* 0x000fe200000006ff */
[C---:B------:R-:W-:Y:S01]  /*2570*/  @!P0 FMUL.FTZ R94, R166.reuse, R88 ;  /* 0x00000058a65e8220 */ /* 0x040fe20000410000 */
[----:B------:R-:W-:Y:S01]  /*2580*/  MOV R217, R140 ;  /* 0x0000008c00d97202 */ /* 0x000fe20000000f00 */
[----:B------:R-:W-:Y:S01]  /*2590*/  @!P0 FMUL.FTZ R91, R166, R90 ;  /* 0x0000005aa65b8220 */ /* 0x000fe20000410000 */
[----:B------:R-:W-:Y:S01]  /*25a0*/  SHF.L.U32 R147, R147, 0x10, RZ ;  /* 0x0000001093937819 */ /* 0x000fe200000006ff */
[----:B------:R-:W-:Y:S01]  /*25b0*/  FMUL.FTZ R88, R162, R221 ;  /* 0x000000dda2587220 */ /* 0x000fe20000410000 */
[----:B-1----:R-:W-:Y:S01]  /*25c0*/  @P0 FMUL.FTZ R95, R95, R59 ;  /* 0x0000003b5f5f0220 */ /* 0x002fe20000410000 */
[----:B------:R-:W-:Y:S01]  /*25d0*/  SHF.L.U32 R57, R149, 0x10, RZ ;  /* 0x0000001095397819 */ /* 0x000fe200000006ff */
[----:B------:R-:W-:Y:S01]  /*25e0*/  @!P0 FMUL.FTZ R95, R166, R239 ;  /* 0x000000efa65f8220 */ /* 0x000fe20000410000 */
[--C-:B------:R-:W-:Y:S01]  /*25f0*/  SHF.R.U64 R140, R140, 0x10, R141.reuse ;  /* 0x000000108c8c7819 */ /* 0x100fe2000000128d */
[C---:B------:R-:W-:Y:S01]  /*2600*/  FADD.FTZ R104, R148.reuse, R104 ;  /* 0x0000006894687221 */ /* 0x040fe20000010000 */
[----:B------:R-:W-:Y:S01]  /*2610*/  MOV R218, R141 ;  /* 0x0000008d00da7202 */ /* 0x000fe20000000f00 */
[----:B------:R-:W-:Y:S01]  /*2620*/  FFMA.FTZ R24, R148, R91, R24 ;  /* 0x0000005b94187223 */ /* 0x000fe20000010018 */
[----:B------:R-:W-:Y:S01]  /*2630*/  SHF.L.U32 R149, R216, 0x10, RZ ;  /* 0x00000010d8957819 */ /* 0x000fe200000006ff */
[----:B------:R-:W-:Y:S01]  /*2640*/  FMUL.FTZ R216, R161, R148 ;  /* 0x00000094a1d87220 */ /* 0x000fe20000410000 */
[----:B------:R-:W-:Y:S01]  /*2650*/  SHF.R.U32.HI R141, RZ, 0x10, R141 ;  /* 0x00000010ff8d7819 */ /* 0x000fe2000001168d */
[----:B------:R-:W-:Y:S01]  /*2660*/  FADD.FTZ R148, RZ, R88 ;  /* 0x00000058ff947221 */ /* 0x000fe20000010000 */
[----:B------:R-:W-:Y:S01]  /*2670*/  SHF.L.U32 R239, R217, 0x10, RZ ;  /* 0x00000010d9ef7819 */ /* 0x000fe200000006ff */
[----:B------:R-:W-:Y:S01]  /*2680*/  FMUL.FTZ R217, R20, R147 ;  /* 0x0000009314d97220 */ /* 0x000fe20000410000 */
[----:B--2---:R-:W-:Y:S01]  /*2690*/  @P0 FMUL.FTZ R89, R240, R58 ;  /* 0x0000003af0590220 */ /* 0x004fe20000410000 */
[----:B------:R-:W-:-:S02]  /*26a0*/  SHF.L.U32 R240, R141, 0x10, RZ ;  /* 0x000000108df07819 */ /* 0x000fc400000006ff */
[----:B------:R-:W-:Y:S01]  /*26b0*/  FADD.FTZ R141, R148, R217 ;  /* 0x000000d9948d7221 */ /* 0x000fe20000010000 */
[----:B------:R-:W-:Y:S01]  /*26c0*/  FFMA.FTZ R148, R88, R94, RZ ;  /* 0x0000005e58947223 */ /* 0x000fe200000100ff */
[----:B------:R-:W-:Y:S01]  /*26d0*/  @!P0 FMUL.FTZ R89, R166, R208 ;  /* 0x000000d0a6598220 */ /* 0x000fe20000410000 */
[----:B------:R-:W-:Y:S01]  /*26e0*/  SHF.L.U32 R208, R189, 0x10, RZ ;  /* 0x00000010bdd07819 */ /* 0x000fe200000006ff */
[C---:B------:R-:W-:Y:S01]  /*26f0*/  FADD.FTZ R101, R147.reuse, R101 ;  /* 0x0000006593657221 */ /* 0x040fe20000010000 */
[-C--:B------:R-:W-:Y:S01]  /*2700*/  FFMA.FTZ R21, R147, R95.reuse, R21 ;  /* 0x0000005f93157223 */ /* 0x080fe20000010015 */
[----:B------:R-:W-:Y:S01]  /*2710*/  FFMA.FTZ R147, R217, R95, R148 ;  /* 0x0000005fd9937223 */ /* 0x000fe20000010094 */
[----:B------:R-:W-:Y:S01]  /*2720*/  SHF.L.U32 R189, R214, 0x10, RZ ;  /* 0x00000010d6bd7819 */ /* 0x000fe200000006ff */
[----:B------:R-:W-:Y:S01]  /*2730*/  FADD.FTZ R105, R208, R105 ;  /* 0x00000069d0697221 */ /* 0x000fe20000010000 */
[----:B------:R-:W-:Y:S01]  /*2740*/  SHF.L.U32 R188, R188, 0x10, RZ ;  /* 0x00000010bcbc7819 */ /* 0x000fe200000006ff */
[----:B------:R-:W-:Y:S01]  /*2750*/  FFMA.FTZ R25, R208, R136, R25 ;  /* 0x00000088d0197223 */ /* 0x000fe20000010019 */
[----:B------:R-:W-:Y:S01]  /*2760*/  FMUL.FTZ R214, R18, R208 ;  /* 0x000000d012d67220 */ /* 0x000fe20000410000 */
[----:B------:R-:W-:Y:S01]  /*2770*/  FADD.FTZ R141, R141, R216 ;  /* 0x000000d88d8d7221 */ /* 0x000fe20000010000 */
[----:B------:R-:W-:Y:S01]  /*2780*/  FFMA.FTZ R147, R216, R91, R147 ;  /* 0x0000005bd8937223 */ /* 0x000fe20000010093 */
[----:B------:R-:W-:Y:S01]  /*2790*/  FMUL.FTZ R208, R19, R57 ;  /* 0x0000003913d07220 */ /* 0x000fe20000410000 */
[----:B------:R-:W-:Y:S01]  /*27a0*/  SHF.L.U32 R90, R215, 0x10, RZ ;  /* 0x00000010d75a7819 */ /* 0x000fe200000006ff */
[----:B------:R-:W-:-:S02]  /*27b0*/  FMUL.FTZ R215, R160, R188 ;  /* 0x000000bca0d77220 */ /* 0x000fc40000410000 */
[----:B------:R-:W-:Y:S01]  /*27c0*/  FADD.FTZ R141, R141, R208 ;  /* 0x000000d08d8d7221 */ /* 0x000fe20000010000 */
[----:B------:R-:W-:Y:S01]  /*27d0*/  FFMA.FTZ R147, R208, R89, R147 ;  /* 0x00000059d0937223 */ /* 0x000fe20000010093 */
[----:B------:R-:W-:Y:S02]  /*27e0*/  SHF.L.U32 R241, R190, 0x10, RZ ;  /* 0x00000010bef17819 */ /* 0x000fe400000006ff */
[----:B------:R-:W-:Y:S01]  /*27f0*/  FADD.FTZ R141, R141, R215 ;  /* 0x000000d78d8d7221 */ /* 0x000fe20000010000 */
[----:B------:R-:W-:Y:S01]  /*2800*/  FFMA.FTZ R147, R215, R134, R147 ;  /* 0x00000086d7937223 */ /* 0x000fe20000010093 */
[----:B------:R-:W-:Y:S02]  /*2810*/  SHF.L.U32 R242, R192, 0x10, RZ ;  /* 0x00000010c0f27819 */ /* 0x000fe400000006ff */
[----:B------:R-:W-:Y:S01]  /*2820*/  SHF.L.U32 R190, R213, 0x10, RZ ;  /* 0x00000010d5be7819 */ /* 0x000fe200000006ff */
[----:B------:R-:W-:Y:S01]  /*2830*/  FMUL.FTZ R213, R159, R241 ;  /* 0x000000f19fd57220 */ /* 0x000fe20000410000 */
[----:B------:R-:W-:Y:S01]  /*2840*/  FADD.FTZ R141, R141, R214 ;  /* 0x000000d68d8d7221 */ /* 0x000fe20000010000 */
[----:B------:R-:W-:Y:S01]  /*2850*/  FFMA.FTZ R147, R214, R136, R147 ;  /* 0x00000088d6937223 */ /* 0x000fe20000010093 */
[----:B------:R-:W-:-:S02]  /*2860*/  SHF.L.U32 R211, R211, 0x10, RZ ;  /* 0x00000010d3d37819 */ /* 0x000fc400000006ff */
[----:B------:R-:W-:Y:S01]  /*2870*/  SHF.L.U32 R192, R212, 0x10, RZ ;  /* 0x00000010d4c07819 */ /* 0x000fe200000006ff */
        /* <DEDUP_REMOVED lines=34> */
[-C--:B------:R-:W-:Y:S01]  /*2aa0*/  FFMA.FTZ R147, R188, R62.reuse, R147 ;  /* 0x0000003ebc937223 */ /* 0x080fe20000010093 */
        /* <DEDUP_REMOVED lines=16> */
[----:B------:R-:W-:Y:S01]  /*2bb0*/  FMUL.FTZ R148, R130, R239 ;  /* 0x000000ef82947220 */ /* 0x000fe20000410000 */
[----:B------:R-:W-:Y:S01]  /*2bc0*/  FADD.FTZ R140, R141, R149 ;  /* 0x000000958d8c7221 */ /* 0x000fe20000010000 */
[----:B------:R-:W-:Y:S01]  /*2bd0*/  FFMA.FTZ R90, R149, R64, R90 ;  /* 0x00000040955a7223 */ /* 0x000fe2000001005a */
[----:B------:R-:W-:-:S02]  /*2be0*/  SHF.L.U32 R218, R218, 0x10, RZ ;  /* 0x00000010dada7819 */ /* 0x000fc400000006ff */
[----:B------:R-:W-:Y:S01]  /*2bf0*/  FADD.FTZ R140, R140, R148 ;  /* 0x000000948c8c7221 */ /* 0x000fe20000010000 */
[----:B------:R-:W-:Y:S01]  /*2c00*/  FFMA.FTZ R90, R148, R67, R90 ;  /* 0x00000043945a7223 */ /* 0x000fe2000001005a */
[----:B------:R-:W-:Y:S01]  /*2c10*/  MOV R58, R156 ;  /* 0x0000009c003a7202 */ /* 0x000fe20000000f00 */
[C---:B------:R-:W-:Y:S01]  /*2c20*/  FADD.FTZ R171, R218.reuse, R171 ;  /* 0x000000abdaab7221 */ /* 0x040fe20000010000 */
[----:B------:R-:W-:Y:S01]  /*2c30*/  FFMA.FTZ R40, R218, R69, R40 ;  /* 0x00000045da287223 */ /* 0x000fe20000010028 */
[----:B------:R-:W-:Y:S01]  /*2c40*/  FMUL.FTZ R141, R129, R218 ;  /* 0x000000da818d7220 */ /* 0x000fe20000410000 */
[----:B------:R-:W-:Y:S01]  /*2c50*/  FADD.FTZ R218, R140, R147 ;  /* 0x000000938cda7221 */ /* 0x000fe20000010000 */
[----:B------:R-:W-:Y:S01]  /*2c60*/  FFMA.FTZ R90, R147, R66, R90 ;  /* 0x00000042935a7223 */ /* 0x000fe2000001005a */
[----:B------:R-:W-:Y:S01]  /*2c70*/  SHF.L.U32 R58, R58, 0x10, RZ ;  /* 0x000000103a3a7819 */ /* 0x000fe200000006ff */
[----:B------:R-:W0:Y:S01]  /*2c80*/  S2R R244, SR_TID.X ;  /* 0x0000000000f47919 */ /* 0x000e220000002100 */
[C---:B------:R-:W-:Y:S01]  /*2c90*/  FADD.FTZ R102, R221.reuse, R102 ;  /* 0x00000066dd667221 */ /* 0x040fe20000010000 */
[----:B------:R-:W-:Y:S01]  /*2ca0*/  FFMA.FTZ R22, R221, R94, R22 ;  /* 0x0000005edd167223 */ /* 0x000fe20000010016 */
[C---:B------:R-:W-:Y:S01]  /*2cb0*/  FADD.FTZ R167, R239.reuse, R167 ;  /* 0x000000a7efa77221 */ /* 0x040fe20000010000 */
[----:B------:R-:W-:Y:S01]  /*2cc0*/  FFMA.FTZ R38, R239, R67, R38 ;  /* 0x00000043ef267223 */ /* 0x000fe20000010026 */
[----:B------:R-:W-:Y:S01]  /*2cd0*/  FMUL.FTZ R140, R11, R240 ;  /* 0x000000f00b8c7220 */ /* 0x000fe20000410000 */
[----:B------:R-:W-:Y:S01]  /*2ce0*/  FADD.FTZ R221, R218, R141 ;  /* 0x0000008ddadd7221 */ /* 0x000fe20000010000 */
[----:B------:R-:W-:Y:S01]  /*2cf0*/  FFMA.FTZ R239, R141, R69, R90 ;  /* 0x000000458def7223 */ /* 0x000fe2000001005a */
[----:B------:R-:W-:Y:S01]  /*2d00*/  SHF.R.U64 R59, R156, 0x10, R157 ;  /* 0x000000109c3b7819 */ /* 0x000fe2000000129d */
        /* <DEDUP_REMOVED lines=12> */
[----:B------:R-:W-:-:S03]  /*2dd0*/  SHF.L.U32 R59, R58, 0x10, RZ ;  /* 0x000000103a3b7819 */ /* 0x000fc600000006ff */
[----:B------:R-:W-:Y:S01]  /*2de0*/  FADD.FTZ R58, R221, R90 ;  /* 0x0000005add3a7221 */ /* 0x000fe20000010000 */
[----:B------:R-:W-:Y:S01]  /*2df0*/  FFMA.FTZ R90, R90, R70, R239 ;  /* 0x000000465a5a7223 */ /* 0x000fe200000100ef */
[C---:B------:R-:W-:Y:S01]  /*2e00*/  FADD.FTZ R176, R59.reuse, R176 ;  /* 0x000000b03bb07221 */ /* 0x040fe20000010000 */
[----:B------:R-:W-:Y:S01]  /*2e10*/  FFMA.FTZ R44, R59, R73, R44 ;  /* 0x000000493b2c7223 */ /* 0x000fe2000001002c */
[----:B------:R-:W-:Y:S01]  /*2e20*/  FMUL.FTZ R59, R127, R59 ;  /* 0x0000003b7f3b7220 */ /* 0x000fe20000410000 */
[C---:B------:R-:W-:Y:S01]  /*2e30*/  FADD.FTZ R103, R57.reuse, R103 ;  /* 0x0000006739677221 */ /* 0x040fe20000010000 */
[----:B------:R-:W-:Y:S02]  /*2e40*/  FFMA.FTZ R23, R57, R89, R23 ;  /* 0x0000005939177223 */ /* 0x000fe40000010017 */
[----:B------:R-:W-:Y:S01]  /*2e50*/  FADD.FTZ R58, R58, R59 ;  /* 0x0000003b3a3a7221 */ /* 0x000fe20000010000 */
[----:B------:R-:W-:Y:S01]  /*2e60*/  FFMA.FTZ R57, R59, R73, R90 ;  /* 0x000000493b397223 */ /* 0x000fe2000001005a */
[----:B------:R-:W-:-:S02]  /*2e70*/  SHF.R.U32.HI R59, RZ, 0x10, R157 ;  /* 0x00000010ff3b7819 */ /* 0x000fc4000001169d */
[----:B------:R-:W-:Y:S02]  /*2e80*/  MOV R153, R142 ;  /* 0x0000008e00997202 */ /* 0x000fe40000000f00 */
[----:B------:R-:W-:Y:S02]  /*2e90*/  MOV R56, R150 ;  /* 0x0000009600387202 */ /* 0x000fe40000000f00 */
[----:B------:R-:W-:Y:S02]  /*2ea0*/  MOV R152, R143 ;  /* 0x0000008f00987202 */ /* 0x000fe40000000f00 */
[----:B------:R-:W-:Y:S02]  /*2eb0*/  SHF.R.U64 R150, R150, 0x10, R151 ;  /* 0x0000001096967819 */ /* 0x000fe40000001297 */
[----:B------:R-:W-:Y:S01]  /*2ec0*/  SHF.L.U32 R59, R59, 0x10, RZ ;  /* 0x000000103b3b7819 */ /* 0x000fe200000006ff */
[C---:B------:R-:W-:Y:S01]  /*2ed0*/  FADD.FTZ R108, R241.reuse, R108 ;  /* 0x0000006cf16c7221 */ /* 0x040fe20000010000 */
[----:B------:R-:W-:Y:S01]  /*2ee0*/  MOV R222, R151 ;  /* 0x0000009700de7202 */ /* 0x000fe20000000f00 */
[----:B------:R-:W-:Y:S01]  /*2ef0*/  FFMA.FTZ R28, R241, R135, R28 ;  /* 0x00000087f11c7223 */ /* 0x000fe2000001001c */
[----:B0-----:R-:W-:-:S02]  /*2f00*/  LOP3.LUT R244, R244, 0x1f, RZ, 0xc0, !PT ;  /* 0x0000001ff4f47812 */ /* 0x001fc400078ec0ff */
[----:B------:R-:W-:Y:S02]  /*2f10*/  SHF.R.U32.HI R151, RZ, 0x10, R151 ;  /* 0x00000010ff977819 */ /* 0x000fe40000011697 */
[----:B------:R-:W-:Y:S02]  /*2f20*/  SHF.L.U32 R153, R153, 0x10, RZ ;  /* 0x0000001099997819 */ /* 0x000fe400000006ff */
[----:B------:R-:W-:Y:S02]  /*2f30*/  SHF.R.U64 R142, R142, 0x10, R143 ;  /* 0x000000108e8e7819 */ /* 0x000fe4000000128f */
[----:B------:R-:W-:Y:S02]  /*2f40*/  SHF.L.U32 R90, R152, 0x10, RZ ;  /* 0x00000010985a7819 */ /* 0x000fe400000006ff */
[----:B------:R-:W-:Y:S01]  /*2f50*/  SHF.L.U32 R241, R150, 0x10, RZ ;  /* 0x0000001096f17819 */ /* 0x000fe200000006ff */
[----:B------:R-:W-:Y:S01]  /*2f60*/  FMUL.FTZ R150, R9, R59 ;  /* 0x0000003b09967220 */ /* 0x000fe20000410000 */
[----:B------:R-:W-:Y:S01]  /*2f70*/  ISETP.NE.AND P0, PT, R244, RZ, PT ;  /* 0x000000fff400720c */ /* 0x000fe20003f05270 */
[----:B------:R-:W-:Y:S01]  /*2f80*/  FADD.FTZ R178, R153, R178 ;  /* 0x000000b299b27221 */ /* 0x000fe20000010000 */
[----:B------:R-:W-:Y:S01]  /*2f90*/  SHF.L.U32 R244, R151, 0x10, RZ ;  /* 0x0000001097f47819 */ /* 0x000fe200000006ff */
[----:B------:R-:W-:Y:S01]  /*2fa0*/  FFMA.FTZ R46, R153, R75, R46 ;  /* 0x0000004b992e7223 */ /* 0x000fe2000001002e */
[----:B------:R-:W-:Y:S01]  /*2fb0*/  SHF.L.U32 R142, R142, 0x10, RZ ;  /* 0x000000108e8e7819 */ /* 0x000fe200000006ff */
[----:B------:R-:W-:Y:S01]  /*2fc0*/  FMUL.FTZ R151, R126, R153 ;  /* 0x000000997e977220 */ /* 0x000fe20000410000 */
[C---:B------:R-:W-:Y:S01]  /*2fd0*/  FADD.FTZ R180, R90.reuse, R180 ;  /* 0x000000b45ab47221 */ /* 0x040fe20000010000 */
[----:B------:R-:W-:Y:S01]  /*2fe0*/  FFMA.FTZ R48, R90, R77, R48 ;  /* 0x0000004d5a307223 */ /* 0x000fe20000010030 */
[----:B------:R-:W-:Y:S01]  /*2ff0*/  FMUL.FTZ R153, R125, R90 ;  /* 0x0000005a7d997220 */ /* 0x000fe20000410000 */
[----:B------:R-:W-:Y:S01]  /*3000*/  FADD.FTZ R58, R58, R150 ;  /* 0x000000963a3a7221 */ /* 0x000fe20000010000 */
[-C--:B------:R-:W-:Y:S01]  /*3010*/  FFMA.FTZ R90, R150, R72.reuse, R57 ;  /* 0x00000048965a7223 */ /* 0x080fe20000010039 */
[----:B------:R-:W-:Y:S01]  /*3020*/  SHF.R.U32.HI R143, RZ, 0x10, R143 ;  /* 0x00000010ff8f7819 */ /* 0x000fe2000001168f */
[C---:B------:R-:W-:Y:S01]  /*3030*/  FADD.FTZ R175, R59.reuse, R175 ;  /* 0x000000af3baf7221 */ /* 0x040fe20000010000 */
[----:B------:R-:W-:Y:S01]  /*3040*/  FFMA.FTZ R43, R59, R72, R43 ;  /* 0x000000483b2b7223 */ /* 0x000fe2000001002b */
[----:B------:R-:W-:Y:S01]  /*3050*/  FMUL.FTZ R152, R8, R142 ;  /* 0x0000008e08987220 */ /* 0x000fe20000410000 */
[----:B------:R-:W-:Y:S01]  /*3060*/  FADD.FTZ R57, R58, R151 ;  /* 0x000000973a397221 */ /* 0x000fe20000010000 */
[----:B------:R-:W-:Y:S01]  /*3070*/  FFMA.FTZ R59, R151, R75, R90 ;  /* 0x0000004b973b7223 */ /* 0x000fe2000001005a */
[----:B------:R-:W-:-:S02]  /*3080*/  MOV R169, R144 ;  /* 0x0000009000a97202 */ /* 0x000fc40000000f00 */
[----:B------:R-:W-:Y:S01]  /*3090*/  MOV R168, R145 ;  /* 0x0000009100a87202 */ /* 0x000fe20000000f00 */
[----:B------:R-:W-:Y:S01]  /*30a0*/  FADD.FTZ R58, R57, R152 ;  /* 0x00000098393a7221 */ /* 0x000fe20000010000 */
[----:B------:R-:W-:Y:S01]  /*30b0*/  SHF.L.U32 R143, R143, 0x10, RZ ;  /* 0x000000108f8f7819 */ /* 0x000fe200000006ff */
[----:B------:R-:W-:Y:S01]  /*30c0*/  FFMA.FTZ R90, R152, R74, R59 ;  /* 0x0000004a985a7223 */ /* 0x000fe2000001003b */
[----:B------:R-:W-:Y:S01]  /*30d0*/  SHF.L.U32 R169, R169, 0x10, RZ ;  /* 0x00000010a9a97819 */ /* 0x000fe200000006ff */
[----:B------:R-:W-:Y:S01]  /*30e0*/  FADD.FTZ R57, R58, R153 ;  /* 0x000000993a397221 */ /* 0x000fe20000010000 */
[----:B------:R-:W-:Y:S02]  /*30f0*/  SHF.R.U64 R144, R144, 0x10, R145 ;  /* 0x0000001090907819 */ /* 0x000fe40000001291 */
[----:B------:R-:W-:Y:S01]  /*3100*/  SHF.L.U32 R218, R168, 0x10, RZ ;  /* 0x00000010a8da7819 */ /* 0x000fe200000006ff */
[----:B------:R-:W-:Y:S01]  /*3110*/  FMUL.FTZ R168, R7, R143 ;  /* 0x0000008f07a87220 */ /* 0x000fe20000410000 */
        /* <DEDUP_REMOVED lines=10> */
[----:B------:R-:W-:Y:S01]  /*31c0*/  FADD.FTZ R58, R58, R169 ;  /* 0x000000a93a3a7221 */ /* 0x000fe20000010000 */
[----:B------:R-:W-:Y:S01]  /*31d0*/  SHF.L.U32 R221, R191, 0x10, RZ ;  /* 0x00000010bfdd7819 */ /* 0x000fe200000006ff */
[----:B------:R-:W-:Y:S01]  /*31e0*/  FMUL.FTZ R191, R6, R144 ;  /* 0x0000009006bf7220 */ /* 0x000fe20000410000 */
[----:B------:R-:W-:Y:S01]  /*31f0*/  SHF.L.U32 R240, R220, 0x10, RZ ;  /* 0x00000010dcf07819 */ /* 0x000fe200000006ff */
        /* <DEDUP_REMOVED lines=8> */
[C---:B------:R-:W-:Y:S01]  /*3280*/  FADD.FTZ R187, R240.reuse, R187 ;  /* 0x000000bbf0bb7221 */ /* 0x040fe20000010000 */
[----:B------:R-:W-:Y:S01]  /*3290*/  FFMA.FTZ R55, R240, R84, R55 ;  /* 0x00000054f0377223 */ /* 0x000fe20000010037 */
[----:B------:R-:W-:Y:S01]  /*32a0*/  FMUL.FTZ R144, R3, R240 ;  /* 0x000000f003907220 */ /* 0x000fe20000410000 */
[----:B------:R-:W-:Y:S01]  /*32b0*/  FFMA.FTZ R59, R191, R78, R90 ;  /* 0x0000004ebf3b7223 */ /* 0x000fe2000001005a */
[----:B------:R-:W0:Y:S01]  /*32c0*/  S2R R240, SR_TID.X ;  /* 0x0000000000f07919 */ /* 0x000e220000002100 */
        /* <DEDUP_REMOVED lines=8> */
[-C--:B------:R-:W-:Y:S01]  /*3350*/  FFMA.FTZ R59, R219, R80.reuse, R90 ;  /* 0x00000050db3b7223 */ /* 0x080fe2000001005a */
[C---:B------:R-:W-:Y:S01]  /*3360*/  FADD.FTZ R183, R145.reuse, R183 ;  /* 0x000000b791b77221 */ /* 0x040fe20000010000 */
[----:B------:R-:W-:Y:S01]  /*3370*/  FFMA.FTZ R51, R145, R80, R51 ;  /* 0x0000005091337223 */ /* 0x000fe20000010033 */
[C---:B------:R-:W-:Y:S01]  /*3380*/  FADD.FTZ R186, R221.reuse, R186 ;  /* 0x000000baddba7221 */ /* 0x040fe20000010000 */
[----:B------:R-:W-:Y:S01]  /*3390*/  FFMA.FTZ R54, R221, R83, R54 ;  /* 0x00000053dd367223 */ /* 0x000fe20000010036 */
[----:B------:R-:W-:Y:S01]  /*33a0*/  FMUL.FTZ R221, R4, R146 ;  /* 0x0000009204dd7220 */ /* 0x000fe20000410000 */
[C---:B------:R-:W-:Y:S01]  /*33b0*/  FADD.FTZ R195, R56.reuse, R195 ;  /* 0x000000c338c37221 */ /* 0x040fe20000010000 */
[----:B------:R-:W-:Y:S01]  /*33c0*/  FFMA.FTZ R98, R56, R87, R98 ;  /* 0x0000005738627223 */ /* 0x000fe20000010062 */
[----:B------:R-:W-:Y:S01]  /*33d0*/  FADD.FTZ R58, R57, R220 ;  /* 0x000000dc393a7221 */ /* 0x000fe20000010000 */
[----:B------:R-:W-:Y:S01]  /*33e0*/  FMUL.FTZ R145, R120, R56 ;  /* 0x0000003878917220 */ /* 0x000fe20000410000 */
[----:B------:R-:W-:Y:S01]  /*33f0*/  FFMA.FTZ R56, R220, R83, R59 ;  /* 0x00000053dc387223 */ /* 0x000fe2000001003b */
[C---:B------:R-:W-:Y:S01]  /*3400*/  FADD.FTZ R107, R242.reuse, R107 ;  /* 0x0000006bf26b7221 */ /* 0x040fe20000010000 */
[----:B------:R-:W-:Y:S01]  /*3410*/  FFMA.FTZ R27, R242, R138, R27 ;  /* 0x0000008af21b7223 */ /* 0x000fe2000001001b */
[----:B------:R-:W-:Y:S01]  /*3420*/  SHF.L.U32 R242, R222, 0x10, RZ ;  /* 0x00000010def27819 */ /* 0x000fe200000006ff */
[----:B------:R-:W-:Y:S01]  /*3430*/  FMUL.FTZ R222, R121, R239 ;  /* 0x000000ef79de7220 */ /* 0x000fe20000410000 */
[----:B------:R-:W-:Y:S01]  /*3440*/  FADD.FTZ R57, R58, R221 ;  /* 0x000000dd3a397221 */ /* 0x000fe20000010000 */
[----:B------:R-:W-:Y:S01]  /*3450*/  FFMA.FTZ R59, R221, R82, R56 ;  /* 0x00000052dd3b7223 */ /* 0x000fe20000010038 */
[C---:B------:R-:W-:Y:S01]  /*3460*/  FADD.FTZ R179, R143.reuse, R179 ;  /* 0x000000b38fb37221 */ /* 0x040fe20000010000 */
[----:B------:R-:W-:Y:S01]  /*3470*/  FFMA.FTZ R47, R143, R76, R47 ;  /* 0x0000004c8f2f7223 */ /* 0x000fe2000001002f */
        /* <DEDUP_REMOVED lines=14> */
[-C--:B------:R-:W-:Y:S01]  /*3560*/  FFMA.FTZ R99, R244, R93.reuse, R99 ;  /* 0x0000005df4637223 */ /* 0x080fe20000010063 */
[----:B------:R-:W-:Y:S01]  /*3570*/  FMUL.FTZ R143, R0, R244 ;  /* 0x000000f4008f7220 */ /* 0x000fe20000410000 */
[----:B------:R-:W-:Y:S01]  /*3580*/  FADD.FTZ R239, R57, R146 ;  /* 0x0000009239ef7221 */ /* 0x000fe20000010000 */
[----:B------:R-:W-:Y:S01]  /*3590*/  FMUL.FTZ R142, R119, R242 ;  /* 0x000000f2778e7220 */ /* 0x000fe20000410000 */
[----:B0-----:R-:W-:Y:S01]  /*35a0*/  SHF.R.U32.HI R244, RZ, 0x5, R240 ;  /* 0x00000005fff47819 */ /* 0x001fe200000116f0 */
[----:B------:R-:W-:Y:S01]  /*35b0*/  FFMA.FTZ R57, R146, R86, R59 ;  /* 0x0000005692397223 */ /* 0x000fe2000001003b */
[----:B------:R-:W-:Y:S01]  /*35c0*/  UMOV UR4, 0xffffffff ;  /* 0xffffffff00047882 */ /* 0x000fe20000000000 */
[----:B------:R-:W-:Y:S01]  /*35d0*/  FADD.FTZ R56, R239, R142 ;  /* 0x0000008eef387221 */ /* 0x000fe20000010000 */
[----:B------:R-:W-:Y:S01]  /*35e0*/  LOP3.LUT R90, R244, 0x7fffff8, RZ, 0xc0, !PT ;  /* 0x07fffff8f45a7812 */ /* 0x000fe200078ec0ff */
        /* <DEDUP_REMOVED lines=9> */
[----:B------:R-:W0:Y:S02]  /*3680*/  SHFL.DOWN PT, R242, R56, 0x10, 0x1f ;  /* 0x0a001f0038f27f89 */ /* 0x000e2400000e0000 */
[----:B0-----:R-:W-:Y:S02]  /*3690*/  FADD.FTZ R56, R56, R242 ;  /* 0x000000f238387221 */ /* 0x001fe40000010000 */
[----:B------:R-:W0:Y:S02]  /*36a0*/  SHFL.DOWN PT, R242, R57, 0x10, 0x1f ;  /* 0x0a001f0039f27f89 */ /* 0x000e2400000e0000 */
[----:B0-----:R-:W-:Y:S02]  /*36b0*/  FADD.FTZ R57, R57, R242 ;  /* 0x000000f239397221 */ /* 0x001fe40000010000 */
[----:B------:R-:W0:Y:S02]  /*36c0*/  SHFL.DOWN PT, R242, R56, 0x8, 0x1f ;  /* 0x09001f0038f27f89 */ /* 0x000e2400000e0000 */
[----:B0-----:R-:W-:-:S02]  /*36d0*/  FADD.FTZ R56, R56, R242 ;  /* 0x000000f238387221 */ /* 0x001fc40000010000 */
        /* <DEDUP_REMOVED lines=8> */
[----:B------:R-:W0:Y:S04]  /*3760*/  SHFL.DOWN PT, R242, R57, 0x2, 0x1f ;  /* 0x08401f0039f27f89 */ /* 0x000e2800000e0000 */
[----:B------:R1:W2:Y:S01]  /*3770*/  SHFL.DOWN PT, R58, R56, 0x1, 0x1f ;  /* 0x08201f00383a7f89 */ /* 0x0002a200000e0000 */
[----:B0-----:R-:W-:-:S05]  /*3780*/  FADD.FTZ R57, R57, R242 ;  /* 0x000000f239397221 */ /* 0x001fca0000010000 */
[----:B--2---:R1:W0:Y:S02]  /*3790*/  SHFL.DOWN PT, R59, R57, 0x1, 0x1f ;  /* 0x08201f00393b7f89 */ /* 0x00422400000e0000 */
.L_x_467:
[----:B------:R-:W2:Y:S01]  /*37a0*/  S2R R241, SR_TID.X ;  /* 0x0000000000f17919 */ /* 0x000ea20000002100 */
[----:B------:R-:W-:Y:S01]  /*37b0*/  LOP3.LUT R244, R244, 0x7, RZ, 0xc0, !PT ;  /* 0x00000007f4f47812 */ /* 0x000fe200078ec0ff */
[----:B-1----:R-:W-:Y:S01]  /*37c0*/  FADD.FTZ R56, R56, R58 ;  /* 0x0000003a38387221 */ /* 0x002fe20000010000 */
[----:B------:R-:W-:Y:S01]  /*37d0*/  @!P0 MOV R58, 0x400 ;  /* 0x00000400003a8802 */ /* 0x000fe20000000f00 */
[----:B------:R-:W1:Y:S01]  /*37e0*/  @!P0 S2R R239, SR_CgaCtaId ;  /* 0x0000000000ef8919 */ /* 0x000e620000008800 */
[----:B0-----:R-:W-:Y:S01]  /*37f0*/  FADD.FTZ R57, R57, R59 ;  /* 0x0000003b39397221 */ /* 0x001fe20000010000 */
[----:B------:R-:W-:Y:S01]  /*3800*/  @!P0 IADD3 R59, R90, R244, RZ ;  /* 0x000000f45a3b8210 */ /* 0x000fe20007ffe0ff */
[----:B------:R-:W-:Y:S05]  /*3810*/  WARPSYNC.ALL ;  /* 0x0000000000007948 */ /* 0x000fea0003800000 */
[----:B------:R-:W-:Y:S01]  /*3820*/  BSSY B0, `(.L_x_452) ;  /* 0x0000020000007945 */ /* 0x000fe20003800000 */
[----:B--2---:R-:W-:-:S02]  /*3830*/  LOP3.LUT P2, RZ, R244, 0x1f, R241, 0xf8, !PT ;  /* 0x0000001ff4ff7812 */ /* 0x004fc4000784f8f1 */
[----:B-1----:R-:W-:-:S04]  /*3840*/  @!P0 LEA R58, R239, R58, 0x18 ;  /* 0x0000003aef3a8211 */ /* 0x002fc800078ec0ff */
[----:B------:R-:W-:-:S05]  /*3850*/  @!P0 LEA R58, R59, R58, 0x3 ;  /* 0x0000003a3b3a8211 */ /* 0x000fca00078e18ff */
[----:B------:R0:W-:Y:S02]  /*3860*/  @!P0 STS.64 [R58], R56 ;  /* 0x000000383a008388 */ /* 0x0001e40000000a00 */
[----:B0-----:R-:W-:Y:S01]  /*3870*/  CS2R R58, SRZ ;  /* 0x00000000003a7805 */ /* 0x001fe2000001ff00 */
[----:B------:R-:W-:Y:S06]  /*3880*/  BAR.SYNC.DEFER_BLOCKING 0x0 ;  /* 0x0000000000007b1d */ /* 0x000fec0000010000 */
[----:B------:R-:W-:Y:S05]  /*3890*/  @P2 BRA `(.L_x_453) ;  /* 0x0000000000602947 */ /* 0x000fea0003800000 */
[----:B------:R-:W0:Y:S01]  /*38a0*/  S2UR UR5, SR_CgaCtaId ;  /* 0x00000000000579c3 */ /* 0x000e220000008800 */
[----:B------:R-:W-:Y:S02]  /*38b0*/  UMOV UR4, 0x400 ;  /* 0x0000040000047882 */ /* 0x000fe40000000000 */
[----:B0-----:R-:W-:-:S06]  /*38c0*/  ULEA UR4, UR5, UR4, 0x18 ;  /* 0x0000000405047291 */ /* 0x001fcc000f8ec03f */
[----:B------:R-:W-:-:S05]  /*38d0*/  LEA R90, R90, UR4, 0x3 ;  /* 0x000000045a5a7c11 */ /* 0x000fca000f8e18ff */
[----:B------:R-:W0:Y:S02]  /*38e0*/  LDS.128 R56, [R90] ;  /* 0x000000005a387984 */ /* 0x000e240000000c00 */
[----:B0-----:R-:W-:Y:S01]  /*38f0*/  FADD.FTZ R56, RZ, R56 ;  /* 0x00000038ff387221 */ /* 0x001fe20000010000 */
[----:B------:R-:W-:-:S03]  /*3900*/  FADD.FTZ R240, RZ, R57 ;  /* 0x00000039fff07221 */ /* 0x000fc60000010000 */
[----:B------:R-:W-:Y:S01]  /*3910*/  FADD.FTZ R239, R58, R56 ;  /* 0x000000383aef7221 */ /* 0x000fe20000010000 */
[----:B------:R-:W-:Y:S02]  /*3920*/  FADD.FTZ R240, R59, R240 ;  /* 0x000000f03bf07221 */ /* 0x000fe40000010000 */
[----:B------:R-:W0:Y:S02]  /*3930*/  LDS.128 R56, [R90+0x10] ;  /* 0x000010005a387984 */ /* 0x000e240000000c00 */
[----:B0-----:R-:W-:Y:S01]  /*3940*/  FADD.FTZ R239, R239, R56 ;  /* 0x00000038efef7221 */ /* 0x001fe20000010000 */
[----:B------:R-:W-:-:S03]  /*3950*/  FADD.FTZ R240, R240, R57 ;  /* 0x00000039f0f07221 */ /* 0x000fc60000010000 */
        /* <DEDUP_REMOVED lines=11> */
[----:B------:R-:W-:-:S07]  /*3a10*/  FADD.FTZ R59, R59, R57 ;  /* 0x000000393b3b7221 */ /* 0x000fce0000010000 */
.L_x_453:
[----:B------:R-:W-:Y:S05]  /*3a20*/  BSYNC B0 ;  /* 0x0000000000007941 */ /* 0x000fea0003800000 */
.L_x_452:
[----:B------:R-:W0:Y:S01]  /*3a30*/  S2R R57, SR_CTAID.X ;  /* 0x0000000000397919 */ /* 0x000e220000002500 */
[----:B------:R-:W1:Y:S01]  /*3a40*/  LDC R244, c[0x0][0x210] ;  /* 0x00008400fff47b82 */ /* 0x000e620000000800 */
[----:B------:R-:W-:Y:S01]  /*3a50*/  LOP3.LUT R239, R118, 0x1, RZ, 0xc0, !PT ;  /* 0x0000000176ef7812 */ /* 0x000fe200078ec0ff */
[----:B------:R-:W2:Y:S03]  /*3a60*/  S2R R240, SR_CTAID.X ;  /* 0x0000000000f07919 */ /* 0x000ea60000002500 */
[C---:B------:R-:W-:Y:S02]  /*3a70*/  ISETP.NE.AND P0, PT, R239.reuse, RZ, PT ;  /* 0x000000ffef00720c */ /* 0x040fe40003f05270 */
[----:B------:R-:W-:Y:S02]  /*3a80*/  IADD3 R239, -R239, RZ, RZ ;  /* 0x000000ffefef7210 */ /* 0x000fe40007ffe1ff */
[----:B-1----:R-:W-:-:S04]  /*3a90*/  SHF.L.U32 R56, R244, 0x2, RZ ;  /* 0x00000002f4387819 */ /* 0x002fc800000006ff */
[----:B------:R-:W-:Y:S02]  /*3aa0*/  LOP3.LUT R239, R239, R56, RZ, 0xc0, !PT ;  /* 0x00000038efef7212 */ /* 0x000fe400078ec0ff */
[----:B0-----:R-:W-:-:S04]  /*3ab0*/  SHF.R.U32.HI R57, RZ, 0x2, R57 ;  /* 0x00000002ff397819 */ /* 0x001fc80000011639 */
[----:B------:R-:W-:Y:S02]  /*3ac0*/  LEA.HI R90, R241, R57, RZ, 0x18 ;  /* 0x00000039f15a7211 */ /* 0x000fe400078fc0ff */
[----:B--2---:R-:W-:Y:S02]  /*3ad0*/  LOP3.LUT R240, R240, 0x3, RZ, 0xc0, !PT ;  /* 0x00000003f0f07812 */ /* 0x004fe400078ec0ff */
[----:B------:R-:W-:-:S04]  /*3ae0*/  SHF.L.U32 R56, R90, 0x2, RZ ;  /* 0x000000025a387819 */ /* 0x000fc800000006ff */
[----:B------:R-:W-:Y:S02]  /*3af0*/  IADD3 R239, P4, R239, R56, RZ ;  /* 0x00000038efef7210 */ /* 0x000fe40007f9e0ff */
[----:B------:R-:W0:Y:S02]  /*3b00*/  @!P2 LDC.64 R56, c[0x0][0x250] ;  /* 0x00009400ff38ab82 */ /* 0x000e240000000a00 */
[----:B------:R-:W-:Y:S02]  /*3b10*/  @!P2 IADD3 R241, P3, R240, R239, RZ ;  /* 0x000000eff0f1a210 */ /* 0x000fe40007f7e0ff */
[----:B------:R-:W-:-:S04]  /*3b20*/  IADD3.X R240, RZ, RZ, RZ, P4, !PT ;  /* 0x000000fffff07210 */ /* 0x000fc800027fe4ff */
[----:B------:R-:W-:Y:S02]  /*3b30*/  @!P2 IADD3.X R242, RZ, R240, RZ, P3, !PT ;  /* 0x000000f0fff2a210 */ /* 0x000fe40001ffe4ff */
[----:B0-----:R-:W-:-:S04]  /*3b40*/  @!P2 LEA R56, P4, R241, R56, 0x3 ;  /* 0x00000038f138a211 */ /* 0x001fc800078818ff */
[----:B------:R-:W-:Y:S02]  /*3b50*/  @!P2 LEA.HI.X R57, R241, R57, R242, 0x3, P4 ;  /* 0x00000039f139a211 */ /* 0x000fe400020f1cf2 */
[----:B------:R-:W0:Y:S03]  /*3b60*/  S2R R242, SR_TID.X ;  /* 0x0000000000f27919 */ /* 0x000e260000002100 */
[----:B------:R1:W-:Y:S01]  /*3b70*/  @!P2 STG.E.64 desc[UR6][R56.64], R58 ;  /* 0x0000003a3800a986 */ /* 0x0003e2000c101b06 */
[----:B0-----:R-:W-:-:S13]  /*3b80*/  ISETP.NE.AND P2, PT, R242, RZ, PT ;  /* 0x000000fff200720c */ /* 0x001fda0003f45270 */
[----:B-1----:R-:W-:Y:S05]  /*3b90*/  @P2 BRA `(.L_x_454) ;  /* 0x0000000000582947 */ /* 0x002fea0003800000 */
[----:B------:R-:W0:Y:S01]  /*3ba0*/  S2R R242, SR_CTAID.X ;  /* 0x0000000000f27919 */ /* 0x000e220000002500 */
[----:B------:R-:W-:Y:S01]  /*3bb0*/  SEL R58, R244, RZ, P0 ;  /* 0x000000fff43a7207 */ /* 0x000fe20000000000 */
[----:B------:R-:W-:Y:S01]  /*3bc0*/  ULDC.64 UR4, c[0x0][0x258] ;  /* 0x0000960000047ab9 */ /* 0x000fe20000000a00 */
[----:B0-----:R-:W-:-:S04]  /*3bd0*/  SHF.R.U32.HI R242, RZ, 0x2, R242 ;  /* 0x00000002fff27819 */ /* 0x001fc800000116f2 */
[----:B------:R-:W-:-:S04]  /*3be0*/  IADD3 R57, P0, R242, R58, RZ ;  /* 0x0000003af2397210 */ /* 0x000fc80007f1e0ff */
[----:B------:R-:W-:Y:S02]  /*3bf0*/  LEA.HI.X.SX32 R58, R58, RZ, 0x1, P0 ;  /* 0x000000ff3a3a7211 */ /* 0x000fe400000f0eff */
[----:B------:R-:W-:-:S04]  /*3c00*/  LEA R56, P0, R57, UR4, 0x2 ;  /* 0x0000000439387c11 */ /* 0x000fc8000f8010ff */
[----:B------:R-:W-:Y:S01]  /*3c10*/  LEA.HI.X R57, R57, UR5, R58, 0x2, P0 ;  /* 0x0000000539397c11 */ /* 0x000fe200080f143a */
[----:B------:R-:W-:Y:S01]  /*3c20*/  HFMA2.MMA R58, -RZ, RZ, 0, 5.9604644775390625e-08 ;  /* 0x00000001ff3a7435 */ /* 0x000fe200000001ff */
[----:B------:R-:W-:-:S09]  /*3c30*/  LOP3.LUT P0, RZ, R118, 0x2, RZ, 0xc0, !PT ;  /* 0x0000000276ff7812 */ /* 0x000fd2000780c0ff */
[----:B------:R-:W-:Y:S01]  /*3c40*/  SEL R58, R58, 0xffffffff, !P0 ;  /* 0xffffffff3a3a7807 */ /* 0x000fe20004000000 */
[----:B------:R-:W-:Y:S06]  /*3c50*/  MEMBAR.ALL.GPU ;  /* 0x0000000000007992 */ /* 0x000fec000000a000 */
[----:B------:R-:W-:-:S00]  /*3c60*/  ERRBAR ;  /* 0x00000000000079ab */ /* 0x000fc00000000000 */
[----:B------:R-:W-:Y:S06]  /*3c70*/  CGAERRBAR ;  /* 0x00000000000075ab */ /* 0x000fec0000000000 */
[----:B------:R0:W-:Y:S02]  /*3c80*/  REDG.E.ADD.S32.STRONG.GPU desc[UR6][R56.64], R58 ;  /* 0x0000003a3800798e */ /* 0x0001e4000c10e386 */
[----:B0-----:R-:W-:-:S04]  /*3c90*/  SHF.L.U32 R58, R118, 0x1, RZ ;  /* 0x00000001763a7819 */ /* 0x001fc800000006ff */
[----:B------:R-:W-:-:S07]  /*3ca0*/  LOP3.LUT R58, R58, 0x4, RZ, 0xc, !PT ;  /* 0x000000043a3a7812 */ /* 0x000fce00078e0cff */
.L_x_455:
[----:B------:R-:W2:Y:S04]  /*3cb0*/  LDG.E.STRONG.GPU R59, desc[UR6][R56.64] ;  /* 0x00000006383b7981 */ /* 0x000ea8000c1ef900 */
[----:B--2---:R-:W-:Y:S01]  /*3cc0*/  CCTL.IVALL ;  /* 0x00000000ff00798f */ /* 0x004fe20002000000 */
[----:B------:R-:W-:Y:S05]  /*3cd0*/  YIELD ;  /* 0x0000000000007946 */ /* 0x000fea0003800000 */
[----:B------:R-:W-:-:S13]  /*3ce0*/  ISETP.NE.AND P0, PT, R59, R58, PT ;  /* 0x0000003a3b00720c */ /* 0x000fda0003f05270 */
[----:B------:R-:W-:Y:S05]  /*3cf0*/  @P0 BRA `(.L_x_455) ;  /* 0xfffffffc00ec0947 */ /* 0x000fea000383ffff */
.L_x_454:
[----:B------:R-:W0:Y:S01]  /*3d00*/  S2R R59, SR_TID.X ;  /* 0x00000000003b7919 */ /* 0x000e220000002100 */
[----:B------:R-:W-:Y:S05]  /*3d10*/  WARPSYNC.ALL ;  /* 0x0000000000007948 */ /* 0x000fea0003800000 */
[----:B------:R-:W-:Y:S06]  /*3d20*/  BAR.SYNC.DEFER_BLOCKING 0x0 ;  /* 0x0000000000007b1d */ /* 0x000fec0000010000 */
[----:B------:R-:W-:Y:S01]  /*3d30*/  ULDC.64 UR4, c[0x0][0x280] ;  /* 0x0000a00000047ab9 */ /* 0x000fe20000000a00 */
[----:B0-----:R-:W-:-:S04]  /*3d40*/  LOP3.LUT R59, R59, 0x1f, RZ, 0xc0, !PT ;  /* 0x0000001f3b3b7812 */ /* 0x001fc800078ec0ff */
[----:B------:R-:W-:-:S13]  /*3d50*/  ISETP.GT.U32.AND P0, PT, R59, 0x3, PT ;  /* 0x000000033b00780c */ /* 0x000fda0003f04070 */
[----:B------:R-:W0:Y:S01]  /*3d60*/  @!P0 LDC.64 R56, c[0x0][0x250] ;  /* 0x00009400ff388b82 */ /* 0x000e220000000a00 */
[----:B------:R-:W-:Y:S02]  /*3d70*/  @!P0 IADD3 R239, P2, R59, R239, RZ ;  /* 0x000000ef3bef8210 */ /* 0x000fe40007f5e0ff */
[----:B------:R-:W-:Y:S02]  /*3d80*/  CS2R R58, SRZ ;  /* 0x00000000003a7805 */ /* 0x000fe4000001ff00 */
[----:B------:R-:W-:Y:S02]  /*3d90*/  @!P0 IADD3.X R240, RZ, R240, RZ, P2, !PT ;  /* 0x000000f0fff08210 */ /* 0x000fe400017fe4ff */
[----:B0-----:R-:W-:-:S04]  /*3da0*/  @!P0 LEA R56, P2, R239, R56, 0x3 ;  /* 0x00000038ef388211 */ /* 0x001fc800078418ff */
[----:B------:R-:W-:-:S05]  /*3db0*/  @!P0 LEA.HI.X R57, R239, R57, R240, 0x3, P2 ;  /* 0x00000039ef398211 */ /* 0x000fca00010f1cf0 */
[----:B------:R-:W2:Y:S01]  /*3dc0*/  @!P0 LDG.E.64 R58, desc[UR6][R56.64] ;  /* 0x00000006383a8981 */ /* 0x000ea2000c1e1b00 */
[----:B------:R-:W-:-:S04]  /*3dd0*/  IADD3 R118, R118, 0x1, RZ ;  /* 0x0000000176767810 */ /* 0x000fc80007ffe0ff */
[----:B------:R-:W-:Y:S01]  /*3de0*/  LOP3.LUT R118, R118, 0x3, RZ, 0xc0, !PT ;  /* 0x0000000376767812 */ /* 0x000fe200078ec0ff */
[----:B--2---:R-:W0:Y:S02]  /*3df0*/  SHFL.BFLY PT, R56, R58, 0x1, 0x1f ;  /* 0x0c201f003a387f89 */ /* 0x004e2400000e0000 */
[----:B0-----:R-:W-:Y:S02]  /*3e00*/  FADD.FTZ R58, R56, R58 ;  /* 0x0000003a383a7221 */ /* 0x001fe40000010000 */
[----:B------:R-:W0:Y:S02]  /*3e10*/  SHFL.BFLY PT, R56, R59, 0x1, 0x1f ;  /* 0x0c201f003b387f89 */ /* 0x000e2400000e0000 */
[----:B0-----:R-:W-:Y:S02]  /*3e20*/  FADD.FTZ R59, R56, R59 ;  /* 0x0000003b383b7221 */ /* 0x001fe40000010000 */
[----:B------:R-:W0:Y:S02]  /*3e30*/  SHFL.BFLY PT, R56, R58, 0x2, 0x1f ;  /* 0x0c401f003a387f89 */ /* 0x000e2400000e0000 */
[----:B0-----:R-:W-:-:S02]  /*3e40*/  FADD.FTZ R58, R58, R56 ;  /* 0x000000383a3a7221 */ /* 0x001fc40000010000 */
[----:B------:R-:W0:Y:S02]  /*3e50*/  SHFL.BFLY PT, R56, R59, 0x2, 0x1f ;  /* 0x0c401f003b387f89 */ /* 0x000e2400000e0000 */
        /* <DEDUP_REMOVED lines=12> */
[----:B0-----:R-:W-:Y:S01]  /*3f20*/  FADD.FTZ R57, R59, R56 ;  /* 0x000000383b397221 */ /* 0x001fe20000010000 */
[----:B------:R-:W-:-:S03]  /*3f30*/  FMUL.FTZ R56, R58, 2.4414062863797880709e-05 ;  /* 0x37cccccd3a387820 */ /* 0x000fc60000410000 */
[----:B------:R-:W-:-:S04]  /*3f40*/  FMUL.FTZ R57, R57, 2.4414062863797880709e-05 ;  /* 0x37cccccd39397820 */ /* 0x000fc80000410000 */
        /* <DEDUP_REMOVED lines=44> */
[----:B------:R-:W-:Y:S01]  /*4210*/  MOV R88, R156 ;  /* 0x0000009c00587202 */ /* 0x000fe20000000f00 */
[----:B------:R-:W0:Y:S01]  /*4220*/  LDC.64 R140, c[0x0][0x280] ;  /* 0x0000a000ff8c7b82 */ /* 0x000e220000000a00 */
[----:B------:R-:W-:Y:S01]  /*4230*/  MOV R95, R157 ;  /* 0x0000009d005f7202 */ /* 0x000fe20000000f00 */
[----:B------:R-:W-:Y:S01]  /*4240*/  FADD.FTZ R189, R189, -R61 ;  /* 0x8000003dbdbd7221 */ /* 0x000fe20000010000 */
[----:B------:R-:W-:Y:S01]  /*4250*/  FADD.FTZ R188, R188, -R62 ;  /* 0x8000003ebcbc7221 */ /* 0x000fe20000010000 */
[----:B------:R-:W-:Y:S01]  /*4260*/  SHF.L.U32 R61, R88, 0x10, RZ ;  /* 0x00000010583d7819 */ /* 0x000fe200000006ff */
[----:B------:R-:W-:Y:S01]  /*4270*/  FADD.FTZ R190, R190, -R60 ;  /* 0x8000003cbebe7221 */ /* 0x000fe20000010000 */
[----:B------:R-:W-:Y:S01]  /*4280*/  SHF.L.U32 R62, R95, 0x10, RZ ;  /* 0x000000105f3e7819 */ /* 0x000fe200000006ff */
[----:B------:R-:W-:Y:S01]  /*4290*/  FADD.FTZ R58, R216, -R91 ;  /* 0x8000005bd83a7221 */ /* 0x000fe20000010000 */
[----:B------:R-:W-:Y:S01]  /*42a0*/  SHF.R.U64 R94, R156, 0x10, R157 ;  /* 0x000000109c5e7819 */ /* 0x000fe2000000129d */
[----:B------:R-:W-:Y:S01]  /*42b0*/  FMUL.FTZ R60, R128, R61 ;  /* 0x0000003d803c7220 */ /* 0x000fe20000410000 */
[----:B------:R-:W-:Y:S01]  /*42c0*/  FADD.FTZ R59, R208, -R89 ;  /* 0x80000059d03b7221 */ /* 0x000fe20000010000 */
[----:B------:R-:W-:Y:S01]  /*42d0*/  FMUL.FTZ R62, R127, R62 ;  /* 0x0000003e7f3e7220 */ /* 0x000fe20000410000 */
[----:B------:R-:W-:Y:S01]  /*42e0*/  FADD.FTZ R155, R155, -R63 ;  /* 0x8000003f9b9b7221 */ /* 0x000fe20000010000 */
[----:B------:R-:W-:Y:S01]  /*42f0*/  FADD.FTZ R91, R60, -R71 ;  /* 0x800000473c5b7221 */ /* 0x000fe20000010000 */
[----:B------:R-:W-:Y:S01]  /*4300*/  LEA R60, P0, R172, UR4, 0x4 ;  /* 0x00000004ac3c7c11 */ /* 0x000fe2000f8020ff */
[----:B------:R-:W-:Y:S01]  /*4310*/  FADD.FTZ R95, R62, -R73 ;  /* 0x800000493e5f7221 */ /* 0x000fe20000010000 */
[----:B------:R-:W-:Y:S01]  /*4320*/  IMAD R62, R163, 0x2800, R164 ;  /* 0x00002800a33e7824 */ /* 0x000fe200078e02a4 */
[----:B------:R-:W-:Y:S01]  /*4330*/  SHF.L.U32 R63, R94, 0x10, RZ ;  /* 0x000000105e3f7819 */ /* 0x000fe200000006ff */
[----:B------:R-:W-:Y:S01]  /*4340*/  FMUL.FTZ R59, R166, R59 ;  /* 0x0000003ba63b7220 */ /* 0x000fe20000410000 */
[----:B------:R-:W-:Y:S01]  /*4350*/  LEA.HI.X R61, R172, UR5, RZ, 0x4, P0 ;  /* 0x00000005ac3d7c11 */ /* 0x000fe200080f24ff */
[C---:B------:R-:W-:Y:S01]  /*4360*/  FMUL.FTZ R58, R166.reuse, R58 ;  /* 0x0000003aa63a7220 */ /* 0x040fe20000410000 */
[C---:B------:R-:W-:Y:S01]  /*4370*/  FMUL.FTZ R57, R166.reuse, R57 ;  /* 0x00000039a6397220 */ /* 0x040fe20000410000 */
[----:B------:R-:W-:Y:S01]  /*4380*/  FMUL.FTZ R56, R166, R56 ;  /* 0x00000038a6387220 */ /* 0x000fe20000410000 */
[----:B------:R-:W-:Y:S01]  /*4390*/  FADD.FTZ R151, R151, -R75 ;  /* 0x8000004b97977221 */ /* 0x000fe20000010000 */
[----:B------:R-:W-:Y:S01]  /*43a0*/  IADD3 R73, R62, 0x400, RZ ;  /* 0x000004003e497810 */ /* 0x000fe20007ffe0ff */
[----:B------:R-:W-:Y:S01]  /*43b0*/  FADD.FTZ R134, R215, -R134 ;  /* 0x80000086d7867221 */ /* 0x000fe20000010000 */
[----:B------:R-:W-:Y:S01]  /*43c0*/  FADD.FTZ R136, R214, -R136 ;  /* 0x80000088d6887221 */ /* 0x000fe20000010000 */
[----:B------:R-:W-:Y:S01]  /*43d0*/  FADD.FTZ R135, R213, -R135 ;  /* 0x80000087d5877221 */ /* 0x000fe20000010000 */
[----:B------:R-:W-:Y:S01]  /*43e0*/  FADD.FTZ R138, R212, -R138 ;  /* 0x8000008ad48a7221 */ /* 0x000fe20000010000 */
[----:B------:R-:W-:Y:S01]  /*43f0*/  FMUL.FTZ R63, R10, R63 ;  /* 0x0000003f0a3f7220 */ /* 0x000fe20000410000 */
[----:B------:R-:W-:Y:S01]  /*4400*/  FADD.FTZ R145, R145, -R87 ;  /* 0x8000005791917221 */ /* 0x000fe20000010000 */
[----:B------:R-:W-:Y:S01]  /*4410*/  IADD3 R75, R62, 0x800, RZ ;  /* 0x000008003e4b7810 */ /* 0x000fe20007ffe0ff */
[----:B------:R-:W-:Y:S01]  /*4420*/  FADD.FTZ R137, R211, -R137 ;  /* 0x80000089d3897221 */ /* 0x000fe20000010000 */
[----:B------:R-:W-:Y:S01]  /*4430*/  FADD.FTZ R139, R192, -R139 ;  /* 0x8000008bc08b7221 */ /* 0x000fe20000010000 */
[----:B------:R-:W-:Y:S01]  /*4440*/  FADD.FTZ R65, R154, -R65 ;  /* 0x800000419a417221 */ /* 0x000fe20000010000 */
[----:B------:R-:W-:Y:S01]  /*4450*/  FADD.FTZ R64, R149, -R64 ;  /* 0x8000004095407221 */ /* 0x000fe20000010000 */
[----:B------:R-:W-:Y:S01]  /*4460*/  IADD3 R87, R62, 0xc00, RZ ;  /* 0x00000c003e577810 */ /* 0x000fe20007ffe0ff */
[----:B------:R-:W-:Y:S01]  /*4470*/  FADD.FTZ R148, R148, -R67 ;  /* 0x8000004394947221 */ /* 0x000fe20000010000 */
[----:B------:R-:W-:Y:S01]  /*4480*/  IADD3 R89, R62, 0x1000, RZ ;  /* 0x000010003e597810 */ /* 0x000fe20007ffe0ff */
[----:B------:R-:W-:Y:S01]  /*4490*/  FADD.FTZ R147, R147, -R66 ;  /* 0x8000004293937221 */ /* 0x000fe20000010000 */
[----:B------:R-:W-:Y:S01]  /*44a0*/  FADD.FTZ R150, R150, -R72 ;  /* 0x8000004896967221 */ /* 0x000fe20000010000 */
[----:B------:R-:W-:Y:S01]  /*44b0*/  FADD.FTZ R153, R153, -R77 ;  /* 0x8000004d99997221 */ /* 0x000fe20000010000 */
[----:B------:R-:W-:Y:S01]  /*44c0*/  FADD.FTZ R169, R169, -R79 ;  /* 0x8000004fa9a97221 */ /* 0x000fe20000010000 */
[----:B------:R-:W-:Y:S01]  /*44d0*/  FADD.FTZ R218, R218, -R81 ;  /* 0x80000051dada7221 */ /* 0x000fe20000010000 */
[----:B------:R-:W-:Y:S01]  /*44e0*/  FADD.FTZ R220, R220, -R83 ;  /* 0x80000053dcdc7221 */ /* 0x000fe20000010000 */
[----:B------:R-:W-:Y:S01]  /*44f0*/  FADD.FTZ R222, R222, -R85 ;  /* 0x80000055dede7221 */ /* 0x000fe20000010000 */
[----:B------:R1:W-:Y:S01]  /*4500*/  STG.E.128 desc[UR6][R60.64], R56 ;  /* 0x000000383c007986 */ /* 0x0003e2000c101d06 */
[----:B------:R-:W-:Y:S01]  /*4510*/  FADD.FTZ R94, R63, -R70 ;  /* 0x800000463f5e7221 */ /* 0x000fe20000010000 */
[----:B------:R-:W-:Y:S01]  /*4520*/  FADD.FTZ R152, R152, -R74 ;  /* 0x8000004a98987221 */ /* 0x000fe20000010000 */
[C---:B------:R-:W-:Y:S01]  /*4530*/  IADD3 R77, R62.reuse, 0x1400, RZ ;  /* 0x000014003e4d7810 */ /* 0x040fe20007ffe0ff */
[----:B0-----:R-:W-:Y:S01]  /*4540*/  IMAD.WIDE.U32 R72, R73, 0x10, R140 ;  /* 0x0000001049487825 */ /* 0x001fe200078e008c */
[----:B------:R-:W-:-:S03]  /*4550*/  IADD3 R79, R62, 0x1800, RZ ;  /* 0x000018003e4f7810 */ /* 0x000fc60007ffe0ff */
[----:B------:R-:W-:Y:S01]  /*4560*/  FADD.FTZ R146, R146, -R86 ;  /* 0x8000005692927221 */ /* 0x000fe20000010000 */
[C---:B------:R-:W-:Y:S01]  /*4570*/  IADD3 R81, R62.reuse, 0x1c00, RZ ;  /* 0x00001c003e517810 */ /* 0x040fe20007ffe0ff */
[----:B------:R-:W-:Y:S01]  /*4580*/  IMAD.WIDE.U32 R74, R75, 0x10, R140 ;  /* 0x000000104b4a7825 */ /* 0x000fe200078e008c */
[----:B------:R-:W-:-:S03]  /*4590*/  IADD3 R83, R62, 0x2000, RZ ;  /* 0x000020003e537810 */ /* 0x000fc60007ffe0ff */
[----:B------:R-:W-:Y:S01]  /*45a0*/  FMUL.FTZ R63, R166, R189 ;  /* 0x000000bda63f7220 */ /* 0x000fe20000410000 */
[----:B------:R-:W-:Y:S01]  /*45b0*/  IADD3 R85, R62, 0x2400, RZ ;  /* 0x000024003e557810 */ /* 0x000fe20007ffe0ff */
[C---:B------:R-:W-:Y:S01]  /*45c0*/  FMUL.FTZ R62, R166.reuse, R190 ;  /* 0x000000bea63e7220 */ /* 0x040fe20000410000 */
[C---:B------:R-:W-:Y:S01]  /*45d0*/  FMUL.FTZ R67, R166.reuse, R64 ;  /* 0x00000040a6437220 */ /* 0x040fe20000410000 */
[----:B------:R-:W-:Y:S01]  /*45e0*/  FMUL.FTZ R66, R166, R65 ;  /* 0x00000041a6427220 */ /* 0x000fe20000410000 */
[----:B------:R-:W-:-:S04]  /*45f0*/  IMAD.WIDE.U32 R86, R87, 0x10, R140 ;  /* 0x0000001057567825 */ /* 0x000fc800078e008c */
        /* <DEDUP_REMOVED lines=11> */
[----:B------:R-:W-:-:S04]  /*46b0*/  IMAD.WIDE.U32 R88, R89, 0x10, R140 ;  /* 0x0000001059587825 */ /* 0x000fc800078e008c */
[C---:B------:R-:W-:Y:S01]  /*46c0*/  FMUL.FTZ R69, R166.reuse, R147 ;  /* 0x00000093a6457220 */ /* 0x040fe20000410000 */
[----:B------:R-:W-:Y:S01]  /*46d0*/  FMUL.FTZ R68, R166, R148 ;  /* 0x00000094a6447220 */ /* 0x000fe20000410000 */
[----:B------:R-:W-:Y:S01]  /*46e0*/  FADD.FTZ R191, R191, -R78 ;  /* 0x8000004ebfbf7221 */ /* 0x000fe20000010000 */
[----:B------:R-:W-:Y:S01]  /*46f0*/  FADD.FTZ R219, R219, -R80 ;  /* 0x80000050dbdb7221 */ /* 0x000fe20000010000 */
[----:B------:R-:W-:Y:S01]  /*4700*/  FADD.FTZ R221, R221, -R82 ;  /* 0x80000052dddd7221 */ /* 0x000fe20000010000 */
[----:B------:R-:W-:Y:S01]  /*4710*/  FADD.FTZ R144, R144, -R84 ;  /* 0x8000005490907221 */ /* 0x000fe20000010000 */
[----:B------:R0:W-:Y:S01]  /*4720*/  STG.E.128 desc[UR6][R72.64], R56 ;  /* 0x0000003848007986 */ /* 0x0001e2000c101d06 */
[----:B------:R-:W-:Y:S01]  /*4730*/  FADD.FTZ R92, R142, -R92 ;  /* 0x8000005c8e5c7221 */ /* 0x000fe20000010000 */
[----:B------:R-:W-:Y:S01]  /*4740*/  FADD.FTZ R93, R143, -R93 ;  /* 0x8000005d8f5d7221 */ /* 0x000fe20000010000 */
[--C-:B------:R-:W-:Y:S01]  /*4750*/  IMAD.WIDE.U32 R76, R77, 0x10, R140.reuse ;  /* 0x000000104d4c7825 */ /* 0x100fe200078e008c */
[----:B------:R1:W-:Y:S01]  /*4760*/  STG.E.128 desc[UR6][R74.64], R60 ;  /* 0x0000003c4a007986 */ /* 0x0003e2000c101d06 */
[----:B------:R-:W-:Y:S01]  /*4770*/  IADD3 R163, R163, R244, RZ ;  /* 0x000000f4a3a37210 */ /* 0x000fe20007ffe0ff */
[----:B------:R-:W-:Y:S01]  /*4780*/  ULDC UR4, c[0x0][0x214] ;  /* 0x0000850000047ab9 */ /* 0x000fe20000000800 */
[----:B------:R-:W-:Y:S01]  /*4790*/  IMAD.WIDE.U32 R78, R79, 0x10, R140 ;  /* 0x000000104f4e7825 */ /* 0x000fe200078e008c */
[----:B------:R2:W-:Y:S01]  /*47a0*/  STG.E.128 desc[UR6][R86.64], R64 ;  /* 0x0000004056007986 */ /* 0x0005e2000c101d06 */
[----:B------:R-:W-:-:S02]  /*47b0*/  ISETP.GE.AND P0, PT, R163, UR4, PT ;  /* 0x00000004a3007c0c */ /* 0x000fc4000bf06270 */
[--C-:B------:R-:W-:Y:S01]  /*47c0*/  IMAD.WIDE.U32 R80, R81, 0x10, R140.reuse ;  /* 0x0000001051507825 */ /* 0x100fe200078e008c */
[----:B------:R3:W-:Y:S01]  /*47d0*/  STG.E.128 desc[UR6][R88.64], R68 ;  /* 0x0000004458007986 */ /* 0x0007e2000c101d06 */
[----:B------:R-:W-:Y:S02]  /*47e0*/  SEL R157, RZ, 0x1, P1 ;  /* 0x00000001ff9d7807 */ /* 0x000fe40000800000 */
[----:B------:R-:W-:-:S04]  /*47f0*/  IMAD.WIDE.U32 R82, R83, 0x10, R140 ;  /* 0x0000001053527825 */ /* 0x000fc800078e008c */
        /* <DEDUP_REMOVED lines=11> */
[C---:B------:R-:W-:Y:S01]  /*48b0*/  FMUL.FTZ R64, R166.reuse, R169 ;  /* 0x000000a9a6407220 */ /* 0x040fe20000410000 */
[C---:B---3--:R-:W-:Y:S01]  /*48c0*/  FMUL.FTZ R71, R166.reuse, R144 ;  /* 0x00000090a6477220 */ /* 0x048fe20000410000 */
[C---:B------:R-:W-:Y:S01]  /*48d0*/  FMUL.FTZ R70, R166.reuse, R222 ;  /* 0x000000dea6467220 */ /* 0x040fe20000410000 */
[C---:B------:R-:W-:Y:S01]  /*48e0*/  FMUL.FTZ R69, R166.reuse, R221 ;  /* 0x000000dda6457220 */ /* 0x040fe20000410000 */
[----:B------:R-:W-:Y:S01]  /*48f0*/  FMUL.FTZ R68, R166, R220 ;  /* 0x000000dca6447220 */ /* 0x000fe20000410000 */
[----:B------:R-:W-:-:S04]  /*4900*/  IMAD.WIDE.U32 R84, R85, 0x10, R140 ;  /* 0x0000001055547825 */ /* 0x000fc800078e008c */
[C---:B------:R-:W-:Y:S01]  /*4910*/  FMUL.FTZ R75, R166.reuse, R93 ;  /* 0x0000005da64b7220 */ /* 0x040fe20000410000 */
        /* <DEDUP_REMOVED lines=55> */
.L_x_450:
[----:B0-----:R-:W0:Y:S01]  /*4c90*/  LDC.64 R80, c[0x0][0x270] ;  /* 0x00009c00ff507b82 */ /* 0x001e220000000a00 */
[----:B------:R-:W-:-:S05]  /*4ca0*/  IMAD R17, R90, 0x2800, R164 ;  /* 0x000028005a117824 */ /* 0x000fca00078e02a4 */
[C---:B-----5:R-:W-:Y:S02]  /*4cb0*/  IADD3 R59, R17.reuse, 0x400, RZ ;  /* 0x00000400113b7810 */ /* 0x060fe40007ffe0ff */
[----:B------:R-:W1:Y:S01]  /*4cc0*/  LDC.64 R82, c[0x0][0x278] ;  /* 0x00009e00ff527b82 */ /* 0x000e620000000a00 */
[C---:B------:R-:W-:Y:S02]  /*4cd0*/  IADD3 R63, R17.reuse, 0x800, RZ ;  /* 0x00000800113f7810 */ /* 0x040fe40007ffe0ff */
[C---:B------:R-:W-:Y:S02]  /*4ce0*/  IADD3 R67, R17.reuse, 0xc00, RZ ;  /* 0x00000c0011437810 */ /* 0x040fe40007ffe0ff */
[C---:B------:R-:W-:Y:S02]  /*4cf0*/  IADD3 R71, R17.reuse, 0x1000, RZ ;  /* 0x0000100011477810 */ /* 0x040fe40007ffe0ff */
[C---:B------:R-:W-:Y:S02]  /*4d00*/  IADD3 R75, R17.reuse, 0x1400, RZ ;  /* 0x00001400114b7810 */ /* 0x040fe40007ffe0ff */
[----:B------:R-:W-:-:S02]  /*4d10*/  IADD3 R79, R17, 0x1800, RZ ;  /* 0x00001800114f7810 */ /* 0x000fc40007ffe0ff */
        /* <DEDUP_REMOVED lines=13> */
[C---:B------:R-:W-:Y:S01]  /*4df0*/  IMAD.WIDE.U32 R4, R63.reuse, 0x10, R80 ;  /* 0x000000103f047825 */ /* 0x040fe200078e0050 */
[----:B------:R-:W-:Y:S03]  /*4e00*/  STG.E.128 desc[UR6][R2.64], R24 ;  /* 0x0000001802007986 */ /* 0x000fe6000c101d06 */
[--C-:B------:R-:W-:Y:S01]  /*4e10*/  IMAD.WIDE.U32 R6, R63, 0x10, R82.reuse ;  /* 0x000000103f067825 */ /* 0x100fe200078e0052 */
[----:B------:R-:W-:Y:S03]  /*4e20*/  STG.E.128 desc[UR6][R4.64], R108 ;  /* 0x0000006c04007986 */ /* 0x000fe6000c101d06 */
        /* <DEDUP_REMOVED lines=27> */
.L_x_451:
[----:B------:R-:W-:Y:S01]  /*4fe0*/  HFMA2.MMA R240, -RZ, RZ, 0, 9.5367431640625e-07 ;  /* 0x00000010fff07435 */ /* 0x000fe200000001ff */
[----:B------:R-:W-:Y:S02]  /*4ff0*/  MOV R241, R56 ;  /* 0x0000003800f17202 */ /* 0x000fe40000000f00 */
[----:B------:R-:W-:Y:S02]  /*5000*/  MOV R239, 0x1f ;  /* 0x0000001f00ef7802 */ /* 0x000fe40000000f00 */
[----:B------:R-:W-:-:S07]  /*5010*/  MOV R59, 0xffffffff ;  /* 0xffffffff003b7802 */ /* 0x000fce0000000f00 */
[----:B------:R-:W-:Y:S05]  /*5020*/  WARPSYNC.COLLECTIVE R59, `(.L_x_457) ;  /* 0x000000003b087348 */ /* 0x000fea0003c00000 */
[----:B------:R0:W1:Y:S02]  /*5030*/  SHFL.DOWN P2, R242, R241, R240, R239 ;  /* 0x080000f0f1f27389 */ /* 0x00006400000400ef */
[----:B01----:R-:W-:Y:S01]  /*5040*/  ENDCOLLECTIVE ;  /* 0x000000000000791b */ /* 0x003fe20003800000 */
.L_x_457:
[----:B------:R-:W-:Y:S01]  /*5050*/  MOV R241, R57 ;  /* 0x0000003900f17202 */ /* 0x000fe20000000f00 */
[----:B------:R-:W-:-:S07]  /*5060*/  FADD.FTZ R56, R56, R242 ;  /* 0x000000f238387221 */ /* 0x000fce0000010000 */
[----:B------:R-:W-:Y:S05]  /*5070*/  WARPSYNC.COLLECTIVE R59, `(.L_x_458) ;  /* 0x000000003b087348 */ /* 0x000fea0003c00000 */
[----:B------:R0:W1:Y:S02]  /*5080*/  SHFL.DOWN P2, R242, R241, R240, R239 ;  /* 0x080000f0f1f27389 */ /* 0x00006400000400ef */
[----:B01----:R-:W-:Y:S01]  /*5090*/  ENDCOLLECTIVE ;  /* 0x000000000000791b */ /* 0x003fe20003800000 */
.L_x_458:
[----:B------:R-:W-:Y:S01]  /*50a0*/  HFMA2.MMA R240, -RZ, RZ, 0, 4.76837158203125e-07 ;  /* 0x00000008fff07435 */ /* 0x000fe200000001ff */
[----:B------:R-:W-:Y:S01]  /*50b0*/  MOV R241, R56 ;  /* 0x0000003800f17202 */ /* 0x000fe20000000f00 */
[----:B------:R-:W-:-:S09]  /*50c0*/  FADD.FTZ R57, R57, R242 ;  /* 0x000000f239397221 */ /* 0x000fd20000010000 */
[----:B------:R-:W-:Y:S05]  /*50d0*/  WARPSYNC.COLLECTIVE R59, `(.L_x_459) ;  /* 0x000000003b087348 */ /* 0x000fea0003c00000 */
[----:B------:R0:W1:Y:S02]  /*50e0*/  SHFL.DOWN P2, R242, R241, R240, R239 ;  /* 0x080000f0f1f27389 */ /* 0x00006400000400ef */
[----:B01----:R-:W-:Y:S01]  /*50f0*/  ENDCOLLECTIVE ;  /* 0x000000000000791b */ /* 0x003fe20003800000 */
.L_x_459:
[----:B------:R-:W-:Y:S01]  /*5100*/  MOV R241, R57 ;  /* 0x0000003900f17202 */ /* 0x000fe20000000f00 */
[----:B------:R-:W-:-:S07]  /*5110*/  FADD.FTZ R56, R56, R242 ;  /* 0x000000f238387221 */ /* 0x000fce0000010000 */
[----:B------:R-:W-:Y:S05]  /*5120*/  WARPSYNC.COLLECTIVE R59, `(.L_x_460) ;  /* 0x000000003b087348 */ /* 0x000fea0003c00000 */
[----:B------:R0:W1:Y:S02]  /*5130*/  SHFL.DOWN P2, R242, R241, R240, R239 ;  /* 0x080000f0f1f27389 */ /* 0x00006400000400ef */
[----:B01----:R-:W-:Y:S01]  /*5140*/  ENDCOLLECTIVE ;  /* 0x000000000000791b */ /* 0x003fe20003800000 */
.L_x_460:
[----:B------:R-:W-:Y:S01]  /*5150*/  HFMA2.MMA R240, -RZ, RZ, 0, 2.384185791015625e-07 ;  /* 0x00000004fff07435 */ /* 0x000fe200000001ff */
[----:B------:R-:W-:Y:S01]  /*5160*/  MOV R241, R56 ;  /* 0x0000003800f17202 */ /* 0x000fe20000000f00 */
[----:B------:R-:W-:-:S09]  /*5170*/  FADD.FTZ R57, R57, R242 ;  /* 0x000000f239397221 */ /* 0x000fd20000010000 */
[----:B------:R-:W-:Y:S05]  /*5180*/  WARPSYNC.COLLECTIVE R59, `(.L_x_461) ;  /* 0x000000003b087348 */ /* 0x000fea0003c00000 */
[----:B------:R0:W1:Y:S02]  /*5190*/  SHFL.DOWN P2, R242, R241, R240, R239 ;  /* 0x080000f0f1f27389 */ /* 0x00006400000400ef */
[----:B01----:R-:W-:Y:S01]  /*51a0*/  ENDCOLLECTIVE ;  /* 0x000000000000791b */ /* 0x003fe20003800000 */
.L_x_461:
[----:B------:R-:W-:Y:S01]  /*51b0*/  MOV R241, R57 ;  /* 0x0000003900f17202 */ /* 0x000fe20000000f00 */
[----:B------:R-:W-:-:S07]  /*51c0*/  FADD.FTZ R56, R56, R242 ;  /* 0x000000f238387221 */ /* 0x000fce0000010000 */
[----:B------:R-:W-:Y:S05]  /*51d0*/  WARPSYNC.COLLECTIVE R59, `(.L_x_462) ;  /* 0x000000003b087348 */ /* 0x000fea0003c00000 */
[----:B------:R0:W1:Y:S02]  /*51e0*/  SHFL.DOWN P2, R242, R241, R240, R239 ;  /* 0x080000f0f1f27389 */ /* 0x00006400000400ef */
[----:B01----:R-:W-:Y:S01]  /*51f0*/  ENDCOLLECTIVE ;  /* 0x000000000000791b */ /* 0x003fe20003800000 */
.L_x_462:
[----:B------:R-:W-:Y:S01]  /*5200*/  HFMA2.MMA R240, -RZ, RZ, 0, 1.1920928955078125e-07 ;  /* 0x00000002fff07435 */ /* 0x000fe200000001ff */
[----:B------:R-:W-:Y:S01]  /*5210*/  MOV R241, R56 ;  /* 0x0000003800f17202 */ /* 0x000fe20000000f00 */
[----:B------:R-:W-:-:S09]  /*5220*/  FADD.FTZ R57, R57, R242 ;  /* 0x000000f239397221 */ /* 0x000fd20000010000 */
[----:B------:R-:W-:Y:S05]  /*5230*/  WARPSYNC.COLLECTIVE R59, `(.L_x_463) ;  /* 0x000000003b087348 */ /* 0x000fea0003c00000 */
[----:B------:R0:W1:Y:S02]  /*5240*/  SHFL.DOWN P2, R242, R241, R240, R239 ;  /* 0x080000f0f1f27389 */ /* 0x00006400000400ef */
[----:B01----:R-:W-:Y:S01]  /*5250*/  ENDCOLLECTIVE ;  /* 0x000000000000791b */ /* 0x003fe20003800000 */
.L_x_463:
[----:B------:R-:W-:Y:S01]  /*5260*/  MOV R241, R57 ;  /* 0x0000003900f17202 */ /* 0x000fe20000000f00 */
[----:B------:R-:W-:-:S07]  /*5270*/  FADD.FTZ R56, R56, R242 ;  /* 0x000000f238387221 */ /* 0x000fce0000010000 */
[----:B------:R-:W-:Y:S05]  /*5280*/  WARPSYNC.COLLECTIVE R59, `(.L_x_464) ;  /* 0x000000003b087348 */ /* 0x000fea0003c00000 */
[----:B------:R0:W1:Y:S02]  /*5290*/  SHFL.DOWN P2, R242, R241, R240, R239 ;  /* 0x080000f0f1f27389 */ /* 0x00006400000400ef */
[----:B01----:R-:W-:Y:S01]  /*52a0*/  ENDCOLLECTIVE ;  /* 0x000000000000791b */ /* 0x003fe20003800000 */
.L_x_464:
[----:B------:R-:W-:Y:S01]  /*52b0*/  HFMA2.MMA R240, -RZ, RZ, 0, 5.9604644775390625e-08 ;  /* 0x00000001fff07435 */ /* 0x000fe200000001ff */
[----:B------:R-:W-:Y:S01]  /*52c0*/  MOV R241, R56 ;  /* 0x0000003800f17202 */ /* 0x000fe20000000f00 */
[----:B------:R-:W-:-:S09]  /*52d0*/  FADD.FTZ R57, R57, R242 ;  /* 0x000000f239397221 */ /* 0x000fd20000010000 */
[----:B------:R-:W-:Y:S05]  /*52e0*/  WARPSYNC.COLLECTIVE R59, `(.L_x_465) ;  /* 0x000000003b087348 */ /* 0x000fea0003c00000 */
[----:B------:R0:W1:Y:S02]  /*52f0*/  SHFL.DOWN P2, R242, R241, R240, R239 ;  /* 0x080000f0f1f27389 */ /* 0x00006400000400ef */
[----:B01----:R-:W-:Y:S01]  /*5300*/  ENDCOLLECTIVE ;  /* 0x000000000000791b */ /* 0x003fe20003800000 */
.L_x_465:
[----:B------:R-:W-:Y:S02]  /*5310*/  MOV R241, R57 ;  /* 0x0000003900f17202 */ /* 0x000fe40000000f00 */
[----:B------:R-:W-:-:S07]  /*5320*/  MOV R58, R242 ;  /* 0x000000f2003a7202 */ /* 0x000fce0000000f00 */
[----:B------:R-:W-:Y:S05]  /*5330*/  WARPSYNC.COLLECTIVE R59, `(.L_x_466) ;  /* 0x000000003b087348 */ /* 0x000fea0003c00000 */
[----:B------:R0:W1:Y:S02]  /*5340*/  SHFL.DOWN P2, R242, R241, R240, R239 ;  /* 0x080000f0f1f27389 */ /* 0x00006400000400ef */
[----:B01----:R-:W-:Y:S01]  /*5350*/  ENDCOLLECTIVE ;  /* 0x000000000000791b */ /* 0x003fe20003800000 */
.L_x_466:
[----:B------:R-:W-:Y:S01]  /*5360*/  MOV R59, R242 ;  /* 0x000000f2003b7202 */ /* 0x000fe20000000f00 */
[----:B------:R-:W-:Y:S06]  /*5370*/  BRA `(.L_x_467) ;  /* 0xffffffe400087947 */ /* 0x000fec000383ffff */
.L_x_468:
        /* <DEDUP_REMOVED lines=16> */
.L_x_5395:


//--------------------- .text._ZN10layer_norm22ln_bwd_finalize_kernelINS_22Kernel_traits_finalizeILj40960E13__nv_bfloat16S2_S2_fjLj1024ELj4ENS_18Kernel_traits_baseILj40960ES2_S2_S2_fjLj1024EEEEEEEvNS_9BwdParamsE --------------------------
	.section	.text._ZN10layer_norm22ln_bwd_finalize_kernelINS_22Kernel_traits_finalizeILj40960E13__nv_bfloat16S2_S2_fjLj1024ELj4ENS_18Kernel_traits_baseILj40960ES2_S2_S2_fjLj1024EEEEEEEvNS_9BwdParamsE,"ax",@progbits
	.align	128
        .global         _ZN10layer_norm22ln_bwd_finalize_kernelINS_22Kernel_traits_finalizeILj40960E13__nv_bfloat16S2_S2_fjLj1024ELj4ENS_18Kernel_traits_baseILj40960ES2_S2_S2_fjLj1024EEEEEEEvNS_9BwdParamsE
        .type           _ZN10layer_norm22ln_bwd_finalize_kernelINS_22Kernel_traits_finalizeILj40960E13__nv_bfloat16S2_S2_fjLj1024ELj4ENS_18Kernel_traits_baseILj40960ES2_S2_S2_fjLj1024EEEEEEEvNS_9BwdParamsE,@function
        .size           _ZN10layer_norm22ln_bwd_finalize_kernelINS_22Kernel_traits_finalizeILj40960E13__nv_bfloat16S2_S2_fjLj1024ELj4ENS_18Kernel_traits_baseILj40960ES2_S2_S2_fjLj1024EEEEEEEvNS_9BwdParamsE,(.L_x_5396 - _ZN10layer_norm22ln_bwd_finalize_kernelINS_22Kernel_traits_finalizeILj40960E13__nv_bfloat16S2_S2_fjLj1024ELj4ENS_18Kernel_traits_baseILj40960ES2_S2_S2_fjLj1024EEEEEEEvNS_9BwdParamsE)
        .other          _ZN10layer_norm22ln_bwd_finalize_kernelINS_22Kernel_traits_finalizeILj40960E13__nv_bfloat16S2_S2_fjLj1024ELj4ENS_18Kernel_traits_baseILj40960ES2_S2_S2_fjLj1024EEEEEEEvNS_9BwdParamsE,@"STO_CUDA_ENTRY STV_DEFAULT"
_ZN10layer_norm22ln_bwd_finalize_kernelINS_22Kernel_traits_finalizeILj40960E13__nv_bfloat16S2_S2_fjLj1024ELj4ENS_18Kernel_traits_baseILj40960ES2_S2_S2_fjLj1024EEEEEEEvNS_9BwdParamsE:
.text._ZN10layer_norm22ln_bwd_finalize_kernelINS_22Kernel_traits_finalizeILj40960E13__nv_bfloat16S2_S2_fjLj1024ELj4ENS_18Kernel_traits_baseILj40960ES2_S2_S2_fjLj1024EEEEEEEvNS_9BwdParamsE:
        /* <DEDUP_REMOVED lines=25> */
.L_x_480:
        /* <DEDUP_REMOVED lines=28> */
.L_x_473:
        /* <DEDUP_REMOVED lines=33> */
.L_x_472:
[----:B------:R-:W-:Y:S05]  /*0560*/  BSYNC B1 ;  /* 0x0000000000017941 */ /* 0x000fea0003800000 */
.L_x_471:
        /* <DEDUP_REMOVED lines=23> */
.L_x_475:
[----:B------:R-:W-:Y:S05]  /*06e0*/  BSYNC B1 ;  /* 0x0000000000017941 */ /* 0x000fea0003800000 */
.L_x_474:
        /* <DEDUP_REMOVED lines=11> */
.L_x_470:
[----:B------:R-:W-:Y:S05]  /*07a0*/  BSYNC B0 ;  /* 0x0000000000007941 */ /* 0x000fea0003800000 */
.L_x_469:
        /* <DEDUP_REMOVED lines=29> */
.L_x_491:
[----:B------:R-:W-:Y:S01]  /*0980*/  @!P1 SHF.R.U32.HI R12, RZ, 0x3, R0 ;  /* 0x00000003ff0c9819 */ /* 0x000fe20000011600 */
[----:B---3--:R-:W-:Y:S01]  /*0990*/  FADD.FTZ R14, R9, R14 ;  /* 0x0000000e090e7221 */ /* 0x008fe20000010000 */
[----:B--2---:R-:W-:Y:S02]  /*09a0*/  FADD.FTZ R11, R10, R11 ;  /* 0x0000000b0a0b7221 */ /* 0x004fe40000010000 */
[----:B------:R-:W-:-:S05]  /*09b0*/  @!P1 LOP3.LUT R12, R12, 0x1ffffffc, RZ, 0xc0, !PT ;  /* 0x1ffffffc0c0c9812 */ /* 0x000fca00078ec0ff */
[----:B------:R2:W-:Y:S04]  /*09c0*/  @!P1 STS [R12+UR4+0x2000], R14 ;  /* 0x0020000e0c009988 */ /* 0x0005e80008000804 */
[----:B------:R2:W-:Y:S02]  /*09d0*/  @!P1 STS [R12+UR4+0x2080], R11 ;  /* 0x0020800b0c009988 */ /* 0x0005e40008000804 */
.L_x_476:
        /* <DEDUP_REMOVED lines=14> */
.L_x_479:
[----:B------:R-:W-:Y:S05]  /*0ac0*/  BSYNC B0 ;  /* 0x0000000000007941 */ /* 0x000fea0003800000 */
.L_x_478:
[C---:B------:R-:W-:Y:S02]  /*0ad0*/  ISETP.GT.U32.AND P1, PT, R3.reuse, -0xa001, PT ;  /* 0xffff5fff0300780c */ /* 0x040fe40003f24070 */
[----:B------:R-:W-:Y:S02]  /*0ae0*/  IADD3 R3, R3, 0xa000, RZ ;  /* 0x0000a00003037810 */ /* 0x000fe40007ffe0ff */
[----:B------:R-:W-:-:S09]  /*0af0*/  IADD3 R5, R5, 0x5000, RZ ;  /* 0x0000500005057810 */ /* 0x000fd20007ffe0ff */
[----:B------:R-:W-:Y:S05]  /*0b00*/  @P1 BRA `(.L_x_480) ;  /* 0xfffffff400a01947 */ /* 0x000fea000383ffff */
[----:B------:R-:W-:Y:S05]  /*0b10*/  EXIT ;  /* 0x000000000000794d */ /* 0x000fea0003800000 */
.L_x_477:
[----:B------:R-:W-:Y:S01]  /*0b20*/  HFMA2.MMA R19, -RZ, RZ, 0, 5.9604644775390625e-08 ;  /* 0x00000001ff137435 */ /* 0x000fe200000001ff */
[----:B---3--:R-:W-:Y:S01]  /*0b30*/  IMAD.MOV.U32 R20, RZ, RZ, R10 ;  /* 0x000000ffff147224 */ /* 0x008fe200078e000a */
[----:B------:R-:W-:Y:S02]  /*0b40*/  MOV R22, 0x1f ;  /* 0x0000001f00167802 */ /* 0x000fe40000000f00 */
[----:B------:R-:W-:-:S07]  /*0b50*/  MOV R17, 0xffffffff ;  /* 0xffffffff00117802 */ /* 0x000fce0000000f00 */
[----:B012---:R-:W-:Y:S05]  /*0b60*/  WARPSYNC.COLLECTIVE R17, `(.L_x_481) ;  /* 0x0000000011087348 */ /* 0x007fea0003c00000 */
[----:B------:R3:W4:Y:S02]  /*0b70*/  SHFL.BFLY P2, R18, R20, R19, R22 ;  /* 0x0c00001314127389 */ /* 0x0007240000040016 */
[----:B01234-:R-:W-:Y:S01]  /*0b80*/  ENDCOLLECTIVE ;  /* 0x000000000000791b */ /* 0x01ffe20003800000 */
.L_x_481:
[----:B------:R-:W-:Y:S01]  /*0b90*/  HFMA2.MMA R19, -RZ, RZ, 0, 1.1920928955078125e-07 ;  /* 0x00000002ff137435 */ /* 0x000fe200000001ff */
[----:B------:R-:W-:-:S04]  /*0ba0*/  IMAD.MOV.U32 R11, RZ, RZ, R18 ;  /* 0x000000ffff0b7224 */ /* 0x000fc800078e0012 */
[----:B------:R-:W-:-:S05]  /*0bb0*/  FADD.FTZ R11, R10, R11 ;  /* 0x0000000b0a0b7221 */ /* 0x000fca0000010000 */
[----:B------:R-:W-:-:S07]  /*0bc0*/  MOV R20, R11 ;  /* 0x0000000b00147202 */ /* 0x000fce0000000f00 */
[----:B------:R-:W-:Y:S05]  /*0bd0*/  WARPSYNC.COLLECTIVE R17, `(.L_x_482) ;  /* 0x0000000011087348 */ /* 0x000fea0003c00000 */
[----:B------:R0:W1:Y:S02]  /*0be0*/  SHFL.BFLY P2, R18, R20, R19, R22 ;  /* 0x0c00001314127389 */ /* 0x0000640000040016 */
[----:B01----:R-:W-:Y:S01]  /*0bf0*/  ENDCOLLECTIVE ;  /* 0x000000000000791b */ /* 0x003fe20003800000 */
.L_x_482:
[----:B------:R-:W-:Y:S01]  /*0c00*/  HFMA2.MMA R19, -RZ, RZ, 0, 2.384185791015625e-07 ;  /* 0x00000004ff137435 */ /* 0x000fe200000001ff */
[----:B------:R-:W-:-:S05]  /*0c10*/  MOV R12, R18 ;  /* 0x00000012000c7202 */ /* 0x000fca0000000f00 */
[----:B------:R-:W-:-:S04]  /*0c20*/  FADD.FTZ R12, R11, R12 ;  /* 0x0000000c0b0c7221 */ /* 0x000fc80000010000 */
[----:B------:R-:W-:-:S07]  /*0c30*/  IMAD.MOV.U32 R20, RZ, RZ, R12 ;  /* 0x000000ffff147224 */ /* 0x000fce00078e000c */
[----:B------:R-:W-:Y:S05]  /*0c40*/  WARPSYNC.COLLECTIVE R17, `(.L_x_483) ;  /* 0x0000000011087348 */ /* 0x000fea0003c00000 */
[----:B------:R0:W1:Y:S02]  /*0c50*/  SHFL.BFLY P2, R18, R20, R19, R22 ;  /* 0x0c00001314127389 */ /* 0x0000640000040016 */
[----:B01----:R-:W-:Y:S01]  /*0c60*/  ENDCOLLECTIVE ;  /* 0x000000000000791b */ /* 0x003fe20003800000 */
.L_x_483:
[----:B------:R-:W-:Y:S01]  /*0c70*/  IMAD.MOV.U32 R19, RZ, RZ, 0x8 ;  /* 0x00000008ff137424 */ /* 0x000fe200078e00ff */
[----:B------:R-:W-:-:S05]  /*0c80*/  MOV R13, R18 ;  /* 0x00000012000d7202 */ /* 0x000fca0000000f00 */
[----:B------:R-:W-:-:S05]  /*0c90*/  FADD.FTZ R13, R12, R13 ;  /* 0x0000000d0c0d7221 */ /* 0x000fca0000010000 */
[----:B------:R-:W-:-:S07]  /*0ca0*/  MOV R20, R13 ;  /* 0x0000000d00147202 */ /* 0x000fce0000000f00 */
[----:B------:R-:W-:Y:S05]  /*0cb0*/  WARPSYNC.COLLECTIVE R17, `(.L_x_484) ;  /* 0x0000000011087348 */ /* 0x000fea0003c00000 */
[----:B------:R0:W1:Y:S02]  /*0cc0*/  SHFL.BFLY P2, R18, R20, R19, R22 ;  /* 0x0c00001314127389 */ /* 0x0000640000040016 */
[----:B01----:R-:W-:Y:S01]  /*0cd0*/  ENDCOLLECTIVE ;  /* 0x000000000000791b */ /* 0x003fe20003800000 */
.L_x_484:
[----:B------:R-:W-:Y:S01]  /*0ce0*/  HFMA2.MMA R19, -RZ, RZ, 0, 9.5367431640625e-07 ;  /* 0x00000010ff137435 */ /* 0x000fe200000001ff */
[----:B------:R-:W-:-:S05]  /*0cf0*/  MOV R10, R18 ;  /* 0x00000012000a7202 */ /* 0x000fca0000000f00 */
[----:B------:R-:W-:-:S05]  /*0d00*/  FADD.FTZ R10, R13, R10 ;  /* 0x0000000a0d0a7221 */ /* 0x000fca0000010000 */
[----:B------:R-:W-:-:S07]  /*0d10*/  MOV R20, R10 ;  /* 0x0000000a00147202 */ /* 0x000fce0000000f00 */
[----:B------:R-:W-:Y:S05]  /*0d20*/  WARPSYNC.COLLECTIVE R17, `(.L_x_485) ;  /* 0x0000000011087348 */ /* 0x000fea0003c00000 */
[----:B------:R0:W1:Y:S02]  /*0d30*/  SHFL.BFLY P2, R18, R20, R19, R22 ;  /* 0x0c00001314127389 */ /* 0x0000640000040016 */
[----:B01----:R-:W-:Y:S01]  /*0d40*/  ENDCOLLECTIVE ;  /* 0x000000000000791b */ /* 0x003fe20003800000 */
.L_x_485:
[----:B------:R-:W-:Y:S01]  /*0d50*/  HFMA2.MMA R19, -RZ, RZ, 0, 5.9604644775390625e-08 ;  /* 0x00000001ff137435 */ /* 0x000fe200000001ff */
[----:B------:R-:W-:Y:S01]  /*0d60*/  MOV R20, R9 ;  /* 0x0000000900147202 */ /* 0x000fe20000000f00 */
[----:B------:R-:W-:-:S09]  /*0d70*/  IMAD.MOV.U32 R11, RZ, RZ, R18 ;  /* 0x000000ffff0b7224 */ /* 0x000fd200078e0012 */
[----:B------:R-:W-:Y:S05]  /*0d80*/  WARPSYNC.COLLECTIVE R17, `(.L_x_486) ;  /* 0x0000000011087348 */ /* 0x000fea0003c00000 */
[----:B------:R0:W1:Y:S02]  /*0d90*/  SHFL.BFLY P2, R18, R20, R19, R22 ;  /* 0x0c00001314127389 */ /* 0x0000640000040016 */
[----:B01----:R-:W-:Y:S01]  /*0da0*/  ENDCOLLECTIVE ;  /* 0x000000000000791b */ /* 0x003fe20003800000 */
.L_x_486:
[----:B------:R-:W-:Y:S01]  /*0db0*/  HFMA2.MMA R19, -RZ, RZ, 0, 1.1920928955078125e-07 ;  /* 0x00000002ff137435 */ /* 0x000fe200000001ff */
[----:B------:R-:W-:-:S05]  /*0dc0*/  MOV R12, R18 ;  /* 0x00000012000c7202 */ /* 0x000fca0000000f00 */
[----:B------:R-:W-:-:S04]  /*0dd0*/  FADD.FTZ R14, R9, R12 ;  /* 0x0000000c090e7221 */ /* 0x000fc80000010000 */
[----:B------:R-:W-:-:S07]  /*0de0*/  IMAD.MOV.U32 R20, RZ, RZ, R14 ;  /* 0x000000ffff147224 */ /* 0x000fce00078e000e */
[----:B------:R-:W-:Y:S05]  /*0df0*/  WARPSYNC.COLLECTIVE R17, `(.L_x_487) ;  /* 0x0000000011087348 */ /* 0x000fea0003c00000 */
[----:B------:R0:W1:Y:S02]  /*0e00*/  SHFL.BFLY P2, R18, R20, R19, R22 ;  /* 0x0c00001314127389 */ /* 0x0000640000040016 */
[----:B01----:R-:W-:Y:S01]  /*0e10*/  ENDCOLLECTIVE ;  /* 0x000000000000791b */ /* 0x003fe20003800000 */
.L_x_487:
[----:B------:R-:W-:Y:S01]  /*0e20*/  IMAD.MOV.U32 R19, RZ, RZ, 0x4 ;  /* 0x00000004ff137424 */ /* 0x000fe200078e00ff */
[----:B------:R-:W-:-:S05]  /*0e30*/  MOV R13, R18 ;  /* 0x00000012000d7202 */ /* 0x000fca0000000f00 */
[----:B------:R-:W-:-:S05]  /*0e40*/  FADD.FTZ R15, R14, R13 ;  /* 0x0000000d0e0f7221 */ /* 0x000fca0000010000 */
[----:B------:R-:W-:-:S07]  /*0e50*/  MOV R20, R15 ;  /* 0x0000000f00147202 */ /* 0x000fce0000000f00 */
[----:B------:R-:W-:Y:S05]  /*0e60*/  WARPSYNC.COLLECTIVE R17, `(.L_x_488) ;  /* 0x0000000011087348 */ /* 0x000fea0003c00000 */
[----:B------:R0:W1:Y:S02]  /*0e70*/  SHFL.BFLY P2, R18, R20, R19, R22 ;  /* 0x0c00001314127389 */ /* 0x0000640000040016 */
[----:B01----:R-:W-:Y:S01]  /*0e80*/  ENDCOLLECTIVE ;  /* 0x000000000000791b */ /* 0x003fe20003800000 */
.L_x_488:
[----:B------:R-:W-:Y:S01]  /*0e90*/  HFMA2.MMA R19, -RZ, RZ, 0, 4.76837158203125e-07 ;  /* 0x00000008ff137435 */ /* 0x000fe200000001ff */
[----:B------:R-:W-:-:S05]  /*0ea0*/  MOV R16, R18 ;  /* 0x0000001200107202 */ /* 0x000fca0000000f00 */
[----:B------:R-:W-:-:S05]  /*0eb0*/  FADD.FTZ R16, R15, R16 ;  /* 0x000000100f107221 */ /* 0x000fca0000010000 */
[----:B------:R-:W-:-:S07]  /*0ec0*/  MOV R20, R16 ;  /* 0x0000001000147202 */ /* 0x000fce0000000f00 */
[----:B------:R-:W-:Y:S05]  /*0ed0*/  WARPSYNC.COLLECTIVE R17, `(.L_x_489) ;  /* 0x0000000011087348 */ /* 0x000fea0003c00000 */
[----:B------:R0:W1:Y:S02]  /*0ee0*/  SHFL.BFLY P2, R18, R20, R19, R22 ;  /* 0x0c00001314127389 */ /* 0x0000640000040016 */
[----:B01----:R-:W-:Y:S01]  /*0ef0*/  ENDCOLLECTIVE ;  /* 0x000000000000791b */ /* 0x003fe20003800000 */
.L_x_489:
[----:B------:R-:W-:Y:S01]  /*0f00*/  HFMA2.MMA R19, -RZ, RZ, 0, 9.5367431640625e-07 ;  /* 0x00000010ff137435 */ /* 0x000fe200000001ff */
[----:B------:R-:W-:-:S04]  /*0f10*/  IMAD.MOV.U32 R9, RZ, RZ, R18 ;  /* 0x000000ffff097224 */ /* 0x000fc800078e0012 */
[----:B------:R-:W-:-:S05]  /*0f20*/  FADD.FTZ R9, R16, R9 ;  /* 0x0000000910097221 */ /* 0x000fca0000010000 */
[----:B------:R-:W-:-:S07]  /*0f30*/  MOV R20, R9 ;  /* 0x0000000900147202 */ /* 0x000fce0000000f00 */
[----:B------:R-:W-:Y:S05]  /*0f40*/  WARPSYNC.COLLECTIVE R17, `(.L_x_490) ;  /* 0x0000000011087348 */ /* 0x000fea0003c00000 */
[----:B------:R0:W1:Y:S02]  /*0f50*/  SHFL.BFLY P2, R18, R20, R19, R22 ;  /* 0x0c00001314127389 */ /* 0x0000640000040016 */
[----:B01----:R-:W-:Y:S01]  /*0f60*/  ENDCOLLECTIVE ;  /* 0x000000000000791b */ /* 0x003fe20003800000 */
.L_x_490:
[----:B------:R-:W-:Y:S01]  /*0f70*/  MOV R14, R18 ;  /* 0x00000012000e7202 */ /* 0x000fe20000000f00 */
[----:B------:R-:W-:Y:S06]  /*0f80*/  BRA `(.L_x_491) ;  /* 0xfffffff8007c7947 */ /* 0x000fec000383ffff */
.L_x_492:
        /* <DEDUP_REMOVED lines=15> */
.L_x_5396:


//--------------------- .text._ZN10layer_norm13ln_bwd_kernelINS_13Kernel_traitsI13__nv_bfloat16S2_S2_fjLj40960ELj4ELj1ELj8ELj16ENS_18Kernel_traits_baseILj40960ES2_S2_S2_fjLj256EEEEEEEvNS_9BwdParamsE --------------------------
	.section	.text._ZN10layer_norm13ln_bwd_kernelINS_13Kernel_traitsI13__nv_bfloat16S2_S2_fjLj40960ELj4ELj1ELj8ELj16ENS_18Kernel_traits_baseILj40960ES2_S2_S2_fjLj256EEEEEEEvNS_9BwdParamsE,"ax",@progbits
	.align	128
        .global         _ZN10layer_norm13ln_bwd_kernelINS_13Kernel_traitsI13__nv_bfloat16S2_S2_fjLj40960ELj4ELj1ELj8ELj16ENS_18Kernel_traits_baseILj40960ES2_S2_S2_fjLj256EEEEEEEvNS_9BwdParamsE
        .type           _ZN10layer_norm13ln_bwd_kernelINS_13Kernel_traitsI13__nv_bfloat16S2_S2_fjLj40960ELj4ELj1ELj8ELj16ENS_18Kernel_traits_baseILj40960ES2_S2_S2_fjLj256EEEEEEEvNS_9BwdParamsE,@function
        .size           _ZN10layer_norm13ln_bwd_kernelINS_13Kernel_traitsI13__nv_bfloat16S2_S2_fjLj40960ELj4ELj1ELj8ELj16ENS_18Kernel_traits_baseILj40960ES2_S2_S2_fjLj256EEEEEEEvNS_9BwdParamsE,(.L_x_5397 - _ZN10layer_norm13ln_bwd_kernelINS_13Kernel_traitsI13__nv_bfloat16S2_S2_fjLj40960ELj4ELj1ELj8ELj16ENS_18Kernel_traits_baseILj40960ES2_S2_S2_fjLj256EEEEEEEvNS_9BwdParamsE)
        .other          _ZN10layer_norm13ln_bwd_kernelINS_13Kernel_traitsI13__nv_bfloat16S2_S2_fjLj40960ELj4ELj1ELj8ELj16ENS_18Kernel_traits_baseILj40960ES2_S2_S2_fjLj256EEEEEEEvNS_9BwdParamsE,@"STO_CUDA_ENTRY STV_DEFAULT"
_ZN10layer_norm13ln_bwd_kernelINS_13Kernel_traitsI13__nv_bfloat16S2_S2_fjLj40960ELj4ELj1ELj8ELj16ENS_18Kernel_traits_baseILj40960ES2_S2_S2_fjLj256EEEEEEEvNS_9BwdParamsE:
.text._ZN10layer_norm13ln_bwd_kernelINS_13Kernel_traitsI13__nv_bfloat16S2_S2_fjLj40960ELj4ELj1ELj8ELj16ENS_18Kernel_traits_baseILj40960ES2_S2_S2_fjLj256EEEEEEEvNS_9BwdParamsE:
        /* <DEDUP_REMOVED lines=19> */
[----:B------:R-:W-:-:S03]  /*0130*/  @P0 IADD3 R9, R5, 0x800, RZ ;  /* 0x0000080005090810 */ /* 0x000fc60007ffe0ff */
[----:B--2---:R-:W-:Y:S01]  /*0140*/  @P0 IMAD.WIDE.U32 R2, R7, 0x10, R2 ;  /* 0x0000001007020825 */ /* 0x004fe200078e0002 */
[----:B------:R-:W-:-:S03]  /*0150*/  @P0 IADD3 R7, R5, 0xc00, RZ ;  /* 0x00000c0005070810 */ /* 0x000fc60007ffe0ff */
[----:B---3--:R-:W-:Y:S01]  /*0160*/  @P0 IMAD.WIDE.U32 R10, R9, 0x10, R10 ;  /* 0x00000010090a0825 */ /* 0x008fe200078e000a */
[C---:B------:R-:W-:Y:S01]  /*0170*/  @P0 IADD3 R9, R5.reuse, 0x1000, RZ ;  /* 0x0000100005090810 */ /* 0x040fe20007ffe0ff */
[----:B------:R2:W3:Y:S01]  /*0180*/  @P0 LDG.E.128 R36, desc[UR6][R2.64] ;  /* 0x0000000602240981 */ /* 0x0004e2000c1e1d00 */
[----:B0-----:R-:W-:-:S03]  /*0190*/  @P0 LEA R24, P1, R5, R24, 0x4 ;  /* 0x0000001805180211 */ /* 0x001fc600078220ff */
[----:B------:R-:W5:Y:S01]  /*01a0*/  @P0 LDG.E.128 R32, desc[UR6][R10.64] ;  /* 0x000000060a200981 */ /* 0x000f62000c1e1d00 */
[----:B------:R-:W-:Y:S01]  /*01b0*/  @P0 LEA.HI.X R25, R5, R25, RZ, 0x4, P1 ;  /* 0x0000001905190211 */ /* 0x000fe200008f24ff */
[----:B-1----:R-:W-:-:S04]  /*01c0*/  @P0 IMAD.WIDE.U32 R20, R7, 0x10, R20 ;  /* 0x0000001007140825 */ /* 0x002fc800078e0014 */
[----:B------:R-:W5:Y:S01]  /*01d0*/  @P0 LDG.E.128 R180, desc[UR6][R24.64] ;  /* 0x0000000618b40981 */ /* 0x000f62000c1e1d00 */
[----:B----4-:R-:W-:-:S03]  /*01e0*/  @P0 IMAD.WIDE.U32 R22, R9, 0x10, R22 ;  /* 0x0000001009160825 */ /* 0x010fc600078e0016 */
[----:B------:R-:W4:Y:S04]  /*01f0*/  @P0 LDG.E.128 R16, desc[UR6][R20.64] ;  /* 0x0000000614100981 */ /* 0x000f28000c1e1d00 */
[----:B------:R0:W4:Y:S01]  /*0200*/  @P0 LDG.E.128 R12, desc[UR6][R22.64] ;  /* 0x00000006160c0981 */ /* 0x000122000c1e1d00 */
[----:B--2---:R-:W-:-:S04]  /*0210*/  SHF.R.U32.HI R3, RZ, 0x2, R0 ;  /* 0x00000002ff037819 */ /* 0x004fc80000011600 */
        /* <DEDUP_REMOVED lines=43> */
[----:B---3--:R-:W-:-:S02]  /*04d0*/  @P0 PRMT R156, R36, 0x7632, R156 ;  /* 0x00007632249c0816 */ /* 0x008fc4000000009c */
[----:B------:R-:W-:Y:S02]  /*04e0*/  @P0 PRMT R155, R37, 0x7632, R155 ;  /* 0x00007632259b0816 */ /* 0x000fe4000000009b */
[----:B------:R-:W-:Y:S02]  /*04f0*/  @P0 PRMT R154, R38, 0x7632, R154 ;  /* 0x00007632269a0816 */ /* 0x000fe4000000009a */
[----:B------:R-:W-:Y:S02]  /*0500*/  @P0 PRMT R153, R39, 0x7632, R153 ;  /* 0x0000763227990816 */ /* 0x000fe40000000099 */
[----:B-----5:R-:W-:Y:S02]  /*0510*/  @P0 PRMT R152, R32, 0x7632, R152 ;  /* 0x0000763220980816 */ /* 0x020fe40000000098 */
[----:B------:R-:W-:Y:S02]  /*0520*/  @P0 PRMT R151, R33, 0x7632, R151 ;  /* 0x0000763221970816 */ /* 0x000fe40000000097 */
[----:B------:R-:W-:-:S02]  /*0530*/  @P0 PRMT R150, R34, 0x7632, R150 ;  /* 0x0000763222960816 */ /* 0x000fc40000000096 */
[----:B------:R-:W-:Y:S02]  /*0540*/  @P0 PRMT R149, R35, 0x7632, R149 ;  /* 0x0000763223950816 */ /* 0x000fe40000000095 */
[----:B----4-:R-:W-:Y:S02]  /*0550*/  @P0 PRMT R148, R16, 0x7632, R148 ;  /* 0x0000763210940816 */ /* 0x010fe40000000094 */
[----:B------:R-:W-:Y:S02]  /*0560*/  @P0 PRMT R147, R17, 0x7632, R147 ;  /* 0x0000763211930816 */ /* 0x000fe40000000093 */
[----:B------:R-:W-:Y:S02]  /*0570*/  @P0 PRMT R146, R18, 0x7632, R146 ;  /* 0x0000763212920816 */ /* 0x000fe40000000092 */
[----:B------:R-:W-:Y:S02]  /*0580*/  @P0 PRMT R145, R19, 0x7632, R145 ;  /* 0x0000763213910816 */ /* 0x000fe40000000091 */
[----:B------:R-:W-:-:S02]  /*0590*/  @P0 PRMT R144, R12, 0x7632, R144 ;  /* 0x000076320c900816 */ /* 0x000fc40000000090 */
[----:B------:R-:W-:Y:S02]  /*05a0*/  @P0 PRMT R143, R13, 0x7632, R143 ;  /* 0x000076320d8f0816 */ /* 0x000fe4000000008f */
[----:B------:R-:W-:Y:S02]  /*05b0*/  @P0 PRMT R142, R14, 0x7632, R142 ;  /* 0x000076320e8e0816 */ /* 0x000fe4000000008e */
[----:B------:R-:W-:Y:S02]  /*05c0*/  @P0 PRMT R141, R15, 0x7632, R141 ;  /* 0x000076320f8d0816 */ /* 0x000fe4000000008d */
[----:B------:R-:W-:Y:S02]  /*05d0*/  @P0 PRMT R160, R180, 0x7632, R160 ;  /* 0x00007632b4a00816 */ /* 0x000fe400000000a0 */
[----:B------:R-:W-:Y:S02]  /*05e0*/  @P0 PRMT R159, R181, 0x7632, R159 ;  /* 0x00007632b59f0816 */ /* 0x000fe4000000009f */
[----:B------:R-:W-:-:S02]  /*05f0*/  @P0 PRMT R158, R182, 0x7632, R158 ;  /* 0x00007632b69e0816 */ /* 0x000fc4000000009e */
[----:B------:R-:W-:Y:S01]  /*0600*/  @P0 PRMT R157, R183, 0x7632, R157 ;  /* 0x00007632b79d0816 */ /* 0x000fe2000000009d */
[----:B------:R-:W-:Y:S06]  /*0610*/  @P1 BRA `(.L_x_493) ;  /* 0x0000004400541947 */ /* 0x000fec0003800000 */
[----:B------:R-:W0:Y:S01]  /*0620*/  LDC.64 R10, c[0x0][0x240] ;  /* 0x00009000ff0a7b82 */ /* 0x000e220000000a00 */
[----:B------:R-:W-:Y:S01]  /*0630*/  HFMA2.MMA R186, -RZ, RZ, 0, 5.9604644775390625e-08 ;  /* 0x00000001ffba7435 */ /* 0x000fe200000001ff */
[----:B------:R-:W-:Y:S01]  /*0640*/  SHF.L.U32 R176, R36, 0x10, RZ ;  /* 0x0000001024b07819 */ /* 0x000fe200000006ff */
[----:B------:R-:W-:Y:S01]  /*0650*/  HFMA2.MMA R7, -RZ, RZ, 0, 0 ;  /* 0x00000000ff077435 */ /* 0x000fe200000001ff */
        /* <DEDUP_REMOVED lines=14> */
[----:B------:R-:W-:Y:S01]  /*0740*/  SHF.L.U32 R168, R16, 0x10, RZ ;  /* 0x0000001010a87819 */ /* 0x000fe200000006ff */
[----:B0-----:R-:W-:Y:S01]  /*0750*/  IMAD.WIDE.U32 R10, R5, 0x10, R10 ;  /* 0x00000010050a7825 */ /* 0x001fe200078e000a */
[----:B------:R-:W-:-:S02]  /*0760*/  SHF.L.U32 R167, R17, 0x10, RZ ;  /* 0x0000001011a77819 */ /* 0x000fc400000006ff */
[----:B------:R-:W-:Y:S02]  /*0770*/  CS2R R16, SRZ ;  /* 0x0000000000107805 */ /* 0x000fe4000001ff00 */
[----:B------:R-:W-:Y:S02]  /*0780*/  SHF.L.U32 R166, R18, 0x10, RZ ;  /* 0x0000001012a67819 */ /* 0x000fe400000006ff */
[----:B------:R-:W-:Y:S01]  /*0790*/  CS2R R108, SRZ ;  /* 0x00000000006c7805 */ /* 0x000fe2000001ff00 */
[----:B------:R-:W5:Y:S01]  /*07a0*/  LDG.E.128 R52, desc[UR6][R10.64] ;  /* 0x000000060a347981 */ /* 0x000f62000c1e1d00 */
[----:B------:R-:W-:Y:S02]  /*07b0*/  SHF.L.U32 R165, R19, 0x10, RZ ;  /* 0x0000001013a57819 */ /* 0x000fe400000006ff */
[----:B------:R-:W-:Y:S02]  /*07c0*/  CS2R R18, SRZ ;  /* 0x0000000000127805 */ /* 0x000fe4000001ff00 */
[----:B------:R-:W-:Y:S01]  /*07d0*/  SHF.L.U32 R164, R12, 0x10, RZ ;  /* 0x000000100ca47819 */ /* 0x000fe200000006ff */
[----:B------:R-:W5:Y:S01]  /*07e0*/  LDG.E.128 R56, desc[UR6][R10.64+0x4000] ;  /* 0x004000060a387981 */ /* 0x000f62000c1e1d00 */
[----:B------:R-:W-:-:S02]  /*07f0*/  SHF.L.U32 R163, R13, 0x10, RZ ;  /* 0x000000100da37819 */ /* 0x000fc400000006ff */
[----:B------:R-:W-:Y:S02]  /*0800*/  CS2R R12, SRZ ;  /* 0x00000000000c7805 */ /* 0x000fe4000001ff00 */
[----:B------:R-:W-:Y:S01]  /*0810*/  SHF.L.U32 R162, R14, 0x10, RZ ;  /* 0x000000100ea27819 */ /* 0x000fe200000006ff */
        /* <DEDUP_REMOVED lines=8> */
[----:B------:R0:W5:Y:S01]  /*08a0*/  LDG.E.128 R68, desc[UR6][R10.64+0x10000] ;  /* 0x010000060a447981 */ /* 0x000162000c1e1d00 */
        /* <DEDUP_REMOVED lines=9> */
[----:B0-----:R-:W-:-:S02]  /*0940*/  CS2R R10, SRZ ;  /* 0x00000000000a7805 */ /* 0x001fc4000001ff00 */
        /* <DEDUP_REMOVED lines=35> */
[----:B------:R-:W-:-:S02]  /*0b80*/  CS2R R48, SRZ ;  /* 0x0000000000307805 */ /* 0x000fc4000001ff00 */
[----:B------:R-:W-:Y:S02]  /*0b90*/  CS2R R50, SRZ ;  /* 0x0000000000327805 */ /* 0x000fe4000001ff00 */
[----:B------:R-:W-:Y:S02]  /*0ba0*/  CS2R R104, SRZ ;  /* 0x0000000000687805 */ /* 0x000fe4000001ff00 */
[----:B------:R-:W-:-:S07]  /*0bb0*/  CS2R R106, SRZ ;  /* 0x00000000006a7805 */ /* 0x000fce000001ff00 */
.L_x_499:
[----:B------:R-:W-:Y:S01]  /*0bc0*/  ULDC.64 UR4, c[0x0][0x228] ;  /* 0x00008a0000047ab9 */ /* 0x000fe20000000a00 */
[----:B------:R-:W-:Y:S01]  /*0bd0*/  IMAD R187, R2, 0x1400, R5 ;  /* 0x0000140002bb7824 */ /* 0x000fe200078e0205 */
[----:B------:R-:W-:Y:S01]  /*0be0*/  ISETP.NE.U32.AND P0, PT, RZ, UR4, PT ;  /* 0x00000004ff007c0c */ /* 0x000fe2000bf05070 */
[----:B0-----:R-:W0:Y:S03]  /*0bf0*/  LDC.64 R198, c[0x0][0x268] ;  /* 0x00009a00ffc67b82 */ /* 0x001e260000000a00 */
[----:B------:R-:W-:Y:S02]  /*0c00*/  ISETP.NE.AND.EX P0, PT, RZ, UR5, PT, P0 ;  /* 0x00000005ff007c0c */ /* 0x000fe4000bf05300 */
[----:B------:R-:W-:-:S11]  /*0c10*/  IADD3 R81, R187, 0x400, RZ ;  /* 0x00000400bb517810 */ /* 0x000fd60007ffe0ff */
[----:B------:R-:W1:Y:S01]  /*0c20*/  @P0 LDC.64 R72, c[0x0][0x228] ;  /* 0x00008a00ff480b82 */ /* 0x000e620000000a00 */
[C---:B------:R-:W-:Y:S02]  /*0c30*/  IADD3 R95, R187.reuse, 0x800, RZ ;  /* 0x00000800bb5f7810 */ /* 0x040fe40007ffe0ff */
[----:B------:R-:W-:-:S05]  /*0c40*/  IADD3 R189, R187, 0xc00, RZ ;  /* 0x00000c00bbbd7810 */ /* 0x000fca0007ffe0ff */
[----:B------:R-:W2:Y:S08]  /*0c50*/  @!P0 LDC.64 R76, c[0x0][0x220] ;  /* 0x00008800ff4c8b82 */ /* 0x000eb00000000a00 */
[----:B------:R-:W3:Y:S01]  /*0c60*/  @P0 LDC.64 R96, c[0x0][0x228] ;  /* 0x00008a00ff600b82 */ /* 0x000ee20000000a00 */
[----:B-1----:R-:W-:-:S07]  /*0c70*/  @P0 IMAD.WIDE.U32 R100, R81, 0x10, R72 ;  /* 0x0000001051640825 */ /* 0x002fce00078e0048 */
[----:B------:R-:W1:Y:S01]  /*0c80*/  @!P0 LDC.64 R74, c[0x0][0x230] ;  /* 0x00008c00ff4a8b82 */ /* 0x000e620000000a00 */
[----:B------:R-:W4:Y:S07]  /*0c90*/  @P0 LDG.E.128 R100, desc[UR6][R100.64] ;  /* 0x0000000664640981 */ /* 0x000f2e000c1e1d00 */
[----:B------:R-:W0:Y:S02]  /*0ca0*/  @P0 LDC.64 R72, c[0x0][0x228] ;  /* 0x00008a00ff480b82 */ /* 0x000e240000000a00 */
[----:B0-----:R-:W-:-:S06]  /*0cb0*/  @P0 IMAD.WIDE.U32 R84, R95, 0x10, R72 ;  /* 0x000000105f540825 */ /* 0x001fcc00078e0048 */
[----:B------:R-:W0:Y:S01]  /*0cc0*/  @P0 LDC.64 R72, c[0x0][0x228] ;  /* 0x00008a00ff480b82 */ /* 0x000e220000000a00 */
[----:B------:R-:W4:Y:S01]  /*0cd0*/  @P0 LDG.E.128 R84, desc[UR6][R84.64] ;  /* 0x0000000654540981 */ /* 0x000f22000c1e1d00 */
[----:B0-----:R-:W-:-:S06]  /*0ce0*/  @P0 IMAD.WIDE.U32 R88, R189, 0x10, R72 ;  /* 0x00000010bd580825 */ /* 0x001fcc00078e0048 */
[----:B------:R-:W0:Y:S01]  /*0cf0*/  LDC.64 R72, c[0x0][0x238] ;  /* 0x00008e00ff487b82 */ /* 0x000e220000000a00 */
[----:B------:R-:W4:Y:S01]  /*0d00*/  @P0 LDG.E.128 R88, desc[UR6][R88.64] ;  /* 0x0000000658580981 */ /* 0x000f22000c1e1d00 */
[----:B--2---:R-:W-:-:S04]  /*0d10*/  @!P0 IMAD.WIDE.U32 R76, R81, 0x10, R76 ;  /* 0x00000010514c8825 */ /* 0x004fc800078e004c */
[----:B---3--:R-:W-:-:S06]  /*0d20*/  @P0 IMAD.WIDE.U32 R96, R187, 0x10, R96 ;  /* 0x00000010bb600825 */ /* 0x008fcc00078e0060 */
[----:B------:R-:W2:Y:S01]  /*0d30*/  @P0 LDG.E.128 R96, desc[UR6][R96.64] ;  /* 0x0000000660600981 */ /* 0x000ea2000c1e1d00 */
[----:B------:R-:W-:Y:S01]  /*0d40*/  @P0 MOV R225, RZ ;  /* 0x000000ff00e10202 */ /* 0x000fe20000000f00 */
[----:B-1----:R-:W-:-:S04]  /*0d50*/  @!P0 IMAD.WIDE R78, R2, 0x4, R74 ;  /* 0x00000004024e8825 */ /* 0x002fc800078e024a */
[----:B------:R-:W-:Y:S01]  /*0d60*/  IMAD.WIDE.U32 R80, R81, 0x10, R198 ;  /* 0x0000001051507825 */ /* 0x000fe200078e00c6 */
[----:B------:R-:W3:Y:S03]  /*0d70*/  @!P0 LDG.E R225, desc[UR6][R78.64] ;  /* 0x000000064ee18981 */ /* 0x000ee6000c1e1900 */
[----:B0-----:R-:W-:Y:S02]  /*0d80*/  IMAD.WIDE R92, R2, 0x4, R72 ;  /* 0x00000004025c7825 */ /* 0x001fe400078e0248 */
[----:B------:R-:W2:Y:S01]  /*0d90*/  LDG.E.128 R80, desc[UR6][R80.64] ;  /* 0x0000000650507981 */ /* 0x000ea2000c1e1d00 */
[----:B------:R-:W0:Y:S03]  /*0da0*/  @P0 LDC.64 R72, c[0x0][0x228] ;  /* 0x00008a00ff480b82 */ /* 0x000e260000000a00 */
[----:B------:R1:W2:Y:S01]  /*0db0*/  LDG.E R181, desc[UR6][R92.64] ;  /* 0x000000065cb57981 */ /* 0x0002a2000c1e1900 */
[----:B------:R-:W-:-:S04]  /*0dc0*/  IADD3 R201, R187, 0x1000, RZ ;  /* 0x00001000bbc97810 */ /* 0x000fc80007ffe0ff */
[----:B-1----:R-:W1:Y:S01]  /*0dd0*/  @!P0 LDC.64 R92, c[0x0][0x220] ;  /* 0x00008800ff5c8b82 */ /* 0x002e620000000a00 */
[----:B0-----:R-:W-:-:S06]  /*0de0*/  @P0 IMAD.WIDE.U32 R72, R201, 0x10, R72 ;  /* 0x00000010c9480825 */ /* 0x001fcc00078e0048 */
[----:B------:R-:W2:Y:S04]  /*0df0*/  @P0 LDG.E.128 R72, desc[UR6][R72.64] ;  /* 0x0000000648480981 */ /* 0x000ea8000c1e1d00 */
[----:B------:R0:W4:Y:S02]  /*0e00*/  @!P0 LDG.E.128 R100, desc[UR6][R76.64] ;  /* 0x000000064c648981 */ /* 0x000124000c1e1d00 */
[----:B0-----:R-:W0:Y:S02]  /*0e10*/  @!P0 LDC.64 R76, c[0x0][0x220] ;  /* 0x00008800ff4c8b82 */ /* 0x001e240000000a00 */
[----:B0-----:R-:W-:-:S05]  /*0e20*/  @!P0 IMAD.WIDE.U32 R182, R95, 0x10, R76 ;  /* 0x000000105fb68825 */ /* 0x001fca00078e004c */
[----:B------:R0:W2:Y:S01]  /*0e30*/  @!P0 LDG.E.128 R84, desc[UR6][R182.64] ;  /* 0x00000006b6548981 */ /* 0x0000a2000c1e1d00 */
[----:B------:R-:W-:-:S06]  /*0e40*/  IMAD.WIDE.U32 R76, R95, 0x10, R198 ;  /* 0x000000105f4c7825 */ /* 0x000fcc00078e00c6 */
[----:B------:R-:W2:Y:S01]  /*0e50*/  LDG.E.128 R76, desc[UR6][R76.64] ;  /* 0x000000064c4c7981 */ /* 0x000ea2000c1e1d00 */
[C---:B-1----:R-:W-:Y:S01]  /*0e60*/  @!P0 IMAD.WIDE.U32 R184, R189.reuse, 0x10, R92 ;  /* 0x00000010bdb88825 */ /* 0x042fe200078e005c */
[----:B0-----:R-:W0:Y:S04]  /*0e70*/  @!P0 LDC.64 R182, c[0x0][0x220] ;  /* 0x00008800ffb68b82 */ /* 0x001e280000000a00 */
[----:B------:R1:W2:Y:S01]  /*0e80*/  @!P0 LDG.E.128 R88, desc[UR6][R184.64] ;  /* 0x00000006b8588981 */ /* 0x0002a2000c1e1d00 */
[----:B-----5:R-:W-:Y:S01]  /*0e90*/  SHF.L.U32 R197, R56, 0x10, RZ ;  /* 0x0000001038c57819 */ /* 0x020fe200000006ff */
[----:B------:R-:W-:-:S03]  /*0ea0*/  IMAD.WIDE.U32 R92, R189, 0x10, R198 ;  /* 0x00000010bd5c7825 */ /* 0x000fc600078e00c6 */
[----:B------:R-:W3:Y:S03]  /*0eb0*/  @P0 MUFU.RCP R203, R197 ;  /* 0x000000c500cb0308 */ /* 0x000ee60000001000 */
[----:B------:R-:W2:Y:S01]  /*0ec0*/  LDG.E.128 R92, desc[UR6][R92.64] ;  /* 0x000000065c5c7981 */ /* 0x000ea2000c1e1d00 */
[----:B------:R-:W-:Y:S02]  /*0ed0*/  PRMT R189, R56, 0x7632, R189 ;  /* 0x0000763238bd7816 */ /* 0x000fe400000000bd */
[----:B-1----:R-:W-:Y:S01]  /*0ee0*/  PRMT R184, R59, 0x7632, R184 ;  /* 0x000076323bb87816 */ /* 0x002fe200000000b8 */
[----:B0-----:R-:W-:Y:S01]  /*0ef0*/  @!P0 IMAD.WIDE.U32 R182, R187, 0x10, R182 ;  /* 0x00000010bbb68825 */ /* 0x001fe200078e00b6 */
[----:B------:R-:W-:Y:S02]  /*0f00*/  SHF.L.U32 R195, R57, 0x10, RZ ;  /* 0x0000001039c37819 */ /* 0x000fe400000006ff */
[----:B------:R-:W-:-:S02]  /*0f10*/  SHF.L.U32 R189, R189, 0x10, RZ ;  /* 0x00000010bdbd7819 */ /* 0x000fc400000006ff */
[----:B------:R0:W2:Y:S01]  /*0f20*/  @!P0 LDG.E.128 R96, desc[UR6][R182.64] ;  /* 0x00000006b6608981 */ /* 0x0000a2000c1e1d00 */
[----:B------:R-:W1:Y:S01]  /*0f30*/  @P0 MUFU.RCP R207, R195 ;  /* 0x000000c300cf0308 */ /* 0x000e620000001000 */
[----:B------:R-:W-:Y:S02]  /*0f40*/  PRMT R0, R57, 0x7632, R0 ;  /* 0x0000763239007816 */ /* 0x000fe40000000000 */
[----:B0-----:R-:W-:-:S05]  /*0f50*/  SHF.L.U32 R183, R184, 0x10, RZ ;  /* 0x00000010b8b77819 */ /* 0x001fca00000006ff */
[----:B------:R-:W0:Y:S01]  /*0f60*/  @P0 MUFU.RCP R205, R189 ;  /* 0x000000bd00cd0308 */ /* 0x000e220000001000 */
[----:B------:R-:W-:Y:S02]  /*0f70*/  SHF.L.U32 R193, R58, 0x10, RZ ;  /* 0x000000103ac17819 */ /* 0x000fe400000006ff */
[----:B------:R-:W-:-:S05]  /*0f80*/  SHF.L.U32 R0, R0, 0x10, RZ ;  /* 0x0000001000007819 */ /* 0x000fca00000006ff */
[----:B------:R-:W-:Y:S01]  /*0f90*/  @P0 MUFU.RCP R211, R193 ;  /* 0x000000c100d30308 */ /* 0x000fe20000001000 */
[----:B------:R-:W-:-:S07]  /*0fa0*/  LOP3.LUT P1, RZ, R186, 0xff, RZ, 0xc0, !PT ;  /* 0x000000ffbaff7812 */ /* 0x000fce000782c0ff */
[----:B------:R-:W-:Y:S01]  /*0fb0*/  @P0 MUFU.RCP R209, R0 ;  /* 0x0000000000d10308 */ /* 0x000fe20000001000 */
[----:B------:R-:W-:-:S04]  /*0fc0*/  PRMT R185, R58, 0x7632, R185 ;  /* 0x000076323ab97816 */ /* 0x000fc800000000b9 */
[----:B------:R-:W-:-:S04]  /*0fd0*/  SHF.L.U32 R185, R185, 0x10, RZ ;  /* 0x00000010b9b97819 */ /* 0x000fc800000006ff */
[----:B------:R-:W-:Y:S01]  /*0fe0*/  @P0 MUFU.RCP R213, R185 ;  /* 0x000000b900d50308 */ /* 0x000fe20000001000 */
[----:B------:R-:W-:-:S07]  /*0ff0*/  SHF.L.U32 R191, R59, 0x10, RZ ;  /* 0x000000103bbf7819 */ /* 0x000fce00000006ff */
[----:B------:R-:W-:Y:S01]  /*1000*/  @P0 MUFU.RCP R215, R191 ;  /* 0x000000bf00d70308 */ /* 0x000fe20000001000 */
[----:B----4-:R-:W-:-:S05]  /*1010*/  SHF.L.U32 R200, R100, 0x10, RZ ;  /* 0x0000001064c87819 */ /* 0x010fca00000006ff */
[----:B------:R-:W-:-:S04]  /*1020*/  @P0 FADD.FTZ R196, -R176, R200 ;  /* 0x000000c8b0c40221 */ /* 0x000fc80000010100 */
[----:B---3--:R-:W-:Y:S02]  /*1030*/  @P0 FMUL.FTZ R196, R196, R203 ;  /* 0x000000cbc4c40220 */ /* 0x008fe40000410000 */
[----:B------:R-:W3:Y:S01]  /*1040*/  @P0 MUFU.RCP R203, R183 ;  /* 0x000000b700cb0308 */ /* 0x000ee20000001000 */
[C---:B------:R-:W-:Y:S02]  /*1050*/  SHF.L.U32 R210, R103.reuse, 0x10, RZ ;  /* 0x0000001067d27819 */ /* 0x040fe400000006ff */
[----:B------:R-:W-:Y:S02]  /*1060*/  PRMT R100, R100, 0x7632, R100 ;  /* 0x0000763264647816 */ /* 0x000fe40000000064 */
[----:B------:R-:W-:Y:S02]  /*1070*/  PRMT R103, R103, 0x7632, R103 ;  /* 0x0000763267677816 */ /* 0x000fe40000000067 */
[C---:B------:R-:W-:Y:S02]  /*1080*/  SHF.L.U32 R202, R101.reuse, 0x10, RZ ;  /* 0x0000001065ca7819 */ /* 0x040fe400000006ff */
[----:B------:R-:W-:-:S02]  /*1090*/  PRMT R101, R101, 0x7632, R101 ;  /* 0x0000763265657816 */ /* 0x000fc40000000065 */
[C---:B------:R-:W-:Y:S02]  /*10a0*/  SHF.L.U32 R208, R102.reuse, 0x10, RZ ;  /* 0x0000001066d07819 */ /* 0x040fe400000006ff */
[----:B------:R-:W-:Y:S02]  /*10b0*/  PRMT R102, R102, 0x7632, R102 ;  /* 0x0000763266667816 */ /* 0x000fe40000000066 */
[----:B------:R-:W-:Y:S02]  /*10c0*/  SHF.L.U32 R204, R100, 0x10, RZ ;  /* 0x0000001064cc7819 */ /* 0x000fe400000006ff */
[----:B------:R-:W-:Y:S01]  /*10d0*/  SHF.L.U32 R212, R103, 0x10, RZ ;  /* 0x0000001067d47819 */ /* 0x000fe200000006ff */
[----:B------:R-:W-:Y:S01]  /*10e0*/  @P0 FADD.FTZ R194, -R175, R202 ;  /* 0x000000caafc20221 */ /* 0x000fe20000010100 */
[----:B------:R-:W-:Y:S02]  /*10f0*/  SHF.L.U32 R206, R101, 0x10, RZ ;  /* 0x0000001065ce7819 */ /* 0x000fe400000006ff */
[----:B------:R-:W-:Y:S01]  /*1100*/  SHF.L.U32 R101, R102, 0x10, RZ ;  /* 0x0000001066657819 */ /* 0x000fe200000006ff */
[--C-:B------:R-:W-:Y:S01]  /*1110*/  @!P0 FADD.FTZ R102, R202, -R225.reuse ;  /* 0x800000e1ca668221 */ /* 0x100fe20000010000 */
[----:B------:R-:W-:Y:S01]  /*1120*/  @P0 FADD.FTZ R188, -R156, R204 ;  /* 0x000000cc9cbc0221 */ /* 0x000fe20000010100 */
[----:B------:R-:W-:Y:S01]  /*1130*/  @P0 FADD.FTZ R182, -R153, R212 ;  /* 0x000000d499b60221 */ /* 0x000fe20000010100 */
[----:B-1----:R-:W-:Y:S01]  /*1140*/  @P0 FMUL.FTZ R194, R194, R207 ;  /* 0x000000cfc2c20220 */ /* 0x002fe20000410000 */
[--C-:B------:R-:W-:Y:S01]  /*1150*/  @!P0 FADD.FTZ R100, R200, -R225.reuse ;  /* 0x800000e1c8648221 */ /* 0x100fe20000010000 */
[----:B--2---:R-:W-:Y:S01]  /*1160*/  @!P0 FMUL.FTZ R194, R181, R102 ;  /* 0x00000066b5c28220 */ /* 0x004fe20000410000 */
[----:B------:R-:W-:Y:S01]  /*1170*/  @P0 FADD.FTZ R192, -R174, R208 ;  /* 0x000000d0aec00221 */ /* 0x000fe20000010100 */
[----:B------:R-:W-:Y:S01]  /*1180*/  @P0 FADD.FTZ R186, -R155, R206 ;  /* 0x000000ce9bba0221 */ /* 0x000fe20000010100 */
[----:B0-----:R-:W-:Y:S01]  /*1190*/  @P0 FMUL.FTZ R188, R188, R205 ;  /* 0x000000cdbcbc0220 */ /* 0x001fe20000410000 */
[----:B---3--:R-:W-:Y:S01]  /*11a0*/  @P0 FMUL.FTZ R182, R182, R203 ;  /* 0x000000cbb6b60220 */ /* 0x008fe20000410000 */
[--C-:B------:R-:W-:Y:S01]  /*11b0*/  @!P0 FADD.FTZ R200, R208, -R225.reuse ;  /* 0x800000e1d0c88221 */ /* 0x100fe20000010000 */
[----:B------:R-:W-:Y:S01]  /*11c0*/  @!P0 FADD.FTZ R102, R206, -R225 ;  /* 0x800000e1ce668221 */ /* 0x000fe20000010000 */
[----:B------:R-:W-:-:S02]  /*11d0*/  SHF.L.U32 R206, R82, 0x10, RZ ;  /* 0x0000001052ce7819 */ /* 0x000fc400000006ff */
[----:B------:R-:W-:Y:S02]  /*11e0*/  PRMT R203, R82, 0x7632, R203 ;  /* 0x0000763252cb7816 */ /* 0x000fe400000000cb */
[C---:B------:R-:W-:Y:S02]  /*11f0*/  SHF.L.U32 R208, R83.reuse, 0x10, RZ ;  /* 0x0000001053d07819 */ /* 0x040fe400000006ff */
[----:B------:R-:W-:Y:S02]  /*1200*/  PRMT R205, R83, 0x7632, R205 ;  /* 0x0000763253cd7816 */ /* 0x000fe400000000cd */
[----:B------:R-:W0:Y:S01]  /*1210*/  @!P0 LDC.64 R82, c[0x0][0x220] ;  /* 0x00008800ff528b82 */ /* 0x000e220000000a00 */
[C---:B------:R-:W-:Y:S01]  /*1220*/  @!P0 FMUL.FTZ R196, R181.reuse, R100 ;  /* 0x00000064b5c48220 */ /* 0x040fe20000410000 */
[----:B------:R-:W-:Y:S01]  /*1230*/  @!P0 FADD.FTZ R100, R204, -R225 ;  /* 0x800000e1cc648221 */ /* 0x000fe20000010000 */
[----:B------:R-:W-:Y:S01]  /*1240*/  @P0 FMUL.FTZ R192, R192, R211 ;  /* 0x000000d3c0c00220 */ /* 0x000fe20000410000 */
[----:B------:R-:W-:Y:S01]  /*1250*/  @P0 FMUL.FTZ R186, R186, R209 ;  /* 0x000000d1baba0220 */ /* 0x000fe20000410000 */
[C---:B------:R-:W-:Y:S01]  /*1260*/  @!P0 FMUL.FTZ R192, R181.reuse, R200 ;  /* 0x000000c8b5c08220 */ /* 0x040fe20000410000 */
[----:B------:R-:W-:Y:S01]  /*1270*/  @P0 FADD.FTZ R184, -R154, R101 ;  /* 0x000000659ab80221 */ /* 0x000fe20000010100 */
[----:B------:R-:W-:Y:S01]  /*1280*/  @!P0 FMUL.FTZ R188, R181, R100 ;  /* 0x00000064b5bc8220 */ /* 0x000fe20000410000 */
[--C-:B------:R-:W-:Y:S01]  /*1290*/  @!P0 FADD.FTZ R200, R101, -R225.reuse ;  /* 0x800000e165c88221 */ /* 0x100fe20000010000 */
[----:B------:R-:W-:Y:S01]  /*12a0*/  @!P0 FMUL.FTZ R186, R181, R102 ;  /* 0x00000066b5ba8220 */ /* 0x000fe20000410000 */
[----:B------:R-:W-:Y:S01]  /*12b0*/  @!P0 FADD.FTZ R102, R212, -R225 ;  /* 0x800000e1d4668221 */ /* 0x000fe20000010000 */
[----:B------:R-:W-:-:S04]  /*12c0*/  IMAD.WIDE.U32 R100, R187, 0x10, R198 ;  /* 0x00000010bb647825 */ /* 0x000fc800078e00c6 */
[----:B------:R-:W-:Y:S02]  /*12d0*/  @!P0 FMUL.FTZ R182, R181, R102 ;  /* 0x00000066b5b68220 */ /* 0x000fe40000410000 */
[----:B------:R-:W2:Y:S01]  /*12e0*/  LDG.E.128 R100, desc[UR6][R100.64] ;  /* 0x0000000664647981 */ /* 0x000ea2000c1e1d00 */
[----:B0-----:R-:W-:-:S05]  /*12f0*/  @!P0 IMAD.WIDE.U32 R82, R201, 0x10, R82 ;  /* 0x00000010c9528825 */ /* 0x001fca00078e0052 */
[----:B------:R0:W3:Y:S01]  /*1300*/  @!P0 LDG.E.128 R72, desc[UR6][R82.64] ;  /* 0x0000000652488981 */ /* 0x0000e2000c1e1d00 */
[----:B------:R-:W-:Y:S01]  /*1310*/  @P0 FMUL.FTZ R184, R184, R213 ;  /* 0x000000d5b8b80220 */ /* 0x000fe20000410000 */
[----:B------:R-:W-:Y:S01]  /*1320*/  @!P0 FMUL.FTZ R184, R181, R200 ;  /* 0x000000c8b5b88220 */ /* 0x000fe20000410000 */
[C---:B------:R-:W-:Y:S02]  /*1330*/  SHF.L.U32 R200, R80.reuse, 0x10, RZ ;  /* 0x0000001050c87819 */ /* 0x040fe400000006ff */
[----:B------:R-:W-:Y:S01]  /*1340*/  PRMT R80, R80, 0x7632, R80 ;  /* 0x0000763250507816 */ /* 0x000fe20000000050 */
[----:B------:R-:W-:Y:S01]  /*1350*/  @P0 FADD.FTZ R190, -R173, R210 ;  /* 0x000000d2adbe0221 */ /* 0x000fe20000010100 */
[----:B------:R-:W-:Y:S02]  /*1360*/  @!P0 FADD.FTZ R202, R210, -R225 ;  /* 0x800000e1d2ca8221 */ /* 0x000fe40000010000 */
[----:B------:R-:W-:Y:S01]  /*1370*/  SHF.L.U32 R80, R80, 0x10, RZ ;  /* 0x0000001050507819 */ /* 0x000fe200000006ff */
[----:B------:R-:W-:Y:S01]  /*1380*/  @P0 FMUL.FTZ R190, R190, R215 ;  /* 0x000000d7bebe0220 */ /* 0x000fe20000410000 */
[----:B------:R-:W-:Y:S01]  /*1390*/  PRMT R187, R81, 0x7632, R187 ;  /* 0x0000763251bb7816 */ /* 0x000fe200000000bb */
[----:B------:R-:W-:Y:S01]  /*13a0*/  @!P0 FMUL.FTZ R190, R181, R202 ;  /* 0x000000cab5be8220 */ /* 0x000fe20000410000 */
[----:B------:R-:W-:Y:S01]  /*13b0*/  SHF.L.U32 R202, R81, 0x10, RZ ;  /* 0x0000001051ca7819 */ /* 0x000fe200000006ff */
[----:B------:R-:W-:Y:S01]  /*13c0*/  FMUL.FTZ R189, R189, R80 ;  /* 0x00000050bdbd7220 */ /* 0x000fe20000410000 */
[C---:B------:R-:W-:Y:S01]  /*13d0*/  FADD.FTZ R120, R80.reuse, R120 ;  /* 0x0000007850787221 */ /* 0x040fe20000010000 */
[----:B------:R-:W-:Y:S01]  /*13e0*/  FFMA.FTZ R121, R80, R188, R121 ;  /* 0x000000bc50797223 */ /* 0x000fe20000010079 */
[----:B------:R-:W-:Y:S01]  /*13f0*/  IMAD.WIDE.U32 R80, R201, 0x10, R198 ;  /* 0x00000010c9507825 */ /* 0x000fe200078e00c6 */
[----:B------:R-:W-:-:S03]  /*1400*/  SHF.L.U32 R198, R187, 0x10, RZ ;  /* 0x00000010bbc67819 */ /* 0x000fc600000006ff */
[----:B------:R-:W-:Y:S01]  /*1410*/  FMUL.FTZ R193, R193, R206 ;  /* 0x000000cec1c17220 */ /* 0x000fe20000410000 */
[----:B------:R-:W-:Y:S01]  /*1420*/  SHF.L.U32 R212, R60, 0x10, RZ ;  /* 0x000000103cd47819 */ /* 0x000fe200000006ff */
[----:B------:R-:W-:Y:S01]  /*1430*/  FADD.FTZ R114, R206, R114 ;  /* 0x00000072ce727221 */ /* 0x000fe20000010000 */
[----:B------:R-:W-:Y:S01]  /*1440*/  FMUL.FTZ R187, R0, R198 ;  /* 0x000000c600bb7220 */ /* 0x000fe20000410000 */
[----:B------:R-:W-:Y:S01]  /*1450*/  SHF.L.U32 R0, R205, 0x10, RZ ;  /* 0x00000010cd007819 */ /* 0x000fe200000006ff */
[----:B------:R-:W-:Y:S01]  /*1460*/  FFMA.FTZ R115, R206, R192, R115 ;  /* 0x000000c0ce737223 */ /* 0x000fe20000010073 */
[----:B------:R-:W-:Y:S01]  /*1470*/  SHF.L.U32 R206, R63, 0x10, RZ ;  /* 0x000000103fce7819 */ /* 0x000fe200000006ff */
[----:B------:R-:W1:Y:S01]  /*1480*/  @P0 MUFU.RCP R214, R212 ;  /* 0x000000d400d60308 */ /* 0x000e620000001000 */
[----:B------:R-:W-:Y:S01]  /*1490*/  SHF.L.U32 R210, R61, 0x10, RZ ;  /* 0x000000103dd27819 */ /* 0x000fe200000006ff */
[----:B------:R-:W-:Y:S01]  /*14a0*/  FMUL.FTZ R183, R183, R0 ;  /* 0x00000000b7b77220 */ /* 0x000fe20000410000 */
[C---:B------:R-:W-:Y:S01]  /*14b0*/  FADD.FTZ R108, R0.reuse, R108 ;  /* 0x0000006c006c7221 */ /* 0x040fe20000010000 */
[----:B------:R-:W-:Y:S01]  /*14c0*/  FFMA.FTZ R109, R0, R182, R109 ;  /* 0x000000b6006d7223 */ /* 0x000fe2000001006d */
[----:B------:R-:W-:-:S03]  /*14d0*/  PRMT R213, R60, 0x7632, R213 ;  /* 0x000076323cd57816 */ /* 0x000fc600000000d5 */
[----:B------:R-:W4:Y:S01]  /*14e0*/  @P0 MUFU.RCP R0, R206 ;  /* 0x000000ce00000308 */ /* 0x000f220000001000 */
[----:B------:R-:W-:Y:S01]  /*14f0*/  FMUL.FTZ R191, R191, R208 ;  /* 0x000000d0bfbf7220 */ /* 0x000fe20000410000 */
[C---:B------:R-:W-:Y:S01]  /*1500*/  FADD.FTZ R110, R208.reuse, R110 ;  /* 0x0000006ed06e7221 */ /* 0x040fe20000010000 */
[----:B------:R-:W-:Y:S01]  /*1510*/  FFMA.FTZ R111, R208, R190, R111 ;  /* 0x000000bed06f7223 */ /* 0x000fe2000001006f */
[----:B------:R-:W-:Y:S01]  /*1520*/  SHF.L.U32 R213, R213, 0x10, RZ ;  /* 0x00000010d5d57819 */ /* 0x000fe200000006ff */
[----:B------:R-:W-:Y:S01]  /*1530*/  FMUL.FTZ R197, R197, R200 ;  /* 0x000000c8c5c57220 */ /* 0x000fe20000410000 */
[C---:B------:R-:W-:Y:S01]  /*1540*/  FADD.FTZ R122, R200.reuse, R122 ;  /* 0x0000007ac87a7221 */ /* 0x040fe20000010000 */
[----:B------:R-:W-:Y:S01]  /*1550*/  FFMA.FTZ R123, R200, R196, R123 ;  /* 0x000000c4c87b7223 */ /* 0x000fe2000001007b */
[----:B------:R-:W4:Y:S01]  /*1560*/  @P0 MUFU.RCP R216, R210 ;  /* 0x000000d200d80308 */ /* 0x000f220000001000 */
[----:B------:R-:W-:Y:S02]  /*1570*/  SHF.L.U32 R208, R62, 0x10, RZ ;  /* 0x000000103ed07819 */ /* 0x000fe400000006ff */
[----:B------:R-:W-:-:S02]  /*1580*/  PRMT R211, R61, 0x7632, R211 ;  /* 0x000076323dd37816 */ /* 0x000fc400000000d3 */
[----:B------:R-:W-:Y:S01]  /*1590*/  SHF.L.U32 R200, R203, 0x10, RZ ;  /* 0x00000010cbc87819 */ /* 0x000fe200000006ff */
[----:B------:R-:W-:Y:S01]  /*15a0*/  FADD.FTZ R116, R198, R116 ;  /* 0x00000074c6747221 */ /* 0x000fe20000010000 */
[----:B0-----:R-:W-:Y:S01]  /*15b0*/  SHF.L.U32 R82, R84, 0x10, RZ ;  /* 0x0000001054527819 */ /* 0x001fe200000006ff */
[----:B------:R-:W-:Y:S01]  /*15c0*/  FFMA.FTZ R117, R198, R186, R117 ;  /* 0x000000bac6757223 */ /* 0x000fe20000010075 */
[----:B------:R-:W-:Y:S01]  /*15d0*/  SHF.L.U32 R220, R87, 0x10, RZ ;  /* 0x0000001057dc7819 */ /* 0x000fe200000006ff */
[----:B------:R-:W-:Y:S01]  /*15e0*/  @P0 MUFU.RCP R204, R213 ;  /* 0x000000d500cc0308 */ /* 0x000fe20000001000 */
[----:B------:R-:W-:Y:S01]  /*15f0*/  SHF.L.U32 R211, R211, 0x10, RZ ;  /* 0x00000010d3d37819 */ /* 0x000fe200000006ff */
[----:B------:R-:W-:Y:S01]  /*1600*/  FMUL.FTZ R185, R185, R200 ;  /* 0x000000c8b9b97220 */ /* 0x000fe20000410000 */
[C---:B------:R-:W-:Y:S01]  /*1610*/  FADD.FTZ R112, R200.reuse, R112 ;  /* 0x00000070c8707221 */ /* 0x040fe20000010000 */
[----:B------:R-:W-:Y:S01]  /*1620*/  FFMA.FTZ R113, R200, R184, R113 ;  /* 0x000000b8c8717223 */ /* 0x000fe20000010071 */
[----:B------:R-:W-:-:S03]  /*1630*/  PRMT R209, R62, 0x7632, R209 ;  /* 0x000076323ed17816 */ /* 0x000fc600000000d1 */
[----:B------:R-:W0:Y:S01]  /*1640*/  @P0 MUFU.RCP R198, R208 ;  /* 0x000000d000c60308 */ /* 0x000e220000001000 */
[----:B------:R-:W-:Y:S01]  /*1650*/  PRMT R207, R63, 0x7632, R207 ;  /* 0x000076323fcf7816 */ /* 0x000fe200000000cf */
[----:B------:R-:W-:Y:S01]  /*1660*/  @P0 FADD.FTZ R205, -R172, R82 ;  /* 0x00000052accd0221 */ /* 0x000fe20000010100 */
[----:B------:R-:W-:Y:S01]  /*1670*/  SHF.L.U32 R200, R85, 0x10, RZ ;  /* 0x0000001055c87819 */ /* 0x000fe200000006ff */
[----:B------:R-:W-:Y:S01]  /*1680*/  FMUL.FTZ R195, R195, R202 ;  /* 0x000000cac3c37220 */ /* 0x000fe20000410000 */
[C---:B------:R-:W-:Y:S01]  /*1690*/  FADD.FTZ R118, R202.reuse, R118 ;  /* 0x00000076ca767221 */ /* 0x040fe20000010000 */
[----:B------:R-:W-:Y:S01]  /*16a0*/  FFMA.FTZ R119, R202, R194, R119 ;  /* 0x000000c2ca777223 */ /* 0x000fe20000010077 */
[----:B------:R-:W-:Y:S01]  /*16b0*/  PRMT R84, R84, 0x7632, R84 ;  /* 0x0000763254547816 */ /* 0x000fe20000000054 */
[----:B------:R-:W-:Y:S01]  /*16c0*/  @P0 FADD.FTZ R199, -R169, R220 ;  /* 0x000000dca9c70221 */ /* 0x000fe20000010100 */
[----:B------:R-:W0:Y:S01]  /*16d0*/  @P0 MUFU.RCP R202, R211 ;  /* 0x000000d300ca0308 */ /* 0x000e220000001000 */
[----:B------:R-:W-:Y:S01]  /*16e0*/  SHF.L.U32 R209, R209, 0x10, RZ ;  /* 0x00000010d1d17819 */ /* 0x000fe200000006ff */
[----:B-1----:R-:W-:Y:S01]  /*16f0*/  @P0 FMUL.FTZ R205, R205, R214 ;  /* 0x000000d6cdcd0220 */ /* 0x002fe20000410000 */
[----:B------:R-:W-:Y:S01]  /*1700*/  SHF.L.U32 R207, R207, 0x10, RZ ;  /* 0x00000010cfcf7819 */ /* 0x000fe200000006ff */
[----:B------:R-:W-:Y:S01]  /*1710*/  @P0 FADD.FTZ R203, -R171, R200 ;  /* 0x000000c8abcb0221 */ /* 0x000fe20000010100 */
[----:B------:R-:W-:Y:S01]  /*1720*/  SHF.L.U32 R218, R86, 0x10, RZ ;  /* 0x0000001056da7819 */ /* 0x000fe200000006ff */
[----:B----4-:R-:W-:Y:S01]  /*1730*/  @P0 FMUL.FTZ R199, R199, R0 ;  /* 0x00000000c7c70220 */ /* 0x010fe20000410000 */
[----:B------:R-:W-:Y:S01]  /*1740*/  SHF.L.U32 R214, R84, 0x10, RZ ;  /* 0x0000001054d67819 */ /* 0x000fe200000006ff */
[----:B------:R-:W-:Y:S01]  /*1750*/  @!P0 FADD.FTZ R0, R82, -R225 ;  /* 0x800000e152008221 */ /* 0x000fe20000010000 */
[----:B------:R-:W-:Y:S01]  /*1760*/  PRMT R85, R85, 0x7632, R85 ;  /* 0x0000763255557816 */ /* 0x000fe20000000055 */
[----:B------:R-:W1:Y:S01]  /*1770*/  @P0 MUFU.RCP R215, R209 ;  /* 0x000000d100d70308 */ /* 0x000e620000001000 */
[----:B------:R-:W-:Y:S01]  /*1780*/  @P0 FMUL.FTZ R203, R203, R216 ;  /* 0x000000d8cbcb0220 */ /* 0x000fe20000410000 */
[----:B------:R-:W-:Y:S01]  /*1790*/  @P0 FADD.FTZ R201, -R170, R218 ;  /* 0x000000daaac90221 */ /* 0x000fe20000010100 */
[----:B------:R-:W-:Y:S01]  /*17a0*/  SHF.L.U32 R216, R85, 0x10, RZ ;  /* 0x0000001055d87819 */ /* 0x000fe200000006ff */
[----:B------:R-:W-:Y:S01]  /*17b0*/  @P0 FADD.FTZ R83, -R152, R214 ;  /* 0x000000d698530221 */ /* 0x000fe20000010100 */
[----:B------:R-:W-:-:S03]  /*17c0*/  @!P0 FMUL.FTZ R205, R181, R0 ;  /* 0x00000000b5cd8220 */ /* 0x000fc60000410000 */
[----:B------:R-:W4:Y:S01]  /*17d0*/  @P0 MUFU.RCP R217, R207 ;  /* 0x000000cf00d90308 */ /* 0x000f220000001000 */
[----:B------:R-:W-:Y:S01]  /*17e0*/  PRMT R86, R86, 0x7632, R86 ;  /* 0x0000763256567816 */ /* 0x000fe20000000056 */
[----:B------:R-:W-:Y:S01]  /*17f0*/  @!P0 FADD.FTZ R82, R200, -R225 ;  /* 0x800000e1c8528221 */ /* 0x000fe20000010000 */
[----:B------:R-:W-:Y:S01]  /*1800*/  PRMT R87, R87, 0x7632, R87 ;  /* 0x0000763257577816 */ /* 0x000fe20000000057 */
[--C-:B------:R-:W-:Y:S01]  /*1810*/  @!P0 FADD.FTZ R0, R218, -R225.reuse ;  /* 0x800000e1da008221 */ /* 0x100fe20000010000 */
[----:B0-----:R-:W-:Y:S01]  /*1820*/  @P0 FMUL.FTZ R201, R201, R198 ;  /* 0x000000c6c9c90220 */ /* 0x001fe20000410000 */
[----:B------:R-:W-:Y:S01]  /*1830*/  @P0 FMUL.FTZ R204, R83, R204 ;  /* 0x000000cc53cc0220 */ /* 0x000fe20000410000 */
[----:B------:R-:W-:Y:S01]  /*1840*/  SHF.L.U32 R86, R86, 0x10, RZ ;  /* 0x0000001056567819 */ /* 0x000fe200000006ff */
[----:B------:R-:W-:Y:S01]  /*1850*/  @!P0 FMUL.FTZ R203, R181, R82 ;  /* 0x00000052b5cb8220 */ /* 0x000fe20000410000 */
[----:B------:R-:W-:Y:S01]  /*1860*/  @P0 FADD.FTZ R83, -R151, R216 ;  /* 0x000000d897530221 */ /* 0x000fe20000010100 */
[----:B------:R-:W-:Y:S01]  /*1870*/  SHF.L.U32 R218, R87, 0x10, RZ ;  /* 0x0000001057da7819 */ /* 0x000fe200000006ff */
[----:B------:R-:W-:Y:S01]  /*1880*/  @!P0 FMUL.FTZ R201, R181, R0 ;  /* 0x00000000b5c98220 */ /* 0x000fe20000410000 */
[--C-:B------:R-:W-:Y:S01]  /*1890*/  @!P0 FADD.FTZ R0, R214, -R225.reuse ;  /* 0x800000e1d6008221 */ /* 0x100fe20000010000 */
[--C-:B------:R-:W-:Y:S01]  /*18a0*/  @!P0 FADD.FTZ R82, R216, -R225.reuse ;  /* 0x800000e1d8528221 */ /* 0x100fe20000010000 */
[----:B------:R-:W-:Y:S01]  /*18b0*/  @P0 FMUL.FTZ R202, R83, R202 ;  /* 0x000000ca53ca0220 */ /* 0x000fe20000410000 */
[----:B------:R-:W-:Y:S01]  /*18c0*/  @P0 FADD.FTZ R200, -R150, R86 ;  /* 0x0000005696c80221 */ /* 0x000fe20000010100 */
[----:B------:R-:W-:Y:S01]  /*18d0*/  @P0 FADD.FTZ R198, -R149, R218 ;  /* 0x000000da95c60221 */ /* 0x000fe20000010100 */
[C---:B------:R-:W-:Y:S01]  /*18e0*/  @!P0 FMUL.FTZ R204, R181.reuse, R0 ;  /* 0x00000000b5cc8220 */ /* 0x040fe20000410000 */
[C---:B------:R-:W-:Y:S01]  /*18f0*/  @!P0 FMUL.FTZ R202, R181.reuse, R82 ;  /* 0x00000052b5ca8220 */ /* 0x040fe20000410000 */
[--C-:B------:R-:W-:Y:S01]  /*1900*/  @!P0 FADD.FTZ R84, R220, -R225.reuse ;  /* 0x800000e1dc548221 */ /* 0x100fe20000010000 */
[--C-:B------:R-:W-:Y:S01]  /*1910*/  @!P0 FADD.FTZ R0, R86, -R225.reuse ;  /* 0x800000e156008221 */ /* 0x100fe20000010000 */
[----:B------:R-:W-:Y:S01]  /*1920*/  @!P0 FADD.FTZ R82, R218, -R225 ;  /* 0x800000e1da528221 */ /* 0x000fe20000010000 */
[----:B-1----:R-:W-:Y:S01]  /*1930*/  @P0 FMUL.FTZ R200, R200, R215 ;  /* 0x000000d7c8c80220 */ /* 0x002fe20000410000 */
[----:B----4-:R-:W-:Y:S01]  /*1940*/  @P0 FMUL.FTZ R198, R198, R217 ;  /* 0x000000d9c6c60220 */ /* 0x010fe20000410000 */
[C---:B------:R-:W-:Y:S01]  /*1950*/  @!P0 FMUL.FTZ R199, R181.reuse, R84 ;  /* 0x00000054b5c78220 */ /* 0x040fe20000410000 */
[C---:B------:R-:W-:Y:S01]  /*1960*/  @!P0 FMUL.FTZ R200, R181.reuse, R0 ;  /* 0x00000000b5c88220 */ /* 0x040fe20000410000 */
[----:B------:R-:W-:Y:S01]  /*1970*/  @!P0 FMUL.FTZ R198, R181, R82 ;  /* 0x00000052b5c68220 */ /* 0x000fe20000410000 */
[----:B------:R-:W-:-:S02]  /*1980*/  SHF.L.U32 R83, R76, 0x10, RZ ;  /* 0x000000104c537819 */ /* 0x000fc400000006ff */
[----:B------:R-:W-:Y:S02]  /*1990*/  PRMT R0, R76, 0x7632, R0 ;  /* 0x000076324c007816 */ /* 0x000fe40000000000 */
[C---:B------:R-:W-:Y:S02]  /*19a0*/  SHF.L.U32 R85, R77.reuse, 0x10, RZ ;  /* 0x000000104d557819 */ /* 0x040fe400000006ff */
[----:B------:R-:W-:Y:S02]  /*19b0*/  PRMT R82, R77, 0x7632, R82 ;  /* 0x000076324d527816 */ /* 0x000fe40000000052 */
[C---:B------:R-:W-:Y:S02]  /*19c0*/  SHF.L.U32 R87, R78.reuse, 0x10, RZ ;  /* 0x000000104e577819 */ /* 0x040fe400000006ff */
[----:B------:R-:W-:Y:S02]  /*19d0*/  PRMT R84, R78, 0x7632, R84 ;  /* 0x000076324e547816 */ /* 0x000fe40000000054 */
[----:B------:R-:W-:-:S02]  /*19e0*/  SHF.L.U32 R215, R79, 0x10, RZ ;  /* 0x000000104fd77819 */ /* 0x000fc400000006ff */
[----:B------:R-:W-:Y:S02]  /*19f0*/  PRMT R86, R79, 0x7632, R86 ;  /* 0x000076324f567816 */ /* 0x000fe40000000056 */
[----:B------:R0:W4:Y:S01]  /*1a00*/  LDG.E.128 R76, desc[UR6][R80.64] ;  /* 0x00000006504c7981 */ /* 0x000122000c1e1d00 */
[----:B------:R-:W-:Y:S02]  /*1a10*/  SHF.L.U32 R226, R64, 0x10, RZ ;  /* 0x0000001040e27819 */ /* 0x000fe400000006ff */
[----:B------:R-:W-:Y:S02]  /*1a20*/  SHF.L.U32 R224, R65, 0x10, RZ ;  /* 0x0000001041e07819 */ /* 0x000fe400000006ff */
[----:B------:R-:W1:Y:S01]  /*1a30*/  @P0 MUFU.RCP R217, R226 ;  /* 0x000000e200d90308 */ /* 0x000e620000001000 */
[----:B------:R-:W-:Y:S02]  /*1a40*/  SHF.L.U32 R84, R84, 0x10, RZ ;  /* 0x0000001054547819 */ /* 0x000fe400000006ff */
[----:B------:R-:W-:-:S02]  /*1a50*/  SHF.L.U32 R220, R67, 0x10, RZ ;  /* 0x0000001043dc7819 */ /* 0x000fc400000006ff */
[----:B------:R-:W-:-:S03]  /*1a60*/  PRMT R223, R64, 0x7632, R223 ;  /* 0x0000763240df7816 */ /* 0x000fc600000000df */
[----:B------:R-:W1:Y:S01]  /*1a70*/  @P0 MUFU.RCP R218, R224 ;  /* 0x000000e000da0308 */ /* 0x000e620000001000 */
[----:B------:R-:W-:Y:S01]  /*1a80*/  SHF.L.U32 R0, R0, 0x10, RZ ;  /* 0x0000001000007819 */ /* 0x000fe200000006ff */
[----:B------:R-:W-:Y:S01]  /*1a90*/  FMUL.FTZ R209, R209, R84 ;  /* 0x00000054d1d17220 */ /* 0x000fe20000410000 */
[----:B------:R-:W-:Y:S01]  /*1aa0*/  PRMT R219, R66, 0x7632, R219 ;  /* 0x0000763242db7816 */ /* 0x000fe200000000db */
[C---:B------:R-:W-:Y:S01]  /*1ab0*/  FADD.FTZ R27, R84.reuse, R27 ;  /* 0x0000001b541b7221 */ /* 0x040fe20000010000 */
[----:B------:R-:W-:Y:S01]  /*1ac0*/  FFMA.FTZ R51, R84, R200, R51 ;  /* 0x000000c854337223 */ /* 0x000fe20000010033 */
[----:B0-----:R-:W-:Y:S02]  /*1ad0*/  SHF.L.U32 R81, R88, 0x10, RZ ;  /* 0x0000001058517819 */ /* 0x001fe400000006ff */
[----:B------:R-:W0:Y:S01]  /*1ae0*/  @P0 MUFU.RCP R84, R220 ;  /* 0x000000dc00540308 */ /* 0x000e220000001000 */
[----:B------:R-:W-:Y:S02]  /*1af0*/  SHF.L.U32 R223, R223, 0x10, RZ ;  /* 0x00000010dfdf7819 */ /* 0x000fe400000006ff */
[----:B------:R-:W-:Y:S01]  /*1b00*/  SHF.L.U32 R222, R66, 0x10, RZ ;  /* 0x0000001042de7819 */ /* 0x000fe200000006ff */
[----:B------:R-:W-:Y:S01]  /*1b10*/  FMUL.FTZ R213, R213, R0 ;  /* 0x00000000d5d57220 */ /* 0x000fe20000410000 */
[----:B------:R-:W-:Y:S01]  /*1b20*/  PRMT R221, R65, 0x7632, R221 ;  /* 0x0000763241dd7816 */ /* 0x000fe200000000dd */
[C---:B------:R-:W-:Y:S01]  /*1b30*/  FADD.FTZ R31, R0.reuse, R31 ;  /* 0x0000001f001f7221 */ /* 0x040fe20000010000 */
[----:B------:R-:W-:Y:S01]  /*1b40*/  SHF.L.U32 R219, R219, 0x10, RZ ;  /* 0x00000010dbdb7819 */ /* 0x000fe200000006ff */
[----:B------:R-:W-:Y:S01]  /*1b50*/  FFMA.FTZ R107, R0, R204, R107 ;  /* 0x000000cc006b7223 */ /* 0x000fe2000001006b */
[----:B------:R-:W-:Y:S01]  /*1b60*/  SHF.L.U32 R230, R89, 0x10, RZ ;  /* 0x0000001059e67819 */ /* 0x000fe200000006ff */
[----:B------:R-:W-:Y:S01]  /*1b70*/  @P0 FADD.FTZ R0, -R168, R81 ;  /* 0x00000051a8000221 */ /* 0x000fe20000010100 */
[----:B------:R-:W-:Y:S01]  /*1b80*/  @P0 MUFU.RCP R216, R223 ;  /* 0x000000df00d80308 */ /* 0x000fe20000001000 */
[----:B------:R-:W-:Y:S01]  /*1b90*/  FMUL.FTZ R210, R210, R85 ;  /* 0x00000055d2d27220 */ /* 0x000fe20000410000 */
[C---:B------:R-:W-:Y:S01]  /*1ba0*/  FADD.FTZ R28, R85.reuse, R28 ;  /* 0x0000001c551c7221 */ /* 0x040fe20000010000 */
[----:B------:R-:W-:Y:S01]  /*1bb0*/  FFMA.FTZ R104, R85, R203, R104 ;  /* 0x000000cb55687223 */ /* 0x000fe20000010068 */
[----:B------:R-:W-:-:S02]  /*1bc0*/  SHF.L.U32 R221, R221, 0x10, RZ ;  /* 0x00000010dddd7819 */ /* 0x000fc400000006ff */
[----:B------:R-:W-:Y:S02]  /*1bd0*/  SHF.L.U32 R82, R82, 0x10, RZ ;  /* 0x0000001052527819 */ /* 0x000fe400000006ff */
[----:B------:R-:W0:Y:S01]  /*1be0*/  @P0 MUFU.RCP R228, R222 ;  /* 0x000000de00e40308 */ /* 0x000e220000001000 */
[----:B------:R-:W-:Y:S01]  /*1bf0*/  SHF.L.U32 R86, R86, 0x10, RZ ;  /* 0x0000001056567819 */ /* 0x000fe200000006ff */
[----:B------:R-:W-:Y:S01]  /*1c00*/  FMUL.FTZ R206, R206, R215 ;  /* 0x000000d7cece7220 */ /* 0x000fe20000410000 */
[C---:B------:R-:W-:Y:S01]  /*1c10*/  FADD.FTZ R24, R215.reuse, R24 ;  /* 0x00000018d7187221 */ /* 0x040fe20000010000 */
[----:B------:R-:W-:Y:S01]  /*1c20*/  FFMA.FTZ R48, R215, R199, R48 ;  /* 0x000000c7d7307223 */ /* 0x000fe20000010030 */
[----:B------:R-:W-:Y:S01]  /*1c30*/  SHF.L.U32 R232, R91, 0x10, RZ ;  /* 0x000000105be87819 */ /* 0x000fe200000006ff */
[----:B-1----:R-:W-:Y:S02]  /*1c40*/  @P0 FMUL.FTZ R217, R0, R217 ;  /* 0x000000d900d90220 */ /* 0x002fe40000410000 */
[----:B------:R-:W1:Y:S01]  /*1c50*/  @P0 MUFU.RCP R85, R219 ;  /* 0x000000db00550308 */ /* 0x000e620000001000 */
[----:B------:R-:W-:Y:S01]  /*1c60*/  PRMT R88, R88, 0x7632, R88 ;  /* 0x0000763258587816 */ /* 0x000fe20000000058 */
[----:B------:R-:W-:Y:S01]  /*1c70*/  @P0 FADD.FTZ R215, -R167, R230 ;  /* 0x000000e6a7d70221 */ /* 0x000fe20000010100 */
[C---:B------:R-:W-:Y:S01]  /*1c80*/  SHF.L.U32 R227, R90.reuse, 0x10, RZ ;  /* 0x000000105ae37819 */ /* 0x040fe200000006ff */
[----:B------:R-:W-:Y:S01]  /*1c90*/  @!P0 FADD.FTZ R0, R81, -R225 ;  /* 0x800000e151008221 */ /* 0x000fe20000010000 */
[----:B------:R-:W-:Y:S01]  /*1ca0*/  PRMT R80, R67, 0x7632, R80 ;  /* 0x0000763243507816 */ /* 0x000fe20000000050 */
[----:B------:R-:W-:Y:S01]  /*1cb0*/  FMUL.FTZ R211, R211, R82 ;  /* 0x00000052d3d37220 */ /* 0x000fe20000410000 */
[----:B------:R-:W-:Y:S01]  /*1cc0*/  PRMT R90, R90, 0x7632, R90 ;  /* 0x000076325a5a7816 */ /* 0x000fe2000000005a */
[----:B------:R-:W1:Y:S01]  /*1cd0*/  @P0 MUFU.RCP R214, R221 ;  /* 0x000000dd00d60308 */ /* 0x000e620000001000 */
[C---:B------:R-:W-:Y:S01]  /*1ce0*/  FADD.FTZ R29, R82.reuse, R29 ;  /* 0x0000001d521d7221 */ /* 0x040fe20000010000 */
[----:B------:R-:W-:Y:S01]  /*1cf0*/  FFMA.FTZ R105, R82, R202, R105 ;  /* 0x000000ca52697223 */ /* 0x000fe20000010069 */
[----:B------:R-:W-:Y:S01]  /*1d00*/  FMUL.FTZ R207, R207, R86 ;  /* 0x00000056cfcf7220 */ /* 0x000fe20000410000 */
[C---:B------:R-:W-:Y:S01]  /*1d10*/  FADD.FTZ R25, R86.reuse, R25 ;  /* 0x0000001956197221 */ /* 0x040fe20000010000 */
[----:B------:R-:W-:Y:S01]  /*1d20*/  FFMA.FTZ R49, R86, R198, R49 ;  /* 0x000000c656317223 */ /* 0x000fe20000010031 */
[----:B------:R-:W-:Y:S01]  /*1d30*/  PRMT R82, R89, 0x7632, R82 ;  /* 0x0000763259527816 */ /* 0x000fe20000000052 */
[----:B------:R-:W-:Y:S01]  /*1d40*/  @P0 FMUL.FTZ R215, R215, R218 ;  /* 0x000000dad7d70220 */ /* 0x000fe20000410000 */
[----:B------:R-:W-:Y:S01]  /*1d50*/  @P0 FADD.FTZ R89, -R165, R232 ;  /* 0x000000e8a5590221 */ /* 0x000fe20000010100 */
[----:B------:R-:W-:Y:S01]  /*1d60*/  SHF.L.U32 R80, R80, 0x10, RZ ;  /* 0x0000001050507819 */ /* 0x000fe200000006ff */
[----:B------:R-:W-:Y:S01]  /*1d70*/  @!P0 FMUL.FTZ R217, R181, R0 ;  /* 0x00000000b5d98220 */ /* 0x000fe20000410000 */
[----:B------:R-:W-:Y:S01]  /*1d80*/  SHF.L.U32 R86, R88, 0x10, RZ ;  /* 0x0000001058567819 */ /* 0x000fe200000006ff */
[----:B------:R-:W-:Y:S01]  /*1d90*/  @!P0 FADD.FTZ R0, R230, -R225 ;  /* 0x800000e1e6008221 */ /* 0x000fe20000010000 */
[----:B------:R-:W-:Y:S01]  /*1da0*/  SHF.L.U32 R218, R90, 0x10, RZ ;  /* 0x000000105ada7819 */ /* 0x000fe200000006ff */
[----:B------:R-:W-:Y:S01]  /*1db0*/  FMUL.FTZ R212, R212, R83 ;  /* 0x00000053d4d47220 */ /* 0x000fe20000410000 */
[C---:B------:R-:W-:Y:S01]  /*1dc0*/  FADD.FTZ R30, R83.reuse, R30 ;  /* 0x0000001e531e7221 */ /* 0x040fe20000010000 */
[----:B------:R-:W-:Y:S01]  /*1dd0*/  FFMA.FTZ R106, R83, R205, R106 ;  /* 0x000000cd536a7223 */ /* 0x000fe2000001006a */
[----:B------:R-:W-:Y:S01]  /*1de0*/  FMUL.FTZ R208, R208, R87 ;  /* 0x00000057d0d07220 */ /* 0x000fe20000410000 */
[C---:B------:R-:W-:Y:S01]  /*1df0*/  FADD.FTZ R26, R87.reuse, R26 ;  /* 0x0000001a571a7221 */ /* 0x040fe20000010000 */
[----:B------:R-:W-:Y:S01]  /*1e00*/  FFMA.FTZ R50, R87, R201, R50 ;  /* 0x000000c957327223 */ /* 0x000fe20000010032 */
[----:B------:R-:W-:Y:S01]  /*1e10*/  PRMT R83, R91, 0x7632, R83 ;  /* 0x000076325b537816 */ /* 0x000fe20000000053 */
[----:B0-----:R-:W-:Y:S01]  /*1e20*/  @P0 FMUL.FTZ R89, R89, R84 ;  /* 0x0000005459590220 */ /* 0x001fe20000410000 */
[----:B------:R-:W0:Y:S01]  /*1e30*/  @P0 MUFU.RCP R87, R80 ;  /* 0x0000005000570308 */ /* 0x000e220000001000 */
[----:B------:R-:W-:Y:S01]  /*1e40*/  @P0 FADD.FTZ R91, -R166, R227 ;  /* 0x000000e3a65b0221 */ /* 0x000fe20000010100 */
[----:B------:R-:W-:Y:S01]  /*1e50*/  @P0 FADD.FTZ R81, -R148, R86 ;  /* 0x0000005694510221 */ /* 0x000fe20000010100 */
[----:B------:R-:W-:Y:S01]  /*1e60*/  SHF.L.U32 R84, R82, 0x10, RZ ;  /* 0x0000001052547819 */ /* 0x000fe200000006ff */
[----:B------:R-:W-:Y:S01]  /*1e70*/  @!P0 FMUL.FTZ R215, R181, R0 ;  /* 0x00000000b5d78220 */ /* 0x000fe20000410000 */
[--C-:B------:R-:W-:Y:S01]  /*1e80*/  @!P0 FADD.FTZ R0, R227, -R225.reuse ;  /* 0x800000e1e3008221 */ /* 0x100fe20000010000 */
[----:B------:R-:W-:Y:S01]  /*1e90*/  @P0 FADD.FTZ R90, -R146, R218 ;  /* 0x000000da925a0221 */ /* 0x000fe20000010100 */
[--C-:B------:R-:W-:Y:S01]  /*1ea0*/  @!P0 FADD.FTZ R82, R232, -R225.reuse ;  /* 0x800000e1e8528221 */ /* 0x100fe20000010000 */
[----:B------:R-:W-:Y:S01]  /*1eb0*/  @P0 FMUL.FTZ R91, R91, R228 ;  /* 0x000000e45b5b0220 */ /* 0x000fe20000410000 */
[----:B------:R-:W-:Y:S01]  /*1ec0*/  @P0 FMUL.FTZ R216, R81, R216 ;  /* 0x000000d851d80220 */ /* 0x000fe20000410000 */
[----:B------:R-:W-:Y:S01]  /*1ed0*/  @P0 FADD.FTZ R81, -R147, R84 ;  /* 0x0000005493510221 */ /* 0x000fe20000010100 */
[C---:B------:R-:W-:Y:S01]  /*1ee0*/  @!P0 FMUL.FTZ R91, R181.reuse, R0 ;  /* 0x00000000b55b8220 */ /* 0x040fe20000410000 */
[----:B-1----:R-:W-:Y:S01]  /*1ef0*/  @P0 FMUL.FTZ R90, R90, R85 ;  /* 0x000000555a5a0220 */ /* 0x002fe20000410000 */
[----:B------:R-:W-:Y:S01]  /*1f00*/  @!P0 FMUL.FTZ R89, R181, R82 ;  /* 0x00000052b5598220 */ /* 0x000fe20000410000 */
[--C-:B------:R-:W-:Y:S01]  /*1f10*/  @!P0 FADD.FTZ R0, R86, -R225.reuse ;  /* 0x800000e156008221 */ /* 0x100fe20000010000 */
[----:B------:R-:W-:Y:S01]  /*1f20*/  @!P0 FADD.FTZ R82, R84, -R225 ;  /* 0x800000e154528221 */ /* 0x000fe20000010000 */
[----:B------:R-:W-:-:S02]  /*1f30*/  SHF.L.U32 R85, R93, 0x10, RZ ;  /* 0x000000105d557819 */ /* 0x000fc400000006ff */
[----:B------:R-:W-:Y:S02]  /*1f40*/  SHF.L.U32 R228, R83, 0x10, RZ ;  /* 0x0000001053e47819 */ /* 0x000fe400000006ff */
[----:B------:R-:W-:Y:S01]  /*1f50*/  PRMT R93, R93, 0x7632, R93 ;  /* 0x000076325d5d7816 */ /* 0x000fe2000000005d */
[----:B------:R-:W-:Y:S01]  /*1f60*/  @P0 FMUL.FTZ R214, R81, R214 ;  /* 0x000000d651d60220 */ /* 0x000fe20000410000 */
[C---:B------:R-:W-:Y:S01]  /*1f70*/  @!P0 FMUL.FTZ R216, R181.reuse, R0 ;  /* 0x00000000b5d88220 */ /* 0x040fe20000410000 */
[----:B------:R-:W-:Y:S01]  /*1f80*/  @!P0 FMUL.FTZ R214, R181, R82 ;  /* 0x00000052b5d68220 */ /* 0x000fe20000410000 */
[----:B------:R-:W-:Y:S01]  /*1f90*/  SHF.L.U32 R0, R52, 0x10, RZ ;  /* 0x0000001034007819 */ /* 0x000fe200000006ff */
[----:B------:R-:W-:Y:S01]  /*1fa0*/  @P0 FADD.FTZ R88, -R145, R228 ;  /* 0x000000e491580221 */ /* 0x000fe20000010100 */
[----:B------:R-:W-:Y:S02]  /*1fb0*/  SHF.L.U32 R235, R54, 0x10, RZ ;  /* 0x0000001036eb7819 */ /* 0x000fe400000006ff */
[----:B------:R-:W-:-:S02]  /*1fc0*/  SHF.L.U32 R82, R93, 0x10, RZ ;  /* 0x000000105d527819 */ /* 0x000fc400000006ff */
[----:B------:R-:W-:Y:S02]  /*1fd0*/  SHF.L.U32 R83, R92, 0x10, RZ ;  /* 0x000000105c537819 */ /* 0x000fe400000006ff */
[C---:B------:R-:W-:Y:S01]  /*1fe0*/  SHF.L.U32 R227, R95.reuse, 0x10, RZ ;  /* 0x000000105fe37819 */ /* 0x040fe200000006ff */
[----:B------:R-:W-:Y:S01]  /*1ff0*/  @!P0 FADD.FTZ R86, R228, -R225 ;  /* 0x800000e1e4568221 */ /* 0x000fe20000010000 */
[----:B------:R-:W-:Y:S01]  /*2000*/  PRMT R92, R92, 0x7632, R92 ;  /* 0x000076325c5c7816 */ /* 0x000fe2000000005c */
[----:B------:R-:W-:Y:S01]  /*2010*/  FMUL.FTZ R224, R224, R85 ;  /* 0x00000055e0e07220 */ /* 0x000fe20000410000 */
[----:B------:R-:W-:Y:S01]  /*2020*/  PRMT R95, R95, 0x7632, R95 ;  /* 0x000076325f5f7816 */ /* 0x000fe2000000005f */
[C---:B------:R-:W-:Y:S01]  /*2030*/  FADD.FTZ R20, R85.reuse, R20 ;  /* 0x0000001455147221 */ /* 0x040fe20000010000 */
[----:B------:R-:W-:Y:S01]  /*2040*/  FFMA.FTZ R44, R85, R215, R44 ;  /* 0x000000d7552c7223 */ /* 0x000fe2000001002c */
[----:B------:R-:W1:Y:S01]  /*2050*/  @P0 MUFU.RCP R81, R0 ;  /* 0x0000000000510308 */ /* 0x000e620000001000 */
[----:B0-----:R-:W-:Y:S01]  /*2060*/  @P0 FMUL.FTZ R88, R88, R87 ;  /* 0x0000005758580220 */ /* 0x001fe20000410000 */
[----:B------:R-:W-:Y:S01]  /*2070*/  FMUL.FTZ R221, R221, R82 ;  /* 0x00000052dddd7220 */ /* 0x000fe20000410000 */
[C---:B------:R-:W-:Y:S01]  /*2080*/  FADD.FTZ R21, R82.reuse, R21 ;  /* 0x0000001552157221 */ /* 0x040fe20000010000 */
[----:B------:R-:W-:Y:S01]  /*2090*/  FFMA.FTZ R45, R82, R214, R45 ;  /* 0x000000d6522d7223 */ /* 0x000fe2000001002d */
[----:B------:R-:W-:-:S03]  /*20a0*/  SHF.L.U32 R233, R55, 0x10, RZ ;  /* 0x0000001037e97819 */ /* 0x000fc600000006ff */
[----:B------:R-:W0:Y:S01]  /*20b0*/  @P0 MUFU.RCP R85, R235 ;  /* 0x000000eb00550308 */ /* 0x000e220000001000 */
[----:B------:R-:W-:Y:S01]  /*20c0*/  PRMT R231, R52, 0x7632, R231 ;  /* 0x0000763234e77816 */ /* 0x000fe200000000e7 */
[----:B------:R-:W-:Y:S01]  /*20d0*/  @!P0 FMUL.FTZ R88, R181, R86 ;  /* 0x00000056b5588220 */ /* 0x000fe20000410000 */
[----:B------:R-:W-:Y:S02]  /*20e0*/  SHF.L.U32 R87, R94, 0x10, RZ ;  /* 0x000000105e577819 */ /* 0x000fe400000006ff */
[----:B------:R-:W-:Y:S02]  /*20f0*/  SHF.L.U32 R92, R92, 0x10, RZ ;  /* 0x000000105c5c7819 */ /* 0x000fe400000006ff */
[----:B------:R-:W-:Y:S01]  /*2100*/  SHF.L.U32 R82, R95, 0x10, RZ ;  /* 0x000000105f527819 */ /* 0x000fe200000006ff */
[----:B------:R-:W-:Y:S01]  /*2110*/  @!P0 FADD.FTZ R84, R218, -R225 ;  /* 0x800000e1da548221 */ /* 0x000fe20000010000 */
[----:B------:R-:W-:Y:S01]  /*2120*/  PRMT R94, R94, 0x7632, R94 ;  /* 0x000076325e5e7816 */ /* 0x000fe2000000005e */
[----:B------:R-:W2:Y:S01]  /*2130*/  @P0 MUFU.RCP R234, R233 ;  /* 0x000000e900ea0308 */ /* 0x000ea20000001000 */
[----:B------:R-:W-:Y:S01]  /*2140*/  SHF.L.U32 R231, R231, 0x10, RZ ;  /* 0x00000010e7e77819 */ /* 0x000fe200000006ff */
[----:B------:R-:W-:Y:S01]  /*2150*/  FMUL.FTZ R223, R223, R92 ;  /* 0x0000005cdfdf7220 */ /* 0x000fe20000410000 */
[C---:B------:R-:W-:Y:S01]  /*2160*/  FADD.FTZ R23, R92.reuse, R23 ;  /* 0x000000175c177221 */ /* 0x040fe20000010000 */
[----:B------:R-:W-:Y:S01]  /*2170*/  FFMA.FTZ R47, R92, R216, R47 ;  /* 0x000000d85c2f7223 */ /* 0x000fe2000001002f */
[----:B------:R-:W-:Y:S01]  /*2180*/  SHF.L.U32 R94, R94, 0x10, RZ ;  /* 0x000000105e5e7819 */ /* 0x000fe200000006ff */
[----:B------:R-:W-:Y:S01]  /*2190*/  FMUL.FTZ R95, R80, R82 ;  /* 0x00000052505f7220 */ /* 0x000fe20000410000 */
[----:B------:R-:W-:Y:S01]  /*21a0*/  PRMT R229, R53, 0x7632, R229 ;  /* 0x0000763235e57816 */ /* 0x000fe200000000e5 */
[C---:B------:R-:W-:Y:S01]  /*21b0*/  FADD.FTZ R17, R82.reuse, R17 ;  /* 0x0000001152117221 */ /* 0x040fe20000010000 */
[----:B------:R-:W-:Y:S01]  /*21c0*/  FFMA.FTZ R41, R82, R88, R41 ;  /* 0x0000005852297223 */ /* 0x000fe20000010029 */
[----:B------:R-:W-:Y:S01]  /*21d0*/  @!P0 FMUL.FTZ R90, R181, R84 ;  /* 0x00000054b55a8220 */ /* 0x000fe20000410000 */
[----:B------:R-:W-:-:S02]  /*21e0*/  SHF.L.U32 R237, R53, 0x10, RZ ;  /* 0x0000001035ed7819 */ /* 0x000fc400000006ff */
[----:B------:R-:W-:Y:S02]  /*21f0*/  SHF.L.U32 R92, R96, 0x10, RZ ;  /* 0x00000010605c7819 */ /* 0x000fe400000006ff */
[----:B------:R-:W-:Y:S01]  /*2200*/  SHF.L.U32 R82, R98, 0x10, RZ ;  /* 0x0000001062527819 */ /* 0x000fe200000006ff */
[----:B------:R-:W3:Y:S01]  /*2210*/  @P0 MUFU.RCP R232, R231 ;  /* 0x000000e700e80308 */ /* 0x000ee20000001000 */
[----:B------:R-:W-:Y:S01]  /*2220*/  FMUL.FTZ R226, R226, R83 ;  /* 0x00000053e2e27220 */ /* 0x000fe20000410000 */
[C---:B------:R-:W-:Y:S01]  /*2230*/  FADD.FTZ R22, R83.reuse, R22 ;  /* 0x0000001653167221 */ /* 0x040fe20000010000 */
[----:B------:R-:W-:Y:S01]  /*2240*/  FFMA.FTZ R46, R83, R217, R46 ;  /* 0x000000d9532e7223 */ /* 0x000fe2000001002e */
[----:B------:R-:W-:Y:S01]  /*2250*/  FMUL.FTZ R220, R220, R227 ;  /* 0x000000e3dcdc7220 */ /* 0x000fe20000410000 */
[C---:B------:R-:W-:Y:S01]  /*2260*/  FADD.FTZ R16, R227.reuse, R16 ;  /* 0x00000010e3107221 */ /* 0x040fe20000010000 */
[----:B------:R-:W-:Y:S01]  /*2270*/  FFMA.FTZ R40, R227, R89, R40 ;  /* 0x00000059e3287223 */ /* 0x000fe20000010028 */
[----:B------:R-:W-:Y:S01]  /*2280*/  SHF.L.U32 R229, R229, 0x10, RZ ;  /* 0x00000010e5e57819 */ /* 0x000fe200000006ff */
[----:B------:R-:W3:Y:S01]  /*2290*/  @P0 MUFU.RCP R83, R237 ;  /* 0x000000ed00530308 */ /* 0x000ee20000001000 */
[----:B------:R-:W-:Y:S01]  /*22a0*/  FMUL.FTZ R219, R219, R94 ;  /* 0x0000005edbdb7220 */ /* 0x000fe20000410000 */
[C---:B------:R-:W-:Y:S01]  /*22b0*/  FADD.FTZ R19, R94.reuse, R19 ;  /* 0x000000135e137221 */ /* 0x040fe20000010000 */
[----:B------:R-:W-:Y:S01]  /*22c0*/  FFMA.FTZ R43, R94, R90, R43 ;  /* 0x0000005a5e2b7223 */ /* 0x000fe2000001002b */
[----:B------:R-:W-:Y:S01]  /*22d0*/  PRMT R227, R54, 0x7632, R227 ;  /* 0x0000763236e37816 */ /* 0x000fe200000000e3 */
[----:B------:R-:W-:Y:S01]  /*22e0*/  @P0 FADD.FTZ R80, -R180, R92 ;  /* 0x0000005cb4500221 */ /* 0x000fe20000010100 */
[----:B------:R-:W-:Y:S01]  /*22f0*/  @P0 FADD.FTZ R94, -R178, R82 ;  /* 0x00000052b25e0221 */ /* 0x000fe20000010100 */
[----:B------:R-:W-:Y:S01]  /*2300*/  SHF.L.U32 R86, R99, 0x10, RZ ;  /* 0x0000001063567819 */ /* 0x000fe200000006ff */
[----:B------:R-:W3:Y:S01]  /*2310*/  @P0 MUFU.RCP R230, R229 ;  /* 0x000000e500e60308 */ /* 0x000ee20000001000 */
[----:B------:R-:W-:Y:S01]  /*2320*/  PRMT R96, R96, 0x7632, R96 ;  /* 0x0000763260607816 */ /* 0x000fe20000000060 */
[----:B-1----:R-:W-:Y:S01]  /*2330*/  @P0 FMUL.FTZ R93, R80, R81 ;  /* 0x00000051505d0220 */ /* 0x002fe20000410000 */
[----:B------:R-:W-:Y:S01]  /*2340*/  SHF.L.U32 R227, R227, 0x10, RZ ;  /* 0x00000010e3e37819 */ /* 0x000fe200000006ff */
[----:B0-----:R-:W-:Y:S01]  /*2350*/  @P0 FMUL.FTZ R94, R94, R85 ;  /* 0x000000555e5e0220 */ /* 0x001fe20000410000 */
[----:B------:R-:W-:Y:S01]  /*2360*/  SHF.L.U32 R84, R97, 0x10, RZ ;  /* 0x0000001061547819 */ /* 0x000fe200000006ff */
[----:B------:R-:W-:Y:S01]  /*2370*/  @P0 FADD.FTZ R81, -R177, R86 ;  /* 0x00000056b1510221 */ /* 0x000fe20000010100 */
[----:B------:R-:W-:Y:S01]  /*2380*/  @!P0 FADD.FTZ R92, R92, -R225 ;  /* 0x800000e15c5c8221 */ /* 0x000fe20000010000 */
[----:B------:R-:W-:Y:S01]  /*2390*/  SHF.L.U32 R85, R96, 0x10, RZ ;  /* 0x0000001060557819 */ /* 0x000fe200000006ff */
[----:B------:R-:W0:Y:S01]  /*23a0*/  @P0 MUFU.RCP R228, R227 ;  /* 0x000000e300e40308 */ /* 0x000e220000001000 */
[----:B------:R-:W-:Y:S01]  /*23b0*/  PRMT R97, R97, 0x7632, R97 ;  /* 0x0000763261617816 */ /* 0x000fe20000000061 */
[----:B--2---:R-:W-:Y:S01]  /*23c0*/  @P0 FMUL.FTZ R96, R81, R234 ;  /* 0x000000ea51600220 */ /* 0x004fe20000410000 */
[----:B------:R-:W-:Y:S01]  /*23d0*/  PRMT R80, R55, 0x7632, R80 ;  /* 0x0000763237507816 */ /* 0x000fe20000000050 */
[----:B------:R-:W-:Y:S01]  /*23e0*/  @!P0 FMUL.FTZ R93, R181, R92 ;  /* 0x0000005cb55d8220 */ /* 0x000fe20000410000 */
[----:B------:R-:W-:Y:S01]  /*23f0*/  SHF.L.U32 R92, R97, 0x10, RZ ;  /* 0x00000010615c7819 */ /* 0x000fe200000006ff */
[----:B------:R-:W-:Y:S01]  /*2400*/  @P0 FADD.FTZ R81, -R160, R85 ;  /* 0x00000055a0510221 */ /* 0x000fe20000010100 */
[----:B------:R-:W-:Y:S01]  /*2410*/  PRMT R98, R98, 0x7632, R98 ;  /* 0x0000763262627816 */ /* 0x000fe20000000062 */
[----:B------:R-:W-:Y:S01]  /*2420*/  @P0 FADD.FTZ R218, -R179, R84 ;  /* 0x00000054b3da0221 */ /* 0x000fe20000010100 */
[----:B------:R-:W-:Y:S01]  /*2430*/  SHF.L.U32 R80, R80, 0x10, RZ ;  /* 0x0000001050507819 */ /* 0x000fe200000006ff */
[----:B------:R-:W-:Y:S01]  /*2440*/  FMUL.FTZ R222, R222, R87 ;  /* 0x00000057dede7220 */ /* 0x000fe20000410000 */
[C---:B------:R-:W-:Y:S01]  /*2450*/  FADD.FTZ R18, R87.reuse, R18 ;  /* 0x0000001257127221 */ /* 0x040fe20000010000 */
[----:B------:R-:W-:Y:S01]  /*2460*/  FFMA.FTZ R42, R87, R91, R42 ;  /* 0x0000005b572a7223 */ /* 0x000fe2000001002a */
[----:B---3--:R-:W-:Y:S01]  /*2470*/  @P0 FMUL.FTZ R232, R81, R232 ;  /* 0x000000e851e80220 */ /* 0x008fe20000410000 */
[----:B------:R-:W-:Y:S01]  /*2480*/  @P0 FADD.FTZ R81, -R159, R92 ;  /* 0x0000005c9f510221 */ /* 0x000fe20000010100 */
[----:B------:R-:W-:Y:S01]  /*2490*/  SHF.L.U32 R87, R98, 0x10, RZ ;  /* 0x0000001062577819 */ /* 0x000fe200000006ff */
[----:B------:R-:W-:Y:S01]  /*24a0*/  @P0 FMUL.FTZ R218, R218, R83 ;  /* 0x00000053dada0220 */ /* 0x000fe20000410000 */
[--C-:B------:R-:W-:Y:S01]  /*24b0*/  @!P0 FADD.FTZ R86, R86, -R225.reuse ;  /* 0x800000e156568221 */ /* 0x100fe20000010000 */
[----:B------:R-:W1:Y:S01]  /*24c0*/  @P0 MUFU.RCP R83, R80 ;  /* 0x0000005000530308 */ /* 0x000e620000001000 */
[--C-:B------:R-:W-:Y:S01]  /*24d0*/  @!P0 FADD.FTZ R84, R84, -R225.reuse ;  /* 0x800000e154548221 */ /* 0x100fe20000010000 */
[----:B------:R-:W-:Y:S01]  /*24e0*/  @P0 FMUL.FTZ R230, R81, R230 ;  /* 0x000000e651e60220 */ /* 0x000fe20000410000 */
[----:B------:R-:W-:Y:S01]  /*24f0*/  @!P0 FADD.FTZ R82, R82, -R225 ;  /* 0x800000e152528221 */ /* 0x000fe20000010000 */
[----:B------:R-:W-:Y:S01]  /*2500*/  @P0 FADD.FTZ R81, -R158, R87 ;  /* 0x000000579e510221 */ /* 0x000fe20000010100 */
[----:B------:R-:W-:Y:S01]  /*2510*/  @!P0 FMUL.FTZ R96, R181, R86 ;  /* 0x00000056b5608220 */ /* 0x000fe20000410000 */
[----:B------:R-:W-:Y:S01]  /*2520*/  PRMT R99, R99, 0x7632, R99 ;  /* 0x0000763263637816 */ /* 0x000fe20000000063 */
[--C-:B------:R-:W-:Y:S01]  /*2530*/  @!P0 FADD.FTZ R86, R87, -R225.reuse ;  /* 0x800000e157568221 */ /* 0x100fe20000010000 */
[C---:B------:R-:W-:Y:S01]  /*2540*/  @!P0 FMUL.FTZ R218, R181.reuse, R84 ;  /* 0x00000054b5da8220 */ /* 0x040fe20000410000 */
[----:B------:R-:W-:Y:S01]  /*2550*/  @!P0 FMUL.FTZ R94, R181, R82 ;  /* 0x00000052b55e8220 */ /* 0x000fe20000410000 */
[----:B0-----:R-:W-:Y:S01]  /*2560*/  @P0 FMUL.FTZ R228, R81, R228 ;  /* 0x000000e451e40220 */ /* 0x001fe20000410000 */
[--C-:B------:R-:W-:Y:S01]  /*2570*/  @!P0 FADD.FTZ R82, R85, -R225.reuse ;  /* 0x800000e155528221 */ /* 0x100fe20000010000 */
[----:B------:R-:W-:Y:S01]  /*2580*/  @!P0 FADD.FTZ R84, R92, -R225 ;  /* 0x800000e15c548221 */ /* 0x000fe20000010000 */
[----:B------:R-:W-:Y:S01]  /*2590*/  SHF.L.U32 R234, R99, 0x10, RZ ;  /* 0x0000001063ea7819 */ /* 0x000fe200000006ff */
[C---:B------:R-:W-:Y:S01]  /*25a0*/  @!P0 FMUL.FTZ R228, R181.reuse, R86 ;  /* 0x00000056b5e48220 */ /* 0x040fe20000410000 */
[----:B------:R-:W-:Y:S01]  /*25b0*/  SHF.L.U32 R86, R102, 0x10, RZ ;  /* 0x0000001066567819 */ /* 0x000fe200000006ff */
[C---:B------:R-:W-:Y:S01]  /*25c0*/  @!P0 FMUL.FTZ R232, R181.reuse, R82 ;  /* 0x00000052b5e88220 */ /* 0x040fe20000410000 */
[----:B------:R-:W-:Y:S01]  /*25d0*/  @!P0 FMUL.FTZ R230, R181, R84 ;  /* 0x00000054b5e68220 */ /* 0x000fe20000410000 */
[----:B------:R-:W-:Y:S01]  /*25e0*/  SHF.L.U32 R240, R69, 0x10, RZ ;  /* 0x0000001045f07819 */ /* 0x000fe200000006ff */
[----:B------:R-:W-:Y:S01]  /*25f0*/  @P0 FADD.FTZ R98, -R157, R234 ;  /* 0x000000ea9d620221 */ /* 0x000fe20000010100 */
[----:B------:R-:W-:-:S02]  /*2600*/  SHF.L.U32 R82, R100, 0x10, RZ ;  /* 0x0000001064527819 */ /* 0x000fc400000006ff */
[----:B------:R-:W-:Y:S01]  /*2610*/  SHF.L.U32 R84, R101, 0x10, RZ ;  /* 0x0000001065547819 */ /* 0x000fe200000006ff */
[----:B------:R-:W-:Y:S01]  /*2620*/  @!P0 FADD.FTZ R92, R234, -R225 ;  /* 0x800000e1ea5c8221 */ /* 0x000fe20000010000 */
[----:B------:R-:W-:Y:S01]  /*2630*/  PRMT R100, R100, 0x7632, R100 ;  /* 0x0000763264647816 */ /* 0x000fe20000000064 */
[----:B------:R-:W-:Y:S01]  /*2640*/  FMUL.FTZ R235, R235, R86 ;  /* 0x00000056ebeb7220 */ /* 0x000fe20000410000 */
[----:B------:R-:W-:Y:S01]  /*2650*/  SHF.L.U32 R242, R68, 0x10, RZ ;  /* 0x0000001044f27819 */ /* 0x000fe200000006ff */
[C---:B------:R-:W-:Y:S01]  /*2660*/  FADD.FTZ R130, R86.reuse, R130 ;  /* 0x0000008256827221 */ /* 0x040fe20000010000 */
[----:B------:R-:W-:Y:S01]  /*2670*/  FFMA.FTZ R131, R86, R94, R131 ;  /* 0x0000005e56837223 */ /* 0x000fe20000010083 */
[----:B------:R-:W-:Y:S01]  /*2680*/  PRMT R101, R101, 0x7632, R101 ;  /* 0x0000763265657816 */ /* 0x000fe20000000065 */
[----:B------:R-:W0:Y:S01]  /*2690*/  @P0 MUFU.RCP R86, R240 ;  /* 0x000000f000560308 */ /* 0x000e220000001000 */
[----:B-1----:R-:W-:Y:S01]  /*26a0*/  @P0 FMUL.FTZ R98, R98, R83 ;  /* 0x0000005362620220 */ /* 0x002fe20000410000 */
[----:B------:R-:W-:Y:S01]  /*26b0*/  FMUL.FTZ R237, R237, R84 ;  /* 0x00000054eded7220 */ /* 0x000fe20000410000 */
[C---:B------:R-:W-:Y:S01]  /*26c0*/  FADD.FTZ R134, R84.reuse, R134 ;  /* 0x0000008654867221 */ /* 0x040fe20000010000 */
[----:B------:R-:W-:Y:S01]  /*26d0*/  FFMA.FTZ R135, R84, R218, R135 ;  /* 0x000000da54877223 */ /* 0x000fe20000010087 */
[----:B------:R-:W-:Y:S01]  /*26e0*/  SHF.L.U32 R100, R100, 0x10, RZ ;  /* 0x0000001064647819 */ /* 0x000fe200000006ff */
[----:B------:R-:W-:Y:S01]  /*26f0*/  @!P0 FMUL.FTZ R98, R181, R92 ;  /* 0x0000005cb5628220 */ /* 0x000fe20000410000 */
[C---:B------:R-:W-:Y:S01]  /*2700*/  SHF.L.U32 R92, R103.reuse, 0x10, RZ ;  /* 0x00000010675c7819 */ /* 0x040fe200000006ff */
[----:B------:R-:W1:Y:S01]  /*2710*/  @P0 MUFU.RCP R84, R242 ;  /* 0x000000f200540308 */ /* 0x000e620000001000 */
[----:B------:R-:W-:Y:S01]  /*2720*/  FMUL.FTZ R0, R0, R82 ;  /* 0x0000005200007220 */ /* 0x000fe20000410000 */
[C---:B------:R-:W-:Y:S01]  /*2730*/  FADD.FTZ R138, R82.reuse, R138 ;  /* 0x0000008a528a7221 */ /* 0x040fe20000010000 */
[----:B------:R-:W-:Y:S01]  /*2740*/  FFMA.FTZ R139, R82, R93, R139 ;  /* 0x0000005d528b7223 */ /* 0x000fe2000001008b */
[----:B------:R-:W-:-:S02]  /*2750*/  PRMT R103, R103, 0x7632, R103 ;  /* 0x0000763267677816 */ /* 0x000fc40000000067 */
[----:B------:R-:W-:Y:S01]  /*2760*/  SHF.L.U32 R82, R101, 0x10, RZ ;  /* 0x0000001065527819 */ /* 0x000fe200000006ff */
[----:B------:R-:W-:Y:S01]  /*2770*/  FMUL.FTZ R231, R231, R100 ;  /* 0x00000064e7e77220 */ /* 0x000fe20000410000 */
[C---:B------:R-:W-:Y:S01]  /*2780*/  FADD.FTZ R136, R100.reuse, R136 ;  /* 0x0000008864887221 */ /* 0x040fe20000010000 */
[----:B------:R-:W-:Y:S01]  /*2790*/  FFMA.FTZ R137, R100, R232, R137 ;  /* 0x000000e864897223 */ /* 0x000fe20000010089 */
[----:B------:R-:W-:Y:S02]  /*27a0*/  SHF.L.U32 R236, R70, 0x10, RZ ;  /* 0x0000001046ec7819 */ /* 0x000fe400000006ff */
[----:B------:R-:W-:Y:S01]  /*27b0*/  SHF.L.U32 R100, R73, 0x10, RZ ;  /* 0x0000001049647819 */ /* 0x000fe200000006ff */
[----:B------:R-:W-:Y:S01]  /*27c0*/  FMUL.FTZ R229, R229, R82 ;  /* 0x00000052e5e57220 */ /* 0x000fe20000410000 */
[----:B------:R-:W-:Y:S01]  /*27d0*/  SHF.L.U32 R81, R103, 0x10, RZ ;  /* 0x0000001067517819 */ /* 0x000fe200000006ff */
[C---:B------:R-:W-:Y:S01]  /*27e0*/  FADD.FTZ R132, R82.reuse, R132 ;  /* 0x0000008452847221 */ /* 0x040fe20000010000 */
[----:B------:R-:W-:Y:S01]  /*27f0*/  FFMA.FTZ R133, R82, R230, R133 ;  /* 0x000000e652857223 */ /* 0x000fe20000010085 */
[----:B------:R-:W-:Y:S01]  /*2800*/  FMUL.FTZ R233, R233, R92 ;  /* 0x0000005ce9e97220 */ /* 0x000fe20000410000 */
[C---:B------:R-:W-:Y:S01]  /*2810*/  FADD.FTZ R126, R92.reuse, R126 ;  /* 0x0000007e5c7e7221 */ /* 0x040fe20000010000 */
[----:B------:R-:W-:Y:S01]  /*2820*/  FFMA.FTZ R127, R92, R96, R127 ;  /* 0x000000605c7f7223 */ /* 0x000fe2000001007f */
[----:B------:R-:W-:Y:S01]  /*2830*/  SHF.L.U32 R82, R72, 0x10, RZ ;  /* 0x0000001048527819 */ /* 0x000fe200000006ff */
[----:B------:R-:W2:Y:S01]  /*2840*/  @P0 MUFU.RCP R92, R236 ;  /* 0x000000ec005c0308 */ /* 0x000ea20000001000 */
[----:B------:R-:W-:Y:S01]  /*2850*/  @P0 FADD.FTZ R99, -R163, R100 ;  /* 0x00000064a3630221 */ /* 0x000fe20000010100 */
[----:B------:R-:W-:Y:S01]  /*2860*/  FMUL.FTZ R103, R80, R81 ;  /* 0x0000005150677220 */ /* 0x000fe20000410000 */
[----:B------:R-:W-:Y:S01]  /*2870*/  SHF.L.U32 R238, R71, 0x10, RZ ;  /* 0x0000001047ee7819 */ /* 0x000fe200000006ff */
[----:B------:R-:W-:Y:S01]  /*2880*/  @P0 FADD.FTZ R101, -R164, R82 ;  /* 0x00000052a4650221 */ /* 0x000fe20000010100 */
[----:B------:R-:W-:Y:S01]  /*2890*/  PRMT R80, R68, 0x7632, R80 ;  /* 0x0000763244507816 */ /* 0x000fe20000000050 */
[----:B0-----:R-:W-:-:S02]  /*28a0*/  @P0 FMUL.FTZ R99, R99, R86 ;  /* 0x0000005663630220 */ /* 0x001fc40000410000 */
[----:B------:R-:W0:Y:S01]  /*28b0*/  @P0 MUFU.RCP R86, R238 ;  /* 0x000000ee00560308 */ /* 0x000e220000001000 */
[----:B------:R-:W-:Y:S01]  /*28c0*/  SHF.L.U32 R80, R80, 0x10, RZ ;  /* 0x0000001050507819 */ /* 0x000fe200000006ff */
[----:B-1----:R-:W-:Y:S01]  /*28d0*/  @P0 FMUL.FTZ R101, R101, R84 ;  /* 0x0000005465650220 */ /* 0x002fe20000410000 */
[----:B------:R-:W-:Y:S01]  /*28e0*/  SHF.L.U32 R83, R74, 0x10, RZ ;  /* 0x000000104a537819 */ /* 0x000fe200000006ff */
[--C-:B------:R-:W-:Y:S01]  /*28f0*/  @!P0 FADD.FTZ R82, R82, -R225.reuse ;  /* 0x800000e152528221 */ /* 0x100fe20000010000 */
[----:B------:R-:W-:Y:S01]  /*2900*/  @!P0 FADD.FTZ R84, R100, -R225 ;  /* 0x800000e164548221 */ /* 0x000fe20000010000 */
[C---:B------:R-:W-:Y:S01]  /*2910*/  FADD.FTZ R124, R81.reuse, R124 ;  /* 0x0000007c517c7221 */ /* 0x040fe20000010000 */
[----:B------:R-:W-:Y:S02]  /*2920*/  FFMA.FTZ R125, R81, R98, R125 ;  /* 0x00000062517d7223 */ /* 0x000fe4000001007d */
[----:B------:R-:W1:Y:S01]  /*2930*/  @P0 MUFU.RCP R81, R80 ;  /* 0x0000005000510308 */ /* 0x000e620000001000 */
[----:B------:R-:W-:Y:S01]  /*2940*/  @P0 FADD.FTZ R97, -R162, R83 ;  /* 0x00000053a2610221 */ /* 0x000fe20000010100 */
[C---:B------:R-:W-:Y:S01]  /*2950*/  @!P0 FMUL.FTZ R101, R181.reuse, R82 ;  /* 0x00000052b5658220 */ /* 0x040fe20000410000 */
[----:B------:R-:W-:Y:S01]  /*2960*/  @!P0 FMUL.FTZ R99, R181, R84 ;  /* 0x00000054b5638220 */ /* 0x000fe20000410000 */
[----:B------:R-:W-:Y:S01]  /*2970*/  SHF.L.U32 R84, R75, 0x10, RZ ;  /* 0x000000104b547819 */ /* 0x000fe200000006ff */
[----:B------:R-:W-:Y:S01]  /*2980*/  @!P0 FADD.FTZ R82, R83, -R225 ;  /* 0x800000e153528221 */ /* 0x000fe20000010000 */
[----:B------:R-:W-:Y:S01]  /*2990*/  PRMT R72, R72, 0x7632, R72 ;  /* 0x0000763248487816 */ /* 0x000fe20000000048 */
[----:B--2---:R-:W-:-:S02]  /*29a0*/  @P0 FMUL.FTZ R97, R97, R92 ;  /* 0x0000005c61610220 */ /* 0x004fc40000410000 */
[----:B------:R-:W-:Y:S01]  /*29b0*/  @!P0 FMUL.FTZ R97, R181, R82 ;  /* 0x00000052b5618220 */ /* 0x000fe20000410000 */
[----:B------:R-:W-:Y:S01]  /*29c0*/  @P0 FADD.FTZ R239, -R161, R84 ;  /* 0x00000054a1ef0221 */ /* 0x000fe20000010100 */
[----:B------:R-:W-:Y:S01]  /*29d0*/  SHF.L.U32 R82, R72, 0x10, RZ ;  /* 0x0000001048527819 */ /* 0x000fe200000006ff */
[----:B------:R-:W-:Y:S01]  /*29e0*/  @!P0 FADD.FTZ R72, R84, -R225 ;  /* 0x800000e154488221 */ /* 0x000fe20000010000 */
[----:B------:R-:W-:Y:S01]  /*29f0*/  PRMT R247, R69, 0x7632, R247 ;  /* 0x0000763245f77816 */ /* 0x000fe200000000f7 */
[----:B0-----:R-:W-:Y:S01]  /*2a00*/  @P0 FMUL.FTZ R239, R239, R86 ;  /* 0x00000056efef0220 */ /* 0x001fe20000410000 */
[----:B------:R-:W-:Y:S01]  /*2a10*/  PRMT R245, R70, 0x7632, R245 ;  /* 0x0000763246f57816 */ /* 0x000fe200000000f5 */
[----:B------:R-:W-:Y:S01]  /*2a20*/  @P0 FADD.FTZ R100, -R144, R82 ;  /* 0x0000005290640221 */ /* 0x000fe20000010100 */
[----:B------:R-:W-:Y:S01]  /*2a30*/  @!P0 FMUL.FTZ R239, R181, R72 ;  /* 0x00000048b5ef8220 */ /* 0x000fe20000410000 */
[----:B------:R-:W-:Y:S01]  /*2a40*/  @!P0 FADD.FTZ R72, R82, -R225 ;  /* 0x800000e152488221 */ /* 0x000fe20000010000 */
[----:B------:R-:W-:Y:S01]  /*2a50*/  PRMT R73, R73, 0x7632, R73 ;  /* 0x0000763249497816 */ /* 0x000fe20000000049 */
[----:B-1----:R-:W-:Y:S01]  /*2a60*/  @P0 FMUL.FTZ R100, R100, R81 ;  /* 0x0000005164640220 */ /* 0x002fe20000410000 */
[----:B------:R-:W-:-:S02]  /*2a70*/  SHF.L.U32 R247, R247, 0x10, RZ ;  /* 0x00000010f7f77819 */ /* 0x000fc400000006ff */
[----:B------:R-:W-:Y:S01]  /*2a80*/  SHF.L.U32 R245, R245, 0x10, RZ ;  /* 0x00000010f5f57819 */ /* 0x000fe200000006ff */
[----:B------:R-:W-:Y:S01]  /*2a90*/  @!P0 FMUL.FTZ R100, R181, R72 ;  /* 0x00000048b5648220 */ /* 0x000fe20000410000 */
[----:B------:R-:W-:Y:S01]  /*2aa0*/  SHF.L.U32 R72, R73, 0x10, RZ ;  /* 0x0000001049487819 */ /* 0x000fe200000006ff */
[----:B------:R-:W0:Y:S01]  /*2ab0*/  @P0 MUFU.RCP R83, R247 ;  /* 0x000000f700530308 */ /* 0x000e220000001000 */
[----:B------:R-:W-:Y:S02]  /*2ac0*/  PRMT R102, R102, 0x7632, R102 ;  /* 0x0000763266667816 */ /* 0x000fe40000000066 */
[----:B------:R-:W-:-:S05]  /*2ad0*/  PRMT R74, R74, 0x7632, R74 ;  /* 0x000076324a4a7816 */ /* 0x000fca000000004a */
[----:B------:R-:W1:Y:S01]  /*2ae0*/  @P0 MUFU.RCP R73, R245 ;  /* 0x000000f500490308 */ /* 0x000e620000001000 */
[----:B------:R-:W-:Y:S02]  /*2af0*/  SHF.L.U32 R102, R102, 0x10, RZ ;  /* 0x0000001066667819 */ /* 0x000fe400000006ff */
[----:B------:R-:W-:-:S03]  /*2b00*/  SHF.L.U32 R74, R74, 0x10, RZ ;  /* 0x000000104a4a7819 */ /* 0x000fc600000006ff */
[----:B------:R-:W-:Y:S01]  /*2b10*/  FMUL.FTZ R227, R227, R102 ;  /* 0x00000066e3e37220 */ /* 0x000fe20000410000 */
[C---:B------:R-:W-:Y:S01]  /*2b20*/  FADD.FTZ R128, R102.reuse, R128 ;  /* 0x0000008066807221 */ /* 0x040fe20000010000 */
[----:B------:R-:W-:Y:S01]  /*2b30*/  FFMA.FTZ R129, R102, R228, R129 ;  /* 0x000000e466817223 */ /* 0x000fe20000010081 */
[----:B------:R-:W-:Y:S01]  /*2b40*/  @P0 FADD.FTZ R102, -R143, R72 ;  /* 0x000000488f660221 */ /* 0x000fe20000010100 */
[----:B------:R-:W-:Y:S01]  /*2b50*/  @P0 FADD.FTZ R234, -R142, R74 ;  /* 0x0000004a8eea0221 */ /* 0x000fe20000010100 */
[--C-:B------:R-:W-:Y:S01]  /*2b60*/  @!P0 FADD.FTZ R72, R72, -R225.reuse ;  /* 0x800000e148488221 */ /* 0x100fe20000010000 */
[----:B------:R-:W-:Y:S01]  /*2b70*/  @!P0 FADD.FTZ R74, R74, -R225 ;  /* 0x800000e14a4a8221 */ /* 0x000fe20000010000 */
[----:B0-----:R-:W-:Y:S02]  /*2b80*/  @P0 FMUL.FTZ R102, R102, R83 ;  /* 0x0000005366660220 */ /* 0x001fe40000410000 */
[C---:B------:R-:W-:Y:S01]  /*2b90*/  @!P0 FMUL.FTZ R102, R181.reuse, R72 ;  /* 0x00000048b5668220 */ /* 0x040fe20000410000 */
[----:B-1----:R-:W-:Y:S01]  /*2ba0*/  @P0 FMUL.FTZ R234, R234, R73 ;  /* 0x00000049eaea0220 */ /* 0x002fe20000410000 */
[----:B------:R-:W-:Y:S01]  /*2bb0*/  @!P0 FMUL.FTZ R234, R181, R74 ;  /* 0x0000004ab5ea8220 */ /* 0x000fe20000410000 */
[----:B------:R-:W-:Y:S01]  /*2bc0*/  FADD.FTZ R72, RZ, R0 ;  /* 0x00000000ff487221 */ /* 0x000fe20000010000 */
[----:B------:R-:W-:-:S03]  /*2bd0*/  FFMA.FTZ R74, R0, R93, RZ ;  /* 0x0000005d004a7223 */ /* 0x000fc600000100ff */
[----:B------:R-:W-:Y:S01]  /*2be0*/  FADD.FTZ R72, R72, R231 ;  /* 0x000000e748487221 */ /* 0x000fe20000010000 */
[----:B------:R-:W-:-:S03]  /*2bf0*/  FFMA.FTZ R74, R231, R232, R74 ;  /* 0x000000e8e74a7223 */ /* 0x000fc6000001004a */
        /* <DEDUP_REMOVED lines=17> */
[----:B------:R-:W-:Y:S01]  /*2d10*/  FFMA.FTZ R74, R195, R194, R74 ;  /* 0x000000c2c34a7223 */ /* 0x000fe2000001004a */
[----:B------:R-:W-:Y:S02]  /*2d20*/  PRMT R75, R75, 0x7632, R75 ;  /* 0x000076324b4b7816 */ /* 0x000fe4000000004b */
[----:B------:R-:W-:Y:S01]  /*2d30*/  FADD.FTZ R72, R72, R187 ;  /* 0x000000bb48487221 */ /* 0x000fe20000010000 */
[----:B------:R-:W-:Y:S01]  /*2d40*/  FFMA.FTZ R74, R187, R186, R74 ;  /* 0x000000babb4a7223 */ /* 0x000fe2000001004a */
[----:B------:R-:W-:Y:S02]  /*2d50*/  SHF.L.U32 R244, R75, 0x10, RZ ;  /* 0x000000104bf47819 */ /* 0x000fe400000006ff */
[----:B----4-:R-:W-:Y:S01]  /*2d60*/  SHF.L.U32 R73, R76, 0x10, RZ ;  /* 0x000000104c497819 */ /* 0x010fe200000006ff */
[----:B------:R-:W-:Y:S01]  /*2d70*/  FADD.FTZ R72, R72, R193 ;  /* 0x000000c148487221 */ /* 0x000fe20000010000 */
[----:B------:R-:W-:Y:S01]  /*2d80*/  SHF.L.U32 R75, R77, 0x10, RZ ;  /* 0x000000104d4b7819 */ /* 0x000fe200000006ff */
[----:B------:R-:W-:-:S02]  /*2d90*/  FFMA.FTZ R74, R193, R192, R74 ;  /* 0x000000c0c14a7223 */ /* 0x000fc4000001004a */
[----:B------:R-:W-:Y:S01]  /*2da0*/  FADD.FTZ R72, R72, R185 ;  /* 0x000000b948487221 */ /* 0x000fe20000010000 */
[----:B------:R-:W-:Y:S01]  /*2db0*/  FMUL.FTZ R242, R242, R73 ;  /* 0x00000049f2f27220 */ /* 0x000fe20000410000 */
[----:B------:R-:W-:Y:S01]  /*2dc0*/  FFMA.FTZ R74, R185, R184, R74 ;  /* 0x000000b8b94a7223 */ /* 0x000fe2000001004a */
[C---:B------:R-:W-:Y:S01]  /*2dd0*/  FADD.FTZ R14, R73.reuse, R14 ;  /* 0x0000000e490e7221 */ /* 0x040fe20000010000 */
[----:B------:R-:W-:Y:S01]  /*2de0*/  FFMA.FTZ R38, R73, R101, R38 ;  /* 0x0000006549267223 */ /* 0x000fe20000010026 */
[----:B------:R-:W-:Y:S01]  /*2df0*/  FMUL.FTZ R240, R240, R75 ;  /* 0x0000004bf0f07220 */ /* 0x000fe20000410000 */
[C---:B------:R-:W-:Y:S01]  /*2e00*/  FADD.FTZ R12, R75.reuse, R12 ;  /* 0x0000000c4b0c7221 */ /* 0x040fe20000010000 */
[----:B------:R-:W-:Y:S01]  /*2e10*/  FFMA.FTZ R36, R75, R99, R36 ;  /* 0x000000634b247223 */ /* 0x000fe20000010024 */
[----:B------:R-:W-:Y:S02]  /*2e20*/  SHF.L.U32 R73, R78, 0x10, RZ ;  /* 0x000000104e497819 */ /* 0x000fe400000006ff */
[----:B------:R-:W-:Y:S01]  /*2e30*/  SHF.L.U32 R75, R79, 0x10, RZ ;  /* 0x000000104f4b7819 */ /* 0x000fe200000006ff */
[----:B------:R-:W-:Y:S01]  /*2e40*/  FADD.FTZ R72, R72, R191 ;  /* 0x000000bf48487221 */ /* 0x000fe20000010000 */
[----:B------:R-:W-:Y:S01]  /*2e50*/  FFMA.FTZ R74, R191, R190, R74 ;  /* 0x000000bebf4a7223 */ /* 0x000fe2000001004a */
[----:B------:R-:W-:Y:S01]  /*2e60*/  FMUL.FTZ R236, R236, R73 ;  /* 0x00000049ecec7220 */ /* 0x000fe20000410000 */
[C---:B------:R-:W-:Y:S01]  /*2e70*/  FADD.FTZ R10, R73.reuse, R10 ;  /* 0x0000000a490a7221 */ /* 0x040fe20000010000 */
[----:B------:R-:W-:Y:S01]  /*2e80*/  FFMA.FTZ R34, R73, R97, R34 ;  /* 0x0000006149227223 */ /* 0x000fe20000010022 */
[----:B------:R-:W-:Y:S01]  /*2e90*/  FMUL.FTZ R238, R238, R75 ;  /* 0x0000004beeee7220 */ /* 0x000fe20000410000 */
[C---:B------:R-:W-:Y:S01]  /*2ea0*/  FADD.FTZ R7, R75.reuse, R7 ;  /* 0x000000074b077221 */ /* 0x040fe20000010000 */
[----:B------:R-:W-:Y:S01]  /*2eb0*/  FFMA.FTZ R32, R75, R239, R32 ;  /* 0x000000ef4b207223 */ /* 0x000fe20000010020 */
        /* <DEDUP_REMOVED lines=28> */
[----:B------:R-:W-:Y:S01]  /*3080*/  FADD.FTZ R72, R73, R222 ;  /* 0x000000de49487221 */ /* 0x000fe20000010000 */
[----:B------:R-:W-:Y:S01]  /*3090*/  FFMA.FTZ R74, R222, R91, R75 ;  /* 0x0000005bde4a7223 */ /* 0x000fe2000001004b */
[----:B------:R-:W-:-:S02]  /*30a0*/  @!P0 FADD.FTZ R82, R244, -R225 ;  /* 0x800000e1f4528221 */ /* 0x000fc40000010000 */
        /* <DEDUP_REMOVED lines=11> */
[----:B------:R-:W-:Y:S01]  /*3160*/  FADD.FTZ R74, R73, R242 ;  /* 0x000000f2494a7221 */ /* 0x000fe20000010000 */
[----:B------:R-:W-:Y:S01]  /*3170*/  FFMA.FTZ R76, R242, R101, R75 ;  /* 0x00000065f24c7223 */ /* 0x000fe2000001004b */
[----:B------:R-:W-:Y:S02]  /*3180*/  SHF.L.U32 R243, R243, 0x10, RZ ;  /* 0x00000010f3f37819 */ /* 0x000fe400000006ff */
[----:B------:R-:W-:Y:S01]  /*3190*/  SHF.L.U32 R72, R77, 0x10, RZ ;  /* 0x000000104d487819 */ /* 0x000fe200000006ff */
[----:B------:R-:W-:Y:S01]  /*31a0*/  FADD.FTZ R73, R74, R225 ;  /* 0x000000e14a497221 */ /* 0x000fe20000010000 */
[----:B------:R-:W-:Y:S01]  /*31b0*/  FFMA.FTZ R75, R225, R100, R76 ;  /* 0x00000064e14b7223 */ /* 0x000fe2000001004c */
[----:B------:R-:W0:Y:S01]  /*31c0*/  @P0 MUFU.RCP R81, R243 ;  /* 0x000000f300510308 */ /* 0x000e220000001000 */
[----:B------:R-:W-:Y:S01]  /*31d0*/  PRMT R78, R78, 0x7632, R78 ;  /* 0x000076324e4e7816 */ /* 0x000fe2000000004e */
[----:B------:R-:W-:Y:S01]  /*31e0*/  FMUL.FTZ R247, R247, R72 ;  /* 0x00000048f7f77220 */ /* 0x000fe20000410000 */
[C---:B------:R-:W-:Y:S01]  /*31f0*/  FADD.FTZ R13, R72.reuse, R13 ;  /* 0x0000000d480d7221 */ /* 0x040fe20000010000 */
[----:B------:R-:W-:Y:S01]  /*3200*/  FFMA.FTZ R37, R72, R102, R37 ;  /* 0x0000006648257223 */ /* 0x000fe20000010025 */
[----:B------:R-:W-:Y:S01]  /*3210*/  FADD.FTZ R72, R73, R240 ;  /* 0x000000f049487221 */ /* 0x000fe20000010000 */
[----:B------:R-:W-:Y:S01]  /*3220*/  FFMA.FTZ R74, R240, R99, R75 ;  /* 0x00000063f04a7223 */ /* 0x000fe2000001004b */
[----:B------:R-:W-:-:S02]  /*3230*/  SHF.L.U32 R78, R78, 0x10, RZ ;  /* 0x000000104e4e7819 */ /* 0x000fc400000006ff */
[----:B------:R-:W-:Y:S01]  /*3240*/  FADD.FTZ R73, R72, R247 ;  /* 0x000000f748497221 */ /* 0x000fe20000010000 */
[----:B------:R-:W-:Y:S01]  /*3250*/  FFMA.FTZ R75, R247, R102, R74 ;  /* 0x00000066f74b7223 */ /* 0x000fe2000001004a */
[----:B------:R-:W-:Y:S01]  /*3260*/  PRMT R79, R79, 0x7632, R79 ;  /* 0x000076324f4f7816 */ /* 0x000fe2000000004f */
[----:B------:R-:W-:Y:S01]  /*3270*/  FMUL.FTZ R245, R245, R78 ;  /* 0x0000004ef5f57220 */ /* 0x000fe20000410000 */
[C---:B------:R-:W-:Y:S01]  /*3280*/  FADD.FTZ R11, R78.reuse, R11 ;  /* 0x0000000b4e0b7221 */ /* 0x040fe20000010000 */
[-C--:B------:R-:W-:Y:S01]  /*3290*/  FFMA.FTZ R35, R78, R234.reuse, R35 ;  /* 0x000000ea4e237223 */ /* 0x080fe20000010023 */
[----:B------:R-:W-:Y:S01]  /*32a0*/  FADD.FTZ R78, R73, R236 ;  /* 0x000000ec494e7221 */ /* 0x000fe20000010000 */
[----:B------:R-:W-:Y:S01]  /*32b0*/  FFMA.FTZ R80, R236, R97, R75 ;  /* 0x00000061ec507223 */ /* 0x000fe2000001004b */
[----:B------:R-:W-:Y:S01]  /*32c0*/  @P0 FADD.FTZ R244, -R141, R244 ;  /* 0x000000f48df40221 */ /* 0x000fe20000010100 */
[----:B------:R-:W-:Y:S01]  /*32d0*/  SHF.L.U32 R76, R79, 0x10, RZ ;  /* 0x000000104f4c7819 */ /* 0x000fe200000006ff */
[----:B------:R-:W-:Y:S01]  /*32e0*/  FADD.FTZ R73, R78, R245 ;  /* 0x000000f54e497221 */ /* 0x000fe20000010000 */
[----:B------:R-:W-:Y:S01]  /*32f0*/  SHF.R.U32.HI R72, RZ, 0x5, R8 ;  /* 0x00000005ff487819 */ /* 0x000fe20000011608 */
[----:B------:R-:W-:Y:S01]  /*3300*/  FFMA.FTZ R75, R245, R234, R80 ;  /* 0x000000eaf54b7223 */ /* 0x000fe20000010050 */
[----:B0-----:R-:W-:Y:S01]  /*3310*/  @P0 FMUL.FTZ R244, R244, R81 ;  /* 0x00000051f4f40220 */ /* 0x001fe20000410000 */
[----:B------:R-:W-:Y:S01]  /*3320*/  UMOV UR4, 0xffffffff ;  /* 0xffffffff00047882 */ /* 0x000fe20000000000 */
[----:B------:R-:W-:Y:S01]  /*3330*/  @!P0 FMUL.FTZ R244, R181, R82 ;  /* 0x00000052b5f48220 */ /* 0x000fe20000410000 */
[----:B------:R-:W-:Y:S01]  /*3340*/  LOP3.LUT R74, R72, 0x7fffff8, RZ, 0xc0, !PT ;  /* 0x07fffff8484a7812 */ /* 0x000fe200078ec0ff */
[----:B------:R-:W-:Y:S01]  /*3350*/  FMUL.FTZ R243, R243, R76 ;  /* 0x0000004cf3f37220 */ /* 0x000fe20000410000 */
[----:B------:R-:W-:Y:S01]  /*3360*/  FADD.FTZ R78, R73, R238 ;  /* 0x000000ee494e7221 */ /* 0x000fe20000010000 */
        /* <DEDUP_REMOVED lines=26> */
.L_x_510:
[----:B------:R-:W3:Y:S01]  /*3510*/  @!P2 S2R R79, SR_CgaCtaId ;  /* 0x00000000004fa919 */ /* 0x000ee20000008800 */
[----:B------:R-:W-:Y:S01]  /*3520*/  LOP3.LUT R77, R72, 0x7, RZ, 0xc0, !PT ;  /* 0x00000007484d7812 */ /* 0x000fe200078ec0ff */
[----:B------:R-:W-:Y:S05]  /*3530*/  WARPSYNC.ALL ;  /* 0x0000000000007948 */ /* 0x000fea0003800000 */
[----:B------:R-:W-:Y:S01]  /*3540*/  @!P2 MOV R72, 0x400 ;  /* 0x000004000048a802 */ /* 0x000fe20000000f00 */
[----:B------:R-:W-:Y:S01]  /*3550*/  BSSY B0, `(.L_x_495) ;  /* 0x0000023000007945 */ /* 0x000fe20003800000 */
[----:B------:R-:W-:Y:S02]  /*3560*/  LOP3.LUT P0, RZ, R77, 0x1f, R8, 0xf8, !PT ;  /* 0x0000001f4dff7812 */ /* 0x000fe4000780f808 */
[----:B------:R-:W-:-:S02]  /*3570*/  CS2R R86, SRZ ;  /* 0x0000000000567805 */ /* 0x000fc4000001ff00 */
[----:B------:R-:W-:Y:S02]  /*3580*/  @!P2 IADD3 R77, R74, R77, RZ ;  /* 0x0000004d4a4da210 */ /* 0x000fe40007ffe0ff */
[----:B---3--:R-:W-:Y:S01]  /*3590*/  @!P2 LEA R80, R79, R72, 0x18 ;  /* 0x000000484f50a211 */ /* 0x008fe200078ec0ff */
[----:B-1----:R-:W-:Y:S01]  /*35a0*/  FADD.FTZ R72, R73, R76 ;  /* 0x0000004c49487221 */ /* 0x002fe20000010000 */
[----:B0-2---:R-:W-:Y:S02]  /*35b0*/  FADD.FTZ R73, R75, R78 ;  /* 0x0000004e4b497221 */ /* 0x005fe40000010000 */
[----:B------:R-:W-:-:S05]  /*35c0*/  @!P2 LEA R77, R77, R80, 0x3 ;  /* 0x000000504d4da211 */ /* 0x000fca00078e18ff */
        /* <DEDUP_REMOVED lines=27> */
.L_x_496:
[----:B------:R-:W-:Y:S05]  /*3780*/  BSYNC B0 ;  /* 0x0000000000007941 */ /* 0x000fea0003800000 */
.L_x_495:
[----:B------:R-:W1:Y:S01]  /*3790*/  LDC R241, c[0x0][0x210] ;  /* 0x00008400fff17b82 */ /* 0x000e620000000800 */
[----:B------:R-:W-:Y:S02]  /*37a0*/  LOP3.LUT R78, R140, 0x1, RZ, 0xc0, !PT ;  /* 0x000000018c4e7812 */ /* 0x000fe400078ec0ff */
[----:B------:R-:W-:Y:S02]  /*37b0*/  LEA.HI R92, R8, R3, RZ, 0x18 ;  /* 0x00000003085c7211 */ /* 0x000fe400078fc0ff */
[----:B------:R-:W-:-:S03]  /*37c0*/  IADD3 R75, -R78, RZ, RZ ;  /* 0x000000ff4e4b7210 */ /* 0x000fc60007ffe1ff */
[----:B0-----:R-:W0:Y:S01]  /*37d0*/  @!P0 LDC.64 R72, c[0x0][0x250] ;  /* 0x00009400ff488b82 */ /* 0x001e220000000a00 */
[----:B-1----:R-:W-:-:S04]  /*37e0*/  SHF.L.U32 R74, R241, 0x2, RZ ;  /* 0x00000002f14a7819 */ /* 0x002fc800000006ff */
[----:B------:R-:W-:Y:S02]  /*37f0*/  LOP3.LUT R74, R75, R74, RZ, 0xc0, !PT ;  /* 0x0000004a4b4a7212 */ /* 0x000fe400078ec0ff */
[----:B------:R-:W-:-:S04]  /*3800*/  SHF.L.U32 R75, R92, 0x2, RZ ;  /* 0x000000025c4b7819 */ /* 0x000fc800000006ff */
[----:B------:R-:W-:-:S04]  /*3810*/  IADD3 R75, P3, R74, R75, RZ ;  /* 0x0000004b4a4b7210 */ /* 0x000fc80007f7e0ff */
[----:B------:R-:W-:Y:S02]  /*3820*/  @!P0 IADD3 R76, P2, R6, R75, RZ ;  /* 0x0000004b064c8210 */ /* 0x000fe40007f5e0ff */
[----:B------:R-:W-:Y:S02]  /*3830*/  IADD3.X R74, RZ, RZ, RZ, P3, !PT ;  /* 0x000000ffff4a7210 */ /* 0x000fe40001ffe4ff */
[----:B0-----:R-:W-:Y:S02]  /*3840*/  @!P0 LEA R72, P3, R76, R72, 0x3 ;  /* 0x000000484c488211 */ /* 0x001fe400078618ff */
[----:B------:R-:W-:Y:S02]  /*3850*/  @!P0 IADD3.X R77, RZ, R74, RZ, P2, !PT ;  /* 0x0000004aff4d8210 */ /* 0x000fe400017fe4ff */
[----:B------:R-:W-:Y:S02]  /*3860*/  ISETP.NE.AND P2, PT, R8, RZ, PT ;  /* 0x000000ff0800720c */ /* 0x000fe40003f45270 */
[----:B------:R-:W-:-:S05]  /*3870*/  @!P0 LEA.HI.X R73, R76, R73, R77, 0x3, P3 ;  /* 0x000000494c498211 */ /* 0x000fca00018f1c4d */
[----:B------:R0:W-:Y:S01]  /*3880*/  @!P0 STG.E.64 desc[UR6][R72.64], R86 ;  /* 0x0000005648008986 */ /* 0x0001e2000c101b06 */
[----:B------:R-:W-:-:S05]  /*3890*/  ISETP.NE.AND P0, PT, R78, RZ, PT ;  /* 0x000000ff4e00720c */ /* 0x000fca0003f05270 */
[----:B------:R-:W-:Y:S08]  /*38a0*/  @P2 BRA `(.L_x_497) ;  /* 0x0000000000502947 */ /* 0x000ff00003800000 */
[----:B0-----:R-:W-:Y:S01]  /*38b0*/  SEL R72, R241, RZ, P0 ;  /* 0x000000fff1487207 */ /* 0x001fe20000000000 */
[----:B------:R-:W-:Y:S01]  /*38c0*/  ULDC.64 UR4, c[0x0][0x258] ;  /* 0x0000960000047ab9 */ /* 0x000fe20000000a00 */
[----:B------:R-:W-:Y:S02]  /*38d0*/  HFMA2.MMA R77, -RZ, RZ, 0, 5.9604644775390625e-08 ;  /* 0x00000001ff4d7435 */ /* 0x000fe400000001ff */
[----:B------:R-:W-:-:S04]  /*38e0*/  IADD3 R73, P0, R3, R72, RZ ;  /* 0x0000004803497210 */ /* 0x000fc80007f1e0ff */
[----:B------:R-:W-:Y:S02]  /*38f0*/  LEA.HI.X.SX32 R76, R72, RZ, 0x1, P0 ;  /* 0x000000ff484c7211 */ /* 0x000fe400000f0eff */
[----:B------:R-:W-:-:S04]  /*3900*/  LEA R72, P0, R73, UR4, 0x2 ;  /* 0x0000000449487c11 */ /* 0x000fc8000f8010ff */
[----:B------:R-:W-:Y:S02]  /*3910*/  LEA.HI.X R73, R73, UR5, R76, 0x2, P0 ;  /* 0x0000000549497c11 */ /* 0x000fe400080f144c */
[----:B------:R-:W-:-:S04]  /*3920*/  LOP3.LUT P0, RZ, R140, 0x2, RZ, 0xc0, !PT ;  /* 0x000000028cff7812 */ /* 0x000fc8000780c0ff */
[----:B------:R-:W-:Y:S01]  /*3930*/  SEL R77, R77, 0xffffffff, !P0 ;  /* 0xffffffff4d4d7807 */ /* 0x000fe20004000000 */
[----:B------:R-:W-:Y:S06]  /*3940*/  MEMBAR.ALL.GPU ;  /* 0x0000000000007992 */ /* 0x000fec000000a000 */
[----:B------:R-:W-:-:S00]  /*3950*/  ERRBAR ;  /* 0x00000000000079ab */ /* 0x000fc00000000000 */
[----:B------:R-:W-:Y:S06]  /*3960*/  CGAERRBAR ;  /* 0x00000000000075ab */ /* 0x000fec0000000000 */
[----:B------:R0:W-:Y:S01]  /*3970*/  REDG.E.ADD.S32.STRONG.GPU desc[UR6][R72.64], R77 ;  /* 0x0000004d4800798e */ /* 0x0001e2000c10e386 */
[----:B------:R-:W-:-:S04]  /*3980*/  SHF.L.U32 R76, R140, 0x1, RZ ;  /* 0x000000018c4c7819 */ /* 0x000fc800000006ff */
[----:B------:R-:W-:-:S07]  /*3990*/  LOP3.LUT R79, R76, 0x4, RZ, 0xc, !PT ;  /* 0x000000044c4f7812 */ /* 0x000fce00078e0cff */
.L_x_498:
[----:B------:R-:W2:Y:S04]  /*39a0*/  LDG.E.STRONG.GPU R76, desc[UR6][R72.64] ;  /* 0x00000006484c7981 */ /* 0x000ea8000c1ef900 */
[----:B--2---:R-:W-:Y:S01]  /*39b0*/  CCTL.IVALL ;  /* 0x00000000ff00798f */ /* 0x004fe20002000000 */
[----:B------:R-:W-:Y:S05]  /*39c0*/  YIELD ;  /* 0x0000000000007946 */ /* 0x000fea0003800000 */
[----:B------:R-:W-:-:S13]  /*39d0*/  ISETP.NE.AND P0, PT, R76, R79, PT ;  /* 0x0000004f4c00720c */ /* 0x000fda0003f05270 */
[----:B------:R-:W-:Y:S05]  /*39e0*/  @P0 BRA `(.L_x_498) ;  /* 0xfffffffc00ec0947 */ /* 0x000fea000383ffff */
.L_x_497:
[----:B------:R-:W-:Y:S01]  /*39f0*/  ISETP.GT.U32.AND P0, PT, R4, 0x3, PT ;  /* 0x000000030400780c */ /* 0x000fe20003f04070 */
[----:B------:R-:W-:Y:S05]  /*3a00*/  WARPSYNC.ALL ;  /* 0x0000000000007948 */ /* 0x000fea0003800000 */
[----:B------:R-:W-:Y:S06]  /*3a10*/  BAR.SYNC.DEFER_BLOCKING 0x0 ;  /* 0x0000000000007b1d */ /* 0x000fec0000010000 */
[----:B------:R-:W-:-:S02]  /*3a20*/  ULDC UR4, c[0x0][0x214] ;  /* 0x0000850000047ab9 */ /* 0x000fc40000000800 */
[----:B0-----:R-:W0:Y:S01]  /*3a30*/  @!P0 LDC.64 R72, c[0x0][0x250] ;  /* 0x00009400ff488b82 */ /* 0x001e220000000a00 */
[----:B------:R-:W-:-:S04]  /*3a40*/  @!P0 IADD3 R75, P2, R4, R75, RZ ;  /* 0x0000004b044b8210 */ /* 0x000fc80007f5e0ff */
[----:B------:R-:W-:Y:S02]  /*3a50*/  @!P0 IADD3.X R76, RZ, R74, RZ, P2, !PT ;  /* 0x0000004aff4c8210 */ /* 0x000fe400017fe4ff */
[----:B0-----:R-:W-:-:S04]  /*3a60*/  @!P0 LEA R74, P2, R75, R72, 0x3 ;  /* 0x000000484b4a8211 */ /* 0x001fc800078418ff */
[----:B------:R-:W-:Y:S02]  /*3a70*/  @!P0 LEA.HI.X R75, R75, R73, R76, 0x3, P2 ;  /* 0x000000494b4b8211 */ /* 0x000fe400010f1c4c */
[----:B------:R-:W-:-:S06]  /*3a80*/  CS2R R72, SRZ ;  /* 0x0000000000487805 */ /* 0x000fcc000001ff00 */
        /* <DEDUP_REMOVED lines=21> */
[----:B0-----:R-:W-:-:S04]  /*3be0*/  FADD.FTZ R72, R75, R72 ;  /* 0x000000484b487221 */ /* 0x001fc80000010000 */
[----:B------:R-:W-:Y:S01]  /*3bf0*/  FMUL.FTZ R73, R72, 2.4414062863797880709e-05 ;  /* 0x37cccccd48497820 */ /* 0x000fe20000410000 */
[----:B-1----:R-:W-:Y:S01]  /*3c00*/  FADD.FTZ R74, R77, R74 ;  /* 0x0000004a4d4a7221 */ /* 0x002fe20000010000 */
[----:B------:R-:W0:Y:S03]  /*3c10*/  S2R R72, SR_CTAID.X ;  /* 0x0000000000487919 */ /* 0x000e260000002500 */
[----:B------:R-:W-:-:S04]  /*3c20*/  FMUL.FTZ R74, R74, 2.4414062863797880709e-05 ;  /* 0x37cccccd4a4a7820 */ /* 0x000fc80000410000 */
[C-C-:B------:R-:W-:Y:S01]  /*3c30*/  FFMA.FTZ R94, R74.reuse, R94, R73.reuse ;  /* 0x0000005e4a5e7223 */ /* 0x140fe20000010049 */
[C-C-:B------:R-:W-:Y:S01]  /*3c40*/  FFMA.FTZ R88, R74.reuse, R88, R73.reuse ;  /* 0x000000584a587223 */ /* 0x140fe20000010049 */
[C-C-:B------:R-:W-:Y:S01]  /*3c50*/  FFMA.FTZ R93, R74.reuse, R93, R73.reuse ;  /* 0x0000005d4a5d7223 */ /* 0x140fe20000010049 */
[C-C-:B------:R-:W-:Y:S01]  /*3c60*/  FFMA.FTZ R232, R74.reuse, R232, R73.reuse ;  /* 0x000000e84ae87223 */ /* 0x140fe20000010049 */
[----:B------:R-:W-:Y:S01]  /*3c70*/  FADD.FTZ R76, R235, -R94 ;  /* 0x8000005eeb4c7221 */ /* 0x000fe20000010000 */
[----:B------:R-:W-:Y:S01]  /*3c80*/  FADD.FTZ R88, R95, -R88 ;  /* 0x800000585f587221 */ /* 0x000fe20000010000 */
        /* <DEDUP_REMOVED lines=18> */
[--C-:B------:R-:W-:Y:S01]  /*3db0*/  FFMA.FTZ R200, R74, R200, R73.reuse ;  /* 0x000000c84ac87223 */ /* 0x100fe20000010049 */
[----:B0-----:R-:W-:Y:S01]  /*3dc0*/  SHF.L.U32 R72, R72, 0x8, RZ ;  /* 0x0000000848487819 */ /* 0x001fe200000006ff */
        /* <DEDUP_REMOVED lines=16> */
[----:B------:R-:W0:Y:S01]  /*3ed0*/  LDC.64 R94, c[0x0][0x280] ;  /* 0x0000a000ff5e7b82 */ /* 0x000e220000000a00 */
[----:B------:R-:W-:Y:S01]  /*3ee0*/  FFMA.FTZ R74, R74, R244, R73 ;  /* 0x000000f44a4a7223 */ /* 0x000fe20000010049 */
[----:B------:R-:W-:Y:S01]  /*3ef0*/  LOP3.LUT R73, R72, 0x300, RZ, 0xc0, !PT ;  /* 0x0000030048497812 */ /* 0x000fe200078ec0ff */
[----:B------:R-:W-:Y:S01]  /*3f00*/  FADD.FTZ R96, R233, -R96 ;  /* 0x80000060e9607221 */ /* 0x000fe20000010000 */
[----:B------:R-:W-:Y:S01]  /*3f10*/  FADD.FTZ R98, R103, -R98 ;  /* 0x8000006267627221 */ /* 0x000fe20000010000 */
[----:B------:R-:W-:Y:S01]  /*3f20*/  FADD.FTZ R0, R0, -R93 ;  /* 0x8000005d00007221 */ /* 0x000fe20000010000 */
[----:B------:R-:W-:Y:S01]  /*3f30*/  LOP3.LUT R73, R73, 0x1f, R8, 0xf8, !PT ;  /* 0x0000001f49497812 */ /* 0x000fe200078ef808 */
[----:B------:R-:W-:Y:S01]  /*3f40*/  FADD.FTZ R232, R231, -R232 ;  /* 0x800000e8e7e87221 */ /* 0x000fe20000010000 */
[----:B------:R-:W-:Y:S01]  /*3f50*/  FADD.FTZ R218, R237, -R218 ;  /* 0x800000daedda7221 */ /* 0x000fe20000010000 */
[----:B------:R-:W-:Y:S01]  /*3f60*/  FADD.FTZ R230, R229, -R230 ;  /* 0x800000e6e5e67221 */ /* 0x000fe20000010000 */
[----:B------:R-:W-:Y:S01]  /*3f70*/  LOP3.LUT R73, R73, 0xe0, R8, 0xf8, !PT ;  /* 0x000000e049497812 */ /* 0x000fe200078ef808 */
[----:B------:R-:W-:Y:S01]  /*3f80*/  FADD.FTZ R228, R227, -R228 ;  /* 0x800000e4e3e47221 */ /* 0x000fe20000010000 */
[----:B------:R-:W-:Y:S01]  /*3f90*/  FADD.FTZ R196, R197, -R196 ;  /* 0x800000c4c5c47221 */ /* 0x000fe20000010000 */
[----:B------:R-:W-:Y:S01]  /*3fa0*/  FADD.FTZ R188, R189, -R188 ;  /* 0x800000bcbdbc7221 */ /* 0x000fe20000010000 */
[----:B------:R-:W-:Y:S01]  /*3fb0*/  FADD.FTZ R194, R195, -R194 ;  /* 0x800000c2c3c27221 */ /* 0x000fe20000010000 */
[----:B------:R-:W-:-:S02]  /*3fc0*/  IMAD R103, R2, 0x1400, R73 ;  /* 0x0000140002677824 */ /* 0x000fc400078e0249 */
        /* <DEDUP_REMOVED lines=71> */
[C---:B------:R-:W-:Y:S01]  /*4440*/  IADD3 R199, R103.reuse, 0x1000, RZ ;  /* 0x0000100067c77810 */ /* 0x040fe20007ffe0ff */
        /* <DEDUP_REMOVED lines=9> */
[--C-:B------:R-:W-:Y:S01]  /*44e0*/  IMAD.WIDE.U32 R96, R97, 0x10, R94.reuse ;  /* 0x0000001061607825 */ /* 0x100fe200078e005e */
[----:B------:R-:W-:Y:S01]  /*44f0*/  F2FP.BF16.F32.PACK_AB R77, R83, R194 ;  /* 0x000000c2534d723e */ /* 0x000fe200000010ff */
[----:B------:R0:W-:Y:S01]  /*4500*/  STG.E.128 desc[UR6][R102.64], R72 ;  /* 0x0000004866007986 */ /* 0x0001e2000c101d06 */
[----:B------:R-:W-:Y:S01]  /*4510*/  F2FP.BF16.F32.PACK_AB R76, R81, R76 ;  /* 0x0000004c514c723e */ /* 0x000fe200000010ff */
[----:B------:R-:W-:Y:S01]  /*4520*/  IMAD.WIDE.U32 R94, R199, 0x10, R94 ;  /* 0x00000010c75e7825 */ /* 0x000fe200078e005e */
[----:B------:R-:W-:-:S02]  /*4530*/  F2FP.BF16.F32.PACK_AB R83, R183, R206 ;  /* 0x000000ceb753723e */ /* 0x000fc400000010ff */
        /* <DEDUP_REMOVED lines=9> */
[----:B------:R-:W-:Y:S02]  /*45d0*/  F2FP.BF16.F32.PACK_AB R91, R181, R238 ;  /* 0x000000eeb55b723e */ /* 0x000fe400000010ff */
[----:B------:R-:W-:Y:S01]  /*45e0*/  F2FP.BF16.F32.PACK_AB R90, R197, R90 ;  /* 0x0000005ac55a723e */ /* 0x000fe200000010ff */
[----:B------:R0:W-:Y:S01]  /*45f0*/  STG.E.128 desc[UR6][R96.64], R84 ;  /* 0x0000005460007986 */ /* 0x0001e2000c101d06 */
[----:B------:R-:W-:Y:S02]  /*4600*/  F2FP.BF16.F32.PACK_AB R89, R195, R240 ;  /* 0x000000f0c359723e */ /* 0x000fe400000010ff */
[----:B------:R-:W-:Y:S02]  /*4610*/  F2FP.BF16.F32.PACK_AB R88, R193, R88 ;  /* 0x00000058c158723e */ /* 0x000fe400000010ff */
[----:B------:R-:W-:-:S02]  /*4620*/  IADD3 R2, R2, R241, RZ ;  /* 0x000000f102027210 */ /* 0x000fc40007ffe0ff */
        /* <DEDUP_REMOVED lines=84> */
.L_x_493:
[----:B------:R-:W0:Y:S01]  /*4b70*/  LDC.64 R16, c[0x0][0x270] ;  /* 0x00009c00ff107b82 */ /* 0x000e220000000a00 */
[----:B------:R-:W-:-:S05]  /*4b80*/  IMAD R5, R92, 0x1400, R5 ;  /* 0x000014005c057824 */ /* 0x000fca00078e0205 */
[C---:B------:R-:W-:Y:S02]  /*4b90*/  IADD3 R9, R5.reuse, 0x400, RZ ;  /* 0x0000040005097810 */ /* 0x040fe40007ffe0ff */
        /* <DEDUP_REMOVED lines=8> */
[----:B------:R0:W-:Y:S03]  /*4c20*/  STG.E.128 desc[UR6][R2.64+0x10], R72 ;  /* 0x0000104802007986 */ /* 0x0001e6000c101d06 */
[----:B------:R-:W-:Y:S01]  /*4c30*/  IMAD.WIDE.U32 R8, R9, 0x20, R18 ;  /* 0x0000002009087825 */ /* 0x000fe200078e0012 */
[----:B------:R-:W-:Y:S03]  /*4c40*/  STG.E.128 desc[UR6][R4.64], R52 ;  /* 0x0000003404007986 */ /* 0x000fe6000c101d06 */
[--C-:B------:R-:W-:Y:S01]  /*4c50*/  IMAD.WIDE.U32 R10, R15, 0x20, R16.reuse ;  /* 0x000000200f0a7825 */ /* 0x100fe200078e0010 */
[----:B------:R-:W-:Y:S03]  /*4c60*/  STG.E.128 desc[UR6][R4.64+0x10], R56 ;  /* 0x0000103804007986 */ /* 0x000fe6000c101d06 */
[--C-:B------:R-:W-:Y:S01]  /*4c70*/  IMAD.WIDE.U32 R12, R33, 0x20, R16.reuse ;  /* 0x00000020210c7825 */ /* 0x100fe200078e0010 */
[----:B------:R-:W-:Y:S03]  /*4c80*/  STG.E.128 desc[UR6][R6.64], R76 ;  /* 0x0000004c06007986 */ /* 0x000fe6000c101d06 */
[----:B------:R-:W-:Y:S01]  /*4c90*/  IMAD.WIDE.U32 R16, R35, 0x20, R16 ;  /* 0x0000002023107825 */ /* 0x000fe200078e0010 */
[----:B------:R-:W-:Y:S03]  /*4ca0*/  STG.E.128 desc[UR6][R6.64+0x10], R80 ;  /* 0x0000105006007986 */ /* 0x000fe6000c101d06 */
[--C-:B0-----:R-:W-:Y:S01]  /*4cb0*/  IMAD.WIDE.U32 R2, R15, 0x20, R18.reuse ;  /* 0x000000200f027825 */ /* 0x101fe200078e0012 */
[----:B------:R-:W-:Y:S03]  /*4cc0*/  STG.E.128 desc[UR6][R8.64], R60 ;  /* 0x0000003c08007986 */ /* 0x000fe6000c101d06 */
[--C-:B------:R-:W-:Y:S01]  /*4cd0*/  IMAD.WIDE.U32 R14, R33, 0x20, R18.reuse ;  /* 0x00000020210e7825 */ /* 0x100fe200078e0012 */
        /* <DEDUP_REMOVED lines=15> */
.L_x_494:
[----:B------:R-:W-:Y:S01]  /*4dd0*/  HFMA2.MMA R85, -RZ, RZ, 0, 9.5367431640625e-07 ;  /* 0x00000010ff557435 */ /* 0x000fe200000001ff */
[----:B------:R-:W-:Y:S02]  /*4de0*/  MOV R84, R73 ;  /* 0x0000004900547202 */ /* 0x000fe40000000f00 */
[----:B------:R-:W-:Y:S02]  /*4df0*/  MOV R86, 0x1f ;  /* 0x0000001f00567802 */ /* 0x000fe40000000f00 */
[----:B------:R-:W-:-:S07]  /*4e00*/  MOV R81, 0xffffffff ;  /* 0xffffffff00517802 */ /* 0x000fce0000000f00 */
[----:B------:R-:W-:Y:S05]  /*4e10*/  WARPSYNC.COLLECTIVE R81, `(.L_x_500) ;  /* 0x0000000051087348 */ /* 0x000fea0003c00000 */
[----:B------:R0:W1:Y:S02]  /*4e20*/  SHFL.DOWN P0, R83, R84, R85, R86 ;  /* 0x0800005554537389 */ /* 0x0000640000000056 */
[----:B01----:R-:W-:Y:S01]  /*4e30*/  ENDCOLLECTIVE ;  /* 0x000000000000791b */ /* 0x003fe20003800000 */
.L_x_500:
[----:B------:R-:W-:Y:S02]  /*4e40*/  MOV R84, R75 ;  /* 0x0000004b00547202 */ /* 0x000fe40000000f00 */
[----:B------:R-:W-:-:S07]  /*4e50*/  MOV R76, R83 ;  /* 0x00000053004c7202 */ /* 0x000fce0000000f00 */
[----:B------:R-:W-:Y:S05]  /*4e60*/  WARPSYNC.COLLECTIVE R81, `(.L_x_501) ;  /* 0x0000000051087348 */ /* 0x000fea0003c00000 */
[----:B------:R0:W1:Y:S02]  /*4e70*/  SHFL.DOWN P0, R83, R84, R85, R86 ;  /* 0x0800005554537389 */ /* 0x0000640000000056 */
[----:B01----:R-:W-:Y:S01]  /*4e80*/  ENDCOLLECTIVE ;  /* 0x000000000000791b */ /* 0x003fe20003800000 */
.L_x_501:
[----:B------:R-:W-:Y:S01]  /*4e90*/  FADD.FTZ R76, R73, R76 ;  /* 0x0000004c494c7221 */ /* 0x000fe20000010000 */
[----:B------:R-:W-:-:S04]  /*4ea0*/  HFMA2.MMA R85, -RZ, RZ, 0, 4.76837158203125e-07 ;  /* 0x00000008ff557435 */ /* 0x000fc800000001ff */
[----:B------:R-:W-:Y:S02]  /*4eb0*/  MOV R84, R76 ;  /* 0x0000004c00547202 */ /* 0x000fe40000000f00 */
[----:B------:R-:W-:-:S07]  /*4ec0*/  MOV R78, R83 ;  /* 0x00000053004e7202 */ /* 0x000fce0000000f00 */
[----:B------:R-:W-:Y:S05]  /*4ed0*/  WARPSYNC.COLLECTIVE R81, `(.L_x_502) ;  /* 0x0000000051087348 */ /* 0x000fea0003c00000 */
[----:B------:R0:W1:Y:S02]  /*4ee0*/  SHFL.DOWN P0, R83, R84, R85, R86 ;  /* 0x0800005554537389 */ /* 0x0000640000000056 */
[----:B01----:R-:W-:Y:S01]  /*4ef0*/  ENDCOLLECTIVE ;  /* 0x000000000000791b */ /* 0x003fe20003800000 */
.L_x_502:
[----:B------:R-:W-:-:S05]  /*4f00*/  FADD.FTZ R78, R75, R78 ;  /* 0x0000004e4b4e7221 */ /* 0x000fca0000010000 */
[----:B------:R-:W-:Y:S02]  /*4f10*/  MOV R84, R78 ;  /* 0x0000004e00547202 */ /* 0x000fe40000000f00 */
[----:B------:R-:W-:-:S07]  /*4f20*/  MOV R77, R83 ;  /* 0x00000053004d7202 */ /* 0x000fce0000000f00 */
[----:B------:R-:W-:Y:S05]  /*4f30*/  WARPSYNC.COLLECTIVE R81, `(.L_x_503) ;  /* 0x0000000051087348 */ /* 0x000fea0003c00000 */
[----:B------:R0:W1:Y:S02]  /*4f40*/  SHFL.DOWN P0, R83, R84, R85, R86 ;  /* 0x0800005554537389 */ /* 0x0000640000000056 */
[----:B01----:R-:W-:Y:S01]  /*4f50*/  ENDCOLLECTIVE ;  /* 0x000000000000791b */ /* 0x003fe20003800000 */
.L_x_503:
[----:B------:R-:W-:Y:S01]  /*4f60*/  FADD.FTZ R77, R76, R77 ;  /* 0x0000004d4c4d7221 */ /* 0x000fe20000010000 */
[----:B------:R-:W-:-:S04]  /*4f70*/  HFMA2.MMA R85, -RZ, RZ, 0, 2.384185791015625e-07 ;  /* 0x00000004ff557435 */ /* 0x000fc800000001ff */
[----:B------:R-:W-:Y:S02]  /*4f80*/  MOV R84, R77 ;  /* 0x0000004d00547202 */ /* 0x000fe40000000f00 */
[----:B------:R-:W-:-:S07]  /*4f90*/  MOV R79, R83 ;  /* 0x00000053004f7202 */ /* 0x000fce0000000f00 */
[----:B------:R-:W-:Y:S05]  /*4fa0*/  WARPSYNC.COLLECTIVE R81, `(.L_x_504) ;  /* 0x0000000051087348 */ /* 0x000fea0003c00000 */
[----:B------:R0:W1:Y:S02]  /*4fb0*/  SHFL.DOWN P0, R83, R84, R85, R86 ;  /* 0x0800005554537389 */ /* 0x0000640000000056 */
[----:B01----:R-:W-:Y:S01]  /*4fc0*/  ENDCOLLECTIVE ;  /* 0x000000000000791b */ /* 0x003fe20003800000 */
.L_x_504:
[----:B------:R-:W-:-:S05]  /*4fd0*/  FADD.FTZ R79, R78, R79 ;  /* 0x0000004f4e4f7221 */ /* 0x000fca0000010000 */
[----:B------:R-:W-:Y:S02]  /*4fe0*/  MOV R84, R79 ;  /* 0x0000004f00547202 */ /* 0x000fe40000000f00 */
[----:B------:R-:W-:-:S07]  /*4ff0*/  MOV R80, R83 ;  /* 0x0000005300507202 */ /* 0x000fce0000000f00 */
[----:B------:R-:W-:Y:S05]  /*5000*/  WARPSYNC.COLLECTIVE R81, `(.L_x_505) ;  /* 0x0000000051087348 */ /* 0x000fea0003c00000 */
[----:B------:R0:W1:Y:S02]  /*5010*/  SHFL.DOWN P0, R83, R84, R85, R86 ;  /* 0x0800005554537389 */ /* 0x0000640000000056 */
[----:B01----:R-:W-:Y:S01]  /*5020*/  ENDCOLLECTIVE ;  /* 0x000000000000791b */ /* 0x003fe20003800000 */
.L_x_505:
[----:B------:R-:W-:Y:S01]  /*5030*/  FADD.FTZ R80, R77, R80 ;  /* 0x000000504d507221 */ /* 0x000fe20000010000 */
[----:B------:R-:W-:-:S04]  /*5040*/  HFMA2.MMA R85, -RZ, RZ, 0, 1.1920928955078125e-07 ;  /* 0x00000002ff557435 */ /* 0x000fc800000001ff */
[----:B------:R-:W-:Y:S02]  /*5050*/  MOV R84, R80 ;  /* 0x0000005000547202 */ /* 0x000fe40000000f00 */
[----:B------:R-:W-:-:S07]  /*5060*/  MOV R82, R83 ;  /* 0x0000005300527202 */ /* 0x000fce0000000f00 */
[----:B------:R-:W-:Y:S05]  /*5070*/  WARPSYNC.COLLECTIVE R81, `(.L_x_506) ;  /* 0x0000000051087348 */ /* 0x000fea0003c00000 */
[----:B------:R0:W1:Y:S02]  /*5080*/  SHFL.DOWN P0, R83, R84, R85, R86 ;  /* 0x0800005554537389 */ /* 0x0000640000000056 */
[----:B01----:R-:W-:Y:S01]  /*5090*/  ENDCOLLECTIVE ;  /* 0x000000000000791b */ /* 0x003fe20003800000 */
.L_x_506:
[----:B------:R-:W-:-:S05]  /*50a0*/  FADD.FTZ R82, R79, R82 ;  /* 0x000000524f527221 */ /* 0x000fca0000010000 */
[----:B------:R-:W-:Y:S02]  /*50b0*/  MOV R84, R82 ;  /* 0x0000005200547202 */ /* 0x000fe40000000f00 */
[----:B------:R-:W-:-:S07]  /*50c0*/  MOV R73, R83 ;  /* 0x0000005300497202 */ /* 0x000fce0000000f00 */
[----:B------:R-:W-:Y:S05]  /*50d0*/  WARPSYNC.COLLECTIVE R81, `(.L_x_507) ;  /* 0x0000000051087348 */ /* 0x000fea0003c00000 */
[----:B------:R0:W1:Y:S02]  /*50e0*/  SHFL.DOWN P0, R83, R84, R85, R86 ;  /* 0x0800005554537389 */ /* 0x0000640000000056 */
[----:B01----:R-:W-:Y:S01]  /*50f0*/  ENDCOLLECTIVE ;  /* 0x000000000000791b */ /* 0x003fe20003800000 */
.L_x_507:
[----:B------:R-:W-:Y:S01]  /*5100*/  FADD.FTZ R73, R80, R73 ;  /* 0x0000004950497221 */ /* 0x000fe20000010000 */
[----:B------:R-:W-:-:S04]  /*5110*/  HFMA2.MMA R85, -RZ, RZ, 0, 5.9604644775390625e-08 ;  /* 0x00000001ff557435 */ /* 0x000fc800000001ff */
[----:B------:R-:W-:Y:S02]  /*5120*/  MOV R84, R73 ;  /* 0x0000004900547202 */ /* 0x000fe40000000f00 */
[----:B------:R-:W-:-:S07]  /*5130*/  MOV R75, R83 ;  /* 0x00000053004b7202 */ /* 0x000fce0000000f00 */
[----:B------:R-:W-:Y:S05]  /*5140*/  WARPSYNC.COLLECTIVE R81, `(.L_x_508) ;  /* 0x0000000051087348 */ /* 0x000fea0003c00000 */
[----:B------:R0:W1:Y:S02]  /*5150*/  SHFL.DOWN P0, R83, R84, R85, R86 ;  /* 0x0800005554537389 */ /* 0x0000640000000056 */
[----:B01----:R-:W-:Y:S01]  /*5160*/  ENDCOLLECTIVE ;  /* 0x000000000000791b */ /* 0x003fe20003800000 */
.L_x_508:
[----:B------:R-:W-:-:S05]  /*5170*/  FADD.FTZ R75, R82, R75 ;  /* 0x0000004b524b7221 */ /* 0x000fca0000010000 */
[----:B------:R-:W-:Y:S02]  /*5180*/  MOV R84, R75 ;  /* 0x0000004b00547202 */ /* 0x000fe40000000f00 */
[----:B------:R-:W-:-:S07]  /*5190*/  MOV R76, R83 ;  /* 0x00000053004c7202 */ /* 0x000fce0000000f00 */
[----:B------:R-:W-:Y:S05]  /*51a0*/  WARPSYNC.COLLECTIVE R81, `(.L_x_509) ;  /* 0x0000000051087348 */ /* 0x000fea0003c00000 */
[----:B------:R0:W1:Y:S02]  /*51b0*/  SHFL.DOWN P0, R83, R84, R85, R86 ;  /* 0x0800005554537389 */ /* 0x0000640000000056 */
[----:B01----:R-:W-:Y:S01]  /*51c0*/  ENDCOLLECTIVE ;  /* 0x000000000000791b */ /* 0x003fe20003800000 */
.L_x_509:
[----:B------:R-:W-:Y:S01]  /*51d0*/  MOV R78, R83 ;  /* 0x00000053004e7202 */ /* 0x000fe20000000f00 */
[----:B------:R-:W-:Y:S06]  /*51e0*/  BRA `(.L_x_510) ;  /* 0xffffffe000c87947 */ /* 0x000fec000383ffff */
.L_x_511:
        /* <DEDUP_REMOVED lines=9> */
.L_x_5397:


//--------------------- .text._ZN10layer_norm22ln_bwd_finalize_kernelINS_22Kernel_traits_finalizeILj40960E6__halffS2_fjLj1024ELj4ENS_18Kernel_traits_baseILj40960ES2_fS2_fjLj1024EEEEEEEvNS_9BwdParamsE --------------------------
	.section	.text._ZN10layer_norm22ln_bwd_finalize_kernelINS_22Kernel_traits_finalizeILj40960E6__halffS2_fjLj1024ELj4ENS_18Kernel_traits_baseILj40960ES2_fS2_fjLj1024EEEEEEEvNS_9BwdParamsE,"ax",@progbits
	.align	128
        .global         _ZN10layer_norm22ln_bwd_finalize_kernelINS_22Kernel_traits_finalizeILj40960E6__halffS2_fjLj1024ELj4ENS_18Kernel_traits_baseILj40960ES2_fS2_fjLj1024EEEEEEEvNS_9BwdParamsE
        .type           _ZN10layer_norm22ln_bwd_finalize_kernelINS_22Kernel_traits_finalizeILj40960E6__halffS2_fjLj1024ELj4ENS_18Kernel_traits_baseILj40960ES2_fS2_fjLj1024EEEEEEEvNS_9BwdParamsE,@function
        .size           _ZN10layer_norm22ln_bwd_finalize_kernelINS_22Kernel_traits_finalizeILj40960E6__halffS2_fjLj1024ELj4ENS_18Kernel_traits_baseILj40960ES2_fS2_fjLj1024EEEEEEEvNS_9BwdParamsE,(.L_x_5398 - _ZN10layer_norm22ln_bwd_finalize_kernelINS_22Kernel_traits_finalizeILj40960E6__halffS2_fjLj1024ELj4ENS_18Kernel_traits_baseILj40960ES2_fS2_fjLj1024EEEEEEEvNS_9BwdParamsE)
        .other          _ZN10layer_norm22ln_bwd_finalize_kernelINS_22Kernel_traits_finalizeILj40960E6__halffS2_fjLj1024ELj4ENS_18Kernel_traits_baseILj40960ES2_fS2_fjLj1024EEEEEEEvNS_9BwdParamsE,@"STO_CUDA_ENTRY STV_DEFAULT"
_ZN10layer_norm22ln_bwd_finalize_kernelINS_22Kernel_traits_finalizeILj40960E6__halffS2_fjLj1024ELj4ENS_18Kernel_traits_baseILj40960ES2_fS2_fjLj1024EEEEEEEvNS_9BwdParamsE:
.text._ZN10layer_norm22ln_bwd_finalize_kernelINS_22Kernel_traits_finalizeILj40960E6__halffS2_fjLj1024ELj4ENS_18Kernel_traits_baseILj40960ES2_fS2_fjLj1024EEEEEEEvNS_9BwdParamsE:
        /* <DEDUP_REMOVED lines=25> */
.L_x_523:
        /* <DEDUP_REMOVED lines=28> */
.L_x_516:
        /* <DEDUP_REMOVED lines=33> */
.L_x_515:
[----:B------:R-:W-:Y:S05]  /*0560*/  BSYNC B1 ;  /* 0x0000000000017941 */ /* 0x000fea0003800000 */
.L_x_514:
        /* <DEDUP_REMOVED lines=23> */
.L_x_518:
[----:B------:R-:W-:Y:S05]  /*06e0*/  BSYNC B1 ;  /* 0x0000000000017941 */ /* 0x000fea0003800000 */
.L_x_517:
        /* <DEDUP_REMOVED lines=11> */
.L_x_513:
[----:B------:R-:W-:Y:S05]  /*07a0*/  BSYNC B0 ;  /* 0x0000000000007941 */ /* 0x000fea0003800000 */
.L_x_512:
        /* <DEDUP_REMOVED lines=29> */
.L_x_534:
[----:B------:R-:W-:Y:S01]  /*0980*/  @!P1 SHF.R.U32.HI R12, RZ, 0x3, R0 ;  /* 0x00000003ff0c9819 */ /* 0x000fe20000011600 */
[----:B---3--:R-:W-:Y:S01]  /*0990*/  FADD.FTZ R14, R9, R14 ;  /* 0x0000000e090e7221 */ /* 0x008fe20000010000 */
[----:B--2---:R-:W-:Y:S02]  /*09a0*/  FADD.FTZ R11, R10, R11 ;  /* 0x0000000b0a0b7221 */ /* 0x004fe40000010000 */
[----:B------:R-:W-:-:S05]  /*09b0*/  @!P1 LOP3.LUT R12, R12, 0x1ffffffc, RZ, 0xc0, !PT ;  /* 0x1ffffffc0c0c9812 */ /* 0x000fca00078ec0ff */
[----:B------:R2:W-:Y:S04]  /*09c0*/  @!P1 STS [R12+UR4+0x2000], R14 ;  /* 0x0020000e0c009988 */ /* 0x0005e80008000804 */
[----:B------:R2:W-:Y:S02]  /*09d0*/  @!P1 STS [R12+UR4+0x2080], R11 ;  /* 0x0020800b0c009988 */ /* 0x0005e40008000804 */
.L_x_519:
        /* <DEDUP_REMOVED lines=14> */
.L_x_522:
[----:B------:R-:W-:Y:S05]  /*0ac0*/  BSYNC B0 ;  /* 0x0000000000007941 */ /* 0x000fea0003800000 */
.L_x_521:
[C---:B------:R-:W-:Y:S02]  /*0ad0*/  ISETP.GT.U32.AND P1, PT, R3.reuse, -0xa001, PT ;  /* 0xffff5fff0300780c */ /* 0x040fe40003f24070 */
[----:B------:R-:W-:Y:S02]  /*0ae0*/  IADD3 R3, R3, 0xa000, RZ ;  /* 0x0000a00003037810 */ /* 0x000fe40007ffe0ff */
[----:B------:R-:W-:-:S09]  /*0af0*/  IADD3 R5, R5, 0x5000, RZ ;  /* 0x0000500005057810 */ /* 0x000fd20007ffe0ff */
[----:B------:R-:W-:Y:S05]  /*0b00*/  @P1 BRA `(.L_x_523) ;  /* 0xfffffff400a01947 */ /* 0x000fea000383ffff */
[----:B------:R-:W-:Y:S05]  /*0b10*/  EXIT ;  /* 0x000000000000794d */ /* 0x000fea0003800000 */
.L_x_520:
[----:B------:R-:W-:Y:S01]  /*0b20*/  HFMA2.MMA R19, -RZ, RZ, 0, 5.9604644775390625e-08 ;  /* 0x00000001ff137435 */ /* 0x000fe200000001ff */
[----:B---3--:R-:W-:Y:S01]  /*0b30*/  IMAD.MOV.U32 R20, RZ, RZ, R10 ;  /* 0x000000ffff147224 */ /* 0x008fe200078e000a */
[----:B------:R-:W-:Y:S02]  /*0b40*/  MOV R22, 0x1f ;  /* 0x0000001f00167802 */ /* 0x000fe40000000f00 */
[----:B------:R-:W-:-:S07]  /*0b50*/  MOV R17, 0xffffffff ;  /* 0xffffffff00117802 */ /* 0x000fce0000000f00 */
[----:B012---:R-:W-:Y:S05]  /*0b60*/  WARPSYNC.COLLECTIVE R17, `(.L_x_524) ;  /* 0x0000000011087348 */ /* 0x007fea0003c00000 */
[----:B------:R3:W4:Y:S02]  /*0b70*/  SHFL.BFLY P2, R18, R20, R19, R22 ;  /* 0x0c00001314127389 */ /* 0x0007240000040016 */
[----:B01234-:R-:W-:Y:S01]  /*0b80*/  ENDCOLLECTIVE ;  /* 0x000000000000791b */ /* 0x01ffe20003800000 */
.L_x_524:
[----:B------:R-:W-:Y:S01]  /*0b90*/  HFMA2.MMA R19, -RZ, RZ, 0, 1.1920928955078125e-07 ;  /* 0x00000002ff137435 */ /* 0x000fe200000001ff */
[----:B------:R-:W-:-:S04]  /*0ba0*/  IMAD.MOV.U32 R11, RZ, RZ, R18 ;  /* 0x000000ffff0b7224 */ /* 0x000fc800078e0012 */
[----:B------:R-:W-:-:S05]  /*0bb0*/  FADD.FTZ R11, R10, R11 ;  /* 0x0000000b0a0b7221 */ /* 0x000fca0000010000 */
[----:B------:R-:W-:-:S07]  /*0bc0*/  MOV R20, R11 ;  /* 0x0000000b00147202 */ /* 0x000fce0000000f00 */
[----:B------:R-:W-:Y:S05]  /*0bd0*/  WARPSYNC.COLLECTIVE R17, `(.L_x_525) ;  /* 0x0000000011087348 */ /* 0x000fea0003c00000 */
[----:B------:R0:W1:Y:S02]  /*0be0*/  SHFL.BFLY P2, R18, R20, R19, R22 ;  /* 0x0c00001314127389 */ /* 0x0000640000040016 */
[----:B01----:R-:W-:Y:S01]  /*0bf0*/  ENDCOLLECTIVE ;  /* 0x000000000000791b */ /* 0x003fe20003800000 */
.L_x_525:
[----:B------:R-:W-:Y:S01]  /*0c00*/  HFMA2.MMA R19, -RZ, RZ, 0, 2.384185791015625e-07 ;  /* 0x00000004ff137435 */ /* 0x000fe200000001ff */
[----:B------:R-:W-:-:S05]  /*0c10*/  MOV R12, R18 ;  /* 0x00000012000c7202 */ /* 0x000fca0000000f00 */
[----:B------:R-:W-:-:S04]  /*0c20*/  FADD.FTZ R12, R11, R12 ;  /* 0x0000000c0b0c7221 */ /* 0x000fc80000010000 */
[----:B------:R-:W-:-:S07]  /*0c30*/  IMAD.MOV.U32 R20, RZ, RZ, R12 ;  /* 0x000000ffff147224 */ /* 0x000fce00078e000c */
[----:B------:R-:W-:Y:S05]  /*0c40*/  WARPSYNC.COLLECTIVE R17, `(.L_x_526) ;  /* 0x0000000011087348 */ /* 0x000fea0003c00000 */
[----:B------:R0:W1:Y:S02]  /*0c50*/  SHFL.BFLY P2, R18, R20, R19, R22 ;  /* 0x0c00001314127389 */ /* 0x0000640000040016 */
[----:B01----:R-:W-:Y:S01]  /*0c60*/  ENDCOLLECTIVE ;  /* 0x000000000000791b */ /* 0x003fe20003800000 */
.L_x_526:
[----:B------:R-:W-:Y:S01]  /*0c70*/  IMAD.MOV.U32 R19, RZ, RZ, 0x8 ;  /* 0x00000008ff137424 */ /* 0x000fe200078e00ff */
[----:B------:R-:W-:-:S05]  /*0c80*/  MOV R13, R18 ;  /* 0x00000012000d7202 */ /* 0x000fca0000000f00 */
[----:B------:R-:W-:-:S05]  /*0c90*/  FADD.FTZ R13, R12, R13 ;  /* 0x0000000d0c0d7221 */ /* 0x000fca0000010000 */
[----:B------:R-:W-:-:S07]  /*0ca0*/  MOV R20, R13 ;  /* 0x0000000d00147202 */ /* 0x000fce0000000f00 */
[----:B------:R-:W-:Y:S05]  /*0cb0*/  WARPSYNC.COLLECTIVE R17, `(.L_x_527) ;  /* 0x0000000011087348 */ /* 0x000fea0003c00000 */
[----:B------:R0:W1:Y:S02]  /*0cc0*/  SHFL.BFLY P2, R18, R20, R19, R22 ;  /* 0x0c00001314127389 */ /* 0x0000640000040016 */
[----:B01----:R-:W-:Y:S01]  /*0cd0*/  ENDCOLLECTIVE ;  /* 0x000000000000791b */ /* 0x003fe20003800000 */
.L_x_527:
[----:B------:R-:W-:Y:S01]  /*0ce0*/  HFMA2.MMA R19, -RZ, RZ, 0, 9.5367431640625e-07 ;  /* 0x00000010ff137435 */ /* 0x000fe200000001ff */
[----:B------:R-:W-:-:S05]  /*0cf0*/  MOV R10, R18 ;  /* 0x00000012000a7202 */ /* 0x000fca0000000f00 */
[----:B------:R-:W-:-:S05]  /*0d00*/  FADD.FTZ R10, R13, R10 ;  /* 0x0000000a0d0a7221 */ /* 0x000fca0000010000 */
[----:B------:R-:W-:-:S07]  /*0d10*/  MOV R20, R10 ;  /* 0x0000000a00147202 */ /* 0x000fce0000000f00 */
[----:B------:R-:W-:Y:S05]  /*0d20*/  WARPSYNC.COLLECTIVE R17, `(.L_x_528) ;  /* 0x0000000011087348 */ /* 0x000fea0003c00000 */
[----:B------:R0:W1:Y:S02]  /*0d30*/  SHFL.BFLY P2, R18, R20, R19, R22 ;  /* 0x0c00001314127389 */ /* 0x0000640000040016 */
[----:B01----:R-:W-:Y:S01]  /*0d40*/  ENDCOLLECTIVE ;  /* 0x000000000000791b */ /* 0x003fe20003800000 */
.L_x_528:
[----:B------:R-:W-:Y:S01]  /*0d50*/  HFMA2.MMA R19, -RZ, RZ, 0, 5.9604644775390625e-08 ;  /* 0x00000001ff137435 */ /* 0x000fe200000001ff */
[----:B------:R-:W-:Y:S01]  /*0d60*/  MOV R20, R9 ;  /* 0x0000000900147202 */ /* 0x000fe20000000f00 */
[----:B------:R-:W-:-:S09]  /*0d70*/  IMAD.MOV.U32 R11, RZ, RZ, R18 ;  /* 0x000000ffff0b7224 */ /* 0x000fd200078e0012 */
[----:B------:R-:W-:Y:S05]  /*0d80*/  WARPSYNC.COLLECTIVE R17, `(.L_x_529) ;  /* 0x0000000011087348 */ /* 0x000fea0003c00000 */
[----:B------:R0:W1:Y:S02]  /*0d90*/  SHFL.BFLY P2, R18, R20, R19, R22 ;  /* 0x0c00001314127389 */ /* 0x0000640000040016 */
[----:B01----:R-:W-:Y:S01]  /*0da0*/  ENDCOLLECTIVE ;  /* 0x000000000000791b */ /* 0x003fe20003800000 */
.L_x_529:
[----:B------:R-:W-:Y:S01]  /*0db0*/  HFMA2.MMA R19, -RZ, RZ, 0, 1.1920928955078125e-07 ;  /* 0x00000002ff137435 */ /* 0x000fe200000001ff */
[----:B------:R-:W-:-:S05]  /*0dc0*/  MOV R12, R18 ;  /* 0x00000012000c7202 */ /* 0x000fca0000000f00 */
[----:B------:R-:W-:-:S04]  /*0dd0*/  FADD.FTZ R14, R9, R12 ;  /* 0x0000000c090e7221 */ /* 0x000fc80000010000 */
[----:B------:R-:W-:-:S07]  /*0de0*/  IMAD.MOV.U32 R20, RZ, RZ, R14 ;  /* 0x000000ffff147224 */ /* 0x000fce00078e000e */
[----:B------:R-:W-:Y:S05]  /*0df0*/  WARPSYNC.COLLECTIVE R17, `(.L_x_530) ;  /* 0x0000000011087348 */ /* 0x000fea0003c00000 */
[----:B------:R0:W1:Y:S02]  /*0e00*/  SHFL.BFLY P2, R18, R20, R19, R22 ;  /* 0x0c00001314127389 */ /* 0x0000640000040016 */
[----:B01----:R-:W-:Y:S01]  /*0e10*/  ENDCOLLECTIVE ;  /* 0x000000000000791b */ /* 0x003fe20003800000 */
.L_x_530:
[----:B------:R-:W-:Y:S01]  /*0e20*/  IMAD.MOV.U32 R19, RZ, RZ, 0x4 ;  /* 0x00000004ff137424 */ /* 0x000fe200078e00ff */
[----:B------:R-:W-:-:S05]  /*0e30*/  MOV R13, R18 ;  /* 0x00000012000d7202 */ /* 0x000fca0000000f00 */
[----:B------:R-:W-:-:S05]  /*0e40*/  FADD.FTZ R15, R14, R13 ;  /* 0x0000000d0e0f7221 */ /* 0x000fca0000010000 */
[----:B------:R-:W-:-:S07]  /*0e50*/  MOV R20, R15 ;  /* 0x0000000f00147202 */ /* 0x000fce0000000f00 */
[----:B------:R-:W-:Y:S05]  /*0e60*/  WARPSYNC.COLLECTIVE R17, `(.L_x_531) ;  /* 0x0000000011087348 */ /* 0x000fea0003c00000 */
[----:B------:R0:W1:Y:S02]  /*0e70*/  SHFL.BFLY P2, R18, R20, R19, R22 ;  /* 0x0c00001314127389 */ /* 0x0000640000040016 */
[----:B01----:R-:W-:Y:S01]  /*0e80*/  ENDCOLLECTIVE ;  /* 0x000000000000791b */ /* 0x003fe20003800000 */
.L_x_531:
[----:B------:R-:W-:Y:S01]  /*0e90*/  HFMA2.MMA R19, -RZ, RZ, 0, 4.76837158203125e-07 ;  /* 0x00000008ff137435 */ /* 0x000fe200000001ff */
[----:B------:R-:W-:-:S05]  /*0ea0*/  MOV R16, R18 ;  /* 0x0000001200107202 */ /* 0x000fca0000000f00 */
[----:B------:R-:W-:-:S05]  /*0eb0*/  FADD.FTZ R16, R15, R16 ;  /* 0x000000100f107221 */ /* 0x000fca0000010000 */
[----:B------:R-:W-:-:S07]  /*0ec0*/  MOV R20, R16 ;  /* 0x0000001000147202 */ /* 0x000fce0000000f00 */
[----:B------:R-:W-:Y:S05]  /*0ed0*/  WARPSYNC.COLLECTIVE R17, `(.L_x_532) ;  /* 0x0000000011087348 */ /* 0x000fea0003c00000 */
[----:B------:R0:W1:Y:S02]  /*0ee0*/  SHFL.BFLY P2, R18, R20, R19, R22 ;  /* 0x0c00001314127389 */ /* 0x0000640000040016 */
[----:B01----:R-:W-:Y:S01]  /*0ef0*/  ENDCOLLECTIVE ;  /* 0x000000000000791b */ /* 0x003fe20003800000 */
.L_x_532:
[----:B------:R-:W-:Y:S01]  /*0f00*/  HFMA2.MMA R19, -RZ, RZ, 0, 9.5367431640625e-07 ;  /* 0x00000010ff137435 */ /* 0x000fe200000001ff */
[----:B------:R-:W-:-:S04]  /*0f10*/  IMAD.MOV.U32 R9, RZ, RZ, R18 ;  /* 0x000000ffff097224 */ /* 0x000fc800078e0012 */
[----:B------:R-:W-:-:S05]  /*0f20*/  FADD.FTZ R9, R16, R9 ;  /* 0x0000000910097221 */ /* 0x000fca0000010000 */
[----:B------:R-:W-:-:S07]  /*0f30*/  MOV R20, R9 ;  /* 0x0000000900147202 */ /* 0x000fce0000000f00 */
[----:B------:R-:W-:Y:S05]  /*0f40*/  WARPSYNC.COLLECTIVE R17, `(.L_x_533) ;  /* 0x0000000011087348 */ /* 0x000fea0003c00000 */
[----:B------:R0:W1:Y:S02]  /*0f50*/  SHFL.BFLY P2, R18, R20, R19, R22 ;  /* 0x0c00001314127389 */ /* 0x0000640000040016 */
[----:B01----:R-:W-:Y:S01]  /*0f60*/  ENDCOLLECTIVE ;  /* 0x000000000000791b */ /* 0x003fe20003800000 */
.L_x_533:
[----:B------:R-:W-:Y:S01]  /*0f70*/  MOV R14, R18 ;  /* 0x00000012000e7202 */ /* 0x000fe20000000f00 */
[----:B------:R-:W-:Y:S06]  /*0f80*/  BRA `(.L_x_534) ;  /* 0xfffffff8007c7947 */ /* 0x000fec000383ffff */
.L_x_535:
        /* <DEDUP_REMOVED lines=15> */
.L_x_5398:


//--------------------- .text._ZN10layer_norm13ln_bwd_kernelINS_13Kernel_traitsI6__halffS2_fjLj40960ELj4ELj1ELj8ELj16ENS_18Kernel_traits_baseILj40960ES2_fS2_fjLj256EEEEEEEvNS_9BwdParamsE --------------------------
	.section	.text._ZN10layer_norm13ln_bwd_kernelINS_13Kernel_traitsI6__halffS2_fjLj40960ELj4ELj1ELj8ELj16ENS_18Kernel_traits_baseILj40960ES2_fS2_fjLj256EEEEEEEvNS_9BwdParamsE,"ax",@progbits
	.align	128
        .global         _ZN10layer_norm13ln_bwd_kernelINS_13Kernel_traitsI6__halffS2_fjLj40960ELj4ELj1ELj8ELj16ENS_18Kernel_traits_baseILj40960ES2_fS2_fjLj256EEEEEEEvNS_9BwdParamsE
        .type           _ZN10layer_norm13ln_bwd_kernelINS_13Kernel_traitsI6__halffS2_fjLj40960ELj4ELj1ELj8ELj16ENS_18Kernel_traits_baseILj40960ES2_fS2_fjLj256EEEEEEEvNS_9BwdParamsE,@function
        .size           _ZN10layer_norm13ln_bwd_kernelINS_13Kernel_traitsI6__halffS2_fjLj40960ELj4ELj1ELj8ELj16ENS_18Kernel_traits_baseILj40960ES2_fS2_fjLj256EEEEEEEvNS_9BwdParamsE,(.L_x_5399 - _ZN10layer_norm13ln_bwd_kernelINS_13Kernel_traitsI6__halffS2_fjLj40960ELj4ELj1ELj8ELj16ENS_18Kernel_traits_baseILj40960ES2_fS2_fjLj256EEEEEEEvNS_9BwdParamsE)
        .other          _ZN10layer_norm13ln_bwd_kernelINS_13Kernel_traitsI6__halffS2_fjLj40960ELj4ELj1ELj8ELj16ENS_18Kernel_traits_baseILj40960ES2_fS2_fjLj256EEEEEEEvNS_9BwdParamsE,@"STO_CUDA_ENTRY STV_DEFAULT"
_ZN10layer_norm13ln_bwd_kernelINS_13Kernel_traitsI6__halffS2_fjLj40960ELj4ELj1ELj8ELj16ENS_18Kernel_traits_baseILj40960ES2_fS2_fjLj256EEEEEEEvNS_9BwdParamsE:
.text._ZN10layer_norm13ln_bwd_kernelINS_13Kernel_traitsI6__halffS2_fjLj40960ELj4ELj1ELj8ELj16ENS_18Kernel_traits_baseILj40960ES2_fS2_fjLj256EEEEEEEvNS_9BwdParamsE:
        /* <DEDUP_REMOVED lines=111> */
[----:B-----5:R-:W-:Y:S01]  /*06f0*/  SHF.R.U64 R20, R56, 0x10, R57 ;  /* 0x0000001038147819 */ /* 0x020fe20000001239 */
[----:B------:R-:W-:Y:S01]  /*0700*/  HADD2.F32 R0, -RZ, R56.H0_H0 ;  /* 0x20000038ff007230 */ /* 0x000fe20000004100 */
[----:B------:R-:W-:Y:S01]  /*0710*/  SHF.R.U64 R249, R58, 0x10, R59 ;  /* 0x000000103af97819 */ /* 0x000fe2000000123b */
[----:B------:R-:W-:Y:S01]  /*0720*/  HADD2.F32 R250, -RZ, R58.H0_H0 ;  /* 0x2000003afffa7230 */ /* 0x000fe20000004100 */
[----:B------:R-:W-:Y:S01]  /*0730*/  SHF.R.U64 R207, R2, 0x10, R3 ;  /* 0x0000001002cf7819 */ /* 0x000fe20000001203 */
[----:B------:R-:W-:Y:S01]  /*0740*/  HADD2.F32 R206, -RZ, R3.H0_H0 ;  /* 0x20000003ffce7230 */ /* 0x000fe20000004100 */
[----:B------:R-:W-:Y:S01]  /*0750*/  SHF.R.U32.HI R251, RZ, 0x10, R57 ;  /* 0x00000010fffb7819 */ /* 0x000fe20000011639 */
[----:B------:R-:W-:Y:S01]  /*0760*/  HADD2.F32 R252, -RZ, R57.H0_H0 ;  /* 0x20000039fffc7230 */ /* 0x000fe20000004100 */
[----:B------:R1:W-:Y:S01]  /*0770*/  STL [R1+0x4], R0 ;  /* 0x0000040001007387 */ /* 0x0003e20000100800 */
[----:B0-----:R-:W-:Y:S01]  /*0780*/  SHF.R.U32.HI R5, RZ, 0x10, R3 ;  /* 0x00000010ff057819 */ /* 0x001fe20000011603 */
[----:B------:R-:W-:Y:S01]  /*0790*/  HADD2.F32 R246, -RZ, R238.H0_H0 ;  /* 0x200000eefff67230 */ /* 0x000fe20000004100 */
[----:B------:R-:W-:Y:S01]  /*07a0*/  SHF.R.U64 R245, R238, 0x10, R239 ;  /* 0x00000010eef57819 */ /* 0x000fe200000012ef */
[----:B------:R-:W-:Y:S01]  /*07b0*/  HADD2.F32 R237, -RZ, R234.H0_H0 ;  /* 0x200000eaffed7230 */ /* 0x000fe20000004100 */
[----:B------:R-:W-:Y:S01]  /*07c0*/  SHF.R.U64 R236, R234, 0x10, R235 ;  /* 0x00000010eaec7819 */ /* 0x000fe200000012eb */
[----:B------:R-:W-:Y:S01]  /*07d0*/  HADD2.F32 R233, -RZ, R230.H0_H0 ;  /* 0x200000e6ffe97230 */ /* 0x000fe20000004100 */
[----:B------:R-:W-:Y:S01]  /*07e0*/  SHF.R.U64 R232, R230, 0x10, R231 ;  /* 0x00000010e6e87819 */ /* 0x000fe200000012e7 */
[----:B------:R-:W-:Y:S01]  /*07f0*/  HADD2.F32 R229, -RZ, R226.H0_H0 ;  /* 0x200000e2ffe57230 */ /* 0x000fe20000004100 */
[----:B------:R-:W-:Y:S01]  /*0800*/  SHF.R.U64 R228, R226, 0x10, R227 ;  /* 0x00000010e2e47819 */ /* 0x000fe200000012e3 */
[----:B------:R-:W-:Y:S01]  /*0810*/  HADD2.F32 R209, -RZ, R2.H0_H0 ;  /* 0x20000002ffd17230 */ /* 0x000fe20000004100 */
[----:B------:R-:W-:Y:S01]  /*0820*/  SHF.R.U32.HI R3, RZ, 0x10, R205 ;  /* 0x00000010ff037819 */ /* 0x000fe200000116cd */
[----:B------:R-:W-:Y:S01]  /*0830*/  HADD2.F32 R20, -RZ, R20.H0_H0 ;  /* 0x20000014ff147230 */ /* 0x000fe20000004100 */
[----:B------:R-:W-:Y:S01]  /*0840*/  SHF.R.U32.HI R247, RZ, 0x10, R59 ;  /* 0x00000010fff77819 */ /* 0x000fe2000001163b */
[----:B------:R-:W-:Y:S01]  /*0850*/  HADD2.F32 R202, -RZ, R205.H0_H0 ;  /* 0x200000cdffca7230 */ /* 0x000fe20000004100 */
[----:B------:R-:W-:Y:S01]  /*0860*/  SHF.R.U32.HI R238, RZ, 0x10, R239 ;  /* 0x00000010ffee7819 */ /* 0x000fe200000116ef */
[----:B------:R-:W-:Y:S01]  /*0870*/  HADD2.F32 R198, -RZ, R201.H0_H0 ;  /* 0x200000c9ffc67230 */ /* 0x000fe20000004100 */
[----:B------:R-:W-:Y:S01]  /*0880*/  SHF.R.U32.HI R234, RZ, 0x10, R235 ;  /* 0x00000010ffea7819 */ /* 0x000fe200000116eb */
[----:B------:R-:W-:Y:S01]  /*0890*/  HFMA2.MMA R157, -RZ, RZ, 0, 5.9604644775390625e-08 ;  /* 0x00000001ff9d7435 */ /* 0x000fe200000001ff */
[----:B------:R-:W-:Y:S01]  /*08a0*/  SHF.R.U32.HI R230, RZ, 0x10, R231 ;  /* 0x00000010ffe67819 */ /* 0x000fe200000116e7 */
[----:B------:R-:W-:Y:S01]  /*08b0*/  HFMA2.MMA R196, -RZ, RZ, 0, 0 ;  /* 0x00000000ffc47435 */ /* 0x000fe200000001ff */
[----:B------:R-:W-:Y:S01]  /*08c0*/  SHF.R.U32.HI R226, RZ, 0x10, R227 ;  /* 0x00000010ffe27819 */ /* 0x000fe200000116e3 */
[----:B------:R-:W-:Y:S01]  /*08d0*/  HFMA2.MMA R173, -RZ, RZ, 0, 0 ;  /* 0x00000000ffad7435 */ /* 0x000fe200000001ff */
[--C-:B------:R-:W-:Y:S01]  /*08e0*/  SHF.R.U64 R224, R222, 0x10, R223.reuse ;  /* 0x00000010dee07819 */ /* 0x100fe200000012df */
[----:B------:R-:W-:Y:S01]  /*08f0*/  HFMA2.MMA R165, -RZ, RZ, 0, 0 ;  /* 0x00000000ffa57435 */ /* 0x000fe200000001ff */
[----:B------:R-:W-:Y:S01]  /*0900*/  SHF.R.U32.HI R210, RZ, 0x10, R223 ;  /* 0x00000010ffd27819 */ /* 0x000fe200000116df */
[----:B------:R0:W-:Y:S01]  /*0910*/  STL [R1], R20 ;  /* 0x0000001401007387 */ /* 0x0001e20000100800 */
[----:B------:R-:W-:Y:S01]  /*0920*/  SHF.R.U64 R203, R204, 0x10, R205 ;  /* 0x00000010cccb7819 */ /* 0x000fe200000012cd */
[----:B------:R-:W-:Y:S01]  /*0930*/  HADD2.F32 R205, -RZ, R5.H0_H0 ;  /* 0x20000005ffcd7230 */ /* 0x000fe20000004100 */
[--C-:B------:R-:W-:Y:S01]  /*0940*/  SHF.R.U64 R199, R200, 0x10, R201.reuse ;  /* 0x00000010c8c77819 */ /* 0x100fe200000012c9 */
[----:B------:R-:W-:Y:S01]  /*0950*/  HADD2.F32 R248, -RZ, R59.H0_H0 ;  /* 0x2000003bfff87230 */ /* 0x000fe20000004100 */
[----:B------:R-:W-:Y:S01]  /*0960*/  SHF.R.U32.HI R197, RZ, 0x10, R201 ;  /* 0x00000010ffc57819 */ /* 0x000fe200000116c9 */
[----:B------:R-:W-:Y:S01]  /*0970*/  HADD2.F32 R201, -RZ, R3.H0_H0 ;  /* 0x20000003ffc97230 */ /* 0x000fe20000004100 */
[----:B------:R-:W-:Y:S01]  /*0980*/  CS2R R116, SRZ ;  /* 0x0000000000747805 */ /* 0x000fe2000001ff00 */
[----:B------:R-:W-:Y:S01]  /*0990*/  HADD2.F32 R239, -RZ, R239.H0_H0 ;  /* 0x200000efffef7230 */ /* 0x000fe20000004100 */
[----:B------:R-:W-:Y:S01]  /*09a0*/  CS2R R194, SRZ ;  /* 0x0000000000c27805 */ /* 0x000fe2000001ff00 */
[----:B------:R-:W-:Y:S01]  /*09b0*/  HADD2.F32 R235, -RZ, R235.H0_H0 ;  /* 0x200000ebffeb7230 */ /* 0x000fe20000004100 */
[----:B------:R-:W-:Y:S01]  /*09c0*/  MOV R193, RZ ;  /* 0x000000ff00c17202 */ /* 0x000fe20000000f00 */
[----:B------:R-:W-:Y:S01]  /*09d0*/  HADD2.F32 R231, -RZ, R231.H0_H0 ;  /* 0x200000e7ffe77230 */ /* 0x000fe20000004100 */
[----:B------:R-:W-:Y:S01]  /*09e0*/  CS2R R186, SRZ ;  /* 0x0000000000ba7805 */ /* 0x000fe2000001ff00 */
        /* <DEDUP_REMOVED lines=9> */
[----:B------:R-:W-:-:S02]  /*0a80*/  CS2R R176, SRZ ;  /* 0x0000000000b07805 */ /* 0x000fc4000001ff00 */
[----:B------:R-:W-:Y:S02]  /*0a90*/  CS2R R174, SRZ ;  /* 0x0000000000ae7805 */ /* 0x000fe4000001ff00 */
[----:B------:R-:W-:Y:S02]  /*0aa0*/  CS2R R170, SRZ ;  /* 0x0000000000aa7805 */ /* 0x000fe4000001ff00 */
[----:B------:R-:W-:Y:S02]  /*0ab0*/  MOV R167, RZ ;  /* 0x000000ff00a77202 */ /* 0x000fe40000000f00 */
        /* <DEDUP_REMOVED lines=27> */
[----:B------:R-:W-:Y:S01]  /*0c70*/  MOV R21, RZ ;  /* 0x000000ff00157202 */ /* 0x000fe20000000f00 */
        /* <DEDUP_REMOVED lines=55> */
[----:B-1----:R-:W-:Y:S01]  /*0ff0*/  SHF.R.U32.HI R0, RZ, 0x10, R119 ;  /* 0x00000010ff007819 */ /* 0x002fe20000011677 */
[----:B------:R-:W-:Y:S01]  /*1000*/  HADD2.F32 R119, -RZ, R119.H0_H0 ;  /* 0x20000077ff777230 */ /* 0x000fe20000004100 */
[----:B------:R-:W-:Y:S01]  /*1010*/  MOV R118, RZ ;  /* 0x000000ff00767202 */ /* 0x000fe20000000f00 */
[----:B0-----:R-:W-:-:S02]  /*1020*/  HADD2.F32 R20, -RZ, R58.H0_H0 ;  /* 0x2000003aff147230 */ /* 0x001fc40000004100 */
        /* <DEDUP_REMOVED lines=18> */
[----:B------:R-:W-:-:S07]  /*1150*/  HADD2.F32 R0, -RZ, R0.H0_H0 ;  /* 0x20000000ff007230 */ /* 0x000fce0000004100 */
.L_x_542:
        /* <DEDUP_REMOVED lines=280> */
[----:B------:R-:W-:Y:S03]  /*22e0*/  @P0 MUFU.RCP R58, R119 ;  /* 0x00000077003a0308 */ /* 0x000fe60000001000 */
[----:B-1----:R-:W-:-:S05]  /*22f0*/  @P0 FMUL.FTZ R86, R57, R86 ;  /* 0x0000005639560220 */ /* 0x002fca0000410000 */
[----:B------:R-:W0:Y:S01]  /*2300*/  @P0 MUFU.RCP R57, R0 ;  /* 0x0000000000390308 */ /* 0x000e220000001000 */
[--C-:B--2---:R-:W-:Y:S01]  /*2310*/  @!P0 FADD.FTZ R93, R93, -R208.reuse ;  /* 0x800000d05d5d8221 */ /* 0x104fe20000010000 */
[----:B------:R-:W-:Y:S01]  /*2320*/  @!P0 FMUL.FTZ R85, R166, R59 ;  /* 0x0000003ba6558220 */ /* 0x000fe20000410000 */
[----:B------:R-:W-:Y:S02]  /*2330*/  @!P0 FADD.FTZ R59, R92, -R208 ;  /* 0x800000d05c3b8221 */ /* 0x000fe40000010000 */
[----:B------:R-:W-:Y:S01]  /*2340*/  @!P0 FMUL.FTZ R86, R166, R93 ;  /* 0x0000005da6568220 */ /* 0x000fe20000410000 */
[----:B------:R-:W-:Y:S02]  /*2350*/  @P0 FADD.FTZ R93, -R197, R95 ;  /* 0x0000005fc55d0221 */ /* 0x000fe40000010100 */
[----:B------:R-:W1:Y:S01]  /*2360*/  @P0 MUFU.RCP R240, R162 ;  /* 0x000000a200f00308 */ /* 0x000e620000001000 */
[----:B------:R-:W-:Y:S01]  /*2370*/  @!P0 FMUL.FTZ R87, R166, R59 ;  /* 0x0000003ba6578220 */ /* 0x000fe20000410000 */
[----:B------:R-:W-:Y:S01]  /*2380*/  @P0 FADD.FTZ R59, -R198, R94 ;  /* 0x0000005ec63b0221 */ /* 0x000fe20000010100 */
[----:B------:R-:W-:Y:S01]  /*2390*/  @!P0 FADD.FTZ R94, R94, -R208 ;  /* 0x800000d05e5e8221 */ /* 0x000fe20000010000 */
[----:B0-----:R-:W-:-:S04]  /*23a0*/  @P0 FMUL.FTZ R93, R93, R57 ;  /* 0x000000395d5d0220 */ /* 0x001fc80000410000 */
[----:B------:R-:W0:Y:S01]  /*23b0*/  @P0 MUFU.RCP R57, R161 ;  /* 0x000000a100390308 */ /* 0x000e220000001000 */
[----:B------:R-:W-:Y:S01]  /*23c0*/  @P0 FMUL.FTZ R92, R59, R58 ;  /* 0x0000003a3b5c0220 */ /* 0x000fe20000410000 */
[----:B------:R-:W-:Y:S01]  /*23d0*/  @!P0 FMUL.FTZ R92, R166, R94 ;  /* 0x0000005ea65c8220 */ /* 0x000fe20000410000 */
[----:B------:R-:W-:Y:S01]  /*23e0*/  @!P0 FADD.FTZ R95, R95, -R208 ;  /* 0x800000d05f5f8221 */ /* 0x000fe20000010000 */
[----:B------:R-:W-:-:S04]  /*23f0*/  @P0 FADD.FTZ R94, -R243, R88 ;  /* 0x00000058f35e0221 */ /* 0x000fc80000010100 */
[----:B------:R-:W2:Y:S01]  /*2400*/  @P0 MUFU.RCP R59, R20 ;  /* 0x00000014003b0308 */ /* 0x000ea20000001000 */
[----:B------:R-:W-:Y:S02]  /*2410*/  MOV R191, R146 ;  /* 0x0000009200bf7202 */ /* 0x000fe40000000f00 */
[----:B-----5:R-:W-:Y:S01]  /*2420*/  MOV R221, R148 ;  /* 0x0000009400dd7202 */ /* 0x020fe20000000f00 */
[----:B------:R-:W-:Y:S01]  /*2430*/  @!P0 FMUL.FTZ R93, R166, R95 ;  /* 0x0000005fa65d8220 */ /* 0x000fe20000410000 */
[----:B------:R-:W-:-:S03]  /*2440*/  SHF.R.U64 R146, R146, 0x10, R147 ;  /* 0x0000001092927819 */ /* 0x000fc60000001293 */
[----:B------:R-:W3:Y:S01]  /*2450*/  @P0 MUFU.RCP R58, R19 ;  /* 0x00000013003a0308 */ /* 0x000ee20000001000 */
[----:B------:R-:W-:Y:S01]  /*2460*/  MOV R219, R147 ;  /* 0x0000009300db7202 */ /* 0x000fe20000000f00 */
[----:B-1----:R-:W-:Y:S01]  /*2470*/  @P0 FMUL.FTZ R94, R94, R240 ;  /* 0x000000f05e5e0220 */ /* 0x002fe20000410000 */
[----:B------:R-:W-:Y:S01]  /*2480*/  SHF.R.U32.HI R220, RZ, 0x10, R147 ;  /* 0x00000010ffdc7819 */ /* 0x000fe20000011693 */
[----:B------:R-:W-:Y:S01]  /*2490*/  @P0 FADD.FTZ R95, -R242, R89 ;  /* 0x00000059f25f0221 */ /* 0x000fe20000010100 */
[----:B------:R-:W-:Y:S01]  /*24a0*/  SHF.R.U64 R147, R148, 0x10, R149 ;  /* 0x0000001094937819 */ /* 0x000fe20000001295 */
[----:B----4-:R-:W-:Y:S01]  /*24b0*/  @!P0 FADD.FTZ R240, R89, -R208 ;  /* 0x800000d059f08221 */ /* 0x010fe20000010000 */
[----:B------:R-:W-:Y:S01]  /*24c0*/  MOV R148, R149 ;  /* 0x0000009500947202 */ /* 0x000fe20000000f00 */
[----:B------:R-:W-:Y:S01]  /*24d0*/  @P0 FADD.FTZ R89, -R252, R90 ;  /* 0x0000005afc590221 */ /* 0x000fe20000010100 */
[--C-:B------:R-:W-:Y:S01]  /*24e0*/  @!P0 FADD.FTZ R88, R88, -R208.reuse ;  /* 0x800000d058588221 */ /* 0x100fe20000010000 */
[--C-:B------:R-:W-:Y:S01]  /*24f0*/  @!P0 FADD.FTZ R90, R90, -R208.reuse ;  /* 0x800000d05a5a8221 */ /* 0x100fe20000010000 */
[----:B------:R-:W-:Y:S01]  /*2500*/  HADD2.F32 R221, -RZ, R221.H0_H0 ;  /* 0x200000ddffdd7230 */ /* 0x000fe20000004100 */
[----:B------:R-:W-:Y:S01]  /*2510*/  SHF.R.U32.HI R149, RZ, 0x10, R149 ;  /* 0x00000010ff957819 */ /* 0x000fe20000011695 */
[----:B------:R-:W-:Y:S01]  /*2520*/  @!P0 FMUL.FTZ R137, R166, R241 ;  /* 0x000000f1a6898220 */ /* 0x000fe20000410000 */
[----:B------:R-:W-:Y:S01]  /*2530*/  @!P0 FADD.FTZ R208, R91, -R208 ;  /* 0x800000d05bd08221 */ /* 0x000fe20000010000 */
[----:B------:R-:W-:Y:S01]  /*2540*/  @P0 FADD.FTZ R241, -R251, R91 ;  /* 0x0000005bfbf10221 */ /* 0x000fe20000010100 */
[----:B------:R-:W-:Y:S01]  /*2550*/  MOV R217, R140 ;  /* 0x0000008c00d97202 */ /* 0x000fe20000000f00 */
[----:B0-----:R-:W-:Y:S01]  /*2560*/  @P0 FMUL.FTZ R91, R89, R57 ;  /* 0x00000039595b0220 */ /* 0x001fe20000410000 */
[----:B------:R-:W-:-:S02]  /*2570*/  HADD2.F32 R148, -RZ, R148.H0_H0 ;  /* 0x20000094ff947230 */ /* 0x000fc40000004100 */
[C---:B------:R-:W-:Y:S01]  /*2580*/  @!P0 FMUL.FTZ R94, R166.reuse, R88 ;  /* 0x00000058a65e8220 */ /* 0x040fe20000410000 */
[----:B------:R-:W-:Y:S01]  /*2590*/  @!P0 FMUL.FTZ R91, R166, R90 ;  /* 0x0000005aa65b8220 */ /* 0x000fe20000410000 */
[----:B------:R-:W-:Y:S02]  /*25a0*/  HADD2.F32 R147, -RZ, R147.H0_H0 ;  /* 0x20000093ff937230 */ /* 0x000fe40000004100 */
[----:B------:R-:W-:Y:S01]  /*25b0*/  FMUL.FTZ R88, R162, R221 ;  /* 0x000000dda2587220 */ /* 0x000fe20000410000 */
[----:B------:R-:W-:Y:S02]  /*25c0*/  HADD2.F32 R57, -RZ, R149.H0_H0 ;  /* 0x20000095ff397230 */ /* 0x000fe40000004100 */
[----:B--2---:R-:W-:Y:S01]  /*25d0*/  @P0 FMUL.FTZ R95, R95, R59 ;  /* 0x0000003b5f5f0220 */ /* 0x004fe20000410000 */
[----:B------:R-:W-:Y:S02]  /*25e0*/  HADD2.F32 R149, -RZ, R216.H0_H0 ;  /* 0x200000d8ff957230 */ /* 0x000fe40000004100 */
[----:B------:R-:W-:Y:S01]  /*25f0*/  @!P0 FMUL.FTZ R95, R166, R240 ;  /* 0x000000f0a65f8220 */ /* 0x000fe20000410000 */
[----:B------:R-:W-:-:S02]  /*2600*/  HADD2.F32 R90, -RZ, R217.H0_H0 ;  /* 0x200000d9ff5a7230 */ /* 0x000fc40000004100 */
[C---:B------:R-:W-:Y:S01]  /*2610*/  FADD.FTZ R104, R148.reuse, R104 ;  /* 0x0000006894687221 */ /* 0x040fe20000010000 */
[----:B------:R-:W-:Y:S01]  /*2620*/  FFMA.FTZ R24, R148, R91, R24 ;  /* 0x0000005b94187223 */ /* 0x000fe20000010018 */
[----:B------:R-:W-:Y:S01]  /*2630*/  FMUL.FTZ R216, R161, R148 ;  /* 0x00000094a1d87220 */ /* 0x000fe20000410000 */
[----:B------:R-:W-:Y:S01]  /*2640*/  FMUL.FTZ R217, R20, R147 ;  /* 0x0000009314d97220 */ /* 0x000fe20000410000 */
[----:B------:R-:W-:Y:S01]  /*2650*/  FADD.FTZ R148, RZ, R88 ;  /* 0x00000058ff947221 */ /* 0x000fe20000010000 */
[--C-:B------:R-:W-:Y:S01]  /*2660*/  SHF.R.U64 R140, R140, 0x10, R141.reuse ;  /* 0x000000108c8c7819 */ /* 0x100fe2000000128d */
[----:B---3--:R-:W-:Y:S01]  /*2670*/  @P0 FMUL.FTZ R89, R241, R58 ;  /* 0x0000003af1590220 */ /* 0x008fe20000410000 */
[----:B------:R-:W-:Y:S01]  /*2680*/  MOV R218, R141 ;  /* 0x0000008d00da7202 */ /* 0x000fe20000000f00 */
[----:B------:R-:W-:Y:S01]  /*2690*/  @!P0 FMUL.FTZ R89, R166, R208 ;  /* 0x000000d0a6598220 */ /* 0x000fe20000410000 */
[----:B------:R-:W-:Y:S01]  /*26a0*/  SHF.R.U32.HI R141, RZ, 0x10, R141 ;  /* 0x00000010ff8d7819 */ /* 0x000fe2000001168d */
[C---:B------:R-:W-:Y:S01]  /*26b0*/  FADD.FTZ R101, R147.reuse, R101 ;  /* 0x0000006593657221 */ /* 0x040fe20000010000 */
[----:B------:R-:W-:Y:S01]  /*26c0*/  FFMA.FTZ R21, R147, R95, R21 ;  /* 0x0000005f93157223 */ /* 0x000fe20000010015 */
[----:B------:R-:W-:-:S02]  /*26d0*/  HADD2.F32 R208, -RZ, R189.H0_H0 ;  /* 0x200000bdffd07230 */ /* 0x000fc40000004100 */
[----:B------:R-:W-:Y:S01]  /*26e0*/  FADD.FTZ R147, R148, R217 ;  /* 0x000000d994937221 */ /* 0x000fe20000010000 */
[----:B------:R-:W-:Y:S01]  /*26f0*/  FFMA.FTZ R148, R88, R94, RZ ;  /* 0x0000005e58947223 */ /* 0x000fe200000100ff */
[----:B------:R-:W-:Y:S02]  /*2700*/  HADD2.F32 R189, -RZ, R214.H0_H0 ;  /* 0x200000d6ffbd7230 */ /* 0x000fe40000004100 */
[----:B------:R-:W-:Y:S02]  /*2710*/  HADD2.F32 R240, -RZ, R141.H0_H0 ;  /* 0x2000008dfff07230 */ /* 0x000fe40000004100 */
[C---:B------:R-:W-:Y:S01]  /*2720*/  FADD.FTZ R105, R208.reuse, R105 ;  /* 0x00000069d0697221 */ /* 0x040fe20000010000 */
[----:B------:R-:W-:Y:S02]  /*2730*/  HADD2.F32 R188, -RZ, R188.H0_H0 ;  /* 0x200000bcffbc7230 */ /* 0x000fe40000004100 */
[----:B------:R-:W-:Y:S01]  /*2740*/  FFMA.FTZ R25, R208, R136, R25 ;  /* 0x00000088d0197223 */ /* 0x000fe20000010019 */
[----:B------:R-:W-:Y:S01]  /*2750*/  FMUL.FTZ R214, R18, R208 ;  /* 0x000000d012d67220 */ /* 0x000fe20000410000 */
[----:B------:R-:W-:Y:S01]  /*2760*/  FFMA.FTZ R141, R217, R95, R148 ;  /* 0x0000005fd98d7223 */ /* 0x000fe20000010094 */
[----:B------:R-:W-:Y:S01]  /*2770*/  FADD.FTZ R147, R147, R216 ;  /* 0x000000d893937221 */ /* 0x000fe20000010000 */
[----:B------:R-:W-:Y:S01]  /*2780*/  FMUL.FTZ R208, R19, R57 ;  /* 0x0000003913d07220 */ /* 0x000fe20000410000 */
[----:B------:R-:W-:-:S02]  /*2790*/  HADD2.F32 R59, -RZ, R215.H0_H0 ;  /* 0x200000d7ff3b7230 */ /* 0x000fc40000004100 */
[----:B------:R-:W-:Y:S01]  /*27a0*/  FFMA.FTZ R141, R216, R91, R141 ;  /* 0x0000005bd88d7223 */ /* 0x000fe2000001008d */
[----:B------:R-:W-:Y:S01]  /*27b0*/  FMUL.FTZ R215, R160, R188 ;  /* 0x000000bca0d77220 */ /* 0x000fe20000410000 */
[----:B------:R-:W-:Y:S01]  /*27c0*/  FADD.FTZ R148, R147, R208 ;  /* 0x000000d093947221 */ /* 0x000fe20000010000 */
[C---:B------:R-:W-:Y:S01]  /*27d0*/  FADD.FTZ R106, R188.reuse, R106 ;  /* 0x0000006abc6a7221 */ /* 0x040fe20000010000 */
[----:B------:R-:W-:Y:S01]  /*27e0*/  FFMA.FTZ R26, R188, R134, R26 ;  /* 0x00000086bc1a7223 */ /* 0x000fe2000001001a */
[----:B------:R-:W-:Y:S02]  /*27f0*/  HADD2.F32 R241, -RZ, R190.H0_H0 ;  /* 0x200000befff17230 */ /* 0x000fe40000004100 */
[----:B------:R-:W-:Y:S01]  /*2800*/  FFMA.FTZ R188, R208, R89, R141 ;  /* 0x00000059d0bc7223 */ /* 0x000fe2000001008d */
[----:B------:R-:W-:Y:S01]  /*2810*/  FADD.FTZ R141, R148, R215 ;  /* 0x000000d7948d7221 */ /* 0x000fe20000010000 */
[----:B------:R-:W-:Y:S02]  /*2820*/  HADD2.F32 R242, -RZ, R192.H0_H0 ;  /* 0x200000c0fff27230 */ /* 0x000fe40000004100 */
[----:B------:R-:W-:-:S02]  /*2830*/  HADD2.F32 R190, -RZ, R213.H0_H0 ;  /* 0x200000d5ffbe7230 */ /* 0x000fc40000004100 */
[----:B------:R-:W-:Y:S01]  /*2840*/  FFMA.FTZ R147, R215, R134, R188 ;  /* 0x00000086d7937223 */ /* 0x000fe200000100bc */
[----:B------:R-:W-:Y:S01]  /*2850*/  FMUL.FTZ R213, R159, R241 ;  /* 0x000000f19fd57220 */ /* 0x000fe20000410000 */
[----:B------:R-:W-:Y:S01]  /*2860*/  FADD.FTZ R188, R141, R214 ;  /* 0x000000d68dbc7221 */ /* 0x000fe20000010000 */
[----:B------:R-:W-:Y:S02]  /*2870*/  HADD2.F32 R211, -RZ, R211.H0_H0 ;  /* 0x200000d3ffd37230 */ /* 0x000fe40000004100 */
[----:B------:R-:W-:Y:S01]  /*2880*/  FFMA.FTZ R148, R214, R136, R147 ;  /* 0x00000088d6947223 */ /* 0x000fe20000010093 */
[----:B------:R-:W-:Y:S02]  /*2890*/  HADD2.F32 R192, -RZ, R212.H0_H0 ;  /* 0x200000d4ffc07230 */ /* 0x000fe40000004100 */
[----:B------:R-:W-:Y:S01]  /*28a0*/  FMUL.FTZ R212, R17, R242 ;  /* 0x000000f211d47220 */ /* 0x000fe20000410000 */
[----:B------:R-:W-:Y:S01]  /*28b0*/  FADD.FTZ R141, R188, R213 ;  /* 0x000000d5bc8d7221 */ /* 0x000fe20000010000 */
[----:B------:R-:W-:-:S02]  /*28c0*/  HADD2.F32 R154, -RZ, R154.H0_H0 ;  /* 0x2000009aff9a7230 */ /* 0x000fc40000004100 */
[C---:B------:R-:W-:Y:S01]  /*28d0*/  FADD.FTZ R110, R211.reuse, R110 ;  /* 0x0000006ed36e7221 */ /* 0x040fe20000010000 */
[----:B------:R-:W-:Y:S01]  /*28e0*/  FFMA.FTZ R30, R211, R137, R30 ;  /* 0x00000089d31e7223 */ /* 0x000fe2000001001e */
[----:B------:R-:W-:Y:S01]  /*28f0*/  FFMA.FTZ R147, R213, R135, R148 ;  /* 0x00000087d5937223 */ /* 0x000fe20000010094 */
[----:B------:R-:W-:Y:S01]  /*2900*/  FMUL.FTZ R211, R158, R211 ;  /* 0x000000d39ed37220 */ /* 0x000fe20000410000 */
[----:B------:R-:W-:Y:S01]  /*2910*/  FADD.FTZ R148, R141, R212 ;  /* 0x000000d48d947221 */ /* 0x000fe20000010000 */
[C---:B------:R-:W-:Y:S01]  /*2920*/  FADD.FTZ R114, R154.reuse, R114 ;  /* 0x000000729a727221 */ /* 0x040fe20000010000 */
[----:B------:R-:W-:Y:S01]  /*2930*/  FFMA.FTZ R34, R154, R62, R34 ;  /* 0x0000003e9a227223 */ /* 0x000fe20000010022 */
[----:B------:R-:W-:Y:S01]  /*2940*/  FMUL.FTZ R188, R132, R154 ;  /* 0x0000009a84bc7220 */ /* 0x000fe20000410000 */
[C---:B------:R-:W-:Y:S01]  /*2950*/  FADD.FTZ R109, R192.reuse, R109 ;  /* 0x0000006dc06d7221 */ /* 0x040fe20000010000 */
[----:B------:R-:W-:Y:S01]  /*2960*/  FFMA.FTZ R29, R192, R139, R29 ;  /* 0x0000008bc01d7223 */ /* 0x000fe2000001001d */
[----:B------:R-:W-:Y:S01]  /*2970*/  FFMA.FTZ R154, R212, R138, R147 ;  /* 0x0000008ad49a7223 */ /* 0x000fe20000010093 */
[----:B------:R-:W-:Y:S01]  /*2980*/  FMUL.FTZ R192, R16, R192 ;  /* 0x000000c010c07220 */ /* 0x000fe20000410000 */
[----:B------:R-:W-:Y:S01]  /*2990*/  FADD.FTZ R147, R148, R211 ;  /* 0x000000d394937221 */ /* 0x000fe20000010000 */
        /* <DEDUP_REMOVED lines=10> */
[----:B------:R-:W-:-:S02]  /*2a40*/  HADD2.F32 R155, -RZ, R155.H0_H0 ;  /* 0x2000009bff9b7230 */ /* 0x000fc40000004100 */
[C---:B------:R-:W-:Y:S01]  /*2a50*/  FADD.FTZ R107, R242.reuse, R107 ;  /* 0x0000006bf26b7221 */ /* 0x040fe20000010000 */
[----:B------:R-:W-:Y:S01]  /*2a60*/  FFMA.FTZ R27, R242, R138, R27 ;  /* 0x0000008af21b7223 */ /* 0x000fe2000001001b */
[----:B------:R-:W-:Y:S01]  /*2a70*/  FFMA.FTZ R242, R190, R60, R141 ;  /* 0x0000003cbef27223 */ /* 0x000fe2000001008d */
        /* <DEDUP_REMOVED lines=8> */
[----:B------:R-:W-:-:S02]  /*2b00*/  FADD.FTZ R242, R141, R188 ;  /* 0x000000bc8df27221 */ /* 0x000fc40000010000 */
[----:B------:R-:W-:Y:S02]  /*2b10*/  FFMA.FTZ R244, R188, R62, R59 ;  /* 0x0000003ebcf47223 */ /* 0x000fe4000001003b */
[----:B------:R-:W-:Y:S01]  /*2b20*/  FADD.FTZ R59, R242, R155 ;  /* 0x0000009bf23b7221 */ /* 0x000fe20000010000 */
[C---:B------:R-:W-:Y:S01]  /*2b30*/  FADD.FTZ R115, R149.reuse, R115 ;  /* 0x0000007395737221 */ /* 0x040fe20000010000 */
[----:B------:R-:W-:Y:S01]  /*2b40*/  FFMA.FTZ R35, R149, R64, R35 ;  /* 0x0000004095237223 */ /* 0x000fe20000010023 */
[----:B------:R-:W-:Y:S01]  /*2b50*/  FMUL.FTZ R149, R13, R149 ;  /* 0x000000950d957220 */ /* 0x000fe20000410000 */
[----:B------:R-:W-:Y:S01]  /*2b60*/  FADD.FTZ R242, R59, R154 ;  /* 0x0000009a3bf27221 */ /* 0x000fe20000010000 */
[----:B------:R-:W-:Y:S02]  /*2b70*/  HADD2.F32 R218, -RZ, R218.H0_H0 ;  /* 0x200000daffda7230 */ /* 0x000fe40000004100 */
[----:B------:R-:W-:Y:S01]  /*2b80*/  FFMA.FTZ R141, R155, R63, R244 ;  /* 0x0000003f9b8d7223 */ /* 0x000fe200000100f4 */
[----:B------:R-:W-:-:S02]  /*2b90*/  HADD2.F32 R140, -RZ, R140.H0_H0 ;  /* 0x2000008cff8c7230 */ /* 0x000fc40000004100 */
[----:B------:R-:W-:Y:S01]  /*2ba0*/  FMUL.FTZ R148, R130, R90 ;  /* 0x0000005a82947220 */ /* 0x000fe20000410000 */
[----:B------:R-:W-:Y:S01]  /*2bb0*/  FADD.FTZ R59, R242, R149 ;  /* 0x00000095f23b7221 */ /* 0x000fe20000010000 */
[C---:B------:R-:W-:Y:S01]  /*2bc0*/  FADD.FTZ R167, R90.reuse, R167 ;  /* 0x000000a75aa77221 */ /* 0x040fe20000010000 */
[----:B------:R-:W-:Y:S01]  /*2bd0*/  FFMA.FTZ R38, R90, R67, R38 ;  /* 0x000000435a267223 */ /* 0x000fe20000010026 */
[----:B------:R-:W-:Y:S01]  /*2be0*/  FFMA.FTZ R90, R154, R65, R141 ;  /* 0x000000419a5a7223 */ /* 0x000fe2000001008d */
[C---:B------:R-:W-:Y:S01]  /*2bf0*/  FADD.FTZ R171, R218.reuse, R171 ;  /* 0x000000abdaab7221 */ /* 0x040fe20000010000 */
[----:B------:R-:W-:Y:S01]  /*2c00*/  FFMA.FTZ R40, R218, R69, R40 ;  /* 0x00000045da287223 */ /* 0x000fe20000010028 */
[----:B------:R-:W-:Y:S01]  /*2c10*/  FMUL.FTZ R141, R129, R218 ;  /* 0x000000da818d7220 */ /* 0x000fe20000410000 */
[----:B------:R-:W-:Y:S01]  /*2c20*/  FMUL.FTZ R147, R12, R140 ;  /* 0x0000008c0c937220 */ /* 0x000fe20000410000 */
[----:B------:R-:W-:Y:S01]  /*2c30*/  FADD.FTZ R218, R59, R148 ;  /* 0x000000943bda7221 */ /* 0x000fe20000010000 */
[----:B------:R-:W-:Y:S01]  /*2c40*/  MOV R58, R156 ;  /* 0x0000009c003a7202 */ /* 0x000fe20000000f00 */
[C---:B------:R-:W-:Y:S01]  /*2c50*/  FADD.FTZ R102, R221.reuse, R102 ;  /* 0x00000066dd667221 */ /* 0x040fe20000010000 */
[----:B------:R-:W-:Y:S01]  /*2c60*/  FFMA.FTZ R22, R221, R94, R22 ;  /* 0x0000005edd167223 */ /* 0x000fe20000010016 */
[----:B------:R-:W-:Y:S01]  /*2c70*/  FFMA.FTZ R221, R149, R64, R90 ;  /* 0x0000004095dd7223 */ /* 0x000fe2000001005a */
        /* <DEDUP_REMOVED lines=12> */
[----:B------:R-:W-:Y:S01]  /*2d40*/  SHF.R.U64 R218, R156, 0x10, R157 ;  /* 0x000000109cda7819 */ /* 0x000fe2000000129d */
[----:B------:R-:W-:-:S02]  /*2d50*/  FFMA.FTZ R221, R141, R69, R90 ;  /* 0x000000458ddd7223 */ /* 0x000fc4000001005a */
[----:B------:R-:W-:Y:S01]  /*2d60*/  FADD.FTZ R90, R59, R58 ;  /* 0x0000003a3b5a7221 */ /* 0x000fe20000010000 */
[----:B------:R-:W-:Y:S01]  /*2d70*/  MOV R59, R157 ;  /* 0x0000009d003b7202 */ /* 0x000fe20000000f00 */
[----:B------:R-:W-:Y:S01]  /*2d80*/  FFMA.FTZ R221, R140, R68, R221 ;  /* 0x000000448cdd7223 */ /* 0x000fe200000100dd */
[----:B------:R-:W-:-:S03]  /*2d90*/  HADD2.F32 R218, -RZ, R218.H0_H0 ;  /* 0x200000daffda7230 */ /* 0x000fc60000004100 */
[----:B------:R-:W-:Y:S02]  /*2da0*/  HADD2.F32 R59, -RZ, R59.H0_H0 ;  /* 0x2000003bff3b7230 */ /* 0x000fe40000004100 */
[----:B------:R-:W-:Y:S01]  /*2db0*/  FFMA.FTZ R58, R58, R71, R221 ;  /* 0x000000473a3a7223 */ /* 0x000fe200000100dd */
[----:B------:R-:W-:Y:S01]  /*2dc0*/  FMUL.FTZ R221, R10, R218 ;  /* 0x000000da0add7220 */ /* 0x000fe20000410000 */
[C---:B------:R-:W-:Y:S01]  /*2dd0*/  FADD.FTZ R173, R218.reuse, R173 ;  /* 0x000000addaad7221 */ /* 0x040fe20000010000 */
[-C--:B------:R-:W-:Y:S01]  /*2de0*/  FFMA.FTZ R41, R218, R70.reuse, R41 ;  /* 0x00000046da297223 */ /* 0x080fe20000010029 */
[C---:B------:R-:W-:Y:S01]  /*2df0*/  FADD.FTZ R176, R59.reuse, R176 ;  /* 0x000000b03bb07221 */ /* 0x040fe20000010000 */
[----:B------:R-:W-:Y:S01]  /*2e00*/  FFMA.FTZ R44, R59, R73, R44 ;  /* 0x000000493b2c7223 */ /* 0x000fe2000001002c */
[----:B------:R-:W-:Y:S01]  /*2e10*/  FADD.FTZ R90, R90, R221 ;  /* 0x000000dd5a5a7221 */ /* 0x000fe20000010000 */
[----:B------:R-:W-:Y:S01]  /*2e20*/  FFMA.FTZ R218, R221, R70, R58 ;  /* 0x00000046ddda7223 */ /* 0x000fe2000001003a */
[----:B------:R-:W-:Y:S01]  /*2e30*/  FMUL.FTZ R59, R127, R59 ;  /* 0x0000003b7f3b7220 */ /* 0x000fe20000410000 */
[C---:B------:R-:W-:Y:S01]  /*2e40*/  FADD.FTZ R103, R57.reuse, R103 ;  /* 0x0000006739677221 */ /* 0x040fe20000010000 */
[----:B------:R-:W-:Y:S01]  /*2e50*/  FFMA.FTZ R23, R57, R89, R23 ;  /* 0x0000005939177223 */ /* 0x000fe20000010017 */
[----:B------:R-:W0:Y:S01]  /*2e60*/  S2R R243, SR_TID.X ;  /* 0x0000000000f37919 */ /* 0x000e220000002100 */
[----:B------:R-:W-:Y:S01]  /*2e70*/  FADD.FTZ R58, R90, R59 ;  /* 0x0000003b5a3a7221 */ /* 0x000fe20000010000 */
[----:B------:R-:W-:Y:S01]  /*2e80*/  FFMA.FTZ R57, R59, R73, R218 ;  /* 0x000000493b397223 */ /* 0x000fe200000100da */
[----:B------:R-:W-:-:S02]  /*2e90*/  SHF.R.U32.HI R59, RZ, 0x10, R157 ;  /* 0x00000010ff3b7819 */ /* 0x000fc4000001169d */
[----:B------:R-:W-:Y:S02]  /*2ea0*/  MOV R153, R142 ;  /* 0x0000008e00997202 */ /* 0x000fe40000000f00 */
[----:B------:R-:W-:Y:S01]  /*2eb0*/  MOV R56, R150 ;  /* 0x0000009600387202 */ /* 0x000fe20000000f00 */
[----:B------:R-:W-:Y:S01]  /*2ec0*/  HADD2.F32 R59, -RZ, R59.H0_H0 ;  /* 0x2000003bff3b7230 */ /* 0x000fe20000004100 */
[----:B------:R-:W-:Y:S02]  /*2ed0*/  MOV R152, R143 ;  /* 0x0000008f00987202 */ /* 0x000fe40000000f00 */
[--C-:B------:R-:W-:Y:S02]  /*2ee0*/  SHF.R.U64 R150, R150, 0x10, R151.reuse ;  /* 0x0000001096967819 */ /* 0x100fe40000001297 */
[----:B------:R-:W-:Y:S01]  /*2ef0*/  MOV R222, R151 ;  /* 0x0000009700de7202 */ /* 0x000fe20000000f00 */
[----:B------:R-:W-:Y:S01]  /*2f00*/  HADD2.F32 R153, -RZ, R153.H0_H0 ;  /* 0x20000099ff997230 */ /* 0x000fe20000004100 */
[----:B------:R-:W-:Y:S01]  /*2f10*/  SHF.R.U32.HI R151, RZ, 0x10, R151 ;  /* 0x00000010ff977819 */ /* 0x000fe20000011697 */
[----:B------:R-:W-:Y:S01]  /*2f20*/  HADD2.F32 R90, -RZ, R152.H0_H0 ;  /* 0x20000098ff5a7230 */ /* 0x000fe20000004100 */
[----:B------:R-:W-:Y:S01]  /*2f30*/  SHF.R.U64 R142, R142, 0x10, R143 ;  /* 0x000000108e8e7819 */ /* 0x000fe2000000128f */
[----:B------:R-:W-:-:S02]  /*2f40*/  HADD2.F32 R242, -RZ, R150.H0_H0 ;  /* 0x20000096fff27230 */ /* 0x000fc40000004100 */
[----:B------:R-:W-:Y:S01]  /*2f50*/  FMUL.FTZ R150, R9, R59 ;  /* 0x0000003b09967220 */ /* 0x000fe20000410000 */
[----:B------:R-:W-:Y:S02]  /*2f60*/  HADD2.F32 R244, -RZ, R151.H0_H0 ;  /* 0x20000097fff47230 */ /* 0x000fe40000004100 */
[C---:B------:R-:W-:Y:S01]  /*2f70*/  FADD.FTZ R178, R153.reuse, R178 ;  /* 0x000000b299b27221 */ /* 0x040fe20000010000 */
[----:B------:R-:W-:Y:S02]  /*2f80*/  HADD2.F32 R142, -RZ, R142.H0_H0 ;  /* 0x2000008eff8e7230 */ /* 0x000fe40000004100 */
[----:B------:R-:W-:Y:S01]  /*2f90*/  FFMA.FTZ R46, R153, R75, R46 ;  /* 0x0000004b992e7223 */ /* 0x000fe2000001002e */
        /* <DEDUP_REMOVED lines=11> */
[----:B------:R-:W-:Y:S01]  /*3050*/  MOV R169, R144 ;  /* 0x0000009000a97202 */ /* 0x000fe20000000f00 */
[----:B------:R-:W-:Y:S01]  /*3060*/  FFMA.FTZ R59, R151, R75, R90 ;  /* 0x0000004b973b7223 */ /* 0x000fe2000001005a */
[----:B------:R-:W-:Y:S01]  /*3070*/  MOV R168, R145 ;  /* 0x0000009100a87202 */ /* 0x000fe20000000f00 */
[----:B------:R-:W-:-:S02]  /*3080*/  HADD2.F32 R143, -RZ, R143.H0_H0 ;  /* 0x2000008fff8f7230 */ /* 0x000fc40000004100 */
[----:B------:R-:W-:Y:S01]  /*3090*/  FADD.FTZ R58, R57, R152 ;  /* 0x00000098393a7221 */ /* 0x000fe20000010000 */
[----:B------:R-:W-:Y:S01]  /*30a0*/  FFMA.FTZ R90, R152, R74, R59 ;  /* 0x0000004a985a7223 */ /* 0x000fe2000001003b */
[----:B------:R-:W-:Y:S01]  /*30b0*/  SHF.R.U64 R144, R144, 0x10, R145 ;  /* 0x0000001090907819 */ /* 0x000fe20000001291 */
[----:B------:R-:W-:Y:S02]  /*30c0*/  HADD2.F32 R169, -RZ, R169.H0_H0 ;  /* 0x200000a9ffa97230 */ /* 0x000fe40000004100 */
[----:B------:R-:W-:Y:S01]  /*30d0*/  FADD.FTZ R57, R58, R153 ;  /* 0x000000993a397221 */ /* 0x000fe20000010000 */
[----:B------:R-:W-:Y:S02]  /*30e0*/  HADD2.F32 R218, -RZ, R168.H0_H0 ;  /* 0x200000a8ffda7230 */ /* 0x000fe40000004100 */
[----:B------:R-:W-:Y:S01]  /*30f0*/  FMUL.FTZ R168, R7, R143 ;  /* 0x0000008f07a87220 */ /* 0x000fe20000410000 */
[----:B------:R-:W-:Y:S01]  /*3100*/  FFMA.FTZ R59, R153, R77, R90 ;  /* 0x0000004d993b7223 */ /* 0x000fe2000001005a */
[----:B------:R-:W-:-:S02]  /*3110*/  HADD2.F32 R144, -RZ, R144.H0_H0 ;  /* 0x20000090ff907230 */ /* 0x000fc40000004100 */
[C---:B------:R-:W-:Y:S01]  /*3120*/  FADD.FTZ R182, R169.reuse, R182 ;  /* 0x000000b6a9b67221 */ /* 0x040fe20000010000 */
[----:B------:R-:W-:Y:S01]  /*3130*/  FFMA.FTZ R50, R169, R79, R50 ;  /* 0x0000004fa9327223 */ /* 0x000fe20000010032 */
[----:B------:R-:W-:Y:S01]  /*3140*/  FMUL.FTZ R169, R124, R169 ;  /* 0x000000a97ca97220 */ /* 0x000fe20000410000 */
[----:B------:R-:W-:Y:S01]  /*3150*/  FADD.FTZ R58, R57, R168 ;  /* 0x000000a8393a7221 */ /* 0x000fe20000010000 */
[----:B------:R-:W-:Y:S01]  /*3160*/  FFMA.FTZ R90, R168, R76, R59 ;  /* 0x0000004ca85a7223 */ /* 0x000fe2000001003b */
[----:B------:R-:W-:Y:S01]  /*3170*/  SHF.R.U32.HI R145, RZ, 0x10, R145 ;  /* 0x00000010ff917819 */ /* 0x000fe20000011691 */
[C---:B------:R-:W-:Y:S01]  /*3180*/  FADD.FTZ R170, R240.reuse, R170 ;  /* 0x000000aaf0aa7221 */ /* 0x040fe20000010000 */
[----:B------:R-:W-:Y:S01]  /*3190*/  FFMA.FTZ R39, R240, R68, R39 ;  /* 0x00000044f0277223 */ /* 0x000fe20000010027 */
[----:B0-----:R-:W-:Y:S01]  /*31a0*/  LOP3.LUT R243, R243, 0x1f, RZ, 0xc0, !PT ;  /* 0x0000001ff3f37812 */ /* 0x001fe200078ec0ff */
[----:B------:R-:W-:Y:S02]  /*31b0*/  HADD2.F32 R221, -RZ, R191.H0_H0 ;  /* 0x200000bfffdd7230 */ /* 0x000fe40000004100 */
[----:B------:R-:W-:Y:S01]  /*31c0*/  FMUL.FTZ R191, R6, R144 ;  /* 0x0000009006bf7220 */ /* 0x000fe20000410000 */
[----:B------:R-:W-:-:S02]  /*31d0*/  HADD2.F32 R240, -RZ, R219.H0_H0 ;  /* 0x200000dbfff07230 */ /* 0x000fc40000004100 */
[----:B------:R-:W-:Y:S01]  /*31e0*/  FADD.FTZ R58, R58, R169 ;  /* 0x000000a93a3a7221 */ /* 0x000fe20000010000 */
[----:B------:R-:W-:Y:S01]  /*31f0*/  FFMA.FTZ R90, R169, R79, R90 ;  /* 0x0000004fa95a7223 */ /* 0x000fe2000001005a */
[----:B------:R-:W-:Y:S01]  /*3200*/  ISETP.NE.AND P0, PT, R243, RZ, PT ;  /* 0x000000fff300720c */ /* 0x000fe20003f05270 */
[----:B------:R-:W-:Y:S02]  /*3210*/  HADD2.F32 R145, -RZ, R145.H0_H0 ;  /* 0x20000091ff917230 */ /* 0x000fe40000004100 */
[C---:B------:R-:W-:Y:S01]  /*3220*/  FADD.FTZ R184, R218.reuse, R184 ;  /* 0x000000b8dab87221 */ /* 0x040fe20000010000 */
[----:B------:R-:W-:Y:S02]  /*3230*/  HADD2.F32 R243, -RZ, R222.H0_H0 ;  /* 0x200000defff37230 */ /* 0x000fe40000004100 */
[----:B------:R-:W-:Y:S01]  /*3240*/  FFMA.FTZ R52, R218, R81, R52 ;  /* 0x00000051da347223 */ /* 0x000fe20000010034 */
[----:B------:R-:W-:Y:S01]  /*3250*/  FMUL.FTZ R218, R123, R218 ;  /* 0x000000da7bda7220 */ /* 0x000fe20000410000 */
[C---:B------:R-:W-:Y:S01]  /*3260*/  FADD.FTZ R193, R240.reuse, R193 ;  /* 0x000000c1f0c17221 */ /* 0x040fe20000010000 */
[----:B------:R-:W-:Y:S01]  /*3270*/  FFMA.FTZ R96, R240, R85, R96 ;  /* 0x00000055f0607223 */ /* 0x000fe20000010060 */
[----:B------:R-:W-:Y:S01]  /*3280*/  FADD.FTZ R57, R58, R191 ;  /* 0x000000bf3a397221 */ /* 0x000fe20000010000 */
[----:B------:R-:W-:Y:S01]  /*3290*/  FMUL.FTZ R222, R121, R240 ;  /* 0x000000f079de7220 */ /* 0x000fe20000410000 */
[----:B------:R-:W-:Y:S01]  /*32a0*/  FFMA.FTZ R59, R191, R78, R90 ;  /* 0x0000004ebf3b7223 */ /* 0x000fe2000001005a */
[----:B------:R-:W0:Y:S01]  /*32b0*/  S2R R240, SR_TID.X ;  /* 0x0000000000f07919 */ /* 0x000e220000002100 */
[----:B------:R-:W-:Y:S01]  /*32c0*/  FMUL.FTZ R219, R5, R145 ;  /* 0x0000009105db7220 */ /* 0x000fe20000410000 */
[----:B------:R-:W-:Y:S01]  /*32d0*/  FADD.FTZ R58, R57, R218 ;  /* 0x000000da393a7221 */ /* 0x000fe20000010000 */
[----:B------:R-:W-:Y:S01]  /*32e0*/  FFMA.FTZ R90, R218, R81, R59 ;  /* 0x00000051da5a7223 */ /* 0x000fe2000001003b */
[C---:B------:R-:W-:Y:S01]  /*32f0*/  FADD.FTZ R108, R241.reuse, R108 ;  /* 0x0000006cf16c7221 */ /* 0x040fe20000010000 */
[----:B------:R-:W-:Y:S01]  /*3300*/  FFMA.FTZ R28, R241, R135, R28 ;  /* 0x00000087f11c7223 */ /* 0x000fe2000001001c */
[----:B------:R-:W-:-:S02]  /*3310*/  HADD2.F32 R146, -RZ, R146.H0_H0 ;  /* 0x20000092ff927230 */ /* 0x000fc40000004100 */
[----:B------:R-:W-:Y:S01]  /*3320*/  FADD.FTZ R57, R58, R219 ;  /* 0x000000db3a397221 */ /* 0x000fe20000010000 */
[----:B------:R-:W-:Y:S02]  /*3330*/  HADD2.F32 R241, -RZ, R220.H0_H0 ;  /* 0x200000dcfff17230 */ /* 0x000fe40000004100 */
[----:B------:R-:W-:Y:S01]  /*3340*/  FMUL.FTZ R220, R122, R221 ;  /* 0x000000dd7adc7220 */ /* 0x000fe20000410000 */
[----:B------:R-:W-:Y:S02]  /*3350*/  HADD2.F32 R56, -RZ, R56.H0_H0 ;  /* 0x20000038ff387230 */ /* 0x000fe40000004100 */
        /* <DEDUP_REMOVED lines=10> */
[----:B------:R-:W-:-:S02]  /*3400*/  FFMA.FTZ R56, R220, R83, R59 ;  /* 0x00000053dc387223 */ /* 0x000fc4000001003b */
[----:B------:R-:W-:Y:S02]  /*3410*/  FADD.FTZ R57, R58, R221 ;  /* 0x000000dd3a397221 */ /* 0x000fe40000010000 */
        /* <DEDUP_REMOVED lines=56> */
.L_x_553:
        /* <DEDUP_REMOVED lines=21> */
[----:B0-----:R-:W-:-:S04]  /*38f0*/  FADD.FTZ R56, RZ, R56 ;  /* 0x00000038ff387221 */ /* 0x001fc80000010000 */
[----:B------:R-:W-:Y:S01]  /*3900*/  FADD.FTZ R240, R58, R56 ;  /* 0x000000383af07221 */ /* 0x000fe20000010000 */
[----:B------:R-:W-:-:S04]  /*3910*/  FADD.FTZ R56, RZ, R57 ;  /* 0x00000039ff387221 */ /* 0x000fc80000010000 */
        /* <DEDUP_REMOVED lines=16> */
.L_x_539:
[----:B------:R-:W-:Y:S05]  /*3a20*/  BSYNC B0 ;  /* 0x0000000000007941 */ /* 0x000fea0003800000 */
.L_x_538:
        /* <DEDUP_REMOVED lines=40> */
.L_x_541:
[----:B------:R-:W2:Y:S04]  /*3cb0*/  LDG.E.STRONG.GPU R59, desc[UR6][R56.64] ;  /* 0x00000006383b7981 */ /* 0x000ea8000c1ef900 */
[----:B--2---:R-:W-:Y:S01]  /*3cc0*/  CCTL.IVALL ;  /* 0x00000000ff00798f */ /* 0x004fe20002000000 */
[----:B------:R-:W-:Y:S05]  /*3cd0*/  YIELD ;  /* 0x0000000000007946 */ /* 0x000fea0003800000 */
[----:B------:R-:W-:-:S13]  /*3ce0*/  ISETP.NE.AND P0, PT, R59, R58, PT ;  /* 0x0000003a3b00720c */ /* 0x000fda0003f05270 */
[----:B------:R-:W-:Y:S05]  /*3cf0*/  @P0 BRA `(.L_x_541) ;  /* 0xfffffffc00ec0947 */ /* 0x000fea000383ffff */
.L_x_540:
        /* <DEDUP_REMOVED lines=79> */
[----:B------:R-:W-:Y:S01]  /*41f0*/  MOV R88, R156 ;  /* 0x0000009c00587202 */ /* 0x000fe20000000f00 */
[----:B------:R-:W-:Y:S01]  /*4200*/  FADD.FTZ R69, R141, -R69 ;  /* 0x800000458d457221 */ /* 0x000fe20000010000 */
[----:B------:R-:W-:Y:S01]  /*4210*/  MOV R95, R157 ;  /* 0x0000009d005f7202 */ /* 0x000fe20000000f00 */
[----:B------:R-:W-:Y:S01]  /*4220*/  FADD.FTZ R68, R140, -R68 ;  /* 0x800000448c447221 */ /* 0x000fe20000010000 */
[----:B------:R-:W-:Y:S01]  /*4230*/  FADD.FTZ R189, R189, -R61 ;  /* 0x8000003dbdbd7221 */ /* 0x000fe20000010000 */
[----:B------:R-:W0:Y:S01]  /*4240*/  LDC.64 R140, c[0x0][0x280] ;  /* 0x0000a000ff8c7b82 */ /* 0x000e220000000a00 */
[----:B------:R-:W-:Y:S01]  /*4250*/  FADD.FTZ R188, R188, -R62 ;  /* 0x8000003ebcbc7221 */ /* 0x000fe20000010000 */
[----:B------:R-:W-:-:S02]  /*4260*/  HADD2.F32 R61, -RZ, R88.H0_H0 ;  /* 0x20000058ff3d7230 */ /* 0x000fc40000004100 */
[----:B------:R-:W-:Y:S01]  /*4270*/  FADD.FTZ R190, R190, -R60 ;  /* 0x8000003cbebe7221 */ /* 0x000fe20000010000 */
[----:B------:R-:W-:Y:S01]  /*4280*/  HADD2.F32 R62, -RZ, R95.H0_H0 ;  /* 0x2000005fff3e7230 */ /* 0x000fe20000004100 */
[----:B------:R-:W-:Y:S01]  /*4290*/  SHF.R.U64 R94, R156, 0x10, R157 ;  /* 0x000000109c5e7819 */ /* 0x000fe2000000129d */
[----:B------:R-:W-:Y:S01]  /*42a0*/  FADD.FTZ R58, R216, -R91 ;  /* 0x8000005bd83a7221 */ /* 0x000fe20000010000 */
[----:B------:R-:W-:Y:S01]  /*42b0*/  FMUL.FTZ R60, R128, R61 ;  /* 0x0000003d803c7220 */ /* 0x000fe20000410000 */
[----:B------:R-:W-:Y:S01]  /*42c0*/  FADD.FTZ R59, R208, -R89 ;  /* 0x80000059d03b7221 */ /* 0x000fe20000010000 */
[----:B------:R-:W-:Y:S01]  /*42d0*/  FMUL.FTZ R62, R127, R62 ;  /* 0x0000003e7f3e7220 */ /* 0x000fe20000410000 */
[----:B------:R-:W-:Y:S01]  /*42e0*/  FADD.FTZ R155, R155, -R63 ;  /* 0x8000003f9b9b7221 */ /* 0x000fe20000010000 */
[----:B------:R-:W-:Y:S01]  /*42f0*/  FADD.FTZ R91, R60, -R71 ;  /* 0x800000473c5b7221 */ /* 0x000fe20000010000 */
[----:B------:R-:W-:Y:S01]  /*4300*/  LEA R60, P0, R172, UR4, 0x4 ;  /* 0x00000004ac3c7c11 */ /* 0x000fe2000f8020ff */
[----:B------:R-:W-:Y:S01]  /*4310*/  FADD.FTZ R95, R62, -R73 ;  /* 0x800000493e5f7221 */ /* 0x000fe20000010000 */
[----:B------:R-:W-:-:S02]  /*4320*/  IMAD R62, R163, 0x2800, R164 ;  /* 0x00002800a33e7824 */ /* 0x000fc400078e02a4 */
[----:B------:R-:W-:Y:S01]  /*4330*/  FMUL.FTZ R59, R166, R59 ;  /* 0x0000003ba63b7220 */ /* 0x000fe20000410000 */
[----:B------:R-:W-:Y:S01]  /*4340*/  HADD2.F32 R63, -RZ, R94.H0_H0 ;  /* 0x2000005eff3f7230 */ /* 0x000fe20000004100 */
        /* <DEDUP_REMOVED lines=148> */
.L_x_536:
        /* <DEDUP_REMOVED lines=53> */
.L_x_537:
[----:B------:R-:W-:Y:S01]  /*4fe0*/  HFMA2.MMA R241, -RZ, RZ, 0, 9.5367431640625e-07 ;  /* 0x00000010fff17435 */ /* 0x000fe200000001ff */
[----:B------:R-:W-:Y:S02]  /*4ff0*/  MOV R242, R56 ;  /* 0x0000003800f27202 */ /* 0x000fe40000000f00 */
[----:B------:R-:W-:Y:S02]  /*5000*/  MOV R240, 0x1f ;  /* 0x0000001f00f07802 */ /* 0x000fe40000000f00 */
[----:B------:R-:W-:-:S07]  /*5010*/  MOV R59, 0xffffffff ;  /* 0xffffffff003b7802 */ /* 0x000fce0000000f00 */
[----:B------:R-:W-:Y:S05]  /*5020*/  WARPSYNC.COLLECTIVE R59, `(.L_x_543) ;  /* 0x000000003b087348 */ /* 0x000fea0003c00000 */
[----:B------:R0:W1:Y:S02]  /*5030*/  SHFL.DOWN P2, R243, R242, R241, R240 ;  /* 0x080000f1f2f37389 */ /* 0x00006400000400f0 */
[----:B01----:R-:W-:Y:S01]  /*5040*/  ENDCOLLECTIVE ;  /* 0x000000000000791b */ /* 0x003fe20003800000 */
.L_x_543:
[----:B------:R-:W-:Y:S01]  /*5050*/  MOV R242, R57 ;  /* 0x0000003900f27202 */ /* 0x000fe20000000f00 */
[----:B------:R-:W-:-:S07]  /*5060*/  FADD.FTZ R56, R56, R243 ;  /* 0x000000f338387221 */ /* 0x000fce0000010000 */
[----:B------:R-:W-:Y:S05]  /*5070*/  WARPSYNC.COLLECTIVE R59, `(.L_x_544) ;  /* 0x000000003b087348 */ /* 0x000fea0003c00000 */
[----:B------:R0:W1:Y:S02]  /*5080*/  SHFL.DOWN P2, R243, R242, R241, R240 ;  /* 0x080000f1f2f37389 */ /* 0x00006400000400f0 */
[----:B01----:R-:W-:Y:S01]  /*5090*/  ENDCOLLECTIVE ;  /* 0x000000000000791b */ /* 0x003fe20003800000 */
.L_x_544:
[----:B------:R-:W-:Y:S01]  /*50a0*/  HFMA2.MMA R241, -RZ, RZ, 0, 4.76837158203125e-07 ;  /* 0x00000008fff17435 */ /* 0x000fe200000001ff */
[----:B------:R-:W-:Y:S01]  /*50b0*/  MOV R242, R56 ;  /* 0x0000003800f27202 */ /* 0x000fe20000000f00 */
[----:B------:R-:W-:-:S09]  /*50c0*/  FADD.FTZ R57, R57, R243 ;  /* 0x000000f339397221 */ /* 0x000fd20000010000 */
[----:B------:R-:W-:Y:S05]  /*50d0*/  WARPSYNC.COLLECTIVE R59, `(.L_x_545) ;  /* 0x000000003b087348 */ /* 0x000fea0003c00000 */
[----:B------:R0:W1:Y:S02]  /*50e0*/  SHFL.DOWN P2, R243, R242, R241, R240 ;  /* 0x080000f1f2f37389 */ /* 0x00006400000400f0 */
[----:B01----:R-:W-:Y:S01]  /*50f0*/  ENDCOLLECTIVE ;  /* 0x000000000000791b */ /* 0x003fe20003800000 */
.L_x_545:
[----:B------:R-:W-:Y:S01]  /*5100*/  MOV R242, R57 ;  /* 0x0000003900f27202 */ /* 0x000fe20000000f00 */
[----:B------:R-:W-:-:S07]  /*5110*/  FADD.FTZ R56, R56, R243 ;  /* 0x000000f338387221 */ /* 0x000fce0000010000 */
[----:B------:R-:W-:Y:S05]  /*5120*/  WARPSYNC.COLLECTIVE R59, `(.L_x_546) ;  /* 0x000000003b087348 */ /* 0x000fea0003c00000 */
[----:B------:R0:W1:Y:S02]  /*5130*/  SHFL.DOWN P2, R243, R242, R241, R240 ;  /* 0x080000f1f2f37389 */ /* 0x00006400000400f0 */
[----:B01----:R-:W-:Y:S01]  /*5140*/  ENDCOLLECTIVE ;  /* 0x000000000000791b */ /* 0x003fe20003800000 */
.L_x_546:
[----:B------:R-:W-:Y:S01]  /*5150*/  HFMA2.MMA R241, -RZ, RZ, 0, 2.384185791015625e-07 ;  /* 0x00000004fff17435 */ /* 0x000fe200000001ff */
[----:B------:R-:W-:Y:S01]  /*5160*/  MOV R242, R56 ;  /* 0x0000003800f27202 */ /* 0x000fe20000000f00 */
[----:B------:R-:W-:-:S09]  /*5170*/  FADD.FTZ R57, R57, R243 ;  /* 0x000000f339397221 */ /* 0x000fd20000010000 */
[----:B------:R-:W-:Y:S05]  /*5180*/  WARPSYNC.COLLECTIVE R59, `(.L_x_547) ;  /* 0x000000003b087348 */ /* 0x000fea0003c00000 */
[----:B------:R0:W1:Y:S02]  /*5190*/  SHFL.DOWN P2, R243, R242, R241, R240 ;  /* 0x080000f1f2f37389 */ /* 0x00006400000400f0 */
[----:B01----:R-:W-:Y:S01]  /*51a0*/  ENDCOLLECTIVE ;  /* 0x000000000000791b */ /* 0x003fe20003800000 */
.L_x_547:
[----:B------:R-:W-:Y:S01]  /*51b0*/  MOV R242, R57 ;  /* 0x0000003900f27202 */ /* 0x000fe20000000f00 */
[----:B------:R-:W-:-:S07]  /*51c0*/  FADD.FTZ R56, R56, R243 ;  /* 0x000000f338387221 */ /* 0x000fce0000010000 */
[----:B------:R-:W-:Y:S05]  /*51d0*/  WARPSYNC.COLLECTIVE R59, `(.L_x_548) ;  /* 0x000000003b087348 */ /* 0x000fea0003c00000 */
[----:B------:R0:W1:Y:S02]  /*51e0*/  SHFL.DOWN P2, R243, R242, R241, R240 ;  /* 0x080000f1f2f37389 */ /* 0x00006400000400f0 */
[----:B01----:R-:W-:Y:S01]  /*51f0*/  ENDCOLLECTIVE ;  /* 0x000000000000791b */ /* 0x003fe20003800000 */
.L_x_548:
[----:B------:R-:W-:Y:S01]  /*5200*/  HFMA2.MMA R241, -RZ, RZ, 0, 1.1920928955078125e-07 ;  /* 0x00000002fff17435 */ /* 0x000fe200000001ff */
[----:B------:R-:W-:Y:S01]  /*5210*/  MOV R242, R56 ;  /* 0x0000003800f27202 */ /* 0x000fe20000000f00 */
[----:B------:R-:W-:-:S09]  /*5220*/  FADD.FTZ R57, R57, R243 ;  /* 0x000000f339397221 */ /* 0x000fd20000010000 */
[----:B------:R-:W-:Y:S05]  /*5230*/  WARPSYNC.COLLECTIVE R59, `(.L_x_549) ;  /* 0x000000003b087348 */ /* 0x000fea0003c00000 */
[----:B------:R0:W1:Y:S02]  /*5240*/  SHFL.DOWN P2, R243, R242, R241, R240 ;  /* 0x080000f1f2f37389 */ /* 0x00006400000400f0 */
[----:B01----:R-:W-:Y:S01]  /*5250*/  ENDCOLLECTIVE ;  /* 0x000000000000791b */ /* 0x003fe20003800000 */
.L_x_549:
[----:B------:R-:W-:Y:S01]  /*5260*/  MOV R242, R57 ;  /* 0x0000003900f27202 */ /* 0x000fe20000000f00 */
[----:B------:R-:W-:-:S07]  /*5270*/  FADD.FTZ R56, R56, R243 ;  /* 0x000000f338387221 */ /* 0x000fce0000010000 */
[----:B------:R-:W-:Y:S05]  /*5280*/  WARPSYNC.COLLECTIVE R59, `(.L_x_550) ;  /* 0x000000003b087348 */ /* 0x000fea0003c00000 */
[----:B------:R0:W1:Y:S02]  /*5290*/  SHFL.DOWN P2, R243, R242, R241, R240 ;  /* 0x080000f1f2f37389 */ /* 0x00006400000400f0 */
[----:B01----:R-:W-:Y:S01]  /*52a0*/  ENDCOLLECTIVE ;  /* 0x000000000000791b */ /* 0x003fe20003800000 */
.L_x_550:
[----:B------:R-:W-:Y:S01]  /*52b0*/  HFMA2.MMA R241, -RZ, RZ, 0, 5.9604644775390625e-08 ;  /* 0x00000001fff17435 */ /* 0x000fe200000001ff */
[----:B------:R-:W-:Y:S01]  /*52c0*/  MOV R242, R56 ;  /* 0x0000003800f27202 */ /* 0x000fe20000000f00 */
[----:B------:R-:W-:-:S09]  /*52d0*/  FADD.FTZ R57, R57, R243 ;  /* 0x000000f339397221 */ /* 0x000fd20000010000 */
[----:B------:R-:W-:Y:S05]  /*52e0*/  WARPSYNC.COLLECTIVE R59, `(.L_x_551) ;  /* 0x000000003b087348 */ /* 0x000fea0003c00000 */
[----:B------:R0:W1:Y:S02]  /*52f0*/  SHFL.DOWN P2, R243, R242, R241, R240 ;  /* 0x080000f1f2f37389 */ /* 0x00006400000400f0 */
[----:B01----:R-:W-:Y:S01]  /*5300*/  ENDCOLLECTIVE ;  /* 0x000000000000791b */ /* 0x003fe20003800000 */
.L_x_551:
[----:B------:R-:W-:Y:S02]  /*5310*/  MOV R242, R57 ;  /* 0x0000003900f27202 */ /* 0x000fe40000000f00 */
[----:B------:R-:W-:-:S07]  /*5320*/  MOV R58, R243 ;  /* 0x000000f3003a7202 */ /* 0x000fce0000000f00 */
[----:B------:R-:W-:Y:S05]  /*5330*/  WARPSYNC.COLLECTIVE R59, `(.L_x_552) ;  /* 0x000000003b087348 */ /* 0x000fea0003c00000 */
[----:B------:R0:W1:Y:S02]  /*5340*/  SHFL.DOWN P2, R243, R242, R241, R240 ;  /* 0x080000f1f2f37389 */ /* 0x00006400000400f0 */
[----:B01----:R-:W-:Y:S01]  /*5350*/  ENDCOLLECTIVE ;  /* 0x000000000000791b */ /* 0x003fe20003800000 */
.L_x_552:
[----:B------:R-:W-:Y:S01]  /*5360*/  MOV R59, R243 ;  /* 0x000000f3003b7202 */ /* 0x000fe20000000f00 */
[----:B------:R-:W-:Y:S06]  /*5370*/  BRA `(.L_x_553) ;  /* 0xffffffe400087947 */ /* 0x000fec000383ffff */
.L_x_554:
        /* <DEDUP_REMOVED lines=16> */
.L_x_5399:


//--------------------- .text._ZN10layer_norm22ln_bwd_finalize_kernelINS_22Kernel_traits_finalizeILj40960E6__halfS2_S2_fjLj1024ELj4ENS_18Kernel_traits_baseILj40960ES2_S2_S2_fjLj1024EEEEEEEvNS_9BwdParamsE --------------------------
	.section	.text._ZN10layer_norm22ln_bwd_finalize_kernelINS_22Kernel_traits_finalizeILj40960E6__halfS2_S2_fjLj1024ELj4ENS_18Kernel_traits_baseILj40960ES2_S2_S2_fjLj1024EEEEEEEvNS_9BwdParamsE,"ax",@progbits
	.align	128
        .global         _ZN10layer_norm22ln_bwd_finalize_kernelINS_22Kernel_traits_finalizeILj40960E6__halfS2_S2_fjLj1024ELj4ENS_18Kernel_traits_baseILj40960ES2_S2_S2_fjLj1024EEEEEEEvNS_9BwdParamsE
        .type           _ZN10layer_norm22ln_bwd_finalize_kernelINS_22Kernel_traits_finalizeILj40960E6__halfS2_S2_fjLj1024ELj4ENS_18Kernel_traits_baseILj40960ES2_S2_S2_fjLj1024EEEEEEEvNS_9BwdParamsE,@function
        .size           _ZN10layer_norm22ln_bwd_finalize_kernelINS_22Kernel_traits_finalizeILj40960E6__halfS2_S2_fjLj1024ELj4ENS_18Kernel_traits_baseILj40960ES2_S2_S2_fjLj1024EEEEEEEvNS_9BwdParamsE,(.L_x_5400 - _ZN10layer_norm22ln_bwd_finalize_kernelINS_22Kernel_traits_finalizeILj40960E6__halfS2_S2_fjLj1024ELj4ENS_18Kernel_traits_baseILj40960ES2_S2_S2_fjLj1024EEEEEEEvNS_9BwdParamsE)
        .other          _ZN10layer_norm22ln_bwd_finalize_kernelINS_22Kernel_traits_finalizeILj40960E6__halfS2_S2_fjLj1024ELj4ENS_18Kernel_traits_baseILj40960ES2_S2_S2_fjLj1024EEEEEEEvNS_9BwdParamsE,@"STO_CUDA_ENTRY STV_DEFAULT"
_ZN10layer_norm22ln_bwd_finalize_kernelINS_22Kernel_traits_finalizeILj40960E6__halfS2_S2_fjLj1024ELj4ENS_18Kernel_traits_baseILj40960ES2_S2_S2_fjLj1024EEEEEEEvNS_9BwdParamsE:
.text._ZN10layer_norm22ln_bwd_finalize_kernelINS_22Kernel_traits_finalizeILj40960E6__halfS2_S2_fjLj1024ELj4ENS_18Kernel_traits_baseILj40960ES2_S2_S2_fjLj1024EEEEEEEvNS_9BwdParamsE:
        /* <DEDUP_REMOVED lines=25> */
.L_x_566:
        /* <DEDUP_REMOVED lines=28> */
.L_x_559:
        /* <DEDUP_REMOVED lines=33> */
.L_x_558:
[----:B------:R-:W-:Y:S05]  /*0560*/  BSYNC B1 ;  /* 0x0000000000017941 */ /* 0x000fea0003800000 */
.L_x_557:
        /* <DEDUP_REMOVED lines=23> */
.L_x_561:
[----:B------:R-:W-:Y:S05]  /*06e0*/  BSYNC B1 ;  /* 0x0000000000017941 */ /* 0x000fea0003800000 */
.L_x_560:
        /* <DEDUP_REMOVED lines=11> */
.L_x_556:
[----:B------:R-:W-:Y:S05]  /*07a0*/  BSYNC B0 ;  /* 0x0000000000007941 */ /* 0x000fea0003800000 */
.L_x_555:
        /* <DEDUP_REMOVED lines=29> */
.L_x_577:
[----:B------:R-:W-:Y:S01]  /*0980*/  @!P1 SHF.R.U32.HI R12, RZ, 0x3, R0 ;  /* 0x00000003ff0c9819 */ /* 0x000fe20000011600 */
[----:B---3--:R-:W-:Y:S01]  /*0990*/  FADD.FTZ R14, R9, R14 ;  /* 0x0000000e090e7221 */ /* 0x008fe20000010000 */
[----:B--2---:R-:W-:Y:S02]  /*09a0*/  FADD.FTZ R11, R10, R11 ;  /* 0x0000000b0a0b7221 */ /* 0x004fe40000010000 */
[----:B------:R-:W-:-:S05]  /*09b0*/  @!P1 LOP3.LUT R12, R12, 0x1ffffffc, RZ, 0xc0, !PT ;  /* 0x1ffffffc0c0c9812 */ /* 0x000fca00078ec0ff */
[----:B------:R2:W-:Y:S04]  /*09c0*/  @!P1 STS [R12+UR4+0x2000], R14 ;  /* 0x0020000e0c009988 */ /* 0x0005e80008000804 */
[----:B------:R2:W-:Y:S02]  /*09d0*/  @!P1 STS [R12+UR4+0x2080], R11 ;  /* 0x0020800b0c009988 */ /* 0x0005e40008000804 */
.L_x_562:
        /* <DEDUP_REMOVED lines=14> */
.L_x_565:
[----:B------:R-:W-:Y:S05]  /*0ac0*/  BSYNC B0 ;  /* 0x0000000000007941 */ /* 0x000fea0003800000 */
.L_x_564:
[C---:B------:R-:W-:Y:S02]  /*0ad0*/  ISETP.GT.U32.AND P1, PT, R3.reuse, -0xa001, PT ;  /* 0xffff5fff0300780c */ /* 0x040fe40003f24070 */
[----:B------:R-:W-:Y:S02]  /*0ae0*/  IADD3 R3, R3, 0xa000, RZ ;  /* 0x0000a00003037810 */ /* 0x000fe40007ffe0ff */
[----:B------:R-:W-:-:S09]  /*0af0*/  IADD3 R5, R5, 0x5000, RZ ;  /* 0x0000500005057810 */ /* 0x000fd20007ffe0ff */
[----:B------:R-:W-:Y:S05]  /*0b00*/  @P1 BRA `(.L_x_566) ;  /* 0xfffffff400a01947 */ /* 0x000fea000383ffff */
[----:B------:R-:W-:Y:S05]  /*0b10*/  EXIT ;  /* 0x000000000000794d */ /* 0x000fea0003800000 */
.L_x_563:
[----:B------:R-:W-:Y:S01]  /*0b20*/  HFMA2.MMA R19, -RZ, RZ, 0, 5.9604644775390625e-08 ;  /* 0x00000001ff137435 */ /* 0x000fe200000001ff */
[----:B---3--:R-:W-:Y:S01]  /*0b30*/  IMAD.MOV.U32 R20, RZ, RZ, R10 ;  /* 0x000000ffff147224 */ /* 0x008fe200078e000a */
[----:B------:R-:W-:Y:S02]  /*0b40*/  MOV R22, 0x1f ;  /* 0x0000001f00167802 */ /* 0x000fe40000000f00 */
[----:B------:R-:W-:-:S07]  /*0b50*/  MOV R17, 0xffffffff ;  /* 0xffffffff00117802 */ /* 0x000fce0000000f00 */
[----:B012---:R-:W-:Y:S05]  /*0b60*/  WARPSYNC.COLLECTIVE R17, `(.L_x_567) ;  /* 0x0000000011087348 */ /* 0x007fea0003c00000 */
[----:B------:R3:W4:Y:S02]  /*0b70*/  SHFL.BFLY P2, R18, R20, R19, R22 ;  /* 0x0c00001314127389 */ /* 0x0007240000040016 */
[----:B01234-:R-:W-:Y:S01]  /*0b80*/  ENDCOLLECTIVE ;  /* 0x000000000000791b */ /* 0x01ffe20003800000 */
.L_x_567:
[----:B------:R-:W-:Y:S01]  /*0b90*/  HFMA2.MMA R19, -RZ, RZ, 0, 1.1920928955078125e-07 ;  /* 0x00000002ff137435 */ /* 0x000fe200000001ff */
[----:B------:R-:W-:-:S04]  /*0ba0*/  IMAD.MOV.U32 R11, RZ, RZ, R18 ;  /* 0x000000ffff0b7224 */ /* 0x000fc800078e0012 */
[----:B------:R-:W-:-:S05]  /*0bb0*/  FADD.FTZ R11, R10, R11 ;  /* 0x0000000b0a0b7221 */ /* 0x000fca0000010000 */
[----:B------:R-:W-:-:S07]  /*0bc0*/  MOV R20, R11 ;  /* 0x0000000b00147202 */ /* 0x000fce0000000f00 */
[----:B------:R-:W-:Y:S05]  /*0bd0*/  WARPSYNC.COLLECTIVE R17, `(.L_x_568) ;  /* 0x0000000011087348 */ /* 0x000fea0003c00000 */
[----:B------:R0:W1:Y:S02]  /*0be0*/  SHFL.BFLY P2, R18, R20, R19, R22 ;  /* 0x0c00001314127389 */ /* 0x0000640000040016 */
[----:B01----:R-:W-:Y:S01]  /*0bf0*/  ENDCOLLECTIVE ;  /* 0x000000000000791b */ /* 0x003fe20003800000 */
.L_x_568:
[----:B------:R-:W-:Y:S01]  /*0c00*/  HFMA2.MMA R19, -RZ, RZ, 0, 2.384185791015625e-07 ;  /* 0x00000004ff137435 */ /* 0x000fe200000001ff */
[----:B------:R-:W-:-:S05]  /*0c10*/  MOV R12, R18 ;  /* 0x00000012000c7202 */ /* 0x000fca0000000f00 */
[----:B------:R-:W-:-:S04]  /*0c20*/  FADD.FTZ R12, R11, R12 ;  /* 0x0000000c0b0c7221 */ /* 0x000fc80000010000 */
[----:B------:R-:W-:-:S07]  /*0c30*/  IMAD.MOV.U32 R20, RZ, RZ, R12 ;  /* 0x000000ffff147224 */ /* 0x000fce00078e000c */
[----:B------:R-:W-:Y:S05]  /*0c40*/  WARPSYNC.COLLECTIVE R17, `(.L_x_569) ;  /* 0x0000000011087348 */ /* 0x000fea0003c00000 */
[----:B------:R0:W1:Y:S02]  /*0c50*/  SHFL.BFLY P2, R18, R20, R19, R22 ;  /* 0x0c00001314127389 */ /* 0x0000640000040016 */
[----:B01----:R-:W-:Y:S01]  /*0c60*/  ENDCOLLECTIVE ;  /* 0x000000000000791b */ /* 0x003fe20003800000 */
.L_x_569:
[----:B------:R-:W-:Y:S01]  /*0c70*/  IMAD.MOV.U32 R19, RZ, RZ, 0x8 ;  /* 0x00000008ff137424 */ /* 0x000fe200078e00ff */
[----:B------:R-:W-:-:S05]  /*0c80*/  MOV R13, R18 ;  /* 0x00000012000d7202 */ /* 0x000fca0000000f00 */
[----:B------:R-:W-:-:S05]  /*0c90*/  FADD.FTZ R13, R12, R13 ;  /* 0x0000000d0c0d7221 */ /* 0x000fca0000010000 */
[----:B------:R-:W-:-:S07]  /*0ca0*/  MOV R20, R13 ;  /* 0x0000000d00147202 */ /* 0x000fce0000000f00 */
[----:B------:R-:W-:Y:S05]  /*0cb0*/  WARPSYNC.COLLECTIVE R17, `(.L_x_570) ;  /* 0x0000000011087348 */ /* 0x000fea0003c00000 */
[----:B------:R0:W1:Y:S02]  /*0cc0*/  SHFL.BFLY P2, R18, R20, R19, R22 ;  /* 0x0c00001314127389 */ /* 0x0000640000040016 */
[----:B01----:R-:W-:Y:S01]  /*0cd0*/  ENDCOLLECTIVE ;  /* 0x000000000000791b */ /* 0x003fe20003800000 */
.L_x_570:
[----:B------:R-:W-:Y:S01]  /*0ce0*/  HFMA2.MMA R19, -RZ, RZ, 0, 9.5367431640625e-07 ;  /* 0x00000010ff137435 */ /* 0x000fe200000001ff */
[----:B------:R-:W-:-:S05]  /*0cf0*/  MOV R10, R18 ;  /* 0x00000012000a7202 */ /* 0x000fca0000000f00 */
[----:B------:R-:W-:-:S05]  /*0d00*/  FADD.FTZ R10, R13, R10 ;  /* 0x0000000a0d0a7221 */ /* 0x000fca0000010000 */
[----:B------:R-:W-:-:S07]  /*0d10*/  MOV R20, R10 ;  /* 0x0000000a00147202 */ /* 0x000fce0000000f00 */
[----:B------:R-:W-:Y:S05]  /*0d20*/  WARPSYNC.COLLECTIVE R17, `(.L_x_571) ;  /* 0x0000000011087348 */ /* 0x000fea0003c00000 */
[----:B------:R0:W1:Y:S02]  /*0d30*/  SHFL.BFLY P2, R18, R20, R19, R22 ;  /* 0x0c00001314127389 */ /* 0x0000640000040016 */
[----:B01----:R-:W-:Y:S01]  /*0d40*/  ENDCOLLECTIVE ;  /* 0x000000000000791b */ /* 0x003fe20003800000 */
.L_x_571:
[----:B------:R-:W-:Y:S01]  /*0d50*/  HFMA2.MMA R19, -RZ, RZ, 0, 5.9604644775390625e-08 ;  /* 0x00000001ff137435 */ /* 0x000fe200000001ff */
[----:B------:R-:W-:Y:S01]  /*0d60*/  MOV R20, R9 ;  /* 0x0000000900147202 */ /* 0x000fe20000000f00 */
[----:B------:R-:W-:-:S09]  /*0d70*/  IMAD.MOV.U32 R11, RZ, RZ, R18 ;  /* 0x000000ffff0b7224 */ /* 0x000fd200078e0012 */
[----:B------:R-:W-:Y:S05]  /*0d80*/  WARPSYNC.COLLECTIVE R17, `(.L_x_572) ;  /* 0x0000000011087348 */ /* 0x000fea0003c00000 */
[----:B------:R0:W1:Y:S02]  /*0d90*/  SHFL.BFLY P2, R18, R20, R19, R22 ;  /* 0x0c00001314127389 */ /* 0x0000640000040016 */
[----:B01----:R-:W-:Y:S01]  /*0da0*/  ENDCOLLECTIVE ;  /* 0x000000000000791b */ /* 0x003fe20003800000 */
.L_x_572:
[----:B------:R-:W-:Y:S01]  /*0db0*/  HFMA2.MMA R19, -RZ, RZ, 0, 1.1920928955078125e-07 ;  /* 0x00000002ff137435 */ /* 0x000fe200000001ff */
[----:B------:R-:W-:-:S05]  /*0dc0*/  MOV R12, R18 ;  /* 0x00000012000c7202 */ /* 0x000fca0000000f00 */
[----:B------:R-:W-:-:S04]  /*0dd0*/  FADD.FTZ R14, R9, R12 ;  /* 0x0000000c090e7221 */ /* 0x000fc80000010000 */
[----:B------:R-:W-:-:S07]  /*0de0*/  IMAD.MOV.U32 R20, RZ, RZ, R14 ;  /* 0x000000ffff147224 */ /* 0x000fce00078e000e */
[----:B------:R-:W-:Y:S05]  /*0df0*/  WARPSYNC.COLLECTIVE R17, `(.L_x_573) ;  /* 0x0000000011087348 */ /* 0x000fea0003c00000 */
[----:B------:R0:W1:Y:S02]  /*0e00*/  SHFL.BFLY P2, R18, R20, R19, R22 ;  /* 0x0c00001314127389 */ /* 0x0000640000040016 */
[----:B01----:R-:W-:Y:S01]  /*0e10*/  ENDCOLLECTIVE ;  /* 0x000000000000791b */ /* 0x003fe20003800000 */
.L_x_573:
[----:B------:R-:W-:Y:S01]  /*0e20*/  IMAD.MOV.U32 R19, RZ, RZ, 0x4 ;  /* 0x00000004ff137424 */ /* 0x000fe200078e00ff */
[----:B------:R-:W-:-:S05]  /*0e30*/  MOV R13, R18 ;  /* 0x00000012000d7202 */ /* 0x000fca0000000f00 */
[----:B------:R-:W-:-:S05]  /*0e40*/  FADD.FTZ R15, R14, R13 ;  /* 0x0000000d0e0f7221 */ /* 0x000fca0000010000 */
[----:B------:R-:W-:-:S07]  /*0e50*/  MOV R20, R15 ;  /* 0x0000000f00147202 */ /* 0x000fce0000000f00 */
[----:B------:R-:W-:Y:S05]  /*0e60*/  WARPSYNC.COLLECTIVE R17, `(.L_x_574) ;  /* 0x0000000011087348 */ /* 0x000fea0003c00000 */
[----:B------:R0:W1:Y:S02]  /*0e70*/  SHFL.BFLY P2, R18, R20, R19, R22 ;  /* 0x0c00001314127389 */ /* 0x0000640000040016 */
[----:B01----:R-:W-:Y:S01]  /*0e80*/  ENDCOLLECTIVE ;  /* 0x000000000000791b */ /* 0x003fe20003800000 */
.L_x_574:
[----:B------:R-:W-:Y:S01]  /*0e90*/  HFMA2.MMA R19, -RZ, RZ, 0, 4.76837158203125e-07 ;  /* 0x00000008ff137435 */ /* 0x000fe200000001ff */
[----:B------:R-:W-:-:S05]  /*0ea0*/  MOV R16, R18 ;  /* 0x0000001200107202 */ /* 0x000fca0000000f00 */
[----:B------:R-:W-:-:S05]  /*0eb0*/  FADD.FTZ R16, R15, R16 ;  /* 0x000000100f107221 */ /* 0x000fca0000010000 */
[----:B------:R-:W-:-:S07]  /*0ec0*/  MOV R20, R16 ;  /* 0x0000001000147202 */ /* 0x000fce0000000f00 */
[----:B------:R-:W-:Y:S05]  /*0ed0*/  WARPSYNC.COLLECTIVE R17, `(.L_x_575) ;  /* 0x0000000011087348 */ /* 0x000fea0003c00000 */
[----:B------:R0:W1:Y:S02]  /*0ee0*/  SHFL.BFLY P2, R18, R20, R19, R22 ;  /* 0x0c00001314127389 */ /* 0x0000640000040016 */
[----:B01----:R-:W-:Y:S01]  /*0ef0*/  ENDCOLLECTIVE ;  /* 0x000000000000791b */ /* 0x003fe20003800000 */
.L_x_575:
[----:B------:R-:W-:Y:S01]  /*0f00*/  HFMA2.MMA R19, -RZ, RZ, 0, 9.5367431640625e-07 ;  /* 0x00000010ff137435 */ /* 0x000fe200000001ff */
[----:B------:R-:W-:-:S04]  /*0f10*/  IMAD.MOV.U32 R9, RZ, RZ, R18 ;  /* 0x000000ffff097224 */ /* 0x000fc800078e0012 */
[----:B------:R-:W-:-:S05]  /*0f20*/  FADD.FTZ R9, R16, R9 ;  /* 0x0000000910097221 */ /* 0x000fca0000010000 */
[----:B------:R-:W-:-:S07]  /*0f30*/  MOV R20, R9 ;  /* 0x0000000900147202 */ /* 0x000fce0000000f00 */
[----:B------:R-:W-:Y:S05]  /*0f40*/  WARPSYNC.COLLECTIVE R17, `(.L_x_576) ;  /* 0x0000000011087348 */ /* 0x000fea0003c00000 */
[----:B------:R0:W1:Y:S02]  /*0f50*/  SHFL.BFLY P2, R18, R20, R19, R22 ;  /* 0x0c00001314127389 */ /* 0x0000640000040016 */
[----:B01----:R-:W-:Y:S01]  /*0f60*/  ENDCOLLECTIVE ;  /* 0x000000000000791b */ /* 0x003fe20003800000 */
.L_x_576:
[----:B------:R-:W-:Y:S01]  /*0f70*/  MOV R14, R18 ;  /* 0x00000012000e7202 */ /* 0x000fe20000000f00 */
[----:B------:R-:W-:Y:S06]  /*0f80*/  BRA `(.L_x_577) ;  /* 0xfffffff8007c7947 */ /* 0x000fec000383ffff */
.L_x_578:
        /* <DEDUP_REMOVED lines=15> */
.L_x_5400:


//--------------------- .text._ZN10layer_norm13ln_bwd_kernelINS_13Kernel_traitsI6__halfS2_S2_fjLj40960ELj4ELj1ELj8ELj16ENS_18Kernel_traits_baseILj40960ES2_S2_S2_fjLj256EEEEEEEvNS_9BwdParamsE --------------------------
	.section	.text._ZN10layer_norm13ln_bwd_kernelINS_13Kernel_traitsI6__halfS2_S2_fjLj40960ELj4ELj1ELj8ELj16ENS_18Kernel_traits_baseILj40960ES2_S2_S2_fjLj256EEEEEEEvNS_9BwdParamsE,"ax",@progbits
	.align	128
        .global         _ZN10layer_norm13ln_bwd_kernelINS_13Kernel_traitsI6__halfS2_S2_fjLj40960ELj4ELj1ELj8ELj16ENS_18Kernel_traits_baseILj40960ES2_S2_S2_fjLj256EEEEEEEvNS_9BwdParamsE
        .type           _ZN10layer_norm13ln_bwd_kernelINS_13Kernel_traitsI6__halfS2_S2_fjLj40960ELj4ELj1ELj8ELj16ENS_18Kernel_traits_baseILj40960ES2_S2_S2_fjLj256EEEEEEEvNS_9BwdParamsE,@function
        .size           _ZN10layer_norm13ln_bwd_kernelINS_13Kernel_traitsI6__halfS2_S2_fjLj40960ELj4ELj1ELj8ELj16ENS_18Kernel_traits_baseILj40960ES2_S2_S2_fjLj256EEEEEEEvNS_9BwdParamsE,(.L_x_5401 - _ZN10layer_norm13ln_bwd_kernelINS_13Kernel_traitsI6__halfS2_S2_fjLj40960ELj4ELj1ELj8ELj16ENS_18Kernel_traits_baseILj40960ES2_S2_S2_fjLj256EEEEEEEvNS_9BwdParamsE)
        .other          _ZN10layer_norm13ln_bwd_kernelINS_13Kernel_traitsI6__halfS2_S2_fjLj40960ELj4ELj1ELj8ELj16ENS_18Kernel_traits_baseILj40960ES2_S2_S2_fjLj256EEEEEEEvNS_9BwdParamsE,@"STO_CUDA_ENTRY STV_DEFAULT"
_ZN10layer_norm13ln_bwd_kernelINS_13Kernel_traitsI6__halfS2_S2_fjLj40960ELj4ELj1ELj8ELj16ENS_18Kernel_traits_baseILj40960ES2_S2_S2_fjLj256EEEEEEEvNS_9BwdParamsE:
.text._ZN10layer_norm13ln_bwd_kernelINS_13Kernel_traitsI6__halfS2_S2_fjLj40960ELj4ELj1ELj8ELj16ENS_18Kernel_traits_baseILj40960ES2_S2_S2_fjLj256EEEEEEEvNS_9BwdParamsE:
        /* <DEDUP_REMOVED lines=22> */
[C---:B------:R-:W-:Y:S02]  /*0160*/  @P0 IADD3 R7, R5.reuse, 0x1000, RZ ;  /* 0x0000100005070810 */ /* 0x040fe40007ffe0ff */
[----:B---3--:R-:W-:Y:S02]  /*0170*/  @P0 LEA R28, P1, R5, R30, 0x4 ;  /* 0x0000001e051c0211 */ /* 0x008fe400078220ff */
[----:B------:R2:W5:Y:S01]  /*0180*/  @P0 LDG.E.128 R32, desc[UR6][R2.64] ;  /* 0x0000000602200981 */ /* 0x000562000c1e1d00 */
[----:B0-----:R-:W-:Y:S01]  /*0190*/  @P0 IMAD.WIDE.U32 R24, R29, 0x10, R24 ;  /* 0x000000101d180825 */ /* 0x001fe200078e0018 */
[----:B------:R-:W-:-:S04]  /*01a0*/  @P0 LEA.HI.X R29, R5, R31, RZ, 0x4, P1 ;  /* 0x0000001f051d0211 */ /* 0x000fc800008f24ff */
[----:B------:R-:W5:Y:S01]  /*01b0*/  @P0 LDG.E.128 R16, desc[UR6][R24.64] ;  /* 0x0000000618100981 */ /* 0x000f62000c1e1d00 */
[----:B-1----:R-:W-:Y:S01]  /*01c0*/  @P0 IMAD.WIDE.U32 R10, R9, 0x10, R10 ;  /* 0x00000010090a0825 */ /* 0x002fe200078e000a */
[----:B--2---:R-:W-:Y:S02]  /*01d0*/  SHF.R.U32.HI R3, RZ, 0x2, R0 ;  /* 0x00000002ff037819 */ /* 0x004fe40000011600 */
[----:B------:R-:W5:Y:S02]  /*01e0*/  @P0 LDG.E.128 R36, desc[UR6][R28.64] ;  /* 0x000000061c240981 */ /* 0x000f64000c1e1d00 */
[----:B------:R-:W-:Y:S02]  /*01f0*/  LEA.HI R92, R8, R3, RZ, 0x18 ;  /* 0x00000003085c7211 */ /* 0x000fe400078fc0ff */
[----:B------:R-:W5:Y:S01]  /*0200*/  @P0 LDG.E.128 R20, desc[UR6][R10.64] ;  /* 0x000000060a140981 */ /* 0x000f62000c1e1d00 */
[----:B----4-:R-:W-:Y:S01]  /*0210*/  @P0 IMAD.WIDE.U32 R26, R7, 0x10, R26 ;  /* 0x00000010071a0825 */ /* 0x010fe200078e001a */
[----:B------:R-:W-:-:S04]  /*0220*/  MOV R2, R92 ;  /* 0x0000005c00027202 */ /* 0x000fc80000000f00 */
        /* <DEDUP_REMOVED lines=42> */
[----:B------:R-:W-:Y:S06]  /*04d0*/  @P0 BRA `(.L_x_579) ;  /* 0x0000004000640947 */ /* 0x000fec0003800000 */
[----:B------:R-:W0:Y:S01]  /*04e0*/  LDC.64 R10, c[0x0][0x240] ;  /* 0x00009000ff0a7b82 */ /* 0x000e220000000a00 */
[----:B------:R-:W-:Y:S01]  /*04f0*/  HFMA2.MMA R0, -RZ, RZ, 0, 5.9604644775390625e-08 ;  /* 0x00000001ff007435 */ /* 0x000fe200000001ff */
[--C-:B-----5:R-:W-:Y:S01]  /*0500*/  HADD2.F32 R180, -RZ, R36.reuse.H0_H0 ;  /* 0x20000024ffb47230 */ /* 0x120fe20000004100 */
[----:B------:R-:W-:Y:S01]  /*0510*/  HFMA2.MMA R7, -RZ, RZ, 0, 0 ;  /* 0x00000000ff077435 */ /* 0x000fe200000001ff */
[----:B------:R-:W-:Y:S01]  /*0520*/  HADD2.F32 R179, -RZ, R36.H1_H1 ;  /* 0x30000024ffb37230 */ /* 0x000fe20000004100 */
[----:B------:R-:W-:Y:S01]  /*0530*/  MOV R140, RZ ;  /* 0x000000ff008c7202 */ /* 0x000fe20000000f00 */
        /* <DEDUP_REMOVED lines=12> */
[----:B------:R-:W-:-:S02]  /*0600*/  HADD2.F32 R172, -RZ, R32.H0_H0 ;  /* 0x20000020ffac7230 */ /* 0x000fc40000004100 */
[----:B0-----:R-:W-:Y:S01]  /*0610*/  IMAD.WIDE.U32 R10, R5, 0x10, R10 ;  /* 0x00000010050a7825 */ /* 0x001fe200078e000a */
[----:B------:R-:W-:Y:S02]  /*0620*/  CS2R R108, SRZ ;  /* 0x00000000006c7805 */ /* 0x000fe4000001ff00 */
[----:B------:R-:W-:Y:S02]  /*0630*/  CS2R R114, SRZ ;  /* 0x0000000000727805 */ /* 0x000fe4000001ff00 */
[----:B------:R-:W-:Y:S01]  /*0640*/  CS2R R112, SRZ ;  /* 0x0000000000707805 */ /* 0x000fe2000001ff00 */
[----:B------:R-:W-:Y:S01]  /*0650*/  HADD2.F32 R171, -RZ, R32.H1_H1 ;  /* 0x30000020ffab7230 */ /* 0x000fe20000004100 */
[----:B------:R-:W5:Y:S01]  /*0660*/  LDG.E.128 R56, desc[UR6][R10.64] ;  /* 0x000000060a387981 */ /* 0x000f62000c1e1d00 */
[--C-:B------:R-:W-:Y:S01]  /*0670*/  HADD2.F32 R170, -RZ, R33.reuse.H0_H0 ;  /* 0x20000021ffaa7230 */ /* 0x100fe20000004100 */
        /* <DEDUP_REMOVED lines=14> */
[----:B------:R0:W5:Y:S01]  /*0760*/  LDG.E.128 R72, desc[UR6][R10.64+0x10000] ;  /* 0x010000060a487981 */ /* 0x000162000c1e1d00 */
        /* <DEDUP_REMOVED lines=9> */
[----:B0-----:R-:W-:Y:S01]  /*0800*/  CS2R R10, SRZ ;  /* 0x00000000000a7805 */ /* 0x001fe2000001ff00 */
        /* <DEDUP_REMOVED lines=36> */
[----:B------:R-:W-:Y:S02]  /*0a50*/  CS2R R50, SRZ ;  /* 0x0000000000327805 */ /* 0x000fe4000001ff00 */
[----:B------:R-:W-:Y:S02]  /*0a60*/  CS2R R104, SRZ ;  /* 0x0000000000687805 */ /* 0x000fe4000001ff00 */
[----:B------:R-:W-:-:S07]  /*0a70*/  CS2R R106, SRZ ;  /* 0x00000000006a7805 */ /* 0x000fce000001ff00 */
.L_x_585:
[----:B------:R-:W-:Y:S01]  /*0a80*/  ULDC.64 UR4, c[0x0][0x228] ;  /* 0x00008a0000047ab9 */ /* 0x000fe20000000a00 */
[----:B------:R-:W-:Y:S01]  /*0a90*/  IMAD R191, R2, 0x1400, R5 ;  /* 0x0000140002bf7824 */ /* 0x000fe200078e0205 */
[----:B------:R-:W-:Y:S01]  /*0aa0*/  ISETP.NE.U32.AND P0, PT, RZ, UR4, PT ;  /* 0x00000004ff007c0c */ /* 0x000fe2000bf05070 */
[----:B0-----:R-:W0:Y:S03]  /*0ab0*/  LDC.64 R54, c[0x0][0x238] ;  /* 0x00008e00ff367b82 */ /* 0x001e260000000a00 */
[----:B------:R-:W-:Y:S02]  /*0ac0*/  ISETP.NE.AND.EX P0, PT, RZ, UR5, PT, P0 ;  /* 0x00000005ff007c0c */ /* 0x000fe4000bf05300 */
[----:B------:R-:W-:-:S03]  /*0ad0*/  IADD3 R91, R191, 0x400, RZ ;  /* 0x00000400bf5b7810 */ /* 0x000fc60007ffe0ff */
[----:B------:R-:W1:Y:S08]  /*0ae0*/  LDC.64 R202, c[0x0][0x268] ;  /* 0x00009a00ffca7b82 */ /* 0x000e700000000a00 */
[----:B------:R-:W2:Y:S01]  /*0af0*/  @P0 LDC.64 R52, c[0x0][0x228] ;  /* 0x00008a00ff340b82 */ /* 0x000ea20000000a00 */
[C---:B------:R-:W-:Y:S02]  /*0b00*/  IADD3 R99, R191.reuse, 0x800, RZ ;  /* 0x00000800bf637810 */ /* 0x040fe40007ffe0ff */
[----:B------:R-:W-:-:S05]  /*0b10*/  IADD3 R183, R191, 0xc00, RZ ;  /* 0x00000c00bfb77810 */ /* 0x000fca0007ffe0ff */
[----:B------:R-:W3:Y:S01]  /*0b20*/  @!P0 LDC.64 R88, c[0x0][0x220] ;  /* 0x00008800ff588b82 */ /* 0x000ee20000000a00 */
[----:B------:R-:W-:Y:S01]  /*0b30*/  IADD3 R189, R191, 0x1000, RZ ;  /* 0x00001000bfbd7810 */ /* 0x000fe20007ffe0ff */
[----:B0-----:R-:W-:-:S06]  /*0b40*/  IMAD.WIDE R96, R2, 0x4, R54 ;  /* 0x0000000402607825 */ /* 0x001fcc00078e0236 */
[----:B------:R-:W0:Y:S01]  /*0b50*/  @!P0 LDC.64 R92, c[0x0][0x220] ;  /* 0x00008800ff5c8b82 */ /* 0x000e220000000a00 */
[----:B------:R-:W-:Y:S01]  /*0b60*/  @P0 MOV R221, RZ ;  /* 0x000000ff00dd0202 */ /* 0x000fe20000000f00 */
[----:B------:R4:W4:Y:S01]  /*0b70*/  LDG.E R181, desc[UR6][R96.64] ;  /* 0x0000000660b57981 */ /* 0x000922000c1e1900 */
[----:B--2---:R-:W-:-:S05]  /*0b80*/  @P0 IMAD.WIDE.U32 R100, R91, 0x10, R52 ;  /* 0x000000105b640825 */ /* 0x004fca00078e0034 */
[----:B------:R-:W2:Y:S01]  /*0b90*/  @!P0 LDC.64 R94, c[0x0][0x230] ;  /* 0x00008c00ff5e8b82 */ /* 0x000ea20000000a00 */
[----:B------:R-:W2:Y:S07]  /*0ba0*/  @P0 LDG.E.128 R100, desc[UR6][R100.64] ;  /* 0x0000000664640981 */ /* 0x000eae000c1e1d00 */
[----:B------:R-:W1:Y:S01]  /*0bb0*/  @P0 LDC.64 R52, c[0x0][0x228] ;  /* 0x00008a00ff340b82 */ /* 0x000e620000000a00 */
[----:B---3--:R-:W-:-:S04]  /*0bc0*/  @!P0 IMAD.WIDE.U32 R88, R91, 0x10, R88 ;  /* 0x000000105b588825 */ /* 0x008fc800078e0058 */
[----:B0-----:R-:W-:-:S03]  /*0bd0*/  @!P0 IMAD.WIDE.U32 R186, R99, 0x10, R92 ;  /* 0x0000001063ba8825 */ /* 0x001fc600078e005c */
[----:B----4-:R-:W0:Y:S01]  /*0be0*/  @!P0 LDC.64 R96, c[0x0][0x220] ;  /* 0x00008800ff608b82 */ /* 0x010e220000000a00 */
[----:B-1----:R-:W-:-:S07]  /*0bf0*/  @P0 IMAD.WIDE.U32 R76, R99, 0x10, R52 ;  /* 0x00000010634c0825 */ /* 0x002fce00078e0034 */
[----:B------:R-:W1:Y:S01]  /*0c00*/  @P0 LDC.64 R52, c[0x0][0x228] ;  /* 0x00008a00ff340b82 */ /* 0x000e620000000a00 */
[----:B------:R-:W3:Y:S01]  /*0c10*/  @P0 LDG.E.128 R76, desc[UR6][R76.64] ;  /* 0x000000064c4c0981 */ /* 0x000ee2000c1e1d00 */
[----:B-1----:R-:W-:-:S06]  /*0c20*/  @P0 IMAD.WIDE.U32 R80, R183, 0x10, R52 ;  /* 0x00000010b7500825 */ /* 0x002fcc00078e0034 */
[----:B------:R-:W1:Y:S01]  /*0c30*/  @P0 LDC.64 R52, c[0x0][0x228] ;  /* 0x00008a00ff340b82 */ /* 0x000e620000000a00 */
[----:B------:R-:W4:Y:S01]  /*0c40*/  @P0 LDG.E.128 R80, desc[UR6][R80.64] ;  /* 0x0000000650500981 */ /* 0x000f22000c1e1d00 */
[----:B-1----:R-:W-:-:S06]  /*0c50*/  @P0 IMAD.WIDE.U32 R84, R191, 0x10, R52 ;  /* 0x00000010bf540825 */ /* 0x002fcc00078e0034 */
[----:B------:R-:W1:Y:S01]  /*0c60*/  @P0 LDC.64 R52, c[0x0][0x228] ;  /* 0x00008a00ff340b82 */ /* 0x000e620000000a00 */
[----:B------:R-:W4:Y:S01]  /*0c70*/  @P0 LDG.E.128 R84, desc[UR6][R84.64] ;  /* 0x0000000654540981 */ /* 0x000f22000c1e1d00 */
[----:B-1----:R-:W-:-:S06]  /*0c80*/  @P0 IMAD.WIDE.U32 R52, R189, 0x10, R52 ;  /* 0x00000010bd340825 */ /* 0x002fcc00078e0034 */
[----:B------:R-:W4:Y:S01]  /*0c90*/  @P0 LDG.E.128 R52, desc[UR6][R52.64] ;  /* 0x0000000634340981 */ /* 0x000f22000c1e1d00 */
[----:B--2---:R-:W-:-:S05]  /*0ca0*/  @!P0 IMAD.WIDE R94, R2, 0x4, R94 ;  /* 0x00000004025e8825 */ /* 0x004fca00078e025e */
[----:B------:R-:W2:Y:S04]  /*0cb0*/  @!P0 LDG.E R221, desc[UR6][R94.64] ;  /* 0x000000065edd8981 */ /* 0x000ea8000c1e1900 */
[----:B------:R1:W3:Y:S02]  /*0cc0*/  @!P0 LDG.E.128 R100, desc[UR6][R88.64] ;  /* 0x0000000658648981 */ /* 0x0002e4000c1e1d00 */
[----:B-1----:R-:W-:-:S06]  /*0cd0*/  IMAD.WIDE.U32 R88, R91, 0x10, R202 ;  /* 0x000000105b587825 */ /* 0x002fcc00078e00ca */
[----:B------:R-:W4:Y:S04]  /*0ce0*/  LDG.E.128 R88, desc[UR6][R88.64] ;  /* 0x0000000658587981 */ /* 0x000f28000c1e1d00 */
[----:B------:R-:W4:Y:S01]  /*0cf0*/  @!P0 LDG.E.128 R76, desc[UR6][R186.64] ;  /* 0x00000006ba4c8981 */ /* 0x000f22000c1e1d00 */
[----:B------:R-:W-:-:S06]  /*0d00*/  IMAD.WIDE.U32 R92, R99, 0x10, R202 ;  /* 0x00000010635c7825 */ /* 0x000fcc00078e00ca */
[----:B------:R-:W4:Y:S01]  /*0d10*/  LDG.E.128 R92, desc[UR6][R92.64] ;  /* 0x000000065c5c7981 */ /* 0x000f22000c1e1d00 */
[----:B0-----:R-:W-:-:S04]  /*0d20*/  @!P0 IMAD.WIDE.U32 R184, R183, 0x10, R96 ;  /* 0x00000010b7b88825 */ /* 0x001fc800078e0060 */
[----:B------:R-:W-:Y:S02]  /*0d30*/  IMAD.WIDE.U32 R96, R183, 0x10, R202 ;  /* 0x00000010b7607825 */ /* 0x000fe400078e00ca */
[----:B------:R-:W0:Y:S02]  /*0d40*/  @!P0 LDC.64 R182, c[0x0][0x220] ;  /* 0x00008800ffb68b82 */ /* 0x000e240000000a00 */
[----:B-----5:R-:W-:Y:S02]  /*0d50*/  HADD2.F32 R193, -RZ, R60.H0_H0 ;  /* 0x2000003cffc17230 */ /* 0x020fe40000004100 */
[----:B------:R-:W4:Y:S04]  /*0d60*/  LDG.E.128 R96, desc[UR6][R96.64] ;  /* 0x0000000660607981 */ /* 0x000f28000c1e1d00 */
[----:B------:R1:W4:Y:S01]  /*0d70*/  @!P0 LDG.E.128 R80, desc[UR6][R184.64] ;  /* 0x00000006b8508981 */ /* 0x000322000c1e1d00 */
[----:B------:R-:W3:Y:S01]  /*0d80*/  @P0 MUFU.RCP R199, R193 ;  /* 0x000000c100c70308 */ /* 0x000ee20000001000 */
[----:B------:R-:W-:Y:S01]  /*0d90*/  LOP3.LUT P1, RZ, R0, 0xff, RZ, 0xc0, !PT ;  /* 0x000000ff00ff7812 */ /* 0x000fe2000782c0ff */
[----:B0-----:R-:W-:-:S05]  /*0da0*/  @!P0 IMAD.WIDE.U32 R182, R191, 0x10, R182 ;  /* 0x00000010bfb68825 */ /* 0x001fca00078e00b6 */
[----:B------:R0:W4:Y:S01]  /*0db0*/  @!P0 LDG.E.128 R84, desc[UR6][R182.64] ;  /* 0x00000006b6548981 */ /* 0x000122000c1e1d00 */
[----:B------:R-:W-:Y:S02]  /*0dc0*/  HADD2.F32 R208, -RZ, R60.H1_H1 ;  /* 0x3000003cffd07230 */ /* 0x000fe40000004100 */
[----:B-1----:R-:W-:Y:S02]  /*0dd0*/  HADD2.F32 R185, -RZ, R62.H0_H0 ;  /* 0x2000003effb97230 */ /* 0x002fe40000004100 */
[--C-:B------:R-:W-:Y:S01]  /*0de0*/  HADD2.F32 R187, -RZ, R61.reuse.H1_H1 ;  /* 0x3000003dffbb7230 */ /* 0x100fe20000004100 */
[----:B------:R-:W1:Y:S01]  /*0df0*/  @P0 MUFU.RCP R205, R208 ;  /* 0x000000d000cd0308 */ /* 0x000e620000001000 */
[----:B------:R-:W-:-:S07]  /*0e00*/  HADD2.F32 R201, -RZ, R61.H0_H0 ;  /* 0x2000003dffc97230 */ /* 0x000fce0000004100 */
[----:B------:R-:W0:Y:S08]  /*0e10*/  @P0 MUFU.RCP R211, R185 ;  /* 0x000000b900d30308 */ /* 0x000e300000001000 */
[----:B------:R-:W0:Y:S08]  /*0e20*/  @P0 MUFU.RCP R209, R187 ;  /* 0x000000bb00d10308 */ /* 0x000e300000001000 */
[----:B------:R-:W4:Y:S01]  /*0e30*/  @P0 MUFU.RCP R207, R201 ;  /* 0x000000c900cf0308 */ /* 0x000f220000001000 */
[----:B------:R-:W-:-:S02]  /*0e40*/  HADD2.F32 R206, -RZ, R64.H0_H0 ;  /* 0x20000040ffce7230 */ /* 0x000fc40000004100 */
[----:B---3--:R-:W-:-:S05]  /*0e50*/  HADD2.F32 R0, -RZ, R100.H0_H0 ;  /* 0x20000064ff007230 */ /* 0x008fca0000004100 */
[----:B------:R-:W-:-:S04]  /*0e60*/  @P0 FADD.FTZ R196, -R172, R0 ;  /* 0x00000000acc40221 */ /* 0x000fc80000010100 */
[----:B------:R-:W-:Y:S02]  /*0e70*/  @P0 FMUL.FTZ R196, R196, R199 ;  /* 0x000000c7c4c40220 */ /* 0x000fe40000410000 */
[----:B------:R-:W3:Y:S01]  /*0e80*/  @!P0 LDC.64 R198, c[0x0][0x220] ;  /* 0x00008800ffc68b82 */ /* 0x000ee20000000a00 */
[----:B------:R-:W-:Y:S02]  /*0e90*/  HADD2.F32 R204, -RZ, R100.H1_H1 ;  /* 0x30000064ffcc7230 */ /* 0x000fe40000004100 */
[--C-:B------:R-:W-:Y:S02]  /*0ea0*/  HADD2.F32 R210, -RZ, R101.reuse.H0_H0 ;  /* 0x20000065ffd27230 */ /* 0x100fe40000004100 */
[----:B------:R-:W-:Y:S02]  /*0eb0*/  HADD2.F32 R212, -RZ, R101.H1_H1 ;  /* 0x30000065ffd47230 */ /* 0x000fe40000004100 */
[----:B------:R-:W-:-:S04]  /*0ec0*/  IMAD.WIDE.U32 R100, R191, 0x10, R202 ;  /* 0x00000010bf647825 */ /* 0x000fc800078e00ca */
[--C-:B------:R-:W-:Y:S02]  /*0ed0*/  HADD2.F32 R214, -RZ, R102.reuse.H0_H0 ;  /* 0x20000066ffd67230 */ /* 0x100fe40000004100 */
[----:B------:R-:W-:Y:S02]  /*0ee0*/  HADD2.F32 R216, -RZ, R102.H1_H1 ;  /* 0x30000066ffd87230 */ /* 0x000fe40000004100 */
[--C-:B------:R-:W-:Y:S02]  /*0ef0*/  HADD2.F32 R215, -RZ, R103.reuse.H0_H0 ;  /* 0x20000067ffd77230 */ /* 0x100fe40000004100 */
[----:B------:R-:W-:Y:S02]  /*0f00*/  HADD2.F32 R218, -RZ, R103.H1_H1 ;  /* 0x30000067ffda7230 */ /* 0x000fe40000004100 */
[----:B------:R-:W4:Y:S01]  /*0f10*/  LDG.E.128 R100, desc[UR6][R100.64] ;  /* 0x0000000664647981 */ /* 0x000f22000c1e1d00 */
[----:B---3--:R-:W-:-:S05]  /*0f20*/  @!P0 IMAD.WIDE.U32 R198, R189, 0x10, R198 ;  /* 0x00000010bdc68825 */ /* 0x008fca00078e00c6 */
[----:B------:R-:W3:Y:S01]  /*0f30*/  @!P0 LDG.E.128 R52, desc[UR6][R198.64] ;  /* 0x00000006c6348981 */ /* 0x000ee2000c1e1d00 */
[--C-:B--2---:R-:W-:Y:S01]  /*0f40*/  @!P0 FADD.FTZ R0, R0, -R221.reuse ;  /* 0x800000dd00008221 */ /* 0x104fe20000010000 */
[----:B------:R-:W-:Y:S01]  /*0f50*/  @P0 FADD.FTZ R194, -R171, R204 ;  /* 0x000000ccabc20221 */ /* 0x000fe20000010100 */
[----:B------:R-:W-:Y:S01]  /*0f60*/  @P0 FADD.FTZ R188, -R168, R214 ;  /* 0x000000d6a8bc0221 */ /* 0x000fe20000010100 */
[--C-:B------:R-:W-:Y:S01]  /*0f70*/  @!P0 FADD.FTZ R204, R204, -R221.reuse ;  /* 0x800000ddcccc8221 */ /* 0x100fe20000010000 */
[----:B------:R-:W-:Y:S01]  /*0f80*/  @P0 FADD.FTZ R190, -R169, R212 ;  /* 0x000000d4a9be0221 */ /* 0x000fe20000010100 */
[C---:B------:R-:W-:Y:S01]  /*0f90*/  @!P0 FMUL.FTZ R196, R181.reuse, R0 ;  /* 0x00000000b5c48220 */ /* 0x040fe20000410000 */
[----:B------:R-:W-:Y:S01]  /*0fa0*/  @P0 FADD.FTZ R192, -R170, R210 ;  /* 0x000000d2aac00221 */ /* 0x000fe20000010100 */
[----:B-1----:R-:W-:Y:S01]  /*0fb0*/  @P0 FMUL.FTZ R194, R194, R205 ;  /* 0x000000cdc2c20220 */ /* 0x002fe20000410000 */
[--C-:B------:R-:W-:Y:S01]  /*0fc0*/  @!P0 FADD.FTZ R0, R212, -R221.reuse ;  /* 0x800000ddd4008221 */ /* 0x100fe20000010000 */
[----:B0-----:R-:W-:Y:S01]  /*0fd0*/  @P0 FMUL.FTZ R188, R188, R211 ;  /* 0x000000d3bcbc0220 */ /* 0x001fe20000410000 */
[--C-:B------:R-:W-:Y:S01]  /*0fe0*/  @!P0 FADD.FTZ R210, R210, -R221.reuse ;  /* 0x800000ddd2d28221 */ /* 0x100fe20000010000 */
[----:B------:R-:W-:Y:S01]  /*0ff0*/  @!P0 FMUL.FTZ R194, R181, R204 ;  /* 0x000000ccb5c28220 */ /* 0x000fe20000410000 */
[----:B------:R-:W-:Y:S01]  /*1000*/  @!P0 FADD.FTZ R204, R214, -R221 ;  /* 0x800000ddd6cc8221 */ /* 0x000fe20000010000 */
[----:B------:R-:W0:Y:S01]  /*1010*/  @P0 MUFU.RCP R211, R206 ;  /* 0x000000ce00d30308 */ /* 0x000e220000001000 */
[----:B------:R-:W-:Y:S01]  /*1020*/  @P0 FMUL.FTZ R190, R190, R209 ;  /* 0x000000d1bebe0220 */ /* 0x000fe20000410000 */
[----:B----4-:R-:W-:-:S02]  /*1030*/  HADD2.F32 R214, -RZ, R89.H1_H1 ;  /* 0x30000059ffd67230 */ /* 0x010fc40000004100 */
[----:B------:R-:W-:Y:S01]  /*1040*/  @P0 FMUL.FTZ R192, R192, R207 ;  /* 0x000000cfc0c00220 */ /* 0x000fe20000410000 */
[C---:B------:R-:W-:Y:S01]  /*1050*/  @!P0 FMUL.FTZ R190, R181.reuse, R0 ;  /* 0x00000000b5be8220 */ /* 0x040fe20000410000 */
[----:B------:R-:W-:Y:S01]  /*1060*/  @!P0 FMUL.FTZ R192, R181, R210 ;  /* 0x000000d2b5c08220 */ /* 0x000fe20000410000 */
[----:B------:R-:W-:Y:S01]  /*1070*/  @P0 FADD.FTZ R186, -R167, R216 ;  /* 0x000000d8a7ba0221 */ /* 0x000fe20000010100 */
[----:B------:R-:W-:Y:S01]  /*1080*/  @!P0 FADD.FTZ R210, R216, -R221 ;  /* 0x800000ddd8d28221 */ /* 0x000fe20000010000 */
[----:B------:R-:W-:Y:S02]  /*1090*/  HADD2.F32 R216, -RZ, R90.H0_H0 ;  /* 0x2000005affd87230 */ /* 0x000fe40000004100 */
[----:B------:R-:W-:Y:S01]  /*10a0*/  @!P0 FMUL.FTZ R188, R181, R204 ;  /* 0x000000ccb5bc8220 */ /* 0x000fe20000410000 */
[----:B------:R-:W-:Y:S01]  /*10b0*/  FMUL.FTZ R187, R187, R214 ;  /* 0x000000d6bbbb7220 */ /* 0x000fe20000410000 */
[C---:B------:R-:W-:Y:S01]  /*10c0*/  FADD.FTZ R116, R214.reuse, R116 ;  /* 0x00000074d6747221 */ /* 0x040fe20000010000 */
[----:B------:R-:W-:Y:S01]  /*10d0*/  FFMA.FTZ R117, R214, R190, R117 ;  /* 0x000000bed6757223 */ /* 0x000fe20000010075 */
[----:B------:R-:W-:-:S02]  /*10e0*/  HADD2.F32 R214, -RZ, R76.H0_H0 ;  /* 0x2000004cffd67230 */ /* 0x000fc40000004100 */
[----:B------:R-:W-:Y:S01]  /*10f0*/  FMUL.FTZ R185, R185, R216 ;  /* 0x000000d8b9b97220 */ /* 0x000fe20000410000 */
[C---:B------:R-:W-:Y:S01]  /*1100*/  FADD.FTZ R114, R216.reuse, R114 ;  /* 0x00000072d8727221 */ /* 0x040fe20000010000 */
[----:B------:R-:W-:Y:S01]  /*1110*/  FFMA.FTZ R115, R216, R188, R115 ;  /* 0x000000bcd8737223 */ /* 0x000fe20000010073 */
[----:B------:R-:W-:Y:S02]  /*1120*/  HADD2.F32 R212, -RZ, R89.H0_H0 ;  /* 0x20000059ffd47230 */ /* 0x000fe40000004100 */
[----:B------:R-:W-:Y:S02]  /*1130*/  HADD2.F32 R216, -RZ, R76.H1_H1 ;  /* 0x3000004cffd87230 */ /* 0x000fe40000004100 */
[----:B------:R-:W-:Y:S01]  /*1140*/  @P0 FADD.FTZ R76, -R164, R214 ;  /* 0x000000d6a44c0221 */ /* 0x000fe20000010100 */
[----:B------:R-:W-:-:S04]  /*1150*/  IMAD.WIDE.U32 R202, R189, 0x10, R202 ;  /* 0x00000010bdca7825 */ /* 0x000fc800078e00ca */
[----:B------:R-:W-:Y:S01]  /*1160*/  FMUL.FTZ R189, R201, R212 ;  /* 0x000000d4c9bd7220 */ /* 0x000fe20000410000 */
[----:B0-----:R-:W-:Y:S01]  /*1170*/  @P0 FMUL.FTZ R201, R76, R211 ;  /* 0x000000d34cc90220 */ /* 0x001fe20000410000 */
[--C-:B------:R-:W-:Y:S02]  /*1180*/  HADD2.F32 R222, -RZ, R77.reuse.H0_H0 ;  /* 0x2000004dffde7230 */ /* 0x100fe40000004100 */
[----:B------:R-:W-:Y:S02]  /*1190*/  HADD2.F32 R224, -RZ, R77.H1_H1 ;  /* 0x3000004dffe07230 */ /* 0x000fe40000004100 */
[--C-:B------:R-:W-:Y:S02]  /*11a0*/  HADD2.F32 R223, -RZ, R78.reuse.H0_H0 ;  /* 0x2000004effdf7230 */ /* 0x100fe40000004100 */
[----:B------:R-:W-:Y:S02]  /*11b0*/  HADD2.F32 R226, -RZ, R78.H1_H1 ;  /* 0x3000004effe27230 */ /* 0x000fe40000004100 */
[----:B------:R-:W-:-:S02]  /*11c0*/  HADD2.F32 R225, -RZ, R79.H0_H0 ;  /* 0x2000004fffe17230 */ /* 0x000fc40000004100 */
[----:B------:R-:W-:Y:S02]  /*11d0*/  HADD2.F32 R228, -RZ, R79.H1_H1 ;  /* 0x3000004fffe47230 */ /* 0x000fe40000004100 */
[----:B------:R0:W2:Y:S01]  /*11e0*/  LDG.E.128 R76, desc[UR6][R202.64] ;  /* 0x00000006ca4c7981 */ /* 0x0000a2000c1e1d00 */
[----:B------:R-:W-:Y:S02]  /*11f0*/  HADD2.F32 R197, -RZ, R62.H1_H1 ;  /* 0x3000003effc57230 */ /* 0x000fe40000004100 */
[--C-:B------:R-:W-:Y:S02]  /*1200*/  HADD2.F32 R200, -RZ, R63.reuse.H1_H1 ;  /* 0x3000003fffc87230 */ /* 0x100fe40000004100 */
[----:B------:R-:W1:Y:S01]  /*1210*/  @P0 MUFU.RCP R213, R197 ;  /* 0x000000c500d50308 */ /* 0x000e620000001000 */
[----:B------:R-:W-:-:S07]  /*1220*/  HADD2.F32 R195, -RZ, R63.H0_H0 ;  /* 0x2000003fffc37230 */ /* 0x000fce0000004100 */
[----:B------:R-:W4:Y:S08]  /*1230*/  @P0 MUFU.RCP R191, R200 ;  /* 0x000000c800bf0308 */ /* 0x000f300000001000 */
[----:B------:R-:W0:Y:S01]  /*1240*/  @P0 MUFU.RCP R183, R195 ;  /* 0x000000c300b70308 */ /* 0x000e220000001000 */
[----:B-1----:R-:W-:Y:S01]  /*1250*/  @P0 FMUL.FTZ R186, R186, R213 ;  /* 0x000000d5baba0220 */ /* 0x002fe20000410000 */
[----:B------:R-:W-:Y:S01]  /*1260*/  @P0 FADD.FTZ R182, -R165, R218 ;  /* 0x000000daa5b60221 */ /* 0x000fe20000010100 */
[----:B------:R-:W-:Y:S01]  /*1270*/  @!P0 FMUL.FTZ R186, R181, R210 ;  /* 0x000000d2b5ba8220 */ /* 0x000fe20000410000 */
[----:B------:R-:W-:Y:S01]  /*1280*/  @!P0 FADD.FTZ R204, R218, -R221 ;  /* 0x800000dddacc8221 */ /* 0x000fe20000010000 */
[----:B------:R-:W-:-:S02]  /*1290*/  HADD2.F32 R210, -RZ, R88.H0_H0 ;  /* 0x20000058ffd27230 */ /* 0x000fc40000004100 */
[----:B------:R-:W-:Y:S02]  /*12a0*/  HADD2.F32 R88, -RZ, R88.H1_H1 ;  /* 0x30000058ff587230 */ /* 0x000fe40000004100 */
[----:B------:R-:W-:Y:S02]  /*12b0*/  HADD2.F32 R209, -RZ, R67.H0_H0 ;  /* 0x20000043ffd17230 */ /* 0x000fe40000004100 */
[----:B----4-:R-:W-:Y:S01]  /*12c0*/  @P0 FMUL.FTZ R182, R182, R191 ;  /* 0x000000bfb6b60220 */ /* 0x010fe20000410000 */
[----:B------:R-:W-:Y:S01]  /*12d0*/  @P0 FADD.FTZ R184, -R166, R215 ;  /* 0x000000d7a6b80221 */ /* 0x000fe20000010100 */
[----:B------:R-:W-:Y:S01]  /*12e0*/  @!P0 FMUL.FTZ R182, R181, R204 ;  /* 0x000000ccb5b68220 */ /* 0x000fe20000410000 */
[----:B------:R-:W-:Y:S02]  /*12f0*/  HADD2.F32 R207, -RZ, R66.H0_H0 ;  /* 0x20000042ffcf7230 */ /* 0x000fe40000004100 */
[----:B------:R-:W-:Y:S01]  /*1300*/  @!P0 FADD.FTZ R0, R215, -R221 ;  /* 0x800000ddd7008221 */ /* 0x000fe20000010000 */
[----:B------:R-:W-:-:S02]  /*1310*/  HADD2.F32 R204, -RZ, R65.H0_H0 ;  /* 0x20000041ffcc7230 */ /* 0x000fc40000004100 */
[C---:B------:R-:W-:Y:S01]  /*1320*/  FADD.FTZ R118, R212.reuse, R118 ;  /* 0x00000076d4767221 */ /* 0x040fe20000010000 */
[----:B------:R-:W-:Y:S01]  /*1330*/  FFMA.FTZ R119, R212, R192, R119 ;  /* 0x000000c0d4777223 */ /* 0x000fe20000010077 */
[----:B------:R-:W-:Y:S01]  /*1340*/  HADD2.F32 R205, -RZ, R64.H1_H1 ;  /* 0x30000040ffcd7230 */ /* 0x000fe20000004100 */
[----:B------:R-:W1:Y:S01]  /*1350*/  @P0 MUFU.RCP R212, R209 ;  /* 0x000000d100d40308 */ /* 0x000e620000001000 */
[----:B------:R-:W-:Y:S02]  /*1360*/  HADD2.F32 R213, -RZ, R91.H1_H1 ;  /* 0x3000005bffd57230 */ /* 0x000fe40000004100 */
[----:B------:R-:W-:Y:S01]  /*1370*/  FMUL.FTZ R191, R208, R88 ;  /* 0x00000058d0bf7220 */ /* 0x000fe20000410000 */
[C---:B------:R-:W-:Y:S01]  /*1380*/  FADD.FTZ R120, R88.reuse, R120 ;  /* 0x0000007858787221 */ /* 0x040fe20000010000 */
[----:B------:R-:W-:Y:S01]  /*1390*/  FFMA.FTZ R121, R88, R194, R121 ;  /* 0x000000c258797223 */ /* 0x000fe20000010079 */
[----:B0-----:R-:W-:Y:S01]  /*13a0*/  @P0 FMUL.FTZ R184, R184, R183 ;  /* 0x000000b7b8b80220 */ /* 0x001fe20000410000 */
[----:B------:R-:W-:Y:S01]  /*13b0*/  FMUL.FTZ R193, R193, R210 ;  /* 0x000000d2c1c17220 */ /* 0x000fe20000410000 */
[C---:B------:R-:W-:Y:S01]  /*13c0*/  FADD.FTZ R122, R210.reuse, R122 ;  /* 0x0000007ad27a7221 */ /* 0x040fe20000010000 */
[----:B------:R-:W-:Y:S01]  /*13d0*/  FFMA.FTZ R123, R210, R196, R123 ;  /* 0x000000c4d27b7223 */ /* 0x000fe2000001007b */
[----:B------:R-:W0:Y:S01]  /*13e0*/  @P0 MUFU.RCP R88, R207 ;  /* 0x000000cf00580308 */ /* 0x000e220000001000 */
[----:B------:R-:W-:Y:S01]  /*13f0*/  @!P0 FMUL.FTZ R184, R181, R0 ;  /* 0x00000000b5b88220 */ /* 0x000fe20000410000 */
[----:B------:R-:W-:-:S02]  /*1400*/  HADD2.F32 R208, -RZ, R66.H1_H1 ;  /* 0x30000042ffd07230 */ /* 0x000fc40000004100 */
[----:B------:R-:W-:Y:S02]  /*1410*/  HADD2.F32 R210, -RZ, R67.H1_H1 ;  /* 0x30000043ffd27230 */ /* 0x000fe40000004100 */
[----:B------:R-:W-:Y:S02]  /*1420*/  HADD2.F32 R0, -RZ, R65.H1_H1 ;  /* 0x30000041ff007230 */ /* 0x000fe40000004100 */
[----:B------:R-:W4:Y:S01]  /*1430*/  @P0 MUFU.RCP R220, R204 ;  /* 0x000000cc00dc0308 */ /* 0x000f220000001000 */
[----:B------:R-:W-:Y:S01]  /*1440*/  FMUL.FTZ R89, R200, R213 ;  /* 0x000000d5c8597220 */ /* 0x000fe20000410000 */
[C---:B------:R-:W-:Y:S01]  /*1450*/  FADD.FTZ R108, R213.reuse, R108 ;  /* 0x0000006cd56c7221 */ /* 0x040fe20000010000 */
[----:B------:R-:W-:Y:S01]  /*1460*/  FFMA.FTZ R109, R213, R182, R109 ;  /* 0x000000b6d56d7223 */ /* 0x000fe2000001006d */
[----:B------:R-:W-:-:S04]  /*1470*/  HADD2.F32 R218, -RZ, R91.H0_H0 ;  /* 0x2000005bffda7230 */ /* 0x000fc80000004100 */
[----:B------:R-:W4:Y:S01]  /*1480*/  @P0 MUFU.RCP R215, R205 ;  /* 0x000000cd00d70308 */ /* 0x000f220000001000 */
[----:B------:R-:W-:Y:S02]  /*1490*/  HADD2.F32 R90, -RZ, R90.H1_H1 ;  /* 0x3000005aff5a7230 */ /* 0x000fe40000004100 */
[----:B------:R-:W-:-:S05]  /*14a0*/  FMUL.FTZ R91, R195, R218 ;  /* 0x000000dac35b7220 */ /* 0x000fca0000410000 */
[----:B------:R-:W4:Y:S01]  /*14b0*/  @P0 MUFU.RCP R219, R208 ;  /* 0x000000d000db0308 */ /* 0x000f220000001000 */
[----:B------:R-:W-:-:S07]  /*14c0*/  @P0 FADD.FTZ R195, -R158, R225 ;  /* 0x000000e19ec30221 */ /* 0x000fce0000010100 */
[----:B------:R-:W4:Y:S01]  /*14d0*/  @P0 MUFU.RCP R213, R210 ;  /* 0x000000d200d50308 */ /* 0x000f220000001000 */
[----:B------:R-:W-:-:S07]  /*14e0*/  FMUL.FTZ R183, R197, R90 ;  /* 0x0000005ac5b77220 */ /* 0x000fce0000410000 */
[----:B------:R-:W4:Y:S01]  /*14f0*/  @P0 MUFU.RCP R217, R0 ;  /* 0x0000000000d90308 */ /* 0x000f220000001000 */
[----:B------:R-:W-:Y:S01]  /*1500*/  @P0 FADD.FTZ R197, -R160, R223 ;  /* 0x000000dfa0c50221 */ /* 0x000fe20000010100 */
[----:B------:R-:W-:Y:S01]  /*1510*/  @P0 FADD.FTZ R199, -R162, R222 ;  /* 0x000000dea2c70221 */ /* 0x000fe20000010100 */
[----:B-1----:R-:W-:Y:S01]  /*1520*/  @P0 FMUL.FTZ R195, R195, R212 ;  /* 0x000000d4c3c30220 */ /* 0x002fe20000410000 */
[----:B------:R-:W-:Y:S01]  /*1530*/  @P0 FADD.FTZ R200, -R163, R216 ;  /* 0x000000d8a3c80221 */ /* 0x000fe20000010100 */
[----:B------:R-:W-:Y:S01]  /*1540*/  @!P0 FADD.FTZ R212, R214, -R221 ;  /* 0x800000ddd6d48221 */ /* 0x000fe20000010000 */
[C---:B------:R-:W-:Y:S01]  /*1550*/  FADD.FTZ R112, R90.reuse, R112 ;  /* 0x000000705a707221 */ /* 0x040fe20000010000 */
[----:B------:R-:W-:Y:S01]  /*1560*/  FFMA.FTZ R113, R90, R186, R113 ;  /* 0x000000ba5a717223 */ /* 0x000fe20000010071 */
[----:B0-----:R-:W-:Y:S01]  /*1570*/  @P0 FMUL.FTZ R197, R197, R88 ;  /* 0x00000058c5c50220 */ /* 0x001fe20000410000 */
[----:B------:R-:W-:Y:S01]  /*1580*/  @!P0 FADD.FTZ R214, R216, -R221 ;  /* 0x800000ddd8d68221 */ /* 0x000fe20000010000 */
[----:B----4-:R-:W-:Y:S01]  /*1590*/  @P0 FMUL.FTZ R199, R199, R220 ;  /* 0x000000dcc7c70220 */ /* 0x010fe20000410000 */
[----:B------:R-:W-:Y:S01]  /*15a0*/  @P0 FADD.FTZ R90, -R159, R226 ;  /* 0x000000e29f5a0221 */ /* 0x000fe20000010100 */
[----:B------:R-:W-:Y:S01]  /*15b0*/  @P0 FADD.FTZ R88, -R157, R228 ;  /* 0x000000e49d580221 */ /* 0x000fe20000010100 */
[C---:B------:R-:W-:Y:S01]  /*15c0*/  FADD.FTZ R110, R218.reuse, R110 ;  /* 0x0000006eda6e7221 */ /* 0x040fe20000010000 */
[----:B------:R-:W-:Y:S01]  /*15d0*/  FFMA.FTZ R111, R218, R184, R111 ;  /* 0x000000b8da6f7223 */ /* 0x000fe2000001006f */
[----:B------:R-:W-:Y:S01]  /*15e0*/  @P0 FADD.FTZ R198, -R161, R224 ;  /* 0x000000e0a1c60221 */ /* 0x000fe20000010100 */
[--C-:B------:R-:W-:Y:S01]  /*15f0*/  @!P0 FADD.FTZ R202, R226, -R221.reuse ;  /* 0x800000dde2ca8221 */ /* 0x100fe20000010000 */
[----:B------:R-:W-:Y:S01]  /*1600*/  @!P0 FADD.FTZ R220, R228, -R221 ;  /* 0x800000dde4dc8221 */ /* 0x000fe20000010000 */
[----:B------:R-:W-:Y:S01]  /*1610*/  @P0 FMUL.FTZ R200, R200, R215 ;  /* 0x000000d7c8c80220 */ /* 0x000fe20000410000 */
[----:B------:R-:W-:-:S02]  /*1620*/  HADD2.F32 R218, -RZ, R68.H0_H0 ;  /* 0x20000044ffda7230 */ /* 0x000fc40000004100 */
[--C-:B------:R-:W-:Y:S01]  /*1630*/  @!P0 FADD.FTZ R216, R223, -R221.reuse ;  /* 0x800000dddfd88221 */ /* 0x100fe20000010000 */
[C---:B------:R-:W-:Y:S01]  /*1640*/  @!P0 FMUL.FTZ R201, R181.reuse, R212 ;  /* 0x000000d4b5c98220 */ /* 0x040fe20000410000 */
[C---:B------:R-:W-:Y:S01]  /*1650*/  @!P0 FMUL.FTZ R200, R181.reuse, R214 ;  /* 0x000000d6b5c88220 */ /* 0x040fe20000410000 */
[----:B------:R-:W-:Y:S01]  /*1660*/  @P0 FMUL.FTZ R90, R90, R219 ;  /* 0x000000db5a5a0220 */ /* 0x000fe20000410000 */
[----:B------:R-:W-:Y:S01]  /*1670*/  @P0 FMUL.FTZ R88, R88, R213 ;  /* 0x000000d558580220 */ /* 0x000fe20000410000 */
[--C-:B------:R-:W-:Y:S01]  /*1680*/  @!P0 FADD.FTZ R212, R222, -R221.reuse ;  /* 0x800000ddded48221 */ /* 0x100fe20000010000 */
[----:B------:R-:W-:Y:S01]  /*1690*/  @!P0 FADD.FTZ R214, R224, -R221 ;  /* 0x800000dde0d68221 */ /* 0x000fe20000010000 */
[----:B------:R-:W-:Y:S01]  /*16a0*/  @P0 FMUL.FTZ R198, R198, R217 ;  /* 0x000000d9c6c60220 */ /* 0x000fe20000410000 */
[C---:B------:R-:W-:Y:S01]  /*16b0*/  @!P0 FMUL.FTZ R90, R181.reuse, R202 ;  /* 0x000000cab55a8220 */ /* 0x040fe20000410000 */
[----:B------:R-:W-:Y:S01]  /*16c0*/  @!P0 FMUL.FTZ R88, R181, R220 ;  /* 0x000000dcb5588220 */ /* 0x000fe20000410000 */
[----:B------:R-:W0:Y:S01]  /*16d0*/  @P0 MUFU.RCP R213, R218 ;  /* 0x000000da00d50308 */ /* 0x000e220000001000 */
[----:B------:R-:W-:-:S02]  /*16e0*/  HADD2.F32 R217, -RZ, R68.H1_H1 ;  /* 0x30000044ffd97230 */ /* 0x000fc40000004100 */
[C---:B------:R-:W-:Y:S01]  /*16f0*/  @!P0 FMUL.FTZ R197, R181.reuse, R216 ;  /* 0x000000d8b5c58220 */ /* 0x040fe20000410000 */
[----:B------:R-:W-:Y:S02]  /*1700*/  HADD2.F32 R202, -RZ, R92.H1_H1 ;  /* 0x3000005cffca7230 */ /* 0x000fe40000004100 */
[--C-:B------:R-:W-:Y:S02]  /*1710*/  HADD2.F32 R219, -RZ, R93.reuse.H0_H0 ;  /* 0x2000005dffdb7230 */ /* 0x100fe40000004100 */
[----:B------:R-:W-:Y:S02]  /*1720*/  HADD2.F32 R220, -RZ, R93.H1_H1 ;  /* 0x3000005dffdc7230 */ /* 0x000fe40000004100 */
[----:B------:R-:W-:Y:S01]  /*1730*/  @!P0 FMUL.FTZ R199, R181, R212 ;  /* 0x000000d4b5c78220 */ /* 0x000fe20000410000 */
[----:B------:R-:W-:Y:S02]  /*1740*/  HADD2.F32 R216, -RZ, R69.H0_H0 ;  /* 0x20000045ffd87230 */ /* 0x000fe40000004100 */
[----:B------:R-:W-:-:S02]  /*1750*/  HADD2.F32 R93, -RZ, R94.H0_H0 ;  /* 0x2000005eff5d7230 */ /* 0x000fc40000004100 */
[----:B------:R-:W-:Y:S01]  /*1760*/  @!P0 FMUL.FTZ R198, R181, R214 ;  /* 0x000000d6b5c68220 */ /* 0x000fe20000410000 */
[----:B------:R-:W-:Y:S02]  /*1770*/  HADD2.F32 R224, -RZ, R95.H1_H1 ;  /* 0x3000005fffe07230 */ /* 0x000fe40000004100 */
[----:B------:R-:W-:Y:S01]  /*1780*/  @!P0 FADD.FTZ R212, R225, -R221 ;  /* 0x800000dde1d48221 */ /* 0x000fe20000010000 */
[----:B------:R-:W1:Y:S01]  /*1790*/  @P0 MUFU.RCP R214, R217 ;  /* 0x000000d900d60308 */ /* 0x000e620000001000 */
[----:B------:R-:W-:Y:S02]  /*17a0*/  HADD2.F32 R203, -RZ, R92.H0_H0 ;  /* 0x2000005cffcb7230 */ /* 0x000fe40000004100 */
[----:B------:R-:W-:Y:S01]  /*17b0*/  FMUL.FTZ R205, R205, R202 ;  /* 0x000000cacdcd7220 */ /* 0x000fe20000410000 */
[----:B------:R-:W-:Y:S02]  /*17c0*/  HADD2.F32 R215, -RZ, R69.H1_H1 ;  /* 0x30000045ffd77230 */ /* 0x000fe40000004100 */
[C---:B------:R-:W-:Y:S01]  /*17d0*/  FADD.FTZ R31, R202.reuse, R31 ;  /* 0x0000001fca1f7221 */ /* 0x040fe20000010000 */
[----:B------:R-:W-:Y:S01]  /*17e0*/  FFMA.FTZ R107, R202, R200, R107 ;  /* 0x000000c8ca6b7223 */ /* 0x000fe2000001006b */
[----:B------:R-:W-:Y:S01]  /*17f0*/  FMUL.FTZ R202, R207, R93 ;  /* 0x0000005dcfca7220 */ /* 0x000fe20000410000 */
[C---:B------:R-:W-:Y:S01]  /*1800*/  FADD.FTZ R26, R93.reuse, R26 ;  /* 0x0000001a5d1a7221 */ /* 0x040fe20000010000 */
[----:B------:R-:W4:Y:S01]  /*1810*/  @P0 MUFU.RCP R211, R216 ;  /* 0x000000d800d30308 */ /* 0x000f220000001000 */
[----:B------:R-:W-:Y:S01]  /*1820*/  FFMA.FTZ R50, R93, R197, R50 ;  /* 0x000000c55d327223 */ /* 0x000fe20000010032 */
[----:B------:R-:W-:Y:S01]  /*1830*/  FMUL.FTZ R93, R210, R224 ;  /* 0x000000e0d25d7220 */ /* 0x000fe20000410000 */
[C---:B------:R-:W-:Y:S01]  /*1840*/  FADD.FTZ R25, R224.reuse, R25 ;  /* 0x00000019e0197221 */ /* 0x040fe20000010000 */
[----:B------:R-:W-:Y:S01]  /*1850*/  FFMA.FTZ R49, R224, R88, R49 ;  /* 0x00000058e0317223 */ /* 0x000fe20000010031 */
[----:B------:R-:W-:Y:S01]  /*1860*/  @!P0 FMUL.FTZ R195, R181, R212 ;  /* 0x000000d4b5c38220 */ /* 0x000fe20000410000 */
[----:B------:R-:W-:-:S02]  /*1870*/  HADD2.F32 R94, -RZ, R94.H1_H1 ;  /* 0x3000005eff5e7230 */ /* 0x000fc40000004100 */
[----:B------:R-:W-:Y:S01]  /*1880*/  FMUL.FTZ R206, R206, R203 ;  /* 0x000000cbcece7220 */ /* 0x000fe20000410000 */
[----:B------:R-:W-:Y:S01]  /*1890*/  HADD2.F32 R224, -RZ, R80.H0_H0 ;  /* 0x20000050ffe07230 */ /* 0x000fe20000004100 */
[----:B------:R-:W4:Y:S01]  /*18a0*/  @P0 MUFU.RCP R212, R215 ;  /* 0x000000d700d40308 */ /* 0x000f220000001000 */
[----:B------:R-:W-:Y:S02]  /*18b0*/  HADD2.F32 R223, -RZ, R95.H0_H0 ;  /* 0x2000005fffdf7230 */ /* 0x000fe40000004100 */
        /* <DEDUP_REMOVED lines=9> */
[----:B------:R-:W-:Y:S02]  /*1950*/  HADD2.F32 R219, -RZ, R70.H1_H1 ;  /* 0x30000046ffdb7230 */ /* 0x000fe40000004100 */
[--C-:B------:R-:W-:Y:S02]  /*1960*/  HADD2.F32 R220, -RZ, R71.reuse.H0_H0 ;  /* 0x20000047ffdc7230 */ /* 0x100fe40000004100 */
[----:B------:R-:W-:Y:S02]  /*1970*/  HADD2.F32 R222, -RZ, R71.H1_H1 ;  /* 0x30000047ffde7230 */ /* 0x000fe40000004100 */
[----:B------:R-:W-:Y:S01]  /*1980*/  FMUL.FTZ R95, R208, R94 ;  /* 0x0000005ed05f7220 */ /* 0x000fe20000410000 */
[----:B------:R-:W-:Y:S02]  /*1990*/  HADD2.F32 R80, -RZ, R80.H1_H1 ;  /* 0x30000050ff507230 */ /* 0x000fe40000004100 */
[C---:B------:R-:W-:Y:S01]  /*19a0*/  FADD.FTZ R27, R94.reuse, R27 ;  /* 0x0000001b5e1b7221 */ /* 0x040fe20000010000 */
[----:B------:R-:W-:Y:S01]  /*19b0*/  FFMA.FTZ R51, R94, R90, R51 ;  /* 0x0000005a5e337223 */ /* 0x000fe20000010033 */
[----:B------:R-:W-:-:S02]  /*19c0*/  HADD2.F32 R227, -RZ, R81.H0_H0 ;  /* 0x20000051ffe37230 */ /* 0x000fc40000004100 */
[----:B------:R-:W-:Y:S01]  /*19d0*/  @P0 FADD.FTZ R0, -R156, R224 ;  /* 0x000000e09c000221 */ /* 0x000fe20000010100 */
[----:B------:R-:W-:Y:S01]  /*19e0*/  FMUL.FTZ R94, R209, R223 ;  /* 0x000000dfd15e7220 */ /* 0x000fe20000410000 */
[C---:B------:R-:W-:Y:S01]  /*19f0*/  FADD.FTZ R24, R223.reuse, R24 ;  /* 0x00000018df187221 */ /* 0x040fe20000010000 */
[----:B------:R-:W-:Y:S01]  /*1a00*/  FFMA.FTZ R48, R223, R195, R48 ;  /* 0x000000c3df307223 */ /* 0x000fe20000010030 */
[----:B------:R-:W4:Y:S01]  /*1a10*/  @P0 MUFU.RCP R226, R92 ;  /* 0x0000005c00e20308 */ /* 0x000f220000001000 */
[----:B------:R-:W-:Y:S02]  /*1a20*/  HADD2.F32 R230, -RZ, R81.H1_H1 ;  /* 0x30000051ffe67230 */ /* 0x000fe40000004100 */
[----:B------:R-:W-:Y:S01]  /*1a30*/  @P0 FADD.FTZ R81, -R155, R80 ;  /* 0x000000509b510221 */ /* 0x000fe20000010100 */
[----:B0-----:R-:W-:Y:S01]  /*1a40*/  @P0 FMUL.FTZ R213, R0, R213 ;  /* 0x000000d500d50220 */ /* 0x001fe20000410000 */
[----:B------:R-:W-:-:S03]  /*1a50*/  @P0 FADD.FTZ R0, -R154, R227 ;  /* 0x000000e39a000221 */ /* 0x000fc60000010100 */
[----:B------:R-:W0:Y:S01]  /*1a60*/  @P0 MUFU.RCP R225, R219 ;  /* 0x000000db00e10308 */ /* 0x000e220000001000 */
[----:B------:R-:W-:Y:S01]  /*1a70*/  @!P0 FADD.FTZ R80, R80, -R221 ;  /* 0x800000dd50508221 */ /* 0x000fe20000010000 */
[----:B-1----:R-:W-:-:S06]  /*1a80*/  @P0 FMUL.FTZ R214, R81, R214 ;  /* 0x000000d651d60220 */ /* 0x002fcc0000410000 */
[----:B------:R-:W1:Y:S01]  /*1a90*/  @P0 MUFU.RCP R228, R220 ;  /* 0x000000dc00e40308 */ /* 0x000e620000001000 */
[----:B------:R-:W-:-:S07]  /*1aa0*/  HADD2.F32 R229, -RZ, R82.H0_H0 ;  /* 0x20000052ffe57230 */ /* 0x000fce0000004100 */
[----:B------:R-:W1:Y:S01]  /*1ab0*/  @P0 MUFU.RCP R223, R222 ;  /* 0x000000de00df0308 */ /* 0x000e620000001000 */
[----:B------:R-:W-:Y:S02]  /*1ac0*/  HADD2.F32 R232, -RZ, R82.H1_H1 ;  /* 0x30000052ffe87230 */ /* 0x000fe40000004100 */
[----:B------:R-:W-:Y:S01]  /*1ad0*/  @P0 FADD.FTZ R81, -R153, R230 ;  /* 0x000000e699510221 */ /* 0x000fe20000010100 */
[----:B----4-:R-:W-:Y:S01]  /*1ae0*/  @P0 FMUL.FTZ R211, R0, R211 ;  /* 0x000000d300d30220 */ /* 0x010fe20000410000 */
[--C-:B------:R-:W-:Y:S02]  /*1af0*/  HADD2.F32 R231, -RZ, R83.reuse.H0_H0 ;  /* 0x20000053ffe77230 */ /* 0x100fe40000004100 */
[--C-:B------:R-:W-:Y:S01]  /*1b00*/  @!P0 FADD.FTZ R0, R224, -R221.reuse ;  /* 0x800000dde0008221 */ /* 0x100fe20000010000 */
[----:B------:R-:W-:Y:S02]  /*1b10*/  HADD2.F32 R234, -RZ, R83.H1_H1 ;  /* 0x30000053ffea7230 */ /* 0x000fe40000004100 */
[----:B------:R-:W-:Y:S01]  /*1b20*/  @!P0 FMUL.FTZ R214, R181, R80 ;  /* 0x00000050b5d68220 */ /* 0x000fe20000410000 */
[--C-:B------:R-:W-:Y:S01]  /*1b30*/  @!P0 FADD.FTZ R82, R230, -R221.reuse ;  /* 0x800000dde6528221 */ /* 0x100fe20000010000 */
[----:B------:R-:W-:Y:S01]  /*1b40*/  @!P0 FADD.FTZ R80, R227, -R221 ;  /* 0x800000dde3508221 */ /* 0x000fe20000010000 */
[----:B------:R-:W-:Y:S01]  /*1b50*/  @P0 FMUL.FTZ R212, R81, R212 ;  /* 0x000000d451d40220 */ /* 0x000fe20000410000 */
[C---:B------:R-:W-:Y:S01]  /*1b60*/  @!P0 FMUL.FTZ R213, R181.reuse, R0 ;  /* 0x00000000b5d58220 */ /* 0x040fe20000410000 */
[----:B------:R-:W-:Y:S01]  /*1b70*/  @!P0 FMUL.FTZ R212, R181, R82 ;  /* 0x00000052b5d48220 */ /* 0x000fe20000410000 */
[----:B------:R-:W-:Y:S01]  /*1b80*/  @P0 FADD.FTZ R209, -R152, R229 ;  /* 0x000000e598d10221 */ /* 0x000fe20000010100 */
[----:B------:R-:W-:Y:S01]  /*1b90*/  @P0 FADD.FTZ R210, -R151, R232 ;  /* 0x000000e897d20221 */ /* 0x000fe20000010100 */
[----:B------:R-:W-:Y:S01]  /*1ba0*/  @P0 FADD.FTZ R207, -R150, R231 ;  /* 0x000000e796cf0221 */ /* 0x000fe20000010100 */
[----:B------:R-:W-:Y:S01]  /*1bb0*/  @P0 FADD.FTZ R208, -R149, R234 ;  /* 0x000000ea95d00221 */ /* 0x000fe20000010100 */
[----:B------:R-:W-:Y:S01]  /*1bc0*/  @!P0 FADD.FTZ R224, R229, -R221 ;  /* 0x800000dde5e08221 */ /* 0x000fe20000010000 */
[----:B------:R-:W-:-:S02]  /*1bd0*/  HADD2.F32 R0, -RZ, R56.H0_H0 ;  /* 0x20000038ff007230 */ /* 0x000fc40000004100 */
[----:B------:R-:W-:Y:S01]  /*1be0*/  @!P0 FMUL.FTZ R211, R181, R80 ;  /* 0x00000050b5d38220 */ /* 0x000fe20000410000 */
[--C-:B------:R-:W-:Y:S01]  /*1bf0*/  @!P0 FADD.FTZ R82, R231, -R221.reuse ;  /* 0x800000dde7528221 */ /* 0x100fe20000010000 */
[----:B------:R-:W-:Y:S01]  /*1c00*/  @!P0 FADD.FTZ R80, R232, -R221 ;  /* 0x800000dde8508221 */ /* 0x000fe20000010000 */
[----:B------:R-:W-:Y:S02]  /*1c10*/  HADD2.F32 R229, -RZ, R57.H0_H0 ;  /* 0x20000039ffe57230 */ /* 0x000fe40000004100 */
[----:B------:R-:W-:Y:S02]  /*1c20*/  HADD2.F32 R231, -RZ, R56.H1_H1 ;  /* 0x30000038ffe77230 */ /* 0x000fe40000004100 */
[----:B------:R-:W-:Y:S01]  /*1c30*/  @P0 FMUL.FTZ R209, R209, R226 ;  /* 0x000000e2d1d10220 */ /* 0x000fe20000410000 */
[----:B0-----:R-:W-:Y:S01]  /*1c40*/  @P0 FMUL.FTZ R210, R210, R225 ;  /* 0x000000e1d2d20220 */ /* 0x001fe20000410000 */
[----:B-1----:R-:W-:Y:S01]  /*1c50*/  @P0 FMUL.FTZ R207, R207, R228 ;  /* 0x000000e4cfcf0220 */ /* 0x002fe20000410000 */
[----:B------:R-:W-:Y:S01]  /*1c60*/  @P0 FMUL.FTZ R208, R208, R223 ;  /* 0x000000dfd0d00220 */ /* 0x000fe20000410000 */
[----:B------:R-:W0:Y:S01]  /*1c70*/  @P0 MUFU.RCP R81, R0 ;  /* 0x0000000000510308 */ /* 0x000e220000001000 */
[C---:B------:R-:W-:Y:S01]  /*1c80*/  @!P0 FMUL.FTZ R209, R181.reuse, R224 ;  /* 0x000000e0b5d18220 */ /* 0x040fe20000410000 */
[C---:B------:R-:W-:Y:S01]  /*1c90*/  @!P0 FMUL.FTZ R210, R181.reuse, R80 ;  /* 0x00000050b5d28220 */ /* 0x040fe20000410000 */
[----:B------:R-:W-:Y:S01]  /*1ca0*/  @!P0 FMUL.FTZ R207, R181, R82 ;  /* 0x00000052b5cf8220 */ /* 0x000fe20000410000 */
[----:B------:R-:W-:-:S02]  /*1cb0*/  HADD2.F32 R223, -RZ, R97.H0_H0 ;  /* 0x20000061ffdf7230 */ /* 0x000fc40000004100 */
[----:B------:R-:W-:Y:S01]  /*1cc0*/  @!P0 FADD.FTZ R224, R234, -R221 ;  /* 0x800000ddeae08221 */ /* 0x000fe20000010000 */
[----:B------:R-:W-:Y:S01]  /*1cd0*/  HADD2.F32 R83, -RZ, R96.H0_H0 ;  /* 0x20000060ff537230 */ /* 0x000fe20000004100 */
[----:B------:R-:W1:Y:S01]  /*1ce0*/  @P0 MUFU.RCP R235, R229 ;  /* 0x000000e500eb0308 */ /* 0x000e620000001000 */
[----:B------:R-:W-:Y:S02]  /*1cf0*/  HADD2.F32 R80, -RZ, R97.H1_H1 ;  /* 0x30000061ff507230 */ /* 0x000fe40000004100 */
[----:B------:R-:W-:Y:S02]  /*1d00*/  HADD2.F32 R227, -RZ, R57.H1_H1 ;  /* 0x30000039ffe37230 */ /* 0x000fe40000004100 */
[----:B------:R-:W-:-:S03]  /*1d10*/  HADD2.F32 R97, -RZ, R98.H0_H0 ;  /* 0x20000062ff617230 */ /* 0x000fc60000004100 */
[----:B------:R-:W4:Y:S01]  /*1d20*/  @P0 MUFU.RCP R82, R231 ;  /* 0x000000e700520308 */ /* 0x000f220000001000 */
[----:B------:R-:W-:Y:S02]  /*1d30*/  HADD2.F32 R96, -RZ, R96.H1_H1 ;  /* 0x30000060ff607230 */ /* 0x000fe40000004100 */
[----:B------:R-:W-:Y:S01]  /*1d40*/  @!P0 FMUL.FTZ R208, R181, R224 ;  /* 0x000000e0b5d08220 */ /* 0x000fe20000410000 */
[----:B------:R-:W-:Y:S02]  /*1d50*/  HADD2.F32 R233, -RZ, R99.H0_H0 ;  /* 0x20000063ffe97230 */ /* 0x000fe40000004100 */
[----:B------:R-:W-:Y:S01]  /*1d60*/  FMUL.FTZ R216, R216, R223 ;  /* 0x000000dfd8d87220 */ /* 0x000fe20000410000 */
[C---:B------:R-:W-:Y:S01]  /*1d70*/  FADD.FTZ R20, R223.reuse, R20 ;  /* 0x00000014df147221 */ /* 0x040fe20000010000 */
[----:B------:R-:W-:Y:S01]  /*1d80*/  FFMA.FTZ R44, R223, R211, R44 ;  /* 0x000000d3df2c7223 */ /* 0x000fe2000001002c */
[----:B------:R-:W-:Y:S01]  /*1d90*/  HADD2.F32 R224, -RZ, R98.H1_H1 ;  /* 0x30000062ffe07230 */ /* 0x000fe20000004100 */
[----:B------:R-:W3:Y:S01]  /*1da0*/  @P0 MUFU.RCP R237, R227 ;  /* 0x000000e300ed0308 */ /* 0x000ee20000001000 */
[----:B------:R-:W-:Y:S01]  /*1db0*/  FMUL.FTZ R218, R218, R83 ;  /* 0x00000053dada7220 */ /* 0x000fe20000410000 */
[C---:B------:R-:W-:Y:S01]  /*1dc0*/  FADD.FTZ R22, R83.reuse, R22 ;  /* 0x0000001653167221 */ /* 0x040fe20000010000 */
[----:B------:R-:W-:Y:S01]  /*1dd0*/  FFMA.FTZ R46, R83, R213, R46 ;  /* 0x000000d5532e7223 */ /* 0x000fe2000001002e */
[----:B------:R-:W-:-:S02]  /*1de0*/  HADD2.F32 R225, -RZ, R58.H0_H0 ;  /* 0x2000003affe17230 */ /* 0x000fc40000004100 */
[----:B------:R-:W-:Y:S01]  /*1df0*/  FMUL.FTZ R98, R92, R97 ;  /* 0x000000615c627220 */ /* 0x000fe20000410000 */
[----:B------:R-:W-:Y:S02]  /*1e00*/  HADD2.F32 R223, -RZ, R58.H1_H1 ;  /* 0x3000003affdf7230 */ /* 0x000fe40000004100 */
[----:B------:R-:W-:Y:S01]  /*1e10*/  FMUL.FTZ R217, R217, R96 ;  /* 0x00000060d9d97220 */ /* 0x000fe20000410000 */
[--C-:B------:R-:W-:Y:S02]  /*1e20*/  HADD2.F32 R83, -RZ, R84.reuse.H0_H0 ;  /* 0x20000054ff537230 */ /* 0x100fe40000004100 */
[C---:B------:R-:W-:Y:S01]  /*1e30*/  FADD.FTZ R23, R96.reuse, R23 ;  /* 0x0000001760177221 */ /* 0x040fe20000010000 */
[----:B------:R-:W-:Y:S01]  /*1e40*/  FFMA.FTZ R47, R96, R214, R47 ;  /* 0x000000d6602f7223 */ /* 0x000fe2000001002f */
[----:B------:R-:W-:Y:S02]  /*1e50*/  HADD2.F32 R92, -RZ, R85.H0_H0 ;  /* 0x20000055ff5c7230 */ /* 0x000fe40000004100 */
[----:B------:R-:W-:Y:S01]  /*1e60*/  FMUL.FTZ R96, R220, R233 ;  /* 0x000000e9dc607220 */ /* 0x000fe20000410000 */
[C---:B------:R-:W-:Y:S01]  /*1e70*/  FADD.FTZ R16, R233.reuse, R16 ;  /* 0x00000010e9107221 */ /* 0x040fe20000010000 */
[----:B------:R-:W-:Y:S01]  /*1e80*/  FFMA.FTZ R40, R233, R207, R40 ;  /* 0x000000cfe9287223 */ /* 0x000fe20000010028 */
[----:B------:R-:W-:Y:S01]  /*1e90*/  HADD2.F32 R234, -RZ, R84.H1_H1 ;  /* 0x30000054ffea7230 */ /* 0x000fe20000004100 */
[----:B------:R-:W2:Y:S01]  /*1ea0*/  @P0 MUFU.RCP R232, R225 ;  /* 0x000000e100e80308 */ /* 0x000ea20000001000 */
[----:B------:R-:W-:-:S02]  /*1eb0*/  HADD2.F32 R226, -RZ, R99.H1_H1 ;  /* 0x30000063ffe27230 */ /* 0x000fc40000004100 */
[----:B------:R-:W-:Y:S01]  /*1ec0*/  FMUL.FTZ R99, R219, R224 ;  /* 0x000000e0db637220 */ /* 0x000fe20000410000 */
[C---:B------:R-:W-:Y:S01]  /*1ed0*/  FADD.FTZ R19, R224.reuse, R19 ;  /* 0x00000013e0137221 */ /* 0x040fe20000010000 */
[----:B------:R-:W-:Y:S01]  /*1ee0*/  FFMA.FTZ R43, R224, R210, R43 ;  /* 0x000000d2e02b7223 */ /* 0x000fe2000001002b */
[----:B------:R-:W-:Y:S02]  /*1ef0*/  @P0 FADD.FTZ R220, -R180, R83 ;  /* 0x00000053b4dc0221 */ /* 0x000fe40000010100 */
[----:B------:R-:W2:Y:S01]  /*1f00*/  @P0 MUFU.RCP R233, R223 ;  /* 0x000000df00e90308 */ /* 0x000ea20000001000 */
[----:B------:R-:W-:Y:S02]  /*1f10*/  HADD2.F32 R84, -RZ, R85.H1_H1 ;  /* 0x30000055ff547230 */ /* 0x000fe40000004100 */
[----:B------:R-:W-:Y:S01]  /*1f20*/  @P0 FADD.FTZ R224, -R178, R92 ;  /* 0x0000005cb2e00221 */ /* 0x000fe20000010100 */
[----:B------:R-:W-:Y:S01]  /*1f30*/  @P0 FADD.FTZ R85, -R179, R234 ;  /* 0x000000eab3550221 */ /* 0x000fe20000010100 */
[----:B------:R-:W-:Y:S01]  /*1f40*/  FMUL.FTZ R215, R215, R80 ;  /* 0x00000050d7d77220 */ /* 0x000fe20000410000 */
[C---:B------:R-:W-:Y:S01]  /*1f50*/  FADD.FTZ R21, R80.reuse, R21 ;  /* 0x0000001550157221 */ /* 0x040fe20000010000 */
[----:B------:R-:W-:Y:S01]  /*1f60*/  FFMA.FTZ R45, R80, R212, R45 ;  /* 0x000000d4502d7223 */ /* 0x000fe2000001002d */
[C---:B------:R-:W-:Y:S01]  /*1f70*/  FADD.FTZ R18, R97.reuse, R18 ;  /* 0x0000001261127221 */ /* 0x040fe20000010000 */
[----:B------:R-:W-:Y:S01]  /*1f80*/  FFMA.FTZ R42, R97, R209, R42 ;  /* 0x000000d1612a7223 */ /* 0x000fe2000001002a */
[----:B------:R-:W-:-:S02]  /*1f90*/  HADD2.F32 R80, -RZ, R59.H0_H0 ;  /* 0x2000003bff507230 */ /* 0x000fc40000004100 */
[----:B0-----:R-:W-:Y:S01]  /*1fa0*/  @P0 FMUL.FTZ R219, R220, R81 ;  /* 0x00000051dcdb0220 */ /* 0x001fe20000410000 */
[----:B------:R-:W-:Y:S01]  /*1fb0*/  FMUL.FTZ R97, R222, R226 ;  /* 0x000000e2de617220 */ /* 0x000fe20000410000 */
[----:B-1----:R-:W-:Y:S01]  /*1fc0*/  @P0 FMUL.FTZ R220, R224, R235 ;  /* 0x000000ebe0dc0220 */ /* 0x002fe20000410000 */
[--C-:B------:R-:W-:Y:S02]  /*1fd0*/  HADD2.F32 R236, -RZ, R86.reuse.H0_H0 ;  /* 0x20000056ffec7230 */ /* 0x100fe40000004100 */
[----:B----4-:R-:W-:Y:S01]  /*1fe0*/  @P0 FMUL.FTZ R222, R85, R82 ;  /* 0x0000005255de0220 */ /* 0x010fe20000410000 */
[----:B------:R-:W-:Y:S01]  /*1ff0*/  @P0 FADD.FTZ R224, -R177, R84 ;  /* 0x00000054b1e00221 */ /* 0x000fe20000010100 */
[----:B------:R-:W-:Y:S02]  /*2000*/  HADD2.F32 R86, -RZ, R86.H1_H1 ;  /* 0x30000056ff567230 */ /* 0x000fe40000004100 */
[--C-:B------:R-:W-:Y:S01]  /*2010*/  @!P0 FADD.FTZ R82, R83, -R221.reuse ;  /* 0x800000dd53528221 */ /* 0x100fe20000010000 */
[--C-:B------:R-:W-:Y:S01]  /*2020*/  @!P0 FADD.FTZ R84, R84, -R221.reuse ;  /* 0x800000dd54548221 */ /* 0x100fe20000010000 */
[----:B------:R-:W0:Y:S01]  /*2030*/  @P0 MUFU.RCP R239, R80 ;  /* 0x0000005000ef0308 */ /* 0x000e220000001000 */
[----:B---3--:R-:W-:Y:S01]  /*2040*/  @P0 FMUL.FTZ R224, R224, R237 ;  /* 0x000000ede0e00220 */ /* 0x008fe20000410000 */
[----:B------:R-:W-:Y:S01]  /*2050*/  @P0 FADD.FTZ R85, -R176, R236 ;  /* 0x000000ecb0550221 */ /* 0x000fe20000010100 */
[----:B------:R-:W-:Y:S01]  /*2060*/  @P0 FADD.FTZ R230, -R175, R86 ;  /* 0x00000056afe60221 */ /* 0x000fe20000010100 */
[C---:B------:R-:W-:Y:S01]  /*2070*/  @!P0 FMUL.FTZ R219, R181.reuse, R82 ;  /* 0x00000052b5db8220 */ /* 0x040fe20000410000 */
[----:B------:R-:W-:Y:S01]  /*2080*/  @!P0 FMUL.FTZ R224, R181, R84 ;  /* 0x00000054b5e08220 */ /* 0x000fe20000410000 */
[--C-:B------:R-:W-:Y:S01]  /*2090*/  @!P0 FADD.FTZ R82, R236, -R221.reuse ;  /* 0x800000ddec528221 */ /* 0x100fe20000010000 */
[--C-:B------:R-:W-:Y:S01]  /*20a0*/  @!P0 FADD.FTZ R84, R86, -R221.reuse ;  /* 0x800000dd56548221 */ /* 0x100fe20000010000 */
[----:B------:R-:W-:Y:S01]  /*20b0*/  @!P0 FADD.FTZ R92, R92, -R221 ;  /* 0x800000dd5c5c8221 */ /* 0x000fe20000010000 */
[----:B------:R-:W-:-:S02]  /*20c0*/  HADD2.F32 R81, -RZ, R59.H1_H1 ;  /* 0x3000003bff517230 */ /* 0x000fc40000004100 */
[----:B--2---:R-:W-:Y:S01]  /*20d0*/  @P0 FMUL.FTZ R232, R85, R232 ;  /* 0x000000e855e80220 */ /* 0x004fe20000410000 */
[----:B------:R-:W-:Y:S01]  /*20e0*/  @P0 FMUL.FTZ R230, R230, R233 ;  /* 0x000000e9e6e60220 */ /* 0x000fe20000410000 */
[----:B------:R-:W-:Y:S01]  /*20f0*/  @!P0 FADD.FTZ R234, R234, -R221 ;  /* 0x800000ddeaea8221 */ /* 0x000fe20000010000 */
[----:B------:R-:W-:Y:S02]  /*2100*/  HADD2.F32 R237, -RZ, R87.H0_H0 ;  /* 0x20000057ffed7230 */ /* 0x000fe40000004100 */
[C---:B------:R-:W-:Y:S01]  /*2110*/  @!P0 FMUL.FTZ R232, R181.reuse, R82 ;  /* 0x00000052b5e88220 */ /* 0x040fe20000410000 */
[C---:B------:R-:W-:Y:S01]  /*2120*/  @!P0 FMUL.FTZ R230, R181.reuse, R84 ;  /* 0x00000054b5e68220 */ /* 0x040fe20000410000 */
[--C-:B------:R-:W-:Y:S02]  /*2130*/  HADD2.F32 R82, -RZ, R100.reuse.H0_H0 ;  /* 0x20000064ff527230 */ /* 0x100fe40000004100 */
[----:B------:R-:W-:Y:S01]  /*2140*/  @!P0 FMUL.FTZ R220, R181, R92 ;  /* 0x0000005cb5dc8220 */ /* 0x000fe20000410000 */
[----:B------:R-:W-:Y:S01]  /*2150*/  HADD2.F32 R84, -RZ, R101.H0_H0 ;  /* 0x20000065ff547230 */ /* 0x000fe20000004100 */
[----:B------:R-:W1:Y:S01]  /*2160*/  @P0 MUFU.RCP R235, R81 ;  /* 0x0000005100eb0308 */ /* 0x000e620000001000 */
[----:B------:R-:W-:-:S02]  /*2170*/  HADD2.F32 R100, -RZ, R100.H1_H1 ;  /* 0x30000064ff647230 */ /* 0x000fc40000004100 */
[----:B------:R-:W-:Y:S01]  /*2180*/  @!P0 FMUL.FTZ R222, R181, R234 ;  /* 0x000000eab5de8220 */ /* 0x000fe20000410000 */
[----:B------:R-:W-:Y:S02]  /*2190*/  HADD2.F32 R240, -RZ, R73.H0_H0 ;  /* 0x20000049fff07230 */ /* 0x000fe40000004100 */
[----:B------:R-:W-:Y:S01]  /*21a0*/  @P0 FADD.FTZ R228, -R174, R237 ;  /* 0x000000edaee40221 */ /* 0x000fe20000010100 */
[----:B------:R-:W-:Y:S02]  /*21b0*/  HADD2.F32 R236, -RZ, R72.H0_H0 ;  /* 0x20000048ffec7230 */ /* 0x000fe40000004100 */
[----:B------:R-:W-:Y:S01]  /*21c0*/  @!P0 FADD.FTZ R86, R237, -R221 ;  /* 0x800000dded568221 */ /* 0x000fe20000010000 */
[----:B------:R-:W-:Y:S01]  /*21d0*/  FMUL.FTZ R229, R229, R84 ;  /* 0x00000054e5e57220 */ /* 0x000fe20000410000 */
[C---:B------:R-:W-:Y:S01]  /*21e0*/  FADD.FTZ R134, R84.reuse, R134 ;  /* 0x0000008654867221 */ /* 0x040fe20000010000 */
[----:B------:R-:W-:Y:S01]  /*21f0*/  FFMA.FTZ R135, R84, R220, R135 ;  /* 0x000000dc54877223 */ /* 0x000fe20000010087 */
[----:B------:R-:W-:Y:S01]  /*2200*/  FMUL.FTZ R231, R231, R100 ;  /* 0x00000064e7e77220 */ /* 0x000fe20000410000 */
[C---:B------:R-:W-:Y:S01]  /*2210*/  FADD.FTZ R136, R100.reuse, R136 ;  /* 0x0000008864887221 */ /* 0x040fe20000010000 */
[----:B------:R-:W-:Y:S01]  /*2220*/  FFMA.FTZ R137, R100, R222, R137 ;  /* 0x000000de64897223 */ /* 0x000fe20000010089 */
[----:B------:R-:W2:Y:S01]  /*2230*/  @P0 MUFU.RCP R84, R240 ;  /* 0x000000f000540308 */ /* 0x000ea20000001000 */
[----:B0-----:R-:W-:Y:S01]  /*2240*/  @P0 FMUL.FTZ R228, R228, R239 ;  /* 0x000000efe4e40220 */ /* 0x001fe20000410000 */
[----:B------:R-:W-:-:S02]  /*2250*/  HADD2.F32 R83, -RZ, R103.H0_H0 ;  /* 0x20000067ff537230 */ /* 0x000fc40000004100 */
[----:B------:R-:W-:Y:S01]  /*2260*/  @!P0 FMUL.FTZ R228, R181, R86 ;  /* 0x00000056b5e48220 */ /* 0x000fe20000410000 */
[----:B------:R-:W-:Y:S01]  /*2270*/  FMUL.FTZ R0, R0, R82 ;  /* 0x0000005200007220 */ /* 0x000fe20000410000 */
[C---:B------:R-:W-:Y:S01]  /*2280*/  FADD.FTZ R138, R82.reuse, R138 ;  /* 0x0000008a528a7221 */ /* 0x040fe20000010000 */
[----:B------:R-:W-:Y:S01]  /*2290*/  FFMA.FTZ R139, R82, R219, R139 ;  /* 0x000000db528b7223 */ /* 0x000fe2000001008b */
[----:B------:R-:W0:Y:S01]  /*22a0*/  @P0 MUFU.RCP R100, R236 ;  /* 0x000000ec00640308 */ /* 0x000e220000001000 */
[----:B------:R-:W-:Y:S02]  /*22b0*/  HADD2.F32 R238, -RZ, R87.H1_H1 ;  /* 0x30000057ffee7230 */ /* 0x000fe40000004100 */
[----:B------:R-:W-:Y:S02]  /*22c0*/  HADD2.F32 R82, -RZ, R72.H1_H1 ;  /* 0x30000048ff527230 */ /* 0x000fe40000004100 */
[----:B------:R-:W-:Y:S01]  /*22d0*/  FADD.FTZ R126, R83, R126 ;  /* 0x0000007e537e7221 */ /* 0x000fe20000010000 */
[----:B------:R-:W-:-:S02]  /*22e0*/  HADD2.F32 R234, -RZ, R103.H1_H1 ;  /* 0x30000067ffea7230 */ /* 0x000fc40000004100 */
[----:B------:R-:W-:Y:S01]  /*22f0*/  FMUL.FTZ R103, R80, R83 ;  /* 0x0000005350677220 */ /* 0x000fe20000410000 */
[----:B------:R-:W-:Y:S01]  /*2300*/  FFMA.FTZ R127, R83, R228, R127 ;  /* 0x000000e4537f7223 */ /* 0x000fe2000001007f */
[C---:B------:R-:W-:Y:S01]  /*2310*/  FADD.FTZ R17, R226.reuse, R17 ;  /* 0x00000011e2117221 */ /* 0x040fe20000010000 */
[----:B------:R-:W-:Y:S01]  /*2320*/  FFMA.FTZ R41, R226, R208, R41 ;  /* 0x000000d0e2297223 */ /* 0x000fe20000010029 */
[----:B------:R-:W-:Y:S01]  /*2330*/  HADD2.F32 R86, -RZ, R101.H1_H1 ;  /* 0x30000065ff567230 */ /* 0x000fe20000004100 */
[----:B------:R-:W3:Y:S01]  /*2340*/  @P0 MUFU.RCP R85, R82 ;  /* 0x0000005200550308 */ /* 0x000ee20000001000 */
[----:B------:R-:W-:Y:S02]  /*2350*/  HADD2.F32 R83, -RZ, R53.H0_H0 ;  /* 0x20000035ff537230 */ /* 0x000fe40000004100 */
[----:B------:R-:W-:Y:S01]  /*2360*/  @P0 FADD.FTZ R226, -R173, R238 ;  /* 0x000000eeade20221 */ /* 0x000fe20000010100 */
[----:B------:R-:W-:Y:S02]  /*2370*/  HADD2.F32 R80, -RZ, R52.H0_H0 ;  /* 0x20000034ff507230 */ /* 0x000fe40000004100 */
[----:B------:R-:W-:-:S02]  /*2380*/  HADD2.F32 R241, -RZ, R73.H1_H1 ;  /* 0x30000049fff17230 */ /* 0x000fc40000004100 */
[----:B------:R-:W-:Y:S01]  /*2390*/  FMUL.FTZ R101, R81, R234 ;  /* 0x000000ea51657220 */ /* 0x000fe20000410000 */
[----:B-1----:R-:W-:Y:S01]  /*23a0*/  @P0 FMUL.FTZ R226, R226, R235 ;  /* 0x000000ebe2e20220 */ /* 0x002fe20000410000 */
[----:B------:R-:W-:Y:S01]  /*23b0*/  FMUL.FTZ R227, R227, R86 ;  /* 0x00000056e3e37220 */ /* 0x000fe20000410000 */
[C---:B------:R-:W-:Y:S01]  /*23c0*/  FADD.FTZ R132, R86.reuse, R132 ;  /* 0x0000008456847221 */ /* 0x040fe20000010000 */
[----:B------:R-:W-:Y:S01]  /*23d0*/  FFMA.FTZ R133, R86, R224, R133 ;  /* 0x000000e056857223 */ /* 0x000fe20000010085 */
[----:B------:R-:W1:Y:S01]  /*23e0*/  @P0 MUFU.RCP R81, R241 ;  /* 0x000000f100510308 */ /* 0x000e620000001000 */
[----:B------:R-:W-:Y:S01]  /*23f0*/  @P0 FADD.FTZ R233, -R146, R83 ;  /* 0x0000005392e90221 */ /* 0x000fe20000010100 */
[----:B------:R-:W-:Y:S01]  /*2400*/  @!P0 FADD.FTZ R92, R238, -R221 ;  /* 0x800000ddee5c8221 */ /* 0x000fe20000010000 */
[----:B------:R-:W-:Y:S02]  /*2410*/  HADD2.F32 R86, -RZ, R52.H1_H1 ;  /* 0x30000034ff567230 */ /* 0x000fe40000004100 */
[----:B------:R-:W-:Y:S01]  /*2420*/  @P0 FADD.FTZ R235, -R148, R80 ;  /* 0x0000005094eb0221 */ /* 0x000fe20000010100 */
[----:B------:R-:W-:-:S02]  /*2430*/  HADD2.F32 R242, -RZ, R74.H0_H0 ;  /* 0x2000004afff27230 */ /* 0x000fc40000004100 */
[----:B------:R-:W-:Y:S01]  /*2440*/  @!P0 FADD.FTZ R52, R80, -R221 ;  /* 0x800000dd50348221 */ /* 0x000fe20000010000 */
[----:B--2---:R-:W-:Y:S01]  /*2450*/  @P0 FMUL.FTZ R233, R233, R84 ;  /* 0x00000054e9e90220 */ /* 0x004fe20000410000 */
[----:B------:R-:W-:Y:S01]  /*2460*/  @!P0 FMUL.FTZ R226, R181, R92 ;  /* 0x0000005cb5e28220 */ /* 0x000fe20000410000 */
[----:B0-----:R-:W-:Y:S01]  /*2470*/  @P0 FMUL.FTZ R235, R235, R100 ;  /* 0x00000064ebeb0220 */ /* 0x001fe20000410000 */
[----:B------:R-:W0:Y:S01]  /*2480*/  @P0 MUFU.RCP R84, R242 ;  /* 0x000000f200540308 */ /* 0x000e220000001000 */
[----:B------:R-:W-:Y:S02]  /*2490*/  HADD2.F32 R247, -RZ, R74.H1_H1 ;  /* 0x3000004afff77230 */ /* 0x000fe40000004100 */
[----:B------:R-:W-:Y:S01]  /*24a0*/  @!P0 FMUL.FTZ R235, R181, R52 ;  /* 0x00000034b5eb8220 */ /* 0x000fe20000410000 */
[--C-:B------:R-:W-:Y:S02]  /*24b0*/  HADD2.F32 R92, -RZ, R102.reuse.H0_H0 ;  /* 0x20000066ff5c7230 */ /* 0x100fe40000004100 */
[----:B------:R-:W-:Y:S01]  /*24c0*/  @P0 FADD.FTZ R100, -R147, R86 ;  /* 0x0000005693640221 */ /* 0x000fe20000010100 */
[----:B------:R-:W-:-:S02]  /*24d0*/  HADD2.F32 R102, -RZ, R102.H1_H1 ;  /* 0x30000066ff667230 */ /* 0x000fc40000004100 */
[--C-:B------:R-:W-:Y:S01]  /*24e0*/  @!P0 FADD.FTZ R52, R86, -R221.reuse ;  /* 0x800000dd56348221 */ /* 0x100fe20000010000 */
[----:B------:R-:W-:Y:S01]  /*24f0*/  @!P0 FADD.FTZ R80, R83, -R221 ;  /* 0x800000dd53508221 */ /* 0x000fe20000010000 */
[----:B------:R-:W-:Y:S02]  /*2500*/  HADD2.F32 R86, -RZ, R53.H1_H1 ;  /* 0x30000035ff567230 */ /* 0x000fe40000004100 */
[----:B------:R-:W2:Y:S01]  /*2510*/  @P0 MUFU.RCP R53, R247 ;  /* 0x000000f700350308 */ /* 0x000ea20000001000 */
[----:B------:R-:W-:Y:S01]  /*2520*/  FMUL.FTZ R223, R223, R102 ;  /* 0x00000066dfdf7220 */ /* 0x000fe20000410000 */
[C---:B------:R-:W-:Y:S01]  /*2530*/  FADD.FTZ R128, R102.reuse, R128 ;  /* 0x0000008066807221 */ /* 0x040fe20000010000 */
[----:B------:R-:W-:Y:S01]  /*2540*/  FFMA.FTZ R129, R102, R230, R129 ;  /* 0x000000e666817223 */ /* 0x000fe20000010081 */
[----:B---3--:R-:W-:Y:S01]  /*2550*/  @P0 FMUL.FTZ R100, R100, R85 ;  /* 0x0000005564640220 */ /* 0x008fe20000410000 */
[C---:B------:R-:W-:Y:S01]  /*2560*/  @!P0 FMUL.FTZ R233, R181.reuse, R80 ;  /* 0x00000050b5e98220 */ /* 0x040fe20000410000 */
[----:B------:R-:W-:Y:S01]  /*2570*/  @!P0 FMUL.FTZ R100, R181, R52 ;  /* 0x00000034b5648220 */ /* 0x000fe20000410000 */
[----:B------:R-:W-:-:S02]  /*2580*/  HADD2.F32 R80, -RZ, R54.H0_H0 ;  /* 0x20000036ff507230 */ /* 0x000fc40000004100 */
[----:B------:R-:W-:Y:S01]  /*2590*/  @P0 FADD.FTZ R102, -R145, R86 ;  /* 0x0000005691660221 */ /* 0x000fe20000010100 */
[--C-:B------:R-:W-:Y:S01]  /*25a0*/  @!P0 FADD.FTZ R52, R86, -R221.reuse ;  /* 0x800000dd56348221 */ /* 0x100fe20000010000 */
[----:B------:R-:W-:Y:S02]  /*25b0*/  HADD2.F32 R86, -RZ, R54.H1_H1 ;  /* 0x30000036ff567230 */ /* 0x000fe40000004100 */
[----:B-1----:R-:W-:Y:S01]  /*25c0*/  @P0 FMUL.FTZ R102, R102, R81 ;  /* 0x0000005166660220 */ /* 0x002fe20000410000 */
[--C-:B------:R-:W-:Y:S02]  /*25d0*/  HADD2.F32 R244, -RZ, R75.reuse.H0_H0 ;  /* 0x2000004bfff47230 */ /* 0x100fe40000004100 */
[----:B------:R-:W-:Y:S01]  /*25e0*/  @P0 FADD.FTZ R237, -R144, R80 ;  /* 0x0000005090ed0221 */ /* 0x000fe20000010100 */
[----:B------:R-:W-:Y:S01]  /*25f0*/  @!P0 FMUL.FTZ R102, R181, R52 ;  /* 0x00000034b5668220 */ /* 0x000fe20000410000 */
[----:B------:R-:W-:Y:S01]  /*2600*/  @!P0 FADD.FTZ R52, R80, -R221 ;  /* 0x800000dd50348221 */ /* 0x000fe20000010000 */
[C---:B------:R-:W-:Y:S01]  /*2610*/  FADD.FTZ R124, R234.reuse, R124 ;  /* 0x0000007cea7c7221 */ /* 0x040fe20000010000 */
[----:B------:R-:W-:Y:S01]  /*2620*/  FFMA.FTZ R125, R234, R226, R125 ;  /* 0x000000e2ea7d7223 */ /* 0x000fe2000001007d */
[----:B------:R-:W1:Y:S01]  /*2630*/  @P0 MUFU.RCP R54, R244 ;  /* 0x000000f400360308 */ /* 0x000e620000001000 */
[----:B0-----:R-:W-:Y:S01]  /*2640*/  @P0 FMUL.FTZ R237, R237, R84 ;  /* 0x00000054eded0220 */ /* 0x001fe20000410000 */
[----:B------:R-:W-:Y:S01]  /*2650*/  @P0 FADD.FTZ R234, -R143, R86 ;  /* 0x000000568fea0221 */ /* 0x000fe20000010100 */
[----:B------:R-:W-:Y:S01]  /*2660*/  @!P0 FMUL.FTZ R237, R181, R52 ;  /* 0x00000034b5ed8220 */ /* 0x000fe20000410000 */
[----:B------:R-:W-:-:S02]  /*2670*/  HADD2.F32 R245, -RZ, R75.H1_H1 ;  /* 0x3000004bfff57230 */ /* 0x000fc40000004100 */
[----:B------:R-:W-:Y:S01]  /*2680*/  @!P0 FADD.FTZ R52, R86, -R221 ;  /* 0x800000dd56348221 */ /* 0x000fe20000010000 */
[----:B--2---:R-:W-:Y:S02]  /*2690*/  @P0 FMUL.FTZ R234, R234, R53 ;  /* 0x00000035eaea0220 */ /* 0x004fe40000410000 */
[----:B------:R-:W0:Y:S01]  /*26a0*/  @P0 MUFU.RCP R53, R245 ;  /* 0x000000f500350308 */ /* 0x000e220000001000 */
[----:B------:R-:W-:Y:S01]  /*26b0*/  @!P0 FMUL.FTZ R234, R181, R52 ;  /* 0x00000034b5ea8220 */ /* 0x000fe20000410000 */
[--C-:B------:R-:W-:Y:S02]  /*26c0*/  HADD2.F32 R52, -RZ, R55.reuse.H0_H0 ;  /* 0x20000037ff347230 */ /* 0x100fe40000004100 */
[----:B------:R-:W-:-:S03]  /*26d0*/  HADD2.F32 R238, -RZ, R55.H1_H1 ;  /* 0x30000037ffee7230 */ /* 0x000fc60000004100 */
[----:B------:R-:W-:Y:S01]  /*26e0*/  @P0 FADD.FTZ R239, -R142, R52 ;  /* 0x000000348eef0221 */ /* 0x000fe20000010100 */
[----:B------:R-:W-:-:S03]  /*26f0*/  @!P0 FADD.FTZ R52, R52, -R221 ;  /* 0x800000dd34348221 */ /* 0x000fc60000010000 */
[----:B-1----:R-:W-:Y:S01]  /*2700*/  @P0 FMUL.FTZ R239, R239, R54 ;  /* 0x00000036efef0220 */ /* 0x002fe20000410000 */
[----:B------:R-:W-:Y:S01]  /*2710*/  @!P0 FADD.FTZ R54, R238, -R221 ;  /* 0x800000ddee368221 */ /* 0x000fe20000010000 */
[----:B------:R-:W-:Y:S01]  /*2720*/  @P0 FADD.FTZ R238, -R141, R238 ;  /* 0x000000ee8dee0221 */ /* 0x000fe20000010100 */
[C---:B------:R-:W-:Y:S01]  /*2730*/  @!P0 FMUL.FTZ R239, R181.reuse, R52 ;  /* 0x00000034b5ef8220 */ /* 0x040fe20000410000 */
[----:B------:R-:W-:Y:S02]  /*2740*/  FADD.FTZ R52, RZ, R0 ;  /* 0x00000000ff347221 */ /* 0x000fe40000010000 */
[----:B0-----:R-:W-:Y:S01]  /*2750*/  @P0 FMUL.FTZ R238, R238, R53 ;  /* 0x00000035eeee0220 */ /* 0x001fe20000410000 */
[----:B------:R-:W-:Y:S01]  /*2760*/  @!P0 FMUL.FTZ R238, R181, R54 ;  /* 0x00000036b5ee8220 */ /* 0x000fe20000410000 */
[----:B------:R-:W-:Y:S01]  /*2770*/  FFMA.FTZ R54, R0, R219, RZ ;  /* 0x000000db00367223 */ /* 0x000fe200000100ff */
[----:B------:R-:W-:-:S03]  /*2780*/  FADD.FTZ R52, R52, R231 ;  /* 0x000000e734347221 */ /* 0x000fc60000010000 */
[----:B------:R-:W-:Y:S01]  /*2790*/  FFMA.FTZ R54, R231, R222, R54 ;  /* 0x000000dee7367223 */ /* 0x000fe20000010036 */
[----:B------:R-:W-:-:S03]  /*27a0*/  FADD.FTZ R52, R52, R229 ;  /* 0x000000e534347221 */ /* 0x000fc60000010000 */
[----:B------:R-:W-:Y:S01]  /*27b0*/  FFMA.FTZ R54, R229, R220, R54 ;  /* 0x000000dce5367223 */ /* 0x000fe20000010036 */
[----:B------:R-:W-:Y:S01]  /*27c0*/  FMUL.FTZ R225, R225, R92 ;  /* 0x0000005ce1e17220 */ /* 0x000fe20000410000 */
[----:B------:R-:W-:Y:S02]  /*27d0*/  FADD.FTZ R52, R52, R227 ;  /* 0x000000e334347221 */ /* 0x000fe40000010000 */
[----:B------:R-:W-:Y:S02]  /*27e0*/  FFMA.FTZ R54, R227, R224, R54 ;  /* 0x000000e0e3367223 */ /* 0x000fe40000010036 */
[----:B------:R-:W-:Y:S02]  /*27f0*/  FADD.FTZ R52, R52, R225 ;  /* 0x000000e134347221 */ /* 0x000fe40000010000 */
[----:B------:R-:W-:Y:S02]  /*2800*/  FFMA.FTZ R54, R225, R232, R54 ;  /* 0x000000e8e1367223 */ /* 0x000fe40000010036 */
[----:B------:R-:W-:-:S02]  /*2810*/  FADD.FTZ R52, R52, R223 ;  /* 0x000000df34347221 */ /* 0x000fc40000010000 */
[----:B------:R-:W-:Y:S02]  /*2820*/  FFMA.FTZ R54, R223, R230, R54 ;  /* 0x000000e6df367223 */ /* 0x000fe40000010036 */
        /* <DEDUP_REMOVED lines=15> */
[----:B------:R-:W-:Y:S01]  /*2920*/  FFMA.FTZ R54, R183, R186, R54 ;  /* 0x000000bab7367223 */ /* 0x000fe20000010036 */
[----:B------:R-:W-:Y:S02]  /*2930*/  HADD2.F32 R53, -RZ, R76.H0_H0 ;  /* 0x2000004cff357230 */ /* 0x000fe40000004100 */
[----:B------:R-:W-:Y:S01]  /*2940*/  FADD.FTZ R52, R52, R91 ;  /* 0x0000005b34347221 */ /* 0x000fe20000010000 */
[----:B------:R-:W-:-:S02]  /*2950*/  FFMA.FTZ R54, R91, R184, R54 ;  /* 0x000000b85b367223 */ /* 0x000fc40000010036 */
        /* <DEDUP_REMOVED lines=19> */
[--C-:B------:R-:W-:Y:S02]  /*2a90*/  HADD2.F32 R53, -RZ, R77.reuse.H0_H0 ;  /* 0x2000004dff357230 */ /* 0x100fe40000004100 */
[----:B------:R-:W-:Y:S01]  /*2aa0*/  FADD.FTZ R55, R52, R93 ;  /* 0x0000005d34377221 */ /* 0x000fe20000010000 */
[----:B------:R-:W-:Y:S01]  /*2ab0*/  FFMA.FTZ R81, R93, R88, R54 ;  /* 0x000000585d517223 */ /* 0x000fe20000010036 */
[----:B------:R-:W-:Y:S02]  /*2ac0*/  HADD2.F32 R76, -RZ, R76.H1_H1 ;  /* 0x3000004cff4c7230 */ /* 0x000fe40000004100 */
[----:B------:R-:W-:Y:S01]  /*2ad0*/  FADD.FTZ R52, R55, R218 ;  /* 0x000000da37347221 */ /* 0x000fe20000010000 */
[----:B------:R-:W-:Y:S01]  /*2ae0*/  FFMA.FTZ R54, R218, R213, R81 ;  /* 0x000000d5da367223 */ /* 0x000fe20000010051 */
        /* <DEDUP_REMOVED lines=10> */
[----:B------:R-:W-:-:S02]  /*2b90*/  HADD2.F32 R52, -RZ, R77.H1_H1 ;  /* 0x3000004dff347230 */ /* 0x000fc40000004100 */
[----:B------:R-:W-:Y:S01]  /*2ba0*/  FADD.FTZ R53, R54, R215 ;  /* 0x000000d736357221 */ /* 0x000fe20000010000 */
[----:B------:R-:W-:Y:S02]  /*2bb0*/  FFMA.FTZ R55, R215, R212, R76 ;  /* 0x000000d4d7377223 */ /* 0x000fe4000001004c */
        /* <DEDUP_REMOVED lines=19> */
[----:B------:R-:W-:Y:S01]  /*2cf0*/  FMUL.FTZ R242, R242, R53 ;  /* 0x00000035f2f27220 */ /* 0x000fe20000410000 */
[----:B------:R-:W-:Y:S01]  /*2d00*/  FADD.FTZ R55, R52, R241 ;  /* 0x000000f134377221 */ /* 0x000fe20000010000 */
[----:B------:R-:W-:Y:S01]  /*2d10*/  FFMA.FTZ R77, R241, R102, R54 ;  /* 0x00000066f14d7223 */ /* 0x000fe20000010036 */
[C---:B------:R-:W-:Y:S01]  /*2d20*/  FADD.FTZ R10, R53.reuse, R10 ;  /* 0x0000000a350a7221 */ /* 0x040fe20000010000 */
[----:B------:R-:W-:Y:S01]  /*2d30*/  FFMA.FTZ R34, R53, R237, R34 ;  /* 0x000000ed35227223 */ /* 0x000fe20000010022 */
[----:B------:R-:W-:-:S02]  /*2d40*/  HADD2.F32 R53, -RZ, R79.H0_H0 ;  /* 0x2000004fff357230 */ /* 0x000fc40000004100 */
[----:B------:R-:W-:Y:S01]  /*2d50*/  FMUL.FTZ R247, R247, R78 ;  /* 0x0000004ef7f77220 */ /* 0x000fe20000410000 */
[C---:B------:R-:W-:Y:S01]  /*2d60*/  FADD.FTZ R11, R78.reuse, R11 ;  /* 0x0000000b4e0b7221 */ /* 0x040fe20000010000 */
[-C--:B------:R-:W-:Y:S01]  /*2d70*/  FFMA.FTZ R35, R78, R234.reuse, R35 ;  /* 0x000000ea4e237223 */ /* 0x080fe20000010023 */
[----:B------:R-:W-:Y:S01]  /*2d80*/  FADD.FTZ R78, R55, R242 ;  /* 0x000000f2374e7221 */ /* 0x000fe20000010000 */
[----:B------:R-:W-:Y:S01]  /*2d90*/  FFMA.FTZ R80, R242, R237, R77 ;  /* 0x000000edf2507223 */ /* 0x000fe2000001004d */
[----:B------:R-:W-:Y:S02]  /*2da0*/  HADD2.F32 R76, -RZ, R79.H1_H1 ;  /* 0x3000004fff4c7230 */ /* 0x000fe40000004100 */
[----:B------:R-:W-:Y:S01]  /*2db0*/  FMUL.FTZ R244, R244, R53 ;  /* 0x00000035f4f47220 */ /* 0x000fe20000410000 */
[C---:B------:R-:W-:Y:S01]  /*2dc0*/  FADD.FTZ R7, R53.reuse, R7 ;  /* 0x0000000735077221 */ /* 0x040fe20000010000 */
[-C--:B------:R-:W-:Y:S01]  /*2dd0*/  FFMA.FTZ R32, R53, R239.reuse, R32 ;  /* 0x000000ef35207223 */ /* 0x080fe20000010020 */
[----:B------:R-:W-:Y:S01]  /*2de0*/  SHF.R.U32.HI R52, RZ, 0x5, R8 ;  /* 0x00000005ff347819 */ /* 0x000fe20000011608 */
[----:B------:R-:W-:Y:S01]  /*2df0*/  FADD.FTZ R53, R78, R247 ;  /* 0x000000f74e357221 */ /* 0x000fe20000010000 */
[----:B------:R-:W-:Y:S01]  /*2e00*/  FFMA.FTZ R55, R247, R234, R80 ;  /* 0x000000eaf7377223 */ /* 0x000fe20000010050 */
[----:B------:R-:W-:Y:S01]  /*2e10*/  UMOV UR4, 0xffffffff ;  /* 0xffffffff00047882 */ /* 0x000fe20000000000 */
[----:B------:R-:W-:Y:S01]  /*2e20*/  LOP3.LUT R54, R52, 0x7fffff8, RZ, 0xc0, !PT ;  /* 0x07fffff834367812 */ /* 0x000fe200078ec0ff */
[----:B------:R-:W-:Y:S01]  /*2e30*/  FMUL.FTZ R245, R245, R76 ;  /* 0x0000004cf5f57220 */ /* 0x000fe20000410000 */
[----:B------:R-:W-:Y:S01]  /*2e40*/  FADD.FTZ R78, R53, R244 ;  /* 0x000000f4354e7221 */ /* 0x000fe20000010000 */
        /* <DEDUP_REMOVED lines=28> */
.L_x_596:
        /* <DEDUP_REMOVED lines=39> */
.L_x_582:
[----:B------:R-:W-:Y:S05]  /*3280*/  BSYNC B0 ;  /* 0x0000000000007941 */ /* 0x000fea0003800000 */
.L_x_581:
        /* <DEDUP_REMOVED lines=33> */
.L_x_584:
[----:B------:R-:W2:Y:S04]  /*34a0*/  LDG.E.STRONG.GPU R76, desc[UR6][R52.64] ;  /* 0x00000006344c7981 */ /* 0x000ea8000c1ef900 */
[----:B--2---:R-:W-:Y:S01]  /*34b0*/  CCTL.IVALL ;  /* 0x00000000ff00798f */ /* 0x004fe20002000000 */
[----:B------:R-:W-:Y:S05]  /*34c0*/  YIELD ;  /* 0x0000000000007946 */ /* 0x000fea0003800000 */
[----:B------:R-:W-:-:S13]  /*34d0*/  ISETP.NE.AND P0, PT, R76, R79, PT ;  /* 0x0000004f4c00720c */ /* 0x000fda0003f05270 */
[----:B------:R-:W-:Y:S05]  /*34e0*/  @P0 BRA `(.L_x_584) ;  /* 0xfffffffc00ec0947 */ /* 0x000fea000383ffff */
.L_x_583:
        /* <DEDUP_REMOVED lines=39> */
[----:B------:R-:W-:Y:S01]  /*3760*/  FFMA.FTZ R222, R54, R222, R53 ;  /* 0x000000de36de7223 */ /* 0x000fe20000010035 */
        /* <DEDUP_REMOVED lines=135> */
[--C-:B------:R-:W-:Y:S01]  /*3fe0*/  IMAD.WIDE.U32 R96, R97, 0x10, R94.reuse ;  /* 0x0000001061607825 */ /* 0x100fe200078e005e */
[----:B------:R-:W-:Y:S01]  /*3ff0*/  F2FP.F16.F32.PACK_AB R77, R83, R192 ;  /* 0x000000c0534d723e */ /* 0x000fe200000000ff */
[----:B------:R0:W-:Y:S01]  /*4000*/  STG.E.128 desc[UR6][R102.64], R52 ;  /* 0x0000003466007986 */ /* 0x0001e2000c101d06 */
[----:B------:R-:W-:Y:S01]  /*4010*/  F2FP.F16.F32.PACK_AB R76, R81, R196 ;  /* 0x000000c4514c723e */ /* 0x000fe200000000ff */
[----:B------:R-:W-:Y:S01]  /*4020*/  IMAD.WIDE.U32 R94, R199, 0x10, R94 ;  /* 0x00000010c75e7825 */ /* 0x000fe200078e005e */
[----:B------:R-:W-:-:S02]  /*4030*/  F2FP.F16.F32.PACK_AB R83, R183, R84 ;  /* 0x00000054b753723e */ /* 0x000fc400000000ff */
        /* <DEDUP_REMOVED lines=99> */
.L_x_579:
[----:B-----5:R-:W0:Y:S01]  /*4670*/  LDC.64 R16, c[0x0][0x270] ;  /* 0x00009c00ff107b82 */ /* 0x020e220000000a00 */
        /* <DEDUP_REMOVED lines=37> */
.L_x_580:
[----:B------:R-:W-:Y:S01]  /*48d0*/  HFMA2.MMA R85, -RZ, RZ, 0, 9.5367431640625e-07 ;  /* 0x00000010ff557435 */ /* 0x000fe200000001ff */
[----:B------:R-:W-:Y:S02]  /*48e0*/  MOV R84, R53 ;  /* 0x0000003500547202 */ /* 0x000fe40000000f00 */
[----:B------:R-:W-:Y:S02]  /*48f0*/  MOV R86, 0x1f ;  /* 0x0000001f00567802 */ /* 0x000fe40000000f00 */
[----:B------:R-:W-:-:S07]  /*4900*/  MOV R81, 0xffffffff ;  /* 0xffffffff00517802 */ /* 0x000fce0000000f00 */
[----:B------:R-:W-:Y:S05]  /*4910*/  WARPSYNC.COLLECTIVE R81, `(.L_x_586) ;  /* 0x0000000051087348 */ /* 0x000fea0003c00000 */
[----:B------:R0:W1:Y:S02]  /*4920*/  SHFL.DOWN P0, R83, R84, R85, R86 ;  /* 0x0800005554537389 */ /* 0x0000640000000056 */
[----:B01----:R-:W-:Y:S01]  /*4930*/  ENDCOLLECTIVE ;  /* 0x000000000000791b */ /* 0x003fe20003800000 */
.L_x_586:
[----:B------:R-:W-:Y:S02]  /*4940*/  MOV R84, R55 ;  /* 0x0000003700547202 */ /* 0x000fe40000000f00 */
[----:B------:R-:W-:-:S07]  /*4950*/  MOV R76, R83 ;  /* 0x00000053004c7202 */ /* 0x000fce0000000f00 */
[----:B------:R-:W-:Y:S05]  /*4960*/  WARPSYNC.COLLECTIVE R81, `(.L_x_587) ;  /* 0x0000000051087348 */ /* 0x000fea0003c00000 */
[----:B------:R0:W1:Y:S02]  /*4970*/  SHFL.DOWN P0, R83, R84, R85, R86 ;  /* 0x0800005554537389 */ /* 0x0000640000000056 */
[----:B01----:R-:W-:Y:S01]  /*4980*/  ENDCOLLECTIVE ;  /* 0x000000000000791b */ /* 0x003fe20003800000 */
.L_x_587:
[----:B------:R-:W-:Y:S01]  /*4990*/  FADD.FTZ R76, R53, R76 ;  /* 0x0000004c354c7221 */ /* 0x000fe20000010000 */
[----:B------:R-:W-:-:S04]  /*49a0*/  HFMA2.MMA R85, -RZ, RZ, 0, 4.76837158203125e-07 ;  /* 0x00000008ff557435 */ /* 0x000fc800000001ff */
[----:B------:R-:W-:Y:S02]  /*49b0*/  MOV R84, R76 ;  /* 0x0000004c00547202 */ /* 0x000fe40000000f00 */
[----:B------:R-:W-:-:S07]  /*49c0*/  MOV R78, R83 ;  /* 0x00000053004e7202 */ /* 0x000fce0000000f00 */
[----:B------:R-:W-:Y:S05]  /*49d0*/  WARPSYNC.COLLECTIVE R81, `(.L_x_588) ;  /* 0x0000000051087348 */ /* 0x000fea0003c00000 */
[----:B------:R0:W1:Y:S02]  /*49e0*/  SHFL.DOWN P0, R83, R84, R85, R86 ;  /* 0x0800005554537389 */ /* 0x0000640000000056 */
[----:B01----:R-:W-:Y:S01]  /*49f0*/  ENDCOLLECTIVE ;  /* 0x000000000000791b */ /* 0x003fe20003800000 */
.L_x_588:
[----:B------:R-:W-:-:S05]  /*4a00*/  FADD.FTZ R78, R55, R78 ;  /* 0x0000004e374e7221 */ /* 0x000fca0000010000 */
[----:B------:R-:W-:Y:S02]  /*4a10*/  MOV R84, R78 ;  /* 0x0000004e00547202 */ /* 0x000fe40000000f00 */
[----:B------:R-:W-:-:S07]  /*4a20*/  MOV R77, R83 ;  /* 0x00000053004d7202 */ /* 0x000fce0000000f00 */
[----:B------:R-:W-:Y:S05]  /*4a30*/  WARPSYNC.COLLECTIVE R81, `(.L_x_589) ;  /* 0x0000000051087348 */ /* 0x000fea0003c00000 */
[----:B------:R0:W1:Y:S02]  /*4a40*/  SHFL.DOWN P0, R83, R84, R85, R86 ;  /* 0x0800005554537389 */ /* 0x0000640000000056 */
[----:B01----:R-:W-:Y:S01]  /*4a50*/  ENDCOLLECTIVE ;  /* 0x000000000000791b */ /* 0x003fe20003800000 */
.L_x_589:
[----:B------:R-:W-:Y:S01]  /*4a60*/  FADD.FTZ R77, R76, R77 ;  /* 0x0000004d4c4d7221 */ /* 0x000fe20000010000 */
[----:B------:R-:W-:-:S04]  /*4a70*/  HFMA2.MMA R85, -RZ, RZ, 0, 2.384185791015625e-07 ;  /* 0x00000004ff557435 */ /* 0x000fc800000001ff */
[----:B------:R-:W-:Y:S02]  /*4a80*/  MOV R84, R77 ;  /* 0x0000004d00547202 */ /* 0x000fe40000000f00 */
[----:B------:R-:W-:-:S07]  /*4a90*/  MOV R79, R83 ;  /* 0x00000053004f7202 */ /* 0x000fce0000000f00 */
[----:B------:R-:W-:Y:S05]  /*4aa0*/  WARPSYNC.COLLECTIVE R81, `(.L_x_590) ;  /* 0x0000000051087348 */ /* 0x000fea0003c00000 */
[----:B------:R0:W1:Y:S02]  /*4ab0*/  SHFL.DOWN P0, R83, R84, R85, R86 ;  /* 0x0800005554537389 */ /* 0x0000640000000056 */
[----:B01----:R-:W-:Y:S01]  /*4ac0*/  ENDCOLLECTIVE ;  /* 0x000000000000791b */ /* 0x003fe20003800000 */
.L_x_590:
[----:B------:R-:W-:-:S05]  /*4ad0*/  FADD.FTZ R79, R78, R79 ;  /* 0x0000004f4e4f7221 */ /* 0x000fca0000010000 */
[----:B------:R-:W-:Y:S02]  /*4ae0*/  MOV R84, R79 ;  /* 0x0000004f00547202 */ /* 0x000fe40000000f00 */
[----:B------:R-:W-:-:S07]  /*4af0*/  MOV R80, R83 ;  /* 0x0000005300507202 */ /* 0x000fce0000000f00 */
[----:B------:R-:W-:Y:S05]  /*4b00*/  WARPSYNC.COLLECTIVE R81, `(.L_x_591) ;  /* 0x0000000051087348 */ /* 0x000fea0003c00000 */
[----:B------:R0:W1:Y:S02]  /*4b10*/  SHFL.DOWN P0, R83, R84, R85, R86 ;  /* 0x0800005554537389 */ /* 0x0000640000000056 */
[----:B01----:R-:W-:Y:S01]  /*4b20*/  ENDCOLLECTIVE ;  /* 0x000000000000791b */ /* 0x003fe20003800000 */
.L_x_591:
[----:B------:R-:W-:Y:S01]  /*4b30*/  FADD.FTZ R80, R77, R80 ;  /* 0x000000504d507221 */ /* 0x000fe20000010000 */
[----:B------:R-:W-:-:S04]  /*4b40*/  HFMA2.MMA R85, -RZ, RZ, 0, 1.1920928955078125e-07 ;  /* 0x00000002ff557435 */ /* 0x000fc800000001ff */
[----:B------:R-:W-:Y:S02]  /*4b50*/  MOV R84, R80 ;  /* 0x0000005000547202 */ /* 0x000fe40000000f00 */
[----:B------:R-:W-:-:S07]  /*4b60*/  MOV R82, R83 ;  /* 0x0000005300527202 */ /* 0x000fce0000000f00 */
[----:B------:R-:W-:Y:S05]  /*4b70*/  WARPSYNC.COLLECTIVE R81, `(.L_x_592) ;  /* 0x0000000051087348 */ /* 0x000fea0003c00000 */
[----:B------:R0:W1:Y:S02]  /*4b80*/  SHFL.DOWN P0, R83, R84, R85, R86 ;  /* 0x0800005554537389 */ /* 0x0000640000000056 */
[----:B01----:R-:W-:Y:S01]  /*4b90*/  ENDCOLLECTIVE ;  /* 0x000000000000791b */ /* 0x003fe20003800000 */
.L_x_592:
[----:B------:R-:W-:-:S05]  /*4ba0*/  FADD.FTZ R82, R79, R82 ;  /* 0x000000524f527221 */ /* 0x000fca0000010000 */
[----:B------:R-:W-:Y:S02]  /*4bb0*/  MOV R84, R82 ;  /* 0x0000005200547202 */ /* 0x000fe40000000f00 */
[----:B------:R-:W-:-:S07]  /*4bc0*/  MOV R53, R83 ;  /* 0x0000005300357202 */ /* 0x000fce0000000f00 */
[----:B------:R-:W-:Y:S05]  /*4bd0*/  WARPSYNC.COLLECTIVE R81, `(.L_x_593) ;  /* 0x0000000051087348 */ /* 0x000fea0003c00000 */
[----:B------:R0:W1:Y:S02]  /*4be0*/  SHFL.DOWN P0, R83, R84, R85, R86 ;  /* 0x0800005554537389 */ /* 0x0000640000000056 */
[----:B01----:R-:W-:Y:S01]  /*4bf0*/  ENDCOLLECTIVE ;  /* 0x000000000000791b */ /* 0x003fe20003800000 */
.L_x_593:
[----:B------:R-:W-:Y:S01]  /*4c00*/  FADD.FTZ R53, R80, R53 ;  /* 0x0000003550357221 */ /* 0x000fe20000010000 */
[----:B------:R-:W-:-:S04]  /*4c10*/  HFMA2.MMA R85, -RZ, RZ, 0, 5.9604644775390625e-08 ;  /* 0x00000001ff557435 */ /* 0x000fc800000001ff */
[----:B------:R-:W-:Y:S02]  /*4c20*/  MOV R84, R53 ;  /* 0x0000003500547202 */ /* 0x000fe40000000f00 */
[----:B------:R-:W-:-:S07]  /*4c30*/  MOV R55, R83 ;  /* 0x0000005300377202 */ /* 0x000fce0000000f00 */
[----:B------:R-:W-:Y:S05]  /*4c40*/  WARPSYNC.COLLECTIVE R81, `(.L_x_594) ;  /* 0x0000000051087348 */ /* 0x000fea0003c00000 */
[----:B------:R0:W1:Y:S02]  /*4c50*/  SHFL.DOWN P0, R83, R84, R85, R86 ;  /* 0x0800005554537389 */ /* 0x0000640000000056 */
[----:B01----:R-:W-:Y:S01]  /*4c60*/  ENDCOLLECTIVE ;  /* 0x000000000000791b */ /* 0x003fe20003800000 */
.L_x_594:
[----:B------:R-:W-:-:S05]  /*4c70*/  FADD.FTZ R55, R82, R55 ;  /* 0x0000003752377221 */ /* 0x000fca0000010000 */
[----:B------:R-:W-:Y:S02]  /*4c80*/  MOV R84, R55 ;  /* 0x0000003700547202 */ /* 0x000fe40000000f00 */
[----:B------:R-:W-:-:S07]  /*4c90*/  MOV R76, R83 ;  /* 0x00000053004c7202 */ /* 0x000fce0000000f00 */
[----:B------:R-:W-:Y:S05]  /*4ca0*/  WARPSYNC.COLLECTIVE R81, `(.L_x_595) ;  /* 0x0000000051087348 */ /* 0x000fea0003c00000 */
[----:B------:R0:W1:Y:S02]  /*4cb0*/  SHFL.DOWN P0, R83, R84, R85, R86 ;  /* 0x0800005554537389 */ /* 0x0000640000000056 */
[----:B01----:R-:W-:Y:S01]  /*4cc0*/  ENDCOLLECTIVE ;  /* 0x000000000000791b */ /* 0x003fe20003800000 */
.L_x_595:
[----:B------:R-:W-:Y:S01]  /*4cd0*/  MOV R78, R83 ;  /* 0x00000053004e7202 */ /* 0x000fe20000000f00 */
[----:B------:R-:W-:Y:S06]  /*4ce0*/  BRA `(.L_x_596) ;  /* 0xffffffe000c87947 */ /* 0x000fec000383ffff */
.L_x_597:
        /* <DEDUP_REMOVED lines=9> */
.L_x_5401:


//--------------------- .text._ZN10layer_norm22ln_bwd_finalize_kernelINS_22Kernel_traits_finalizeILj40960EffffjLj1024ELj4ENS_18Kernel_traits_baseILj40960EffffjLj1024EEEEEEEvNS_9BwdParamsE --------------------------
	.section	.text._ZN10layer_norm22ln_bwd_finalize_kernelINS_22Kernel_traits_finalizeILj40960EffffjLj1024ELj4ENS_18Kernel_traits_baseILj40960EffffjLj1024EEEEEEEvNS_9BwdParamsE,"ax",@progbits
	.align	128
        .global         _ZN10layer_norm22ln_bwd_finalize_kernelINS_22Kernel_traits_finalizeILj40960EffffjLj1024ELj4ENS_18Kernel_traits_baseILj40960EffffjLj1024EEEEEEEvNS_9BwdParamsE
        .type           _ZN10layer_norm22ln_bwd_finalize_kernelINS_22Kernel_traits_finalizeILj40960EffffjLj1024ELj4ENS_18Kernel_traits_baseILj40960EffffjLj1024EEEEEEEvNS_9BwdParamsE,@function
        .size           _ZN10layer_norm22ln_bwd_finalize_kernelINS_22Kernel_traits_finalizeILj40960EffffjLj1024ELj4ENS_18Kernel_traits_baseILj40960EffffjLj1024EEEEEEEvNS_9BwdParamsE,(.L_x_5402 - _ZN10layer_norm22ln_bwd_finalize_kernelINS_22Kernel_traits_finalizeILj40960EffffjLj1024ELj4ENS_18Kernel_traits_baseILj40960EffffjLj1024EEEEEEEvNS_9BwdParamsE)
        .other          _ZN10layer_norm22ln_bwd_finalize_kernelINS_22Kernel_traits_finalizeILj40960EffffjLj1024ELj4ENS_18Kernel_traits_baseILj40960EffffjLj1024EEEEEEEvNS_9BwdParamsE,@"STO_CUDA_ENTRY STV_DEFAULT"
_ZN10layer_norm22ln_bwd_finalize_kernelINS_22Kernel_traits_finalizeILj40960EffffjLj1024ELj4ENS_18Kernel_traits_baseILj40960EffffjLj1024EEEEEEEvNS_9BwdParamsE:
.text._ZN10layer_norm22ln_bwd_finalize_kernelINS_22Kernel_traits_finalizeILj40960EffffjLj1024ELj4ENS_18Kernel_traits_baseILj40960EffffjLj1024EEEEEEEvNS_9BwdParamsE:
        /* <DEDUP_REMOVED lines=25> */
.L_x_607:
        /* <DEDUP_REMOVED lines=28> */
.L_x_602:
        /* <DEDUP_REMOVED lines=33> */
.L_x_601:
[----:B------:R-:W-:Y:S05]  /*0560*/  BSYNC B1 ;  /* 0x0000000000017941 */ /* 0x000fea0003800000 */
.L_x_600:
        /* <DEDUP_REMOVED lines=23> */
.L_x_604:
[----:B------:R-:W-:Y:S05]  /*06e0*/  BSYNC B1 ;  /* 0x0000000000017941 */ /* 0x000fea0003800000 */
.L_x_603:
        /* <DEDUP_REMOVED lines=11> */
.L_x_599:
[----:B------:R-:W-:Y:S05]  /*07a0*/  BSYNC B0 ;  /* 0x0000000000007941 */ /* 0x000fea0003800000 */
.L_x_598:
        /* <DEDUP_REMOVED lines=29> */
.L_x_618:
[----:B------:R-:W-:Y:S01]  /*0980*/  @!P1 SHF.R.U32.HI R12, RZ, 0x3, R0 ;  /* 0x00000003ff0c9819 */ /* 0x000fe20000011600 */
[----:B---3--:R-:W-:Y:S01]  /*0990*/  FADD.FTZ R14, R9, R14 ;  /* 0x0000000e090e7221 */ /* 0x008fe20000010000 */
[----:B--2---:R-:W-:Y:S02]  /*09a0*/  FADD.FTZ R11, R10, R11 ;  /* 0x0000000b0a0b7221 */ /* 0x004fe40000010000 */
[----:B------:R-:W-:-:S05]  /*09b0*/  @!P1 LOP3.LUT R12, R12, 0x1ffffffc, RZ, 0xc0, !PT ;  /* 0x1ffffffc0c0c9812 */ /* 0x000fca00078ec0ff */
[----:B------:R2:W-:Y:S04]  /*09c0*/  @!P1 STS [R12+UR4+0x2000], R14 ;  /* 0x0020000e0c009988 */ /* 0x0005e80008000804 */
[----:B------:R2:W-:Y:S02]  /*09d0*/  @!P1 STS [R12+UR4+0x2080], R11 ;  /* 0x0020800b0c009988 */ /* 0x0005e40008000804 */
.L_x_605:
        /* <DEDUP_REMOVED lines=15> */
.L_x_606:
[----:B------:R-:W-:Y:S01]  /*0ad0*/  HFMA2.MMA R19, -RZ, RZ, 0, 5.9604644775390625e-08 ;  /* 0x00000001ff137435 */ /* 0x000fe200000001ff */
[----:B---3--:R-:W-:Y:S01]  /*0ae0*/  IMAD.MOV.U32 R20, RZ, RZ, R10 ;  /* 0x000000ffff147224 */ /* 0x008fe200078e000a */
[----:B------:R-:W-:Y:S02]  /*0af0*/  MOV R22, 0x1f ;  /* 0x0000001f00167802 */ /* 0x000fe40000000f00 */
[----:B------:R-:W-:-:S07]  /*0b00*/  MOV R17, 0xffffffff ;  /* 0xffffffff00117802 */ /* 0x000fce0000000f00 */
[----:B012---:R-:W-:Y:S05]  /*0b10*/  WARPSYNC.COLLECTIVE R17, `(.L_x_608) ;  /* 0x0000000011087348 */ /* 0x007fea0003c00000 */
[----:B------:R3:W4:Y:S02]  /*0b20*/  SHFL.BFLY P2, R18, R20, R19, R22 ;  /* 0x0c00001314127389 */ /* 0x0007240000040016 */
[----:B01234-:R-:W-:Y:S01]  /*0b30*/  ENDCOLLECTIVE ;  /* 0x000000000000791b */ /* 0x01ffe20003800000 */
.L_x_608:
[----:B------:R-:W-:Y:S01]  /*0b40*/  HFMA2.MMA R19, -RZ, RZ, 0, 1.1920928955078125e-07 ;  /* 0x00000002ff137435 */ /* 0x000fe200000001ff */
[----:B------:R-:W-:-:S04]  /*0b50*/  IMAD.MOV.U32 R11, RZ, RZ, R18 ;  /* 0x000000ffff0b7224 */ /* 0x000fc800078e0012 */
[----:B------:R-:W-:-:S05]  /*0b60*/  FADD.FTZ R11, R10, R11 ;  /* 0x0000000b0a0b7221 */ /* 0x000fca0000010000 */
[----:B------:R-:W-:-:S07]  /*0b70*/  MOV R20, R11 ;  /* 0x0000000b00147202 */ /* 0x000fce0000000f00 */
[----:B------:R-:W-:Y:S05]  /*0b80*/  WARPSYNC.COLLECTIVE R17, `(.L_x_609) ;  /* 0x0000000011087348 */ /* 0x000fea0003c00000 */
[----:B------:R0:W1:Y:S02]  /*0b90*/  SHFL.BFLY P2, R18, R20, R19, R22 ;  /* 0x0c00001314127389 */ /* 0x0000640000040016 */
[----:B01----:R-:W-:Y:S01]  /*0ba0*/  ENDCOLLECTIVE ;  /* 0x000000000000791b */ /* 0x003fe20003800000 */
.L_x_609:
[----:B------:R-:W-:Y:S01]  /*0bb0*/  HFMA2.MMA R19, -RZ, RZ, 0, 2.384185791015625e-07 ;  /* 0x00000004ff137435 */ /* 0x000fe200000001ff */
[----:B------:R-:W-:-:S05]  /*0bc0*/  MOV R12, R18 ;  /* 0x00000012000c7202 */ /* 0x000fca0000000f00 */
[----:B------:R-:W-:-:S04]  /*0bd0*/  FADD.FTZ R12, R11, R12 ;  /* 0x0000000c0b0c7221 */ /* 0x000fc80000010000 */
[----:B------:R-:W-:-:S07]  /*0be0*/  IMAD.MOV.U32 R20, RZ, RZ, R12 ;  /* 0x000000ffff147224 */ /* 0x000fce00078e000c */
[----:B------:R-:W-:Y:S05]  /*0bf0*/  WARPSYNC.COLLECTIVE R17, `(.L_x_610) ;  /* 0x0000000011087348 */ /* 0x000fea0003c00000 */
[----:B------:R0:W1:Y:S02]  /*0c00*/  SHFL.BFLY P2, R18, R20, R19, R22 ;  /* 0x0c00001314127389 */ /* 0x0000640000040016 */
[----:B01----:R-:W-:Y:S01]  /*0c10*/  ENDCOLLECTIVE ;  /* 0x000000000000791b */ /* 0x003fe20003800000 */
.L_x_610:
[----:B------:R-:W-:Y:S01]  /*0c20*/  IMAD.MOV.U32 R19, RZ, RZ, 0x8 ;  /* 0x00000008ff137424 */ /* 0x000fe200078e00ff */
[----:B------:R-:W-:-:S05]  /*0c30*/  MOV R13, R18 ;  /* 0x00000012000d7202 */ /* 0x000fca0000000f00 */
[----:B------:R-:W-:-:S05]  /*0c40*/  FADD.FTZ R13, R12, R13 ;  /* 0x0000000d0c0d7221 */ /* 0x000fca0000010000 */
[----:B------:R-:W-:-:S07]  /*0c50*/  MOV R20, R13 ;  /* 0x0000000d00147202 */ /* 0x000fce0000000f00 */
[----:B------:R-:W-:Y:S05]  /*0c60*/  WARPSYNC.COLLECTIVE R17, `(.L_x_611) ;  /* 0x0000000011087348 */ /* 0x000fea0003c00000 */
[----:B------:R0:W1:Y:S02]  /*0c70*/  SHFL.BFLY P2, R18, R20, R19, R22 ;  /* 0x0c00001314127389 */ /* 0x0000640000040016 */
[----:B01----:R-:W-:Y:S01]  /*0c80*/  ENDCOLLECTIVE ;  /* 0x000000000000791b */ /* 0x003fe20003800000 */
.L_x_611:
[----:B------:R-:W-:Y:S01]  /*0c90*/  HFMA2.MMA R19, -RZ, RZ, 0, 9.5367431640625e-07 ;  /* 0x00000010ff137435 */ /* 0x000fe200000001ff */
[----:B------:R-:W-:-:S05]  /*0ca0*/  MOV R10, R18 ;  /* 0x00000012000a7202 */ /* 0x000fca0000000f00 */
[----:B------:R-:W-:-:S05]  /*0cb0*/  FADD.FTZ R10, R13, R10 ;  /* 0x0000000a0d0a7221 */ /* 0x000fca0000010000 */
[----:B------:R-:W-:-:S07]  /*0cc0*/  MOV R20, R10 ;  /* 0x0000000a00147202 */ /* 0x000fce0000000f00 */
[----:B------:R-:W-:Y:S05]  /*0cd0*/  WARPSYNC.COLLECTIVE R17, `(.L_x_612) ;  /* 0x0000000011087348 */ /* 0x000fea0003c00000 */
[----:B------:R0:W1:Y:S02]  /*0ce0*/  SHFL.BFLY P2, R18, R20, R19, R22 ;  /* 0x0c00001314127389 */ /* 0x0000640000040016 */
[----:B01----:R-:W-:Y:S01]  /*0cf0*/  ENDCOLLECTIVE ;  /* 0x000000000000791b */ /* 0x003fe20003800000 */
.L_x_612:
[----:B------:R-:W-:Y:S01]  /*0d00*/  HFMA2.MMA R19, -RZ, RZ, 0, 5.9604644775390625e-08 ;  /* 0x00000001ff137435 */ /* 0x000fe200000001ff */
[----:B------:R-:W-:Y:S01]  /*0d10*/  MOV R20, R9 ;  /* 0x0000000900147202 */ /* 0x000fe20000000f00 */
[----:B------:R-:W-:-:S09]  /*0d20*/  IMAD.MOV.U32 R11, RZ, RZ, R18 ;  /* 0x000000ffff0b7224 */ /* 0x000fd200078e0012 */
[----:B------:R-:W-:Y:S05]  /*0d30*/  WARPSYNC.COLLECTIVE R17, `(.L_x_613) ;  /* 0x0000000011087348 */ /* 0x000fea0003c00000 */
[----:B------:R0:W1:Y:S02]  /*0d40*/  SHFL.BFLY P2, R18, R20, R19, R22 ;  /* 0x0c00001314127389 */ /* 0x0000640000040016 */
[----:B01----:R-:W-:Y:S01]  /*0d50*/  ENDCOLLECTIVE ;  /* 0x000000000000791b */ /* 0x003fe20003800000 */
.L_x_613:
[----:B------:R-:W-:Y:S01]  /*0d60*/  HFMA2.MMA R19, -RZ, RZ, 0, 1.1920928955078125e-07 ;  /* 0x00000002ff137435 */ /* 0x000fe200000001ff */
[----:B------:R-:W-:-:S05]  /*0d70*/  MOV R12, R18 ;  /* 0x00000012000c7202 */ /* 0x000fca0000000f00 */
[----:B------:R-:W-:-:S04]  /*0d80*/  FADD.FTZ R14, R9, R12 ;  /* 0x0000000c090e7221 */ /* 0x000fc80000010000 */
[----:B------:R-:W-:-:S07]  /*0d90*/  IMAD.MOV.U32 R20, RZ, RZ, R14 ;  /* 0x000000ffff147224 */ /* 0x000fce00078e000e */
[----:B------:R-:W-:Y:S05]  /*0da0*/  WARPSYNC.COLLECTIVE R17, `(.L_x_614) ;  /* 0x0000000011087348 */ /* 0x000fea0003c00000 */
[----:B------:R0:W1:Y:S02]  /*0db0*/  SHFL.BFLY P2, R18, R20, R19, R22 ;  /* 0x0c00001314127389 */ /* 0x0000640000040016 */
[----:B01----:R-:W-:Y:S01]  /*0dc0*/  ENDCOLLECTIVE ;  /* 0x000000000000791b */ /* 0x003fe20003800000 */
.L_x_614:
[----:B------:R-:W-:Y:S01]  /*0dd0*/  IMAD.MOV.U32 R19, RZ, RZ, 0x4 ;  /* 0x00000004ff137424 */ /* 0x000fe200078e00ff */
[----:B------:R-:W-:-:S05]  /*0de0*/  MOV R13, R18 ;  /* 0x00000012000d7202 */ /* 0x000fca0000000f00 */
[----:B------:R-:W-:-:S05]  /*0df0*/  FADD.FTZ R15, R14, R13 ;  /* 0x0000000d0e0f7221 */ /* 0x000fca0000010000 */
[----:B------:R-:W-:-:S07]  /*0e00*/  MOV R20, R15 ;  /* 0x0000000f00147202 */ /* 0x000fce0000000f00 */
[----:B------:R-:W-:Y:S05]  /*0e10*/  WARPSYNC.COLLECTIVE R17, `(.L_x_615) ;  /* 0x0000000011087348 */ /* 0x000fea0003c00000 */
[----:B------:R0:W1:Y:S02]  /*0e20*/  SHFL.BFLY P2, R18, R20, R19, R22 ;  /* 0x0c00001314127389 */ /* 0x0000640000040016 */
[----:B01----:R-:W-:Y:S01]  /*0e30*/  ENDCOLLECTIVE ;  /* 0x000000000000791b */ /* 0x003fe20003800000 */
.L_x_615:
[----:B------:R-:W-:Y:S01]  /*0e40*/  HFMA2.MMA R19, -RZ, RZ, 0, 4.76837158203125e-07 ;  /* 0x00000008ff137435 */ /* 0x000fe200000001ff */
[----:B------:R-:W-:-:S05]  /*0e50*/  MOV R16, R18 ;  /* 0x0000001200107202 */ /* 0x000fca0000000f00 */
[----:B------:R-:W-:-:S05]  /*0e60*/  FADD.FTZ R16, R15, R16 ;  /* 0x000000100f107221 */ /* 0x000fca0000010000 */
[----:B------:R-:W-:-:S07]  /*0e70*/  MOV R20, R16 ;  /* 0x0000001000147202 */ /* 0x000fce0000000f00 */
[----:B------:R-:W-:Y:S05]  /*0e80*/  WARPSYNC.COLLECTIVE R17, `(.L_x_616) ;  /* 0x0000000011087348 */ /* 0x000fea0003c00000 */
[----:B------:R0:W1:Y:S02]  /*0e90*/  SHFL.BFLY P2, R18, R20, R19, R22 ;  /* 0x0c00001314127389 */ /* 0x0000640000040016 */
[----:B01----:R-:W-:Y:S01]  /*0ea0*/  ENDCOLLECTIVE ;  /* 0x000000000000791b */ /* 0x003fe20003800000 */
.L_x_616:
[----:B------:R-:W-:Y:S01]  /*0eb0*/  HFMA2.MMA R19, -RZ, RZ, 0, 9.5367431640625e-07 ;  /* 0x00000010ff137435 */ /* 0x000fe200000001ff */
[----:B------:R-:W-:-:S04]  /*0ec0*/  IMAD.MOV.U32 R9, RZ, RZ, R18 ;  /* 0x000000ffff097224 */ /* 0x000fc800078e0012 */
[----:B------:R-:W-:-:S05]  /*0ed0*/  FADD.FTZ R9, R16, R9 ;  /* 0x0000000910097221 */ /* 0x000fca0000010000 */
[----:B------:R-:W-:-:S07]  /*0ee0*/  MOV R20, R9 ;  /* 0x0000000900147202 */ /* 0x000fce0000000f00 */
[----:B------:R-:W-:Y:S05]  /*0ef0*/  WARPSYNC.COLLECTIVE R17, `(.L_x_617) ;  /* 0x0000000011087348 */ /* 0x000fea0003c00000 */
[----:B------:R0:W1:Y:S02]  /*0f00*/  SHFL.BFLY P2, R18, R20, R19, R22 ;  /* 0x0c00001314127389 */ /* 0x0000640000040016 */
[----:B01----:R-:W-:Y:S01]  /*0f10*/  ENDCOLLECTIVE ;  /* 0x000000000000791b */ /* 0x003fe20003800000 */
.L_x_617:
[----:B------:R-:W-:Y:S01]  /*0f20*/  MOV R14, R18 ;  /* 0x00000012000e7202 */ /* 0x000fe20000000f00 */
[----:B------:R-:W-:Y:S06]  /*0f30*/  BRA `(.L_x_618) ;  /* 0xfffffff800907947 */ /* 0x000fec000383ffff */
.L_x_619:
        /* <DEDUP_REMOVED lines=12> */
.L_x_5402:


//--------------------- .text._ZN10layer_norm13ln_bwd_kernelINS_13Kernel_traitsIffffjLj40960ELj4ELj1ELj8ELj16ENS_18Kernel_traits_baseILj40960EffffjLj256EEEEEEEvNS_9BwdParamsE --------------------------
	.section	.text._ZN10layer_norm13ln_bwd_kernelINS_13Kernel_traitsIffffjLj40960ELj4ELj1ELj8ELj16ENS_18Kernel_traits_baseILj40960EffffjLj256EEEEEEEvNS_9BwdParamsE,"ax",@progbits
	.align	128
        .global         _ZN10layer_norm13ln_bwd_kernelINS_13Kernel_traitsIffffjLj40960ELj4ELj1ELj8ELj16ENS_18Kernel_traits_baseILj40960EffffjLj256EEEEEEEvNS_9BwdParamsE
        .type           _ZN10layer_norm13ln_bwd_kernelINS_13Kernel_traitsIffffjLj40960ELj4ELj1ELj8ELj16ENS_18Kernel_traits_baseILj40960EffffjLj256EEEEEEEvNS_9BwdParamsE,@function
        .size           _ZN10layer_norm13ln_bwd_kernelINS_13Kernel_traitsIffffjLj40960ELj4ELj1ELj8ELj16ENS_18Kernel_traits_baseILj40960EffffjLj256EEEEEEEvNS_9BwdParamsE,(.L_x_5403 - _ZN10layer_norm13ln_bwd_kernelINS_13Kernel_traitsIffffjLj40960ELj4ELj1ELj8ELj16ENS_18Kernel_traits_baseILj40960EffffjLj256EEEEEEEvNS_9BwdParamsE)
        .other          _ZN10layer_norm13ln_bwd_kernelINS_13Kernel_traitsIffffjLj40960ELj4ELj1ELj8ELj16ENS_18Kernel_traits_baseILj40960EffffjLj256EEEEEEEvNS_9BwdParamsE,@"STO_CUDA_ENTRY STV_DEFAULT"
_ZN10layer_norm13ln_bwd_kernelINS_13Kernel_traitsIffffjLj40960ELj4ELj1ELj8ELj16ENS_18Kernel_traits_baseILj40960EffffjLj256EEEEEEEvNS_9BwdParamsE:
.text._ZN10layer_norm13ln_bwd_kernelINS_13Kernel_traitsIffffjLj40960ELj4ELj1ELj8ELj16ENS_18Kernel_traits_baseILj40960EffffjLj256EEEEEEEvNS_9BwdParamsE:
        /* <DEDUP_REMOVED lines=24> */
[----:B------:R-:W-:-:S03]  /*0180*/  @P0 IADD3 R27, R0, 0x1000, RZ ;  /* 0x00001000001b0810 */ /* 0x000fc60007ffe0ff */
[----:B------:R-:W0:Y:S01]  /*0190*/  @P0 LDC.64 R28, c[0x0][0x248] ;  /* 0x00009200ff1c0b82 */ /* 0x000e220000000a00 */
[----:B---3--:R-:W-:Y:S01]  /*01a0*/  @P0 IMAD.WIDE.U32 R10, R21, 0x10, R10 ;  /* 0x00000010150a0825 */ /* 0x008fe200078e000a */
[----:B------:R-:W-:Y:S01]  /*01b0*/  @P0 IADD3 R21, R0, 0x2000, RZ ;  /* 0x0000200000150810 */ /* 0x000fe20007ffe0ff */
[----:B------:R3:W5:Y:S05]  /*01c0*/  @P0 LDG.E.128 R32, desc[UR6][R2.64] ;  /* 0x0000000602200981 */ /* 0x00076a000c1e1d00 */
[----:B------:R-:W3:Y:S01]  /*01d0*/  @P0 LDC.64 R16, c[0x0][0x248] ;  /* 0x00009200ff100b82 */ /* 0x000ee20000000a00 */
[----:B-1----:R-:W-:-:S07]  /*01e0*/  @P0 IMAD.WIDE.U32 R4, R23, 0x10, R4 ;  /* 0x0000001017040825 */ /* 0x002fce00078e0004 */
[----:B------:R-:W1:Y:S01]  /*01f0*/  @P0 LDC.64 R14, c[0x0][0x248] ;  /* 0x00009200ff0e0b82 */ /* 0x000e620000000a00 */
[----:B--2---:R-:W-:-:S07]  /*0200*/  @P0 IMAD.WIDE.U32 R6, R25, 0x10, R6 ;  /* 0x0000001019060825 */ /* 0x004fce00078e0006 */
[----:B------:R-:W2:Y:S01]  /*0210*/  @P0 LDC.64 R18, c[0x0][0x248] ;  /* 0x00009200ff120b82 */ /* 0x000ea20000000a00 */
[----:B----4-:R-:W-:Y:S01]  /*0220*/  @P0 IMAD.WIDE.U32 R8, R27, 0x10, R8 ;  /* 0x000000101b080825 */ /* 0x010fe200078e0008 */
[----:B------:R-:W-:Y:S01]  /*0230*/  SHF.R.U32.HI R76, RZ, 0x2, R76 ;  /* 0x00000002ff4c7819 */ /* 0x000fe2000001164c */
[----:B------:R-:W5:Y:S01]  /*0240*/  @P0 LDG.E.128 R36, desc[UR6][R4.64] ;  /* 0x0000000604240981 */ /* 0x000f62000c1e1d00 */
[C---:B------:R-:W-:Y:S02]  /*0250*/  @P0 IADD3 R23, R0.reuse, 0x1800, RZ ;  /* 0x0000180000170810 */ /* 0x040fe40007ffe0ff */
[C---:B------:R-:W-:Y:S01]  /*0260*/  @P0 IADD3 R25, R0.reuse, 0x1c00, RZ ;  /* 0x00001c0000190810 */ /* 0x040fe20007ffe0ff */
[----:B------:R-:W5:Y:S01]  /*0270*/  @P0 LDG.E.128 R40, desc[UR6][R6.64] ;  /* 0x0000000606280981 */ /* 0x000f62000c1e1d00 */
[----:B------:R-:W4:Y:S01]  /*0280*/  @P0 LDC.64 R12, c[0x0][0x248] ;  /* 0x00009200ff0c0b82 */ /* 0x000f220000000a00 */
[C---:B------:R-:W-:Y:S01]  /*0290*/  @P0 IADD3 R27, R0.reuse, 0x2400, RZ ;  /* 0x00002400001b0810 */ /* 0x040fe20007ffe0ff */
[----:B---3--:R-:W-:Y:S01]  /*02a0*/  @P0 IMAD.WIDE.U32 R16, R21, 0x10, R16 ;  /* 0x0000001015100825 */ /* 0x008fe200078e0010 */
[----:B0-----:R-:W-:Y:S01]  /*02b0*/  @P0 LEA R20, P1, R0, R28, 0x4 ;  /* 0x0000001c00140211 */ /* 0x001fe200078220ff */
[----:B------:R-:W5:Y:S01]  /*02c0*/  @P0 LDG.E.128 R44, desc[UR6][R8.64] ;  /* 0x00000006082c0981 */ /* 0x000f62000c1e1d00 */
[----:B------:R-:W-:-:S02]  /*02d0*/  LEA.HI R141, R77, R76, RZ, 0x18 ;  /* 0x0000004c4d8d7211 */ /* 0x000fc400078fc0ff */
[----:B------:R-:W-:Y:S01]  /*02e0*/  @P0 LEA.HI.X R21, R0, R29, RZ, 0x4, P1 ;  /* 0x0000001d00150211 */ /* 0x000fe200008f24ff */
[----:B-1----:R-:W-:Y:S01]  /*02f0*/  @P0 IMAD.WIDE.U32 R14, R25, 0x10, R14 ;  /* 0x00000010190e0825 */ /* 0x002fe200078e000e */
[----:B------:R-:W-:Y:S01]  /*0300*/  MOV R2, R141 ;  /* 0x0000008d00027202 */ /* 0x000fe20000000f00 */
[----:B------:R0:W5:Y:S04]  /*0310*/  @P0 LDG.E.128 R48, desc[UR6][R10.64] ;  /* 0x000000060a300981 */ /* 0x000168000c1e1d00 */
[----:B------:R1:W5:Y:S01]  /*0320*/  @P0 LDG.E.128 R56, desc[UR6][R14.64] ;  /* 0x000000060e380981 */ /* 0x000362000c1e1d00 */
[----:B--2---:R-:W-:-:S03]  /*0330*/  @P0 IMAD.WIDE.U32 R18, R27, 0x10, R18 ;  /* 0x000000101b120825 */ /* 0x004fc600078e0012 */
[----:B------:R-:W5:Y:S04]  /*0340*/  @P0 LDG.E.128 R60, desc[UR6][R16.64] ;  /* 0x00000006103c0981 */ /* 0x000f68000c1e1d00 */
[----:B------:R-:W5:Y:S01]  /*0350*/  @P0 LDG.E.128 R64, desc[UR6][R20.64] ;  /* 0x0000000614400981 */ /* 0x000f62000c1e1d00 */
[----:B----4-:R-:W-:-:S03]  /*0360*/  @P0 IMAD.WIDE.U32 R12, R23, 0x10, R12 ;  /* 0x00000010170c0825 */ /* 0x010fc600078e000c */
        /* <DEDUP_REMOVED lines=25> */
[----:B-1----:R-:W-:Y:S02]  /*0500*/  CS2R R14, SRZ ;  /* 0x00000000000e7805 */ /* 0x002fe4000001ff00 */
[----:B--2---:R-:W-:Y:S02]  /*0510*/  CS2R R12, SRZ ;  /* 0x00000000000c7805 */ /* 0x004fe4000001ff00 */
        /* <DEDUP_REMOVED lines=18> */
[----:B------:R1:W-:Y:S04]  /*0640*/  STL [R1+0xc], RZ ;  /* 0x00000cff01007387 */ /* 0x0003e80000100800 */
[----:B------:R1:W-:Y:S04]  /*0650*/  STL [R1+0x8], RZ ;  /* 0x000008ff01007387 */ /* 0x0003e80000100800 */
[----:B------:R1:W-:Y:S04]  /*0660*/  STL [R1+0x4], RZ ;  /* 0x000004ff01007387 */ /* 0x0003e80000100800 */
[----:B------:R1:W-:Y:S01]  /*0670*/  STL [R1], RZ ;  /* 0x000000ff01007387 */ /* 0x0003e20000100800 */
[----:B------:R-:W-:-:S02]  /*0680*/  HFMA2.MMA R135, -RZ, RZ, 0, 5.9604644775390625e-08 ;  /* 0x00000001ff877435 */ /* 0x000fc400000001ff */
[----:B------:R-:W-:Y:S02]  /*0690*/  HFMA2.MMA R252, -RZ, RZ, 0, 0 ;  /* 0x00000000fffc7435 */ /* 0x000fe400000001ff */
[----:B------:R-:W-:Y:S02]  /*06a0*/  HFMA2.MMA R247, -RZ, RZ, 0, 0 ;  /* 0x00000000fff77435 */ /* 0x000fe400000001ff */
[----:B------:R-:W-:Y:S01]  /*06b0*/  HFMA2.MMA R223, -RZ, RZ, 0, 0 ;  /* 0x00000000ffdf7435 */ /* 0x000fe200000001ff */
[----:B0-----:R-:W-:Y:S01]  /*06c0*/  IMAD.WIDE.U32 R6, R0, 0x10, R6 ;  /* 0x0000001000067825 */ /* 0x001fe200078e0006 */
[----:B------:R-:W-:Y:S02]  /*06d0*/  MOV R3, RZ ;  /* 0x000000ff00037202 */ /* 0x000fe40000000f00 */
[----:B------:R-:W-:Y:S02]  /*06e0*/  CS2R R4, SRZ ;  /* 0x0000000000047805 */ /* 0x000fe4000001ff00 */
[----:B------:R-:W-:-:S02]  /*06f0*/  MOV R248, RZ ;  /* 0x000000ff00f87202 */ /* 0x000fc40000000f00 */
[----:B------:R-:W-:Y:S01]  /*0700*/  CS2R R242, SRZ ;  /* 0x0000000000f27805 */ /* 0x000fe2000001ff00 */
[----:B------:R-:W5:Y:S01]  /*0710*/  LDG.E.128 R72, desc[UR6][R6.64] ;  /* 0x0000000606487981 */ /* 0x000f62000c1e1d00 */
[----:B------:R-:W-:Y:S02]  /*0720*/  MOV R244, RZ ;  /* 0x000000ff00f47202 */ /* 0x000fe40000000f00 */
        /* <DEDUP_REMOVED lines=34> */
[----:B------:R0:W5:Y:S01]  /*0950*/  LDG.E.128 R108, desc[UR6][R6.64+0x24000] ;  /* 0x02400006066c7981 */ /* 0x000162000c1e1d00 */
[----:B------:R-:W-:Y:S02]  /*0960*/  CS2R R28, SRZ ;  /* 0x00000000001c7805 */ /* 0x000fe4000001ff00 */
[----:B------:R-:W-:-:S02]  /*0970*/  CS2R R30, SRZ ;  /* 0x00000000001e7805 */ /* 0x000fc4000001ff00 */
[----:B------:R-:W-:Y:S02]  /*0980*/  CS2R R168, SRZ ;  /* 0x0000000000a87805 */ /* 0x000fe4000001ff00 */
[----:B------:R-:W-:Y:S02]  /*0990*/  CS2R R170, SRZ ;  /* 0x0000000000aa7805 */ /* 0x000fe4000001ff00 */
[----:B------:R-:W-:Y:S02]  /*09a0*/  CS2R R172, SRZ ;  /* 0x0000000000ac7805 */ /* 0x000fe4000001ff00 */
[----:B------:R-:W-:Y:S02]  /*09b0*/  CS2R R174, SRZ ;  /* 0x0000000000ae7805 */ /* 0x000fe4000001ff00 */
[----:B------:R-:W-:Y:S02]  /*09c0*/  MOV R176, RZ ;  /* 0x000000ff00b07202 */ /* 0x000fe40000000f00 */
[----:B01----:R-:W-:-:S07]  /*09d0*/  CS2R R6, SRZ ;  /* 0x0000000000067805 */ /* 0x003fce000001ff00 */
.L_x_626:
[----:B------:R-:W-:Y:S01]  /*09e0*/  ULDC.64 UR4, c[0x0][0x228] ;  /* 0x00008a0000047ab9 */ /* 0x000fe20000000a00 */
[----:B-1----:R-:W-:Y:S01]  /*09f0*/  IMAD R185, R2, 0x2800, R0 ;  /* 0x0000280002b97824 */ /* 0x002fe200078e0200 */
[----:B------:R-:W-:Y:S01]  /*0a00*/  ISETP.NE.U32.AND P0, PT, RZ, UR4, PT ;  /* 0x00000004ff007c0c */ /* 0x000fe2000bf05070 */
[----:B------:R-:W0:Y:S01]  /*0a10*/  LDC.64 R138, c[0x0][0x238] ;  /* 0x00008e00ff8a7b82 */ /* 0x000e220000000a00 */
[----:B------:R-:W2:Y:S02]  /*0a20*/  LDL.LU R251, [R1+0x4] ;  /* 0x0000040001fb7983 */ /* 0x000ea40000300800 */
[----:B------:R-:W-:Y:S02]  /*0a30*/  ISETP.NE.AND.EX P0, PT, RZ, UR5, PT, P0 ;  /* 0x00000005ff007c0c */ /* 0x000fe4000bf05300 */
[C---:B------:R-:W-:Y:S01]  /*0a40*/  IADD3 R136, R185.reuse, 0x400, RZ ;  /* 0x00000400b9887810 */ /* 0x040fe20007ffe0ff */
[----:B------:R-:W3:Y:S02]  /*0a50*/  LDL.LU R250, [R1+0xc] ;  /* 0x00000c0001fa7983 */ /* 0x000ee40000300800 */
[----:B------:R-:W1:Y:S08]  /*0a60*/  LDC.64 R220, c[0x0][0x268] ;  /* 0x00009a00ffdc7b82 */ /* 0x000e700000000a00 */
[----:B------:R-:W4:Y:S08]  /*0a70*/  @P0 LDC.64 R112, c[0x0][0x228] ;  /* 0x00008a00ff700b82 */ /* 0x000f300000000a00 */
[----:B------:R-:W0:Y:S01]  /*0a80*/  @P0 LDC.64 R124, c[0x0][0x228] ;  /* 0x00008a00ff7c0b82 */ /* 0x000e220000000a00 */
[----:B------:R-:W-:-:S02]  /*0a90*/  IADD3 R134, R185, 0x800, RZ ;  /* 0x00000800b9867810 */ /* 0x000fc40007ffe0ff */
[----:B------:R-:W-:-:S05]  /*0aa0*/  IADD3 R156, R185, 0x1000, RZ ;  /* 0x00001000b99c7810 */ /* 0x000fca0007ffe0ff */
[----:B------:R-:W1:Y:S01]  /*0ab0*/  @P0 LDC.64 R120, c[0x0][0x228] ;  /* 0x00008a00ff780b82 */ /* 0x000e620000000a00 */
[----:B----4-:R-:W-:-:S07]  /*0ac0*/  @P0 IMAD.WIDE.U32 R112, R136, 0x10, R112 ;  /* 0x0000001088700825 */ /* 0x010fce00078e0070 */
[----:B------:R-:W4:Y:S01]  /*0ad0*/  @P0 LDC.64 R116, c[0x0][0x228] ;  /* 0x00008a00ff740b82 */ /* 0x000f220000000a00 */
[----:B------:R1:W2:Y:S01]  /*0ae0*/  @P0 LDG.E.128 R140, desc[UR6][R112.64] ;  /* 0x00000006708c0981 */ /* 0x0002a2000c1e1d00 */
[C---:B------:R-:W-:Y:S01]  /*0af0*/  IADD3 R157, R185.reuse, 0xc00, RZ ;  /* 0x00000c00b99d7810 */ /* 0x040fe20007ffe0ff */
[----:B0-----:R-:W-:Y:S01]  /*0b00*/  @P0 IMAD.WIDE.U32 R124, R134, 0x10, R124 ;  /* 0x00000010867c0825 */ /* 0x001fe200078e007c */
[----:B------:R-:W-:-:S04]  /*0b10*/  IADD3 R210, R185, 0x1400, RZ ;  /* 0x00001400b9d27810 */ /* 0x000fc80007ffe0ff */
[----:B------:R-:W0:Y:S01]  /*0b20*/  @P0 LDC.64 R128, c[0x0][0x228] ;  /* 0x00008a00ff800b82 */ /* 0x000e220000000a00 */
[----:B------:R-:W3:Y:S01]  /*0b30*/  @P0 LDG.E.128 R124, desc[UR6][R124.64] ;  /* 0x000000067c7c0981 */ /* 0x000ee2000c1e1d00 */
[----:B-1----:R-:W-:-:S06]  /*0b40*/  @P0 IMAD.WIDE.U32 R120, R157, 0x10, R120 ;  /* 0x000000109d780825 */ /* 0x002fcc00078e0078 */
[----:B------:R-:W1:Y:S01]  /*0b50*/  @P0 LDC.64 R112, c[0x0][0x228] ;  /* 0x00008a00ff700b82 */ /* 0x000e620000000a00 */
[----:B------:R-:W2:Y:S01]  /*0b60*/  @P0 LDG.E.128 R120, desc[UR6][R120.64] ;  /* 0x0000000678780981 */ /* 0x000ea2000c1e1d00 */
[C---:B------:R-:W-:Y:S02]  /*0b70*/  IADD3 R213, R185.reuse, 0x1800, RZ ;  /* 0x00001800b9d57810 */ /* 0x040fe40007ffe0ff */
[----:B------:R-:W-:-:S04]  /*0b80*/  IADD3 R217, R185, 0x1c00, RZ ;  /* 0x00001c00b9d97810 */ /* 0x000fc80007ffe0ff */
[----:B------:R-:W0:Y:S01]  /*0b90*/  @!P0 LDC.64 R132, c[0x0][0x220] ;  /* 0x00008800ff848b82 */ /* 0x000e220000000a00 */
[C---:B------:R-:W-:Y:S02]  /*0ba0*/  IADD3 R219, R185.reuse, 0x2000, RZ ;  /* 0x00002000b9db7810 */ /* 0x040fe40007ffe0ff */
[C---:B------:R-:W-:Y:S02]  /*0bb0*/  IADD3 R184, R185.reuse, 0x2400, RZ ;  /* 0x00002400b9b87810 */ /* 0x040fe40007ffe0ff */
[----:B------:R-:W-:-:S03]  /*0bc0*/  @P0 LEA R152, P1, R185, UR4, 0x4 ;  /* 0x00000004b9980c11 */ /* 0x000fc6000f8220ff */
[----:B------:R-:W3:Y:S01]  /*0bd0*/  @!P0 LDC.64 R130, c[0x0][0x220] ;  /* 0x00008800ff828b82 */ /* 0x000ee20000000a00 */
[----:B-1----:R-:W-:-:S06]  /*0be0*/  @P0 IMAD.WIDE.U32 R112, R156, 0x10, R112 ;  /* 0x000000109c700825 */ /* 0x002fcc00078e0070 */
[----:B------:R-:W2:Y:S01]  /*0bf0*/  @P0 LDG.E.128 R112, desc[UR6][R112.64] ;  /* 0x0000000670700981 */ /* 0x000ea2000c1e1d00 */
[----:B----4-:R-:W-:-:S06]  /*0c00*/  @P0 IMAD.WIDE.U32 R116, R210, 0x10, R116 ;  /* 0x00000010d2740825 */ /* 0x010fcc00078e0074 */
[----:B------:R-:W4:Y:S01]  /*0c10*/  @P0 LDG.E.128 R116, desc[UR6][R116.64] ;  /* 0x0000000674740981 */ /* 0x000f22000c1e1d00 */
[----:B0-----:R-:W-:-:S05]  /*0c20*/  @P0 IMAD.WIDE.U32 R128, R213, 0x10, R128 ;  /* 0x00000010d5800825 */ /* 0x001fca00078e0080 */
[----:B------:R0:W4:Y:S02]  /*0c30*/  @P0 LDG.E.128 R164, desc[UR6][R128.64] ;  /* 0x0000000680a40981 */ /* 0x000124000c1e1d00 */
[----:B0-----:R-:W0:Y:S02]  /*0c40*/  @P0 LDC.64 R128, c[0x0][0x228] ;  /* 0x00008a00ff800b82 */ /* 0x001e240000000a00 */
[----:B0-----:R-:W-:-:S05]  /*0c50*/  @P0 IMAD.WIDE.U32 R128, R217, 0x10, R128 ;  /* 0x00000010d9800825 */ /* 0x001fca00078e0080 */
[----:B------:R0:W4:Y:S02]  /*0c60*/  @P0 LDG.E.128 R160, desc[UR6][R128.64] ;  /* 0x0000000680a00981 */ /* 0x000124000c1e1d00 */
[----:B0-----:R-:W0:Y:S02]  /*0c70*/  @P0 LDC.64 R128, c[0x0][0x228] ;  /* 0x00008a00ff800b82 */ /* 0x001e240000000a00 */
[----:B0-----:R-:W-:-:S05]  /*0c80*/  @P0 IMAD.WIDE.U32 R128, R219, 0x10, R128 ;  /* 0x00000010db800825 */ /* 0x001fca00078e0080 */
[----:B------:R0:W4:Y:S02]  /*0c90*/  @P0 LDG.E.128 R144, desc[UR6][R128.64] ;  /* 0x0000000680900981 */ /* 0x000124000c1e1d00 */
[----:B0-----:R-:W0:Y:S02]  /*0ca0*/  @P0 LDC.64 R128, c[0x0][0x228] ;  /* 0x00008a00ff800b82 */ /* 0x001e240000000a00 */
[----:B0-----:R-:W-:-:S05]  /*0cb0*/  @P0 IMAD.WIDE.U32 R128, R184, 0x10, R128 ;  /* 0x00000010b8800825 */ /* 0x001fca00078e0080 */
[----:B------:R-:W4:Y:S01]  /*0cc0*/  @P0 LDG.E.128 R148, desc[UR6][R128.64] ;  /* 0x0000000680940981 */ /* 0x000f22000c1e1d00 */
[----:B------:R-:W-:-:S06]  /*0cd0*/  @P0 LEA.HI.X R153, R185, UR5, RZ, 0x4, P1 ;  /* 0x00000005b9990c11 */ /* 0x000fcc00088f24ff */
[----:B------:R-:W4:Y:S01]  /*0ce0*/  @P0 LDG.E.128 R152, desc[UR6][R152.64] ;  /* 0x0000000698980981 */ /* 0x000f22000c1e1d00 */
[----:B------:R-:W0:Y:S01]  /*0cf0*/  @!P0 LDC.64 R128, c[0x0][0x220] ;  /* 0x00008800ff808b82 */ /* 0x000e220000000a00 */
[----:B------:R-:W-:Y:S01]  /*0d00*/  @!P0 IMAD.WIDE.U32 R132, R136, 0x10, R132 ;  /* 0x0000001088848825 */ /* 0x000fe200078e0084 */
[----:B------:R-:W-:-:S04]  /*0d10*/  @P0 MOV R207, RZ ;  /* 0x000000ff00cf0202 */ /* 0x000fc80000000f00 */
[----:B------:R3:W4:Y:S02]  /*0d20*/  @!P0 LDG.E.128 R140, desc[UR6][R132.64] ;  /* 0x00000006848c8981 */ /* 0x000724000c1e1d00 */
[----:B---3--:R-:W-:Y:S02]  /*0d30*/  @!P0 IMAD.WIDE.U32 R132, R134, 0x10, R130 ;  /* 0x0000001086848825 */ /* 0x008fe400078e0082 */
[----:B------:R-:W1:Y:S03]  /*0d40*/  @!P0 LDC.64 R130, c[0x0][0x230] ;  /* 0x00008c00ff828b82 */ /* 0x000e660000000a00 */
[----:B------:R0:W3:Y:S02]  /*0d50*/  @!P0 LDG.E.128 R124, desc[UR6][R132.64] ;  /* 0x00000006847c8981 */ /* 0x0000e4000c1e1d00 */
[----:B0-----:R-:W-:-:S03]  /*0d60*/  @!P0 IMAD.WIDE.U32 R132, R157, 0x10, R128 ;  /* 0x000000109d848825 */ /* 0x001fc600078e0080 */
[----:B------:R-:W0:Y:S02]  /*0d70*/  @!P0 LDC.64 R128, c[0x0][0x220] ;  /* 0x00008800ff808b82 */ /* 0x000e240000000a00 */
[----:B------:R-:W3:Y:S01]  /*0d80*/  @!P0 LDG.E.128 R120, desc[UR6][R132.64] ;  /* 0x0000000684788981 */ /* 0x000ee2000c1e1d00 */
[----:B0-----:R-:W-:-:S05]  /*0d90*/  @!P0 IMAD.WIDE.U32 R128, R156, 0x10, R128 ;  /* 0x000000109c808825 */ /* 0x001fca00078e0080 */
[----:B------:R0:W3:Y:S02]  /*0da0*/  @!P0 LDG.E.128 R112, desc[UR6][R128.64] ;  /* 0x0000000680708981 */ /* 0x0000e4000c1e1d00 */
[----:B0-----:R-:W0:Y:S01]  /*0db0*/  @!P0 LDC.64 R128, c[0x0][0x220] ;  /* 0x00008800ff808b82 */ /* 0x001e220000000a00 */
[----:B-1----:R-:W-:-:S04]  /*0dc0*/  @!P0 IMAD.WIDE R130, R2, 0x4, R130 ;  /* 0x0000000402828825 */ /* 0x002fc800078e0282 */
[----:B------:R-:W-:Y:S01]  /*0dd0*/  IMAD.WIDE R132, R2, 0x4, R138 ;  /* 0x0000000402847825 */ /* 0x000fe200078e028a */
[----:B------:R-:W4:Y:S04]  /*0de0*/  @!P0 LDG.E R207, desc[UR6][R130.64] ;  /* 0x0000000682cf8981 */ /* 0x000f28000c1e1900 */
[----:B------:R-:W3:Y:S01]  /*0df0*/  LDG.E R177, desc[UR6][R132.64] ;  /* 0x0000000684b17981 */ /* 0x000ee2000c1e1900 */
[----:B0-----:R-:W-:-:S05]  /*0e00*/  @!P0 IMAD.WIDE.U32 R128, R210, 0x10, R128 ;  /* 0x00000010d2808825 */ /* 0x001fca00078e0080 */
[----:B------:R0:W3:Y:S02]  /*0e10*/  @!P0 LDG.E.128 R116, desc[UR6][R128.64] ;  /* 0x0000000680748981 */ /* 0x0000e4000c1e1d00 */
[----:B0-----:R-:W0:Y:S02]  /*0e20*/  @!P0 LDC.64 R128, c[0x0][0x220] ;  /* 0x00008800ff808b82 */ /* 0x001e240000000a00 */
        /* <DEDUP_REMOVED lines=12> */
[----:B0-----:R-:W-:-:S04]  /*0ef0*/  @!P0 LEA R128, P1, R185, R128, 0x4 ;  /* 0x00000080b9808211 */ /* 0x001fc800078220ff */
[----:B------:R-:W-:-:S05]  /*0f00*/  @!P0 LEA.HI.X R129, R185, R129, RZ, 0x4, P1 ;  /* 0x00000081b9818211 */ /* 0x000fca00008f24ff */
[----:B------:R0:W3:Y:S01]  /*0f10*/  @!P0 LDG.E.128 R152, desc[UR6][R128.64] ;  /* 0x0000000680988981 */ /* 0x0000e2000c1e1d00 */
[----:B-----5:R-:W1:Y:S08]  /*0f20*/  @P0 MUFU.RCP R197, R87 ;  /* 0x0000005700c50308 */ /* 0x020e700000001000 */
[----:B------:R-:W4:Y:S08]  /*0f30*/  @P0 MUFU.RCP R191, R81 ;  /* 0x0000005100bf0308 */ /* 0x000f300000001000 */
[----:B------:R-:W0:Y:S08]  /*0f40*/  @P0 MUFU.RCP R192, R82 ;  /* 0x0000005200c00308 */ /* 0x000e300000001000 */
[----:B------:R-:W3:Y:S08]  /*0f50*/  @P0 MUFU.RCP R130, R77 ;  /* 0x0000004d00820308 */ /* 0x000ef00000001000 */
[----:B------:R-:W3:Y:S08]  /*0f60*/  @P0 MUFU.RCP R132, R79 ;  /* 0x0000004f00840308 */ /* 0x000ef00000001000 */
[----:B------:R-:W3:Y:S01]  /*0f70*/  @P0 MUFU.RCP R159, R80 ;  /* 0x00000050009f0308 */ /* 0x000ee20000001000 */
[----:B--2---:R-:W-:-:S07]  /*0f80*/  @P0 FADD.FTZ R158, -R43, R123 ;  /* 0x0000007b2b9e0221 */ /* 0x004fce0000010100 */
[----:B------:R-:W2:Y:S01]  /*0f90*/  @P0 MUFU.RCP R131, R76 ;  /* 0x0000004c00830308 */ /* 0x000ea20000001000 */
[----:B------:R-:W-:-:S07]  /*0fa0*/  @P0 FADD.FTZ R128, -R37, R125 ;  /* 0x0000007d25800221 */ /* 0x000fce0000010100 */
[----:B------:R-:W2:Y:S01]  /*0fb0*/  @P0 MUFU.RCP R206, R88 ;  /* 0x0000005800ce0308 */ /* 0x000ea20000001000 */
[----:B------:R-:W-:-:S07]  /*0fc0*/  @P0 FADD.FTZ R129, -R38, R126 ;  /* 0x0000007e26810221 */ /* 0x000fce0000010100 */
[----:B------:R-:W2:Y:S01]  /*0fd0*/  @P0 MUFU.RCP R193, R83 ;  /* 0x0000005300c10308 */ /* 0x000ea20000001000 */
[----:B------:R-:W-:Y:S01]  /*0fe0*/  @P0 FADD.FTZ R187, -R33, R141 ;  /* 0x0000008d21bb0221 */ /* 0x000fe20000010100 */
[----:B------:R-:W-:Y:S01]  /*0ff0*/  @P0 FADD.FTZ R189, -R35, R143 ;  /* 0x0000008f23bd0221 */ /* 0x000fe20000010100 */
[----:B-1----:R-:W-:-:S05]  /*1000*/  @P0 FMUL.FTZ R197, R158, R197 ;  /* 0x000000c59ec50220 */ /* 0x002fca0000410000 */
[----:B------:R-:W1:Y:S01]  /*1010*/  @P0 MUFU.RCP R194, R84 ;  /* 0x0000005400c20308 */ /* 0x000e620000001000 */
[----:B----4-:R-:W-:Y:S01]  /*1020*/  @P0 FMUL.FTZ R191, R128, R191 ;  /* 0x000000bf80bf0220 */ /* 0x010fe20000410000 */
[----:B0-----:R-:W-:Y:S01]  /*1030*/  @P0 FMUL.FTZ R192, R129, R192 ;  /* 0x000000c081c00220 */ /* 0x001fe20000410000 */
[----:B------:R-:W-:-:S05]  /*1040*/  @P0 FADD.FTZ R190, -R36, R124 ;  /* 0x0000007c24be0221 */ /* 0x000fca0000010100 */
[----:B------:R-:W0:Y:S01]  /*1050*/  @P0 MUFU.RCP R211, R92 ;  /* 0x0000005c00d30308 */ /* 0x000e220000001000 */
[--C-:B------:R-:W-:Y:S01]  /*1060*/  @!P0 FADD.FTZ R158, R141, -R207.reuse ;  /* 0x800000cf8d9e8221 */ /* 0x100fe20000010000 */
[----:B------:R-:W-:Y:S01]  /*1070*/  @!P0 FADD.FTZ R212, R143, -R207 ;  /* 0x800000cf8fd48221 */ /* 0x000fe20000010000 */
[----:B------:R-:W-:-:S04]  /*1080*/  IMAD.WIDE.U32 R128, R157, 0x10, R220 ;  /* 0x000000109d807825 */ /* 0x000fc800078e00dc */
[----:B------:R-:W-:Y:S01]  /*1090*/  @P0 FADD.FTZ R186, -R32, R140 ;  /* 0x0000008c20ba0221 */ /* 0x000fe20000010100 */
[----:B------:R-:W4:Y:S01]  /*10a0*/  @P0 MUFU.RCP R195, R85 ;  /* 0x0000005500c30308 */ /* 0x000f220000001000 */
[----:B---3--:R-:W-:Y:S01]  /*10b0*/  @!P0 FADD.FTZ R124, R124, -R207 ;  /* 0x800000cf7c7c8221 */ /* 0x008fe20000010000 */
[----:B------:R-:W-:Y:S01]  /*10c0*/  @P0 FADD.FTZ R157, -R44, R112 ;  /* 0x000000702c9d0221 */ /* 0x000fe20000010100 */
[----:B------:R-:W-:Y:S01]  /*10d0*/  @P0 FMUL.FTZ R187, R187, R130 ;  /* 0x00000082bbbb0220 */ /* 0x000fe20000410000 */
[----:B------:R-:W-:-:S04]  /*10e0*/  @P0 FMUL.FTZ R189, R189, R132 ;  /* 0x00000084bdbd0220 */ /* 0x000fc80000410000 */
[----:B------:R-:W3:Y:S01]  /*10f0*/  @P0 MUFU.RCP R196, R86 ;  /* 0x0000005600c40308 */ /* 0x000ee20000001000 */
[----:B------:R-:W-:Y:S01]  /*1100*/  @!P0 FADD.FTZ R112, R112, -R207 ;  /* 0x800000cf70708221 */ /* 0x000fe20000010000 */
[C---:B------:R-:W-:Y:S01]  /*1110*/  @!P0 FMUL.FTZ R187, R177.reuse, R158 ;  /* 0x0000009eb1bb8220 */ /* 0x040fe20000410000 */
[----:B------:R-:W-:Y:S01]  /*1120*/  @!P0 FMUL.FTZ R189, R177, R212 ;  /* 0x000000d4b1bd8220 */ /* 0x000fe20000410000 */
[----:B------:R-:W-:Y:S01]  /*1130*/  @P0 FMUL.FTZ R190, R190, R159 ;  /* 0x0000009fbebe0220 */ /* 0x000fe20000410000 */
[----:B------:R-:W-:Y:S01]  /*1140*/  @P0 FADD.FTZ R130, -R39, R127 ;  /* 0x0000007f27820221 */ /* 0x000fe20000010100 */
[--C-:B------:R-:W-:Y:S01]  /*1150*/  @!P0 FADD.FTZ R158, R126, -R207.reuse ;  /* 0x800000cf7e9e8221 */ /* 0x100fe20000010000 */
[----:B------:R-:W-:Y:S01]  /*1160*/  @!P0 FADD.FTZ R212, R127, -R207 ;  /* 0x800000cf7fd48221 */ /* 0x000fe20000010000 */
[----:B------:R-:W3:Y:S01]  /*1170*/  @P0 MUFU.RCP R209, R90 ;  /* 0x0000005a00d10308 */ /* 0x000ee20000001000 */
[----:B--2---:R-:W-:Y:S01]  /*1180*/  @P0 FMUL.FTZ R186, R186, R131 ;  /* 0x00000083baba0220 */ /* 0x004fe20000410000 */
[----:B------:R-:W-:Y:S01]  /*1190*/  @!P0 FMUL.FTZ R190, R177, R124 ;  /* 0x0000007cb1be8220 */ /* 0x000fe20000410000 */
[----:B------:R-:W-:Y:S01]  /*11a0*/  @P0 FMUL.FTZ R206, R157, R206 ;  /* 0x000000ce9dce0220 */ /* 0x000fe20000410000 */
[----:B------:R-:W-:Y:S01]  /*11b0*/  @P0 FADD.FTZ R131, -R40, R120 ;  /* 0x0000007828830221 */ /* 0x000fe20000010100 */
[----:B------:R-:W-:Y:S01]  /*11c0*/  @!P0 FADD.FTZ R124, R125, -R207 ;  /* 0x800000cf7d7c8221 */ /* 0x000fe20000010000 */
[----:B------:R-:W-:-:S02]  /*11d0*/  @!P0 FMUL.FTZ R206, R177, R112 ;  /* 0x00000070b1ce8220 */ /* 0x000fc40000410000 */
[----:B------:R-:W2:Y:S01]  /*11e0*/  @P0 MUFU.RCP R126, R91 ;  /* 0x0000005b007e0308 */ /* 0x000ea20000001000 */
[----:B------:R-:W-:Y:S01]  /*11f0*/  @P0 FADD.FTZ R112, -R48, R116 ;  /* 0x0000007430700221 */ /* 0x000fe20000010100 */
[----:B------:R-:W-:Y:S01]  /*1200*/  @P0 FMUL.FTZ R193, R130, R193 ;  /* 0x000000c182c10220 */ /* 0x000fe20000410000 */
[----:B------:R-:W-:Y:S01]  /*1210*/  @!P0 FMUL.FTZ R193, R177, R212 ;  /* 0x000000d4b1c18220 */ /* 0x000fe20000410000 */
[----:B-1----:R-:W-:Y:S01]  /*1220*/  @P0 FMUL.FTZ R194, R131, R194 ;  /* 0x000000c283c20220 */ /* 0x002fe20000410000 */
[----:B------:R-:W-:Y:S01]  /*1230*/  @P0 FADD.FTZ R130, -R41, R121 ;  /* 0x0000007929820221 */ /* 0x000fe20000010100 */
[----:B------:R-:W-:Y:S01]  /*1240*/  @!P0 FMUL.FTZ R191, R177, R124 ;  /* 0x0000007cb1bf8220 */ /* 0x000fe20000410000 */
[----:B------:R-:W-:Y:S01]  /*1250*/  @P0 FADD.FTZ R131, -R42, R122 ;  /* 0x0000007a2a830221 */ /* 0x000fe20000010100 */
[----:B------:R-:W1:Y:S01]  /*1260*/  @P0 MUFU.RCP R212, R93 ;  /* 0x0000005d00d40308 */ /* 0x000e620000001000 */
[--C-:B------:R-:W-:Y:S01]  /*1270*/  @!P0 FADD.FTZ R124, R121, -R207.reuse ;  /* 0x800000cf797c8221 */ /* 0x100fe20000010000 */
[--C-:B------:R-:W-:Y:S01]  /*1280*/  @!P0 FADD.FTZ R122, R122, -R207.reuse ;  /* 0x800000cf7a7a8221 */ /* 0x100fe20000010000 */
[----:B0-----:R-:W-:Y:S01]  /*1290*/  @P0 FMUL.FTZ R211, R112, R211 ;  /* 0x000000d370d30220 */ /* 0x001fe20000410000 */
[----:B----4-:R-:W-:Y:S01]  /*12a0*/  @P0 FMUL.FTZ R195, R130, R195 ;  /* 0x000000c382c30220 */ /* 0x010fe20000410000 */
[----:B------:R-:W-:-:S03]  /*12b0*/  @!P0 FADD.FTZ R120, R120, -R207 ;  /* 0x800000cf78788221 */ /* 0x000fc60000010000 */
[----:B------:R-:W0:Y:S01]  /*12c0*/  @P0 MUFU.RCP R208, R89 ;  /* 0x0000005900d00308 */ /* 0x000e220000001000 */
[----:B---3--:R-:W-:Y:S01]  /*12d0*/  @P0 FMUL.FTZ R196, R131, R196 ;  /* 0x000000c483c40220 */ /* 0x008fe20000410000 */
[C---:B------:R-:W-:Y:S01]  /*12e0*/  @!P0 FMUL.FTZ R195, R177.reuse, R124 ;  /* 0x0000007cb1c38220 */ /* 0x040fe20000410000 */
[----:B------:R-:W-:Y:S01]  /*12f0*/  @!P0 FMUL.FTZ R196, R177, R122 ;  /* 0x0000007ab1c48220 */ /* 0x000fe20000410000 */
[----:B------:R-:W-:-:S04]  /*1300*/  @P0 FADD.FTZ R124, -R46, R114 ;  /* 0x000000722e7c0221 */ /* 0x000fc80000010100 */
[----:B------:R-:W3:Y:S01]  /*1310*/  @P0 MUFU.RCP R112, R95 ;  /* 0x0000005f00700308 */ /* 0x000ee20000001000 */
[----:B------:R-:W-:Y:S01]  /*1320*/  @P0 FADD.FTZ R121, -R45, R113 ;  /* 0x000000712d790221 */ /* 0x000fe20000010100 */
[----:B------:R-:W-:Y:S01]  /*1330*/  @!P0 FADD.FTZ R122, R113, -R207 ;  /* 0x800000cf717a8221 */ /* 0x000fe20000010000 */
[----:B------:R-:W-:Y:S01]  /*1340*/  @!P0 FMUL.FTZ R194, R177, R120 ;  /* 0x00000078b1c28220 */ /* 0x000fe20000410000 */
[----:B------:R-:W-:Y:S01]  /*1350*/  @P0 FADD.FTZ R113, -R47, R115 ;  /* 0x000000732f710221 */ /* 0x000fe20000010100 */
[--C-:B------:R-:W-:Y:S01]  /*1360*/  @!P0 FADD.FTZ R120, R123, -R207.reuse ;  /* 0x800000cf7b788221 */ /* 0x100fe20000010000 */
[----:B------:R-:W-:Y:S01]  /*1370*/  @P0 FMUL.FTZ R209, R124, R209 ;  /* 0x000000d17cd10220 */ /* 0x000fe20000410000 */
[----:B------:R-:W-:Y:S01]  /*1380*/  @!P0 FADD.FTZ R114, R114, -R207 ;  /* 0x800000cf72728221 */ /* 0x000fe20000010000 */
[----:B------:R-:W-:-:S04]  /*1390*/  IMAD.WIDE.U32 R124, R210, 0x10, R220 ;  /* 0x00000010d27c7825 */ /* 0x000fc800078e00dc */
[----:B--2---:R-:W-:Y:S01]  /*13a0*/  @P0 FMUL.FTZ R210, R113, R126 ;  /* 0x0000007e71d20220 */ /* 0x004fe20000410000 */
[----:B------:R-:W-:Y:S01]  /*13b0*/  @!P0 FMUL.FTZ R197, R177, R120 ;  /* 0x00000078b1c58220 */ /* 0x000fe20000410000 */
[----:B------:R-:W-:Y:S01]  /*13c0*/  @P0 FADD.FTZ R113, -R49, R117 ;  /* 0x0000007531710221 */ /* 0x000fe20000010100 */
[----:B------:R-:W-:Y:S01]  /*13d0*/  @!P0 FMUL.FTZ R209, R177, R114 ;  /* 0x00000072b1d18220 */ /* 0x000fe20000410000 */
[--C-:B------:R-:W-:Y:S01]  /*13e0*/  @!P0 FADD.FTZ R120, R117, -R207.reuse ;  /* 0x800000cf75788221 */ /* 0x100fe20000010000 */
[----:B------:R-:W-:Y:S01]  /*13f0*/  @!P0 FADD.FTZ R114, R115, -R207 ;  /* 0x800000cf73728221 */ /* 0x000fe20000010000 */
[----:B------:R-:W-:Y:S01]  /*1400*/  @P0 FADD.FTZ R115, -R51, R119 ;  /* 0x0000007733730221 */ /* 0x000fe20000010100 */
[----:B------:R-:W2:Y:S01]  /*1410*/  @P0 MUFU.RCP R214, R94 ;  /* 0x0000005e00d60308 */ /* 0x000ea20000001000 */
[----:B-1----:R-:W-:Y:S01]  /*1420*/  @P0 FMUL.FTZ R212, R113, R212 ;  /* 0x000000d471d40220 */ /* 0x002fe20000410000 */
[----:B0-----:R-:W-:Y:S01]  /*1430*/  @P0 FMUL.FTZ R208, R121, R208 ;  /* 0x000000d079d00220 */ /* 0x001fe20000410000 */
[----:B------:R-:W-:Y:S01]  /*1440*/  @!P0 FMUL.FTZ R212, R177, R120 ;  /* 0x00000078b1d48220 */ /* 0x000fe20000410000 */
[----:B------:R-:W-:-:S04]  /*1450*/  IMAD.WIDE.U32 R120, R213, 0x10, R220 ;  /* 0x00000010d5787825 */ /* 0x000fc800078e00dc */
[----:B---3--:R-:W-:Y:S01]  /*1460*/  @P0 FMUL.FTZ R213, R115, R112 ;  /* 0x0000007073d50220 */ /* 0x008fe20000410000 */
[--C-:B------:R-:W-:Y:S01]  /*1470*/  @!P0 FADD.FTZ R112, R119, -R207.reuse ;  /* 0x800000cf77708221 */ /* 0x100fe20000010000 */
[----:B------:R-:W0:Y:S01]  /*1480*/  @P0 MUFU.RCP R216, R96 ;  /* 0x0000006000d80308 */ /* 0x000e220000001000 */
[----:B------:R-:W-:Y:S02]  /*1490*/  @!P0 FADD.FTZ R116, R116, -R207 ;  /* 0x800000cf74748221 */ /* 0x000fe40000010000 */
[----:B------:R-:W-:Y:S01]  /*14a0*/  @!P0 FMUL.FTZ R213, R177, R112 ;  /* 0x00000070b1d58220 */ /* 0x000fe20000410000 */
[----:B------:R-:W-:-:S04]  /*14b0*/  @P0 FADD.FTZ R113, -R50, R118 ;  /* 0x0000007632710221 */ /* 0x000fc80000010100 */
[----:B------:R-:W1:Y:S01]  /*14c0*/  @P0 MUFU.RCP R218, R99 ;  /* 0x0000006300da0308 */ /* 0x000e620000001000 */
[----:B--2---:R-:W-:-:S07]  /*14d0*/  @P0 FMUL.FTZ R214, R113, R214 ;  /* 0x000000d671d60220 */ /* 0x004fce0000410000 */
[----:B------:R-:W2:Y:S01]  /*14e0*/  @P0 MUFU.RCP R133, R78 ;  /* 0x0000004e00850308 */ /* 0x000ea20000001000 */
[----:B------:R-:W-:Y:S01]  /*14f0*/  @!P0 FADD.FTZ R140, R140, -R207 ;  /* 0x800000cf8c8c8221 */ /* 0x000fe20000010000 */
[----:B------:R-:W-:Y:S01]  /*1500*/  @P0 FADD.FTZ R188, -R34, R142 ;  /* 0x0000008e22bc0221 */ /* 0x000fe20000010100 */
[----:B------:R-:W-:Y:S01]  /*1510*/  @P0 FADD.FTZ R215, -R53, R165 ;  /* 0x000000a535d70221 */ /* 0x000fe20000010100 */
[----:B------:R-:W-:-:S04]  /*1520*/  IMAD.WIDE.U32 R136, R136, 0x10, R220 ;  /* 0x0000001088887825 */ /* 0x000fc800078e00dc */
[----:B------:R-:W-:Y:S01]  /*1530*/  @!P0 FADD.FTZ R222, R160, -R207 ;  /* 0x800000cfa0de8221 */ /* 0x000fe20000010000 */
[----:B------:R-:W-:Y:S01]  /*1540*/  LOP3.LUT P1, RZ, R135, 0xff, RZ, 0xc0, !PT ;  /* 0x000000ff87ff7812 */ /* 0x000fe2000782c0ff */
[----:B------:R-:W3:Y:S01]  /*1550*/  LDG.E.128 R128, desc[UR6][R128.64] ;  /* 0x0000000680807981 */ /* 0x000ee2000c1e1d00 */
[----:B------:R-:W4:Y:S01]  /*1560*/  @P0 MUFU.RCP R112, R98 ;  /* 0x0000006200700308 */ /* 0x000f220000001000 */
[----:B------:R-:W-:Y:S01]  /*1570*/  @P0 FADD.FTZ R113, -R52, R164 ;  /* 0x000000a434710221 */ /* 0x000fe20000010100 */
[----:B------:R-:W-:Y:S01]  /*1580*/  @!P0 FMUL.FTZ R211, R177, R116 ;  /* 0x00000074b1d38220 */ /* 0x000fe20000410000 */
[----:B------:R-:W-:-:S04]  /*1590*/  IMAD.WIDE.U32 R116, R217, 0x10, R220 ;  /* 0x00000010d9747825 */ /* 0x000fc800078e00dc */
[----:B------:R-:W-:Y:S01]  /*15a0*/  @P0 FADD.FTZ R217, -R54, R166 ;  /* 0x000000a636d90221 */ /* 0x000fe20000010100 */
[----:B0-----:R-:W-:Y:S01]  /*15b0*/  @P0 FMUL.FTZ R216, R113, R216 ;  /* 0x000000d871d80220 */ /* 0x001fe20000410000 */
[----:B------:R-:W-:Y:S01]  /*15c0*/  @P0 FADD.FTZ R113, -R55, R167 ;  /* 0x000000a737710221 */ /* 0x000fe20000010100 */
[C---:B------:R-:W-:Y:S01]  /*15d0*/  @!P0 FMUL.FTZ R210, R177.reuse, R114 ;  /* 0x00000072b1d28220 */ /* 0x040fe20000410000 */
[----:B------:R-:W-:Y:S01]  /*15e0*/  @!P0 FMUL.FTZ R186, R177, R140 ;  /* 0x0000008cb1ba8220 */ /* 0x000fe20000410000 */
[----:B------:R-:W0:Y:S01]  /*15f0*/  @P0 MUFU.RCP R114, R97 ;  /* 0x0000006100720308 */ /* 0x000e220000001000 */
[----:B-1----:R-:W-:Y:S01]  /*1600*/  @P0 FMUL.FTZ R218, R113, R218 ;  /* 0x000000da71da0220 */ /* 0x002fe20000410000 */
[--C-:B------:R-:W-:Y:S01]  /*1610*/  @!P0 FADD.FTZ R164, R164, -R207.reuse ;  /* 0x800000cfa4a48221 */ /* 0x100fe20000010000 */
[----:B------:R-:W-:Y:S01]  /*1620*/  @!P0 FADD.FTZ R142, R142, -R207 ;  /* 0x800000cf8e8e8221 */ /* 0x000fe20000010000 */
[----:B--2---:R-:W-:Y:S01]  /*1630*/  @P0 FMUL.FTZ R188, R188, R133 ;  /* 0x00000085bcbc0220 */ /* 0x004fe20000410000 */
[--C-:B------:R-:W-:Y:S01]  /*1640*/  IMAD.WIDE.U32 R156, R156, 0x10, R220.reuse ;  /* 0x000000109c9c7825 */ /* 0x100fe200078e00dc */
[----:B------:R-:W2:Y:S03]  /*1650*/  LDG.E.128 R136, desc[UR6][R136.64] ;  /* 0x0000000688887981 */ /* 0x000ea6000c1e1d00 */
[----:B----4-:R-:W-:Y:S01]  /*1660*/  @P0 FMUL.FTZ R217, R217, R112 ;  /* 0x00000070d9d90220 */ /* 0x010fe20000410000 */
[----:B------:R-:W-:-:S04]  /*1670*/  IMAD.WIDE.U32 R112, R219, 0x10, R220 ;  /* 0x00000010db707825 */ /* 0x000fc800078e00dc */
[C---:B------:R-:W-:Y:S01]  /*1680*/  @!P0 FMUL.FTZ R192, R177.reuse, R158 ;  /* 0x0000009eb1c08220 */ /* 0x040fe20000410000 */
[----:B------:R-:W1:Y:S01]  /*1690*/  @P0 MUFU.RCP R219, R100 ;  /* 0x0000006400db0308 */ /* 0x000e620000001000 */
[----:B------:R-:W-:Y:S01]  /*16a0*/  @!P0 FMUL.FTZ R216, R177, R164 ;  /* 0x000000a4b1d88220 */ /* 0x000fe20000410000 */
[----:B------:R-:W-:Y:S01]  /*16b0*/  @!P0 FADD.FTZ R164, R166, -R207 ;  /* 0x800000cfa6a48221 */ /* 0x000fe20000010000 */
[----:B------:R-:W-:-:S04]  /*16c0*/  IMAD.WIDE.U32 R140, R185, 0x10, R220 ;  /* 0x00000010b98c7825 */ /* 0x000fc800078e00dc */
[----:B------:R-:W-:Y:S01]  /*16d0*/  @!P0 FMUL.FTZ R188, R177, R142 ;  /* 0x0000008eb1bc8220 */ /* 0x000fe20000410000 */
[--C-:B------:R-:W-:Y:S01]  /*16e0*/  @!P0 FADD.FTZ R167, R167, -R207.reuse ;  /* 0x800000cfa7a78221 */ /* 0x100fe20000010000 */
[----:B------:R-:W-:Y:S01]  /*16f0*/  @!P0 FMUL.FTZ R217, R177, R164 ;  /* 0x000000a4b1d98220 */ /* 0x000fe20000410000 */
[----:B------:R-:W-:Y:S01]  /*1700*/  @P0 FADD.FTZ R164, -R56, R160 ;  /* 0x000000a038a40221 */ /* 0x000fe20000010100 */
[----:B------:R-:W4:Y:S01]  /*1710*/  @P0 MUFU.RCP R166, R101 ;  /* 0x0000006500a60308 */ /* 0x000f220000001000 */
[----:B0-----:R-:W-:Y:S01]  /*1720*/  @P0 FMUL.FTZ R215, R215, R114 ;  /* 0x00000072d7d70220 */ /* 0x001fe20000410000 */
[----:B------:R-:W-:Y:S01]  /*1730*/  @!P0 FADD.FTZ R114, R165, -R207 ;  /* 0x800000cfa5728221 */ /* 0x000fe20000010000 */
[--C-:B------:R-:W-:Y:S01]  /*1740*/  IMAD.WIDE.U32 R132, R134, 0x10, R220.reuse ;  /* 0x0000001086847825 */ /* 0x100fe200078e00dc */
[----:B------:R-:W3:Y:S04]  /*1750*/  LDG.E.128 R140, desc[UR6][R140.64] ;  /* 0x000000068c8c7981 */ /* 0x000ee8000c1e1d00 */
[----:B------:R-:W3:Y:S01]  /*1760*/  LDG.E.128 R156, desc[UR6][R156.64] ;  /* 0x000000069c9c7981 */ /* 0x000ee2000c1e1d00 */
[----:B-1----:R-:W-:Y:S01]  /*1770*/  @P0 FMUL.FTZ R219, R164, R219 ;  /* 0x000000dba4db0220 */ /* 0x002fe20000410000 */
[----:B------:R-:W-:-:S02]  /*1780*/  IMAD.WIDE.U32 R164, R184, 0x10, R220 ;  /* 0x00000010b8a47825 */ /* 0x000fc400078e00dc */
[----:B------:R-:W0:Y:S02]  /*1790*/  @P0 MUFU.RCP R221, R102 ;  /* 0x0000006600dd0308 */ /* 0x000e240000001000 */
[----:B------:R-:W-:Y:S01]  /*17a0*/  @!P0 FMUL.FTZ R218, R177, R167 ;  /* 0x000000a7b1da8220 */ /* 0x000fe20000410000 */
[----:B------:R-:W-:Y:S01]  /*17b0*/  @P0 FADD.FTZ R167, -R57, R161 ;  /* 0x000000a139a70221 */ /* 0x000fe20000010100 */
[----:B------:R-:W-:Y:S01]  /*17c0*/  @!P0 FADD.FTZ R161, R161, -R207 ;  /* 0x800000cfa1a18221 */ /* 0x000fe20000010000 */
[----:B------:R-:W3:Y:S03]  /*17d0*/  LDG.E.128 R132, desc[UR6][R132.64] ;  /* 0x0000000684847981 */ /* 0x000ee6000c1e1d00 */
[----:B------:R-:W1:Y:S01]  /*17e0*/  @P0 MUFU.RCP R160, R103 ;  /* 0x0000006700a00308 */ /* 0x000e620000001000 */
[----:B----4-:R-:W-:Y:S01]  /*17f0*/  @P0 FMUL.FTZ R220, R167, R166 ;  /* 0x000000a6a7dc0220 */ /* 0x010fe20000410000 */
[----:B------:R-:W-:Y:S01]  /*1800*/  @!P0 FMUL.FTZ R220, R177, R161 ;  /* 0x000000a1b1dc8220 */ /* 0x000fe20000410000 */
[----:B------:R-:W-:Y:S01]  /*1810*/  @P0 FADD.FTZ R161, -R58, R162 ;  /* 0x000000a23aa10221 */ /* 0x000fe20000010100 */
[----:B------:R-:W-:Y:S01]  /*1820*/  @!P0 FMUL.FTZ R219, R177, R222 ;  /* 0x000000deb1db8220 */ /* 0x000fe20000410000 */
[----:B------:R-:W-:Y:S01]  /*1830*/  @P0 FADD.FTZ R222, -R59, R163 ;  /* 0x000000a33bde0221 */ /* 0x000fe20000010100 */
[----:B------:R-:W4:Y:S01]  /*1840*/  LDG.E.128 R124, desc[UR6][R124.64] ;  /* 0x000000067c7c7981 */ /* 0x000f22000c1e1d00 */
[----:B0-----:R-:W-:Y:S01]  /*1850*/  @P0 FMUL.FTZ R161, R161, R221 ;  /* 0x000000dda1a10220 */ /* 0x001fe20000410000 */
[----:B------:R-:W-:Y:S01]  /*1860*/  @P0 MUFU.RCP R245, R110 ;  /* 0x0000006e00f50308 */ /* 0x000fe20000001000 */
[----:B------:R-:W-:Y:S01]  /*1870*/  @!P0 FMUL.FTZ R208, R177, R122 ;  /* 0x0000007ab1d08220 */ /* 0x000fe20000410000 */
[--C-:B------:R-:W-:Y:S01]  /*1880*/  @!P0 FADD.FTZ R163, R163, -R207.reuse ;  /* 0x800000cfa3a38221 */ /* 0x100fe20000010000 */
[----:B------:R-:W4:Y:S01]  /*1890*/  LDG.E.128 R120, desc[UR6][R120.64] ;  /* 0x0000000678787981 */ /* 0x000f22000c1e1d00 */
[----:B------:R-:W-:Y:S01]  /*18a0*/  @!P0 FADD.FTZ R118, R118, -R207 ;  /* 0x800000cf76768221 */ /* 0x000fe20000010000 */
[----:B------:R-:W-:Y:S01]  /*18b0*/  @!P0 FMUL.FTZ R215, R177, R114 ;  /* 0x00000072b1d78220 */ /* 0x000fe20000410000 */
[----:B-1----:R-:W-:-:S02]  /*18c0*/  @P0 FMUL.FTZ R160, R222, R160 ;  /* 0x000000a0dea00220 */ /* 0x002fc40000410000 */
[----:B------:R-:W0:Y:S01]  /*18d0*/  @P0 MUFU.RCP R221, R104 ;  /* 0x0000006800dd0308 */ /* 0x000e220000001000 */
[----:B------:R-:W-:Y:S01]  /*18e0*/  @!P0 FADD.FTZ R222, R162, -R207 ;  /* 0x800000cfa2de8221 */ /* 0x000fe20000010000 */
[----:B------:R-:W4:Y:S04]  /*18f0*/  LDG.E.128 R112, desc[UR6][R112.64] ;  /* 0x0000000670707981 */ /* 0x000f28000c1e1d00 */
[----:B------:R-:W4:Y:S02]  /*1900*/  LDG.E.128 R164, desc[UR6][R164.64] ;  /* 0x00000006a4a47981 */ /* 0x000f24000c1e1d00 */
[----:B------:R-:W1:Y:S01]  /*1910*/  @P0 MUFU.RCP R162, R105 ;  /* 0x0000006900a20308 */ /* 0x000e620000001000 */
[----:B------:R-:W-:Y:S01]  /*1920*/  @!P0 FMUL.FTZ R160, R177, R163 ;  /* 0x000000a3b1a08220 */ /* 0x000fe20000410000 */
[----:B------:R-:W-:Y:S01]  /*1930*/  @P0 FADD.FTZ R163, -R60, R144 ;  /* 0x000000903ca30221 */ /* 0x000fe20000010100 */
[----:B------:R-:W-:Y:S01]  /*1940*/  @!P0 FMUL.FTZ R161, R177, R222 ;  /* 0x000000deb1a18220 */ /* 0x000fe20000410000 */
[----:B------:R-:W-:-:S02]  /*1950*/  @P0 FADD.FTZ R222, -R61, R145 ;  /* 0x000000913dde0221 */ /* 0x000fc40000010100 */
[----:B0-----:R-:W-:Y:S02]  /*1960*/  @P0 FMUL.FTZ R163, R163, R221 ;  /* 0x000000dda3a30220 */ /* 0x001fe40000410000 */
[----:B------:R-:W0:Y:S01]  /*1970*/  @P0 MUFU.RCP R221, R106 ;  /* 0x0000006a00dd0308 */ /* 0x000e220000001000 */
[--C-:B------:R-:W-:Y:S01]  /*1980*/  @!P0 FADD.FTZ R145, R145, -R207.reuse ;  /* 0x800000cf91918221 */ /* 0x100fe20000010000 */
[----:B-1----:R-:W-:Y:S01]  /*1990*/  @P0 FMUL.FTZ R162, R222, R162 ;  /* 0x000000a2dea20220 */ /* 0x002fe20000410000 */
[----:B------:R-:W-:-:S05]  /*19a0*/  @!P0 FADD.FTZ R222, R144, -R207 ;  /* 0x800000cf90de8221 */ /* 0x000fca0000010000 */
[----:B------:R-:W1:Y:S01]  /*19b0*/  @P0 MUFU.RCP R144, R107 ;  /* 0x0000006b00900308 */ /* 0x000e620000001000 */
[----:B------:R-:W-:Y:S01]  /*19c0*/  @!P0 FMUL.FTZ R162, R177, R145 ;  /* 0x00000091b1a28220 */ /* 0x000fe20000410000 */
[----:B------:R-:W-:Y:S01]  /*19d0*/  @P0 FADD.FTZ R145, -R62, R146 ;  /* 0x000000923e910221 */ /* 0x000fe20000010100 */
[----:B------:R-:W-:Y:S01]  /*19e0*/  @!P0 FMUL.FTZ R163, R177, R222 ;  /* 0x000000deb1a38220 */ /* 0x000fe20000410000 */
[----:B------:R-:W-:Y:S02]  /*19f0*/  @P0 FADD.FTZ R222, -R63, R147 ;  /* 0x000000933fde0221 */ /* 0x000fe40000010100 */
[----:B0-----:R-:W-:Y:S02]  /*1a00*/  @P0 FMUL.FTZ R145, R145, R221 ;  /* 0x000000dd91910220 */ /* 0x001fe40000410000 */
[----:B------:R-:W0:Y:S01]  /*1a10*/  @P0 MUFU.RCP R221, R108 ;  /* 0x0000006c00dd0308 */ /* 0x000e220000001000 */
[--C-:B------:R-:W-:Y:S01]  /*1a20*/  @!P0 FADD.FTZ R147, R147, -R207.reuse ;  /* 0x800000cf93938221 */ /* 0x100fe20000010000 */
[----:B-1----:R-:W-:Y:S01]  /*1a30*/  @P0 FMUL.FTZ R144, R222, R144 ;  /* 0x00000090de900220 */ /* 0x002fe20000410000 */
[----:B------:R-:W-:-:S05]  /*1a40*/  @!P0 FADD.FTZ R222, R146, -R207 ;  /* 0x800000cf92de8221 */ /* 0x000fca0000010000 */
[----:B------:R-:W1:Y:S01]  /*1a50*/  @P0 MUFU.RCP R146, R109 ;  /* 0x0000006d00920308 */ /* 0x000e620000001000 */
[----:B------:R-:W-:Y:S01]  /*1a60*/  @!P0 FMUL.FTZ R144, R177, R147 ;  /* 0x00000093b1908220 */ /* 0x000fe20000410000 */
[----:B------:R-:W-:-:S04]  /*1a70*/  @P0 FADD.FTZ R147, -R68, R148 ;  /* 0x0000009444930221 */ /* 0x000fc80000010100 */
[----:B0-----:R-:W-:Y:S01]  /*1a80*/  @P0 FMUL.FTZ R147, R147, R221 ;  /* 0x000000dd93930220 */ /* 0x001fe20000410000 */
[----:B------:R-:W-:Y:S01]  /*1a90*/  @P0 FADD.FTZ R221, -R69, R149 ;  /* 0x0000009545dd0221 */ /* 0x000fe20000010100 */
[----:B------:R-:W-:-:S03]  /*1aa0*/  @!P0 FADD.FTZ R149, R149, -R207 ;  /* 0x800000cf95958221 */ /* 0x000fc60000010000 */
[----:B-1----:R-:W-:Y:S02]  /*1ab0*/  @P0 FMUL.FTZ R146, R221, R146 ;  /* 0x00000092dd920220 */ /* 0x002fe40000410000 */
[----:B------:R-:W0:Y:S01]  /*1ac0*/  @P0 MUFU.RCP R221, R111 ;  /* 0x0000006f00dd0308 */ /* 0x000e220000001000 */
[----:B------:R-:W-:Y:S01]  /*1ad0*/  @!P0 FADD.FTZ R148, R148, -R207 ;  /* 0x800000cf94948221 */ /* 0x000fe20000010000 */
[C---:B------:R-:W-:Y:S01]  /*1ae0*/  @!P0 FMUL.FTZ R145, R177.reuse, R222 ;  /* 0x000000deb1918220 */ /* 0x040fe20000410000 */
[----:B------:R-:W-:Y:S01]  /*1af0*/  @!P0 FMUL.FTZ R146, R177, R149 ;  /* 0x00000095b1928220 */ /* 0x000fe20000410000 */
[----:B------:R-:W-:Y:S01]  /*1b00*/  @P0 FADD.FTZ R149, -R70, R150 ;  /* 0x0000009646950221 */ /* 0x000fe20000010100 */
[----:B------:R-:W-:Y:S01]  /*1b10*/  @!P0 FMUL.FTZ R147, R177, R148 ;  /* 0x00000094b1938220 */ /* 0x000fe20000410000 */
[----:B------:R-:W-:Y:S02]  /*1b20*/  @P0 FADD.FTZ R148, -R71, R151 ;  /* 0x0000009747940221 */ /* 0x000fe40000010100 */
[----:B------:R-:W1:Y:S01]  /*1b30*/  @P0 MUFU.RCP R222, R72 ;  /* 0x0000004800de0308 */ /* 0x000e620000001000 */
[----:B------:R-:W-:Y:S01]  /*1b40*/  @P0 FMUL.FTZ R149, R149, R245 ;  /* 0x000000f595950220 */ /* 0x000fe20000410000 */
[----:B------:R-:W-:-:S06]  /*1b50*/  @!P0 FADD.FTZ R150, R150, -R207 ;  /* 0x800000cf96968221 */ /* 0x000fcc0000010000 */
[----:B------:R-:W1:Y:S01]  /*1b60*/  @P0 MUFU.RCP R245, R73 ;  /* 0x0000004900f50308 */ /* 0x000e620000001000 */
[----:B0-----:R-:W-:Y:S01]  /*1b70*/  @P0 FMUL.FTZ R148, R148, R221 ;  /* 0x000000dd94940220 */ /* 0x001fe20000410000 */
[----:B------:R-:W-:-:S06]  /*1b80*/  @!P0 FMUL.FTZ R149, R177, R150 ;  /* 0x00000096b1958220 */ /* 0x000fcc0000410000 */
[----:B------:R-:W0:Y:S01]  /*1b90*/  @P0 MUFU.RCP R221, R74 ;  /* 0x0000004a00dd0308 */ /* 0x000e220000001000 */
[----:B------:R-:W-:Y:S01]  /*1ba0*/  @P0 FADD.FTZ R150, -R64, R152 ;  /* 0x0000009840960221 */ /* 0x000fe20000010100 */
[----:B------:R-:W-:-:S03]  /*1bb0*/  @P0 FADD.FTZ R249, -R66, R154 ;  /* 0x0000009a42f90221 */ /* 0x000fc60000010100 */
[----:B-1----:R-:W-:Y:S01]  /*1bc0*/  @P0 FMUL.FTZ R150, R150, R222 ;  /* 0x000000de96960220 */ /* 0x002fe20000410000 */
[----:B------:R-:W-:Y:S01]  /*1bd0*/  @!P0 FADD.FTZ R222, R152, -R207 ;  /* 0x800000cf98de8221 */ /* 0x000fe20000010000 */
[----:B------:R-:W-:Y:S01]  /*1be0*/  @P0 FADD.FTZ R152, -R65, R153 ;  /* 0x0000009941980221 */ /* 0x000fe20000010100 */
[----:B------:R-:W-:Y:S01]  /*1bf0*/  @!P0 FMUL.FTZ R214, R177, R118 ;  /* 0x00000076b1d68220 */ /* 0x000fe20000410000 */
[----:B------:R-:W-:Y:S01]  /*1c00*/  @!P0 FADD.FTZ R246, R153, -R207 ;  /* 0x800000cf99f68221 */ /* 0x000fe20000010000 */
[----:B------:R-:W4:Y:S01]  /*1c10*/  LDG.E.128 R116, desc[UR6][R116.64] ;  /* 0x0000000674747981 */ /* 0x000f22000c1e1d00 */
[----:B------:R-:W-:-:S03]  /*1c20*/  @P0 FMUL.FTZ R153, R152, R245 ;  /* 0x000000f598990220 */ /* 0x000fc60000410000 */
[----:B------:R-:W4:Y:S01]  /*1c30*/  LDL.LU R245, [R1+0x8] ;  /* 0x0000080001f57983 */ /* 0x000f220000300800 */
[----:B0-----:R-:W-:-:S03]  /*1c40*/  @P0 FMUL.FTZ R152, R249, R221 ;  /* 0x000000ddf9980220 */ /* 0x001fc60000410000 */
[----:B------:R-:W4:Y:S01]  /*1c50*/  LDL.LU R221, [R1] ;  /* 0x0000000001dd7983 */ /* 0x000f220000300800 */
[----:B------:R-:W-:-:S04]  /*1c60*/  @!P0 FADD.FTZ R151, R151, -R207 ;  /* 0x800000cf97978221 */ /* 0x000fc80000010000 */
[C---:B------:R-:W-:Y:S02]  /*1c70*/  @!P0 FMUL.FTZ R148, R177.reuse, R151 ;  /* 0x00000097b1948220 */ /* 0x040fe40000410000 */
[----:B------:R-:W0:Y:S01]  /*1c80*/  @P0 MUFU.RCP R151, R75 ;  /* 0x0000004b00970308 */ /* 0x000e220000001000 */
[----:B------:R-:W-:Y:S01]  /*1c90*/  @!P0 FMUL.FTZ R150, R177, R222 ;  /* 0x000000deb1968220 */ /* 0x000fe20000410000 */
[--C-:B------:R-:W-:Y:S01]  /*1ca0*/  @!P0 FADD.FTZ R154, R154, -R207.reuse ;  /* 0x800000cf9a9a8221 */ /* 0x100fe20000010000 */
[----:B------:R-:W-:Y:S01]  /*1cb0*/  @!P0 FADD.FTZ R207, R155, -R207 ;  /* 0x800000cf9bcf8221 */ /* 0x000fe20000010000 */
[----:B------:R-:W-:Y:S01]  /*1cc0*/  @P0 FADD.FTZ R155, -R67, R155 ;  /* 0x0000009b439b0221 */ /* 0x000fe20000010100 */
[C---:B------:R-:W-:Y:S01]  /*1cd0*/  @!P0 FMUL.FTZ R153, R177.reuse, R246 ;  /* 0x000000f6b1998220 */ /* 0x040fe20000410000 */
[----:B------:R-:W-:Y:S02]  /*1ce0*/  @!P0 FMUL.FTZ R152, R177, R154 ;  /* 0x0000009ab1988220 */ /* 0x000fe40000410000 */
[----:B0-----:R-:W-:Y:S01]  /*1cf0*/  @P0 FMUL.FTZ R151, R155, R151 ;  /* 0x000000979b970220 */ /* 0x001fe20000410000 */
[----:B------:R-:W-:Y:S01]  /*1d00*/  @!P0 FMUL.FTZ R151, R177, R207 ;  /* 0x000000cfb1978220 */ /* 0x000fe20000410000 */
[C---:B--2---:R-:W-:Y:S01]  /*1d10*/  FADD.FTZ R201, R136.reuse, R201 ;  /* 0x000000c988c97221 */ /* 0x044fe20000010000 */
[----:B------:R-:W-:Y:S01]  /*1d20*/  FFMA.FTZ R171, R136, R186, R171 ;  /* 0x000000ba88ab7223 */ /* 0x000fe200000100ab */
[C---:B---3--:R-:W-:Y:S01]  /*1d30*/  FADD.FTZ R183, R140.reuse, R183 ;  /* 0x000000b78cb77221 */ /* 0x048fe20000010000 */
[----:B------:R-:W-:Y:S01]  /*1d40*/  FFMA.FTZ R175, R140, R150, R175 ;  /* 0x000000968caf7223 */ /* 0x000fe200000100af */
[----:B------:R-:W-:Y:S01]  /*1d50*/  FMUL.FTZ R140, R72, R140 ;  /* 0x0000008c488c7220 */ /* 0x000fe20000410000 */
[C---:B------:R-:W-:Y:S01]  /*1d60*/  FADD.FTZ R182, R141.reuse, R182 ;  /* 0x000000b68db67221 */ /* 0x040fe20000010000 */
[----:B------:R-:W-:Y:S01]  /*1d70*/  FFMA.FTZ R176, R141, R153, R176 ;  /* 0x000000998db07223 */ /* 0x000fe200000100b0 */
[----:B------:R-:W-:Y:S01]  /*1d80*/  FMUL.FTZ R154, R73, R141 ;  /* 0x0000008d499a7220 */ /* 0x000fe20000410000 */
[----:B------:R-:W-:Y:S01]  /*1d90*/  FADD.FTZ R141, RZ, R140 ;  /* 0x0000008cff8d7221 */ /* 0x000fe20000010000 */
[----:B------:R-:W-:Y:S01]  /*1da0*/  FFMA.FTZ R155, R140, R150, RZ ;  /* 0x000000968c9b7223 */ /* 0x000fe200000100ff */
        /* <DEDUP_REMOVED lines=88> */
[C---:B----4-:R-:W-:Y:S01]  /*2330*/  FADD.FTZ R234, R124.reuse, R234 ;  /* 0x000000ea7cea7221 */ /* 0x050fe20000010000 */
        /* <DEDUP_REMOVED lines=38> */
[----:B------:R-:W-:Y:S01]  /*25a0*/  FMUL.FTZ R155, R104, R112 ;  /* 0x00000070689b7220 */ /* 0x000fe20000410000 */
        /* <DEDUP_REMOVED lines=8> */
[----:B------:R-:W-:Y:S01]  /*2630*/  FADD.FTZ R221, R114, R221 ;  /* 0x000000dd72dd7221 */ /* 0x000fe20000010000 */
[----:B------:R-:W-:Y:S01]  /*2640*/  FADD.FTZ R245, R164, R245 ;  /* 0x000000f5a4f57221 */ /* 0x000fe20000010000 */
[C---:B------:R-:W-:Y:S01]  /*2650*/  FADD.FTZ R241, R117.reuse, R241 ;  /* 0x000000f175f17221 */ /* 0x040fe20000010000 */
[----:B------:R-:W-:Y:S01]  /*2660*/  FFMA.FTZ R12, R117, R220, R12 ;  /* 0x000000dc750c7223 */ /* 0x000fe2000001000c */
[----:B------:R-:W-:Y:S01]  /*2670*/  FMUL.FTZ R117, R101, R117 ;  /* 0x0000007565757220 */ /* 0x000fe20000410000 */
[----:B------:R-:W-:Y:S01]  /*2680*/  FADD.FTZ R141, R141, R116 ;  /* 0x000000748d8d7221 */ /* 0x000fe20000010000 */
[----:B------:R-:W-:Y:S01]  /*2690*/  FFMA.FTZ R112, R116, R219, R112 ;  /* 0x000000db74707223 */ /* 0x000fe20000010070 */
[----:B------:R-:W-:Y:S01]  /*26a0*/  FADD.FTZ R251, R165, R251 ;  /* 0x000000fba5fb7221 */ /* 0x000fe20000010000 */
[----:B------:R-:W-:Y:S01]  /*26b0*/  STL [R1], R221 ;  /* 0x000000dd01007387 */ /* 0x000fe20000100800 */
[----:B------:R-:W-:Y:S01]  /*26c0*/  FADD.FTZ R250, R166, R250 ;  /* 0x000000faa6fa7221 */ /* 0x000fe20000010000 */
[C---:B------:R-:W-:Y:S01]  /*26d0*/  FADD.FTZ R244, R118.reuse, R244 ;  /* 0x000000f476f47221 */ /* 0x040fe20000010000 */
[----:B------:R-:W-:Y:S01]  /*26e0*/  FFMA.FTZ R9, R118, R161, R9 ;  /* 0x000000a176097223 */ /* 0x000fe20000010009 */
[----:B------:R0:W-:Y:S01]  /*26f0*/  STL [R1+0x8], R245 ;  /* 0x000008f501007387 */ /* 0x0001e20000100800 */
[----:B------:R-:W-:Y:S01]  /*2700*/  FMUL.FTZ R118, R102, R118 ;  /* 0x0000007666767220 */ /* 0x000fe20000410000 */
[----:B------:R-:W-:Y:S01]  /*2710*/  FADD.FTZ R141, R141, R117 ;  /* 0x000000758d8d7221 */ /* 0x000fe20000010000 */
[----:B------:R-:W-:Y:S01]  /*2720*/  FFMA.FTZ R112, R117, R220, R112 ;  /* 0x000000dc75707223 */ /* 0x000fe20000010070 */
[----:B------:R-:W-:Y:S01]  /*2730*/  STL [R1+0x4], R251 ;  /* 0x000004fb01007387 */ /* 0x000fe20000100800 */
[C---:B------:R-:W-:Y:S01]  /*2740*/  FADD.FTZ R243, R119.reuse, R243 ;  /* 0x000000f377f37221 */ /* 0x040fe20000010000 */
[-C--:B------:R-:W-:Y:S01]  /*2750*/  FFMA.FTZ R10, R119, R160.reuse, R10 ;  /* 0x000000a0770a7223 */ /* 0x080fe2000001000a */
[----:B0-----:R-:W0:Y:S01]  /*2760*/  S2R R245, SR_TID.X ;  /* 0x0000000000f57919 */ /* 0x001e220000002100 */
[----:B------:R-:W-:Y:S01]  /*2770*/  FMUL.FTZ R119, R103, R119 ;  /* 0x0000007767777220 */ /* 0x000fe20000410000 */
[----:B------:R-:W-:Y:S01]  /*2780*/  FADD.FTZ R141, R141, R118 ;  /* 0x000000768d8d7221 */ /* 0x000fe20000010000 */
[----:B------:R-:W-:Y:S01]  /*2790*/  FFMA.FTZ R112, R118, R161, R112 ;  /* 0x000000a176707223 */ /* 0x000fe20000010070 */
[----:B------:R1:W-:Y:S02]  /*27a0*/  STL [R1+0xc], R250 ;  /* 0x00000cfa01007387 */ /* 0x0003e40000100800 */
[----:B------:R-:W-:Y:S01]  /*27b0*/  FADD.FTZ R141, R141, R119 ;  /* 0x000000778d8d7221 */ /* 0x000fe20000010000 */
[----:B------:R-:W-:Y:S01]  /*27c0*/  FFMA.FTZ R112, R119, R160, R112 ;  /* 0x000000a077707223 */ /* 0x000fe20000010070 */
[----:B-1----:R-:W1:Y:S01]  /*27d0*/  S2R R250, SR_TID.X ;  /* 0x0000000000fa7919 */ /* 0x002e620000002100 */
        /* <DEDUP_REMOVED lines=8> */
[----:B------:R-:W-:Y:S02]  /*2860*/  FMUL.FTZ R222, R107, R115 ;  /* 0x000000736bde7220 */ /* 0x000fe40000410000 */
[----:B------:R-:W-:Y:S01]  /*2870*/  FADD.FTZ R112, R112, R221 ;  /* 0x000000dd70707221 */ /* 0x000fe20000010000 */
[----:B------:R-:W-:Y:S01]  /*2880*/  FFMA.FTZ R113, R221, R145, R113 ;  /* 0x00000091dd717223 */ /* 0x000fe20000010071 */
[----:B------:R-:W-:Y:S01]  /*2890*/  FFMA.FTZ R180, R164, R147, R180 ;  /* 0x00000093a4b47223 */ /* 0x000fe200000100b4 */
[----:B------:R-:W-:Y:S01]  /*28a0*/  FMUL.FTZ R164, R108, R164 ;  /* 0x000000a46ca47220 */ /* 0x000fe20000410000 */
        /* <DEDUP_REMOVED lines=9> */
[----:B0-----:R-:W-:Y:S01]  /*2940*/  SHF.R.U32.HI R251, RZ, 0x5, R245 ;  /* 0x00000005fffb7819 */ /* 0x001fe200000116f5 */
[----:B------:R-:W-:Y:S01]  /*2950*/  FFMA.FTZ R113, R165, R146, R113 ;  /* 0x00000092a5717223 */ /* 0x000fe20000010071 */
[C---:B------:R-:W-:Y:S01]  /*2960*/  FADD.FTZ R4, R167.reuse, R4 ;  /* 0x00000004a7047221 */ /* 0x040fe20000010000 */
[----:B------:R-:W-:Y:S01]  /*2970*/  FFMA.FTZ R5, R167, R148, R5 ;  /* 0x00000094a7057223 */ /* 0x000fe20000010005 */
[----:B------:R-:W-:Y:S01]  /*2980*/  UMOV UR4, 0xffffffff ;  /* 0xffffffff00047882 */ /* 0x000fe20000000000 */
[----:B------:R-:W-:Y:S01]  /*2990*/  FMUL.FTZ R167, R111, R167 ;  /* 0x000000a76fa77220 */ /* 0x000fe20000410000 */
[----:B------:R-:W-:Y:S01]  /*29a0*/  FADD.FTZ R112, R112, R166 ;  /* 0x000000a670707221 */ /* 0x000fe20000010000 */
[----:B-1----:R-:W-:Y:S01]  /*29b0*/  LOP3.LUT R246, R250, 0x1f, RZ, 0xc0, !PT ;  /* 0x0000001ffaf67812 */ /* 0x002fe200078ec0ff */
[----:B------:R-:W-:Y:S01]  /*29c0*/  FFMA.FTZ R113, R166, R149, R113 ;  /* 0x00000095a6717223 */ /* 0x000fe20000010071 */
[----:B------:R-:W-:Y:S01]  /*29d0*/  LOP3.LUT R141, R251, 0x7fffff8, RZ, 0xc0, !PT ;  /* 0x07fffff8fb8d7812 */ /* 0x000fe200078ec0ff */
[----:B------:R-:W-:Y:S01]  /*29e0*/  FFMA.FTZ R178, R114, R145, R178 ;  /* 0x0000009172b27223 */ /* 0x000fe200000100b2 */
[C---:B------:R-:W-:Y:S01]  /*29f0*/  FADD.FTZ R252, R115.reuse, R252 ;  /* 0x000000fc73fc7221 */ /* 0x040fe20000010000 */
[----:B------:R-:W-:Y:S01]  /*2a00*/  FFMA.FTZ R6, R115, R144, R6 ;  /* 0x0000009073067223 */ /* 0x000fe20000010006 */
[----:B------:R-:W-:Y:S01]  /*2a10*/  ISETP.NE.AND P0, PT, R246, RZ, PT ;  /* 0x000000fff600720c */ /* 0x000fe20003f05270 */
[----:B------:R-:W-:Y:S01]  /*2a20*/  FADD.FTZ R112, R112, R167 ;  /* 0x000000a770707221 */ /* 0x000fe20000010000 */
[----:B------:R-:W-:Y:S01]  /*2a30*/  @!P1 IADD3 R141, R141, 0x8, RZ ;  /* 0x000000088d8d9810 */ /* 0x000fe20007ffe0ff */
[----:B------:R-:W-:Y:S01]  /*2a40*/  FFMA.FTZ R113, R167, R148, R113 ;  /* 0x00000094a7717223 */ /* 0x000fe20000010071 */
[----:B------:R-:W-:Y:S09]  /*2a50*/  BRA.DIV UR4, `(.L_x_621) ;  /* 0x0000001a04887947 */ /* 0x000ff2000b800000 */
        /* <DEDUP_REMOVED lines=18> */
.L_x_637:
[----:B------:R-:W2:Y:S01]  /*2b80*/  @!P0 S2R R245, SR_CgaCtaId ;  /* 0x0000000000f58919 */ /* 0x000ea20000008800 */
[----:B-1----:R-:W-:Y:S01]  /*2b90*/  FADD.FTZ R112, R112, R114 ;  /* 0x0000007270707221 */ /* 0x002fe20000010000 */
[----:B------:R-:W-:Y:S01]  /*2ba0*/  LOP3.LUT R251, R251, 0x7, RZ, 0xc0, !PT ;  /* 0x00000007fbfb7812 */ /* 0x000fe200078ec0ff */
[----:B0-----:R-:W-:Y:S01]  /*2bb0*/  FADD.FTZ R113, R113, R115 ;  /* 0x0000007371717221 */ /* 0x001fe20000010000 */
[----:B------:R-:W0:Y:S01]  /*2bc0*/  S2R R250, SR_TID.X ;  /* 0x0000000000fa7919 */ /* 0x000e220000002100 */
[----:B------:R-:W-:Y:S01]  /*2bd0*/  @!P0 MOV R114, 0x400 ;  /* 0x0000040000728802 */ /* 0x000fe20000000f00 */
[----:B------:R-:W-:Y:S05]  /*2be0*/  WARPSYNC.ALL ;  /* 0x0000000000007948 */ /* 0x000fea0003800000 */
[----:B------:R-:W-:Y:S01]  /*2bf0*/  @!P0 IADD3 R115, R141, R251, RZ ;  /* 0x000000fb8d738210 */ /* 0x000fe20007ffe0ff */
[----:B------:R-:W-:Y:S01]  /*2c00*/  BSSY B0, `(.L_x_622) ;  /* 0x0000020000007945 */ /* 0x000fe20003800000 */
[----:B--2---:R-:W-:-:S04]  /*2c10*/  @!P0 LEA R114, R245, R114, 0x18 ;  /* 0x00000072f5728211 */ /* 0x004fc800078ec0ff */
[----:B------:R-:W-:-:S05]  /*2c20*/  @!P0 LEA R114, R115, R114, 0x3 ;  /* 0x0000007273728211 */ /* 0x000fca00078e18ff */
[----:B------:R1:W-:Y:S01]  /*2c30*/  @!P0 STS.64 [R114], R112 ;  /* 0x0000007072008388 */ /* 0x0003e20000000a00 */
[----:B------:R-:W-:Y:S01]  /*2c40*/  BAR.SYNC.DEFER_BLOCKING 0x0 ;  /* 0x0000000000007b1d */ /* 0x000fe20000010000 */
[----:B0-----:R-:W-:Y:S02]  /*2c50*/  LOP3.LUT P0, RZ, R251, 0x1f, R250, 0xf8, !PT ;  /* 0x0000001ffbff7812 */ /* 0x001fe4000780f8fa */
[----:B-1----:R-:W-:-:S11]  /*2c60*/  CS2R R114, SRZ ;  /* 0x0000000000727805 */ /* 0x002fd6000001ff00 */
        /* <DEDUP_REMOVED lines=25> */
.L_x_623:
[----:B------:R-:W-:Y:S05]  /*2e00*/  BSYNC B0 ;  /* 0x0000000000007941 */ /* 0x000fea0003800000 */
.L_x_622:
[----:B------:R-:W0:Y:S01]  /*2e10*/  S2R R112, SR_CTAID.X ;  /* 0x0000000000707919 */ /* 0x000e220000002500 */
[----:B------:R-:W-:Y:S01]  /*2e20*/  LOP3.LUT R249, R3, 0x1, RZ, 0xc0, !PT ;  /* 0x0000000103f97812 */ /* 0x000fe200078ec0ff */
[----:B------:R-:W-:Y:S01]  /*2e30*/  ULDC UR8, c[0x0][0x210] ;  /* 0x0000840000087ab9 */ /* 0x000fe20000000800 */
[----:B------:R-:W1:Y:S01]  /*2e40*/  S2R R246, SR_CTAID.X ;  /* 0x0000000000f67919 */ /* 0x000e620000002500 */
[----:B------:R-:W-:Y:S01]  /*2e50*/  USHF.L.U32 UR4, UR8, 0x2, URZ ;  /* 0x0000000208047899 */ /* 0x000fe2000800063f */
[----:B------:R-:W-:Y:S02]  /*2e60*/  IADD3 R249, -R249, RZ, RZ ;  /* 0x000000fff9f97210 */ /* 0x000fe40007ffe1ff */
[----:B0-----:R-:W-:-:S04]  /*2e70*/  SHF.R.U32.HI R112, RZ, 0x2, R112 ;  /* 0x00000002ff707819 */ /* 0x001fc80000011670 */
[----:B------:R-:W-:Y:S02]  /*2e80*/  LEA.HI R141, R250, R112, RZ, 0x18 ;  /* 0x00000070fa8d7211 */ /* 0x000fe400078fc0ff */
[----:B------:R-:W-:Y:S02]  /*2e90*/  LOP3.LUT R112, R249, UR4, RZ, 0xc0, !PT ;  /* 0x00000004f9707c12 */ /* 0x000fe4000f8ec0ff */
[----:B------:R-:W-:Y:S02]  /*2ea0*/  SHF.L.U32 R245, R141, 0x2, RZ ;  /* 0x000000028df57819 */ /* 0x000fe400000006ff */
[----:B-1----:R-:W-:Y:S02]  /*2eb0*/  LOP3.LUT R246, R246, 0x3, RZ, 0xc0, !PT ;  /* 0x00000003f6f67812 */ /* 0x002fe400078ec0ff */
[----:B------:R-:W-:Y:S02]  /*2ec0*/  IADD3 R245, P3, R112, R245, RZ ;  /* 0x000000f570f57210 */ /* 0x000fe40007f7e0ff */
[----:B------:R-:W0:Y:S02]  /*2ed0*/  @!P0 LDC.64 R112, c[0x0][0x250] ;  /* 0x00009400ff708b82 */ /* 0x000e240000000a00 */
[----:B------:R-:W-:-:S02]  /*2ee0*/  @!P0 IADD3 R250, P2, R246, R245, RZ ;  /* 0x000000f5f6fa8210 */ /* 0x000fc40007f5e0ff */
        /* <DEDUP_REMOVED lines=9> */
[----:B------:R-:W-:Y:S01]  /*2f80*/  LOP3.LUT R114, R249, UR8, RZ, 0xc0, !PT ;  /* 0x00000008f9727c12 */ /* 0x000fe2000f8ec0ff */
        /* <DEDUP_REMOVED lines=15> */
.L_x_625:
[----:B------:R-:W2:Y:S04]  /*3080*/  LDG.E.STRONG.GPU R115, desc[UR6][R112.64] ;  /* 0x0000000670737981 */ /* 0x000ea8000c1ef900 */
[----:B--2---:R-:W-:Y:S01]  /*3090*/  CCTL.IVALL ;  /* 0x00000000ff00798f */ /* 0x004fe20002000000 */
[----:B------:R-:W-:Y:S05]  /*30a0*/  YIELD ;  /* 0x0000000000007946 */ /* 0x000fea0003800000 */
[----:B------:R-:W-:-:S13]  /*30b0*/  ISETP.NE.AND P0, PT, R115, R114, PT ;  /* 0x000000727300720c */ /* 0x000fda0003f05270 */
[----:B------:R-:W-:Y:S05]  /*30c0*/  @P0 BRA `(.L_x_625) ;  /* 0xfffffffc00ec0947 */ /* 0x000fea000383ffff */
.L_x_624:
        /* <DEDUP_REMOVED lines=34> */
[----:B0-----:R-:W-:Y:S01]  /*32f0*/  FADD.FTZ R112, R113, R112 ;  /* 0x0000007071707221 */ /* 0x001fe20000010000 */
[----:B------:R-:W-:-:S03]  /*3300*/  FMUL.FTZ R113, R114, 2.4414062863797880709e-05 ;  /* 0x37cccccd72717820 */ /* 0x000fc60000410000 */
        /* <DEDUP_REMOVED lines=50> */
[----:B------:R-:W-:Y:S01]  /*3630*/  LEA R116, P0, R185, UR4, 0x4 ;  /* 0x00000004b9747c11 */ /* 0x000fe2000f8020ff */
[----:B------:R-:W-:-:S02]  /*3640*/  IMAD R118, R2, 0x2800, R0 ;  /* 0x0000280002767824 */ /* 0x000fc400078e0200 */
        /* <DEDUP_REMOVED lines=8> */
[----:B------:R-:W-:Y:S01]  /*36d0*/  IADD3 R129, R118, 0x400, RZ ;  /* 0x0000040076817810 */ /* 0x000fe20007ffe0ff */
[----:B------:R-:W-:Y:S01]  /*36e0*/  FADD.FTZ R186, R136, -R186 ;  /* 0x800000ba88ba7221 */ /* 0x000fe20000010000 */
[----:B------:R-:W-:Y:S01]  /*36f0*/  FADD.FTZ R187, R137, -R187 ;  /* 0x800000bb89bb7221 */ /* 0x000fe20000010000 */
[----:B------:R-:W-:Y:S01]  /*3700*/  IADD3 R131, R118, 0x800, RZ ;  /* 0x0000080076837810 */ /* 0x000fe20007ffe0ff */
[----:B------:R-:W-:Y:S01]  /*3710*/  FADD.FTZ R190, R132, -R190 ;  /* 0x800000be84be7221 */ /* 0x000fe20000010000 */
[----:B------:R-:W-:Y:S01]  /*3720*/  FADD.FTZ R191, R133, -R191 ;  /* 0x800000bf85bf7221 */ /* 0x000fe20000010000 */
[----:B------:R-:W-:Y:S01]  /*3730*/  FADD.FTZ R192, R134, -R192 ;  /* 0x800000c086c07221 */ /* 0x000fe20000010000 */
[----:B------:R-:W-:Y:S01]  /*3740*/  FADD.FTZ R193, R135, -R193 ;  /* 0x800000c187c17221 */ /* 0x000fe20000010000 */
        /* <DEDUP_REMOVED lines=9> */
[----:B------:R1:W-:Y:S01]  /*37e0*/  STG.E.128 desc[UR6][R116.64], R112 ;  /* 0x0000007074007986 */ /* 0x0003e2000c101d06 */
[----:B------:R-:W-:Y:S01]  /*37f0*/  FADD.FTZ R160, R119, -R160 ;  /* 0x800000a077a07221 */ /* 0x000fe20000010000 */
[C---:B------:R-:W-:Y:S01]  /*3800*/  IADD3 R133, R118.reuse, 0x1400, RZ ;  /* 0x0000140076857810 */ /* 0x040fe20007ffe0ff */
[----:B0-----:R-:W-:Y:S01]  /*3810*/  IMAD.WIDE.U32 R128, R129, 0x10, R138 ;  /* 0x0000001081807825 */ /* 0x001fe200078e008a */
[----:B------:R-:W-:-:S03]  /*3820*/  IADD3 R135, R118, 0x1800, RZ ;  /* 0x0000180076877810 */ /* 0x000fc60007ffe0ff */
[----:B------:R-:W-:Y:S01]  /*3830*/  FADD.FTZ R216, R120, -R216 ;  /* 0x800000d878d87221 */ /* 0x000fe20000010000 */
[C---:B------:R-:W-:Y:S01]  /*3840*/  IADD3 R137, R118.reuse, 0x1c00, RZ ;  /* 0x00001c0076897810 */ /* 0x040fe20007ffe0ff */
[----:B------:R-:W-:Y:S01]  /*3850*/  FADD.FTZ R215, R121, -R215 ;  /* 0x800000d779d77221 */ /* 0x000fe20000010000 */
[----:B------:R-:W-:Y:S01]  /*3860*/  IADD3 R151, R118, 0x2000, RZ ;  /* 0x0000200076977810 */ /* 0x000fe20007ffe0ff */
[----:B------:R-:W-:Y:S01]  /*3870*/  FADD.FTZ R217, R122, -R217 ;  /* 0x800000d97ad97221 */ /* 0x000fe20000010000 */
        /* <DEDUP_REMOVED lines=8> */
[C---:B-1----:R-:W-:Y:S01]  /*3900*/  FMUL.FTZ R115, R177.reuse, R189 ;  /* 0x000000bdb1737220 */ /* 0x042fe20000410000 */
        /* <DEDUP_REMOVED lines=16> */
[----:B------:R-:W-:Y:S01]  /*3a10*/  FADD.FTZ R163, R155, -R163 ;  /* 0x800000a39ba37221 */ /* 0x000fe20000010000 */
[----:B------:R-:W-:Y:S01]  /*3a20*/  FADD.FTZ R162, R207, -R162 ;  /* 0x800000a2cfa27221 */ /* 0x000fe20000010000 */
[----:B------:R0:W-:Y:S01]  /*3a30*/  STG.E.128 desc[UR6][R128.64], R112 ;  /* 0x0000007080007986 */ /* 0x0001e2000c101d06 */
[----:B------:R-:W-:Y:S01]  /*3a40*/  FADD.FTZ R147, R164, -R147 ;  /* 0x80000093a4937221 */ /* 0x000fe20000010000 */
[----:B------:R-:W-:Y:S01]  /*3a50*/  FADD.FTZ R146, R165, -R146 ;  /* 0x80000092a5927221 */ /* 0x000fe20000010000 */
[----:B------:R-:W-:Y:S01]  /*3a60*/  FADD.FTZ R149, R166, -R149 ;  /* 0x80000095a6957221 */ /* 0x000fe20000010000 */
[----:B------:R-:W-:Y:S01]  /*3a70*/  FADD.FTZ R148, R167, -R148 ;  /* 0x80000094a7947221 */ /* 0x000fe20000010000 */
[--C-:B------:R-:W-:Y:S01]  /*3a80*/  IMAD.WIDE.U32 R132, R133, 0x10, R138.reuse ;  /* 0x0000001085847825 */ /* 0x100fe200078e008a */
[----:B------:R1:W-:Y:S01]  /*3a90*/  STG.E.128 desc[UR6][R130.64], R116 ;  /* 0x0000007482007986 */ /* 0x0003e2000c101d06 */
[----:B------:R-:W-:Y:S01]  /*3aa0*/  IADD3 R2, R2, UR8, RZ ;  /* 0x0000000802027c10 */ /* 0x000fe2000fffe0ff */
        /* <DEDUP_REMOVED lines=11> */
[----:B------:R-:W-:Y:S01]  /*3b60*/  FMUL.FTZ R112, R177, R211 ;  /* 0x000000d3b1707220 */ /* 0x000fe20000410000 */
[----:B------:R-:W-:-:S04]  /*3b70*/  IMAD.WIDE.U32 R138, R151, 0x10, R138 ;  /* 0x00000010978a7825 */ /* 0x000fc800078e008a */
        /* <DEDUP_REMOVED lines=12> */
[C---:B------:R-:W-:Y:S01]  /*3c40*/  FMUL.FTZ R124, R177.reuse, R163 ;  /* 0x000000a3b17c7220 */ /* 0x040fe20000410000 */
[C---:B------:R-:W-:Y:S01]  /*3c50*/  FMUL.FTZ R131, R177.reuse, R148 ;  /* 0x00000094b1837220 */ /* 0x040fe20000410000 */
[C---:B------:R-:W-:Y:S01]  /*3c60*/  FMUL.FTZ R130, R177.reuse, R149 ;  /* 0x00000095b1827220 */ /* 0x040fe20000410000 */
[----:B------:R-:W-:Y:S01]  /*3c70*/  FMUL.FTZ R128, R177, R147 ;  /* 0x00000093b1807220 */ /* 0x000fe20000410000 */
[----:B------:R-:W-:Y:S04]  /*3c80*/  STG.E.128 desc[UR6][R132.64], R112 ;  /* 0x0000007084007986 */ /* 0x000fe8000c101d06 */
[----:B------:R0:W-:Y:S04]  /*3c90*/  STG.E.128 desc[UR6][R134.64], R116 ;  /* 0x0000007486007986 */ /* 0x0001e8000c101d06 */
[----:B------:R1:W-:Y:S04]  /*3ca0*/  STG.E.128 desc[UR6][R136.64], R120 ;  /* 0x0000007888007986 */ /* 0x0003e8000c101d06 */
[----:B------:R1:W-:Y:S04]  /*3cb0*/  STG.E.128 desc[UR6][R138.64], R124 ;  /* 0x0000007c8a007986 */ /* 0x0003e8000c101d06 */
[----:B------:R1:W-:Y:S01]  /*3cc0*/  STG.E.128 desc[UR6][R184.64], R128 ;  /* 0x00000080b8007986 */ /* 0x0003e2000c101d06 */
[----:B0-----:R-:W-:Y:S01]  /*3cd0*/  PRMT R135, R140, 0x7610, R135 ;  /* 0x000076108c877816 */ /* 0x001fe20000000087 */
[----:B------:R-:W-:Y:S06]  /*3ce0*/  @!P0 BRA `(.L_x_626) ;  /* 0xffffffcc003c8947 */ /* 0x000fec000383ffff */
[----:B------:R0:W5:Y:S01]  /*3cf0*/  LDL.LU R250, [R1] ;  /* 0x0000000001fa7983 */ /* 0x0001620000300800 */
[----:B------:R-:W-:Y:S02]  /*3d00*/  MOV R222, R224 ;  /* 0x000000e000de7202 */ /* 0x000fe40000000f00 */
[----:B------:R-:W-:Y:S01]  /*3d10*/  MOV R224, R226 ;  /* 0x000000e200e07202 */ /* 0x000fe20000000f00 */
[----:B------:R0:W5:Y:S01]  /*3d20*/  LDL.LU R96, [R1+0x8] ;  /* 0x0000080001607983 */ /* 0x0001620000300800 */
[----:B------:R-:W-:Y:S02]  /*3d30*/  MOV R226, R228 ;  /* 0x000000e400e27202 */ /* 0x000fe40000000f00 */
[----:B------:R-:W-:Y:S01]  /*3d40*/  MOV R228, R230 ;  /* 0x000000e600e47202 */ /* 0x000fe20000000f00 */
[----:B------:R0:W5:Y:S01]  /*3d50*/  LDL.LU R97, [R1+0x4] ;  /* 0x0000040001617983 */ /* 0x0001620000300800 */
[----:B------:R-:W-:Y:S02]  /*3d60*/  MOV R230, R232 ;  /* 0x000000e800e67202 */ /* 0x000fe40000000f00 */
[----:B------:R-:W-:Y:S01]  /*3d70*/  MOV R232, R234 ;  /* 0x000000ea00e87202 */ /* 0x000fe20000000f00 */
[----:B------:R0:W5:Y:S01]  /*3d80*/  LDL.LU R98, [R1+0xc] ;  /* 0x00000c0001627983 */ /* 0x0001620000300800 */
        /* <DEDUP_REMOVED lines=57> */
[----:B0-----:R-:W-:-:S07]  /*4120*/  MOV R99, R4 ;  /* 0x0000000400637202 */ /* 0x001fce0000000f00 */
.L_x_620:
[----:B-----5:R-:W0:Y:S01]  /*4130*/  LDC.64 R60, c[0x0][0x270] ;  /* 0x00009c00ff3c7b82 */ /* 0x020e220000000a00 */
[----:B------:R-:W-:-:S05]  /*4140*/  IMAD R5, R141, 0x2800, R0 ;  /* 0x000028008d057824 */ /* 0x000fca00078e0200 */
[C---:B------:R-:W-:Y:S02]  /*4150*/  IADD3 R35, R5.reuse, 0x400, RZ ;  /* 0x0000040005237810 */ /* 0x040fe40007ffe0ff */
[----:B------:R-:W2:Y:S01]  /*4160*/  LDC.64 R62, c[0x0][0x278] ;  /* 0x00009e00ff3e7b82 */ /* 0x000ea20000000a00 */
        /* <DEDUP_REMOVED lines=11> */
[----:B--2---:R-:W-:-:S04]  /*4220*/  IMAD.WIDE.U32 R4, R5, 0x10, R62 ;  /* 0x0000001005047825 */ /* 0x004fc800078e003e */
        /* <DEDUP_REMOVED lines=37> */
.L_x_621:
[----:B------:R-:W-:Y:S01]  /*4480*/  HFMA2.MMA R246, -RZ, RZ, 0, 9.5367431640625e-07 ;  /* 0x00000010fff67435 */ /* 0x000fe200000001ff */
[----:B------:R-:W-:Y:S02]  /*4490*/  MOV R249, R112 ;  /* 0x0000007000f97202 */ /* 0x000fe40000000f00 */
[----:B------:R-:W-:Y:S02]  /*44a0*/  MOV R245, 0x1f ;  /* 0x0000001f00f57802 */ /* 0x000fe40000000f00 */
[----:B------:R-:W-:-:S07]  /*44b0*/  MOV R115, 0xffffffff ;  /* 0xffffffff00737802 */ /* 0x000fce0000000f00 */
[----:B------:R-:W-:Y:S05]  /*44c0*/  WARPSYNC.COLLECTIVE R115, `(.L_x_627) ;  /* 0x0000000073087348 */ /* 0x000fea0003c00000 */
[----:B------:R0:W1:Y:S02]  /*44d0*/  SHFL.DOWN P2, R250, R249, R246, R245 ;  /* 0x080000f6f9fa7389 */ /* 0x00006400000400f5 */
[----:B01----:R-:W-:Y:S01]  /*44e0*/  ENDCOLLECTIVE ;  /* 0x000000000000791b */ /* 0x003fe20003800000 */
.L_x_627:
[----:B------:R-:W-:Y:S01]  /*44f0*/  MOV R249, R113 ;  /* 0x0000007100f97202 */ /* 0x000fe20000000f00 */
[----:B------:R-:W-:-:S07]  /*4500*/  FADD.FTZ R112, R112, R250 ;  /* 0x000000fa70707221 */ /* 0x000fce0000010000 */
[----:B------:R-:W-:Y:S05]  /*4510*/  WARPSYNC.COLLECTIVE R115, `(.L_x_628) ;  /* 0x0000000073087348 */ /* 0x000fea0003c00000 */
[----:B------:R0:W1:Y:S02]  /*4520*/  SHFL.DOWN P2, R250, R249, R246, R245 ;  /* 0x080000f6f9fa7389 */ /* 0x00006400000400f5 */
[----:B01----:R-:W-:Y:S01]  /*4530*/  ENDCOLLECTIVE ;  /* 0x000000000000791b */ /* 0x003fe20003800000 */
.L_x_628:
[----:B------:R-:W-:Y:S01]  /*4540*/  HFMA2.MMA R246, -RZ, RZ, 0, 4.76837158203125e-07 ;  /* 0x00000008fff67435 */ /* 0x000fe200000001ff */
[----:B------:R-:W-:Y:S01]  /*4550*/  MOV R249, R112 ;  /* 0x0000007000f97202 */ /* 0x000fe20000000f00 */
[----:B------:R-:W-:-:S09]  /*4560*/  FADD.FTZ R113, R113, R250 ;  /* 0x000000fa71717221 */ /* 0x000fd20000010000 */
[----:B------:R-:W-:Y:S05]  /*4570*/  WARPSYNC.COLLECTIVE R115, `(.L_x_629) ;  /* 0x0000000073087348 */ /* 0x000fea0003c00000 */
[----:B------:R0:W1:Y:S02]  /*4580*/  SHFL.DOWN P2, R250, R249, R246, R245 ;  /* 0x080000f6f9fa7389 */ /* 0x00006400000400f5 */
[----:B01----:R-:W-:Y:S01]  /*4590*/  ENDCOLLECTIVE ;  /* 0x000000000000791b */ /* 0x003fe20003800000 */
.L_x_629:
[----:B------:R-:W-:Y:S01]  /*45a0*/  MOV R249, R113 ;  /* 0x0000007100f97202 */ /* 0x000fe20000000f00 */
[----:B------:R-:W-:-:S07]  /*45b0*/  FADD.FTZ R112, R112, R250 ;  /* 0x000000fa70707221 */ /* 0x000fce0000010000 */
[----:B------:R-:W-:Y:S05]  /*45c0*/  WARPSYNC.COLLECTIVE R115, `(.L_x_630) ;  /* 0x0000000073087348 */ /* 0x000fea0003c00000 */
[----:B------:R0:W1:Y:S02]  /*45d0*/  SHFL.DOWN P2, R250, R249, R246, R245 ;  /* 0x080000f6f9fa7389 */ /* 0x00006400000400f5 */
[----:B01----:R-:W-:Y:S01]  /*45e0*/  ENDCOLLECTIVE ;  /* 0x000000000000791b */ /* 0x003fe20003800000 */
.L_x_630:
[----:B------:R-:W-:Y:S01]  /*45f0*/  HFMA2.MMA R246, -RZ, RZ, 0, 2.384185791015625e-07 ;  /* 0x00000004fff67435 */ /* 0x000fe200000001ff */
[----:B------:R-:W-:Y:S01]  /*4600*/  MOV R249, R112 ;  /* 0x0000007000f97202 */ /* 0x000fe20000000f00 */
[----:B------:R-:W-:-:S09]  /*4610*/  FADD.FTZ R113, R113, R250 ;  /* 0x000000fa71717221 */ /* 0x000fd20000010000 */
[----:B------:R-:W-:Y:S05]  /*4620*/  WARPSYNC.COLLECTIVE R115, `(.L_x_631) ;  /* 0x0000000073087348 */ /* 0x000fea0003c00000 */
[----:B------:R0:W1:Y:S02]  /*4630*/  SHFL.DOWN P2, R250, R249, R246, R245 ;  /* 0x080000f6f9fa7389 */ /* 0x00006400000400f5 */
[----:B01----:R-:W-:Y:S01]  /*4640*/  ENDCOLLECTIVE ;  /* 0x000000000000791b */ /* 0x003fe20003800000 */
.L_x_631:
[----:B------:R-:W-:Y:S01]  /*4650*/  MOV R249, R113 ;  /* 0x0000007100f97202 */ /* 0x000fe20000000f00 */
[----:B------:R-:W-:-:S07]  /*4660*/  FADD.FTZ R112, R112, R250 ;  /* 0x000000fa70707221 */ /* 0x000fce0000010000 */
[----:B------:R-:W-:Y:S05]  /*4670*/  WARPSYNC.COLLECTIVE R115, `(.L_x_632) ;  /* 0x0000000073087348 */ /* 0x000fea0003c00000 */
[----:B------:R0:W1:Y:S02]  /*4680*/  SHFL.DOWN P2, R250, R249, R246, R245 ;  /* 0x080000f6f9fa7389 */ /* 0x00006400000400f5 */
[----:B01----:R-:W-:Y:S01]  /*4690*/  ENDCOLLECTIVE ;  /* 0x000000000000791b */ /* 0x003fe20003800000 */
.L_x_632:
[----:B------:R-:W-:Y:S01]  /*46a0*/  HFMA2.MMA R246, -RZ, RZ, 0, 1.1920928955078125e-07 ;  /* 0x00000002fff67435 */ /* 0x000fe200000001ff */
[----:B------:R-:W-:Y:S01]  /*46b0*/  MOV R249, R112 ;  /* 0x0000007000f97202 */ /* 0x000fe20000000f00 */
[----:B------:R-:W-:-:S09]  /*46c0*/  FADD.FTZ R113, R113, R250 ;  /* 0x000000fa71717221 */ /* 0x000fd20000010000 */
[----:B------:R-:W-:Y:S05]  /*46d0*/  WARPSYNC.COLLECTIVE R115, `(.L_x_633) ;  /* 0x0000000073087348 */ /* 0x000fea0003c00000 */
[----:B------:R0:W1:Y:S02]  /*46e0*/  SHFL.DOWN P2, R250, R249, R246, R245 ;  /* 0x080000f6f9fa7389 */ /* 0x00006400000400f5 */
[----:B01----:R-:W-:Y:S01]  /*46f0*/  ENDCOLLECTIVE ;  /* 0x000000000000791b */ /* 0x003fe20003800000 */
.L_x_633:
[----:B------:R-:W-:Y:S01]  /*4700*/  MOV R249, R113 ;  /* 0x0000007100f97202 */ /* 0x000fe20000000f00 */
[----:B------:R-:W-:-:S07]  /*4710*/  FADD.FTZ R112, R112, R250 ;  /* 0x000000fa70707221 */ /* 0x000fce0000010000 */
[----:B------:R-:W-:Y:S05]  /*4720*/  WARPSYNC.COLLECTIVE R115, `(.L_x_634) ;  /* 0x0000000073087348 */ /* 0x000fea0003c00000 */
[----:B------:R0:W1:Y:S02]  /*4730*/  SHFL.DOWN P2, R250, R249, R246, R245 ;  /* 0x080000f6f9fa7389 */ /* 0x00006400000400f5 */
[----:B01----:R-:W-:Y:S01]  /*4740*/  ENDCOLLECTIVE ;  /* 0x000000000000791b */ /* 0x003fe20003800000 */
.L_x_634:
[----:B------:R-:W-:Y:S01]  /*4750*/  HFMA2.MMA R246, -RZ, RZ, 0, 5.9604644775390625e-08 ;  /* 0x00000001fff67435 */ /* 0x000fe200000001ff */
[----:B------:R-:W-:Y:S01]  /*4760*/  MOV R249, R112 ;  /* 0x0000007000f97202 */ /* 0x000fe20000000f00 */
[----:B------:R-:W-:-:S09]  /*4770*/  FADD.FTZ R113, R113, R250 ;  /* 0x000000fa71717221 */ /* 0x000fd20000010000 */
[----:B------:R-:W-:Y:S05]  /*4780*/  WARPSYNC.COLLECTIVE R115, `(.L_x_635) ;  /* 0x0000000073087348 */ /* 0x000fea0003c00000 */
[----:B------:R0:W1:Y:S02]  /*4790*/  SHFL.DOWN P2, R250, R249, R246, R245 ;  /* 0x080000f6f9fa7389 */ /* 0x00006400000400f5 */
[----:B01----:R-:W-:Y:S01]  /*47a0*/  ENDCOLLECTIVE ;  /* 0x000000000000791b */ /* 0x003fe20003800000 */
.L_x_635:
[----:B------:R-:W-:Y:S02]  /*47b0*/  MOV R249, R113 ;  /* 0x0000007100f97202 */ /* 0x000fe40000000f00 */
[----:B------:R-:W-:-:S07]  /*47c0*/  MOV R114, R250 ;  /* 0x000000fa00727202 */ /* 0x000fce0000000f00 */
[----:B------:R-:W-:Y:S05]  /*47d0*/  WARPSYNC.COLLECTIVE R115, `(.L_x_636) ;  /* 0x0000000073087348 */ /* 0x000fea0003c00000 */
[----:B------:R0:W1:Y:S02]  /*47e0*/  SHFL.DOWN P2, R250, R249, R246, R245 ;  /* 0x080000f6f9fa7389 */ /* 0x00006400000400f5 */
[----:B01----:R-:W-:Y:S01]  /*47f0*/  ENDCOLLECTIVE ;  /* 0x000000000000791b */ /* 0x003fe20003800000 */
.L_x_636:
[----:B------:R-:W-:Y:S01]  /*4800*/  MOV R115, R250 ;  /* 0x000000fa00737202 */ /* 0x000fe20000000f00 */
[----:B------:R-:W-:Y:S06]  /*4810*/  BRA `(.L_x_637) ;  /* 0xffffffe000d87947 */ /* 0x000fec000383ffff */
.L_x_638:
        /* <DEDUP_REMOVED lines=14> */
.L_x_5403:


//--------------------- .text._ZN10layer_norm22ln_bwd_finalize_kernelINS_22Kernel_traits_finalizeILj32768E13__nv_bfloat16fS2_fjLj1024ELj4ENS_18Kernel_traits_baseILj32768ES2_fS2_fjLj1024EEEEEEEvNS_9BwdParamsE --------------------------
	.section	.text._ZN10layer_norm22ln_bwd_finalize_kernelINS_22Kernel_traits_finalizeILj32768E13__nv_bfloat16fS2_fjLj1024ELj4ENS_18Kernel_traits_baseILj32768ES2_fS2_fjLj1024EEEEEEEvNS_9BwdParamsE,"ax",@progbits
	.align	128
        .global         _ZN10layer_norm22ln_bwd_finalize_kernelINS_22Kernel_traits_finalizeILj32768E13__nv_bfloat16fS2_fjLj1024ELj4ENS_18Kernel_traits_baseILj32768ES2_fS2_fjLj1024EEEEEEEvNS_9BwdParamsE
        .type           _ZN10layer_norm22ln_bwd_finalize_kernelINS_22Kernel_traits_finalizeILj32768E13__nv_bfloat16fS2_fjLj1024ELj4ENS_18Kernel_traits_baseILj32768ES2_fS2_fjLj1024EEEEEEEvNS_9BwdParamsE,@function
        .size           _ZN10layer_norm22ln_bwd_finalize_kernelINS_22Kernel_traits_finalizeILj32768E13__nv_bfloat16fS2_fjLj1024ELj4ENS_18Kernel_traits_baseILj32768ES2_fS2_fjLj1024EEEEEEEvNS_9BwdParamsE,(.L_x_5404 - _ZN10layer_norm22ln_bwd_finalize_kernelINS_22Kernel_traits_finalizeILj32768E13__nv_bfloat16fS2_fjLj1024ELj4ENS_18Kernel_traits_baseILj32768ES2_fS2_fjLj1024EEEEEEEvNS_9BwdParamsE)
        .other          _ZN10layer_norm22ln_bwd_finalize_kernelINS_22Kernel_traits_finalizeILj32768E13__nv_bfloat16fS2_fjLj1024ELj4ENS_18Kernel_traits_baseILj32768ES2_fS2_fjLj1024EEEEEEEvNS_9BwdParamsE,@"STO_CUDA_ENTRY STV_DEFAULT"
_ZN10layer_norm22ln_bwd_finalize_kernelINS_22Kernel_traits_finalizeILj32768E13__nv_bfloat16fS2_fjLj1024ELj4ENS_18Kernel_traits_baseILj32768ES2_fS2_fjLj1024EEEEEEEvNS_9BwdParamsE:
.text._ZN10layer_norm22ln_bwd_finalize_kernelINS_22Kernel_traits_finalizeILj32768E13__nv_bfloat16fS2_fjLj1024ELj4ENS_18Kernel_traits_baseILj32768ES2_fS2_fjLj1024EEEEEEEvNS_9BwdParamsE:
        /* <DEDUP_REMOVED lines=25> */
.L_x_650:
        /* <DEDUP_REMOVED lines=28> */
.L_x_643:
        /* <DEDUP_REMOVED lines=33> */
.L_x_642:
[----:B------:R-:W-:Y:S05]  /*0560*/  BSYNC B1 ;  /* 0x0000000000017941 */ /* 0x000fea0003800000 */
.L_x_641:
        /* <DEDUP_REMOVED lines=23> */
.L_x_645:
[----:B------:R-:W-:Y:S05]  /*06e0*/  BSYNC B1 ;  /* 0x0000000000017941 */ /* 0x000fea0003800000 */
.L_x_644:
        /* <DEDUP_REMOVED lines=11> */
.L_x_640:
[----:B------:R-:W-:Y:S05]  /*07a0*/  BSYNC B0 ;  /* 0x0000000000007941 */ /* 0x000fea0003800000 */
.L_x_639:
        /* <DEDUP_REMOVED lines=29> */
.L_x_661:
[----:B------:R-:W-:Y:S01]  /*0980*/  @!P1 SHF.R.U32.HI R12, RZ, 0x3, R0 ;  /* 0x00000003ff0c9819 */ /* 0x000fe20000011600 */
[----:B---3--:R-:W-:Y:S01]  /*0990*/  FADD.FTZ R14, R9, R14 ;  /* 0x0000000e090e7221 */ /* 0x008fe20000010000 */
[----:B--2---:R-:W-:Y:S02]  /*09a0*/  FADD.FTZ R11, R10, R11 ;  /* 0x0000000b0a0b7221 */ /* 0x004fe40000010000 */
[----:B------:R-:W-:-:S05]  /*09b0*/  @!P1 LOP3.LUT R12, R12, 0x1ffffffc, RZ, 0xc0, !PT ;  /* 0x1ffffffc0c0c9812 */ /* 0x000fca00078ec0ff */
[----:B------:R2:W-:Y:S04]  /*09c0*/  @!P1 STS [R12+UR4+0x2000], R14 ;  /* 0x0020000e0c009988 */ /* 0x0005e80008000804 */
[----:B------:R2:W-:Y:S02]  /*09d0*/  @!P1 STS [R12+UR4+0x2080], R11 ;  /* 0x0020800b0c009988 */ /* 0x0005e40008000804 */
.L_x_646:
        /* <DEDUP_REMOVED lines=14> */
.L_x_649:
[----:B------:R-:W-:Y:S05]  /*0ac0*/  BSYNC B0 ;  /* 0x0000000000007941 */ /* 0x000fea0003800000 */
.L_x_648:
[C---:B------:R-:W-:Y:S02]  /*0ad0*/  ISETP.GT.U32.AND P1, PT, R3.reuse, -0x8001, PT ;  /* 0xffff7fff0300780c */ /* 0x040fe40003f24070 */
[----:B------:R-:W-:Y:S02]  /*0ae0*/  IADD3 R3, R3, 0x8000, RZ ;  /* 0x0000800003037810 */ /* 0x000fe40007ffe0ff */
[----:B------:R-:W-:-:S09]  /*0af0*/  IADD3 R5, R5, 0x4000, RZ ;  /* 0x0000400005057810 */ /* 0x000fd20007ffe0ff */
[----:B------:R-:W-:Y:S05]  /*0b00*/  @P1 BRA `(.L_x_650) ;  /* 0xfffffff400a01947 */ /* 0x000fea000383ffff */
[----:B------:R-:W-:Y:S05]  /*0b10*/  EXIT ;  /* 0x000000000000794d */ /* 0x000fea0003800000 */
.L_x_647:
[----:B------:R-:W-:Y:S01]  /*0b20*/  HFMA2.MMA R19, -RZ, RZ, 0, 5.9604644775390625e-08 ;  /* 0x00000001ff137435 */ /* 0x000fe200000001ff */
[----:B---3--:R-:W-:Y:S01]  /*0b30*/  IMAD.MOV.U32 R20, RZ, RZ, R10 ;  /* 0x000000ffff147224 */ /* 0x008fe200078e000a */
[----:B------:R-:W-:Y:S01]  /*0b40*/  MOV R22, 0x1f ;  /* 0x0000001f00167802 */ /* 0x000fe20000000f00 */
[----:B------:R-:W-:-:S08]  /*0b50*/  IMAD.MOV.U32 R17, RZ, RZ, -0x1 ;  /* 0xffffffffff117424 */ /* 0x000fd000078e00ff */
[----:B012---:R-:W-:Y:S05]  /*0b60*/  WARPSYNC.COLLECTIVE R17, `(.L_x_651) ;  /* 0x0000000011087348 */ /* 0x007fea0003c00000 */
[----:B------:R3:W4:Y:S02]  /*0b70*/  SHFL.BFLY P2, R18, R20, R19, R22 ;  /* 0x0c00001314127389 */ /* 0x0007240000040016 */
[----:B01234-:R-:W-:Y:S01]  /*0b80*/  ENDCOLLECTIVE ;  /* 0x000000000000791b */ /* 0x01ffe20003800000 */
.L_x_651:
[----:B------:R-:W-:Y:S01]  /*0b90*/  IMAD.MOV.U32 R19, RZ, RZ, 0x2 ;  /* 0x00000002ff137424 */ /* 0x000fe200078e00ff */
[----:B------:R-:W-:-:S05]  /*0ba0*/  MOV R11, R18 ;  /* 0x00000012000b7202 */ /* 0x000fca0000000f00 */
[----:B------:R-:W-:-:S05]  /*0bb0*/  FADD.FTZ R11, R10, R11 ;  /* 0x0000000b0a0b7221 */ /* 0x000fca0000010000 */
[----:B------:R-:W-:-:S07]  /*0bc0*/  MOV R20, R11 ;  /* 0x0000000b00147202 */ /* 0x000fce0000000f00 */
[----:B------:R-:W-:Y:S05]  /*0bd0*/  WARPSYNC.COLLECTIVE R17, `(.L_x_652) ;  /* 0x0000000011087348 */ /* 0x000fea0003c00000 */
[----:B------:R0:W1:Y:S02]  /*0be0*/  SHFL.BFLY P2, R18, R20, R19, R22 ;  /* 0x0c00001314127389 */ /* 0x0000640000040016 */
[----:B01----:R-:W-:Y:S01]  /*0bf0*/  ENDCOLLECTIVE ;  /* 0x000000000000791b */ /* 0x003fe20003800000 */
.L_x_652:
[----:B------:R-:W-:Y:S01]  /*0c00*/  IMAD.MOV.U32 R19, RZ, RZ, 0x4 ;  /* 0x00000004ff137424 */ /* 0x000fe200078e00ff */
[----:B------:R-:W-:-:S05]  /*0c10*/  MOV R12, R18 ;  /* 0x00000012000c7202 */ /* 0x000fca0000000f00 */
[----:B------:R-:W-:-:S05]  /*0c20*/  FADD.FTZ R12, R11, R12 ;  /* 0x0000000c0b0c7221 */ /* 0x000fca0000010000 */
[----:B------:R-:W-:-:S07]  /*0c30*/  MOV R20, R12 ;  /* 0x0000000c00147202 */ /* 0x000fce0000000f00 */
[----:B------:R-:W-:Y:S05]  /*0c40*/  WARPSYNC.COLLECTIVE R17, `(.L_x_653) ;  /* 0x0000000011087348 */ /* 0x000fea0003c00000 */
[----:B------:R0:W1:Y:S02]  /*0c50*/  SHFL.BFLY P2, R18, R20, R19, R22 ;  /* 0x0c00001314127389 */ /* 0x0000640000040016 */
[----:B01----:R-:W-:Y:S01]  /*0c60*/  ENDCOLLECTIVE ;  /* 0x000000000000791b */ /* 0x003fe20003800000 */
.L_x_653:
[----:B------:R-:W-:Y:S01]  /*0c70*/  IMAD.MOV.U32 R19, RZ, RZ, 0x8 ;  /* 0x00000008ff137424 */ /* 0x000fe200078e00ff */
[----:B------:R-:W-:-:S05]  /*0c80*/  MOV R13, R18 ;  /* 0x00000012000d7202 */ /* 0x000fca0000000f00 */
[----:B------:R-:W-:-:S05]  /*0c90*/  FADD.FTZ R13, R12, R13 ;  /* 0x0000000d0c0d7221 */ /* 0x000fca0000010000 */
[----:B------:R-:W-:-:S07]  /*0ca0*/  MOV R20, R13 ;  /* 0x0000000d00147202 */ /* 0x000fce0000000f00 */
[----:B------:R-:W-:Y:S05]  /*0cb0*/  WARPSYNC.COLLECTIVE R17, `(.L_x_654) ;  /* 0x0000000011087348 */ /* 0x000fea0003c00000 */
[----:B------:R0:W1:Y:S02]  /*0cc0*/  SHFL.BFLY P2, R18, R20, R19, R22 ;  /* 0x0c00001314127389 */ /* 0x0000640000040016 */
[----:B01----:R-:W-:Y:S01]  /*0cd0*/  ENDCOLLECTIVE ;  /* 0x000000000000791b */ /* 0x003fe20003800000 */
.L_x_654:
[----:B------:R-:W-:Y:S01]  /*0ce0*/  IMAD.MOV.U32 R19, RZ, RZ, 0x10 ;  /* 0x00000010ff137424 */ /* 0x000fe200078e00ff */
[----:B------:R-:W-:-:S05]  /*0cf0*/  MOV R10, R18 ;  /* 0x00000012000a7202 */ /* 0x000fca0000000f00 */
[----:B------:R-:W-:-:S05]  /*0d00*/  FADD.FTZ R10, R13, R10 ;  /* 0x0000000a0d0a7221 */ /* 0x000fca0000010000 */
[----:B------:R-:W-:-:S07]  /*0d10*/  MOV R20, R10 ;  /* 0x0000000a00147202 */ /* 0x000fce0000000f00 */
[----:B------:R-:W-:Y:S05]  /*0d20*/  WARPSYNC.COLLECTIVE R17, `(.L_x_655) ;  /* 0x0000000011087348 */ /* 0x000fea0003c00000 */
[----:B------:R0:W1:Y:S02]  /*0d30*/  SHFL.BFLY P2, R18, R20, R19, R22 ;  /* 0x0c00001314127389 */ /* 0x0000640000040016 */
[----:B01----:R-:W-:Y:S01]  /*0d40*/  ENDCOLLECTIVE ;  /* 0x000000000000791b */ /* 0x003fe20003800000 */
.L_x_655:
[----:B------:R-:W-:Y:S01]  /*0d50*/  MOV R20, R9 ;  /* 0x0000000900147202 */ /* 0x000fe20000000f00 */
[----:B------:R-:W-:Y:S01]  /*0d60*/  IMAD.MOV.U32 R19, RZ, RZ, 0x1 ;  /* 0x00000001ff137424 */ /* 0x000fe200078e00ff */
[----:B------:R-:W-:-:S07]  /*0d70*/  MOV R11, R18 ;  /* 0x00000012000b7202 */ /* 0x000fce0000000f00 */
[----:B------:R-:W-:Y:S05]  /*0d80*/  WARPSYNC.COLLECTIVE R17, `(.L_x_656) ;  /* 0x0000000011087348 */ /* 0x000fea0003c00000 */
[----:B------:R0:W1:Y:S02]  /*0d90*/  SHFL.BFLY P2, R18, R20, R19, R22 ;  /* 0x0c00001314127389 */ /* 0x0000640000040016 */
[----:B01----:R-:W-:Y:S01]  /*0da0*/  ENDCOLLECTIVE ;  /* 0x000000000000791b */ /* 0x003fe20003800000 */
.L_x_656:
[----:B------:R-:W-:Y:S01]  /*0db0*/  IMAD.MOV.U32 R19, RZ, RZ, 0x2 ;  /* 0x00000002ff137424 */ /* 0x000fe200078e00ff */
[----:B------:R-:W-:-:S05]  /*0dc0*/  MOV R12, R18 ;  /* 0x00000012000c7202 */ /* 0x000fca0000000f00 */
[----:B------:R-:W-:-:S05]  /*0dd0*/  FADD.FTZ R14, R9, R12 ;  /* 0x0000000c090e7221 */ /* 0x000fca0000010000 */
[----:B------:R-:W-:-:S07]  /*0de0*/  MOV R20, R14 ;  /* 0x0000000e00147202 */ /* 0x000fce0000000f00 */
[----:B------:R-:W-:Y:S05]  /*0df0*/  WARPSYNC.COLLECTIVE R17, `(.L_x_657) ;  /* 0x0000000011087348 */ /* 0x000fea0003c00000 */
[----:B------:R0:W1:Y:S02]  /*0e00*/  SHFL.BFLY P2, R18, R20, R19, R22 ;  /* 0x0c00001314127389 */ /* 0x0000640000040016 */
[----:B01----:R-:W-:Y:S01]  /*0e10*/  ENDCOLLECTIVE ;  /* 0x000000000000791b */ /* 0x003fe20003800000 */
.L_x_657:
[----:B------:R-:W-:Y:S01]  /*0e20*/  IMAD.MOV.U32 R19, RZ, RZ, 0x4 ;  /* 0x00000004ff137424 */ /* 0x000fe200078e00ff */
[----:B------:R-:W-:-:S05]  /*0e30*/  MOV R13, R18 ;  /* 0x00000012000d7202 */ /* 0x000fca0000000f00 */
[----:B------:R-:W-:-:S05]  /*0e40*/  FADD.FTZ R15, R14, R13 ;  /* 0x0000000d0e0f7221 */ /* 0x000fca0000010000 */
[----:B------:R-:W-:-:S07]  /*0e50*/  MOV R20, R15 ;  /* 0x0000000f00147202 */ /* 0x000fce0000000f00 */
[----:B------:R-:W-:Y:S05]  /*0e60*/  WARPSYNC.COLLECTIVE R17, `(.L_x_658) ;  /* 0x0000000011087348 */ /* 0x000fea0003c00000 */
[----:B------:R0:W1:Y:S02]  /*0e70*/  SHFL.BFLY P2, R18, R20, R19, R22 ;  /* 0x0c00001314127389 */ /* 0x0000640000040016 */
[----:B01----:R-:W-:Y:S01]  /*0e80*/  ENDCOLLECTIVE ;  /* 0x000000000000791b */ /* 0x003fe20003800000 */
.L_x_658:
[----:B------:R-:W-:Y:S01]  /*0e90*/  HFMA2.MMA R19, -RZ, RZ, 0, 4.76837158203125e-07 ;  /* 0x00000008ff137435 */ /* 0x000fe200000001ff */
[----:B------:R-:W-:-:S05]  /*0ea0*/  MOV R16, R18 ;  /* 0x0000001200107202 */ /* 0x000fca0000000f00 */
[----:B------:R-:W-:-:S05]  /*0eb0*/  FADD.FTZ R16, R15, R16 ;  /* 0x000000100f107221 */ /* 0x000fca0000010000 */
[----:B------:R-:W-:-:S07]  /*0ec0*/  MOV R20, R16 ;  /* 0x0000001000147202 */ /* 0x000fce0000000f00 */
[----:B------:R-:W-:Y:S05]  /*0ed0*/  WARPSYNC.COLLECTIVE R17, `(.L_x_659) ;  /* 0x0000000011087348 */ /* 0x000fea0003c00000 */
[----:B------:R0:W1:Y:S02]  /*0ee0*/  SHFL.BFLY P2, R18, R20, R19, R22 ;  /* 0x0c00001314127389 */ /* 0x0000640000040016 */
[----:B01----:R-:W-:Y:S01]  /*0ef0*/  ENDCOLLECTIVE ;  /* 0x000000000000791b */ /* 0x003fe20003800000 */
.L_x_659:
[----:B------:R-:W-:Y:S01]  /*0f00*/  HFMA2.MMA R19, -RZ, RZ, 0, 9.5367431640625e-07 ;  /* 0x00000010ff137435 */ /* 0x000fe200000001ff */
[----:B------:R-:W-:-:S04]  /*0f10*/  IMAD.MOV.U32 R9, RZ, RZ, R18 ;  /* 0x000000ffff097224 */ /* 0x000fc800078e0012 */
[----:B------:R-:W-:-:S05]  /*0f20*/  FADD.FTZ R9, R16, R9 ;  /* 0x0000000910097221 */ /* 0x000fca0000010000 */
[----:B------:R-:W-:-:S07]  /*0f30*/  MOV R20, R9 ;  /* 0x0000000900147202 */ /* 0x000fce0000000f00 */
[----:B------:R-:W-:Y:S05]  /*0f40*/  WARPSYNC.COLLECTIVE R17, `(.L_x_660) ;  /* 0x0000000011087348 */ /* 0x000fea0003c00000 */
[----:B------:R0:W1:Y:S02]  /*0f50*/  SHFL.BFLY P2, R18, R20, R19, R22 ;  /* 0x0c00001314127389 */ /* 0x0000640000040016 */
[----:B01----:R-:W-:Y:S01]  /*0f60*/  ENDCOLLECTIVE ;  /* 0x000000000000791b */ /* 0x003fe20003800000 */
.L_x_660:
[----:B------:R-:W-:Y:S01]  /*0f70*/  MOV R14, R18 ;  /* 0x00000012000e7202 */ /* 0x000fe20000000f00 */
[----:B------:R-:W-:Y:S06]  /*0f80*/  BRA `(.L_x_661) ;  /* 0xfffffff8007c7947 */ /* 0x000fec000383ffff */
.L_x_662:
        /* <DEDUP_REMOVED lines=15> */
.L_x_5404:


//--------------------- .text._ZN10layer_norm13ln_bwd_kernelINS_13Kernel_traitsI13__nv_bfloat16fS2_fjLj32768ELj4ELj1ELj8ELj16ENS_18Kernel_traits_baseILj32768ES2_fS2_fjLj256EEEEEEEvNS_9BwdParamsE --------------------------
	.section	.text._ZN10layer_norm13ln_bwd_kernelINS_13Kernel_traitsI13__nv_bfloat16fS2_fjLj32768ELj4ELj1ELj8ELj16ENS_18Kernel_traits_baseILj32768ES2_fS2_fjLj256EEEEEEEvNS_9BwdParamsE,"ax",@progbits
	.align	128
        .global         _ZN10layer_norm13ln_bwd_kernelINS_13Kernel_traitsI13__nv_bfloat16fS2_fjLj32768ELj4ELj1ELj8ELj16ENS_18Kernel_traits_baseILj32768ES2_fS2_fjLj256EEEEEEEvNS_9BwdParamsE
        .type           _ZN10layer_norm13ln_bwd_kernelINS_13Kernel_traitsI13__nv_bfloat16fS2_fjLj32768ELj4ELj1ELj8ELj16ENS_18Kernel_traits_baseILj32768ES2_fS2_fjLj256EEEEEEEvNS_9BwdParamsE,@function
        .size           _ZN10layer_norm13ln_bwd_kernelINS_13Kernel_traitsI13__nv_bfloat16fS2_fjLj32768ELj4ELj1ELj8ELj16ENS_18Kernel_traits_baseILj32768ES2_fS2_fjLj256EEEEEEEvNS_9BwdParamsE,(.L_x_5405 - _ZN10layer_norm13ln_bwd_kernelINS_13Kernel_traitsI13__nv_bfloat16fS2_fjLj32768ELj4ELj1ELj8ELj16ENS_18Kernel_traits_baseILj32768ES2_fS2_fjLj256EEEEEEEvNS_9BwdParamsE)
        .other          _ZN10layer_norm13ln_bwd_kernelINS_13Kernel_traitsI13__nv_bfloat16fS2_fjLj32768ELj4ELj1ELj8ELj16ENS_18Kernel_traits_baseILj32768ES2_fS2_fjLj256EEEEEEEvNS_9BwdParamsE,@"STO_CUDA_ENTRY STV_DEFAULT"
_ZN10layer_norm13ln_bwd_kernelINS_13Kernel_traitsI13__nv_bfloat16fS2_fjLj32768ELj4ELj1ELj8ELj16ENS_18Kernel_traits_baseILj32768ES2_fS2_fjLj256EEEEEEEvNS_9BwdParamsE:
.text._ZN10layer_norm13ln_bwd_kernelINS_13Kernel_traitsI13__nv_bfloat16fS2_fjLj32768ELj4ELj1ELj8ELj16ENS_18Kernel_traits_baseILj32768ES2_fS2_fjLj256EEEEEEEvNS_9BwdParamsE:
        /* <DEDUP_REMOVED lines=222> */
.L_x_669:
        /* <DEDUP_REMOVED lines=496> */
.L_x_680:
        /* <DEDUP_REMOVED lines=53> */
.L_x_666:
[----:B------:R-:W-:Y:S05]  /*3030*/  BSYNC B0 ;  /* 0x0000000000007941 */ /* 0x000fea0003800000 */
.L_x_665:
        /* <DEDUP_REMOVED lines=19> */
.L_x_668:
[----:B------:R-:W2:Y:S04]  /*3170*/  LDG.E.STRONG.GPU R58, desc[UR6][R56.64] ;  /* 0x00000006383a7981 */ /* 0x000ea8000c1ef900 */
[----:B--2---:R-:W-:Y:S01]  /*3180*/  CCTL.IVALL ;  /* 0x00000000ff00798f */ /* 0x004fe20002000000 */
[----:B------:R-:W-:Y:S05]  /*3190*/  YIELD ;  /* 0x0000000000007946 */ /* 0x000fea0003800000 */
[----:B------:R-:W-:-:S13]  /*31a0*/  ISETP.NE.AND P0, PT, R58, R61, PT ;  /* 0x0000003d3a00720c */ /* 0x000fda0003f05270 */
[----:B------:R-:W-:Y:S05]  /*31b0*/  @P0 BRA `(.L_x_668) ;  /* 0xfffffffc00ec0947 */ /* 0x000fea000383ffff */
.L_x_667:
        /* <DEDUP_REMOVED lines=36> */
[----:B------:R-:W-:Y:S01]  /*3400*/  FMUL.FTZ R60, R59, 3.0517578125e-05 ;  /* 0x380000003b3c7820 */ /* 0x000fe20000410000 */
[----:B------:R-:W-:-:S04]  /*3410*/  FMUL.FTZ R59, R58, 3.0517578125e-05 ;  /* 0x380000003a3b7820 */ /* 0x000fc80000410000 */
        /* <DEDUP_REMOVED lines=160> */
.L_x_663:
        /* <DEDUP_REMOVED lines=44> */
.L_x_664:
[----:B------:R-:W-:Y:S01]  /*40e0*/  HFMA2.MMA R69, -RZ, RZ, 0, 9.5367431640625e-07 ;  /* 0x00000010ff457435 */ /* 0x000fe200000001ff */
[----:B------:R-:W-:Y:S02]  /*40f0*/  MOV R70, R7 ;  /* 0x0000000700467202 */ /* 0x000fe40000000f00 */
[----:B------:R-:W-:Y:S02]  /*4100*/  MOV R72, 0x1f ;  /* 0x0000001f00487802 */ /* 0x000fe40000000f00 */
[----:B------:R-:W-:-:S07]  /*4110*/  MOV R67, 0xffffffff ;  /* 0xffffffff00437802 */ /* 0x000fce0000000f00 */
[----:B------:R-:W-:Y:S05]  /*4120*/  WARPSYNC.COLLECTIVE R67, `(.L_x_670) ;  /* 0x0000000043087348 */ /* 0x000fea0003c00000 */
[----:B------:R0:W1:Y:S02]  /*4130*/  SHFL.DOWN P0, R65, R70, R69, R72 ;  /* 0x0800004546417389 */ /* 0x0000640000000048 */
[----:B01----:R-:W-:Y:S01]  /*4140*/  ENDCOLLECTIVE ;  /* 0x000000000000791b */ /* 0x003fe20003800000 */
.L_x_670:
[----:B------:R-:W-:Y:S02]  /*4150*/  MOV R70, R31 ;  /* 0x0000001f00467202 */ /* 0x000fe40000000f00 */
[----:B------:R-:W-:-:S07]  /*4160*/  MOV R62, R65 ;  /* 0x00000041003e7202 */ /* 0x000fce0000000f00 */
[----:B------:R-:W-:Y:S05]  /*4170*/  WARPSYNC.COLLECTIVE R67, `(.L_x_671) ;  /* 0x0000000043087348 */ /* 0x000fea0003c00000 */
[----:B------:R0:W1:Y:S02]  /*4180*/  SHFL.DOWN P0, R65, R70, R69, R72 ;  /* 0x0800004546417389 */ /* 0x0000640000000048 */
[----:B01----:R-:W-:Y:S01]  /*4190*/  ENDCOLLECTIVE ;  /* 0x000000000000791b */ /* 0x003fe20003800000 */
.L_x_671:
[----:B------:R-:W-:Y:S01]  /*41a0*/  FADD.FTZ R62, R7, R62 ;  /* 0x0000003e073e7221 */ /* 0x000fe20000010000 */
[----:B------:R-:W-:-:S04]  /*41b0*/  HFMA2.MMA R69, -RZ, RZ, 0, 4.76837158203125e-07 ;  /* 0x00000008ff457435 */ /* 0x000fc800000001ff */
[----:B------:R-:W-:Y:S02]  /*41c0*/  MOV R70, R62 ;  /* 0x0000003e00467202 */ /* 0x000fe40000000f00 */
[----:B------:R-:W-:-:S07]  /*41d0*/  MOV R64, R65 ;  /* 0x0000004100407202 */ /* 0x000fce0000000f00 */
[----:B------:R-:W-:Y:S05]  /*41e0*/  WARPSYNC.COLLECTIVE R67, `(.L_x_672) ;  /* 0x0000000043087348 */ /* 0x000fea0003c00000 */
[----:B------:R0:W1:Y:S02]  /*41f0*/  SHFL.DOWN P0, R65, R70, R69, R72 ;  /* 0x0800004546417389 */ /* 0x0000640000000048 */
[----:B01----:R-:W-:Y:S01]  /*4200*/  ENDCOLLECTIVE ;  /* 0x000000000000791b */ /* 0x003fe20003800000 */
.L_x_672:
[----:B------:R-:W-:-:S05]  /*4210*/  FADD.FTZ R64, R31, R64 ;  /* 0x000000401f407221 */ /* 0x000fca0000010000 */
[----:B------:R-:W-:Y:S02]  /*4220*/  MOV R70, R64 ;  /* 0x0000004000467202 */ /* 0x000fe40000000f00 */
[----:B------:R-:W-:-:S07]  /*4230*/  MOV R59, R65 ;  /* 0x00000041003b7202 */ /* 0x000fce0000000f00 */
[----:B------:R-:W-:Y:S05]  /*4240*/  WARPSYNC.COLLECTIVE R67, `(.L_x_673) ;  /* 0x0000000043087348 */ /* 0x000fea0003c00000 */
[----:B------:R0:W1:Y:S02]  /*4250*/  SHFL.DOWN P0, R65, R70, R69, R72 ;  /* 0x0800004546417389 */ /* 0x0000640000000048 */
[----:B01----:R-:W-:Y:S01]  /*4260*/  ENDCOLLECTIVE ;  /* 0x000000000000791b */ /* 0x003fe20003800000 */
.L_x_673:
[----:B------:R-:W-:Y:S01]  /*4270*/  FADD.FTZ R59, R62, R59 ;  /* 0x0000003b3e3b7221 */ /* 0x000fe20000010000 */
[----:B------:R-:W-:-:S04]  /*4280*/  HFMA2.MMA R69, -RZ, RZ, 0, 2.384185791015625e-07 ;  /* 0x00000004ff457435 */ /* 0x000fc800000001ff */
[----:B------:R-:W-:Y:S02]  /*4290*/  MOV R70, R59 ;  /* 0x0000003b00467202 */ /* 0x000fe40000000f00 */
[----:B------:R-:W-:-:S07]  /*42a0*/  MOV R61, R65 ;  /* 0x00000041003d7202 */ /* 0x000fce0000000f00 */
[----:B------:R-:W-:Y:S05]  /*42b0*/  WARPSYNC.COLLECTIVE R67, `(.L_x_674) ;  /* 0x0000000043087348 */ /* 0x000fea0003c00000 */
[----:B------:R0:W1:Y:S02]  /*42c0*/  SHFL.DOWN P0, R65, R70, R69, R72 ;  /* 0x0800004546417389 */ /* 0x0000640000000048 */
[----:B01----:R-:W-:Y:S01]  /*42d0*/  ENDCOLLECTIVE ;  /* 0x000000000000791b */ /* 0x003fe20003800000 */
.L_x_674:
[----:B------:R-:W-:-:S05]  /*42e0*/  FADD.FTZ R61, R64, R61 ;  /* 0x0000003d403d7221 */ /* 0x000fca0000010000 */
[----:B------:R-:W-:Y:S02]  /*42f0*/  MOV R70, R61 ;  /* 0x0000003d00467202 */ /* 0x000fe40000000f00 */
[----:B------:R-:W-:-:S07]  /*4300*/  MOV R66, R65 ;  /* 0x0000004100427202 */ /* 0x000fce0000000f00 */
[----:B------:R-:W-:Y:S05]  /*4310*/  WARPSYNC.COLLECTIVE R67, `(.L_x_675) ;  /* 0x0000000043087348 */ /* 0x000fea0003c00000 */
[----:B------:R0:W1:Y:S02]  /*4320*/  SHFL.DOWN P0, R65, R70, R69, R72 ;  /* 0x0800004546417389 */ /* 0x0000640000000048 */
[----:B01----:R-:W-:Y:S01]  /*4330*/  ENDCOLLECTIVE ;  /* 0x000000000000791b */ /* 0x003fe20003800000 */
.L_x_675:
[----:B------:R-:W-:Y:S01]  /*4340*/  FADD.FTZ R66, R59, R66 ;  /* 0x000000423b427221 */ /* 0x000fe20000010000 */
[----:B------:R-:W-:-:S04]  /*4350*/  HFMA2.MMA R69, -RZ, RZ, 0, 1.1920928955078125e-07 ;  /* 0x00000002ff457435 */ /* 0x000fc800000001ff */
[----:B------:R-:W-:Y:S02]  /*4360*/  MOV R70, R66 ;  /* 0x0000004200467202 */ /* 0x000fe40000000f00 */
[----:B------:R-:W-:-:S07]  /*4370*/  MOV R68, R65 ;  /* 0x0000004100447202 */ /* 0x000fce0000000f00 */
[----:B------:R-:W-:Y:S05]  /*4380*/  WARPSYNC.COLLECTIVE R67, `(.L_x_676) ;  /* 0x0000000043087348 */ /* 0x000fea0003c00000 */
[----:B------:R0:W1:Y:S02]  /*4390*/  SHFL.DOWN P0, R65, R70, R69, R72 ;  /* 0x0800004546417389 */ /* 0x0000640000000048 */
[----:B01----:R-:W-:Y:S01]  /*43a0*/  ENDCOLLECTIVE ;  /* 0x000000000000791b */ /* 0x003fe20003800000 */
.L_x_676:
[----:B------:R-:W-:-:S05]  /*43b0*/  FADD.FTZ R68, R61, R68 ;  /* 0x000000443d447221 */ /* 0x000fca0000010000 */
[----:B------:R-:W-:Y:S02]  /*43c0*/  MOV R70, R68 ;  /* 0x0000004400467202 */ /* 0x000fe40000000f00 */
[----:B------:R-:W-:-:S07]  /*43d0*/  MOV R7, R65 ;  /* 0x0000004100077202 */ /* 0x000fce0000000f00 */
[----:B------:R-:W-:Y:S05]  /*43e0*/  WARPSYNC.COLLECTIVE R67, `(.L_x_677) ;  /* 0x0000000043087348 */ /* 0x000fea0003c00000 */
[----:B------:R0:W1:Y:S02]  /*43f0*/  SHFL.DOWN P0, R65, R70, R69, R72 ;  /* 0x0800004546417389 */ /* 0x0000640000000048 */
[----:B01----:R-:W-:Y:S01]  /*4400*/  ENDCOLLECTIVE ;  /* 0x000000000000791b */ /* 0x003fe20003800000 */
.L_x_677:
        /* <DEDUP_REMOVED lines=8> */
.L_x_678:
[----:B------:R-:W-:Y:S01]  /*4490*/  FADD.FTZ R62, R68, R31 ;  /* 0x0000001f443e7221 */ /* 0x000fe20000010000 */
[----:B------:R-:W-:-:S04]  /*44a0*/  MOV R31, R58 ;  /* 0x0000003a001f7202 */ /* 0x000fc80000000f00 */
[----:B------:R-:W-:Y:S02]  /*44b0*/  MOV R70, R62 ;  /* 0x0000003e00467202 */ /* 0x000fe40000000f00 */
[----:B------:R-:W-:-:S07]  /*44c0*/  MOV R64, R65 ;  /* 0x0000004100407202 */ /* 0x000fce0000000f00 */
[----:B------:R-:W-:Y:S05]  /*44d0*/  WARPSYNC.COLLECTIVE R67, `(.L_x_679) ;  /* 0x0000000043087348 */ /* 0x000fea0003c00000 */
[----:B------:R0:W1:Y:S02]  /*44e0*/  SHFL.DOWN P0, R65, R70, R69, R72 ;  /* 0x0800004546417389 */ /* 0x0000640000000048 */
[----:B01----:R-:W-:Y:S01]  /*44f0*/  ENDCOLLECTIVE ;  /* 0x000000000000791b */ /* 0x003fe20003800000 */
.L_x_679:
[----:B------:R-:W-:Y:S05]  /*4500*/  BRA `(.L_x_680) ;  /* 0xffffffe400f47947 */ /* 0x000fea000383ffff */
.L_x_681:
        /* <DEDUP_REMOVED lines=15> */
.L_x_5405:


//--------------------- .text._ZN10layer_norm22ln_bwd_finalize_kernelINS_22Kernel_traits_finalizeILj32768E13__nv_bfloat16S2_S2_fjLj1024ELj4ENS_18Kernel_traits_baseILj32768ES2_S2_S2_fjLj1024EEEEEEEvNS_9BwdParamsE --------------------------
	.section	.text._ZN10layer_norm22ln_bwd_finalize_kernelINS_22Kernel_traits_finalizeILj32768E13__nv_bfloat16S2_S2_fjLj1024ELj4ENS_18Kernel_traits_baseILj32768ES2_S2_S2_fjLj1024EEEEEEEvNS_9BwdParamsE,"ax",@progbits
	.align	128
        .global         _ZN10layer_norm22ln_bwd_finalize_kernelINS_22Kernel_traits_finalizeILj32768E13__nv_bfloat16S2_S2_fjLj1024ELj4ENS_18Kernel_traits_baseILj32768ES2_S2_S2_fjLj1024EEEEEEEvNS_9BwdParamsE
        .type           _ZN10layer_norm22ln_bwd_finalize_kernelINS_22Kernel_traits_finalizeILj32768E13__nv_bfloat16S2_S2_fjLj1024ELj4ENS_18Kernel_traits_baseILj32768ES2_S2_S2_fjLj1024EEEEEEEvNS_9BwdParamsE,@function
        .size           _ZN10layer_norm22ln_bwd_finalize_kernelINS_22Kernel_traits_finalizeILj32768E13__nv_bfloat16S2_S2_fjLj1024ELj4ENS_18Kernel_traits_baseILj32768ES2_S2_S2_fjLj1024EEEEEEEvNS_9BwdParamsE,(.L_x_5406 - _ZN10layer_norm22ln_bwd_finalize_kernelINS_22Kernel_traits_finalizeILj32768E13__nv_bfloat16S2_S2_fjLj1024ELj4ENS_18Kernel_traits_baseILj32768ES2_S2_S2_fjLj1024EEEEEEEvNS_9BwdParamsE)
        .other          _ZN10layer_norm22ln_bwd_finalize_kernelINS_22Kernel_traits_finalizeILj32768E13__nv_bfloat16S2_S2_fjLj1024ELj4ENS_18Kernel_traits_baseILj32768ES2_S2_S2_fjLj1024EEEEEEEvNS_9BwdParamsE,@"STO_CUDA_ENTRY STV_DEFAULT"
_ZN10layer_norm22ln_bwd_finalize_kernelINS_22Kernel_traits_finalizeILj32768E13__nv_bfloat16S2_S2_fjLj1024ELj4ENS_18Kernel_traits_baseILj32768ES2_S2_S2_fjLj1024EEEEEEEvNS_9BwdParamsE:
.text._ZN10layer_norm22ln_bwd_finalize_kernelINS_22Kernel_traits_finalizeILj32768E13__nv_bfloat16S2_S2_fjLj1024ELj4ENS_18Kernel_traits_baseILj32768ES2_S2_S2_fjLj1024EEEEEEEvNS_9BwdParamsE:
        /* <DEDUP_REMOVED lines=25> */
.L_x_693:
        /* <DEDUP_REMOVED lines=28> */
.L_x_686:
        /* <DEDUP_REMOVED lines=33> */
.L_x_685:
[----:B------:R-:W-:Y:S05]  /*0560*/  BSYNC B1 ;  /* 0x0000000000017941 */ /* 0x000fea0003800000 */
.L_x_684:
        /* <DEDUP_REMOVED lines=23> */
.L_x_688:
[----:B------:R-:W-:Y:S05]  /*06e0*/  BSYNC B1 ;  /* 0x0000000000017941 */ /* 0x000fea0003800000 */
.L_x_687:
        /* <DEDUP_REMOVED lines=11> */
.L_x_683:
[----:B------:R-:W-:Y:S05]  /*07a0*/  BSYNC B0 ;  /* 0x0000000000007941 */ /* 0x000fea0003800000 */
.L_x_682:
        /* <DEDUP_REMOVED lines=29> */
.L_x_704:
[----:B------:R-:W-:Y:S01]  /*0980*/  @!P1 SHF.R.U32.HI R12, RZ, 0x3, R0 ;  /* 0x00000003ff0c9819 */ /* 0x000fe20000011600 */
[----:B---3--:R-:W-:Y:S01]  /*0990*/  FADD.FTZ R14, R9, R14 ;  /* 0x0000000e090e7221 */ /* 0x008fe20000010000 */
[----:B--2---:R-:W-:Y:S02]  /*09a0*/  FADD.FTZ R11, R10, R11 ;  /* 0x0000000b0a0b7221 */ /* 0x004fe40000010000 */
[----:B------:R-:W-:-:S05]  /*09b0*/  @!P1 LOP3.LUT R12, R12, 0x1ffffffc, RZ, 0xc0, !PT ;  /* 0x1ffffffc0c0c9812 */ /* 0x000fca00078ec0ff */
[----:B------:R2:W-:Y:S04]  /*09c0*/  @!P1 STS [R12+UR4+0x2000], R14 ;  /* 0x0020000e0c009988 */ /* 0x0005e80008000804 */
[----:B------:R2:W-:Y:S02]  /*09d0*/  @!P1 STS [R12+UR4+0x2080], R11 ;  /* 0x0020800b0c009988 */ /* 0x0005e40008000804 */
.L_x_689:
        /* <DEDUP_REMOVED lines=14> */
.L_x_692:
[----:B------:R-:W-:Y:S05]  /*0ac0*/  BSYNC B0 ;  /* 0x0000000000007941 */ /* 0x000fea0003800000 */
.L_x_691:
[C---:B------:R-:W-:Y:S02]  /*0ad0*/  ISETP.GT.U32.AND P1, PT, R3.reuse, -0x8001, PT ;  /* 0xffff7fff0300780c */ /* 0x040fe40003f24070 */
[----:B------:R-:W-:Y:S02]  /*0ae0*/  IADD3 R3, R3, 0x8000, RZ ;  /* 0x0000800003037810 */ /* 0x000fe40007ffe0ff */
[----:B------:R-:W-:-:S09]  /*0af0*/  IADD3 R5, R5, 0x4000, RZ ;  /* 0x0000400005057810 */ /* 0x000fd20007ffe0ff */
[----:B------:R-:W-:Y:S05]  /*0b00*/  @P1 BRA `(.L_x_693) ;  /* 0xfffffff400a01947 */ /* 0x000fea000383ffff */
[----:B------:R-:W-:Y:S05]  /*0b10*/  EXIT ;  /* 0x000000000000794d */ /* 0x000fea0003800000 */
.L_x_690:
[----:B------:R-:W-:Y:S01]  /*0b20*/  HFMA2.MMA R19, -RZ, RZ, 0, 5.9604644775390625e-08 ;  /* 0x00000001ff137435 */ /* 0x000fe200000001ff */
[----:B---3--:R-:W-:Y:S01]  /*0b30*/  IMAD.MOV.U32 R20, RZ, RZ, R10 ;  /* 0x000000ffff147224 */ /* 0x008fe200078e000a */
[----:B------:R-:W-:Y:S01]  /*0b40*/  MOV R22, 0x1f ;  /* 0x0000001f00167802 */ /* 0x000fe20000000f00 */
[----:B------:R-:W-:-:S08]  /*0b50*/  IMAD.MOV.U32 R17, RZ, RZ, -0x1 ;  /* 0xffffffffff117424 */ /* 0x000fd000078e00ff */
[----:B012---:R-:W-:Y:S05]  /*0b60*/  WARPSYNC.COLLECTIVE R17, `(.L_x_694) ;  /* 0x0000000011087348 */ /* 0x007fea0003c00000 */
[----:B------:R3:W4:Y:S02]  /*0b70*/  SHFL.BFLY P2, R18, R20, R19, R22 ;  /* 0x0c00001314127389 */ /* 0x0007240000040016 */
[----:B01234-:R-:W-:Y:S01]  /*0b80*/  ENDCOLLECTIVE ;  /* 0x000000000000791b */ /* 0x01ffe20003800000 */
.L_x_694:
[----:B------:R-:W-:Y:S01]  /*0b90*/  IMAD.MOV.U32 R19, RZ, RZ, 0x2 ;  /* 0x00000002ff137424 */ /* 0x000fe200078e00ff */
[----:B------:R-:W-:-:S05]  /*0ba0*/  MOV R11, R18 ;  /* 0x00000012000b7202 */ /* 0x000fca0000000f00 */
[----:B------:R-:W-:-:S05]  /*0bb0*/  FADD.FTZ R11, R10, R11 ;  /* 0x0000000b0a0b7221 */ /* 0x000fca0000010000 */
[----:B------:R-:W-:-:S07]  /*0bc0*/  MOV R20, R11 ;  /* 0x0000000b00147202 */ /* 0x000fce0000000f00 */
[----:B------:R-:W-:Y:S05]  /*0bd0*/  WARPSYNC.COLLECTIVE R17, `(.L_x_695) ;  /* 0x0000000011087348 */ /* 0x000fea0003c00000 */
[----:B------:R0:W1:Y:S02]  /*0be0*/  SHFL.BFLY P2, R18, R20, R19, R22 ;  /* 0x0c00001314127389 */ /* 0x0000640000040016 */
[----:B01----:R-:W-:Y:S01]  /*0bf0*/  ENDCOLLECTIVE ;  /* 0x000000000000791b */ /* 0x003fe20003800000 */
.L_x_695:
[----:B------:R-:W-:Y:S01]  /*0c00*/  IMAD.MOV.U32 R19, RZ, RZ, 0x4 ;  /* 0x00000004ff137424 */ /* 0x000fe200078e00ff */
[----:B------:R-:W-:-:S05]  /*0c10*/  MOV R12, R18 ;  /* 0x00000012000c7202 */ /* 0x000fca0000000f00 */
[----:B------:R-:W-:-:S05]  /*0c20*/  FADD.FTZ R12, R11, R12 ;  /* 0x0000000c0b0c7221 */ /* 0x000fca0000010000 */
[----:B------:R-:W-:-:S07]  /*0c30*/  MOV R20, R12 ;  /* 0x0000000c00147202 */ /* 0x000fce0000000f00 */
[----:B------:R-:W-:Y:S05]  /*0c40*/  WARPSYNC.COLLECTIVE R17, `(.L_x_696) ;  /* 0x0000000011087348 */ /* 0x000fea0003c00000 */
[----:B------:R0:W1:Y:S02]  /*0c50*/  SHFL.BFLY P2, R18, R20, R19, R22 ;  /* 0x0c00001314127389 */ /* 0x0000640000040016 */
[----:B01----:R-:W-:Y:S01]  /*0c60*/  ENDCOLLECTIVE ;  /* 0x000000000000791b */ /* 0x003fe20003800000 */
.L_x_696:
[----:B------:R-:W-:Y:S01]  /*0c70*/  IMAD.MOV.U32 R19, RZ, RZ, 0x8 ;  /* 0x00000008ff137424 */ /* 0x000fe200078e00ff */
[----:B------:R-:W-:-:S05]  /*0c80*/  MOV R13, R18 ;  /* 0x00000012000d7202 */ /* 0x000fca0000000f00 */
[----:B------:R-:W-:-:S05]  /*0c90*/  FADD.FTZ R13, R12, R13 ;  /* 0x0000000d0c0d7221 */ /* 0x000fca0000010000 */
[----:B------:R-:W-:-:S07]  /*0ca0*/  MOV R20, R13 ;  /* 0x0000000d00147202 */ /* 0x000fce0000000f00 */
[----:B------:R-:W-:Y:S05]  /*0cb0*/  WARPSYNC.COLLECTIVE R17, `(.L_x_697) ;  /* 0x0000000011087348 */ /* 0x000fea0003c00000 */
[----:B------:R0:W1:Y:S02]  /*0cc0*/  SHFL.BFLY P2, R18, R20, R19, R22 ;  /* 0x0c00001314127389 */ /* 0x0000640000040016 */
[----:B01----:R-:W-:Y:S01]  /*0cd0*/  ENDCOLLECTIVE ;  /* 0x000000000000791b */ /* 0x003fe20003800000 */
.L_x_697:
[----:B------:R-:W-:Y:S01]  /*0ce0*/  IMAD.MOV.U32 R19, RZ, RZ, 0x10 ;  /* 0x00000010ff137424 */ /* 0x000fe200078e00ff */
[----:B------:R-:W-:-:S05]  /*0cf0*/  MOV R10, R18 ;  /* 0x00000012000a7202 */ /* 0x000fca0000000f00 */
[----:B------:R-:W-:-:S05]  /*0d00*/  FADD.FTZ R10, R13, R10 ;  /* 0x0000000a0d0a7221 */ /* 0x000fca0000010000 */
[----:B------:R-:W-:-:S07]  /*0d10*/  MOV R20, R10 ;  /* 0x0000000a00147202 */ /* 0x000fce0000000f00 */
[----:B------:R-:W-:Y:S05]  /*0d20*/  WARPSYNC.COLLECTIVE R17, `(.L_x_698) ;  /* 0x0000000011087348 */ /* 0x000fea0003c00000 */
[----:B------:R0:W1:Y:S02]  /*0d30*/  SHFL.BFLY P2, R18, R20, R19, R22 ;  /* 0x0c00001314127389 */ /* 0x0000640000040016 */
[----:B01----:R-:W-:Y:S01]  /*0d40*/  ENDCOLLECTIVE ;  /* 0x000000000000791b */ /* 0x003fe20003800000 */
.L_x_698:
[----:B------:R-:W-:Y:S01]  /*0d50*/  MOV R20, R9 ;  /* 0x0000000900147202 */ /* 0x000fe20000000f00 */
[----:B------:R-:W-:Y:S01]  /*0d60*/  IMAD.MOV.U32 R19, RZ, RZ, 0x1 ;  /* 0x00000001ff137424 */ /* 0x000fe200078e00ff */
[----:B------:R-:W-:-:S07]  /*0d70*/  MOV R11, R18 ;  /* 0x00000012000b7202 */ /* 0x000fce0000000f00 */
[----:B------:R-:W-:Y:S05]  /*0d80*/  WARPSYNC.COLLECTIVE R17, `(.L_x_699) ;  /* 0x0000000011087348 */ /* 0x000fea0003c00000 */
[----:B------:R0:W1:Y:S02]  /*0d90*/  SHFL.BFLY P2, R18, R20, R19, R22 ;  /* 0x0c00001314127389 */ /* 0x0000640000040016 */
[----:B01----:R-:W-:Y:S01]  /*0da0*/  ENDCOLLECTIVE ;  /* 0x000000000000791b */ /* 0x003fe20003800000 */
.L_x_699:
[----:B------:R-:W-:Y:S01]  /*0db0*/  IMAD.MOV.U32 R19, RZ, RZ, 0x2 ;  /* 0x00000002ff137424 */ /* 0x000fe200078e00ff */
[----:B------:R-:W-:-:S05]  /*0dc0*/  MOV R12, R18 ;  /* 0x00000012000c7202 */ /* 0x000fca0000000f00 */
[----:B------:R-:W-:-:S05]  /*0dd0*/  FADD.FTZ R14, R9, R12 ;  /* 0x0000000c090e7221 */ /* 0x000fca0000010000 */
[----:B------:R-:W-:-:S07]  /*0de0*/  MOV R20, R14 ;  /* 0x0000000e00147202 */ /* 0x000fce0000000f00 */
[----:B------:R-:W-:Y:S05]  /*0df0*/  WARPSYNC.COLLECTIVE R17, `(.L_x_700) ;  /* 0x0000000011087348 */ /* 0x000fea0003c00000 */
[----:B------:R0:W1:Y:S02]  /*0e00*/  SHFL.BFLY P2, R18, R20, R19, R22 ;  /* 0x0c00001314127389 */ /* 0x0000640000040016 */
[----:B01----:R-:W-:Y:S01]  /*0e10*/  ENDCOLLECTIVE ;  /* 0x000000000000791b */ /* 0x003fe20003800000 */
.L_x_700:
[----:B------:R-:W-:Y:S01]  /*0e20*/  IMAD.MOV.U32 R19, RZ, RZ, 0x4 ;  /* 0x00000004ff137424 */ /* 0x000fe200078e00ff */
[----:B------:R-:W-:-:S05]  /*0e30*/  MOV R13, R18 ;  /* 0x00000012000d7202 */ /* 0x000fca0000000f00 */
[----:B------:R-:W-:-:S05]  /*0e40*/  FADD.FTZ R15, R14, R13 ;  /* 0x0000000d0e0f7221 */ /* 0x000fca0000010000 */
[----:B------:R-:W-:-:S07]  /*0e50*/  MOV R20, R15 ;  /* 0x0000000f00147202 */ /* 0x000fce0000000f00 */
[----:B------:R-:W-:Y:S05]  /*0e60*/  WARPSYNC.COLLECTIVE R17, `(.L_x_701) ;  /* 0x0000000011087348 */ /* 0x000fea0003c00000 */
[----:B------:R0:W1:Y:S02]  /*0e70*/  SHFL.BFLY P2, R18, R20, R19, R22 ;  /* 0x0c00001314127389 */ /* 0x0000640000040016 */
[----:B01----:R-:W-:Y:S01]  /*0e80*/  ENDCOLLECTIVE ;  /* 0x000000000000791b */ /* 0x003fe20003800000 */
.L_x_701:
[----:B------:R-:W-:Y:S01]  /*0e90*/  HFMA2.MMA R19, -RZ, RZ, 0, 4.76837158203125e-07 ;  /* 0x00000008ff137435 */ /* 0x000fe200000001ff */
[----:B------:R-:W-:-:S05]  /*0ea0*/  MOV R16, R18 ;  /* 0x0000001200107202 */ /* 0x000fca0000000f00 */
[----:B------:R-:W-:-:S05]  /*0eb0*/  FADD.FTZ R16, R15, R16 ;  /* 0x000000100f107221 */ /* 0x000fca0000010000 */
[----:B------:R-:W-:-:S07]  /*0ec0*/  MOV R20, R16 ;  /* 0x0000001000147202 */ /* 0x000fce0000000f00 */
[----:B------:R-:W-:Y:S05]  /*0ed0*/  WARPSYNC.COLLECTIVE R17, `(.L_x_702) ;  /* 0x0000000011087348 */ /* 0x000fea0003c00000 */
[----:B------:R0:W1:Y:S02]  /*0ee0*/  SHFL.BFLY P2, R18, R20, R19, R22 ;  /* 0x0c00001314127389 */ /* 0x0000640000040016 */
[----:B01----:R-:W-:Y:S01]  /*0ef0*/  ENDCOLLECTIVE ;  /* 0x000000000000791b */ /* 0x003fe20003800000 */
.L_x_702:
[----:B------:R-:W-:Y:S01]  /*0f00*/  HFMA2.MMA R19, -RZ, RZ, 0, 9.5367431640625e-07 ;  /* 0x00000010ff137435 */ /* 0x000fe200000001ff */
[----:B------:R-:W-:-:S04]  /*0f10*/  IMAD.MOV.U32 R9, RZ, RZ, R18 ;  /* 0x000000ffff097224 */ /* 0x000fc800078e0012 */
[----:B------:R-:W-:-:S05]  /*0f20*/  FADD.FTZ R9, R16, R9 ;  /* 0x0000000910097221 */ /* 0x000fca0000010000 */
[----:B------:R-:W-:-:S07]  /*0f30*/  MOV R20, R9 ;  /* 0x0000000900147202 */ /* 0x000fce0000000f00 */
[----:B------:R-:W-:Y:S05]  /*0f40*/  WARPSYNC.COLLECTIVE R17, `(.L_x_703) ;  /* 0x0000000011087348 */ /* 0x000fea0003c00000 */
[----:B------:R0:W1:Y:S02]  /*0f50*/  SHFL.BFLY P2, R18, R20, R19, R22 ;  /* 0x0c00001314127389 */ /* 0x0000640000040016 */
[----:B01----:R-:W-:Y:S01]  /*0f60*/  ENDCOLLECTIVE ;  /* 0x000000000000791b */ /* 0x003fe20003800000 */
.L_x_703:
[----:B------:R-:W-:Y:S01]  /*0f70*/  MOV R14, R18 ;  /* 0x00000012000e7202 */ /* 0x000fe20000000f00 */
[----:B------:R-:W-:Y:S06]  /*0f80*/  BRA `(.L_x_704) ;  /* 0xfffffff8007c7947 */ /* 0x000fec000383ffff */
.L_x_705:
        /* <DEDUP_REMOVED lines=15> */
.L_x_5406:


//--------------------- .text._ZN10layer_norm13ln_bwd_kernelINS_13Kernel_traitsI13__nv_bfloat16S2_S2_fjLj32768ELj4ELj1ELj8ELj16ENS_18Kernel_traits_baseILj32768ES2_S2_S2_fjLj256EEEEEEEvNS_9BwdParamsE --------------------------
	.section	.text._ZN10layer_norm13ln_bwd_kernelINS_13Kernel_traitsI13__nv_bfloat16S2_S2_fjLj32768ELj4ELj1ELj8ELj16ENS_18Kernel_traits_baseILj32768ES2_S2_S2_fjLj256EEEEEEEvNS_9BwdParamsE,"ax",@progbits
	.align	128
        .global         _ZN10layer_norm13ln_bwd_kernelINS_13Kernel_traitsI13__nv_bfloat16S2_S2_fjLj32768ELj4ELj1ELj8ELj16ENS_18Kernel_traits_baseILj32768ES2_S2_S2_fjLj256EEEEEEEvNS_9BwdParamsE
        .type           _ZN10layer_norm13ln_bwd_kernelINS_13Kernel_traitsI13__nv_bfloat16S2_S2_fjLj32768ELj4ELj1ELj8ELj16ENS_18Kernel_traits_baseILj32768ES2_S2_S2_fjLj256EEEEEEEvNS_9BwdParamsE,@function
        .size           _ZN10layer_norm13ln_bwd_kernelINS_13Kernel_traitsI13__nv_bfloat16S2_S2_fjLj32768ELj4ELj1ELj8ELj16ENS_18Kernel_traits_baseILj32768ES2_S2_S2_fjLj256EEEEEEEvNS_9BwdParamsE,(.L_x_5407 - _ZN10layer_norm13ln_bwd_kernelINS_13Kernel_traitsI13__nv_bfloat16S2_S2_fjLj32768ELj4ELj1ELj8ELj16ENS_18Kernel_traits_baseILj32768ES2_S2_S2_fjLj256EEEEEEEvNS_9BwdParamsE)
        .other          _ZN10layer_norm13ln_bwd_kernelINS_13Kernel_traitsI13__nv_bfloat16S2_S2_fjLj32768ELj4ELj1ELj8ELj16ENS_18Kernel_traits_baseILj32768ES2_S2_S2_fjLj256EEEEEEEvNS_9BwdParamsE,@"STO_CUDA_ENTRY STV_DEFAULT"
_ZN10layer_norm13ln_bwd_kernelINS_13Kernel_traitsI13__nv_bfloat16S2_S2_fjLj32768ELj4ELj1ELj8ELj16ENS_18Kernel_traits_baseILj32768ES2_S2_S2_fjLj256EEEEEEEvNS_9BwdParamsE:
.text._ZN10layer_norm13ln_bwd_kernelINS_13Kernel_traitsI13__nv_bfloat16S2_S2_fjLj32768ELj4ELj1ELj8ELj16ENS_18Kernel_traits_baseILj32768ES2_S2_S2_fjLj256EEEEEEEvNS_9BwdParamsE:
        /* <DEDUP_REMOVED lines=155> */
.L_x_712:
        /* <DEDUP_REMOVED lines=538> */
.L_x_723:
        /* <DEDUP_REMOVED lines=53> */
.L_x_709:
[----:B------:R-:W-:Y:S05]  /*2ea0*/  BSYNC B0 ;  /* 0x0000000000007941 */ /* 0x000fea0003800000 */
.L_x_708:
        /* <DEDUP_REMOVED lines=19> */
.L_x_711:
[----:B------:R-:W2:Y:S04]  /*2fe0*/  LDG.E.STRONG.GPU R16, desc[UR6][R2.64] ;  /* 0x0000000602107981 */ /* 0x000ea8000c1ef900 */
[----:B--2---:R-:W-:Y:S01]  /*2ff0*/  CCTL.IVALL ;  /* 0x00000000ff00798f */ /* 0x004fe20002000000 */
[----:B------:R-:W-:Y:S05]  /*3000*/  YIELD ;  /* 0x0000000000007946 */ /* 0x000fea0003800000 */
[----:B------:R-:W-:-:S13]  /*3010*/  ISETP.NE.AND P0, PT, R16, R19, PT ;  /* 0x000000131000720c */ /* 0x000fda0003f05270 */
[----:B------:R-:W-:Y:S05]  /*3020*/  @P0 BRA `(.L_x_711) ;  /* 0xfffffffc00ec0947 */ /* 0x000fea000383ffff */
.L_x_710:
        /* <DEDUP_REMOVED lines=35> */
[----:B------:R-:W-:Y:S01]  /*3260*/  FMUL.FTZ R17, R17, 3.0517578125e-05 ;  /* 0x3800000011117820 */ /* 0x000fe20000410000 */
[----:B------:R-:W-:Y:S01]  /*3270*/  LOP3.LUT R3, R2, 0x300, RZ, 0xc0, !PT ;  /* 0x0000030002037812 */ /* 0x000fe200078ec0ff */
[----:B------:R-:W-:-:S03]  /*3280*/  FMUL.FTZ R16, R16, 3.0517578125e-05 ;  /* 0x3800000010107820 */ /* 0x000fc60000410000 */
        /* <DEDUP_REMOVED lines=187> */
.L_x_706:
        /* <DEDUP_REMOVED lines=32> */
.L_x_707:
[----:B------:R-:W-:Y:S01]  /*4040*/  HFMA2.MMA R27, -RZ, RZ, 0, 9.5367431640625e-07 ;  /* 0x00000010ff1b7435 */ /* 0x000fe200000001ff */
[----:B------:R-:W-:Y:S02]  /*4050*/  MOV R28, R2 ;  /* 0x00000002001c7202 */ /* 0x000fe40000000f00 */
[----:B------:R-:W-:Y:S02]  /*4060*/  MOV R30, 0x1f ;  /* 0x0000001f001e7802 */ /* 0x000fe40000000f00 */
[----:B------:R-:W-:-:S07]  /*4070*/  MOV R25, 0xffffffff ;  /* 0xffffffff00197802 */ /* 0x000fce0000000f00 */
[----:B------:R-:W-:Y:S05]  /*4080*/  WARPSYNC.COLLECTIVE R25, `(.L_x_713) ;  /* 0x0000000019087348 */ /* 0x000fea0003c00000 */
[----:B------:R0:W1:Y:S02]  /*4090*/  SHFL.DOWN P0, R26, R28, R27, R30 ;  /* 0x0800001b1c1a7389 */ /* 0x000064000000001e */
[----:B01----:R-:W-:Y:S01]  /*40a0*/  ENDCOLLECTIVE ;  /* 0x000000000000791b */ /* 0x003fe20003800000 */
.L_x_713:
[----:B------:R-:W-:Y:S02]  /*40b0*/  MOV R28, R3 ;  /* 0x00000003001c7202 */ /* 0x000fe40000000f00 */
[----:B------:R-:W-:-:S07]  /*40c0*/  MOV R17, R26 ;  /* 0x0000001a00117202 */ /* 0x000fce0000000f00 */
[----:B------:R-:W-:Y:S05]  /*40d0*/  WARPSYNC.COLLECTIVE R25, `(.L_x_714) ;  /* 0x0000000019087348 */ /* 0x000fea0003c00000 */
[----:B------:R0:W1:Y:S02]  /*40e0*/  SHFL.DOWN P0, R26, R28, R27, R30 ;  /* 0x0800001b1c1a7389 */ /* 0x000064000000001e */
[----:B01----:R-:W-:Y:S01]  /*40f0*/  ENDCOLLECTIVE ;  /* 0x000000000000791b */ /* 0x003fe20003800000 */
.L_x_714:
[----:B------:R-:W-:Y:S01]  /*4100*/  FADD.FTZ R17, R2, R17 ;  /* 0x0000001102117221 */ /* 0x000fe20000010000 */
[----:B------:R-:W-:-:S04]  /*4110*/  HFMA2.MMA R27, -RZ, RZ, 0, 4.76837158203125e-07 ;  /* 0x00000008ff1b7435 */ /* 0x000fc800000001ff */
[----:B------:R-:W-:Y:S02]  /*4120*/  MOV R28, R17 ;  /* 0x00000011001c7202 */ /* 0x000fe40000000f00 */
[----:B------:R-:W-:-:S07]  /*4130*/  MOV R20, R26 ;  /* 0x0000001a00147202 */ /* 0x000fce0000000f00 */
[----:B------:R-:W-:Y:S05]  /*4140*/  WARPSYNC.COLLECTIVE R25, `(.L_x_715) ;  /* 0x0000000019087348 */ /* 0x000fea0003c00000 */
[----:B------:R0:W1:Y:S02]  /*4150*/  SHFL.DOWN P0, R26, R28, R27, R30 ;  /* 0x0800001b1c1a7389 */ /* 0x000064000000001e */
[----:B01----:R-:W-:Y:S01]  /*4160*/  ENDCOLLECTIVE ;  /* 0x000000000000791b */ /* 0x003fe20003800000 */
.L_x_715:
[----:B------:R-:W-:-:S05]  /*4170*/  FADD.FTZ R20, R3, R20 ;  /* 0x0000001403147221 */ /* 0x000fca0000010000 */
[----:B------:R-:W-:Y:S02]  /*4180*/  MOV R28, R20 ;  /* 0x00000014001c7202 */ /* 0x000fe40000000f00 */
[----:B------:R-:W-:-:S07]  /*4190*/  MOV R22, R26 ;  /* 0x0000001a00167202 */ /* 0x000fce0000000f00 */
[----:B------:R-:W-:Y:S05]  /*41a0*/  WARPSYNC.COLLECTIVE R25, `(.L_x_716) ;  /* 0x0000000019087348 */ /* 0x000fea0003c00000 */
[----:B------:R0:W1:Y:S02]  /*41b0*/  SHFL.DOWN P0, R26, R28, R27, R30 ;  /* 0x0800001b1c1a7389 */ /* 0x000064000000001e */
[----:B01----:R-:W-:Y:S01]  /*41c0*/  ENDCOLLECTIVE ;  /* 0x000000000000791b */ /* 0x003fe20003800000 */
.L_x_716:
[----:B------:R-:W-:Y:S01]  /*41d0*/  FADD.FTZ R22, R17, R22 ;  /* 0x0000001611167221 */ /* 0x000fe20000010000 */
[----:B------:R-:W-:-:S04]  /*41e0*/  HFMA2.MMA R27, -RZ, RZ, 0, 2.384185791015625e-07 ;  /* 0x00000004ff1b7435 */ /* 0x000fc800000001ff */
[----:B------:R-:W-:Y:S02]  /*41f0*/  MOV R28, R22 ;  /* 0x00000016001c7202 */ /* 0x000fe40000000f00 */
[----:B------:R-:W-:-:S07]  /*4200*/  MOV R19, R26 ;  /* 0x0000001a00137202 */ /* 0x000fce0000000f00 */
[----:B------:R-:W-:Y:S05]  /*4210*/  WARPSYNC.COLLECTIVE R25, `(.L_x_717) ;  /* 0x0000000019087348 */ /* 0x000fea0003c00000 */
[----:B------:R0:W1:Y:S02]  /*4220*/  SHFL.DOWN P0, R26, R28, R27, R30 ;  /* 0x0800001b1c1a7389 */ /* 0x000064000000001e */
[----:B01----:R-:W-:Y:S01]  /*4230*/  ENDCOLLECTIVE ;  /* 0x000000000000791b */ /* 0x003fe20003800000 */
.L_x_717:
[----:B------:R-:W-:-:S05]  /*4240*/  FADD.FTZ R19, R20, R19 ;  /* 0x0000001314137221 */ /* 0x000fca0000010000 */
[----:B------:R-:W-:Y:S02]  /*4250*/  MOV R28, R19 ;  /* 0x00000013001c7202 */ /* 0x000fe40000000f00 */
[----:B------:R-:W-:-:S07]  /*4260*/  MOV R21, R26 ;  /* 0x0000001a00157202 */ /* 0x000fce0000000f00 */
[----:B------:R-:W-:Y:S05]  /*4270*/  WARPSYNC.COLLECTIVE R25, `(.L_x_718) ;  /* 0x0000000019087348 */ /* 0x000fea0003c00000 */
[----:B------:R0:W1:Y:S02]  /*4280*/  SHFL.DOWN P0, R26, R28, R27, R30 ;  /* 0x0800001b1c1a7389 */ /* 0x000064000000001e */
[----:B01----:R-:W-:Y:S01]  /*4290*/  ENDCOLLECTIVE ;  /* 0x000000000000791b */ /* 0x003fe20003800000 */
.L_x_718:
[----:B------:R-:W-:Y:S01]  /*42a0*/  FADD.FTZ R21, R22, R21 ;  /* 0x0000001516157221 */ /* 0x000fe20000010000 */
[----:B------:R-:W-:-:S04]  /*42b0*/  HFMA2.MMA R27, -RZ, RZ, 0, 1.1920928955078125e-07 ;  /* 0x00000002ff1b7435 */ /* 0x000fc800000001ff */
[----:B------:R-:W-:Y:S02]  /*42c0*/  MOV R28, R21 ;  /* 0x00000015001c7202 */ /* 0x000fe40000000f00 */
[----:B------:R-:W-:-:S07]  /*42d0*/  MOV R24, R26 ;  /* 0x0000001a00187202 */ /* 0x000fce0000000f00 */
[----:B------:R-:W-:Y:S05]  /*42e0*/  WARPSYNC.COLLECTIVE R25, `(.L_x_719) ;  /* 0x0000000019087348 */ /* 0x000fea0003c00000 */
[----:B------:R0:W1:Y:S02]  /*42f0*/  SHFL.DOWN P0, R26, R28, R27, R30 ;  /* 0x0800001b1c1a7389 */ /* 0x000064000000001e */
[----:B01----:R-:W-:Y:S01]  /*4300*/  ENDCOLLECTIVE ;  /* 0x000000000000791b */ /* 0x003fe20003800000 */
.L_x_719:
[----:B------:R-:W-:-:S05]  /*4310*/  FADD.FTZ R24, R19, R24 ;  /* 0x0000001813187221 */ /* 0x000fca0000010000 */
[----:B------:R-:W-:Y:S02]  /*4320*/  MOV R28, R24 ;  /* 0x00000018001c7202 */ /* 0x000fe40000000f00 */
[----:B------:R-:W-:-:S07]  /*4330*/  MOV R2, R26 ;  /* 0x0000001a00027202 */ /* 0x000fce0000000f00 */
[----:B------:R-:W-:Y:S05]  /*4340*/  WARPSYNC.COLLECTIVE R25, `(.L_x_720) ;  /* 0x0000000019087348 */ /* 0x000fea0003c00000 */
[----:B------:R0:W1:Y:S02]  /*4350*/  SHFL.DOWN P0, R26, R28, R27, R30 ;  /* 0x0800001b1c1a7389 */ /* 0x000064000000001e */
[----:B01----:R-:W-:Y:S01]  /*4360*/  ENDCOLLECTIVE ;  /* 0x000000000000791b */ /* 0x003fe20003800000 */
.L_x_720:
[----:B------:R-:W-:Y:S01]  /*4370*/  FADD.FTZ R23, R21, R2 ;  /* 0x0000000215177221 */ /* 0x000fe20000010000 */
[----:B------:R-:W-:-:S04]  /*4380*/  HFMA2.MMA R27, -RZ, RZ, 0, 5.9604644775390625e-08 ;  /* 0x00000001ff1b7435 */ /* 0x000fc800000001ff */
[----:B------:R-:W-:Y:S02]  /*4390*/  MOV R28, R23 ;  /* 0x00000017001c7202 */ /* 0x000fe40000000f00 */
[----:B------:R-:W-:-:S07]  /*43a0*/  MOV R3, R26 ;  /* 0x0000001a00037202 */ /* 0x000fce0000000f00 */
[----:B------:R-:W-:Y:S05]  /*43b0*/  WARPSYNC.COLLECTIVE R25, `(.L_x_721) ;  /* 0x0000000019087348 */ /* 0x000fea0003c00000 */
[----:B------:R0:W1:Y:S02]  /*43c0*/  SHFL.DOWN P0, R26, R28, R27, R30 ;  /* 0x0800001b1c1a7389 */ /* 0x000064000000001e */
[----:B01----:R-:W-:Y:S01]  /*43d0*/  ENDCOLLECTIVE ;  /* 0x000000000000791b */ /* 0x003fe20003800000 */
.L_x_721:
[----:B------:R-:W-:-:S05]  /*43e0*/  FADD.FTZ R17, R24, R3 ;  /* 0x0000000318117221 */ /* 0x000fca0000010000 */
[----:B------:R-:W-:Y:S02]  /*43f0*/  MOV R28, R17 ;  /* 0x00000011001c7202 */ /* 0x000fe40000000f00 */
[----:B------:R-:W-:-:S07]  /*4400*/  MOV R20, R26 ;  /* 0x0000001a00147202 */ /* 0x000fce0000000f00 */
[----:B------:R-:W-:Y:S05]  /*4410*/  WARPSYNC.COLLECTIVE R25, `(.L_x_722) ;  /* 0x0000000019087348 */ /* 0x000fea0003c00000 */
[----:B------:R0:W1:Y:S02]  /*4420*/  SHFL.DOWN P0, R26, R28, R27, R30 ;  /* 0x0800001b1c1a7389 */ /* 0x000064000000001e */
[----:B01----:R-:W-:Y:S01]  /*4430*/  ENDCOLLECTIVE ;  /* 0x000000000000791b */ /* 0x003fe20003800000 */
.L_x_722:
[----:B------:R-:W-:Y:S05]  /*4440*/  BRA `(.L_x_723) ;  /* 0xffffffe400c07947 */ /* 0x000fea000383ffff */
.L_x_724:
        /* <DEDUP_REMOVED lines=11> */
.L_x_5407:


//--------------------- .text._ZN10layer_norm22ln_bwd_finalize_kernelINS_22Kernel_traits_finalizeILj32768E6__halffS2_fjLj1024ELj4ENS_18Kernel_traits_baseILj32768ES2_fS2_fjLj1024EEEEEEEvNS_9BwdParamsE --------------------------
	.section	.text._ZN10layer_norm22ln_bwd_finalize_kernelINS_22Kernel_traits_finalizeILj32768E6__halffS2_fjLj1024ELj4ENS_18Kernel_traits_baseILj32768ES2_fS2_fjLj1024EEEEEEEvNS_9BwdParamsE,"ax",@progbits
	.align	128
        .global         _ZN10layer_norm22ln_bwd_finalize_kernelINS_22Kernel_traits_finalizeILj32768E6__halffS2_fjLj1024ELj4ENS_18Kernel_traits_baseILj32768ES2_fS2_fjLj1024EEEEEEEvNS_9BwdParamsE
        .type           _ZN10layer_norm22ln_bwd_finalize_kernelINS_22Kernel_traits_finalizeILj32768E6__halffS2_fjLj1024ELj4ENS_18Kernel_traits_baseILj32768ES2_fS2_fjLj1024EEEEEEEvNS_9BwdParamsE,@function
        .size           _ZN10layer_norm22ln_bwd_finalize_kernelINS_22Kernel_traits_finalizeILj32768E6__halffS2_fjLj1024ELj4ENS_18Kernel_traits_baseILj32768ES2_fS2_fjLj1024EEEEEEEvNS_9BwdParamsE,(.L_x_5408 - _ZN10layer_norm22ln_bwd_finalize_kernelINS_22Kernel_traits_finalizeILj32768E6__halffS2_fjLj1024ELj4ENS_18Kernel_traits_baseILj32768ES2_fS2_fjLj1024EEEEEEEvNS_9BwdParamsE)
        .other          _ZN10layer_norm22ln_bwd_finalize_kernelINS_22Kernel_traits_finalizeILj32768E6__halffS2_fjLj1024ELj4ENS_18Kernel_traits_baseILj32768ES2_fS2_fjLj1024EEEEEEEvNS_9BwdParamsE,@"STO_CUDA_ENTRY STV_DEFAULT"
_ZN10layer_norm22ln_bwd_finalize_kernelINS_22Kernel_traits_finalizeILj32768E6__halffS2_fjLj1024ELj4ENS_18Kernel_traits_baseILj32768ES2_fS2_fjLj1024EEEEEEEvNS_9BwdParamsE:
.text._ZN10layer_norm22ln_bwd_finalize_kernelINS_22Kernel_traits_finalizeILj32768E6__halffS2_fjLj1024ELj4ENS_18Kernel_traits_baseILj32768ES2_fS2_fjLj1024EEEEEEEvNS_9BwdParamsE:
        /* <DEDUP_REMOVED lines=25> */
.L_x_736:
        /* <DEDUP_REMOVED lines=28> */
.L_x_729:
        /* <DEDUP_REMOVED lines=33> */
.L_x_728:
[----:B------:R-:W-:Y:S05]  /*0560*/  BSYNC B1 ;  /* 0x0000000000017941 */ /* 0x000fea0003800000 */
.L_x_727:
        /* <DEDUP_REMOVED lines=23> */
.L_x_731:
[----:B------:R-:W-:Y:S05]  /*06e0*/  BSYNC B1 ;  /* 0x0000000000017941 */ /* 0x000fea0003800000 */
.L_x_730:
        /* <DEDUP_REMOVED lines=11> */
.L_x_726:
[----:B------:R-:W-:Y:S05]  /*07a0*/  BSYNC B0 ;  /* 0x0000000000007941 */ /* 0x000fea0003800000 */
.L_x_725:
        /* <DEDUP_REMOVED lines=29> */
.L_x_747:
[----:B------:R-:W-:Y:S01]  /*0980*/  @!P1 SHF.R.U32.HI R12, RZ, 0x3, R0 ;  /* 0x00000003ff0c9819 */ /* 0x000fe20000011600 */
[----:B---3--:R-:W-:Y:S01]  /*0990*/  FADD.FTZ R14, R9, R14 ;  /* 0x0000000e090e7221 */ /* 0x008fe20000010000 */
[----:B--2---:R-:W-:Y:S02]  /*09a0*/  FADD.FTZ R11, R10, R11 ;  /* 0x0000000b0a0b7221 */ /* 0x004fe40000010000 */
[----:B------:R-:W-:-:S05]  /*09b0*/  @!P1 LOP3.LUT R12, R12, 0x1ffffffc, RZ, 0xc0, !PT ;  /* 0x1ffffffc0c0c9812 */ /* 0x000fca00078ec0ff */
[----:B------:R2:W-:Y:S04]  /*09c0*/  @!P1 STS [R12+UR4+0x2000], R14 ;  /* 0x0020000e0c009988 */ /* 0x0005e80008000804 */
[----:B------:R2:W-:Y:S02]  /*09d0*/  @!P1 STS [R12+UR4+0x2080], R11 ;  /* 0x0020800b0c009988 */ /* 0x0005e40008000804 */
.L_x_732:
        /* <DEDUP_REMOVED lines=14> */
.L_x_735:
[----:B------:R-:W-:Y:S05]  /*0ac0*/  BSYNC B0 ;  /* 0x0000000000007941 */ /* 0x000fea0003800000 */
.L_x_734:
[C---:B------:R-:W-:Y:S02]  /*0ad0*/  ISETP.GT.U32.AND P1, PT, R3.reuse, -0x8001, PT ;  /* 0xffff7fff0300780c */ /* 0x040fe40003f24070 */
[----:B------:R-:W-:Y:S02]  /*0ae0*/  IADD3 R3, R3, 0x8000, RZ ;  /* 0x0000800003037810 */ /* 0x000fe40007ffe0ff */
[----:B------:R-:W-:-:S09]  /*0af0*/  IADD3 R5, R5, 0x4000, RZ ;  /* 0x0000400005057810 */ /* 0x000fd20007ffe0ff */
[----:B------:R-:W-:Y:S05]  /*0b00*/  @P1 BRA `(.L_x_736) ;  /* 0xfffffff400a01947 */ /* 0x000fea000383ffff */
[----:B------:R-:W-:Y:S05]  /*0b10*/  EXIT ;  /* 0x000000000000794d */ /* 0x000fea0003800000 */
.L_x_733:
[----:B------:R-:W-:Y:S01]  /*0b20*/  HFMA2.MMA R19, -RZ, RZ, 0, 5.9604644775390625e-08 ;  /* 0x00000001ff137435 */ /* 0x000fe200000001ff */
[----:B---3--:R-:W-:Y:S01]  /*0b30*/  IMAD.MOV.U32 R20, RZ, RZ, R10 ;  /* 0x000000ffff147224 */ /* 0x008fe200078e000a */
[----:B------:R-:W-:Y:S01]  /*0b40*/  MOV R22, 0x1f ;  /* 0x0000001f00167802 */ /* 0x000fe20000000f00 */
[----:B------:R-:W-:-:S08]  /*0b50*/  IMAD.MOV.U32 R17, RZ, RZ, -0x1 ;  /* 0xffffffffff117424 */ /* 0x000fd000078e00ff */
[----:B012---:R-:W-:Y:S05]  /*0b60*/  WARPSYNC.COLLECTIVE R17, `(.L_x_737) ;  /* 0x0000000011087348 */ /* 0x007fea0003c00000 */
[----:B------:R3:W4:Y:S02]  /*0b70*/  SHFL.BFLY P2, R18, R20, R19, R22 ;  /* 0x0c00001314127389 */ /* 0x0007240000040016 */
[----:B01234-:R-:W-:Y:S01]  /*0b80*/  ENDCOLLECTIVE ;  /* 0x000000000000791b */ /* 0x01ffe20003800000 */
.L_x_737:
[----:B------:R-:W-:Y:S01]  /*0b90*/  IMAD.MOV.U32 R19, RZ, RZ, 0x2 ;  /* 0x00000002ff137424 */ /* 0x000fe200078e00ff */
[----:B------:R-:W-:-:S05]  /*0ba0*/  MOV R11, R18 ;  /* 0x00000012000b7202 */ /* 0x000fca0000000f00 */
[----:B------:R-:W-:-:S05]  /*0bb0*/  FADD.FTZ R11, R10, R11 ;  /* 0x0000000b0a0b7221 */ /* 0x000fca0000010000 */
[----:B------:R-:W-:-:S07]  /*0bc0*/  MOV R20, R11 ;  /* 0x0000000b00147202 */ /* 0x000fce0000000f00 */
[----:B------:R-:W-:Y:S05]  /*0bd0*/  WARPSYNC.COLLECTIVE R17, `(.L_x_738) ;  /* 0x0000000011087348 */ /* 0x000fea0003c00000 */
[----:B------:R0:W1:Y:S02]  /*0be0*/  SHFL.BFLY P2, R18, R20, R19, R22 ;  /* 0x0c00001314127389 */ /* 0x0000640000040016 */
[----:B01----:R-:W-:Y:S01]  /*0bf0*/  ENDCOLLECTIVE ;  /* 0x000000000000791b */ /* 0x003fe20003800000 */
.L_x_738:
[----:B------:R-:W-:Y:S01]  /*0c00*/  IMAD.MOV.U32 R19, RZ, RZ, 0x4 ;  /* 0x00000004ff137424 */ /* 0x000fe200078e00ff */
[----:B------:R-:W-:-:S05]  /*0c10*/  MOV R12, R18 ;  /* 0x00000012000c7202 */ /* 0x000fca0000000f00 */
[----:B------:R-:W-:-:S05]  /*0c20*/  FADD.FTZ R12, R11, R12 ;  /* 0x0000000c0b0c7221 */ /* 0x000fca0000010000 */
[----:B------:R-:W-:-:S07]  /*0c30*/  MOV R20, R12 ;  /* 0x0000000c00147202 */ /* 0x000fce0000000f00 */
[----:B------:R-:W-:Y:S05]  /*0c40*/  WARPSYNC.COLLECTIVE R17, `(.L_x_739) ;  /* 0x0000000011087348 */ /* 0x000fea0003c00000 */
[----:B------:R0:W1:Y:S02]  /*0c50*/  SHFL.BFLY P2, R18, R20, R19, R22 ;  /* 0x0c00001314127389 */ /* 0x0000640000040016 */
[----:B01----:R-:W-:Y:S01]  /*0c60*/  ENDCOLLECTIVE ;  /* 0x000000000000791b */ /* 0x003fe20003800000 */
.L_x_739:
[----:B------:R-:W-:Y:S01]  /*0c70*/  IMAD.MOV.U32 R19, RZ, RZ, 0x8 ;  /* 0x00000008ff137424 */ /* 0x000fe200078e00ff */
[----:B------:R-:W-:-:S05]  /*0c80*/  MOV R13, R18 ;  /* 0x00000012000d7202 */ /* 0x000fca0000000f00 */
[----:B------:R-:W-:-:S05]  /*0c90*/  FADD.FTZ R13, R12, R13 ;  /* 0x0000000d0c0d7221 */ /* 0x000fca0000010000 */
[----:B------:R-:W-:-:S07]  /*0ca0*/  MOV R20, R13 ;  /* 0x0000000d00147202 */ /* 0x000fce0000000f00 */
[----:B------:R-:W-:Y:S05]  /*0cb0*/  WARPSYNC.COLLECTIVE R17, `(.L_x_740) ;  /* 0x0000000011087348 */ /* 0x000fea0003c00000 */
[----:B------:R0:W1:Y:S02]  /*0cc0*/  SHFL.BFLY P2, R18, R20, R19, R22 ;  /* 0x0c00001314127389 */ /* 0x0000640000040016 */
[----:B01----:R-:W-:Y:S01]  /*0cd0*/  ENDCOLLECTIVE ;  /* 0x000000000000791b */ /* 0x003fe20003800000 */
.L_x_740:
[----:B------:R-:W-:Y:S01]  /*0ce0*/  IMAD.MOV.U32 R19, RZ, RZ, 0x10 ;  /* 0x00000010ff137424 */ /* 0x000fe200078e00ff */
[----:B------:R-:W-:-:S05]  /*0cf0*/  MOV R10, R18 ;  /* 0x00000012000a7202 */ /* 0x000fca0000000f00 */
[----:B------:R-:W-:-:S05]  /*0d00*/  FADD.FTZ R10, R13, R10 ;  /* 0x0000000a0d0a7221 */ /* 0x000fca0000010000 */
[----:B------:R-:W-:-:S07]  /*0d10*/  MOV R20, R10 ;  /* 0x0000000a00147202 */ /* 0x000fce0000000f00 */
[----:B------:R-:W-:Y:S05]  /*0d20*/  WARPSYNC.COLLECTIVE R17, `(.L_x_741) ;  /* 0x0000000011087348 */ /* 0x000fea0003c00000 */
[----:B------:R0:W1:Y:S02]  /*0d30*/  SHFL.BFLY P2, R18, R20, R19, R22 ;  /* 0x0c00001314127389 */ /* 0x0000640000040016 */
[----:B01----:R-:W-:Y:S01]  /*0d40*/  ENDCOLLECTIVE ;  /* 0x000000000000791b */ /* 0x003fe20003800000 */
.L_x_741:
[----:B------:R-:W-:Y:S01]  /*0d50*/  MOV R20, R9 ;  /* 0x0000000900147202 */ /* 0x000fe20000000f00 */
[----:B------:R-:W-:Y:S01]  /*0d60*/  IMAD.MOV.U32 R19, RZ, RZ, 0x1 ;  /* 0x00000001ff137424 */ /* 0x000fe200078e00ff */
[----:B------:R-:W-:-:S07]  /*0d70*/  MOV R11, R18 ;  /* 0x00000012000b7202 */ /* 0x000fce0000000f00 */
[----:B------:R-:W-:Y:S05]  /*0d80*/  WARPSYNC.COLLECTIVE R17, `(.L_x_742) ;  /* 0x0000000011087348 */ /* 0x000fea0003c00000 */
[----:B------:R0:W1:Y:S02]  /*0d90*/  SHFL.BFLY P2, R18, R20, R19, R22 ;  /* 0x0c00001314127389 */ /* 0x0000640000040016 */
[----:B01----:R-:W-:Y:S01]  /*0da0*/  ENDCOLLECTIVE ;  /* 0x000000000000791b */ /* 0x003fe20003800000 */
.L_x_742:
[----:B------:R-:W-:Y:S01]  /*0db0*/  IMAD.MOV.U32 R19, RZ, RZ, 0x2 ;  /* 0x00000002ff137424 */ /* 0x000fe200078e00ff */
[----:B------:R-:W-:-:S05]  /*0dc0*/  MOV R12, R18 ;  /* 0x00000012000c7202 */ /* 0x000fca0000000f00 */
[----:B------:R-:W-:-:S05]  /*0dd0*/  FADD.FTZ R14, R9, R12 ;  /* 0x0000000c090e7221 */ /* 0x000fca0000010000 */
[----:B------:R-:W-:-:S07]  /*0de0*/  MOV R20, R14 ;  /* 0x0000000e00147202 */ /* 0x000fce0000000f00 */
[----:B------:R-:W-:Y:S05]  /*0df0*/  WARPSYNC.COLLECTIVE R17, `(.L_x_743) ;  /* 0x0000000011087348 */ /* 0x000fea0003c00000 */
[----:B------:R0:W1:Y:S02]  /*0e00*/  SHFL.BFLY P2, R18, R20, R19, R22 ;  /* 0x0c00001314127389 */ /* 0x0000640000040016 */
[----:B01----:R-:W-:Y:S01]  /*0e10*/  ENDCOLLECTIVE ;  /* 0x000000000000791b */ /* 0x003fe20003800000 */
.L_x_743:
[----:B------:R-:W-:Y:S01]  /*0e20*/  IMAD.MOV.U32 R19, RZ, RZ, 0x4 ;  /* 0x00000004ff137424 */ /* 0x000fe200078e00ff */
[----:B------:R-:W-:-:S05]  /*0e30*/  MOV R13, R18 ;  /* 0x00000012000d7202 */ /* 0x000fca0000000f00 */
[----:B------:R-:W-:-:S05]  /*0e40*/  FADD.FTZ R15, R14, R13 ;  /* 0x0000000d0e0f7221 */ /* 0x000fca0000010000 */
[----:B------:R-:W-:-:S07]  /*0e50*/  MOV R20, R15 ;  /* 0x0000000f00147202 */ /* 0x000fce0000000f00 */
[----:B------:R-:W-:Y:S05]  /*0e60*/  WARPSYNC.COLLECTIVE R17, `(.L_x_744) ;  /* 0x0000000011087348 */ /* 0x000fea0003c00000 */
[----:B------:R0:W1:Y:S02]  /*0e70*/  SHFL.BFLY P2, R18, R20, R19, R22 ;  /* 0x0c00001314127389 */ /* 0x0000640000040016 */
[----:B01----:R-:W-:Y:S01]  /*0e80*/  ENDCOLLECTIVE ;  /* 0x000000000000791b */ /* 0x003fe20003800000 */
.L_x_744:
[----:B------:R-:W-:Y:S01]  /*0e90*/  HFMA2.MMA R19, -RZ, RZ, 0, 4.76837158203125e-07 ;  /* 0x00000008ff137435 */ /* 0x000fe200000001ff */
[----:B------:R-:W-:-:S05]  /*0ea0*/  MOV R16, R18 ;  /* 0x0000001200107202 */ /* 0x000fca0000000f00 */
[----:B------:R-:W-:-:S05]  /*0eb0*/  FADD.FTZ R16, R15, R16 ;  /* 0x000000100f107221 */ /* 0x000fca0000010000 */
[----:B------:R-:W-:-:S07]  /*0ec0*/  MOV R20, R16 ;  /* 0x0000001000147202 */ /* 0x000fce0000000f00 */
[----:B------:R-:W-:Y:S05]  /*0ed0*/  WARPSYNC.COLLECTIVE R17, `(.L_x_745) ;  /* 0x0000000011087348 */ /* 0x000fea0003c00000 */
[----:B------:R0:W1:Y:S02]  /*0ee0*/  SHFL.BFLY P2, R18, R20, R19, R22 ;  /* 0x0c00001314127389 */ /* 0x0000640000040016 */
[----:B01----:R-:W-:Y:S01]  /*0ef0*/  ENDCOLLECTIVE ;  /* 0x000000000000791b */ /* 0x003fe20003800000 */
.L_x_745:
[----:B------:R-:W-:Y:S01]  /*0f00*/  HFMA2.MMA R19, -RZ, RZ, 0, 9.5367431640625e-07 ;  /* 0x00000010ff137435 */ /* 0x000fe200000001ff */
[----:B------:R-:W-:-:S04]  /*0f10*/  IMAD.MOV.U32 R9, RZ, RZ, R18 ;  /* 0x000000ffff097224 */ /* 0x000fc800078e0012 */
[----:B------:R-:W-:-:S05]  /*0f20*/  FADD.FTZ R9, R16, R9 ;  /* 0x0000000910097221 */ /* 0x000fca0000010000 */
[----:B------:R-:W-:-:S07]  /*0f30*/  MOV R20, R9 ;  /* 0x0000000900147202 */ /* 0x000fce0000000f00 */
[----:B------:R-:W-:Y:S05]  /*0f40*/  WARPSYNC.COLLECTIVE R17, `(.L_x_746) ;  /* 0x0000000011087348 */ /* 0x000fea0003c00000 */
[----:B------:R0:W1:Y:S02]  /*0f50*/  SHFL.BFLY P2, R18, R20, R19, R22 ;  /* 0x0c00001314127389 */ /* 0x0000640000040016 */
[----:B01----:R-:W-:Y:S01]  /*0f60*/  ENDCOLLECTIVE ;  /* 0x000000000000791b */ /* 0x003fe20003800000 */
.L_x_746:
[----:B------:R-:W-:Y:S01]  /*0f70*/  MOV R14, R18 ;  /* 0x00000012000e7202 */ /* 0x000fe20000000f00 */
[----:B------:R-:W-:Y:S06]  /*0f80*/  BRA `(.L_x_747) ;  /* 0xfffffff8007c7947 */ /* 0x000fec000383ffff */
.L_x_748:
        /* <DEDUP_REMOVED lines=15> */
.L_x_5408:


//--------------------- .text._ZN10layer_norm13ln_bwd_kernelINS_13Kernel_traitsI6__halffS2_fjLj32768ELj4ELj1ELj8ELj16ENS_18Kernel_traits_baseILj32768ES2_fS2_fjLj256EEEEEEEvNS_9BwdParamsE --------------------------
	.section	.text._ZN10layer_norm13ln_bwd_kernelINS_13Kernel_traitsI6__halffS2_fjLj32768ELj4ELj1ELj8ELj16ENS_18Kernel_traits_baseILj32768ES2_fS2_fjLj256EEEEEEEvNS_9BwdParamsE,"ax",@progbits
	.align	128
        .global         _ZN10layer_norm13ln_bwd_kernelINS_13Kernel_traitsI6__halffS2_fjLj32768ELj4ELj1ELj8ELj16ENS_18Kernel_traits_baseILj32768ES2_fS2_fjLj256EEEEEEEvNS_9BwdParamsE
        .type           _ZN10layer_norm13ln_bwd_kernelINS_13Kernel_traitsI6__halffS2_fjLj32768ELj4ELj1ELj8ELj16ENS_18Kernel_traits_baseILj32768ES2_fS2_fjLj256EEEEEEEvNS_9BwdParamsE,@function
        .size           _ZN10layer_norm13ln_bwd_kernelINS_13Kernel_traitsI6__halffS2_fjLj32768ELj4ELj1ELj8ELj16ENS_18Kernel_traits_baseILj32768ES2_fS2_fjLj256EEEEEEEvNS_9BwdParamsE,(.L_x_5409 - _ZN10layer_norm13ln_bwd_kernelINS_13Kernel_traitsI6__halffS2_fjLj32768ELj4ELj1ELj8ELj16ENS_18Kernel_traits_baseILj32768ES2_fS2_fjLj256EEEEEEEvNS_9BwdParamsE)
        .other          _ZN10layer_norm13ln_bwd_kernelINS_13Kernel_traitsI6__halffS2_fjLj32768ELj4ELj1ELj8ELj16ENS_18Kernel_traits_baseILj32768ES2_fS2_fjLj256EEEEEEEvNS_9BwdParamsE,@"STO_CUDA_ENTRY STV_DEFAULT"
_ZN10layer_norm13ln_bwd_kernelINS_13Kernel_traitsI6__halffS2_fjLj32768ELj4ELj1ELj8ELj16ENS_18Kernel_traits_baseILj32768ES2_fS2_fjLj256EEEEEEEvNS_9BwdParamsE:
.text._ZN10layer_norm13ln_bwd_kernelINS_13Kernel_traitsI6__halffS2_fjLj32768ELj4ELj1ELj8ELj16ENS_18Kernel_traits_baseILj32768ES2_fS2_fjLj256EEEEEEEvNS_9BwdParamsE:
        /* <DEDUP_REMOVED lines=222> */
.L_x_755:
        /* <DEDUP_REMOVED lines=496> */
.L_x_766:
        /* <DEDUP_REMOVED lines=53> */
.L_x_752:
[----:B------:R-:W-:Y:S05]  /*3030*/  BSYNC B0 ;  /* 0x0000000000007941 */ /* 0x000fea0003800000 */
.L_x_751:
        /* <DEDUP_REMOVED lines=19> */
.L_x_754:
[----:B------:R-:W2:Y:S04]  /*3170*/  LDG.E.STRONG.GPU R58, desc[UR6][R56.64] ;  /* 0x00000006383a7981 */ /* 0x000ea8000c1ef900 */
[----:B--2---:R-:W-:Y:S01]  /*3180*/  CCTL.IVALL ;  /* 0x00000000ff00798f */ /* 0x004fe20002000000 */
[----:B------:R-:W-:Y:S05]  /*3190*/  YIELD ;  /* 0x0000000000007946 */ /* 0x000fea0003800000 */
[----:B------:R-:W-:-:S13]  /*31a0*/  ISETP.NE.AND P0, PT, R58, R61, PT ;  /* 0x0000003d3a00720c */ /* 0x000fda0003f05270 */
[----:B------:R-:W-:Y:S05]  /*31b0*/  @P0 BRA `(.L_x_754) ;  /* 0xfffffffc00ec0947 */ /* 0x000fea000383ffff */
.L_x_753:
        /* <DEDUP_REMOVED lines=198> */
.L_x_749:
        /* <DEDUP_REMOVED lines=44> */
.L_x_750:
[----:B------:R-:W-:Y:S01]  /*40e0*/  HFMA2.MMA R69, -RZ, RZ, 0, 9.5367431640625e-07 ;  /* 0x00000010ff457435 */ /* 0x000fe200000001ff */
[----:B------:R-:W-:Y:S02]  /*40f0*/  MOV R70, R7 ;  /* 0x0000000700467202 */ /* 0x000fe40000000f00 */
[----:B------:R-:W-:Y:S02]  /*4100*/  MOV R72, 0x1f ;  /* 0x0000001f00487802 */ /* 0x000fe40000000f00 */
[----:B------:R-:W-:-:S07]  /*4110*/  MOV R67, 0xffffffff ;  /* 0xffffffff00437802 */ /* 0x000fce0000000f00 */
[----:B------:R-:W-:Y:S05]  /*4120*/  WARPSYNC.COLLECTIVE R67, `(.L_x_756) ;  /* 0x0000000043087348 */ /* 0x000fea0003c00000 */
[----:B------:R0:W1:Y:S02]  /*4130*/  SHFL.DOWN P0, R65, R70, R69, R72 ;  /* 0x0800004546417389 */ /* 0x0000640000000048 */
[----:B01----:R-:W-:Y:S01]  /*4140*/  ENDCOLLECTIVE ;  /* 0x000000000000791b */ /* 0x003fe20003800000 */
.L_x_756:
[----:B------:R-:W-:Y:S02]  /*4150*/  MOV R70, R31 ;  /* 0x0000001f00467202 */ /* 0x000fe40000000f00 */
[----:B------:R-:W-:-:S07]  /*4160*/  MOV R62, R65 ;  /* 0x00000041003e7202 */ /* 0x000fce0000000f00 */
[----:B------:R-:W-:Y:S05]  /*4170*/  WARPSYNC.COLLECTIVE R67, `(.L_x_757) ;  /* 0x0000000043087348 */ /* 0x000fea0003c00000 */
[----:B------:R0:W1:Y:S02]  /*4180*/  SHFL.DOWN P0, R65, R70, R69, R72 ;  /* 0x0800004546417389 */ /* 0x0000640000000048 */
[----:B01----:R-:W-:Y:S01]  /*4190*/  ENDCOLLECTIVE ;  /* 0x000000000000791b */ /* 0x003fe20003800000 */
.L_x_757:
[----:B------:R-:W-:Y:S01]  /*41a0*/  FADD.FTZ R62, R7, R62 ;  /* 0x0000003e073e7221 */ /* 0x000fe20000010000 */
[----:B------:R-:W-:-:S04]  /*41b0*/  HFMA2.MMA R69, -RZ, RZ, 0, 4.76837158203125e-07 ;  /* 0x00000008ff457435 */ /* 0x000fc800000001ff */
[----:B------:R-:W-:Y:S02]  /*41c0*/  MOV R70, R62 ;  /* 0x0000003e00467202 */ /* 0x000fe40000000f00 */
[----:B------:R-:W-:-:S07]  /*41d0*/  MOV R64, R65 ;  /* 0x0000004100407202 */ /* 0x000fce0000000f00 */
[----:B------:R-:W-:Y:S05]  /*41e0*/  WARPSYNC.COLLECTIVE R67, `(.L_x_758) ;  /* 0x0000000043087348 */ /* 0x000fea0003c00000 */
[----:B------:R0:W1:Y:S02]  /*41f0*/  SHFL.DOWN P0, R65, R70, R69, R72 ;  /* 0x0800004546417389 */ /* 0x0000640000000048 */
[----:B01----:R-:W-:Y:S01]  /*4200*/  ENDCOLLECTIVE ;  /* 0x000000000000791b */ /* 0x003fe20003800000 */
.L_x_758:
[----:B------:R-:W-:-:S05]  /*4210*/  FADD.FTZ R64, R31, R64 ;  /* 0x000000401f407221 */ /* 0x000fca0000010000 */
[----:B------:R-:W-:Y:S02]  /*4220*/  MOV R70, R64 ;  /* 0x0000004000467202 */ /* 0x000fe40000000f00 */
[----:B------:R-:W-:-:S07]  /*4230*/  MOV R59, R65 ;  /* 0x00000041003b7202 */ /* 0x000fce0000000f00 */
[----:B------:R-:W-:Y:S05]  /*4240*/  WARPSYNC.COLLECTIVE R67, `(.L_x_759) ;  /* 0x0000000043087348 */ /* 0x000fea0003c00000 */
[----:B------:R0:W1:Y:S02]  /*4250*/  SHFL.DOWN P0, R65, R70, R69, R72 ;  /* 0x0800004546417389 */ /* 0x0000640000000048 */
[----:B01----:R-:W-:Y:S01]  /*4260*/  ENDCOLLECTIVE ;  /* 0x000000000000791b */ /* 0x003fe20003800000 */
.L_x_759:
[----:B------:R-:W-:Y:S01]  /*4270*/  FADD.FTZ R59, R62, R59 ;  /* 0x0000003b3e3b7221 */ /* 0x000fe20000010000 */
[----:B------:R-:W-:-:S04]  /*4280*/  HFMA2.MMA R69, -RZ, RZ, 0, 2.384185791015625e-07 ;  /* 0x00000004ff457435 */ /* 0x000fc800000001ff */
[----:B------:R-:W-:Y:S02]  /*4290*/  MOV R70, R59 ;  /* 0x0000003b00467202 */ /* 0x000fe40000000f00 */
[----:B------:R-:W-:-:S07]  /*42a0*/  MOV R61, R65 ;  /* 0x00000041003d7202 */ /* 0x000fce0000000f00 */
[----:B------:R-:W-:Y:S05]  /*42b0*/  WARPSYNC.COLLECTIVE R67, `(.L_x_760) ;  /* 0x0000000043087348 */ /* 0x000fea0003c00000 */
[----:B------:R0:W1:Y:S02]  /*42c0*/  SHFL.DOWN P0, R65, R70, R69, R72 ;  /* 0x0800004546417389 */ /* 0x0000640000000048 */
[----:B01----:R-:W-:Y:S01]  /*42d0*/  ENDCOLLECTIVE ;  /* 0x000000000000791b */ /* 0x003fe20003800000 */
.L_x_760:
[----:B------:R-:W-:-:S05]  /*42e0*/  FADD.FTZ R61, R64, R61 ;  /* 0x0000003d403d7221 */ /* 0x000fca0000010000 */
[----:B------:R-:W-:Y:S02]  /*42f0*/  MOV R70, R61 ;  /* 0x0000003d00467202 */ /* 0x000fe40000000f00 */
[----:B------:R-:W-:-:S07]  /*4300*/  MOV R66, R65 ;  /* 0x0000004100427202 */ /* 0x000fce0000000f00 */
[----:B------:R-:W-:Y:S05]  /*4310*/  WARPSYNC.COLLECTIVE R67, `(.L_x_761) ;  /* 0x0000000043087348 */ /* 0x000fea0003c00000 */
[----:B------:R0:W1:Y:S02]  /*4320*/  SHFL.DOWN P0, R65, R70, R69, R72 ;  /* 0x0800004546417389 */ /* 0x0000640000000048 */
[----:B01----:R-:W-:Y:S01]  /*4330*/  ENDCOLLECTIVE ;  /* 0x000000000000791b */ /* 0x003fe20003800000 */
.L_x_761:
[----:B------:R-:W-:Y:S01]  /*4340*/  FADD.FTZ R66, R59, R66 ;  /* 0x000000423b427221 */ /* 0x000fe20000010000 */
[----:B------:R-:W-:-:S04]  /*4350*/  HFMA2.MMA R69, -RZ, RZ, 0, 1.1920928955078125e-07 ;  /* 0x00000002ff457435 */ /* 0x000fc800000001ff */
[----:B------:R-:W-:Y:S02]  /*4360*/  MOV R70, R66 ;  /* 0x0000004200467202 */ /* 0x000fe40000000f00 */
[----:B------:R-:W-:-:S07]  /*4370*/  MOV R68, R65 ;  /* 0x0000004100447202 */ /* 0x000fce0000000f00 */
[----:B------:R-:W-:Y:S05]  /*4380*/  WARPSYNC.COLLECTIVE R67, `(.L_x_762) ;  /* 0x0000000043087348 */ /* 0x000fea0003c00000 */
[----:B------:R0:W1:Y:S02]  /*4390*/  SHFL.DOWN P0, R65, R70, R69, R72 ;  /* 0x0800004546417389 */ /* 0x0000640000000048 */
[----:B01----:R-:W-:Y:S01]  /*43a0*/  ENDCOLLECTIVE ;  /* 0x000000000000791b */ /* 0x003fe20003800000 */
.L_x_762:
[----:B------:R-:W-:-:S05]  /*43b0*/  FADD.FTZ R68, R61, R68 ;  /* 0x000000443d447221 */ /* 0x000fca0000010000 */
[----:B------:R-:W-:Y:S02]  /*43c0*/  MOV R70, R68 ;  /* 0x0000004400467202 */ /* 0x000fe40000000f00 */
[----:B------:R-:W-:-:S07]  /*43d0*/  MOV R7, R65 ;  /* 0x0000004100077202 */ /* 0x000fce0000000f00 */
[----:B------:R-:W-:Y:S05]  /*43e0*/  WARPSYNC.COLLECTIVE R67, `(.L_x_763) ;  /* 0x0000000043087348 */ /* 0x000fea0003c00000 */
[----:B------:R0:W1:Y:S02]  /*43f0*/  SHFL.DOWN P0, R65, R70, R69, R72 ;  /* 0x0800004546417389 */ /* 0x0000640000000048 */
[----:B01----:R-:W-:Y:S01]  /*4400*/  ENDCOLLECTIVE ;  /* 0x000000000000791b */ /* 0x003fe20003800000 */
.L_x_763:
        /* <DEDUP_REMOVED lines=8> */
.L_x_764:
[----:B------:R-:W-:Y:S01]  /*4490*/  FADD.FTZ R62, R68, R31 ;  /* 0x0000001f443e7221 */ /* 0x000fe20000010000 */
[----:B------:R-:W-:-:S04]  /*44a0*/  MOV R31, R58 ;  /* 0x0000003a001f7202 */ /* 0x000fc80000000f00 */
[----:B------:R-:W-:Y:S02]  /*44b0*/  MOV R70, R62 ;  /* 0x0000003e00467202 */ /* 0x000fe40000000f00 */
[----:B------:R-:W-:-:S07]  /*44c0*/  MOV R64, R65 ;  /* 0x0000004100407202 */ /* 0x000fce0000000f00 */
[----:B------:R-:W-:Y:S05]  /*44d0*/  WARPSYNC.COLLECTIVE R67, `(.L_x_765) ;  /* 0x0000000043087348 */ /* 0x000fea0003c00000 */
[----:B------:R0:W1:Y:S02]  /*44e0*/  SHFL.DOWN P0, R65, R70, R69, R72 ;  /* 0x0800004546417389 */ /* 0x0000640000000048 */
[----:B01----:R-:W-:Y:S01]  /*44f0*/  ENDCOLLECTIVE ;  /* 0x000000000000791b */ /* 0x003fe20003800000 */
.L_x_765:
[----:B------:R-:W-:Y:S05]  /*4500*/  BRA `(.L_x_766) ;  /* 0xffffffe400f47947 */ /* 0x000fea000383ffff */
.L_x_767:
        /* <DEDUP_REMOVED lines=15> */
.L_x_5409:


//--------------------- .text._ZN10layer_norm22ln_bwd_finalize_kernelINS_22Kernel_traits_finalizeILj32768E6__halfS2_S2_fjLj1024ELj4ENS_18Kernel_traits_baseILj32768ES2_S2_S2_fjLj1024EEEEEEEvNS_9BwdParamsE --------------------------
	.section	.text._ZN10layer_norm22ln_bwd_finalize_kernelINS_22Kernel_traits_finalizeILj32768E6__halfS2_S2_fjLj1024ELj4ENS_18Kernel_traits_baseILj32768ES2_S2_S2_fjLj1024EEEEEEEvNS_9BwdParamsE,"ax",@progbits
	.align	128
        .global         _ZN10layer_norm22ln_bwd_finalize_kernelINS_22Kernel_traits_finalizeILj32768E6__halfS2_S2_fjLj1024ELj4ENS_18Kernel_traits_baseILj32768ES2_S2_S2_fjLj1024EEEEEEEvNS_9BwdParamsE
        .type           _ZN10layer_norm22ln_bwd_finalize_kernelINS_22Kernel_traits_finalizeILj32768E6__halfS2_S2_fjLj1024ELj4ENS_18Kernel_traits_baseILj32768ES2_S2_S2_fjLj1024EEEEEEEvNS_9BwdParamsE,@function
        .size           _ZN10layer_norm22ln_bwd_finalize_kernelINS_22Kernel_traits_finalizeILj32768E6__halfS2_S2_fjLj1024ELj4ENS_18Kernel_traits_baseILj32768ES2_S2_S2_fjLj1024EEEEEEEvNS_9BwdParamsE,(.L_x_5410 - _ZN10layer_norm22ln_bwd_finalize_kernelINS_22Kernel_traits_finalizeILj32768E6__halfS2_S2_fjLj1024ELj4ENS_18Kernel_traits_baseILj32768ES2_S2_S2_fjLj1024EEEEEEEvNS_9BwdParamsE)
        .other          _ZN10layer_norm22ln_bwd_finalize_kernelINS_22Kernel_traits_finalizeILj32768E6__halfS2_S2_fjLj1024ELj4ENS_18Kernel_traits_baseILj32768ES2_S2_S2_fjLj1024EEEEEEEvNS_9BwdParamsE,@"STO_CUDA_ENTRY STV_DEFAULT"
_ZN10layer_norm22ln_bwd_finalize_kernelINS_22Kernel_traits_finalizeILj32768E6__halfS2_S2_fjLj1024ELj4ENS_18Kernel_traits_baseILj32768ES2_S2_S2_fjLj1024EEEEEEEvNS_9BwdParamsE:
.text._ZN10layer_norm22ln_bwd_finalize_kernelINS_22Kernel_traits_finalizeILj32768E6__halfS2_S2_fjLj1024ELj4ENS_18Kernel_traits_baseILj32768ES2_S2_S2_fjLj1024EEEEEEEvNS_9BwdParamsE:
        /* <DEDUP_REMOVED lines=25> */
.L_x_779:
        /* <DEDUP_REMOVED lines=28> */
.L_x_772:
        /* <DEDUP_REMOVED lines=33> */
.L_x_771:
[----:B------:R-:W-:Y:S05]  /*0560*/  BSYNC B1 ;  /* 0x0000000000017941 */ /* 0x000fea0003800000 */
.L_x_770:
        /* <DEDUP_REMOVED lines=23> */
.L_x_774:
[----:B------:R-:W-:Y:S05]  /*06e0*/  BSYNC B1 ;  /* 0x0000000000017941 */ /* 0x000fea0003800000 */
.L_x_773:
        /* <DEDUP_REMOVED lines=11> */
.L_x_769:
[----:B------:R-:W-:Y:S05]  /*07a0*/  BSYNC B0 ;  /* 0x0000000000007941 */ /* 0x000fea0003800000 */
.L_x_768:
        /* <DEDUP_REMOVED lines=29> */
.L_x_790:
[----:B------:R-:W-:Y:S01]  /*0980*/  @!P1 SHF.R.U32.HI R12, RZ, 0x3, R0 ;  /* 0x00000003ff0c9819 */ /* 0x000fe20000011600 */
[----:B---3--:R-:W-:Y:S01]  /*0990*/  FADD.FTZ R14, R9, R14 ;  /* 0x0000000e090e7221 */ /* 0x008fe20000010000 */
[----:B--2---:R-:W-:Y:S02]  /*09a0*/  FADD.FTZ R11, R10, R11 ;  /* 0x0000000b0a0b7221 */ /* 0x004fe40000010000 */
[----:B------:R-:W-:-:S05]  /*09b0*/  @!P1 LOP3.LUT R12, R12, 0x1ffffffc, RZ, 0xc0, !PT ;  /* 0x1ffffffc0c0c9812 */ /* 0x000fca00078ec0ff */
[----:B------:R2:W-:Y:S04]  /*09c0*/  @!P1 STS [R12+UR4+0x2000], R14 ;  /* 0x0020000e0c009988 */ /* 0x0005e80008000804 */
[----:B------:R2:W-:Y:S02]  /*09d0*/  @!P1 STS [R12+UR4+0x2080], R11 ;  /* 0x0020800b0c009988 */ /* 0x0005e40008000804 */
.L_x_775:
        /* <DEDUP_REMOVED lines=14> */
.L_x_778:
[----:B------:R-:W-:Y:S05]  /*0ac0*/  BSYNC B0 ;  /* 0x0000000000007941 */ /* 0x000fea0003800000 */
.L_x_777:
[C---:B------:R-:W-:Y:S02]  /*0ad0*/  ISETP.GT.U32.AND P1, PT, R3.reuse, -0x8001, PT ;  /* 0xffff7fff0300780c */ /* 0x040fe40003f24070 */
[----:B------:R-:W-:Y:S02]  /*0ae0*/  IADD3 R3, R3, 0x8000, RZ ;  /* 0x0000800003037810 */ /* 0x000fe40007ffe0ff */
[----:B------:R-:W-:-:S09]  /*0af0*/  IADD3 R5, R5, 0x4000, RZ ;  /* 0x0000400005057810 */ /* 0x000fd20007ffe0ff */
[----:B------:R-:W-:Y:S05]  /*0b00*/  @P1 BRA `(.L_x_779) ;  /* 0xfffffff400a01947 */ /* 0x000fea000383ffff */
[----:B------:R-:W-:Y:S05]  /*0b10*/  EXIT ;  /* 0x000000000000794d */ /* 0x000fea0003800000 */
.L_x_776:
[----:B------:R-:W-:Y:S01]  /*0b20*/  HFMA2.MMA R19, -RZ, RZ, 0, 5.9604644775390625e-08 ;  /* 0x00000001ff137435 */ /* 0x000fe200000001ff */
[----:B---3--:R-:W-:Y:S01]  /*0b30*/  IMAD.MOV.U32 R20, RZ, RZ, R10 ;  /* 0x000000ffff147224 */ /* 0x008fe200078e000a */
[----:B------:R-:W-:Y:S01]  /*0b40*/  MOV R22, 0x1f ;  /* 0x0000001f00167802 */ /* 0x000fe20000000f00 */
[----:B------:R-:W-:-:S08]  /*0b50*/  IMAD.MOV.U32 R17, RZ, RZ, -0x1 ;  /* 0xffffffffff117424 */ /* 0x000fd000078e00ff */
[----:B012---:R-:W-:Y:S05]  /*0b60*/  WARPSYNC.COLLECTIVE R17, `(.L_x_780) ;  /* 0x0000000011087348 */ /* 0x007fea0003c00000 */
[----:B------:R3:W4:Y:S02]  /*0b70*/  SHFL.BFLY P2, R18, R20, R19, R22 ;  /* 0x0c00001314127389 */ /* 0x0007240000040016 */
[----:B01234-:R-:W-:Y:S01]  /*0b80*/  ENDCOLLECTIVE ;  /* 0x000000000000791b */ /* 0x01ffe20003800000 */
.L_x_780:
[----:B------:R-:W-:Y:S01]  /*0b90*/  IMAD.MOV.U32 R19, RZ, RZ, 0x2 ;  /* 0x00000002ff137424 */ /* 0x000fe200078e00ff */
[----:B------:R-:W-:-:S05]  /*0ba0*/  MOV R11, R18 ;  /* 0x00000012000b7202 */ /* 0x000fca0000000f00 */
[----:B------:R-:W-:-:S05]  /*0bb0*/  FADD.FTZ R11, R10, R11 ;  /* 0x0000000b0a0b7221 */ /* 0x000fca0000010000 */
[----:B------:R-:W-:-:S07]  /*0bc0*/  MOV R20, R11 ;  /* 0x0000000b00147202 */ /* 0x000fce0000000f00 */
[----:B------:R-:W-:Y:S05]  /*0bd0*/  WARPSYNC.COLLECTIVE R17, `(.L_x_781) ;  /* 0x0000000011087348 */ /* 0x000fea0003c00000 */
[----:B------:R0:W1:Y:S02]  /*0be0*/  SHFL.BFLY P2, R18, R20, R19, R22 ;  /* 0x0c00001314127389 */ /* 0x0000640000040016 */
[----:B01----:R-:W-:Y:S01]  /*0bf0*/  ENDCOLLECTIVE ;  /* 0x000000000000791b */ /* 0x003fe20003800000 */
.L_x_781:
[----:B------:R-:W-:Y:S01]  /*0c00*/  IMAD.MOV.U32 R19, RZ, RZ, 0x4 ;  /* 0x00000004ff137424 */ /* 0x000fe200078e00ff */
[----:B------:R-:W-:-:S05]  /*0c10*/  MOV R12, R18 ;  /* 0x00000012000c7202 */ /* 0x000fca0000000f00 */
[----:B------:R-:W-:-:S05]  /*0c20*/  FADD.FTZ R12, R11, R12 ;  /* 0x0000000c0b0c7221 */ /* 0x000fca0000010000 */
[----:B------:R-:W-:-:S07]  /*0c30*/  MOV R20, R12 ;  /* 0x0000000c00147202 */ /* 0x000fce0000000f00 */
[----:B------:R-:W-:Y:S05]  /*0c40*/  WARPSYNC.COLLECTIVE R17, `(.L_x_782) ;  /* 0x0000000011087348 */ /* 0x000fea0003c00000 */
[----:B------:R0:W1:Y:S02]  /*0c50*/  SHFL.BFLY P2, R18, R20, R19, R22 ;  /* 0x0c00001314127389 */ /* 0x0000640000040016 */
[----:B01----:R-:W-:Y:S01]  /*0c60*/  ENDCOLLECTIVE ;  /* 0x000000000000791b */ /* 0x003fe20003800000 */
.L_x_782:
[----:B------:R-:W-:Y:S01]  /*0c70*/  IMAD.MOV.U32 R19, RZ, RZ, 0x8 ;  /* 0x00000008ff137424 */ /* 0x000fe200078e00ff */
[----:B------:R-:W-:-:S05]  /*0c80*/  MOV R13, R18 ;  /* 0x00000012000d7202 */ /* 0x000fca0000000f00 */
[----:B------:R-:W-:-:S05]  /*0c90*/  FADD.FTZ R13, R12, R13 ;  /* 0x0000000d0c0d7221 */ /* 0x000fca0000010000 */
[----:B------:R-:W-:-:S07]  /*0ca0*/  MOV R20, R13 ;  /* 0x0000000d00147202 */ /* 0x000fce0000000f00 */
[----:B------:R-:W-:Y:S05]  /*0cb0*/  WARPSYNC.COLLECTIVE R17, `(.L_x_783) ;  /* 0x0000000011087348 */ /* 0x000fea0003c00000 */
[----:B------:R0:W1:Y:S02]  /*0cc0*/  SHFL.BFLY P2, R18, R20, R19, R22 ;  /* 0x0c00001314127389 */ /* 0x0000640000040016 */
[----:B01----:R-:W-:Y:S01]  /*0cd0*/  ENDCOLLECTIVE ;  /* 0x000000000000791b */ /* 0x003fe20003800000 */
.L_x_783:
[----:B------:R-:W-:Y:S01]  /*0ce0*/  IMAD.MOV.U32 R19, RZ, RZ, 0x10 ;  /* 0x00000010ff137424 */ /* 0x000fe200078e00ff */
[----:B------:R-:W-:-:S05]  /*0cf0*/  MOV R10, R18 ;  /* 0x00000012000a7202 */ /* 0x000fca0000000f00 */
[----:B------:R-:W-:-:S05]  /*0d00*/  FADD.FTZ R10, R13, R10 ;  /* 0x0000000a0d0a7221 */ /* 0x000fca0000010000 */
[----:B------:R-:W-:-:S07]  /*0d10*/  MOV R20, R10 ;  /* 0x0000000a00147202 */ /* 0x000fce0000000f00 */
[----:B------:R-:W-:Y:S05]  /*0d20*/  WARPSYNC.COLLECTIVE R17, `(.L_x_784) ;  /* 0x0000000011087348 */ /* 0x000fea0003c00000 */
[----:B------:R0:W1:Y:S02]  /*0d30*/  SHFL.BFLY P2, R18, R20, R19, R22 ;  /* 0x0c00001314127389 */ /* 0x0000640000040016 */
[----:B01----:R-:W-:Y:S01]  /*0d40*/  ENDCOLLECTIVE ;  /* 0x000000000000791b */ /* 0x003fe20003800000 */
.L_x_784:
[----:B------:R-:W-:Y:S01]  /*0d50*/  MOV R20, R9 ;  /* 0x0000000900147202 */ /* 0x000fe20000000f00 */
[----:B------:R-:W-:Y:S01]  /*0d60*/  IMAD.MOV.U32 R19, RZ, RZ, 0x1 ;  /* 0x00000001ff137424 */ /* 0x000fe200078e00ff */
[----:B------:R-:W-:-:S07]  /*0d70*/  MOV R11, R18 ;  /* 0x00000012000b7202 */ /* 0x000fce0000000f00 */
[----:B------:R-:W-:Y:S05]  /*0d80*/  WARPSYNC.COLLECTIVE R17, `(.L_x_785) ;  /* 0x0000000011087348 */ /* 0x000fea0003c00000 */
[----:B------:R0:W1:Y:S02]  /*0d90*/  SHFL.BFLY P2, R18, R20, R19, R22 ;  /* 0x0c00001314127389 */ /* 0x0000640000040016 */
[----:B01----:R-:W-:Y:S01]  /*0da0*/  ENDCOLLECTIVE ;  /* 0x000000000000791b */ /* 0x003fe20003800000 */
.L_x_785:
[----:B------:R-:W-:Y:S01]  /*0db0*/  IMAD.MOV.U32 R19, RZ, RZ, 0x2 ;  /* 0x00000002ff137424 */ /* 0x000fe200078e00ff */
[----:B------:R-:W-:-:S05]  /*0dc0*/  MOV R12, R18 ;  /* 0x00000012000c7202 */ /* 0x000fca0000000f00 */
[----:B------:R-:W-:-:S05]  /*0dd0*/  FADD.FTZ R14, R9, R12 ;  /* 0x0000000c090e7221 */ /* 0x000fca0000010000 */
[----:B------:R-:W-:-:S07]  /*0de0*/  MOV R20, R14 ;  /* 0x0000000e00147202 */ /* 0x000fce0000000f00 */
[----:B------:R-:W-:Y:S05]  /*0df0*/  WARPSYNC.COLLECTIVE R17, `(.L_x_786) ;  /* 0x0000000011087348 */ /* 0x000fea0003c00000 */
[----:B------:R0:W1:Y:S02]  /*0e00*/  SHFL.BFLY P2, R18, R20, R19, R22 ;  /* 0x0c00001314127389 */ /* 0x0000640000040016 */
[----:B01----:R-:W-:Y:S01]  /*0e10*/  ENDCOLLECTIVE ;  /* 0x000000000000791b */ /* 0x003fe20003800000 */
.L_x_786:
[----:B------:R-:W-:Y:S01]  /*0e20*/  IMAD.MOV.U32 R19, RZ, RZ, 0x4 ;  /* 0x00000004ff137424 */ /* 0x000fe200078e00ff */
[----:B------:R-:W-:-:S05]  /*0e30*/  MOV R13, R18 ;  /* 0x00000012000d7202 */ /* 0x000fca0000000f00 */
[----:B------:R-:W-:-:S05]  /*0e40*/  FADD.FTZ R15, R14, R13 ;  /* 0x0000000d0e0f7221 */ /* 0x000fca0000010000 */
[----:B------:R-:W-:-:S07]  /*0e50*/  MOV R20, R15 ;  /* 0x0000000f00147202 */ /* 0x000fce0000000f00 */
[----:B------:R-:W-:Y:S05]  /*0e60*/  WARPSYNC.COLLECTIVE R17, `(.L_x_787) ;  /* 0x0000000011087348 */ /* 0x000fea0003c00000 */
[----:B------:R0:W1:Y:S02]  /*0e70*/  SHFL.BFLY P2, R18, R20, R19, R22 ;  /* 0x0c00001314127389 */ /* 0x0000640000040016 */
[----:B01----:R-:W-:Y:S01]  /*0e80*/  ENDCOLLECTIVE ;  /* 0x000000000000791b */ /* 0x003fe20003800000 */
.L_x_787:
[----:B------:R-:W-:Y:S01]  /*0e90*/  HFMA2.MMA R19, -RZ, RZ, 0, 4.76837158203125e-07 ;  /* 0x00000008ff137435 */ /* 0x000fe200000001ff */
[----:B------:R-:W-:-:S05]  /*0ea0*/  MOV R16, R18 ;  /* 0x0000001200107202 */ /* 0x000fca0000000f00 */
[----:B------:R-:W-:-:S05]  /*0eb0*/  FADD.FTZ R16, R15, R16 ;  /* 0x000000100f107221 */ /* 0x000fca0000010000 */
[----:B------:R-:W-:-:S07]  /*0ec0*/  MOV R20, R16 ;  /* 0x0000001000147202 */ /* 0x000fce0000000f00 */
[----:B------:R-:W-:Y:S05]  /*0ed0*/  WARPSYNC.COLLECTIVE R17, `(.L_x_788) ;  /* 0x0000000011087348 */ /* 0x000fea0003c00000 */
[----:B------:R0:W1:Y:S02]  /*0ee0*/  SHFL.BFLY P2, R18, R20, R19, R22 ;  /* 0x0c00001314127389 */ /* 0x0000640000040016 */
[----:B01----:R-:W-:Y:S01]  /*0ef0*/  ENDCOLLECTIVE ;  /* 0x000000000000791b */ /* 0x003fe20003800000 */
.L_x_788:
[----:B------:R-:W-:Y:S01]  /*0f00*/  HFMA2.MMA R19, -RZ, RZ, 0, 9.5367431640625e-07 ;  /* 0x00000010ff137435 */ /* 0x000fe200000001ff */
[----:B------:R-:W-:-:S04]  /*0f10*/  IMAD.MOV.U32 R9, RZ, RZ, R18 ;  /* 0x000000ffff097224 */ /* 0x000fc800078e0012 */
[----:B------:R-:W-:-:S05]  /*0f20*/  FADD.FTZ R9, R16, R9 ;  /* 0x0000000910097221 */ /* 0x000fca0000010000 */
[----:B------:R-:W-:-:S07]  /*0f30*/  MOV R20, R9 ;  /* 0x0000000900147202 */ /* 0x000fce0000000f00 */
[----:B------:R-:W-:Y:S05]  /*0f40*/  WARPSYNC.COLLECTIVE R17, `(.L_x_789) ;  /* 0x0000000011087348 */ /* 0x000fea0003c00000 */
[----:B------:R0:W1:Y:S02]  /*0f50*/  SHFL.BFLY P2, R18, R20, R19, R22 ;  /* 0x0c00001314127389 */ /* 0x0000640000040016 */
[----:B01----:R-:W-:Y:S01]  /*0f60*/  ENDCOLLECTIVE ;  /* 0x000000000000791b */ /* 0x003fe20003800000 */
.L_x_789:
[----:B------:R-:W-:Y:S01]  /*0f70*/  MOV R14, R18 ;  /* 0x00000012000e7202 */ /* 0x000fe20000000f00 */
[----:B------:R-:W-:Y:S06]  /*0f80*/  BRA `(.L_x_790) ;  /* 0xfffffff8007c7947 */ /* 0x000fec000383ffff */
.L_x_791:
        /* <DEDUP_REMOVED lines=15> */
.L_x_5410:


//--------------------- .text._ZN10layer_norm13ln_bwd_kernelINS_13Kernel_traitsI6__halfS2_S2_fjLj32768ELj4ELj1ELj8ELj16ENS_18Kernel_traits_baseILj32768ES2_S2_S2_fjLj256EEEEEEEvNS_9BwdParamsE --------------------------
	.section	.text._ZN10layer_norm13ln_bwd_kernelINS_13Kernel_traitsI6__halfS2_S2_fjLj32768ELj4ELj1ELj8ELj16ENS_18Kernel_traits_baseILj32768ES2_S2_S2_fjLj256EEEEEEEvNS_9BwdParamsE,"ax",@progbits
	.align	128
        .global         _ZN10layer_norm13ln_bwd_kernelINS_13Kernel_traitsI6__halfS2_S2_fjLj32768ELj4ELj1ELj8ELj16ENS_18Kernel_traits_baseILj32768ES2_S2_S2_fjLj256EEEEEEEvNS_9BwdParamsE
        .type           _ZN10layer_norm13ln_bwd_kernelINS_13Kernel_traitsI6__halfS2_S2_fjLj32768ELj4ELj1ELj8ELj16ENS_18Kernel_traits_baseILj32768ES2_S2_S2_fjLj256EEEEEEEvNS_9BwdParamsE,@function
        .size           _ZN10layer_norm13ln_bwd_kernelINS_13Kernel_traitsI6__halfS2_S2_fjLj32768ELj4ELj1ELj8ELj16ENS_18Kernel_traits_baseILj32768ES2_S2_S2_fjLj256EEEEEEEvNS_9BwdParamsE,(.L_x_5411 - _ZN10layer_norm13ln_bwd_kernelINS_13Kernel_traitsI6__halfS2_S2_fjLj32768ELj4ELj1ELj8ELj16ENS_18Kernel_traits_baseILj32768ES2_S2_S2_fjLj256EEEEEEEvNS_9BwdParamsE)
        .other          _ZN10layer_norm13ln_bwd_kernelINS_13Kernel_traitsI6__halfS2_S2_fjLj32768ELj4ELj1ELj8ELj16ENS_18Kernel_traits_baseILj32768ES2_S2_S2_fjLj256EEEEEEEvNS_9BwdParamsE,@"STO_CUDA_ENTRY STV_DEFAULT"
_ZN10layer_norm13ln_bwd_kernelINS_13Kernel_traitsI6__halfS2_S2_fjLj32768ELj4ELj1ELj8ELj16ENS_18Kernel_traits_baseILj32768ES2_S2_S2_fjLj256EEEEEEEvNS_9BwdParamsE:
.text._ZN10layer_norm13ln_bwd_kernelINS_13Kernel_traitsI6__halfS2_S2_fjLj32768ELj4ELj1ELj8ELj16ENS_18Kernel_traits_baseILj32768ES2_S2_S2_fjLj256EEEEEEEvNS_9BwdParamsE:
        /* <DEDUP_REMOVED lines=140> */
.L_x_798:
        /* <DEDUP_REMOVED lines=490> */
.L_x_809:
        /* <DEDUP_REMOVED lines=53> */
.L_x_795:
[----:B------:R-:W-:Y:S05]  /*2ab0*/  BSYNC B0 ;  /* 0x0000000000007941 */ /* 0x000fea0003800000 */
.L_x_794:
        /* <DEDUP_REMOVED lines=19> */
.L_x_797:
[----:B------:R-:W2:Y:S04]  /*2bf0*/  LDG.E.STRONG.GPU R16, desc[UR6][R2.64] ;  /* 0x0000000602107981 */ /* 0x000ea8000c1ef900 */
[----:B--2---:R-:W-:Y:S01]  /*2c00*/  CCTL.IVALL ;  /* 0x00000000ff00798f */ /* 0x004fe20002000000 */
[----:B------:R-:W-:Y:S05]  /*2c10*/  YIELD ;  /* 0x0000000000007946 */ /* 0x000fea0003800000 */
[----:B------:R-:W-:-:S13]  /*2c20*/  ISETP.NE.AND P0, PT, R16, R19, PT ;  /* 0x000000131000720c */ /* 0x000fda0003f05270 */
[----:B------:R-:W-:Y:S05]  /*2c30*/  @P0 BRA `(.L_x_797) ;  /* 0xfffffffc00ec0947 */ /* 0x000fea000383ffff */
.L_x_796:
        /* <DEDUP_REMOVED lines=232> */
.L_x_792:
        /* <DEDUP_REMOVED lines=32> */
.L_x_793:
[----:B------:R-:W-:Y:S01]  /*3cc0*/  HFMA2.MMA R27, -RZ, RZ, 0, 9.5367431640625e-07 ;  /* 0x00000010ff1b7435 */ /* 0x000fe200000001ff */
[----:B------:R-:W-:Y:S02]  /*3cd0*/  MOV R28, R2 ;  /* 0x00000002001c7202 */ /* 0x000fe40000000f00 */
[----:B------:R-:W-:Y:S02]  /*3ce0*/  MOV R30, 0x1f ;  /* 0x0000001f001e7802 */ /* 0x000fe40000000f00 */
[----:B------:R-:W-:-:S07]  /*3cf0*/  MOV R25, 0xffffffff ;  /* 0xffffffff00197802 */ /* 0x000fce0000000f00 */
[----:B------:R-:W-:Y:S05]  /*3d00*/  WARPSYNC.COLLECTIVE R25, `(.L_x_799) ;  /* 0x0000000019087348 */ /* 0x000fea0003c00000 */
[----:B------:R0:W1:Y:S02]  /*3d10*/  SHFL.DOWN P0, R26, R28, R27, R30 ;  /* 0x0800001b1c1a7389 */ /* 0x000064000000001e */
[----:B01----:R-:W-:Y:S01]  /*3d20*/  ENDCOLLECTIVE ;  /* 0x000000000000791b */ /* 0x003fe20003800000 */
.L_x_799:
[----:B------:R-:W-:Y:S02]  /*3d30*/  MOV R28, R3 ;  /* 0x00000003001c7202 */ /* 0x000fe40000000f00 */
[----:B------:R-:W-:-:S07]  /*3d40*/  MOV R17, R26 ;  /* 0x0000001a00117202 */ /* 0x000fce0000000f00 */
[----:B------:R-:W-:Y:S05]  /*3d50*/  WARPSYNC.COLLECTIVE R25, `(.L_x_800) ;  /* 0x0000000019087348 */ /* 0x000fea0003c00000 */
[----:B------:R0:W1:Y:S02]  /*3d60*/  SHFL.DOWN P0, R26, R28, R27, R30 ;  /* 0x0800001b1c1a7389 */ /* 0x000064000000001e */
[----:B01----:R-:W-:Y:S01]  /*3d70*/  ENDCOLLECTIVE ;  /* 0x000000000000791b */ /* 0x003fe20003800000 */
.L_x_800:
[----:B------:R-:W-:Y:S01]  /*3d80*/  FADD.FTZ R17, R2, R17 ;  /* 0x0000001102117221 */ /* 0x000fe20000010000 */
[----:B------:R-:W-:-:S04]  /*3d90*/  HFMA2.MMA R27, -RZ, RZ, 0, 4.76837158203125e-07 ;  /* 0x00000008ff1b7435 */ /* 0x000fc800000001ff */
[----:B------:R-:W-:Y:S02]  /*3da0*/  MOV R28, R17 ;  /* 0x00000011001c7202 */ /* 0x000fe40000000f00 */
[----:B------:R-:W-:-:S07]  /*3db0*/  MOV R20, R26 ;  /* 0x0000001a00147202 */ /* 0x000fce0000000f00 */
[----:B------:R-:W-:Y:S05]  /*3dc0*/  WARPSYNC.COLLECTIVE R25, `(.L_x_801) ;  /* 0x0000000019087348 */ /* 0x000fea0003c00000 */
[----:B------:R0:W1:Y:S02]  /*3dd0*/  SHFL.DOWN P0, R26, R28, R27, R30 ;  /* 0x0800001b1c1a7389 */ /* 0x000064000000001e */
[----:B01----:R-:W-:Y:S01]  /*3de0*/  ENDCOLLECTIVE ;  /* 0x000000000000791b */ /* 0x003fe20003800000 */
.L_x_801:
[----:B------:R-:W-:-:S05]  /*3df0*/  FADD.FTZ R20, R3, R20 ;  /* 0x0000001403147221 */ /* 0x000fca0000010000 */
[----:B------:R-:W-:Y:S02]  /*3e00*/  MOV R28, R20 ;  /* 0x00000014001c7202 */ /* 0x000fe40000000f00 */
[----:B------:R-:W-:-:S07]  /*3e10*/  MOV R22, R26 ;  /* 0x0000001a00167202 */ /* 0x000fce0000000f00 */
[----:B------:R-:W-:Y:S05]  /*3e20*/  WARPSYNC.COLLECTIVE R25, `(.L_x_802) ;  /* 0x0000000019087348 */ /* 0x000fea0003c00000 */
[----:B------:R0:W1:Y:S02]  /*3e30*/  SHFL.DOWN P0, R26, R28, R27, R30 ;  /* 0x0800001b1c1a7389 */ /* 0x000064000000001e */
[----:B01----:R-:W-:Y:S01]  /*3e40*/  ENDCOLLECTIVE ;  /* 0x000000000000791b */ /* 0x003fe20003800000 */
.L_x_802:
[----:B------:R-:W-:Y:S01]  /*3e50*/  FADD.FTZ R22, R17, R22 ;  /* 0x0000001611167221 */ /* 0x000fe20000010000 */
[----:B------:R-:W-:-:S04]  /*3e60*/  HFMA2.MMA R27, -RZ, RZ, 0, 2.384185791015625e-07 ;  /* 0x00000004ff1b7435 */ /* 0x000fc800000001ff */
[----:B------:R-:W-:Y:S02]  /*3e70*/  MOV R28, R22 ;  /* 0x00000016001c7202 */ /* 0x000fe40000000f00 */
[----:B------:R-:W-:-:S07]  /*3e80*/  MOV R19, R26 ;  /* 0x0000001a00137202 */ /* 0x000fce0000000f00 */
[----:B------:R-:W-:Y:S05]  /*3e90*/  WARPSYNC.COLLECTIVE R25, `(.L_x_803) ;  /* 0x0000000019087348 */ /* 0x000fea0003c00000 */
[----:B------:R0:W1:Y:S02]  /*3ea0*/  SHFL.DOWN P0, R26, R28, R27, R30 ;  /* 0x0800001b1c1a7389 */ /* 0x000064000000001e */
[----:B01----:R-:W-:Y:S01]  /*3eb0*/  ENDCOLLECTIVE ;  /* 0x000000000000791b */ /* 0x003fe20003800000 */
.L_x_803:
[----:B------:R-:W-:-:S05]  /*3ec0*/  FADD.FTZ R19, R20, R19 ;  /* 0x0000001314137221 */ /* 0x000fca0000010000 */
[----:B------:R-:W-:Y:S02]  /*3ed0*/  MOV R28, R19 ;  /* 0x00000013001c7202 */ /* 0x000fe40000000f00 */
[----:B------:R-:W-:-:S07]  /*3ee0*/  MOV R21, R26 ;  /* 0x0000001a00157202 */ /* 0x000fce0000000f00 */
[----:B------:R-:W-:Y:S05]  /*3ef0*/  WARPSYNC.COLLECTIVE R25, `(.L_x_804) ;  /* 0x0000000019087348 */ /* 0x000fea0003c00000 */
[----:B------:R0:W1:Y:S02]  /*3f00*/  SHFL.DOWN P0, R26, R28, R27, R30 ;  /* 0x0800001b1c1a7389 */ /* 0x000064000000001e */
[----:B01----:R-:W-:Y:S01]  /*3f10*/  ENDCOLLECTIVE ;  /* 0x000000000000791b */ /* 0x003fe20003800000 */
.L_x_804:
[----:B------:R-:W-:Y:S01]  /*3f20*/  FADD.FTZ R21, R22, R21 ;  /* 0x0000001516157221 */ /* 0x000fe20000010000 */
[----:B------:R-:W-:-:S04]  /*3f30*/  HFMA2.MMA R27, -RZ, RZ, 0, 1.1920928955078125e-07 ;  /* 0x00000002ff1b7435 */ /* 0x000fc800000001ff */
[----:B------:R-:W-:Y:S02]  /*3f40*/  MOV R28, R21 ;  /* 0x00000015001c7202 */ /* 0x000fe40000000f00 */
[----:B------:R-:W-:-:S07]  /*3f50*/  MOV R24, R26 ;  /* 0x0000001a00187202 */ /* 0x000fce0000000f00 */
[----:B------:R-:W-:Y:S05]  /*3f60*/  WARPSYNC.COLLECTIVE R25, `(.L_x_805) ;  /* 0x0000000019087348 */ /* 0x000fea0003c00000 */
[----:B------:R0:W1:Y:S02]  /*3f70*/  SHFL.DOWN P0, R26, R28, R27, R30 ;  /* 0x0800001b1c1a7389 */ /* 0x000064000000001e */
[----:B01----:R-:W-:Y:S01]  /*3f80*/  ENDCOLLECTIVE ;  /* 0x000000000000791b */ /* 0x003fe20003800000 */
.L_x_805:
[----:B------:R-:W-:-:S05]  /*3f90*/  FADD.FTZ R24, R19, R24 ;  /* 0x0000001813187221 */ /* 0x000fca0000010000 */
[----:B------:R-:W-:Y:S02]  /*3fa0*/  MOV R28, R24 ;  /* 0x00000018001c7202 */ /* 0x000fe40000000f00 */
[----:B------:R-:W-:-:S07]  /*3fb0*/  MOV R2, R26 ;  /* 0x0000001a00027202 */ /* 0x000fce0000000f00 */
[----:B------:R-:W-:Y:S05]  /*3fc0*/  WARPSYNC.COLLECTIVE R25, `(.L_x_806) ;  /* 0x0000000019087348 */ /* 0x000fea0003c00000 */
[----:B------:R0:W1:Y:S02]  /*3fd0*/  SHFL.DOWN P0, R26, R28, R27, R30 ;  /* 0x0800001b1c1a7389 */ /* 0x000064000000001e */
[----:B01----:R-:W-:Y:S01]  /*3fe0*/  ENDCOLLECTIVE ;  /* 0x000000000000791b */ /* 0x003fe20003800000 */
.L_x_806:
[----:B------:R-:W-:Y:S01]  /*3ff0*/  FADD.FTZ R23, R21, R2 ;  /* 0x0000000215177221 */ /* 0x000fe20000010000 */
[----:B------:R-:W-:-:S04]  /*4000*/  HFMA2.MMA R27, -RZ, RZ, 0, 5.9604644775390625e-08 ;  /* 0x00000001ff1b7435 */ /* 0x000fc800000001ff */
[----:B------:R-:W-:Y:S02]  /*4010*/  MOV R28, R23 ;  /* 0x00000017001c7202 */ /* 0x000fe40000000f00 */
[----:B------:R-:W-:-:S07]  /*4020*/  MOV R3, R26 ;  /* 0x0000001a00037202 */ /* 0x000fce0000000f00 */
[----:B------:R-:W-:Y:S05]  /*4030*/  WARPSYNC.COLLECTIVE R25, `(.L_x_807) ;  /* 0x0000000019087348 */ /* 0x000fea0003c00000 */
[----:B------:R0:W1:Y:S02]  /*4040*/  SHFL.DOWN P0, R26, R28, R27, R30 ;  /* 0x0800001b1c1a7389 */ /* 0x000064000000001e */
[----:B01----:R-:W-:Y:S01]  /*4050*/  ENDCOLLECTIVE ;  /* 0x000000000000791b */ /* 0x003fe20003800000 */
.L_x_807:
[----:B------:R-:W-:-:S05]  /*4060*/  FADD.FTZ R17, R24, R3 ;  /* 0x0000000318117221 */ /* 0x000fca0000010000 */
[----:B------:R-:W-:Y:S02]  /*4070*/  MOV R28, R17 ;  /* 0x00000011001c7202 */ /* 0x000fe40000000f00 */
[----:B------:R-:W-:-:S07]  /*4080*/  MOV R20, R26 ;  /* 0x0000001a00147202 */ /* 0x000fce0000000f00 */
[----:B------:R-:W-:Y:S05]  /*4090*/  WARPSYNC.COLLECTIVE R25, `(.L_x_808) ;  /* 0x0000000019087348 */ /* 0x000fea0003c00000 */
[----:B------:R0:W1:Y:S02]  /*40a0*/  SHFL.DOWN P0, R26, R28, R27, R30 ;  /* 0x0800001b1c1a7389 */ /* 0x000064000000001e */
[----:B01----:R-:W-:Y:S01]  /*40b0*/  ENDCOLLECTIVE ;  /* 0x000000000000791b */ /* 0x003fe20003800000 */
.L_x_808:
[----:B------:R-:W-:Y:S05]  /*40c0*/  BRA `(.L_x_809) ;  /* 0xffffffe400a47947 */ /* 0x000fea000383ffff */
.L_x_810:
        /* <DEDUP_REMOVED lines=11> */
.L_x_5411:


//--------------------- .text._ZN10layer_norm22ln_bwd_finalize_kernelINS_22Kernel_traits_finalizeILj32768EffffjLj1024ELj4ENS_18Kernel_traits_baseILj32768EffffjLj1024EEEEEEEvNS_9BwdParamsE --------------------------
	.section	.text._ZN10layer_norm22ln_bwd_finalize_kernelINS_22Kernel_traits_finalizeILj32768EffffjLj1024ELj4ENS_18Kernel_traits_baseILj32768EffffjLj1024EEEEEEEvNS_9BwdParamsE,"ax",@progbits
	.align	128
        .global         _ZN10layer_norm22ln_bwd_finalize_kernelINS_22Kernel_traits_finalizeILj32768EffffjLj1024ELj4ENS_18Kernel_traits_baseILj32768EffffjLj1024EEEEEEEvNS_9BwdParamsE
        .type           _ZN10layer_norm22ln_bwd_finalize_kernelINS_22Kernel_traits_finalizeILj32768EffffjLj1024ELj4ENS_18Kernel_traits_baseILj32768EffffjLj1024EEEEEEEvNS_9BwdParamsE,@function
        .size           _ZN10layer_norm22ln_bwd_finalize_kernelINS_22Kernel_traits_finalizeILj32768EffffjLj1024ELj4ENS_18Kernel_traits_baseILj32768EffffjLj1024EEEEEEEvNS_9BwdParamsE,(.L_x_5412 - _ZN10layer_norm22ln_bwd_finalize_kernelINS_22Kernel_traits_finalizeILj32768EffffjLj1024ELj4ENS_18Kernel_traits_baseILj32768EffffjLj1024EEEEEEEvNS_9BwdParamsE)
        .other          _ZN10layer_norm22ln_bwd_finalize_kernelINS_22Kernel_traits_finalizeILj32768EffffjLj1024ELj4ENS_18Kernel_traits_baseILj32768EffffjLj1024EEEEEEEvNS_9BwdParamsE,@"STO_CUDA_ENTRY STV_DEFAULT"
_ZN10layer_norm22ln_bwd_finalize_kernelINS_22Kernel_traits_finalizeILj32768EffffjLj1024ELj4ENS_18Kernel_traits_baseILj32768EffffjLj1024EEEEEEEvNS_9BwdParamsE:
.text._ZN10layer_norm22ln_bwd_finalize_kernelINS_22Kernel_traits_finalizeILj32768EffffjLj1024ELj4ENS_18Kernel_traits_baseILj32768EffffjLj1024EEEEEEEvNS_9BwdParamsE:
        /* <DEDUP_REMOVED lines=25> */
.L_x_820:
        /* <DEDUP_REMOVED lines=28> */
.L_x_815:
        /* <DEDUP_REMOVED lines=33> */
.L_x_814:
[----:B------:R-:W-:Y:S05]  /*0560*/  BSYNC B1 ;  /* 0x0000000000017941 */ /* 0x000fea0003800000 */
.L_x_813:
        /* <DEDUP_REMOVED lines=23> */
.L_x_817:
[----:B------:R-:W-:Y:S05]  /*06e0*/  BSYNC B1 ;  /* 0x0000000000017941 */ /* 0x000fea0003800000 */
.L_x_816:
        /* <DEDUP_REMOVED lines=11> */
.L_x_812:
[----:B------:R-:W-:Y:S05]  /*07a0*/  BSYNC B0 ;  /* 0x0000000000007941 */ /* 0x000fea0003800000 */
.L_x_811:
        /* <DEDUP_REMOVED lines=29> */
.L_x_831:
[----:B------:R-:W-:Y:S01]  /*0980*/  @!P1 SHF.R.U32.HI R12, RZ, 0x3, R0 ;  /* 0x00000003ff0c9819 */ /* 0x000fe20000011600 */
[----:B---3--:R-:W-:Y:S01]  /*0990*/  FADD.FTZ R14, R9, R14 ;  /* 0x0000000e090e7221 */ /* 0x008fe20000010000 */
[----:B--2---:R-:W-:Y:S02]  /*09a0*/  FADD.FTZ R11, R10, R11 ;  /* 0x0000000b0a0b7221 */ /* 0x004fe40000010000 */
[----:B------:R-:W-:-:S05]  /*09b0*/  @!P1 LOP3.LUT R12, R12, 0x1ffffffc, RZ, 0xc0, !PT ;  /* 0x1ffffffc0c0c9812 */ /* 0x000fca00078ec0ff */
[----:B------:R2:W-:Y:S04]  /*09c0*/  @!P1 STS [R12+UR4+0x2000], R14 ;  /* 0x0020000e0c009988 */ /* 0x0005e80008000804 */
[----:B------:R2:W-:Y:S02]  /*09d0*/  @!P1 STS [R12+UR4+0x2080], R11 ;  /* 0x0020800b0c009988 */ /* 0x0005e40008000804 */
.L_x_818:
        /* <DEDUP_REMOVED lines=15> */
.L_x_819:
[----:B------:R-:W-:Y:S01]  /*0ad0*/  HFMA2.MMA R19, -RZ, RZ, 0, 5.9604644775390625e-08 ;  /* 0x00000001ff137435 */ /* 0x000fe200000001ff */
[----:B---3--:R-:W-:Y:S01]  /*0ae0*/  IMAD.MOV.U32 R20, RZ, RZ, R10 ;  /* 0x000000ffff147224 */ /* 0x008fe200078e000a */
[----:B------:R-:W-:Y:S01]  /*0af0*/  MOV R22, 0x1f ;  /* 0x0000001f00167802 */ /* 0x000fe20000000f00 */
[----:B------:R-:W-:-:S08]  /*0b00*/  IMAD.MOV.U32 R17, RZ, RZ, -0x1 ;  /* 0xffffffffff117424 */ /* 0x000fd000078e00ff */
[----:B012---:R-:W-:Y:S05]  /*0b10*/  WARPSYNC.COLLECTIVE R17, `(.L_x_821) ;  /* 0x0000000011087348 */ /* 0x007fea0003c00000 */
[----:B------:R3:W4:Y:S02]  /*0b20*/  SHFL.BFLY P2, R18, R20, R19, R22 ;  /* 0x0c00001314127389 */ /* 0x0007240000040016 */
[----:B01234-:R-:W-:Y:S01]  /*0b30*/  ENDCOLLECTIVE ;  /* 0x000000000000791b */ /* 0x01ffe20003800000 */
.L_x_821:
[----:B------:R-:W-:Y:S01]  /*0b40*/  IMAD.MOV.U32 R19, RZ, RZ, 0x2 ;  /* 0x00000002ff137424 */ /* 0x000fe200078e00ff */
[----:B------:R-:W-:-:S05]  /*0b50*/  MOV R11, R18 ;  /* 0x00000012000b7202 */ /* 0x000fca0000000f00 */
[----:B------:R-:W-:-:S05]  /*0b60*/  FADD.FTZ R11, R10, R11 ;  /* 0x0000000b0a0b7221 */ /* 0x000fca0000010000 */
[----:B------:R-:W-:-:S07]  /*0b70*/  MOV R20, R11 ;  /* 0x0000000b00147202 */ /* 0x000fce0000000f00 */
[----:B------:R-:W-:Y:S05]  /*0b80*/  WARPSYNC.COLLECTIVE R17, `(.L_x_822) ;  /* 0x0000000011087348 */ /* 0x000fea0003c00000 */
[----:B------:R0:W1:Y:S02]  /*0b90*/  SHFL.BFLY P2, R18, R20, R19, R22 ;  /* 0x0c00001314127389 */ /* 0x0000640000040016 */
[----:B01----:R-:W-:Y:S01]  /*0ba0*/  ENDCOLLECTIVE ;  /* 0x000000000000791b */ /* 0x003fe20003800000 */
.L_x_822:
[----:B------:R-:W-:Y:S01]  /*0bb0*/  IMAD.MOV.U32 R19, RZ, RZ, 0x4 ;  /* 0x00000004ff137424 */ /* 0x000fe200078e00ff */
[----:B------:R-:W-:-:S05]  /*0bc0*/  MOV R12, R18 ;  /* 0x00000012000c7202 */ /* 0x000fca0000000f00 */
[----:B------:R-:W-:-:S05]  /*0bd0*/  FADD.FTZ R12, R11, R12 ;  /* 0x0000000c0b0c7221 */ /* 0x000fca0000010000 */
[----:B------:R-:W-:-:S07]  /*0be0*/  MOV R20, R12 ;  /* 0x0000000c00147202 */ /* 0x000fce0000000f00 */
[----:B------:R-:W-:Y:S05]  /*0bf0*/  WARPSYNC.COLLECTIVE R17, `(.L_x_823) ;  /* 0x0000000011087348 */ /* 0x000fea0003c00000 */
[----:B------:R0:W1:Y:S02]  /*0c00*/  SHFL.BFLY P2, R18, R20, R19, R22 ;  /* 0x0c00001314127389 */ /* 0x0000640000040016 */
[----:B01----:R-:W-:Y:S01]  /*0c10*/  ENDCOLLECTIVE ;  /* 0x000000000000791b */ /* 0x003fe20003800000 */
.L_x_823:
[----:B------:R-:W-:Y:S01]  /*0c20*/  IMAD.MOV.U32 R19, RZ, RZ, 0x8 ;  /* 0x00000008ff137424 */ /* 0x000fe200078e00ff */
[----:B------:R-:W-:-:S05]  /*0c30*/  MOV R13, R18 ;  /* 0x00000012000d7202 */ /* 0x000fca0000000f00 */
[----:B------:R-:W-:-:S05]  /*0c40*/  FADD.FTZ R13, R12, R13 ;  /* 0x0000000d0c0d7221 */ /* 0x000fca0000010000 */
[----:B------:R-:W-:-:S07]  /*0c50*/  MOV R20, R13 ;  /* 0x0000000d00147202 */ /* 0x000fce0000000f00 */
[----:B------:R-:W-:Y:S05]  /*0c60*/  WARPSYNC.COLLECTIVE R17, `(.L_x_824) ;  /* 0x0000000011087348 */ /* 0x000fea0003c00000 */
[----:B------:R0:W1:Y:S02]  /*0c70*/  SHFL.BFLY P2, R18, R20, R19, R22 ;  /* 0x0c00001314127389 */ /* 0x0000640000040016 */
[----:B01----:R-:W-:Y:S01]  /*0c80*/  ENDCOLLECTIVE ;  /* 0x000000000000791b */ /* 0x003fe20003800000 */
.L_x_824:
[----:B------:R-:W-:Y:S01]  /*0c90*/  HFMA2.MMA R19, -RZ, RZ, 0, 9.5367431640625e-07 ;  /* 0x00000010ff137435 */ /* 0x000fe200000001ff */
[----:B------:R-:W-:-:S05]  /*0ca0*/  MOV R10, R18 ;  /* 0x00000012000a7202 */ /* 0x000fca0000000f00 */
[----:B------:R-:W-:-:S05]  /*0cb0*/  FADD.FTZ R10, R13, R10 ;  /* 0x0000000a0d0a7221 */ /* 0x000fca0000010000 */
[----:B------:R-:W-:-:S07]  /*0cc0*/  MOV R20, R10 ;  /* 0x0000000a00147202 */ /* 0x000fce0000000f00 */
[----:B------:R-:W-:Y:S05]  /*0cd0*/  WARPSYNC.COLLECTIVE R17, `(.L_x_825) ;  /* 0x0000000011087348 */ /* 0x000fea0003c00000 */
[----:B------:R0:W1:Y:S02]  /*0ce0*/  SHFL.BFLY P2, R18, R20, R19, R22 ;  /* 0x0c00001314127389 */ /* 0x0000640000040016 */
[----:B01----:R-:W-:Y:S01]  /*0cf0*/  ENDCOLLECTIVE ;  /* 0x000000000000791b */ /* 0x003fe20003800000 */
.L_x_825:
[----:B------:R-:W-:Y:S01]  /*0d00*/  HFMA2.MMA R19, -RZ, RZ, 0, 5.9604644775390625e-08 ;  /* 0x00000001ff137435 */ /* 0x000fe200000001ff */
[----:B------:R-:W-:Y:S01]  /*0d10*/  MOV R20, R9 ;  /* 0x0000000900147202 */ /* 0x000fe20000000f00 */
[----:B------:R-:W-:-:S09]  /*0d20*/  IMAD.MOV.U32 R11, RZ, RZ, R18 ;  /* 0x000000ffff0b7224 */ /* 0x000fd200078e0012 */
[----:B------:R-:W-:Y:S05]  /*0d30*/  WARPSYNC.COLLECTIVE R17, `(.L_x_826) ;  /* 0x0000000011087348 */ /* 0x000fea0003c00000 */
[----:B------:R0:W1:Y:S02]  /*0d40*/  SHFL.BFLY P2, R18, R20, R19, R22 ;  /* 0x0c00001314127389 */ /* 0x0000640000040016 */
[----:B01----:R-:W-:Y:S01]  /*0d50*/  ENDCOLLECTIVE ;  /* 0x000000000000791b */ /* 0x003fe20003800000 */
.L_x_826:
[----:B------:R-:W-:Y:S01]  /*0d60*/  HFMA2.MMA R19, -RZ, RZ, 0, 1.1920928955078125e-07 ;  /* 0x00000002ff137435 */ /* 0x000fe200000001ff */
[----:B------:R-:W-:-:S05]  /*0d70*/  MOV R12, R18 ;  /* 0x00000012000c7202 */ /* 0x000fca0000000f00 */
[----:B------:R-:W-:-:S04]  /*0d80*/  FADD.FTZ R14, R9, R12 ;  /* 0x0000000c090e7221 */ /* 0x000fc80000010000 */
[----:B------:R-:W-:-:S07]  /*0d90*/  IMAD.MOV.U32 R20, RZ, RZ, R14 ;  /* 0x000000ffff147224 */ /* 0x000fce00078e000e */
[----:B------:R-:W-:Y:S05]  /*0da0*/  WARPSYNC.COLLECTIVE R17, `(.L_x_827) ;  /* 0x0000000011087348 */ /* 0x000fea0003c00000 */
[----:B------:R0:W1:Y:S02]  /*0db0*/  SHFL.BFLY P2, R18, R20, R19, R22 ;  /* 0x0c00001314127389 */ /* 0x0000640000040016 */
[----:B01----:R-:W-:Y:S01]  /*0dc0*/  ENDCOLLECTIVE ;  /* 0x000000000000791b */ /* 0x003fe20003800000 */
.L_x_827:
[----:B------:R-:W-:Y:S01]  /*0dd0*/  IMAD.MOV.U32 R19, RZ, RZ, 0x4 ;  /* 0x00000004ff137424 */ /* 0x000fe200078e00ff */
[----:B------:R-:W-:-:S05]  /*0de0*/  MOV R13, R18 ;  /* 0x00000012000d7202 */ /* 0x000fca0000000f00 */
[----:B------:R-:W-:-:S05]  /*0df0*/  FADD.FTZ R15, R14, R13 ;  /* 0x0000000d0e0f7221 */ /* 0x000fca0000010000 */
[----:B------:R-:W-:-:S07]  /*0e00*/  MOV R20, R15 ;  /* 0x0000000f00147202 */ /* 0x000fce0000000f00 */
[----:B------:R-:W-:Y:S05]  /*0e10*/  WARPSYNC.COLLECTIVE R17, `(.L_x_828) ;  /* 0x0000000011087348 */ /* 0x000fea0003c00000 */
[----:B------:R0:W1:Y:S02]  /*0e20*/  SHFL.BFLY P2, R18, R20, R19, R22 ;  /* 0x0c00001314127389 */ /* 0x0000640000040016 */
[----:B01----:R-:W-:Y:S01]  /*0e30*/  ENDCOLLECTIVE ;  /* 0x000000000000791b */ /* 0x003fe20003800000 */
.L_x_828:
[----:B------:R-:W-:Y:S01]  /*0e40*/  HFMA2.MMA R19, -RZ, RZ, 0, 4.76837158203125e-07 ;  /* 0x00000008ff137435 */ /* 0x000fe200000001ff */
[----:B------:R-:W-:-:S05]  /*0e50*/  MOV R16, R18 ;  /* 0x0000001200107202 */ /* 0x000fca0000000f00 */
[----:B------:R-:W-:-:S05]  /*0e60*/  FADD.FTZ R16, R15, R16 ;  /* 0x000000100f107221 */ /* 0x000fca0000010000 */
[----:B------:R-:W-:-:S07]  /*0e70*/  MOV R20, R16 ;  /* 0x0000001000147202 */ /* 0x000fce0000000f00 */
[----:B------:R-:W-:Y:S05]  /*0e80*/  WARPSYNC.COLLECTIVE R17, `(.L_x_829) ;  /* 0x0000000011087348 */ /* 0x000fea0003c00000 */
[----:B------:R0:W1:Y:S02]  /*0e90*/  SHFL.BFLY P2, R18, R20, R19, R22 ;  /* 0x0c00001314127389 */ /* 0x0000640000040016 */
[----:B01----:R-:W-:Y:S01]  /*0ea0*/  ENDCOLLECTIVE ;  /* 0x000000000000791b */ /* 0x003fe20003800000 */
.L_x_829:
[----:B------:R-:W-:Y:S01]  /*0eb0*/  HFMA2.MMA R19, -RZ, RZ, 0, 9.5367431640625e-07 ;  /* 0x00000010ff137435 */ /* 0x000fe200000001ff */
[----:B------:R-:W-:-:S04]  /*0ec0*/  IMAD.MOV.U32 R9, RZ, RZ, R18 ;  /* 0x000000ffff097224 */ /* 0x000fc800078e0012 */
[----:B------:R-:W-:-:S05]  /*0ed0*/  FADD.FTZ R9, R16, R9 ;  /* 0x0000000910097221 */ /* 0x000fca0000010000 */
[----:B------:R-:W-:-:S07]  /*0ee0*/  MOV R20, R9 ;  /* 0x0000000900147202 */ /* 0x000fce0000000f00 */
[----:B------:R-:W-:Y:S05]  /*0ef0*/  WARPSYNC.COLLECTIVE R17, `(.L_x_830) ;  /* 0x0000000011087348 */ /* 0x000fea0003c00000 */
[----:B------:R0:W1:Y:S02]  /*0f00*/  SHFL.BFLY P2, R18, R20, R19, R22 ;  /* 0x0c00001314127389 */ /* 0x0000640000040016 */
[----:B01----:R-:W-:Y:S01]  /*0f10*/  ENDCOLLECTIVE ;  /* 0x000000000000791b */ /* 0x003fe20003800000 */
.L_x_830:
[----:B------:R-:W-:Y:S01]  /*0f20*/  MOV R14, R18 ;  /* 0x00000012000e7202 */ /* 0x000fe20000000f00 */
[----:B------:R-:W-:Y:S06]  /*0f30*/  BRA `(.L_x_831) ;  /* 0xfffffff800907947 */ /* 0x000fec000383ffff */
.L_x_832:
        /* <DEDUP_REMOVED lines=12> */
.L_x_5412:


//--------------------- .text._ZN10layer_norm13ln_bwd_kernelINS_13Kernel_traitsIffffjLj32768ELj4ELj1ELj8ELj16ENS_18Kernel_traits_baseILj32768EffffjLj256EEEEEEEvNS_9BwdParamsE --------------------------
	.section	.text._ZN10layer_norm13ln_bwd_kernelINS_13Kernel_traitsIffffjLj32768ELj4ELj1ELj8ELj16ENS_18Kernel_traits_baseILj32768EffffjLj256EEEEEEEvNS_9BwdParamsE,"ax",@progbits
	.align	128
        .global         _ZN10layer_norm13ln_bwd_kernelINS_13Kernel_traitsIffffjLj32768ELj4ELj1ELj8ELj16ENS_18Kernel_traits_baseILj32768EffffjLj256EEEEEEEvNS_9BwdParamsE
        .type           _ZN10layer_norm13ln_bwd_kernelINS_13Kernel_traitsIffffjLj32768ELj4ELj1ELj8ELj16ENS_18Kernel_traits_baseILj32768EffffjLj256EEEEEEEvNS_9BwdParamsE,@function
        .size           _ZN10layer_norm13ln_bwd_kernelINS_13Kernel_traitsIffffjLj32768ELj4ELj1ELj8ELj16ENS_18Kernel_traits_baseILj32768EffffjLj256EEEEEEEvNS_9BwdParamsE,(.L_x_5413 - _ZN10layer_norm13ln_bwd_kernelINS_13Kernel_traitsIffffjLj32768ELj4ELj1ELj8ELj16ENS_18Kernel_traits_baseILj32768EffffjLj256EEEEEEEvNS_9BwdParamsE)
        .other          _ZN10layer_norm13ln_bwd_kernelINS_13Kernel_traitsIffffjLj32768ELj4ELj1ELj8ELj16ENS_18Kernel_traits_baseILj32768EffffjLj256EEEEEEEvNS_9BwdParamsE,@"STO_CUDA_ENTRY STV_DEFAULT"
_ZN10layer_norm13ln_bwd_kernelINS_13Kernel_traitsIffffjLj32768ELj4ELj1ELj8ELj16ENS_18Kernel_traits_baseILj32768EffffjLj256EEEEEEEvNS_9BwdParamsE:
.text._ZN10layer_norm13ln_bwd_kernelINS_13Kernel_traitsIffffjLj32768ELj4ELj1ELj8ELj16ENS_18Kernel_traits_baseILj32768EffffjLj256EEEEEEEvNS_9BwdParamsE:
        /* <DEDUP_REMOVED lines=127> */
.L_x_839:
        /* <DEDUP_REMOVED lines=432> */
.L_x_850:
        /* <DEDUP_REMOVED lines=41> */
.L_x_836:
[----:B------:R-:W-:Y:S05]  /*2580*/  BSYNC B0 ;  /* 0x0000000000007941 */ /* 0x000fea0003800000 */
.L_x_835:
        /* <DEDUP_REMOVED lines=30> */
.L_x_838:
[----:B------:R-:W2:Y:S04]  /*2770*/  LDG.E.STRONG.GPU R98, desc[UR6][R96.64] ;  /* 0x0000000660627981 */ /* 0x000ea8000c1ef900 */
[----:B--2---:R-:W-:Y:S01]  /*2780*/  CCTL.IVALL ;  /* 0x00000000ff00798f */ /* 0x004fe20002000000 */
[----:B------:R-:W-:Y:S05]  /*2790*/  YIELD ;  /* 0x0000000000007946 */ /* 0x000fea0003800000 */
[----:B------:R-:W-:-:S13]  /*27a0*/  ISETP.NE.AND P0, PT, R98, R103, PT ;  /* 0x000000676200720c */ /* 0x000fda0003f05270 */
[----:B------:R-:W-:Y:S05]  /*27b0*/  @P0 BRA `(.L_x_838) ;  /* 0xfffffffc00ec0947 */ /* 0x000fea000383ffff */
.L_x_837:
        /* <DEDUP_REMOVED lines=218> */
.L_x_833:
        /* <DEDUP_REMOVED lines=44> */
.L_x_834:
[----:B------:R-:W-:Y:S01]  /*3820*/  HFMA2.MMA R109, -RZ, RZ, 0, 9.5367431640625e-07 ;  /* 0x00000010ff6d7435 */ /* 0x000fe200000001ff */
[----:B------:R-:W-:Y:S02]  /*3830*/  MOV R108, R18 ;  /* 0x00000012006c7202 */ /* 0x000fe40000000f00 */
[----:B------:R-:W-:Y:S02]  /*3840*/  MOV R110, 0x1f ;  /* 0x0000001f006e7802 */ /* 0x000fe40000000f00 */
[----:B------:R-:W-:-:S07]  /*3850*/  MOV R107, 0xffffffff ;  /* 0xffffffff006b7802 */ /* 0x000fce0000000f00 */
[----:B------:R-:W-:Y:S05]  /*3860*/  WARPSYNC.COLLECTIVE R107, `(.L_x_840) ;  /* 0x000000006b087348 */ /* 0x000fea0003c00000 */
[----:B------:R0:W1:Y:S02]  /*3870*/  SHFL.DOWN P0, R106, R108, R109, R110 ;  /* 0x0800006d6c6a7389 */ /* 0x000064000000006e */
[----:B01----:R-:W-:Y:S01]  /*3880*/  ENDCOLLECTIVE ;  /* 0x000000000000791b */ /* 0x003fe20003800000 */
.L_x_840:
[----:B------:R-:W-:Y:S02]  /*3890*/  MOV R108, R26 ;  /* 0x0000001a006c7202 */ /* 0x000fe40000000f00 */
[----:B------:R-:W-:-:S07]  /*38a0*/  MOV R99, R106 ;  /* 0x0000006a00637202 */ /* 0x000fce0000000f00 */
[----:B------:R-:W-:Y:S05]  /*38b0*/  WARPSYNC.COLLECTIVE R107, `(.L_x_841) ;  /* 0x000000006b087348 */ /* 0x000fea0003c00000 */
[----:B------:R0:W1:Y:S02]  /*38c0*/  SHFL.DOWN P0, R106, R108, R109, R110 ;  /* 0x0800006d6c6a7389 */ /* 0x000064000000006e */
[----:B01----:R-:W-:Y:S01]  /*38d0*/  ENDCOLLECTIVE ;  /* 0x000000000000791b */ /* 0x003fe20003800000 */
.L_x_841:
[----:B------:R-:W-:Y:S01]  /*38e0*/  FADD.FTZ R99, R18, R99 ;  /* 0x0000006312637221 */ /* 0x000fe20000010000 */
[----:B------:R-:W-:-:S04]  /*38f0*/  HFMA2.MMA R109, -RZ, RZ, 0, 4.76837158203125e-07 ;  /* 0x00000008ff6d7435 */ /* 0x000fc800000001ff */
[----:B------:R-:W-:Y:S02]  /*3900*/  MOV R108, R99 ;  /* 0x00000063006c7202 */ /* 0x000fe40000000f00 */
[----:B------:R-:W-:-:S07]  /*3910*/  MOV R101, R106 ;  /* 0x0000006a00657202 */ /* 0x000fce0000000f00 */
[----:B------:R-:W-:Y:S05]  /*3920*/  WARPSYNC.COLLECTIVE R107, `(.L_x_842) ;  /* 0x000000006b087348 */ /* 0x000fea0003c00000 */
[----:B------:R0:W1:Y:S02]  /*3930*/  SHFL.DOWN P0, R106, R108, R109, R110 ;  /* 0x0800006d6c6a7389 */ /* 0x000064000000006e */
[----:B01----:R-:W-:Y:S01]  /*3940*/  ENDCOLLECTIVE ;  /* 0x000000000000791b */ /* 0x003fe20003800000 */
.L_x_842:
[----:B------:R-:W-:-:S05]  /*3950*/  FADD.FTZ R101, R26, R101 ;  /* 0x000000651a657221 */ /* 0x000fca0000010000 */
[----:B------:R-:W-:Y:S02]  /*3960*/  MOV R108, R101 ;  /* 0x00000065006c7202 */ /* 0x000fe40000000f00 */
[----:B------:R-:W-:-:S07]  /*3970*/  MOV R100, R106 ;  /* 0x0000006a00647202 */ /* 0x000fce0000000f00 */
[----:B------:R-:W-:Y:S05]  /*3980*/  WARPSYNC.COLLECTIVE R107, `(.L_x_843) ;  /* 0x000000006b087348 */ /* 0x000fea0003c00000 */
[----:B------:R0:W1:Y:S02]  /*3990*/  SHFL.DOWN P0, R106, R108, R109, R110 ;  /* 0x0800006d6c6a7389 */ /* 0x000064000000006e */
[----:B01----:R-:W-:Y:S01]  /*39a0*/  ENDCOLLECTIVE ;  /* 0x000000000000791b */ /* 0x003fe20003800000 */
.L_x_843:
[----:B------:R-:W-:Y:S01]  /*39b0*/  FADD.FTZ R100, R99, R100 ;  /* 0x0000006463647221 */ /* 0x000fe20000010000 */
[----:B------:R-:W-:-:S04]  /*39c0*/  HFMA2.MMA R109, -RZ, RZ, 0, 2.384185791015625e-07 ;  /* 0x00000004ff6d7435 */ /* 0x000fc800000001ff */
[----:B------:R-:W-:Y:S02]  /*39d0*/  MOV R108, R100 ;  /* 0x00000064006c7202 */ /* 0x000fe40000000f00 */
[----:B------:R-:W-:-:S07]  /*39e0*/  MOV R102, R106 ;  /* 0x0000006a00667202 */ /* 0x000fce0000000f00 */
[----:B------:R-:W-:Y:S05]  /*39f0*/  WARPSYNC.COLLECTIVE R107, `(.L_x_844) ;  /* 0x000000006b087348 */ /* 0x000fea0003c00000 */
[----:B------:R0:W1:Y:S02]  /*3a00*/  SHFL.DOWN P0, R106, R108, R109, R110 ;  /* 0x0800006d6c6a7389 */ /* 0x000064000000006e */
[----:B01----:R-:W-:Y:S01]  /*3a10*/  ENDCOLLECTIVE ;  /* 0x000000000000791b */ /* 0x003fe20003800000 */
.L_x_844:
[----:B------:R-:W-:-:S05]  /*3a20*/  FADD.FTZ R102, R101, R102 ;  /* 0x0000006665667221 */ /* 0x000fca0000010000 */
[----:B------:R-:W-:Y:S02]  /*3a30*/  MOV R108, R102 ;  /* 0x00000066006c7202 */ /* 0x000fe40000000f00 */
[----:B------:R-:W-:-:S07]  /*3a40*/  MOV R103, R106 ;  /* 0x0000006a00677202 */ /* 0x000fce0000000f00 */
[----:B------:R-:W-:Y:S05]  /*3a50*/  WARPSYNC.COLLECTIVE R107, `(.L_x_845) ;  /* 0x000000006b087348 */ /* 0x000fea0003c00000 */
[----:B------:R0:W1:Y:S02]  /*3a60*/  SHFL.DOWN P0, R106, R108, R109, R110 ;  /* 0x0800006d6c6a7389 */ /* 0x000064000000006e */
[----:B01----:R-:W-:Y:S01]  /*3a70*/  ENDCOLLECTIVE ;  /* 0x000000000000791b */ /* 0x003fe20003800000 */
.L_x_845:
[----:B------:R-:W-:Y:S01]  /*3a80*/  FADD.FTZ R103, R100, R103 ;  /* 0x0000006764677221 */ /* 0x000fe20000010000 */
[----:B------:R-:W-:-:S04]  /*3a90*/  HFMA2.MMA R109, -RZ, RZ, 0, 1.1920928955078125e-07 ;  /* 0x00000002ff6d7435 */ /* 0x000fc800000001ff */
[----:B------:R-:W-:Y:S02]  /*3aa0*/  MOV R108, R103 ;  /* 0x00000067006c7202 */ /* 0x000fe40000000f00 */
[----:B------:R-:W-:-:S07]  /*3ab0*/  MOV R105, R106 ;  /* 0x0000006a00697202 */ /* 0x000fce0000000f00 */
[----:B------:R-:W-:Y:S05]  /*3ac0*/  WARPSYNC.COLLECTIVE R107, `(.L_x_846) ;  /* 0x000000006b087348 */ /* 0x000fea0003c00000 */
[----:B------:R0:W1:Y:S02]  /*3ad0*/  SHFL.DOWN P0, R106, R108, R109, R110 ;  /* 0x0800006d6c6a7389 */ /* 0x000064000000006e */
[----:B01----:R-:W-:Y:S01]  /*3ae0*/  ENDCOLLECTIVE ;  /* 0x000000000000791b */ /* 0x003fe20003800000 */
.L_x_846:
[----:B------:R-:W-:-:S05]  /*3af0*/  FADD.FTZ R105, R102, R105 ;  /* 0x0000006966697221 */ /* 0x000fca0000010000 */
[----:B------:R-:W-:Y:S02]  /*3b00*/  MOV R108, R105 ;  /* 0x00000069006c7202 */ /* 0x000fe40000000f00 */
[----:B------:R-:W-:-:S07]  /*3b10*/  MOV R18, R106 ;  /* 0x0000006a00127202 */ /* 0x000fce0000000f00 */
[----:B------:R-:W-:Y:S05]  /*3b20*/  WARPSYNC.COLLECTIVE R107, `(.L_x_847) ;  /* 0x000000006b087348 */ /* 0x000fea0003c00000 */
[----:B------:R0:W1:Y:S02]  /*3b30*/  SHFL.DOWN P0, R106, R108, R109, R110 ;  /* 0x0800006d6c6a7389 */ /* 0x000064000000006e */
[----:B01----:R-:W-:Y:S01]  /*3b40*/  ENDCOLLECTIVE ;  /* 0x000000000000791b */ /* 0x003fe20003800000 */
.L_x_847:
        /* <DEDUP_REMOVED lines=8> */
.L_x_848:
[----:B------:R-:W-:Y:S01]  /*3bd0*/  FADD.FTZ R99, R105, R26 ;  /* 0x0000001a69637221 */ /* 0x000fe20000010000 */
[----:B------:R-:W-:-:S04]  /*3be0*/  MOV R26, R159 ;  /* 0x0000009f001a7202 */ /* 0x000fc80000000f00 */
[----:B------:R-:W-:Y:S02]  /*3bf0*/  MOV R108, R99 ;  /* 0x00000063006c7202 */ /* 0x000fe40000000f00 */
[----:B------:R-:W-:-:S07]  /*3c00*/  MOV R101, R106 ;  /* 0x0000006a00657202 */ /* 0x000fce0000000f00 */
[----:B------:R-:W-:Y:S05]  /*3c10*/  WARPSYNC.COLLECTIVE R107, `(.L_x_849) ;  /* 0x000000006b087348 */ /* 0x000fea0003c00000 */
[----:B------:R0:W1:Y:S02]  /*3c20*/  SHFL.DOWN P0, R106, R108, R109, R110 ;  /* 0x0800006d6c6a7389 */ /* 0x000064000000006e */
[----:B01----:R-:W-:Y:S01]  /*3c30*/  ENDCOLLECTIVE ;  /* 0x000000000000791b */ /* 0x003fe20003800000 */
.L_x_849:
[----:B------:R-:W-:Y:S05]  /*3c40*/  BRA `(.L_x_850) ;  /* 0xffffffe400a87947 */ /* 0x000fea000383ffff */
.L_x_851:
        /* <DEDUP_REMOVED lines=11> */
.L_x_5413:


//--------------------- .text._ZN10layer_norm22ln_bwd_finalize_kernelINS_22Kernel_traits_finalizeILj30720E13__nv_bfloat16fS2_fjLj1024ELj4ENS_18Kernel_traits_baseILj30720ES2_fS2_fjLj1024EEEEEEEvNS_9BwdParamsE --------------------------
	.section	.text._ZN10layer_norm22ln_bwd_finalize_kernelINS_22Kernel_traits_finalizeILj30720E13__nv_bfloat16fS2_fjLj1024ELj4ENS_18Kernel_traits_baseILj30720ES2_fS2_fjLj1024EEEEEEEvNS_9BwdParamsE,"ax",@progbits
	.align	128
        .global         _ZN10layer_norm22ln_bwd_finalize_kernelINS_22Kernel_traits_finalizeILj30720E13__nv_bfloat16fS2_fjLj1024ELj4ENS_18Kernel_traits_baseILj30720ES2_fS2_fjLj1024EEEEEEEvNS_9BwdParamsE
        .type           _ZN10layer_norm22ln_bwd_finalize_kernelINS_22Kernel_traits_finalizeILj30720E13__nv_bfloat16fS2_fjLj1024ELj4ENS_18Kernel_traits_baseILj30720ES2_fS2_fjLj1024EEEEEEEvNS_9BwdParamsE,@function
        .size           _ZN10layer_norm22ln_bwd_finalize_kernelINS_22Kernel_traits_finalizeILj30720E13__nv_bfloat16fS2_fjLj1024ELj4ENS_18Kernel_traits_baseILj30720ES2_fS2_fjLj1024EEEEEEEvNS_9BwdParamsE,(.L_x_5414 - _ZN10layer_norm22ln_bwd_finalize_kernelINS_22Kernel_traits_finalizeILj30720E13__nv_bfloat16fS2_fjLj1024ELj4ENS_18Kernel_traits_baseILj30720ES2_fS2_fjLj1024EEEEEEEvNS_9BwdParamsE)
        .other          _ZN10layer_norm22ln_bwd_finalize_kernelINS_22Kernel_traits_finalizeILj30720E13__nv_bfloat16fS2_fjLj1024ELj4ENS_18Kernel_traits_baseILj30720ES2_fS2_fjLj1024EEEEEEEvNS_9BwdParamsE,@"STO_CUDA_ENTRY STV_DEFAULT"
_ZN10layer_norm22ln_bwd_finalize_kernelINS_22Kernel_traits_finalizeILj30720E13__nv_bfloat16fS2_fjLj1024ELj4ENS_18Kernel_traits_baseILj30720ES2_fS2_fjLj1024EEEEEEEvNS_9BwdParamsE:
.text._ZN10layer_norm22ln_bwd_finalize_kernelINS_22Kernel_traits_finalizeILj30720E13__nv_bfloat16fS2_fjLj1024ELj4ENS_18Kernel_traits_baseILj30720ES2_fS2_fjLj1024EEEEEEEvNS_9BwdParamsE:
        /* <DEDUP_REMOVED lines=25> */
.L_x_863:
        /* <DEDUP_REMOVED lines=28> */
.L_x_856:
        /* <DEDUP_REMOVED lines=33> */
.L_x_855:
[----:B------:R-:W-:Y:S05]  /*0560*/  BSYNC B1 ;  /* 0x0000000000017941 */ /* 0x000fea0003800000 */
.L_x_854:
        /* <DEDUP_REMOVED lines=23> */
.L_x_858:
[----:B------:R-:W-:Y:S05]  /*06e0*/  BSYNC B1 ;  /* 0x0000000000017941 */ /* 0x000fea0003800000 */
.L_x_857:
        /* <DEDUP_REMOVED lines=11> */
.L_x_853:
[----:B------:R-:W-:Y:S05]  /*07a0*/  BSYNC B0 ;  /* 0x0000000000007941 */ /* 0x000fea0003800000 */
.L_x_852:
        /* <DEDUP_REMOVED lines=29> */
.L_x_874:
[----:B------:R-:W-:Y:S01]  /*0980*/  @!P1 SHF.R.U32.HI R12, RZ, 0x3, R0 ;  /* 0x00000003ff0c9819 */ /* 0x000fe20000011600 */
[----:B---3--:R-:W-:Y:S01]  /*0990*/  FADD.FTZ R14, R9, R14 ;  /* 0x0000000e090e7221 */ /* 0x008fe20000010000 */
[----:B--2---:R-:W-:Y:S02]  /*09a0*/  FADD.FTZ R11, R10, R11 ;  /* 0x0000000b0a0b7221 */ /* 0x004fe40000010000 */
[----:B------:R-:W-:-:S05]  /*09b0*/  @!P1 LOP3.LUT R12, R12, 0x1ffffffc, RZ, 0xc0, !PT ;  /* 0x1ffffffc0c0c9812 */ /* 0x000fca00078ec0ff */
[----:B------:R2:W-:Y:S04]  /*09c0*/  @!P1 STS [R12+UR4+0x2000], R14 ;  /* 0x0020000e0c009988 */ /* 0x0005e80008000804 */
[----:B------:R2:W-:Y:S02]  /*09d0*/  @!P1 STS [R12+UR4+0x2080], R11 ;  /* 0x0020800b0c009988 */ /* 0x0005e40008000804 */
.L_x_859:
        /* <DEDUP_REMOVED lines=14> */
.L_x_862:
[----:B------:R-:W-:Y:S05]  /*0ac0*/  BSYNC B0 ;  /* 0x0000000000007941 */ /* 0x000fea0003800000 */
.L_x_861:
[C---:B------:R-:W-:Y:S02]  /*0ad0*/  ISETP.GT.U32.AND P1, PT, R3.reuse, -0x7801, PT ;  /* 0xffff87ff0300780c */ /* 0x040fe40003f24070 */
[----:B------:R-:W-:Y:S02]  /*0ae0*/  IADD3 R3, R3, 0x7800, RZ ;  /* 0x0000780003037810 */ /* 0x000fe40007ffe0ff */
[----:B------:R-:W-:-:S09]  /*0af0*/  IADD3 R5, R5, 0x3c00, RZ ;  /* 0x00003c0005057810 */ /* 0x000fd20007ffe0ff */
[----:B------:R-:W-:Y:S05]  /*0b00*/  @P1 BRA `(.L_x_863) ;  /* 0xfffffff400a01947 */ /* 0x000fea000383ffff */
[----:B------:R-:W-:Y:S05]  /*0b10*/  EXIT ;  /* 0x000000000000794d */ /* 0x000fea0003800000 */
.L_x_860:
[----:B------:R-:W-:Y:S01]  /*0b20*/  HFMA2.MMA R19, -RZ, RZ, 0, 5.9604644775390625e-08 ;  /* 0x00000001ff137435 */ /* 0x000fe200000001ff */
[----:B---3--:R-:W-:Y:S01]  /*0b30*/  IMAD.MOV.U32 R20, RZ, RZ, R10 ;  /* 0x000000ffff147224 */ /* 0x008fe200078e000a */
[----:B------:R-:W-:Y:S02]  /*0b40*/  MOV R22, 0x1f ;  /* 0x0000001f00167802 */ /* 0x000fe40000000f00 */
[----:B------:R-:W-:-:S07]  /*0b50*/  MOV R17, 0xffffffff ;  /* 0xffffffff00117802 */ /* 0x000fce0000000f00 */
[----:B012---:R-:W-:Y:S05]  /*0b60*/  WARPSYNC.COLLECTIVE R17, `(.L_x_864) ;  /* 0x0000000011087348 */ /* 0x007fea0003c00000 */
[----:B------:R3:W4:Y:S02]  /*0b70*/  SHFL.BFLY P2, R18, R20, R19, R22 ;  /* 0x0c00001314127389 */ /* 0x0007240000040016 */
[----:B01234-:R-:W-:Y:S01]  /*0b80*/  ENDCOLLECTIVE ;  /* 0x000000000000791b */ /* 0x01ffe20003800000 */
.L_x_864:
[----:B------:R-:W-:Y:S01]  /*0b90*/  HFMA2.MMA R19, -RZ, RZ, 0, 1.1920928955078125e-07 ;  /* 0x00000002ff137435 */ /* 0x000fe200000001ff */
[----:B------:R-:W-:-:S04]  /*0ba0*/  IMAD.MOV.U32 R11, RZ, RZ, R18 ;  /* 0x000000ffff0b7224 */ /* 0x000fc800078e0012 */
[----:B------:R-:W-:-:S05]  /*0bb0*/  FADD.FTZ R11, R10, R11 ;  /* 0x0000000b0a0b7221 */ /* 0x000fca0000010000 */
[----:B------:R-:W-:-:S07]  /*0bc0*/  MOV R20, R11 ;  /* 0x0000000b00147202 */ /* 0x000fce0000000f00 */
[----:B------:R-:W-:Y:S05]  /*0bd0*/  WARPSYNC.COLLECTIVE R17, `(.L_x_865) ;  /* 0x0000000011087348 */ /* 0x000fea0003c00000 */
[----:B------:R0:W1:Y:S02]  /*0be0*/  SHFL.BFLY P2, R18, R20, R19, R22 ;  /* 0x0c00001314127389 */ /* 0x0000640000040016 */
[----:B01----:R-:W-:Y:S01]  /*0bf0*/  ENDCOLLECTIVE ;  /* 0x000000000000791b */ /* 0x003fe20003800000 */
.L_x_865:
[----:B------:R-:W-:Y:S01]  /*0c00*/  HFMA2.MMA R19, -RZ, RZ, 0, 2.384185791015625e-07 ;  /* 0x00000004ff137435 */ /* 0x000fe200000001ff */
[----:B------:R-:W-:-:S05]  /*0c10*/  MOV R12, R18 ;  /* 0x00000012000c7202 */ /* 0x000fca0000000f00 */
[----:B------:R-:W-:-:S04]  /*0c20*/  FADD.FTZ R12, R11, R12 ;  /* 0x0000000c0b0c7221 */ /* 0x000fc80000010000 */
[----:B------:R-:W-:-:S07]  /*0c30*/  IMAD.MOV.U32 R20, RZ, RZ, R12 ;  /* 0x000000ffff147224 */ /* 0x000fce00078e000c */
[----:B------:R-:W-:Y:S05]  /*0c40*/  WARPSYNC.COLLECTIVE R17, `(.L_x_866) ;  /* 0x0000000011087348 */ /* 0x000fea0003c00000 */
[----:B------:R0:W1:Y:S02]  /*0c50*/  SHFL.BFLY P2, R18, R20, R19, R22 ;  /* 0x0c00001314127389 */ /* 0x0000640000040016 */
[----:B01----:R-:W-:Y:S01]  /*0c60*/  ENDCOLLECTIVE ;  /* 0x000000000000791b */ /* 0x003fe20003800000 */
.L_x_866:
[----:B------:R-:W-:Y:S01]  /*0c70*/  IMAD.MOV.U32 R19, RZ, RZ, 0x8 ;  /* 0x00000008ff137424 */ /* 0x000fe200078e00ff */
[----:B------:R-:W-:-:S05]  /*0c80*/  MOV R13, R18 ;  /* 0x00000012000d7202 */ /* 0x000fca0000000f00 */
[----:B------:R-:W-:-:S05]  /*0c90*/  FADD.FTZ R13, R12, R13 ;  /* 0x0000000d0c0d7221 */ /* 0x000fca0000010000 */
[----:B------:R-:W-:-:S07]  /*0ca0*/  MOV R20, R13 ;  /* 0x0000000d00147202 */ /* 0x000fce0000000f00 */
[----:B------:R-:W-:Y:S05]  /*0cb0*/  WARPSYNC.COLLECTIVE R17, `(.L_x_867) ;  /* 0x0000000011087348 */ /* 0x000fea0003c00000 */
[----:B------:R0:W1:Y:S02]  /*0cc0*/  SHFL.BFLY P2, R18, R20, R19, R22 ;  /* 0x0c00001314127389 */ /* 0x0000640000040016 */
[----:B01----:R-:W-:Y:S01]  /*0cd0*/  ENDCOLLECTIVE ;  /* 0x000000000000791b */ /* 0x003fe20003800000 */
.L_x_867:
[----:B------:R-:W-:Y:S01]  /*0ce0*/  HFMA2.MMA R19, -RZ, RZ, 0, 9.5367431640625e-07 ;  /* 0x00000010ff137435 */ /* 0x000fe200000001ff */
[----:B------:R-:W-:-:S05]  /*0cf0*/  MOV R10, R18 ;  /* 0x00000012000a7202 */ /* 0x000fca0000000f00 */
[----:B------:R-:W-:-:S05]  /*0d00*/  FADD.FTZ R10, R13, R10 ;  /* 0x0000000a0d0a7221 */ /* 0x000fca0000010000 */
[----:B------:R-:W-:-:S07]  /*0d10*/  MOV R20, R10 ;  /* 0x0000000a00147202 */ /* 0x000fce0000000f00 */
[----:B------:R-:W-:Y:S05]  /*0d20*/  WARPSYNC.COLLECTIVE R17, `(.L_x_868) ;  /* 0x0000000011087348 */ /* 0x000fea0003c00000 */
[----:B------:R0:W1:Y:S02]  /*0d30*/  SHFL.BFLY P2, R18, R20, R19, R22 ;  /* 0x0c00001314127389 */ /* 0x0000640000040016 */
[----:B01----:R-:W-:Y:S01]  /*0d40*/  ENDCOLLECTIVE ;  /* 0x000000000000791b */ /* 0x003fe20003800000 */
.L_x_868:
[----:B------:R-:W-:Y:S01]  /*0d50*/  HFMA2.MMA R19, -RZ, RZ, 0, 5.9604644775390625e-08 ;  /* 0x00000001ff137435 */ /* 0x000fe200000001ff */
[----:B------:R-:W-:Y:S01]  /*0d60*/  MOV R20, R9 ;  /* 0x0000000900147202 */ /* 0x000fe20000000f00 */
[----:B------:R-:W-:-:S09]  /*0d70*/  IMAD.MOV.U32 R11, RZ, RZ, R18 ;  /* 0x000000ffff0b7224 */ /* 0x000fd200078e0012 */
[----:B------:R-:W-:Y:S05]  /*0d80*/  WARPSYNC.COLLECTIVE R17, `(.L_x_869) ;  /* 0x0000000011087348 */ /* 0x000fea0003c00000 */
[----:B------:R0:W1:Y:S02]  /*0d90*/  SHFL.BFLY P2, R18, R20, R19, R22 ;  /* 0x0c00001314127389 */ /* 0x0000640000040016 */
[----:B01----:R-:W-:Y:S01]  /*0da0*/  ENDCOLLECTIVE ;  /* 0x000000000000791b */ /* 0x003fe20003800000 */
.L_x_869:
[----:B------:R-:W-:Y:S01]  /*0db0*/  HFMA2.MMA R19, -RZ, RZ, 0, 1.1920928955078125e-07 ;  /* 0x00000002ff137435 */ /* 0x000fe200000001ff */
[----:B------:R-:W-:-:S05]  /*0dc0*/  MOV R12, R18 ;  /* 0x00000012000c7202 */ /* 0x000fca0000000f00 */
[----:B------:R-:W-:-:S04]  /*0dd0*/  FADD.FTZ R14, R9, R12 ;  /* 0x0000000c090e7221 */ /* 0x000fc80000010000 */
[----:B------:R-:W-:-:S07]  /*0de0*/  IMAD.MOV.U32 R20, RZ, RZ, R14 ;  /* 0x000000ffff147224 */ /* 0x000fce00078e000e */
[----:B------:R-:W-:Y:S05]  /*0df0*/  WARPSYNC.COLLECTIVE R17, `(.L_x_870) ;  /* 0x0000000011087348 */ /* 0x000fea0003c00000 */
[----:B------:R0:W1:Y:S02]  /*0e00*/  SHFL.BFLY P2, R18, R20, R19, R22 ;  /* 0x0c00001314127389 */ /* 0x0000640000040016 */
[----:B01----:R-:W-:Y:S01]  /*0e10*/  ENDCOLLECTIVE ;  /* 0x000000000000791b */ /* 0x003fe20003800000 */
.L_x_870:
[----:B------:R-:W-:Y:S01]  /*0e20*/  IMAD.MOV.U32 R19, RZ, RZ, 0x4 ;  /* 0x00000004ff137424 */ /* 0x000fe200078e00ff */
[----:B------:R-:W-:-:S05]  /*0e30*/  MOV R13, R18 ;  /* 0x00000012000d7202 */ /* 0x000fca0000000f00 */
[----:B------:R-:W-:-:S05]  /*0e40*/  FADD.FTZ R15, R14, R13 ;  /* 0x0000000d0e0f7221 */ /* 0x000fca0000010000 */
[----:B------:R-:W-:-:S07]  /*0e50*/  MOV R20, R15 ;  /* 0x0000000f00147202 */ /* 0x000fce0000000f00 */
[----:B------:R-:W-:Y:S05]  /*0e60*/  WARPSYNC.COLLECTIVE R17, `(.L_x_871) ;  /* 0x0000000011087348 */ /* 0x000fea0003c00000 */
[----:B------:R0:W1:Y:S02]  /*0e70*/  SHFL.BFLY P2, R18, R20, R19, R22 ;  /* 0x0c00001314127389 */ /* 0x0000640000040016 */
[----:B01----:R-:W-:Y:S01]  /*0e80*/  ENDCOLLECTIVE ;  /* 0x000000000000791b */ /* 0x003fe20003800000 */
.L_x_871:
[----:B------:R-:W-:Y:S01]  /*0e90*/  HFMA2.MMA R19, -RZ, RZ, 0, 4.76837158203125e-07 ;  /* 0x00000008ff137435 */ /* 0x000fe200000001ff */
[----:B------:R-:W-:-:S05]  /*0ea0*/  MOV R16, R18 ;  /* 0x0000001200107202 */ /* 0x000fca0000000f00 */
[----:B------:R-:W-:-:S05]  /*0eb0*/  FADD.FTZ R16, R15, R16 ;  /* 0x000000100f107221 */ /* 0x000fca0000010000 */
[----:B------:R-:W-:-:S07]  /*0ec0*/  MOV R20, R16 ;  /* 0x0000001000147202 */ /* 0x000fce0000000f00 */
[----:B------:R-:W-:Y:S05]  /*0ed0*/  WARPSYNC.COLLECTIVE R17, `(.L_x_872) ;  /* 0x0000000011087348 */ /* 0x000fea0003c00000 */
[----:B------:R0:W1:Y:S02]  /*0ee0*/  SHFL.BFLY P2, R18, R20, R19, R22 ;  /* 0x0c00001314127389 */ /* 0x0000640000040016 */
[----:B01----:R-:W-:Y:S01]  /*0ef0*/  ENDCOLLECTIVE ;  /* 0x000000000000791b */ /* 0x003fe20003800000 */
.L_x_872:
[----:B------:R-:W-:Y:S01]  /*0f00*/  HFMA2.MMA R19, -RZ, RZ, 0, 9.5367431640625e-07 ;  /* 0x00000010ff137435 */ /* 0x000fe200000001ff */
[----:B------:R-:W-:-:S04]  /*0f10*/  IMAD.MOV.U32 R9, RZ, RZ, R18 ;  /* 0x000000ffff097224 */ /* 0x000fc800078e0012 */
[----:B------:R-:W-:-:S05]  /*0f20*/  FADD.FTZ R9, R16, R9 ;  /* 0x0000000910097221 */ /* 0x000fca0000010000 */
[----:B------:R-:W-:-:S07]  /*0f30*/  MOV R20, R9 ;  /* 0x0000000900147202 */ /* 0x000fce0000000f00 */
[----:B------:R-:W-:Y:S05]  /*0f40*/  WARPSYNC.COLLECTIVE R17, `(.L_x_873) ;  /* 0x0000000011087348 */ /* 0x000fea0003c00000 */
[----:B------:R0:W1:Y:S02]  /*0f50*/  SHFL.BFLY P2, R18, R20, R19, R22 ;  /* 0x0c00001314127389 */ /* 0x0000640000040016 */
[----:B01----:R-:W-:Y:S01]  /*0f60*/  ENDCOLLECTIVE ;  /* 0x000000000000791b */ /* 0x003fe20003800000 */
.L_x_873:
[----:B------:R-:W-:Y:S01]  /*0f70*/  MOV R14, R18 ;  /* 0x00000012000e7202 */ /* 0x000fe20000000f00 */
[----:B------:R-:W-:Y:S06]  /*0f80*/  BRA `(.L_x_874) ;  /* 0xfffffff8007c7947 */ /* 0x000fec000383ffff */
.L_x_875:
        /* <DEDUP_REMOVED lines=15> */
.L_x_5414:


//--------------------- .text._ZN10layer_norm13ln_bwd_kernelINS_13Kernel_traitsI13__nv_bfloat16fS2_fjLj30720ELj4ELj1ELj8ELj8ENS_18Kernel_traits_baseILj30720ES2_fS2_fjLj256EEEEEEEvNS_9BwdParamsE --------------------------
	.section	.text._ZN10layer_norm13ln_bwd_kernelINS_13Kernel_traitsI13__nv_bfloat16fS2_fjLj30720ELj4ELj1ELj8ELj8ENS_18Kernel_traits_baseILj30720ES2_fS2_fjLj256EEEEEEEvNS_9BwdParamsE,"ax",@progbits
	.align	128
        .global         _ZN10layer_norm13ln_bwd_kernelINS_13Kernel_traitsI13__nv_bfloat16fS2_fjLj30720ELj4ELj1ELj8ELj8ENS_18Kernel_traits_baseILj30720ES2_fS2_fjLj256EEEEEEEvNS_9BwdParamsE
        .type           _ZN10layer_norm13ln_bwd_kernelINS_13Kernel_traitsI13__nv_bfloat16fS2_fjLj30720ELj4ELj1ELj8ELj8ENS_18Kernel_traits_baseILj30720ES2_fS2_fjLj256EEEEEEEvNS_9BwdParamsE,@function
        .size           _ZN10layer_norm13ln_bwd_kernelINS_13Kernel_traitsI13__nv_bfloat16fS2_fjLj30720ELj4ELj1ELj8ELj8ENS_18Kernel_traits_baseILj30720ES2_fS2_fjLj256EEEEEEEvNS_9BwdParamsE,(.L_x_5415 - _ZN10layer_norm13ln_bwd_kernelINS_13Kernel_traitsI13__nv_bfloat16fS2_fjLj30720ELj4ELj1ELj8ELj8ENS_18Kernel_traits_baseILj30720ES2_fS2_fjLj256EEEEEEEvNS_9BwdParamsE)
        .other          _ZN10layer_norm13ln_bwd_kernelINS_13Kernel_traitsI13__nv_bfloat16fS2_fjLj30720ELj4ELj1ELj8ELj8ENS_18Kernel_traits_baseILj30720ES2_fS2_fjLj256EEEEEEEvNS_9BwdParamsE,@"STO_CUDA_ENTRY STV_DEFAULT"
_ZN10layer_norm13ln_bwd_kernelINS_13Kernel_traitsI13__nv_bfloat16fS2_fjLj30720ELj4ELj1ELj8ELj8ENS_18Kernel_traits_baseILj30720ES2_fS2_fjLj256EEEEEEEvNS_9BwdParamsE:
.text._ZN10layer_norm13ln_bwd_kernelINS_13Kernel_traitsI13__nv_bfloat16fS2_fjLj30720ELj4ELj1ELj8ELj8ENS_18Kernel_traits_baseILj30720ES2_fS2_fjLj256EEEEEEEvNS_9BwdParamsE:
        /* <DEDUP_REMOVED lines=21> */
[----:B--2---:R-:W-:-:S04]  /*0150*/  @P0 IMAD.WIDE.U32 R10, R19, 0x4, R10 ;  /* 0x00000004130a0825 */ /* 0x004fc800078e000a */
[----:B---3--:R-:W-:Y:S01]  /*0160*/  @P0 IMAD.WIDE.U32 R8, R17, 0x4, R8 ;  /* 0x0000000411080825 */ /* 0x008fe200078e0008 */
[----:B------:R-:W2:Y:S01]  /*0170*/  @P0 LDG.E R66, desc[UR6][R10.64] ;  /* 0x000000060a420981 */ /* 0x000ea2000c1e1900 */
[----:B------:R-:W3:Y:S02]  /*0180*/  @P0 LDC.64 R18, c[0x0][0x248] ;  /* 0x00009200ff120b82 */ /* 0x000ee40000000a00 */
[----:B0-----:R-:W-:Y:S01]  /*0190*/  @P0 IMAD.WIDE.U32 R6, R5, 0x4, R6 ;  /* 0x0000000405060825 */ /* 0x001fe200078e0006 */
[C---:B------:R-:W-:Y:S01]  /*01a0*/  @P0 IADD3 R5, R4.reuse, 0x1000, RZ ;  /* 0x0000100004050810 */ /* 0x040fe20007ffe0ff */
[----:B------:R0:W5:Y:S04]  /*01b0*/  @P0 LDG.E R65, desc[UR6][R8.64] ;  /* 0x0000000608410981 */ /* 0x000168000c1e1900 */
[----:B------:R-:W3:Y:S01]  /*01c0*/  @P0 LDC.64 R16, c[0x0][0x248] ;  /* 0x00009200ff100b82 */ /* 0x000ee20000000a00 */
[----:B-1----:R-:W-:Y:S01]  /*01d0*/  @P0 IMAD.WIDE.U32 R12, R5, 0x4, R12 ;  /* 0x00000004050c0825 */ /* 0x002fe200078e000c */
[C---:B------:R-:W-:Y:S01]  /*01e0*/  @P0 IADD3 R5, R4.reuse, 0x1400, RZ ;  /* 0x0000140004050810 */ /* 0x040fe20007ffe0ff */
[----:B------:R1:W5:Y:S05]  /*01f0*/  @P0 LDG.E R64, desc[UR6][R6.64] ;  /* 0x0000000606400981 */ /* 0x00036a000c1e1900 */
[----:B------:R-:W1:Y:S08]  /*0200*/  @P0 LDC.64 R20, c[0x0][0x248] ;  /* 0x00009200ff140b82 */ /* 0x000e700000000a00 */
[----:B------:R-:W1:Y:S08]  /*0210*/  @P0 LDC.64 R34, c[0x0][0x248] ;  /* 0x00009200ff220b82 */ /* 0x000e700000000a00 */
[----:B------:R-:W1:Y:S08]  /*0220*/  @P0 LDC.64 R30, c[0x0][0x248] ;  /* 0x00009200ff1e0b82 */ /* 0x000e700000000a00 */
[----:B------:R-:W1:Y:S08]  /*0230*/  @P0 LDC.64 R22, c[0x0][0x248] ;  /* 0x00009200ff160b82 */ /* 0x000e700000000a00 */
[----:B------:R-:W1:Y:S08]  /*0240*/  @P0 LDC.64 R24, c[0x0][0x248] ;  /* 0x00009200ff180b82 */ /* 0x000e700000000a00 */
[----:B------:R-:W1:Y:S08]  /*0250*/  @P0 LDC.64 R26, c[0x0][0x248] ;  /* 0x00009200ff1a0b82 */ /* 0x000e700000000a00 */
[----:B------:R-:W1:Y:S08]  /*0260*/  @P0 LDC.64 R28, c[0x0][0x248] ;  /* 0x00009200ff1c0b82 */ /* 0x000e700000000a00 */
[----:B------:R-:W1:Y:S01]  /*0270*/  @P0 LDC.64 R32, c[0x0][0x248] ;  /* 0x00009200ff200b82 */ /* 0x000e620000000a00 */
[----:B----4-:R-:W-:Y:S01]  /*0280*/  @P0 IMAD.WIDE.U32 R14, R5, 0x4, R14 ;  /* 0x00000004050e0825 */ /* 0x010fe200078e000e */
[C---:B0-----:R-:W-:Y:S01]  /*0290*/  @P0 IADD3 R9, R4.reuse, 0x1c00, RZ ;  /* 0x00001c0004090810 */ /* 0x041fe20007ffe0ff */
[----:B------:R0:W4:Y:S01]  /*02a0*/  @P0 LDG.E R67, desc[UR6][R12.64] ;  /* 0x000000060c430981 */ /* 0x000122000c1e1900 */
[----:B------:R-:W-:-:S02]  /*02b0*/  @P0 IADD3 R5, R4, 0x1800, RZ ;  /* 0x0000180004050810 */ /* 0x000fc40007ffe0ff */
[C---:B------:R-:W-:Y:S01]  /*02c0*/  @P0 IADD3 R11, R4.reuse, 0x2000, RZ ;  /* 0x00002000040b0810 */ /* 0x040fe20007ffe0ff */
[----:B---3--:R-:W-:Y:S01]  /*02d0*/  @P0 IMAD.WIDE.U32 R8, R9, 0x4, R18 ;  /* 0x0000000409080825 */ /* 0x008fe200078e0012 */
[----:B------:R3:W4:Y:S01]  /*02e0*/  @P0 LDG.E R68, desc[UR6][R14.64] ;  /* 0x000000060e440981 */ /* 0x000722000c1e1900 */
[C---:B------:R-:W-:Y:S02]  /*02f0*/  @P0 IADD3 R19, R4.reuse, 0x3400, RZ ;  /* 0x0000340004130810 */ /* 0x040fe40007ffe0ff */
[----:B-1----:R-:W-:Y:S01]  /*0300*/  @P0 IMAD.WIDE.U32 R6, R5, 0x4, R16 ;  /* 0x0000000405060825 */ /* 0x002fe200078e0010 */
[C---:B------:R-:W-:Y:S01]  /*0310*/  @P0 IADD3 R17, R4.reuse, 0x2800, RZ ;  /* 0x0000280004110810 */ /* 0x040fe20007ffe0ff */
[----:B------:R1:W4:Y:S01]  /*0320*/  @P0 LDG.E R70, desc[UR6][R8.64] ;  /* 0x0000000608460981 */ /* 0x000322000c1e1900 */
[C---:B0-----:R-:W-:Y:S01]  /*0330*/  @P0 IADD3 R13, R4.reuse, 0x2400, RZ ;  /* 0x00002400040d0810 */ /* 0x041fe20007ffe0ff */
[----:B------:R-:W-:Y:S01]  /*0340*/  @P0 IMAD.WIDE.U32 R10, R11, 0x4, R20 ;  /* 0x000000040b0a0825 */ /* 0x000fe200078e0014 */
[C---:B------:R-:W-:Y:S01]  /*0350*/  @P0 IADD3 R5, R4.reuse, 0x3000, RZ ;  /* 0x0000300004050810 */ /* 0x040fe20007ffe0ff */
[----:B------:R0:W4:Y:S01]  /*0360*/  @P0 LDG.E R69, desc[UR6][R6.64] ;  /* 0x0000000606450981 */ /* 0x000122000c1e1900 */
[----:B---3--:R-:W-:-:S02]  /*0370*/  @P0 IADD3 R15, R4, 0x2c00, RZ ;  /* 0x00002c00040f0810 */ /* 0x008fc40007ffe0ff */
[C---:B------:R-:W-:Y:S01]  /*0380*/  @P0 IADD3 R21, R4.reuse, 0x3800, RZ ;  /* 0x0000380004150810 */ /* 0x040fe20007ffe0ff */
[----:B------:R3:W4:Y:S01]  /*0390*/  @P0 LDG.E R71, desc[UR6][R10.64] ;  /* 0x000000060a470981 */ /* 0x000722000c1e1900 */
[----:B------:R-:W-:Y:S01]  /*03a0*/  @P0 LEA R18, P1, R4, R34, 0x2 ;  /* 0x0000002204120211 */ /* 0x000fe200078210ff */
[----:B-1----:R-:W-:-:S03]  /*03b0*/  @P0 IMAD.WIDE.U32 R8, R19, 0x4, R30 ;  /* 0x0000000413080825 */ /* 0x002fc600078e001e */
[----:B------:R-:W-:Y:S01]  /*03c0*/  @P0 LEA.HI.X R19, R4, R35, RZ, 0x2, P1 ;  /* 0x0000002304130211 */ /* 0x000fe200008f14ff */
[----:B------:R-:W-:Y:S01]  /*03d0*/  @P0 IMAD.WIDE.U32 R12, R13, 0x4, R22 ;  /* 0x000000040d0c0825 */ /* 0x000fe200078e0016 */
[----:B------:R-:W4:Y:S03]  /*03e0*/  @P0 LDG.E R80, desc[UR6][R8.64] ;  /* 0x0000000608500981 */ /* 0x000f26000c1e1900 */
[----:B------:R-:W-:Y:S01]  /*03f0*/  @P0 IMAD.WIDE.U32 R16, R17, 0x4, R24 ;  /* 0x0000000411100825 */ /* 0x000fe200078e0018 */
[----:B------:R-:W4:Y:S03]  /*0400*/  @P0 LDG.E R72, desc[UR6][R12.64] ;  /* 0x000000060c480981 */ /* 0x000f26000c1e1900 */
[----:B------:R-:W-:Y:S01]  /*0410*/  @P0 IMAD.WIDE.U32 R14, R15, 0x4, R26 ;  /* 0x000000040f0e0825 */ /* 0x000fe200078e001a */
[----:B------:R-:W4:Y:S03]  /*0420*/  @P0 LDG.E R73, desc[UR6][R16.64] ;  /* 0x0000000610490981 */ /* 0x000f26000c1e1900 */
[----:B0-----:R-:W-:Y:S01]  /*0430*/  @P0 IMAD.WIDE.U32 R6, R5, 0x4, R28 ;  /* 0x0000000405060825 */ /* 0x001fe200078e001c */
[----:B------:R-:W4:Y:S03]  /*0440*/  @P0 LDG.E R74, desc[UR6][R14.64] ;  /* 0x000000060e4a0981 */ /* 0x000f26000c1e1900 */
[----:B---3--:R-:W-:Y:S01]  /*0450*/  @P0 IMAD.WIDE.U32 R10, R21, 0x4, R32 ;  /* 0x00000004150a0825 */ /* 0x008fe200078e0020 */
[----:B------:R0:W3:Y:S04]  /*0460*/  @P0 LDG.E R75, desc[UR6][R6.64] ;  /* 0x00000006064b0981 */ /* 0x0000e8000c1e1900 */
[----:B------:R-:W3:Y:S04]  /*0470*/  @P0 LDG.E R81, desc[UR6][R10.64] ;  /* 0x000000060a510981 */ /* 0x000ee8000c1e1900 */
[----:B------:R1:W3:Y:S01]  /*0480*/  @P0 LDG.E R63, desc[UR6][R18.64] ;  /* 0x00000006123f0981 */ /* 0x0002e2000c1e1900 */
[----:B------:R-:W-:-:S04]  /*0490*/  SHF.R.U32.HI R5, RZ, 0x2, R82 ;  /* 0x00000002ff057819 */ /* 0x000fc80000011652 */
[----:B------:R-:W-:-:S04]  /*04a0*/  LEA.HI R181, R0, R5, RZ, 0x18 ;  /* 0x0000000500b57211 */ /* 0x000fc800078fc0ff */
[----:B0-----:R-:W-:-:S04]  /*04b0*/  MOV R7, R181 ;  /* 0x000000b500077202 */ /* 0x001fc80000000f00 */
        /* <DEDUP_REMOVED lines=27> */
[----:B-1----:R-:W-:Y:S02]  /*0670*/  CS2R R18, SRZ ;  /* 0x0000000000127805 */ /* 0x002fe4000001ff00 */
[----:B------:R-:W-:Y:S02]  /*0680*/  CS2R R14, SRZ ;  /* 0x00000000000e7805 */ /* 0x000fe4000001ff00 */
[----:B------:R-:W-:-:S02]  /*0690*/  CS2R R10, SRZ ;  /* 0x00000000000a7805 */ /* 0x000fc4000001ff00 */
[----:B------:R-:W-:Y:S02]  /*06a0*/  CS2R R8, SRZ ;  /* 0x0000000000087805 */ /* 0x000fe4000001ff00 */
[----:B--2---:R-:W-:Y:S02]  /*06b0*/  @P0 PRMT R41, R66, 0x7632, R41 ;  /* 0x0000763242290816 */ /* 0x004fe40000000029 */
[----:B-----5:R-:W-:Y:S02]  /*06c0*/  @P0 PRMT R40, R65, 0x7632, R40 ;  /* 0x0000763241280816 */ /* 0x020fe40000000028 */
[----:B------:R-:W-:Y:S02]  /*06d0*/  @P0 PRMT R39, R64, 0x7632, R39 ;  /* 0x0000763240270816 */ /* 0x000fe40000000027 */
[----:B----4-:R-:W-:Y:S02]  /*06e0*/  @P0 PRMT R46, R67, 0x7632, R46 ;  /* 0x00007632432e0816 */ /* 0x010fe4000000002e */
[----:B------:R-:W-:-:S02]  /*06f0*/  @P0 PRMT R47, R68, 0x7632, R47 ;  /* 0x00007632442f0816 */ /* 0x000fc4000000002f */
[----:B------:R-:W-:Y:S02]  /*0700*/  @P0 PRMT R55, R70, 0x7632, R55 ;  /* 0x0000763246370816 */ /* 0x000fe40000000037 */
[----:B------:R-:W-:Y:S02]  /*0710*/  @P0 PRMT R54, R69, 0x7632, R54 ;  /* 0x0000763245360816 */ /* 0x000fe40000000036 */
[----:B------:R-:W-:Y:S02]  /*0720*/  @P0 PRMT R56, R71, 0x7632, R56 ;  /* 0x0000763247380816 */ /* 0x000fe40000000038 */
[----:B------:R-:W-:Y:S02]  /*0730*/  @P0 PRMT R61, R80, 0x7632, R61 ;  /* 0x00007632503d0816 */ /* 0x000fe4000000003d */
[----:B------:R-:W-:Y:S02]  /*0740*/  @P0 PRMT R57, R72, 0x7632, R57 ;  /* 0x0000763248390816 */ /* 0x000fe40000000039 */
[----:B------:R-:W-:-:S02]  /*0750*/  @P0 PRMT R58, R73, 0x7632, R58 ;  /* 0x00007632493a0816 */ /* 0x000fc4000000003a */
[----:B------:R-:W-:Y:S02]  /*0760*/  @P0 PRMT R59, R74, 0x7632, R59 ;  /* 0x000076324a3b0816 */ /* 0x000fe4000000003b */
[----:B---3--:R-:W-:Y:S02]  /*0770*/  @P0 PRMT R60, R75, 0x7632, R60 ;  /* 0x000076324b3c0816 */ /* 0x008fe4000000003c */
[----:B------:R-:W-:Y:S02]  /*0780*/  @P0 PRMT R62, R81, 0x7632, R62 ;  /* 0x00007632513e0816 */ /* 0x000fe4000000003e */
[----:B------:R-:W-:Y:S01]  /*0790*/  @P0 PRMT R38, R63, 0x7632, R38 ;  /* 0x000076323f260816 */ /* 0x000fe20000000026 */
[----:B------:R-:W-:Y:S06]  /*07a0*/  @P1 BRA `(.L_x_876) ;  /* 0x0000003800a01947 */ /* 0x000fec0003800000 */
[----:B------:R-:W0:Y:S02]  /*07b0*/  LDC.64 R18, c[0x0][0x240] ;  /* 0x00009000ff127b82 */ /* 0x000e240000000a00 */
[----:B0-----:R-:W-:-:S05]  /*07c0*/  IMAD.WIDE.U32 R18, R4, 0x4, R18 ;  /* 0x0000000404127825 */ /* 0x001fca00078e0012 */
[----:B------:R-:W2:Y:S04]  /*07d0*/  LDG.E R109, desc[UR6][R18.64] ;  /* 0x00000006126d7981 */ /* 0x000ea8000c1e1900 */
[----:B------:R-:W3:Y:S04]  /*07e0*/  LDG.E R110, desc[UR6][R18.64+0x1000] ;  /* 0x00100006126e7981 */ /* 0x000ee8000c1e1900 */
[----:B------:R-:W4:Y:S04]  /*07f0*/  LDG.E R111, desc[UR6][R18.64+0x2000] ;  /* 0x00200006126f7981 */ /* 0x000f28000c1e1900 */
[----:B------:R-:W5:Y:S04]  /*0800*/  LDG.E R112, desc[UR6][R18.64+0x3000] ;  /* 0x0030000612707981 */ /* 0x000f68000c1e1900 */
        /* <DEDUP_REMOVED lines=10> */
[----:B------:R0:W5:Y:S01]  /*08b0*/  LDG.E R123, desc[UR6][R18.64+0xe000] ;  /* 0x00e00006127b7981 */ /* 0x000162000c1e1900 */
        /* <DEDUP_REMOVED lines=11> */
[----:B0-----:R-:W-:Y:S02]  /*0970*/  SHF.L.U32 R18, R47, 0x10, RZ ;  /* 0x000000102f127819 */ /* 0x001fe400000006ff */
        /* <DEDUP_REMOVED lines=51> */
[----:B--2---:R-:W-:-:S02]  /*0cb0*/  PRMT R144, R109, 0x7632, R144 ;  /* 0x000076326d907816 */ /* 0x004fc40000000090 */
[----:B------:R-:W-:Y:S02]  /*0cc0*/  SHF.L.U32 R109, R109, 0x10, RZ ;  /* 0x000000106d6d7819 */ /* 0x000fe400000006ff */
[C---:B---3--:R-:W-:Y:S02]  /*0cd0*/  PRMT R145, R110.reuse, 0x7632, R145 ;  /* 0x000076326e917816 */ /* 0x048fe40000000091 */
[----:B------:R-:W-:Y:S02]  /*0ce0*/  SHF.L.U32 R110, R110, 0x10, RZ ;  /* 0x000000106e6e7819 */ /* 0x000fe400000006ff */
[C---:B----4-:R-:W-:Y:S02]  /*0cf0*/  PRMT R146, R111.reuse, 0x7632, R146 ;  /* 0x000076326f927816 */ /* 0x050fe40000000092 */
[----:B------:R-:W-:Y:S02]  /*0d00*/  SHF.L.U32 R111, R111, 0x10, RZ ;  /* 0x000000106f6f7819 */ /* 0x000fe400000006ff */
[----:B-----5:R-:W-:-:S02]  /*0d10*/  PRMT R147, R112, 0x7632, R147 ;  /* 0x0000763270937816 */ /* 0x020fc40000000093 */
[----:B------:R-:W-:Y:S02]  /*0d20*/  SHF.L.U32 R112, R112, 0x10, RZ ;  /* 0x0000001070707819 */ /* 0x000fe400000006ff */
[C---:B------:R-:W-:Y:S02]  /*0d30*/  PRMT R156, R113.reuse, 0x7632, R156 ;  /* 0x00007632719c7816 */ /* 0x040fe4000000009c */
[----:B------:R-:W-:Y:S02]  /*0d40*/  SHF.L.U32 R113, R113, 0x10, RZ ;  /* 0x0000001071717819 */ /* 0x000fe400000006ff */
[C---:B------:R-:W-:Y:S02]  /*0d50*/  PRMT R157, R114.reuse, 0x7632, R157 ;  /* 0x00007632729d7816 */ /* 0x040fe4000000009d */
[----:B------:R-:W-:Y:S02]  /*0d60*/  SHF.L.U32 R114, R114, 0x10, RZ ;  /* 0x0000001072727819 */ /* 0x000fe400000006ff */
[----:B------:R-:W-:-:S02]  /*0d70*/  PRMT R158, R115, 0x7632, R158 ;  /* 0x00007632739e7816 */ /* 0x000fc4000000009e */
        /* <DEDUP_REMOVED lines=31> */
[----:B------:R-:W-:-:S07]  /*0f70*/  SHF.L.U32 R166, R166, 0x10, RZ ;  /* 0x00000010a6a67819 */ /* 0x000fce00000006ff */
.L_x_882:
[----:B------:R-:W-:Y:S01]  /*0f80*/  ULDC.64 UR4, c[0x0][0x228] ;  /* 0x00008a0000047ab9 */ /* 0x000fe20000000a00 */
[----:B------:R-:W-:Y:S01]  /*0f90*/  IMAD R141, R7, 0x3c00, R4 ;  /* 0x00003c00078d7824 */ /* 0x000fe200078e0204 */
[----:B------:R-:W-:Y:S01]  /*0fa0*/  ISETP.NE.U32.AND P0, PT, RZ, UR4, PT ;  /* 0x00000004ff007c0c */ /* 0x000fe2000bf05070 */
[----:B------:R-:W0:Y:S03]  /*0fb0*/  LDC.64 R172, c[0x0][0x238] ;  /* 0x00008e00ffac7b82 */ /* 0x000e260000000a00 */
[----:B------:R-:W-:Y:S02]  /*0fc0*/  ISETP.NE.AND.EX P0, PT, RZ, UR5, PT, P0 ;  /* 0x00000005ff007c0c */ /* 0x000fe4000bf05300 */
[----:B------:R-:W-:-:S11]  /*0fd0*/  IADD3 R151, R141, 0x400, RZ ;  /* 0x000004008d977810 */ /* 0x000fd60007ffe0ff */
[----:B--2---:R-:W1:Y:S01]  /*0fe0*/  @!P0 LDC.64 R60, c[0x0][0x220] ;  /* 0x00008800ff3c8b82 */ /* 0x004e620000000a00 */
[C---:B------:R-:W-:Y:S02]  /*0ff0*/  @P0 LEA R66, P1, R141.reuse, UR4, 0x3 ;  /* 0x000000048d420c11 */ /* 0x040fe4000f8218ff */
[----:B------:R-:W-:Y:S02]  /*1000*/  @P0 MOV R128, RZ ;  /* 0x000000ff00800202 */ /* 0x000fe40000000f00 */
[----:B------:R-:W-:-:S03]  /*1010*/  @P0 LEA.HI.X R67, R141, UR5, RZ, 0x3, P1 ;  /* 0x000000058d430c11 */ /* 0x000fc600088f1cff */
[----:B------:R-:W2:Y:S08]  /*1020*/  @P0 LDC.64 R126, c[0x0][0x228] ;  /* 0x00008a00ff7e0b82 */ /* 0x000eb00000000a00 */
[----:B------:R-:W3:Y:S08]  /*1030*/  @!P0 LDC.64 R62, c[0x0][0x220] ;  /* 0x00008800ff3e8b82 */ /* 0x000ef00000000a00 */
[----:B------:R-:W4:Y:S01]  /*1040*/  @!P0 LDC.64 R124, c[0x0][0x230] ;  /* 0x00008c00ff7c8b82 */ /* 0x000f220000000a00 */
[----:B-1----:R-:W-:-:S04]  /*1050*/  @!P0 LEA R66, P2, R141, R60, 0x3 ;  /* 0x0000003c8d428211 */ /* 0x002fc800078418ff */
[----:B------:R-:W-:Y:S02]  /*1060*/  @!P0 LEA.HI.X R67, R141, R61, RZ, 0x3, P2 ;  /* 0x0000003d8d438211 */ /* 0x000fe400010f1cff */
[----:B------:R-:W-:Y:S01]  /*1070*/  MOV R60, R66 ;  /* 0x00000042003c7202 */ /* 0x000fe20000000f00 */
[----:B------:R-:W1:Y:S01]  /*1080*/  @P0 LDC.64 R70, c[0x0][0x228] ;  /* 0x00008a00ff460b82 */ /* 0x000e620000000a00 */
[----:B------:R-:W-:Y:S01]  /*1090*/  MOV R61, R67 ;  /* 0x00000043003d7202 */ /* 0x000fe20000000f00 */
[----:B--2---:R-:W-:-:S04]  /*10a0*/  @P0 IMAD.WIDE.U32 R126, R151, 0x8, R126 ;  /* 0x00000008977e0825 */ /* 0x004fc800078e007e */
[----:B------:R-:W2:Y:S02]  /*10b0*/  LDG.E R181, desc[UR6][R60.64+0x4] ;  /* 0x000004063cb57981 */ /* 0x000ea4000c1e1900 */
[----:B------:R-:W5:Y:S02]  /*10c0*/  @P0 LDC.64 R72, c[0x0][0x228] ;  /* 0x00008a00ff480b82 */ /* 0x000f640000000a00 */
[----:B------:R0:W2:Y:S06]  /*10d0*/  LDG.E R183, desc[UR6][R60.64] ;  /* 0x000000063cb77981 */ /* 0x0000ac000c1e1900 */
[----:B------:R-:W5:Y:S08]  /*10e0*/  @!P0 LDC.64 R64, c[0x0][0x220] ;  /* 0x00008800ff408b82 */ /* 0x000f700000000a00 */
[----:B------:R-:W5:Y:S01]  /*10f0*/  @!P0 LDC.64 R68, c[0x0][0x220] ;  /* 0x00008800ff448b82 */ /* 0x000f620000000a00 */
[----:B---3--:R-:W-:Y:S01]  /*1100*/  @!P0 IMAD.WIDE.U32 R126, R151, 0x8, R62 ;  /* 0x00000008977e8825 */ /* 0x008fe200078e003e */
[----:B------:R-:W-:-:S02]  /*1110*/  IADD3 R133, R141, 0xc00, RZ ;  /* 0x00000c008d857810 */ /* 0x000fc40007ffe0ff */
[----:B------:R-:W-:Y:S01]  /*1120*/  IADD3 R137, R141, 0x800, RZ ;  /* 0x000008008d897810 */ /* 0x000fe20007ffe0ff */
[----:B----4-:R-:W-:Y:S01]  /*1130*/  @!P0 IMAD.WIDE R124, R7, 0x4, R124 ;  /* 0x00000004077c8825 */ /* 0x010fe200078e027c */
[----:B------:R-:W-:Y:S01]  /*1140*/  IADD3 R139, R141, 0x1400, RZ ;  /* 0x000014008d8b7810 */ /* 0x000fe20007ffe0ff */
[----:B------:R-:W3:Y:S01]  /*1150*/  LDG.E R185, desc[UR6][R126.64+0x4] ;  /* 0x000004067eb97981 */ /* 0x000ee2000c1e1900 */
[----:B------:R-:W4:Y:S08]  /*1160*/  @P0 LDC.64 R74, c[0x0][0x228] ;  /* 0x00008a00ff4a0b82 */ /* 0x000f300000000a00 */
[----:B0-----:R-:W0:Y:S01]  /*1170*/  @!P0 LDC.64 R60, c[0x0][0x220] ;  /* 0x00008800ff3c8b82 */ /* 0x001e220000000a00 */
[----:B------:R-:W2:Y:S07]  /*1180*/  @!P0 LDG.E R128, desc[UR6][R124.64] ;  /* 0x000000067c808981 */ /* 0x000eae000c1e1900 */
[----:B------:R-:W0:Y:S08]  /*1190*/  @P0 LDC.64 R66, c[0x0][0x228] ;  /* 0x00008a00ff420b82 */ /* 0x000e300000000a00 */
[----:B------:R-:W0:Y:S01]  /*11a0*/  @!P0 LDC.64 R62, c[0x0][0x220] ;  /* 0x00008800ff3e8b82 */ /* 0x000e220000000a00 */
[----:B-1----:R-:W-:Y:S01]  /*11b0*/  @P0 IMAD.WIDE.U32 R70, R133, 0x8, R70 ;  /* 0x0000000885460825 */ /* 0x002fe200078e0046 */
[----:B------:R-:W-:Y:S01]  /*11c0*/  IADD3 R129, R141, 0x1000, RZ ;  /* 0x000010008d817810 */ /* 0x000fe20007ffe0ff */
[----:B------:R-:W3:Y:S02]  /*11d0*/  LDG.E R130, desc[UR6][R126.64] ;  /* 0x000000067e827981 */ /* 0x000ee4000c1e1900 */
[----:B-----5:R-:W-:-:S03]  /*11e0*/  @P0 IMAD.WIDE.U32 R72, R137, 0x8, R72 ;  /* 0x0000000889480825 */ /* 0x020fc600078e0048 */
[----:B------:R-:W1:Y:S01]  /*11f0*/  @P0 LDC.64 R124, c[0x0][0x228] ;  /* 0x00008a00ff7c0b82 */ /* 0x000e620000000a00 */
[----:B------:R-:W-:-:S04]  /*1200*/  @!P0 IMAD.WIDE.U32 R70, R133, 0x8, R64 ;  /* 0x0000000885468825 */ /* 0x000fc800078e0040 */
[----:B------:R-:W-:Y:S01]  /*1210*/  @!P0 IMAD.WIDE.U32 R72, R137, 0x8, R68 ;  /* 0x0000000889488825 */ /* 0x000fe200078e0044 */
[----:B------:R-:W-:Y:S01]  /*1220*/  IADD3 R135, R141, 0x1800, RZ ;  /* 0x000018008d877810 */ /* 0x000fe20007ffe0ff */
[----:B------:R-:W5:Y:S01]  /*1230*/  LDG.E R189, desc[UR6][R70.64+0x4] ;  /* 0x0000040646bd7981 */ /* 0x000f62000c1e1900 */
[----:B------:R-:W1:Y:S01]  /*1240*/  @!P0 LDC.64 R64, c[0x0][0x220] ;  /* 0x00008800ff408b82 */ /* 0x000e620000000a00 */
[C---:B----4-:R-:W-:Y:S02]  /*1250*/  @P0 IMAD.WIDE.U32 R74, R139.reuse, 0x8, R74 ;  /* 0x000000088b4a0825 */ /* 0x050fe400078e004a */
[----:B------:R-:W4:Y:S02]  /*1260*/  LDG.E R187, desc[UR6][R72.64+0x4] ;  /* 0x0000040648bb7981 */ /* 0x000f24000c1e1900 */
[----:B0-----:R-:W-:Y:S02]  /*1270*/  @!P0 IMAD.WIDE.U32 R74, R139, 0x8, R60 ;  /* 0x000000088b4a8825 */ /* 0x001fe400078e003c */
[----:B------:R0:W5:Y:S01]  /*1280*/  LDG.E R134, desc[UR6][R72.64] ;  /* 0x0000000648867981 */ /* 0x000162000c1e1900 */
[----:B------:R-:W1:Y:S01]  /*1290*/  @!P0 LDC.64 R60, c[0x0][0x220] ;  /* 0x00008800ff3c8b82 */ /* 0x000e620000000a00 */
[----:B------:R-:W-:Y:S01]  /*12a0*/  @P0 IMAD.WIDE.U32 R66, R129, 0x8, R66 ;  /* 0x0000000881420825 */ /* 0x000fe200078e0042 */
[----:B------:R-:W-:Y:S01]  /*12b0*/  IADD3 R149, R141, 0x2000, RZ ;  /* 0x000020008d957810 */ /* 0x000fe20007ffe0ff */
[----:B------:R1:W4:Y:S02]  /*12c0*/  LDG.E R136, desc[UR6][R70.64] ;  /* 0x0000000646887981 */ /* 0x000324000c1e1900 */
[----:B------:R-:W-:-:S02]  /*12d0*/  IMAD.WIDE R172, R7, 0x4, R172 ;  /* 0x0000000407ac7825 */ /* 0x000fc400078e02ac */
[----:B------:R-:W4:Y:S01]  /*12e0*/  LDG.E R193, desc[UR6][R74.64+0x4] ;  /* 0x000004064ac17981 */ /* 0x000f22000c1e1900 */
[----:B------:R-:W1:Y:S01]  /*12f0*/  @P0 LDC.64 R68, c[0x0][0x228] ;  /* 0x00008a00ff440b82 */ /* 0x000e620000000a00 */
[----:B------:R-:W-:Y:S02]  /*1300*/  @!P0 IMAD.WIDE.U32 R66, R129, 0x8, R62 ;  /* 0x0000000881428825 */ /* 0x000fe400078e003e */
[----:B------:R-:W4:Y:S04]  /*1310*/  LDG.E R172, desc[UR6][R172.64] ;  /* 0x00000006acac7981 */ /* 0x000f28000c1e1900 */
[----:B------:R-:W4:Y:S01]  /*1320*/  LDG.E R191, desc[UR6][R66.64+0x4] ;  /* 0x0000040642bf7981 */ /* 0x000f22000c1e1900 */
[----:B0-----:R-:W0:Y:S03]  /*1330*/  @P0 LDC.64 R72, c[0x0][0x228] ;  /* 0x00008a00ff480b82 */ /* 0x001e260000000a00 */
[----:B------:R1:W4:Y:S05]  /*1340*/  LDG.E R138, desc[UR6][R66.64] ;  /* 0x00000006428a7981 */ /* 0x00032a000c1e1900 */
[----:B------:R-:W0:Y:S01]  /*1350*/  @P0 LDC.64 R126, c[0x0][0x228] ;  /* 0x00008a00ff7e0b82 */ /* 0x000e220000000a00 */
[C---:B-1----:R-:W-:Y:S01]  /*1360*/  @P0 IMAD.WIDE.U32 R124, R135.reuse, 0x8, R124 ;  /* 0x00000008877c0825 */ /* 0x042fe200078e007c */
[----:B------:R1:W4:Y:S06]  /*1370*/  LDG.E R140, desc[UR6][R74.64] ;  /* 0x000000064a8c7981 */ /* 0x00032c000c1e1900 */
[----:B------:R-:W1:Y:S01]  /*1380*/  @!P0 LDC.64 R62, c[0x0][0x220] ;  /* 0x00008800ff3e8b82 */ /* 0x000e620000000a00 */
[----:B------:R-:W-:Y:S01]  /*1390*/  @!P0 IMAD.WIDE.U32 R124, R135, 0x8, R64 ;  /* 0x00000008877c8825 */ /* 0x000fe200078e0040 */
[----:B------:R-:W-:-:S06]  /*13a0*/  IADD3 R131, R141, 0x1c00, RZ ;  /* 0x00001c008d837810 */ /* 0x000fcc0007ffe0ff */
[----:B------:R-:W1:Y:S08]  /*13b0*/  @!P0 LDC.64 R70, c[0x0][0x220] ;  /* 0x00008800ff468b82 */ /* 0x000e700000000a00 */
[----:B------:R-:W1:Y:S01]  /*13c0*/  @!P0 LDC.64 R66, c[0x0][0x220] ;  /* 0x00008800ff428b82 */ /* 0x000e620000000a00 */
[----:B0-----:R-:W-:Y:S01]  /*13d0*/  @P0 IMAD.WIDE.U32 R72, R149, 0x8, R72 ;  /* 0x0000000895480825 */ /* 0x001fe200078e0048 */
[----:B------:R-:W-:Y:S01]  /*13e0*/  IADD3 R153, R141, 0x2400, RZ ;  /* 0x000024008d997810 */ /* 0x000fe20007ffe0ff */
[----:B------:R-:W4:Y:S05]  /*13f0*/  LDG.E R148, desc[UR6][R124.64] ;  /* 0x000000067c947981 */ /* 0x000f2a000c1e1900 */
[----:B------:R-:W0:Y:S01]  /*1400*/  @P0 LDC.64 R64, c[0x0][0x228] ;  /* 0x00008a00ff400b82 */ /* 0x000e220000000a00 */
[----:B------:R-:W-:Y:S01]  /*1410*/  @!P0 IMAD.WIDE.U32 R72, R149, 0x8, R60 ;  /* 0x0000000895488825 */ /* 0x000fe200078e003c */
[----:B------:R-:W-:Y:S01]  /*1420*/  IADD3 R155, R141, 0x2800, RZ ;  /* 0x000028008d9b7810 */ /* 0x000fe20007ffe0ff */
[----:B------:R-:W4:Y:S05]  /*1430*/  LDG.E R195, desc[UR6][R124.64+0x4] ;  /* 0x000004067cc37981 */ /* 0x000f2a000c1e1900 */
[----:B-1----:R-:W1:Y:S01]  /*1440*/  @P0 LDC.64 R74, c[0x0][0x228] ;  /* 0x00008a00ff4a0b82 */ /* 0x002e620000000a00 */
[----:B------:R-:W-:Y:S01]  /*1450*/  @P0 IMAD.WIDE.U32 R68, R131, 0x8, R68 ;  /* 0x0000000883440825 */ /* 0x000fe200078e0044 */
[----:B------:R-:W-:Y:S01]  /*1460*/  IADD3 R173, R141, 0x2c00, RZ ;  /* 0x00002c008dad7810 */ /* 0x000fe20007ffe0ff */
[----:B------:R-:W4:Y:S05]  /*1470*/  LDG.E R199, desc[UR6][R72.64+0x4] ;  /* 0x0000040648c77981 */ /* 0x000f2a000c1e1900 */
[----:B------:R-:W1:Y:S01]  /*1480*/  @!P0 LDC.64 R60, c[0x0][0x220] ;  /* 0x00008800ff3c8b82 */ /* 0x000e620000000a00 */
[----:B------:R-:W-:Y:S01]  /*1490*/  @!P0 IMAD.WIDE.U32 R68, R131, 0x8, R62 ;  /* 0x0000000883448825 */ /* 0x000fe200078e003e */
[----:B------:R-:W4:Y:S03]  /*14a0*/  LDG.E R152, desc[UR6][R72.64] ;  /* 0x0000000648987981 */ /* 0x000f26000c1e1900 */
[C---:B------:R-:W-:Y:S01]  /*14b0*/  @P0 IMAD.WIDE.U32 R126, R153.reuse, 0x8, R126 ;  /* 0x00000008997e0825 */ /* 0x040fe200078e007e */
[----:B------:R-:W4:Y:S02]  /*14c0*/  LDG.E R150, desc[UR6][R68.64] ;  /* 0x0000000644967981 */ /* 0x000f24000c1e1900 */
[----:B------:R-:W1:Y:S01]  /*14d0*/  @P0 LDC.64 R62, c[0x0][0x228] ;  /* 0x00008a00ff3e0b82 */ /* 0x000e620000000a00 */
[----:B------:R-:W-:Y:S01]  /*14e0*/  @!P0 IMAD.WIDE.U32 R126, R153, 0x8, R66 ;  /* 0x00000008997e8825 */ /* 0x000fe200078e0042 */
[----:B------:R1:W4:Y:S03]  /*14f0*/  LDG.E R197, desc[UR6][R68.64+0x4] ;  /* 0x0000040644c57981 */ /* 0x000326000c1e1900 */
[----:B0-----:R-:W-:Y:S01]  /*1500*/  @P0 IMAD.WIDE.U32 R64, R155, 0x8, R64 ;  /* 0x000000089b400825 */ /* 0x001fe200078e0040 */
[----:B------:R-:W-:Y:S01]  /*1510*/  IADD3 R177, R141, 0x3000, RZ ;  /* 0x000030008db17810 */ /* 0x000fe20007ffe0ff */
[----:B------:R-:W4:Y:S01]  /*1520*/  LDG.E R201, desc[UR6][R126.64+0x4] ;  /* 0x000004067ec97981 */ /* 0x000f22000c1e1900 */
[----:B------:R-:W0:Y:S01]  /*1530*/  @!P0 LDC.64 R66, c[0x0][0x220] ;  /* 0x00008800ff428b82 */ /* 0x000e220000000a00 */
[----:B------:R-:W-:-:S02]  /*1540*/  @!P0 IMAD.WIDE.U32 R64, R155, 0x8, R70 ;  /* 0x000000089b408825 */ /* 0x000fc400078e0046 */
[----:B------:R-:W4:Y:S02]  /*1550*/  LDG.E R154, desc[UR6][R126.64] ;  /* 0x000000067e9a7981 */ /* 0x000f24000c1e1900 */
[----:B-1----:R-:W-:Y:S01]  /*1560*/  @P0 IMAD.WIDE.U32 R74, R173, 0x8, R74 ;  /* 0x00000008ad4a0825 */ /* 0x002fe200078e004a */
[----:B------:R-:W-:Y:S01]  /*1570*/  IADD3 R179, R141, 0x3400, RZ ;  /* 0x000034008db37810 */ /* 0x000fe20007ffe0ff */
[----:B------:R-:W4:Y:S01]  /*1580*/  LDG.E R203, desc[UR6][R64.64+0x4] ;  /* 0x0000040640cb7981 */ /* 0x000f22000c1e1900 */
[----:B------:R-:W1:Y:S01]  /*1590*/  @P0 LDC.64 R68, c[0x0][0x228] ;  /* 0x00008a00ff440b82 */ /* 0x000e620000000a00 */
[----:B------:R-:W-:Y:S01]  /*15a0*/  @!P0 IMAD.WIDE.U32 R74, R173, 0x8, R60 ;  /* 0x00000008ad4a8825 */ /* 0x000fe200078e003c */
[----:B------:R-:W-:Y:S01]  /*15b0*/  IADD3 R175, R141, 0x3800, RZ ;  /* 0x000038008daf7810 */ /* 0x000fe20007ffe0ff */
[----:B------:R1:W4:Y:S04]  /*15c0*/  LDG.E R174, desc[UR6][R64.64] ;  /* 0x0000000640ae7981 */ /* 0x000328000c1e1900 */
[----:B------:R-:W4:Y:S01]  /*15d0*/  LDG.E R180, desc[UR6][R74.64] ;  /* 0x000000064ab47981 */ /* 0x000f22000c1e1900 */
[----:B------:R-:W1:Y:S08]  /*15e0*/  @P0 LDC.64 R70, c[0x0][0x228] ;  /* 0x00008a00ff460b82 */ /* 0x000e700000000a00 */
[----:B------:R-:W1:Y:S08]  /*15f0*/  @!P0 LDC.64 R72, c[0x0][0x220] ;  /* 0x00008800ff488b82 */ /* 0x000e700000000a00 */
[----:B------:R-:W1:Y:S01]  /*1600*/  @!P0 LDC.64 R124, c[0x0][0x220] ;  /* 0x00008800ff7c8b82 */ /* 0x000e620000000a00 */
[C---:B------:R-:W-:Y:S01]  /*1610*/  @P0 IMAD.WIDE.U32 R62, R177.reuse, 0x8, R62 ;  /* 0x00000008b13e0825 */ /* 0x040fe200078e003e */
[----:B------:R-:W4:Y:S06]  /*1620*/  LDG.E R205, desc[UR6][R74.64+0x4] ;  /* 0x000004064acd7981 */ /* 0x000f2c000c1e1900 */
[----:B------:R-:W2:Y:S01]  /*1630*/  LDC.64 R60, c[0x0][0x268] ;  /* 0x00009a00ff3c7b82 */ /* 0x000ea20000000a00 */
[----:B0-----:R-:W-:-:S05]  /*1640*/  @!P0 IMAD.WIDE.U32 R62, R177, 0x8, R66 ;  /* 0x00000008b13e8825 */ /* 0x001fca00078e0042 */
[----:B------:R-:W4:Y:S01]  /*1650*/  LDG.E R207, desc[UR6][R62.64+0x4] ;  /* 0x000004063ecf7981 */ /* 0x000f22000c1e1900 */
[----:B-1----:R-:W-:-:S03]  /*1660*/  @P0 IMAD.WIDE.U32 R68, R179, 0x8, R68 ;  /* 0x00000008b3440825 */ /* 0x002fc600078e0044 */
[----:B------:R0:W4:Y:S01]  /*1670*/  LDG.E R182, desc[UR6][R62.64] ;  /* 0x000000063eb67981 */ /* 0x000122000c1e1900 */
[----:B------:R-:W-:-:S04]  /*1680*/  @P0 IMAD.WIDE.U32 R70, R175, 0x8, R70 ;  /* 0x00000008af460825 */ /* 0x000fc800078e0046 */
[----:B------:R-:W-:-:S04]  /*1690*/  @!P0 IMAD.WIDE.U32 R68, R179, 0x8, R72 ;  /* 0x00000008b3448825 */ /* 0x000fc800078e0048 */
[----:B------:R-:W-:Y:S01]  /*16a0*/  @!P0 IMAD.WIDE.U32 R70, R175, 0x8, R124 ;  /* 0x00000008af468825 */ /* 0x000fe200078e007c */
[----:B------:R-:W4:Y:S03]  /*16b0*/  LDG.E R184, desc[UR6][R68.64] ;  /* 0x0000000644b87981 */ /* 0x000f26000c1e1900 */
[--C-:B--2---:R-:W-:Y:S01]  /*16c0*/  IMAD.WIDE.U32 R72, R141, 0x4, R60.reuse ;  /* 0x000000048d487825 */ /* 0x104fe200078e003c */
[----:B------:R-:W2:Y:S03]  /*16d0*/  LDG.E R211, desc[UR6][R70.64+0x4] ;  /* 0x0000040646d37981 */ /* 0x000ea6000c1e1900 */
[--C-:B------:R-:W-:Y:S01]  /*16e0*/  IMAD.WIDE.U32 R66, R133, 0x4, R60.reuse ;  /* 0x0000000485427825 */ /* 0x100fe200078e003c */
[----:B------:R1:W2:Y:S03]  /*16f0*/  LDG.E R188, desc[UR6][R72.64] ;  /* 0x0000000648bc7981 */ /* 0x0002a6000c1e1900 */
[--C-:B------:R-:W-:Y:S01]  /*1700*/  IMAD.WIDE.U32 R64, R129, 0x4, R60.reuse ;  /* 0x0000000481407825 */ /* 0x100fe200078e003c */
[----:B------:R1:W2:Y:S03]  /*1710*/  LDG.E R190, desc[UR6][R70.64] ;  /* 0x0000000646be7981 */ /* 0x0002a6000c1e1900 */
[--C-:B0-----:R-:W-:Y:S01]  /*1720*/  IMAD.WIDE.U32 R62, R139, 0x4, R60.reuse ;  /* 0x000000048b3e7825 */ /* 0x101fe200078e003c */
[----:B------:R0:W2:Y:S03]  /*1730*/  LDG.E R209, desc[UR6][R68.64+0x4] ;  /* 0x0000040644d17981 */ /* 0x0000a6000c1e1900 */
[--C-:B------:R-:W-:Y:S01]  /*1740*/  IMAD.WIDE.U32 R124, R135, 0x4, R60.reuse ;  /* 0x00000004877c7825 */ /* 0x100fe200078e003c */
[----:B------:R0:W2:Y:S03]  /*1750*/  LDG.E R194, desc[UR6][R66.64] ;  /* 0x0000000642c27981 */ /* 0x0000a6000c1e1900 */
[--C-:B------:R-:W-:Y:S01]  /*1760*/  IMAD.WIDE.U32 R74, R131, 0x4, R60.reuse ;  /* 0x00000004834a7825 */ /* 0x100fe200078e003c */
[----:B------:R0:W2:Y:S03]  /*1770*/  LDG.E R196, desc[UR6][R64.64] ;  /* 0x0000000640c47981 */ /* 0x0000a6000c1e1900 */
[--C-:B-1----:R-:W-:Y:S01]  /*1780*/  IMAD.WIDE.U32 R72, R149, 0x4, R60.reuse ;  /* 0x0000000495487825 */ /* 0x102fe200078e003c */
[----:B------:R1:W2:Y:S03]  /*1790*/  LDG.E R198, desc[UR6][R62.64] ;  /* 0x000000063ec67981 */ /* 0x0002a6000c1e1900 */
[--C-:B------:R-:W-:Y:S01]  /*17a0*/  IMAD.WIDE.U32 R70, R153, 0x4, R60.reuse ;  /* 0x0000000499467825 */ /* 0x100fe200078e003c */
[----:B------:R-:W2:Y:S03]  /*17b0*/  LDG.E R124, desc[UR6][R124.64] ;  /* 0x000000067c7c7981 */ /* 0x000ea6000c1e1900 */
[--C-:B------:R-:W-:Y:S01]  /*17c0*/  IMAD.WIDE.U32 R142, R151, 0x4, R60.reuse ;  /* 0x00000004978e7825 */ /* 0x100fe200078e003c */
[----:B------:R-:W2:Y:S03]  /*17d0*/  LDG.E R74, desc[UR6][R74.64] ;  /* 0x000000064a4a7981 */ /* 0x000ea6000c1e1900 */
[--C-:B------:R-:W-:Y:S01]  /*17e0*/  IMAD.WIDE.U32 R126, R137, 0x4, R60.reuse ;  /* 0x00000004897e7825 */ /* 0x100fe200078e003c */
[----:B------:R-:W2:Y:S03]  /*17f0*/  LDG.E R72, desc[UR6][R72.64] ;  /* 0x0000000648487981 */ /* 0x000ea6000c1e1900 */
[--C-:B0-----:R-:W-:Y:S01]  /*1800*/  IMAD.WIDE.U32 R68, R155, 0x4, R60.reuse ;  /* 0x000000049b447825 */ /* 0x101fe200078e003c */
[----:B------:R-:W2:Y:S03]  /*1810*/  LDG.E R186, desc[UR6][R142.64] ;  /* 0x000000068eba7981 */ /* 0x000ea6000c1e1900 */
[--C-:B------:R-:W-:Y:S01]  /*1820*/  IMAD.WIDE.U32 R66, R173, 0x4, R60.reuse ;  /* 0x00000004ad427825 */ /* 0x100fe200078e003c */
[----:B------:R-:W2:Y:S03]  /*1830*/  LDG.E R192, desc[UR6][R126.64] ;  /* 0x000000067ec07981 */ /* 0x000ea6000c1e1900 */
[--C-:B------:R-:W-:Y:S01]  /*1840*/  IMAD.WIDE.U32 R64, R177, 0x4, R60.reuse ;  /* 0x00000004b1407825 */ /* 0x100fe200078e003c */
[----:B------:R0:W2:Y:S03]  /*1850*/  LDG.E R70, desc[UR6][R70.64] ;  /* 0x0000000646467981 */ /* 0x0000a6000c1e1900 */
[--C-:B-1----:R-:W-:Y:S01]  /*1860*/  IMAD.WIDE.U32 R62, R179, 0x4, R60.reuse ;  /* 0x00000004b33e7825 */ /* 0x102fe200078e003c */
[----:B------:R-:W2:Y:S03]  /*1870*/  LDG.E R68, desc[UR6][R68.64] ;  /* 0x0000000644447981 */ /* 0x000ea6000c1e1900 */
[----:B------:R-:W-:Y:S01]  /*1880*/  IMAD.WIDE.U32 R60, R175, 0x4, R60 ;  /* 0x00000004af3c7825 */ /* 0x000fe200078e003c */
[----:B------:R-:W2:Y:S04]  /*1890*/  LDG.E R66, desc[UR6][R66.64] ;  /* 0x0000000642427981 */ /* 0x000ea8000c1e1900 */
[----:B------:R-:W2:Y:S04]  /*18a0*/  LDG.E R64, desc[UR6][R64.64] ;  /* 0x0000000640407981 */ /* 0x000ea8000c1e1900 */
[----:B------:R1:W2:Y:S04]  /*18b0*/  LDG.E R63, desc[UR6][R62.64] ;  /* 0x000000063e3f7981 */ /* 0x0002a8000c1e1900 */
[----:B------:R1:W2:Y:S01]  /*18c0*/  LDG.E R60, desc[UR6][R60.64] ;  /* 0x000000063c3c7981 */ /* 0x0002a2000c1e1900 */
[----:B0-----:R-:W0:Y:S01]  /*18d0*/  @P0 MUFU.RCP R71, R110 ;  /* 0x0000006e00470308 */ /* 0x001e220000001000 */
[----:B------:R-:W-:-:S07]  /*18e0*/  LOP3.LUT P1, RZ, R132, 0xff, RZ, 0xc0, !PT ;  /* 0x000000ff84ff7812 */ /* 0x000fce000782c0ff */
[----:B------:R-:W1:Y:S08]  /*18f0*/  @P0 MUFU.RCP R73, R111 ;  /* 0x0000006f00490308 */ /* 0x000e700000001000 */
[----:B------:R-:W4:Y:S08]  /*1900*/  @P0 MUFU.RCP R125, R112 ;  /* 0x00000070007d0308 */ /* 0x000f300000001000 */
[----:B------:R-:W4:Y:S08]  /*1910*/  @P0 MUFU.RCP R142, R144 ;  /* 0x00000090008e0308 */ /* 0x000f300000001000 */
[----:B------:R-:W4:Y:S08]  /*1920*/  @P0 MUFU.RCP R213, R113 ;  /* 0x0000007100d50308 */ /* 0x000f300000001000 */
[----:B------:R-:W4:Y:S01]  /*1930*/  @P0 MUFU.RCP R75, R146 ;  /* 0x00000092004b0308 */ /* 0x000f220000001000 */
[----:B---3--:R-:W-:-:S04]  /*1940*/  @P0 FADD.FTZ R132, -R9, R130 ;  /* 0x0000008209840221 */ /* 0x008fc80000010100 */
[----:B0-----:R-:W-:Y:S01]  /*1950*/  @P0 FMUL.FTZ R132, R132, R71 ;  /* 0x0000004784840220 */ /* 0x001fe20000410000 */
[----:B------:R-:W-:Y:S02]  /*1960*/  @!P0 FADD.FTZ R71, R130, -R128 ;  /* 0x8000008082478221 */ /* 0x000fe40000010000 */
[----:B------:R-:W0:Y:S01]  /*1970*/  @P0 MUFU.RCP R126, R109 ;  /* 0x0000006d007e0308 */ /* 0x000e220000001000 */
[----:B------:R-:W-:-:S07]  /*1980*/  @P0 FADD.FTZ R143, -R8, R181 ;  /* 0x000000b5088f0221 */ /* 0x000fce0000010100 */
[----:B------:R-:W3:Y:S01]  /*1990*/  @P0 MUFU.RCP R215, R114 ;  /* 0x0000007200d70308 */ /* 0x000ee20000001000 */
[----:B-----5:R-:W-:-:S07]  /*19a0*/  @P0 FADD.FTZ R130, -R11, R134 ;  /* 0x000000860b820221 */ /* 0x020fce0000010100 */
[----:B------:R-:W5:Y:S01]  /*19b0*/  @P0 MUFU.RCP R176, R145 ;  /* 0x0000009100b00308 */ /* 0x000f620000001000 */
[----:B-1----:R-:W-:Y:S01]  /*19c0*/  @P0 FMUL.FTZ R130, R130, R73 ;  /* 0x0000004982820220 */ /* 0x002fe20000410000 */
[----:B----4-:R-:W-:Y:S01]  /*19d0*/  @!P0 FMUL.FTZ R132, R172, R71 ;  /* 0x00000047ac848220 */ /* 0x010fe20000410000 */
[----:B------:R-:W-:-:S05]  /*19e0*/  @!P0 FADD.FTZ R71, R134, -R128 ;  /* 0x8000008086478221 */ /* 0x000fca0000010000 */
[----:B------:R-:W-:Y:S01]  /*19f0*/  @P0 MUFU.RCP R62, R116 ;  /* 0x00000074003e0308 */ /* 0x000fe20000001000 */
[----:B------:R-:W-:Y:S01]  /*1a00*/  @P0 FADD.FTZ R134, -R13, R136 ;  /* 0x000000880d860221 */ /* 0x000fe20000010100 */
[----:B------:R-:W-:Y:S01]  /*1a10*/  @!P0 FMUL.FTZ R130, R172, R71 ;  /* 0x00000047ac828220 */ /* 0x000fe20000410000 */
[----:B------:R-:W-:Y:S02]  /*1a20*/  @!P0 FADD.FTZ R71, R136, -R128 ;  /* 0x8000008088478221 */ /* 0x000fe40000010000 */
[----:B------:R-:W-:-:S03]  /*1a30*/  @P0 FMUL.FTZ R134, R134, R125 ;  /* 0x0000007d86860220 */ /* 0x000fc60000410000 */
[----:B------:R-:W1:Y:S01]  /*1a40*/  @P0 MUFU.RCP R200, R156 ;  /* 0x0000009c00c80308 */ /* 0x000e620000001000 */
[----:B------:R-:W-:Y:S01]  /*1a50*/  @P0 FADD.FTZ R136, -R15, R138 ;  /* 0x0000008a0f880221 */ /* 0x000fe20000010100 */
[----:B------:R-:W-:Y:S01]  /*1a60*/  @!P0 FMUL.FTZ R134, R172, R71 ;  /* 0x00000047ac868220 */ /* 0x000fe20000410000 */
[----:B------:R-:W-:Y:S01]  /*1a70*/  @!P0 FADD.FTZ R71, R138, -R128 ;  /* 0x800000808a478221 */ /* 0x000fe20000010000 */
[----:B------:R-:W-:-:S04]  /*1a80*/  @P0 FMUL.FTZ R143, R143, R142 ;  /* 0x0000008e8f8f0220 */ /* 0x000fc80000410000 */
[----:B------:R-:W4:Y:S01]  /*1a90*/  @P0 MUFU.RCP R217, R157 ;  /* 0x0000009d00d90308 */ /* 0x000f220000001000 */
[----:B------:R-:W-:Y:S01]  /*1aa0*/  @P0 FADD.FTZ R142, -R12, R187 ;  /* 0x000000bb0c8e0221 */ /* 0x000fe20000010100 */
[----:B------:R-:W-:-:S06]  /*1ab0*/  @P0 FMUL.FTZ R136, R136, R213 ;  /* 0x000000d588880220 */ /* 0x000fcc0000410000 */
[----:B------:R-:W4:Y:S01]  /*1ac0*/  @P0 MUFU.RCP R67, R159 ;  /* 0x0000009f00430308 */ /* 0x000f220000001000 */
[----:B------:R-:W-:Y:S01]  /*1ad0*/  @P0 FADD.FTZ R127, -R6, R183 ;  /* 0x000000b7067f0221 */ /* 0x000fe20000010100 */
[----:B------:R-:W-:Y:S01]  /*1ae0*/  @!P0 FADD.FTZ R187, R187, -R128 ;  /* 0x80000080bbbb8221 */ /* 0x000fe20000010000 */
[----:B------:R-:W-:Y:S01]  /*1af0*/  @P0 FADD.FTZ R138, -R17, R140 ;  /* 0x0000008c118a0221 */ /* 0x000fe20000010100 */
[----:B------:R-:W-:-:S04]  /*1b00*/  @!P0 FMUL.FTZ R136, R172, R71 ;  /* 0x00000047ac888220 */ /* 0x000fc80000410000 */
[----:B------:R-:W4:Y:S01]  /*1b10*/  @P0 MUFU.RCP R65, R160 ;  /* 0x000000a000410308 */ /* 0x000f220000001000 */
[--C-:B------:R-:W-:Y:S01]  /*1b20*/  @!P0 FADD.FTZ R183, R183, -R128.reuse ;  /* 0x80000080b7b78221 */ /* 0x100fe20000010000 */
[----:B------:R-:W-:Y:S01]  /*1b30*/  @!P0 FADD.FTZ R71, R140, -R128 ;  /* 0x800000808c478221 */ /* 0x000fe20000010000 */
[----:B------:R-:W-:Y:S01]  /*1b40*/  @P0 FADD.FTZ R69, -R10, R185 ;  /* 0x000000b90a450221 */ /* 0x000fe20000010100 */
[----:B------:R-:W-:-:S04]  /*1b50*/  @P0 FMUL.FTZ R142, R142, R75 ;  /* 0x0000004b8e8e0220 */ /* 0x000fc80000410000 */
[----:B------:R-:W4:Y:S01]  /*1b60*/  @P0 MUFU.RCP R61, R117 ;  /* 0x00000075003d0308 */ /* 0x000f220000001000 */
[----:B0-----:R-:W-:Y:S01]  /*1b70*/  @P0 FMUL.FTZ R127, R127, R126 ;  /* 0x0000007e7f7f0220 */ /* 0x001fe20000410000 */
[----:B------:R-:W-:Y:S01]  /*1b80*/  @!P0 FMUL.FTZ R142, R172, R187 ;  /* 0x000000bbac8e8220 */ /* 0x000fe20000410000 */
[----:B---3--:R-:W-:Y:S01]  /*1b90*/  @P0 FMUL.FTZ R138, R138, R215 ;  /* 0x000000d78a8a0220 */ /* 0x008fe20000410000 */
[----:B------:R-:W-:Y:S01]  /*1ba0*/  @!P0 FMUL.FTZ R127, R172, R183 ;  /* 0x000000b7ac7f8220 */ /* 0x000fe20000410000 */
[----:B------:R-:W-:-:S03]  /*1bb0*/  @P0 FADD.FTZ R187, -R16, R191 ;  /* 0x000000bf10bb0221 */ /* 0x000fc60000010100 */
[----:B------:R-:W0:Y:S01]  /*1bc0*/  @P0 MUFU.RCP R178, R147 ;  /* 0x0000009300b20308 */ /* 0x000e220000001000 */
[----:B------:R-:W-:Y:S01]  /*1bd0*/  @!P0 FMUL.FTZ R138, R172, R71 ;  /* 0x00000047ac8a8220 */ /* 0x000fe20000410000 */
[----:B-----5:R-:W-:Y:S01]  /*1be0*/  @P0 FMUL.FTZ R183, R69, R176 ;  /* 0x000000b045b70220 */ /* 0x020fe20000410000 */
[----:B------:R-:W-:Y:S01]  /*1bf0*/  @!P0 FADD.FTZ R191, R191, -R128 ;  /* 0x80000080bfbf8221 */ /* 0x000fe20000010000 */
[----:B------:R-:W-:Y:S01]  /*1c00*/  @P0 FADD.FTZ R140, -R19, R148 ;  /* 0x00000094138c0221 */ /* 0x000fe20000010100 */
[--C-:B------:R-:W-:Y:S01]  /*1c10*/  @!P0 FADD.FTZ R71, R148, -R128.reuse ;  /* 0x8000008094478221 */ /* 0x100fe20000010000 */
[----:B------:R-:W-:Y:S01]  /*1c20*/  @P0 FADD.FTZ R176, -R18, R193 ;  /* 0x000000c112b00221 */ /* 0x000fe20000010100 */
[--C-:B------:R-:W-:Y:S01]  /*1c30*/  @!P0 FADD.FTZ R193, R193, -R128.reuse ;  /* 0x80000080c1c18221 */ /* 0x100fe20000010000 */
[----:B------:R-:W3:Y:S01]  /*1c40*/  @P0 MUFU.RCP R202, R158 ;  /* 0x0000009e00ca0308 */ /* 0x000ee20000001000 */
[----:B-1----:R-:W-:Y:S01]  /*1c50*/  @P0 FMUL.FTZ R187, R187, R200 ;  /* 0x000000c8bbbb0220 */ /* 0x002fe20000410000 */
[----:B------:R-:W-:Y:S01]  /*1c60*/  @!P0 FADD.FTZ R185, R185, -R128 ;  /* 0x80000080b9b98221 */ /* 0x000fe20000010000 */
[----:B------:R-:W-:-:S05]  /*1c70*/  @P0 FADD.FTZ R73, -R21, R150 ;  /* 0x0000009615490221 */ /* 0x000fca0000010100 */
[----:B------:R-:W1:Y:S01]  /*1c80*/  @P0 MUFU.RCP R75, R161 ;  /* 0x000000a1004b0308 */ /* 0x000e620000001000 */
[----:B------:R-:W-:Y:S01]  /*1c90*/  @P0 FADD.FTZ R126, -R22, R197 ;  /* 0x000000c5167e0221 */ /* 0x000fe20000010100 */
[----:B------:R-:W-:Y:S01]  /*1ca0*/  @P0 FMUL.FTZ R148, R73, R62 ;  /* 0x0000003e49940220 */ /* 0x000fe20000410000 */
[----:B------:R-:W-:Y:S01]  /*1cb0*/  @P0 FADD.FTZ R62, -R24, R199 ;  /* 0x000000c7183e0221 */ /* 0x000fe20000010100 */
[----:B------:R-:W-:-:S04]  /*1cc0*/  @!P0 FMUL.FTZ R187, R172, R191 ;  /* 0x000000bfacbb8220 */ /* 0x000fc80000410000 */
[----:B------:R-:W5:Y:S01]  /*1cd0*/  @P0 MUFU.RCP R69, R118 ;  /* 0x0000007600450308 */ /* 0x000f620000001000 */
[----:B----4-:R-:W-:Y:S01]  /*1ce0*/  @P0 FMUL.FTZ R176, R176, R217 ;  /* 0x000000d9b0b00220 */ /* 0x010fe20000410000 */
[----:B------:R-:W-:Y:S01]  /*1cf0*/  @P0 FMUL.FTZ R191, R126, R67 ;  /* 0x000000437ebf0220 */ /* 0x000fe20000410000 */
[----:B------:R-:W-:Y:S01]  /*1d00*/  @!P0 FMUL.FTZ R176, R172, R193 ;  /* 0x000000c1acb08220 */ /* 0x000fe20000410000 */
[----:B------:R-:W-:Y:S01]  /*1d10*/  @!P0 FADD.FTZ R67, R150, -R128 ;  /* 0x8000008096438221 */ /* 0x000fe20000010000 */
[----:B------:R-:W-:Y:S01]  /*1d20*/  @P0 FADD.FTZ R150, -R23, R152 ;  /* 0x0000009817960221 */ /* 0x000fe20000010100 */
[----:B------:R-:W-:Y:S01]  /*1d30*/  @P0 FMUL.FTZ R193, R62, R65 ;  /* 0x000000413ec10220 */ /* 0x000fe20000410000 */
[----:B------:R-:W-:Y:S01]  /*1d40*/  @!P0 FMUL.FTZ R183, R172, R185 ;  /* 0x000000b9acb78220 */ /* 0x000fe20000410000 */
[----:B------:R-:W4:Y:S01]  /*1d50*/  @P0 MUFU.RCP R219, R115 ;  /* 0x0000007300db0308 */ /* 0x000f220000001000 */
[----:B------:R-:W-:Y:S01]  /*1d60*/  @P0 FADD.FTZ R185, -R14, R189 ;  /* 0x000000bd0eb90221 */ /* 0x000fe20000010100 */
[--C-:B------:R-:W-:Y:S01]  /*1d70*/  @!P0 FADD.FTZ R189, R189, -R128.reuse ;  /* 0x80000080bdbd8221 */ /* 0x100fe20000010000 */
[----:B------:R-:W-:Y:S01]  /*1d80*/  @P0 FMUL.FTZ R150, R150, R61 ;  /* 0x0000003d96960220 */ /* 0x000fe20000410000 */
[----:B------:R-:W-:-:S04]  /*1d90*/  @!P0 FADD.FTZ R61, R152, -R128 ;  /* 0x80000080983d8221 */ /* 0x000fc80000010000 */
[----:B------:R-:W-:Y:S01]  /*1da0*/  @P0 MUFU.RCP R125, R119 ;  /* 0x00000077007d0308 */ /* 0x000fe20000001000 */
[----:B0-----:R-:W-:Y:S01]  /*1db0*/  @P0 FMUL.FTZ R185, R185, R178 ;  /* 0x000000b2b9b90220 */ /* 0x001fe20000410000 */
[----:B------:R-:W-:-:S06]  /*1dc0*/  @!P0 FMUL.FTZ R185, R172, R189 ;  /* 0x000000bdacb98220 */ /* 0x000fcc0000410000 */
[----:B------:R-:W0:Y:S01]  /*1dd0*/  @P0 MUFU.RCP R200, R162 ;  /* 0x000000a200c80308 */ /* 0x000e220000001000 */
[----:B------:R-:W-:-:S07]  /*1de0*/  @P0 FADD.FTZ R189, -R20, R195 ;  /* 0x000000c314bd0221 */ /* 0x000fce0000010100 */
[----:B------:R-:W0:Y:S01]  /*1df0*/  @P0 MUFU.RCP R62, R164 ;  /* 0x000000a4003e0308 */ /* 0x000e220000001000 */
[----:B------:R-:W-:Y:S01]  /*1e00*/  @P0 FADD.FTZ R178, -R26, R201 ;  /* 0x000000c91ab20221 */ /* 0x000fe20000010100 */
[----:B------:R-:W-:Y:S01]  /*1e10*/  @!P0 FADD.FTZ R195, R195, -R128 ;  /* 0x80000080c3c38221 */ /* 0x000fe20000010000 */
[----:B------:R-:W-:Y:S01]  /*1e20*/  @P0 FADD.FTZ R152, -R25, R154 ;  /* 0x0000009a19980221 */ /* 0x000fe20000010100 */
[----:B------:R-:W-:Y:S01]  /*1e30*/  @!P0 FMUL.FTZ R150, R172, R61 ;  /* 0x0000003dac968220 */ /* 0x000fe20000410000 */
[----:B------:R-:W-:-:S03]  /*1e40*/  @!P0 FADD.FTZ R201, R201, -R128 ;  /* 0x80000080c9c98221 */ /* 0x000fc60000010000 */
[----:B------:R-:W0:Y:S01]  /*1e50*/  @P0 MUFU.RCP R204, R120 ;  /* 0x0000007800cc0308 */ /* 0x000e220000001000 */
[--C-:B------:R-:W-:Y:S01]  /*1e60*/  @!P0 FADD.FTZ R61, R154, -R128.reuse ;  /* 0x800000809a3d8221 */ /* 0x100fe20000010000 */
[----:B---3--:R-:W-:Y:S01]  /*1e70*/  @P0 FMUL.FTZ R189, R189, R202 ;  /* 0x000000cabdbd0220 */ /* 0x008fe20000410000 */
[----:B-1----:R-:W-:Y:S01]  /*1e80*/  @P0 FMUL.FTZ R178, R178, R75 ;  /* 0x0000004bb2b20220 */ /* 0x002fe20000410000 */
[----:B------:R-:W-:Y:S01]  /*1e90*/  @!P0 FMUL.FTZ R189, R172, R195 ;  /* 0x000000c3acbd8220 */ /* 0x000fe20000410000 */
[----:B-----5:R-:W-:Y:S01]  /*1ea0*/  @P0 FMUL.FTZ R152, R152, R69 ;  /* 0x0000004598980220 */ /* 0x020fe20000410000 */
[----:B------:R-:W-:Y:S02]  /*1eb0*/  @!P0 FMUL.FTZ R178, R172, R201 ;  /* 0x000000c9acb28220 */ /* 0x000fe40000410000 */
[----:B------:R-:W1:Y:S01]  /*1ec0*/  @P0 MUFU.RCP R126, R122 ;  /* 0x0000007a007e0308 */ /* 0x000e620000001000 */
[----:B------:R-:W-:Y:S01]  /*1ed0*/  @!P0 FADD.FTZ R197, R197, -R128 ;  /* 0x80000080c5c58221 */ /* 0x000fe20000010000 */
[----:B------:R-:W-:Y:S01]  /*1ee0*/  @P0 FADD.FTZ R195, -R28, R203 ;  /* 0x000000cb1cc30221 */ /* 0x000fe20000010100 */
[----:B------:R-:W-:Y:S01]  /*1ef0*/  @P0 FADD.FTZ R154, -R27, R174 ;  /* 0x000000ae1b9a0221 */ /* 0x000fe20000010100 */
[----:B------:R-:W-:Y:S01]  /*1f00*/  @!P0 FMUL.FTZ R152, R172, R61 ;  /* 0x0000003dac988220 */ /* 0x000fe20000410000 */
[----:B------:R-:W-:Y:S01]  /*1f10*/  @P0 FADD.FTZ R201, -R32, R207 ;  /* 0x000000cf20c90221 */ /* 0x000fe20000010100 */
[----:B------:R-:W-:-:S02]  /*1f20*/  @!P0 FADD.FTZ R61, R174, -R128 ;  /* 0x80000080ae3d8221 */ /* 0x000fc40000010000 */
[----:B------:R-:W3:Y:S01]  /*1f30*/  @P0 MUFU.RCP R202, R163 ;  /* 0x000000a300ca0308 */ /* 0x000ee20000001000 */
[----:B----4-:R-:W-:Y:S01]  /*1f40*/  @P0 FMUL.FTZ R140, R140, R219 ;  /* 0x000000db8c8c0220 */ /* 0x010fe20000410000 */
[----:B------:R-:W-:Y:S01]  /*1f50*/  @!P0 FMUL.FTZ R191, R172, R197 ;  /* 0x000000c5acbf8220 */ /* 0x000fe20000410000 */
[----:B0-----:R-:W-:-:S05]  /*1f60*/  @P0 FMUL.FTZ R195, R195, R200 ;  /* 0x000000c8c3c30220 */ /* 0x001fca0000410000 */
[----:B------:R-:W0:Y:S01]  /*1f70*/  @P0 MUFU.RCP R65, R166 ;  /* 0x000000a600410308 */ /* 0x000e220000001000 */
[----:B------:R-:W-:Y:S01]  /*1f80*/  @P0 FMUL.FTZ R154, R154, R125 ;  /* 0x0000007d9a9a0220 */ /* 0x000fe20000410000 */
[----:B------:R-:W-:Y:S01]  /*1f90*/  @P0 FMUL.FTZ R201, R201, R62 ;  /* 0x0000003ec9c90220 */ /* 0x000fe20000410000 */
[C---:B------:R-:W-:Y:S01]  /*1fa0*/  @!P0 FMUL.FTZ R140, R172.reuse, R71 ;  /* 0x00000047ac8c8220 */ /* 0x040fe20000410000 */
[----:B------:R-:W-:Y:S01]  /*1fb0*/  @P0 FADD.FTZ R197, -R29, R180 ;  /* 0x000000b41dc50221 */ /* 0x000fe20000010100 */
[----:B------:R-:W-:Y:S01]  /*1fc0*/  @!P0 FMUL.FTZ R154, R172, R61 ;  /* 0x0000003dac9a8220 */ /* 0x000fe20000410000 */
[--C-:B------:R-:W-:Y:S01]  /*1fd0*/  @!P0 FADD.FTZ R203, R203, -R128.reuse ;  /* 0x80000080cbcb8221 */ /* 0x100fe20000010000 */
[--C-:B------:R-:W-:Y:S01]  /*1fe0*/  @!P0 FADD.FTZ R61, R180, -R128.reuse ;  /* 0x80000080b43d8221 */ /* 0x100fe20000010000 */
[----:B------:R-:W4:Y:S01]  /*1ff0*/  @P0 MUFU.RCP R200, R165 ;  /* 0x000000a500c80308 */ /* 0x000f220000001000 */
[----:B------:R-:W-:Y:S01]  /*2000*/  @!P0 FADD.FTZ R199, R199, -R128 ;  /* 0x80000080c7c78221 */ /* 0x000fe20000010000 */
[----:B------:R-:W-:Y:S01]  /*2010*/  @P0 FMUL.FTZ R197, R197, R204 ;  /* 0x000000ccc5c50220 */ /* 0x000fe20000410000 */
[----:B------:R-:W-:-:S05]  /*2020*/  @!P0 FMUL.FTZ R195, R172, R203 ;  /* 0x000000cbacc38220 */ /* 0x000fca0000410000 */
[----:B------:R-:W5:Y:S01]  /*2030*/  @P0 MUFU.RCP R62, R123 ;  /* 0x0000007b003e0308 */ /* 0x000f620000001000 */
[C---:B------:R-:W-:Y:S01]  /*2040*/  @!P0 FMUL.FTZ R197, R172.reuse, R61 ;  /* 0x0000003dacc58220 */ /* 0x040fe20000410000 */
[----:B------:R-:W-:Y:S01]  /*2050*/  @!P0 FMUL.FTZ R193, R172, R199 ;  /* 0x000000c7acc18220 */ /* 0x000fe20000410000 */
[----:B------:R-:W-:-:S05]  /*2060*/  @P0 FADD.FTZ R180, -R31, R182 ;  /* 0x000000b61fb40221 */ /* 0x000fca0000010100 */
[----:B------:R-:W5:Y:S01]  /*2070*/  @P0 MUFU.RCP R71, R121 ;  /* 0x0000007900470308 */ /* 0x000f620000001000 */
[----:B------:R-:W-:Y:S01]  /*2080*/  @!P0 FADD.FTZ R61, R182, -R128 ;  /* 0x80000080b63d8221 */ /* 0x000fe20000010000 */
[----:B------:R-:W-:Y:S01]  /*2090*/  @P0 FADD.FTZ R203, -R33, R184 ;  /* 0x000000b821cb0221 */ /* 0x000fe20000010100 */
[----:B------:R-:W-:Y:S01]  /*20a0*/  @P0 FADD.FTZ R199, -R30, R205 ;  /* 0x000000cd1ec70221 */ /* 0x000fe20000010100 */
[----:B--2---:R-:W-:Y:S01]  /*20b0*/  @P0 FADD.FTZ R182, -R36, R211 ;  /* 0x000000d324b60221 */ /* 0x004fe20000010100 */
[--C-:B------:R-:W-:Y:S01]  /*20c0*/  @!P0 FADD.FTZ R205, R205, -R128.reuse ;  /* 0x80000080cdcd8221 */ /* 0x100fe20000010000 */
[--C-:B------:R-:W-:Y:S01]  /*20d0*/  @!P0 FADD.FTZ R207, R207, -R128.reuse ;  /* 0x80000080cfcf8221 */ /* 0x100fe20000010000 */
[----:B-1----:R-:W-:Y:S01]  /*20e0*/  @P0 FMUL.FTZ R203, R203, R126 ;  /* 0x0000007ecbcb0220 */ /* 0x002fe20000410000 */
[----:B------:R-:W-:Y:S01]  /*20f0*/  @!P0 FADD.FTZ R181, R181, -R128 ;  /* 0x80000080b5b58221 */ /* 0x000fe20000010000 */
[----:B---3--:R-:W-:Y:S01]  /*2100*/  @P0 FMUL.FTZ R199, R199, R202 ;  /* 0x000000cac7c70220 */ /* 0x008fe20000410000 */
[----:B0-----:R-:W-:Y:S01]  /*2110*/  @P0 FMUL.FTZ R182, R182, R65 ;  /* 0x00000041b6b60220 */ /* 0x001fe20000410000 */
[----:B------:R-:W-:Y:S01]  /*2120*/  SHF.L.U32 R126, R188, 0x10, RZ ;  /* 0x00000010bc7e7819 */ /* 0x000fe200000006ff */
[C---:B------:R-:W-:Y:S01]  /*2130*/  @!P0 FMUL.FTZ R199, R172.reuse, R205 ;  /* 0x000000cdacc78220 */ /* 0x040fe20000410000 */
[----:B------:R-:W-:Y:S01]  /*2140*/  @!P0 FMUL.FTZ R201, R172, R207 ;  /* 0x000000cfacc98220 */ /* 0x000fe20000410000 */
[----:B------:R-:W-:Y:S01]  /*2150*/  PRMT R65, R188, 0x7632, R65 ;  /* 0x00007632bc417816 */ /* 0x000fe20000000041 */
[----:B------:R-:W-:Y:S01]  /*2160*/  @!P0 FMUL.FTZ R148, R172, R67 ;  /* 0x00000043ac948220 */ /* 0x000fe20000410000 */
[----:B------:R-:W-:Y:S01]  /*2170*/  @P0 FADD.FTZ R205, -R34, R209 ;  /* 0x000000d122cd0221 */ /* 0x000fe20000010100 */
[----:B------:R-:W-:Y:S01]  /*2180*/  @P0 FADD.FTZ R207, -R35, R190 ;  /* 0x000000be23cf0221 */ /* 0x000fe20000010100 */
[--C-:B------:R-:W-:Y:S01]  /*2190*/  @!P0 FADD.FTZ R67, R190, -R128.reuse ;  /* 0x80000080be438221 */ /* 0x100fe20000010000 */
[----:B------:R-:W-:Y:S01]  /*21a0*/  @!P0 FMUL.FTZ R143, R172, R181 ;  /* 0x000000b5ac8f8220 */ /* 0x000fe20000410000 */
[--C-:B------:R-:W-:Y:S01]  /*21b0*/  @!P0 FADD.FTZ R209, R209, -R128.reuse ;  /* 0x80000080d1d18221 */ /* 0x100fe20000010000 */
[----:B------:R-:W-:Y:S01]  /*21c0*/  @!P0 FADD.FTZ R211, R211, -R128 ;  /* 0x80000080d3d38221 */ /* 0x000fe20000010000 */
[----:B------:R-:W-:Y:S01]  /*21d0*/  SHF.L.U32 R181, R65, 0x10, RZ ;  /* 0x0000001041b57819 */ /* 0x000fe200000006ff */
[C---:B------:R-:W-:Y:S01]  /*21e0*/  FADD.FTZ R108, R126.reuse, R108 ;  /* 0x0000006c7e6c7221 */ /* 0x040fe20000010000 */
[----:B------:R-:W-:Y:S01]  /*21f0*/  FFMA.FTZ R81, R126, R127, R81 ;  /* 0x0000007f7e517223 */ /* 0x000fe20000010051 */
[----:B------:R-:W-:Y:S01]  /*2200*/  PRMT R73, R196, 0x7632, R73 ;  /* 0x00007632c4497816 */ /* 0x000fe20000000049 */
[----:B----4-:R-:W-:Y:S01]  /*2210*/  @P0 FMUL.FTZ R205, R205, R200 ;  /* 0x000000c8cdcd0220 */ /* 0x010fe20000410000 */
[C---:B------:R-:W-:Y:S01]  /*2220*/  PRMT R125, R124.reuse, 0x7632, R125 ;  /* 0x000076327c7d7816 */ /* 0x040fe2000000007d */
[----:B-----5:R-:W-:Y:S01]  /*2230*/  @P0 FMUL.FTZ R207, R207, R62 ;  /* 0x0000003ecfcf0220 */ /* 0x020fe20000410000 */
[----:B------:R-:W-:Y:S01]  /*2240*/  SHF.L.U32 R188, R124, 0x10, RZ ;  /* 0x000000107cbc7819 */ /* 0x000fe200000006ff */
[----:B------:R-:W-:Y:S01]  /*2250*/  FMUL.FTZ R126, R109, R126 ;  /* 0x0000007e6d7e7220 */ /* 0x000fe20000410000 */
[----:B------:R-:W-:Y:S01]  /*2260*/  PRMT R124, R74, 0x7632, R124 ;  /* 0x000076324a7c7816 */ /* 0x000fe2000000007c */
[----:B------:R-:W-:Y:S01]  /*2270*/  @P0 FMUL.FTZ R180, R180, R71 ;  /* 0x00000047b4b40220 */ /* 0x000fe20000410000 */
[----:B------:R-:W-:Y:S01]  /*2280*/  SHF.L.U32 R190, R74, 0x10, RZ ;  /* 0x000000104abe7819 */ /* 0x000fe200000006ff */
[----:B------:R-:W-:Y:S01]  /*2290*/  @!P0 FMUL.FTZ R207, R172, R67 ;  /* 0x00000043accf8220 */ /* 0x000fe20000410000 */
[----:B------:R-:W-:Y:S01]  /*22a0*/  PRMT R74, R72, 0x7632, R74 ;  /* 0x00007632484a7816 */ /* 0x000fe2000000004a */
[----:B------:R-:W-:Y:S01]  /*22b0*/  @!P0 FMUL.FTZ R180, R172, R61 ;  /* 0x0000003dacb48220 */ /* 0x000fe20000410000 */
[----:B------:R-:W-:Y:S01]  /*22c0*/  SHF.L.U32 R200, R72, 0x10, RZ ;  /* 0x0000001048c87819 */ /* 0x000fe200000006ff */
[----:B------:R-:W-:Y:S01]  /*22d0*/  @!P0 FMUL.FTZ R205, R172, R209 ;  /* 0x000000d1accd8220 */ /* 0x000fe20000410000 */
[----:B------:R-:W-:Y:S01]  /*22e0*/  PRMT R67, R186, 0x7632, R67 ;  /* 0x00007632ba437816 */ /* 0x000fe20000000043 */
[----:B------:R-:W-:Y:S01]  /*22f0*/  @!P0 FADD.FTZ R61, R184, -R128 ;  /* 0x80000080b83d8221 */ /* 0x000fe20000010000 */
[----:B------:R-:W-:Y:S01]  /*2300*/  PRMT R69, R192, 0x7632, R69 ;  /* 0x00007632c0457816 */ /* 0x000fe20000000045 */
[----:B------:R-:W-:Y:S01]  /*2310*/  @!P0 FMUL.FTZ R182, R172, R211 ;  /* 0x000000d3acb68220 */ /* 0x000fe20000410000 */
[----:B------:R-:W-:-:S02]  /*2320*/  PRMT R72, R70, 0x7632, R72 ;  /* 0x0000763246487816 */ /* 0x000fc40000000048 */
[----:B------:R-:W-:Y:S01]  /*2330*/  SHF.L.U32 R202, R70, 0x10, RZ ;  /* 0x0000001046ca7819 */ /* 0x000fe200000006ff */
[----:B------:R-:W-:Y:S01]  /*2340*/  FMUL.FTZ R206, R144, R181 ;  /* 0x000000b590ce7220 */ /* 0x000fe20000410000 */
[----:B------:R-:W-:Y:S01]  /*2350*/  SHF.L.U32 R186, R186, 0x10, RZ ;  /* 0x00000010baba7819 */ /* 0x000fe200000006ff */
[----:B------:R-:W-:Y:S01]  /*2360*/  FADD.FTZ R217, RZ, R126 ;  /* 0x0000007effd97221 */ /* 0x000fe20000010000 */
[----:B------:R-:W-:Y:S02]  /*2370*/  PRMT R70, R68, 0x7632, R70 ;  /* 0x0000763244467816 */ /* 0x000fe40000000046 */
[----:B------:R-:W-:Y:S01]  /*2380*/  SHF.L.U32 R209, R73, 0x10, RZ ;  /* 0x0000001049d17819 */ /* 0x000fe200000006ff */
[----:B------:R-:W-:Y:S01]  /*2390*/  FFMA.FTZ R73, R126, R127, RZ ;  /* 0x0000007f7e497223 */ /* 0x000fe200000100ff */
[----:B------:R-:W-:Y:S02]  /*23a0*/  SHF.L.U32 R208, R68, 0x10, RZ ;  /* 0x0000001044d07819 */ /* 0x000fe400000006ff */
[----:B------:R-:W-:-:S02]  /*23b0*/  PRMT R128, R66, 0x7632, R128 ;  /* 0x0000763242807816 */ /* 0x000fc40000000080 */
[----:B------:R-:W-:Y:S01]  /*23c0*/  SHF.L.U32 R211, R66, 0x10, RZ ;  /* 0x0000001042d37819 */ /* 0x000fe200000006ff */
[C---:B------:R-:W-:Y:S01]  /*23d0*/  FADD.FTZ R83, R181.reuse, R83 ;  /* 0x00000053b5537221 */ /* 0x040fe20000010000 */
[C---:B------:R-:W-:Y:S01]  /*23e0*/  PRMT R174, R64.reuse, 0x7632, R174 ;  /* 0x0000763240ae7816 */ /* 0x040fe200000000ae */
[----:B------:R-:W-:Y:S01]  /*23f0*/  FFMA.FTZ R82, R181, R143, R82 ;  /* 0x0000008fb5527223 */ /* 0x000fe20000010052 */
[----:B------:R-:W-:Y:S02]  /*2400*/  SHF.L.U32 R68, R64, 0x10, RZ ;  /* 0x0000001040447819 */ /* 0x000fe400000006ff */
[C---:B------:R-:W-:Y:S02]  /*2410*/  PRMT R66, R63.reuse, 0x7632, R66 ;  /* 0x000076323f427816 */ /* 0x040fe40000000042 */
[----:B------:R-:W-:Y:S02]  /*2420*/  SHF.L.U32 R65, R63, 0x10, RZ ;  /* 0x000000103f417819 */ /* 0x000fe400000006ff */
[----:B------:R-:W-:-:S02]  /*2430*/  PRMT R64, R60, 0x7632, R64 ;  /* 0x000076323c407816 */ /* 0x000fc40000000040 */
[----:B------:R-:W-:Y:S02]  /*2440*/  SHF.L.U32 R63, R60, 0x10, RZ ;  /* 0x000000103c3f7819 */ /* 0x000fe400000006ff */
[----:B------:R-:W-:Y:S01]  /*2450*/  SHF.L.U32 R233, R69, 0x10, RZ ;  /* 0x0000001045e97819 */ /* 0x000fe200000006ff */
[----:B------:R-:W-:Y:S01]  /*2460*/  FMUL.FTZ R237, R110, R186 ;  /* 0x000000ba6eed7220 */ /* 0x000fe20000410000 */
[----:B------:R-:W-:Y:S02]  /*2470*/  PRMT R75, R198, 0x7632, R75 ;  /* 0x00007632c64b7816 */ /* 0x000fe4000000004b */
[----:B------:R-:W-:Y:S02]  /*2480*/  SHF.L.U32 R181, R67, 0x10, RZ ;  /* 0x0000001043b57819 */ /* 0x000fe400000006ff */
[----:B------:R-:W-:Y:S01]  /*2490*/  SHF.L.U32 R60, R72, 0x10, RZ ;  /* 0x00000010483c7819 */ /* 0x000fe200000006ff */
[----:B------:R-:W-:Y:S01]  /*24a0*/  FFMA.FTZ R72, R206, R143, R73 ;  /* 0x0000008fce487223 */ /* 0x000fe20000010049 */
[----:B------:R-:W-:Y:S01]  /*24b0*/  SHF.L.U32 R69, R70, 0x10, RZ ;  /* 0x0000001046457819 */ /* 0x000fe200000006ff */
[----:B------:R-:W-:Y:S01]  /*24c0*/  FADD.FTZ R70, R217, R206 ;  /* 0x000000ced9467221 */ /* 0x000fe20000010000 */
        /* <DEDUP_REMOVED lines=8> */
[----:B------:R-:W-:-:S02]  /*2550*/  FMUL.FTZ R235, R111, R192 ;  /* 0x000000c06feb7220 */ /* 0x000fc40000410000 */
[----:B------:R-:W-:Y:S01]  /*2560*/  FADD.FTZ R70, R73, R208 ;  /* 0x000000d049467221 */ /* 0x000fe20000010000 */
[----:B------:R-:W-:Y:S01]  /*2570*/  FFMA.FTZ R72, R208, R183, R75 ;  /* 0x000000b7d0487223 */ /* 0x000fe2000001004b */
[C---:B------:R-:W-:Y:S01]  /*2580*/  PRMT R71, R194.reuse, 0x7632, R71 ;  /* 0x00007632c2477816 */ /* 0x040fe20000000047 */
[C---:B------:R-:W-:Y:S01]  /*2590*/  FADD.FTZ R106, R233.reuse, R106 ;  /* 0x0000006ae96a7221 */ /* 0x040fe20000010000 */
[----:B------:R-:W-:Y:S01]  /*25a0*/  SHF.L.U32 R194, R194, 0x10, RZ ;  /* 0x00000010c2c27819 */ /* 0x000fe200000006ff */
[----:B------:R-:W-:Y:S01]  /*25b0*/  FFMA.FTZ R171, R233, R142, R171 ;  /* 0x0000008ee9ab7223 */ /* 0x000fe200000100ab */
[----:B------:R-:W-:Y:S01]  /*25c0*/  FMUL.FTZ R233, R146, R233 ;  /* 0x000000e992e97220 */ /* 0x000fe20000410000 */
[----:B------:R-:W-:Y:S01]  /*25d0*/  FADD.FTZ R70, R70, R235 ;  /* 0x000000eb46467221 */ /* 0x000fe20000010000 */
[----:B------:R-:W-:Y:S01]  /*25e0*/  FFMA.FTZ R72, R235, R130, R72 ;  /* 0x00000082eb487223 */ /* 0x000fe20000010048 */
[----:B------:R-:W-:Y:S01]  /*25f0*/  SHF.L.U32 R204, R71, 0x10, RZ ;  /* 0x0000001047cc7819 */ /* 0x000fe200000006ff */
        /* <DEDUP_REMOVED lines=14> */
[----:B------:R-:W-:Y:S01]  /*26e0*/  SHF.L.U32 R198, R198, 0x10, RZ ;  /* 0x00000010c6c67819 */ /* 0x000fe200000006ff */
[C---:B------:R-:W-:Y:S01]  /*26f0*/  FADD.FTZ R93, R202.reuse, R93 ;  /* 0x0000005dca5d7221 */ /* 0x040fe20000010000 */
[----:B------:R-:W-:Y:S01]  /*2700*/  FFMA.FTZ R47, R202, R152, R47 ;  /* 0x00000098ca2f7223 */ /* 0x000fe2000001002f */
[----:B------:R-:W-:Y:S01]  /*2710*/  FMUL.FTZ R219, R118, R202 ;  /* 0x000000ca76db7220 */ /* 0x000fe20000410000 */
[----:B------:R-:W-:Y:S01]  /*2720*/  FMUL.FTZ R202, R156, R209 ;  /* 0x000000d19cca7220 */ /* 0x000fe20000410000 */
[----:B------:R-:W-:Y:S01]  /*2730*/  FADD.FTZ R75, R70, R229 ;  /* 0x000000e5464b7221 */ /* 0x000fe20000010000 */
[----:B------:R-:W-:Y:S01]  /*2740*/  FFMA.FTZ R181, R229, R136, R72 ;  /* 0x00000088e5b57223 */ /* 0x000fe20000010048 */
[----:B------:R-:W-:Y:S02]  /*2750*/  FMUL.FTZ R227, R114, R198 ;  /* 0x000000c672e37220 */ /* 0x000fe40000410000 */
[----:B------:R-:W-:Y:S01]  /*2760*/  FADD.FTZ R70, R75, R202 ;  /* 0x000000ca4b467221 */ /* 0x000fe20000010000 */
[----:B------:R-:W-:Y:S01]  /*2770*/  FFMA.FTZ R72, R202, R187, R181 ;  /* 0x000000bbca487223 */ /* 0x000fe200000100b5 */
[----:B------:R-:W-:-:S02]  /*2780*/  FMUL.FTZ R225, R157, R184 ;  /* 0x000000b89de17220 */ /* 0x000fc40000410000 */
[----:B------:R-:W-:Y:S01]  /*2790*/  FADD.FTZ R70, R70, R227 ;  /* 0x000000e346467221 */ /* 0x000fe20000010000 */
[----:B------:R-:W-:Y:S01]  /*27a0*/  FFMA.FTZ R72, R227, R138, R72 ;  /* 0x0000008ae3487223 */ /* 0x000fe20000010048 */
[----:B------:R-:W-:Y:S01]  /*27b0*/  SHF.L.U32 R125, R125, 0x10, RZ ;  /* 0x000000107d7d7819 */ /* 0x000fe200000006ff */
[----:B------:R-:W-:Y:S01]  /*27c0*/  FMUL.FTZ R223, R115, R188 ;  /* 0x000000bc73df7220 */ /* 0x000fe20000410000 */
        /* <DEDUP_REMOVED lines=15> */
[----:B------:R-:W-:Y:S01]  /*28c0*/  SHF.L.U32 R124, R124, 0x10, RZ ;  /* 0x000000107c7c7819 */ /* 0x000fe200000006ff */
        /* <DEDUP_REMOVED lines=11> */
[----:B------:R-:W-:-:S02]  /*2980*/  SHF.L.U32 R67, R74, 0x10, RZ ;  /* 0x000000104a437819 */ /* 0x000fc400000006ff */
[----:B------:R-:W-:Y:S01]  /*2990*/  SHF.L.U32 R75, R66, 0x10, RZ ;  /* 0x00000010424b7819 */ /* 0x000fe200000006ff */
        /* <DEDUP_REMOVED lines=11> */
[----:B------:R-:W-:Y:S02]  /*2a50*/  FMUL.FTZ R217, R161, R60 ;  /* 0x0000003ca1d97220 */ /* 0x000fe40000410000 */
[----:B------:R-:W-:Y:S01]  /*2a60*/  FADD.FTZ R66, R66, R219 ;  /* 0x000000db42427221 */ /* 0x000fe20000010000 */
[----:B------:R-:W-:Y:S01]  /*2a70*/  FFMA.FTZ R68, R219, R152, R68 ;  /* 0x00000098db447223 */ /* 0x000fe20000010044 */
[----:B------:R-:W-:Y:S02]  /*2a80*/  FADD.FTZ R104, R194, R104 ;  /* 0x00000068c2687221 */ /* 0x000fe40000010000 */
[----:B------:R-:W-:Y:S01]  /*2a90*/  FADD.FTZ R66, R66, R217 ;  /* 0x000000d942427221 */ /* 0x000fe20000010000 */
[----:B------:R-:W-:Y:S01]  /*2aa0*/  FFMA.FTZ R68, R217, R178, R68 ;  /* 0x000000b2d9447223 */ /* 0x000fe20000010044 */
[----:B------:R-:W-:Y:S01]  /*2ab0*/  FFMA.FTZ R59, R194, R134, R59 ;  /* 0x00000086c23b7223 */ /* 0x000fe2000001003b */
        /* <DEDUP_REMOVED lines=8> */
[C---:B------:R-:W-:Y:S01]  /*2b40*/  FADD.FTZ R97, R190.reuse, R97 ;  /* 0x00000061be617221 */ /* 0x040fe20000010000 */
[----:B------:R-:W-:Y:S01]  /*2b50*/  FFMA.FTZ R51, R190, R148, R51 ;  /* 0x00000094be337223 */ /* 0x000fe20000010033 */
[----:B------:R-:W-:Y:S01]  /*2b60*/  FMUL.FTZ R190, R163, R71 ;  /* 0x00000047a3be7220 */ /* 0x000fe20000410000 */
[----:B------:R-:W-:Y:S01]  /*2b70*/  FADD.FTZ R67, R67, R192 ;  /* 0x000000c043437221 */ /* 0x000fe20000010000 */
[----:B------:R-:W-:Y:S01]  /*2b80*/  FFMA.FTZ R69, R192, R197, R69 ;  /* 0x000000c5c0457223 */ /* 0x000fe20000010045 */
[----:B------:R-:W-:Y:S01]  /*2b90*/  @!P0 FMUL.FTZ R203, R172, R61 ;  /* 0x0000003daccb8220 */ /* 0x000fe20000410000 */
[----:B------:R-:W-:Y:S01]  /*2ba0*/  SHF.L.U32 R73, R174, 0x10, RZ ;  /* 0x00000010ae497819 */ /* 0x000fe200000006ff */
[C---:B------:R-:W-:Y:S01]  /*2bb0*/  FADD.FTZ R39, R60.reuse, R39 ;  /* 0x000000273c277221 */ /* 0x040fe20000010000 */
[----:B------:R-:W-:Y:S01]  /*2bc0*/  FFMA.FTZ R91, R60, R178, R91 ;  /* 0x000000b23c5b7223 */ /* 0x000fe2000001005b */
        /* <DEDUP_REMOVED lines=20> */
[----:B------:R-:W-:Y:S01]  /*2d10*/  FMUL.FTZ R128, R123, R63 ;  /* 0x0000003f7b807220 */ /* 0x000fe20000410000 */
[----:B------:R-:W-:Y:S01]  /*2d20*/  SHF.R.U32.HI R61, RZ, 0x5, R0 ;  /* 0x00000005ff3d7819 */ /* 0x000fe20000011600 */
        /* <DEDUP_REMOVED lines=44> */
.L_x_893:
[----:B------:R-:W3:Y:S01]  /*2ff0*/  @!P2 S2R R69, SR_CgaCtaId ;  /* 0x000000000045a919 */ /* 0x000ee20000008800 */
[----:B------:R-:W-:Y:S01]  /*3000*/  LOP3.LUT R61, R61, 0x7, RZ, 0xc0, !PT ;  /* 0x000000073d3d7812 */ /* 0x000fe200078ec0ff */
[----:B------:R-:W4:Y:S01]  /*3010*/  LDC R174, c[0x0][0x210] ;  /* 0x00008400ffae7b82 */ /* 0x000f220000000800 */
[----:B------:R-:W-:Y:S01]  /*3020*/  LOP3.LUT R216, R37, 0x1, RZ, 0xc0, !PT ;  /* 0x0000000125d87812 */ /* 0x000fe200078ec0ff */
[----:B01----:R-:W-:Y:S01]  /*3030*/  FADD.FTZ R60, R60, R65 ;  /* 0x000000413c3c7221 */ /* 0x003fe20000010000 */
[----:B------:R-:W-:Y:S01]  /*3040*/  LOP3.LUT P0, RZ, R61, 0x1f, R0, 0xf8, !PT ;  /* 0x0000001f3dff7812 */ /* 0x000fe2000780f800 */
[----:B------:R-:W-:Y:S05]  /*3050*/  WARPSYNC.ALL ;  /* 0x0000000000007948 */ /* 0x000fea0003800000 */
[----:B------:R-:W-:Y:S01]  /*3060*/  IADD3 R68, -R216, RZ, RZ ;  /* 0x000000ffd8447210 */ /* 0x000fe20007ffe1ff */
[----:B------:R-:W-:Y:S01]  /*3070*/  BSSY B0, `(.L_x_878) ;  /* 0x000002d000007945 */ /* 0x000fe20003800000 */
[----:B------:R-:W-:-:S02]  /*3080*/  LEA.HI R181, R0, R5, RZ, 0x18 ;  /* 0x0000000500b57211 */ /* 0x000fc400078fc0ff */
[----:B------:R-:W-:Y:S02]  /*3090*/  CS2R R74, SRZ ;  /* 0x00000000004a7805 */ /* 0x000fe4000001ff00 */
[----:B------:R-:W-:Y:S02]  /*30a0*/  @!P2 MOV R66, 0x400 ;  /* 0x000004000042a802 */ /* 0x000fe40000000f00 */
[----:B------:R-:W-:Y:S01]  /*30b0*/  SHF.L.U32 R210, R181, 0x2, RZ ;  /* 0x00000002b5d27819 */ /* 0x000fe200000006ff */
[----:B------:R-:W0:Y:S01]  /*30c0*/  @!P0 LDC.64 R124, c[0x0][0x250] ;  /* 0x00009400ff7c8b82 */ /* 0x000e220000000a00 */
[----:B------:R-:W-:Y:S02]  /*30d0*/  @!P2 IADD3 R61, R62, R61, RZ ;  /* 0x0000003d3e3da210 */ /* 0x000fe40007ffe0ff */
[----:B----4-:R-:W-:-:S04]  /*30e0*/  SHF.L.U32 R67, R174, 0x2, RZ ;  /* 0x00000002ae437819 */ /* 0x010fc800000006ff */
[----:B------:R-:W-:Y:S02]  /*30f0*/  LOP3.LUT R67, R68, R67, RZ, 0xc0, !PT ;  /* 0x0000004344437212 */ /* 0x000fe400078ec0ff */
[----:B---3--:R-:W-:Y:S02]  /*3100*/  @!P2 LEA R66, R69, R66, 0x18 ;  /* 0x000000424542a211 */ /* 0x008fe400078ec0ff */
[----:B------:R-:W-:Y:S02]  /*3110*/  IADD3 R210, P3, R67, R210, RZ ;  /* 0x000000d243d27210 */ /* 0x000fe40007f7e0ff */
[----:B------:R-:W-:Y:S01]  /*3120*/  @!P2 LEA R66, R61, R66, 0x3 ;  /* 0x000000423d42a211 */ /* 0x000fe200078e18ff */
[----:B--2---:R-:W-:Y:S01]  /*3130*/  FADD.FTZ R61, R63, R64 ;  /* 0x000000403f3d7221 */ /* 0x004fe20000010000 */
[----:B------:R-:W-:Y:S02]  /*3140*/  @!P0 IADD3 R63, P4, R2, R210, RZ ;  /* 0x000000d2023f8210 */ /* 0x000fe40007f9e0ff */
[----:B------:R-:W-:-:S02]  /*3150*/  IADD3.X R212, RZ, RZ, RZ, P3, !PT ;  /* 0x000000ffffd47210 */ /* 0x000fc40001ffe4ff */
[----:B------:R1:W-:Y:S01]  /*3160*/  @!P2 STS.64 [R66], R60 ;  /* 0x0000003c4200a388 */ /* 0x0003e20000000a00 */
[----:B------:R-:W-:Y:S01]  /*3170*/  BAR.SYNC.DEFER_BLOCKING 0x0 ;  /* 0x0000000000007b1d */ /* 0x000fe20000010000 */
[----:B------:R-:W-:Y:S02]  /*3180*/  @!P0 IADD3.X R64, RZ, R212, RZ, P4, !PT ;  /* 0x000000d4ff408210 */ /* 0x000fe400027fe4ff */
        /* <DEDUP_REMOVED lines=27> */
.L_x_879:
[----:B------:R-:W-:Y:S05]  /*3340*/  BSYNC B0 ;  /* 0x0000000000007941 */ /* 0x000fea0003800000 */
.L_x_878:
[----:B------:R-:W-:Y:S01]  /*3350*/  ISETP.NE.AND P2, PT, R0, RZ, PT ;  /* 0x000000ff0000720c */ /* 0x000fe20003f45270 */
[----:B------:R0:W-:Y:S01]  /*3360*/  @!P0 STG.E.64 desc[UR6][R124.64], R74 ;  /* 0x0000004a7c008986 */ /* 0x0001e2000c101b06 */
[----:B------:R-:W-:-:S11]  /*3370*/  ISETP.NE.AND P0, PT, R216, RZ, PT ;  /* 0x000000ffd800720c */ /* 0x000fd60003f05270 */
[----:B------:R-:W-:Y:S05]  /*3380*/  @P2 BRA `(.L_x_880) ;  /* 0x0000000000502947 */ /* 0x000fea0003800000 */
[----:B-1----:R-:W-:Y:S01]  /*3390*/  SEL R60, R174, RZ, P0 ;  /* 0x000000ffae3c7207 */ /* 0x002fe20000000000 */
        /* <DEDUP_REMOVED lines=14> */
.L_x_881:
[----:B------:R-:W2:Y:S04]  /*3480*/  LDG.E.STRONG.GPU R62, desc[UR6][R60.64] ;  /* 0x000000063c3e7981 */ /* 0x000ea8000c1ef900 */
[----:B--2---:R-:W-:Y:S01]  /*3490*/  CCTL.IVALL ;  /* 0x00000000ff00798f */ /* 0x004fe20002000000 */
[----:B------:R-:W-:Y:S05]  /*34a0*/  YIELD ;  /* 0x0000000000007946 */ /* 0x000fea0003800000 */
[----:B------:R-:W-:-:S13]  /*34b0*/  ISETP.NE.AND P0, PT, R62, R65, PT ;  /* 0x000000413e00720c */ /* 0x000fda0003f05270 */
[----:B------:R-:W-:Y:S05]  /*34c0*/  @P0 BRA `(.L_x_881) ;  /* 0xfffffffc00ec0947 */ /* 0x000fea000383ffff */
.L_x_880:
[----:B------:R-:W-:Y:S01]  /*34d0*/  ISETP.GT.U32.AND P0, PT, R3, 0x3, PT ;  /* 0x000000030300780c */ /* 0x000fe20003f04070 */
[----:B------:R-:W-:Y:S05]  /*34e0*/  WARPSYNC.ALL ;  /* 0x0000000000007948 */ /* 0x000fea0003800000 */
[----:B------:R-:W-:Y:S01]  /*34f0*/  BAR.SYNC.DEFER_BLOCKING 0x0 ;  /* 0x0000000000007b1d */ /* 0x000fe20000010000 */
[----:B-1----:R-:W-:-:S05]  /*3500*/  CS2R R62, SRZ ;  /* 0x00000000003e7805 */ /* 0x002fca000001ff00 */
[----:B------:R-:W-:Y:S02]  /*3510*/  ULDC.64 UR4, c[0x0][0x280] ;  /* 0x0000a00000047ab9 */ /* 0x000fe40000000a00 */
[----:B------:R-:W1:Y:S01]  /*3520*/  @!P0 LDC.64 R60, c[0x0][0x250] ;  /* 0x00009400ff3c8b82 */ /* 0x000e620000000a00 */
[----:B------:R-:W-:-:S04]  /*3530*/  @!P0 IADD3 R210, P2, R3, R210, RZ ;  /* 0x000000d203d28210 */ /* 0x000fc80007f5e0ff */
[----:B------:R-:W-:Y:S02]  /*3540*/  @!P0 IADD3.X R212, RZ, R212, RZ, P2, !PT ;  /* 0x000000d4ffd48210 */ /* 0x000fe400017fe4ff */
[----:B-1----:R-:W-:-:S04]  /*3550*/  @!P0 LEA R60, P2, R210, R60, 0x3 ;  /* 0x0000003cd23c8211 */ /* 0x002fc800078418ff */
[----:B------:R-:W-:-:S05]  /*3560*/  @!P0 LEA.HI.X R61, R210, R61, R212, 0x3, P2 ;  /* 0x0000003dd23d8211 */ /* 0x000fca00010f1cd4 */
[----:B------:R-:W2:Y:S01]  /*3570*/  @!P0 LDG.E.64 R62, desc[UR6][R60.64] ;  /* 0x000000063c3e8981 */ /* 0x000ea2000c1e1b00 */
[----:B------:R-:W-:Y:S02]  /*3580*/  IADD3 R7, R7, R174, RZ ;  /* 0x000000ae07077210 */ /* 0x000fe40007ffe0ff */
[----:B------:R-:W-:-:S04]  /*3590*/  IADD3 R37, R37, 0x1, RZ ;  /* 0x0000000125257810 */ /* 0x000fc80007ffe0ff */
[----:B------:R-:W-:Y:S01]  /*35a0*/  LOP3.LUT R37, R37, 0x3, RZ, 0xc0, !PT ;  /* 0x0000000325257812 */ /* 0x000fe200078ec0ff */
[----:B--2---:R-:W1:Y:S04]  /*35b0*/  SHFL.BFLY PT, R65, R62, 0x1, 0x1f ;  /* 0x0c201f003e417f89 */ /* 0x004e6800000e0000 */
[----:B------:R-:W2:Y:S01]  /*35c0*/  SHFL.BFLY PT, R64, R63, 0x1, 0x1f ;  /* 0x0c201f003f407f89 */ /* 0x000ea200000e0000 */
[----:B-1----:R-:W-:Y:S01]  /*35d0*/  FADD.FTZ R65, R65, R62 ;  /* 0x0000003e41417221 */ /* 0x002fe20000010000 */
[----:B--2---:R-:W-:-:S04]  /*35e0*/  FADD.FTZ R64, R64, R63 ;  /* 0x0000003f40407221 */ /* 0x004fc80000010000 */
[----:B------:R-:W1:Y:S04]  /*35f0*/  SHFL.BFLY PT, R66, R65, 0x2, 0x1f ;  /* 0x0c401f0041427f89 */ /* 0x000e6800000e0000 */
[----:B------:R-:W2:Y:S01]  /*3600*/  SHFL.BFLY PT, R67, R64, 0x2, 0x1f ;  /* 0x0c401f0040437f89 */ /* 0x000ea200000e0000 */
[----:B-1----:R-:W-:Y:S01]  /*3610*/  FADD.FTZ R66, R65, R66 ;  /* 0x0000004241427221 */ /* 0x002fe20000010000 */
[----:B--2---:R-:W-:-:S04]  /*3620*/  FADD.FTZ R67, R64, R67 ;  /* 0x0000004340437221 */ /* 0x004fc80000010000 */
[----:B------:R-:W1:Y:S01]  /*3630*/  SHFL.BFLY PT, R69, R66, 0x4, 0x1f ;  /* 0x0c801f0042457f89 */ /* 0x000e6200000e0000 */
[C---:B------:R-:W-:Y:S01]  /*3640*/  LEA R64, P0, R141.reuse, UR4, 0x3 ;  /* 0x000000048d407c11 */ /* 0x040fe2000f8018ff */
[----:B------:R-:W-:Y:S02]  /*3650*/  ULDC UR4, c[0x0][0x214] ;  /* 0x0000850000047ab9 */ /* 0x000fe40000000800 */
[----:B------:R-:W2:Y:S01]  /*3660*/  SHFL.BFLY PT, R68, R67, 0x4, 0x1f ;  /* 0x0c801f0043447f89 */ /* 0x000ea200000e0000 */
[----:B------:R-:W-:Y:S02]  /*3670*/  LEA.HI.X R65, R141, UR5, RZ, 0x3, P0 ;  /* 0x000000058d417c11 */ /* 0x000fe400080f1cff */
[----:B------:R-:W-:Y:S01]  /*3680*/  ISETP.GE.AND P0, PT, R7, UR4, PT ;  /* 0x0000000407007c0c */ /* 0x000fe2000bf06270 */
[----:B-1----:R-:W-:Y:S01]  /*3690*/  FADD.FTZ R69, R66, R69 ;  /* 0x0000004542457221 */ /* 0x002fe20000010000 */
[----:B--2---:R-:W-:-:S04]  /*36a0*/  FADD.FTZ R68, R67, R68 ;  /* 0x0000004443447221 */ /* 0x004fc80000010000 */
[----:B------:R-:W1:Y:S04]  /*36b0*/  SHFL.BFLY PT, R60, R69, 0x8, 0x1f ;  /* 0x0d001f00453c7f89 */ /* 0x000e6800000e0000 */
[----:B------:R-:W2:Y:S01]  /*36c0*/  SHFL.BFLY PT, R61, R68, 0x8, 0x1f ;  /* 0x0d001f00443d7f89 */ /* 0x000ea200000e0000 */
[----:B-1----:R-:W-:Y:S01]  /*36d0*/  FADD.FTZ R60, R69, R60 ;  /* 0x0000003c453c7221 */ /* 0x002fe20000010000 */
[----:B--2---:R-:W-:-:S04]  /*36e0*/  FADD.FTZ R61, R68, R61 ;  /* 0x0000003d443d7221 */ /* 0x004fc80000010000 */
[----:B------:R-:W1:Y:S04]  /*36f0*/  SHFL.BFLY PT, R63, R60, 0x10, 0x1f ;  /* 0x0e001f003c3f7f89 */ /* 0x000e6800000e0000 */
[----:B------:R-:W2:Y:S01]  /*3700*/  SHFL.BFLY PT, R62, R61, 0x10, 0x1f ;  /* 0x0e001f003d3e7f89 */ /* 0x000ea200000e0000 */
[----:B-1----:R-:W-:Y:S01]  /*3710*/  FADD.FTZ R63, R60, R63 ;  /* 0x0000003f3c3f7221 */ /* 0x002fe20000010000 */
[----:B--2---:R-:W-:-:S03]  /*3720*/  FADD.FTZ R62, R61, R62 ;  /* 0x0000003e3d3e7221 */ /* 0x004fc60000010000 */
[----:B------:R-:W-:Y:S01]  /*3730*/  FMUL.FTZ R63, R63, 3.2552085031056776643e-05 ;  /* 0x380888893f3f7820 */ /* 0x000fe20000410000 */
[----:B------:R-:W-:-:S04]  /*3740*/  FMUL.FTZ R62, R62, 3.2552085031056776643e-05 ;  /* 0x380888893e3e7820 */ /* 0x000fc80000410000 */
        /* <DEDUP_REMOVED lines=33> */
[----:B------:R-:W1:Y:S01]  /*3960*/  LDC.64 R142, c[0x0][0x280] ;  /* 0x0000a000ff8e7b82 */ /* 0x000e620000000a00 */
        /* <DEDUP_REMOVED lines=11> */
[----:B------:R-:W-:Y:S01]  /*3a20*/  FADD.FTZ R225, R225, -R176 ;  /* 0x800000b0e1e17221 */ /* 0x000fe20000010000 */
[----:B------:R-:W-:Y:S01]  /*3a30*/  FMUL.FTZ R138, R172, R237 ;  /* 0x000000edac8a7220 */ /* 0x000fe20000410000 */
[----:B------:R-:W-:Y:S01]  /*3a40*/  FADD.FTZ R189, R200, -R189 ;  /* 0x800000bdc8bd7221 */ /* 0x000fe20000010000 */
[----:B------:R-:W-:Y:S01]  /*3a50*/  FMUL.FTZ R134, R172, R235 ;  /* 0x000000ebac867220 */ /* 0x000fe20000410000 */
[----:B------:R-:W-:Y:S01]  /*3a60*/  FADD.FTZ R213, R213, -R148 ;  /* 0x80000094d5d57221 */ /* 0x000fe20000010000 */
[----:B------:R-:W-:Y:S01]  /*3a70*/  FADD.FTZ R191, R198, -R191 ;  /* 0x800000bfc6bf7221 */ /* 0x000fe20000010000 */
[----:B------:R-:W-:Y:S01]  /*3a80*/  FADD.FTZ R207, R128, -R207 ;  /* 0x800000cf80cf7221 */ /* 0x000fe20000010000 */
[----:B------:R-:W-:Y:S01]  /*3a90*/  FMUL.FTZ R130, R172, R231 ;  /* 0x000000e7ac827220 */ /* 0x000fe20000410000 */
[----:B------:R-:W-:Y:S01]  /*3aa0*/  FADD.FTZ R221, R221, -R150 ;  /* 0x80000096dddd7221 */ /* 0x000fe20000010000 */
[----:B------:R-:W-:Y:S01]  /*3ab0*/  FADD.FTZ R193, R196, -R193 ;  /* 0x800000c1c4c17221 */ /* 0x000fe20000010000 */
[----:B------:R-:W-:Y:S01]  /*3ac0*/  FMUL.FTZ R126, R172, R229 ;  /* 0x000000e5ac7e7220 */ /* 0x000fe20000410000 */
[----:B------:R-:W-:Y:S01]  /*3ad0*/  FADD.FTZ R219, R219, -R152 ;  /* 0x80000098dbdb7221 */ /* 0x000fe20000010000 */
[----:B-1----:R-:W-:-:S04]  /*3ae0*/  IMAD.WIDE.U32 R68, R139, 0x8, R142 ;  /* 0x000000088b447825 */ /* 0x002fc800078e008e */
[C---:B------:R-:W-:Y:S01]  /*3af0*/  FMUL.FTZ R139, R172.reuse, R127 ;  /* 0x0000007fac8b7220 */ /* 0x040fe20000410000 */
[C---:B------:R-:W-:Y:S01]  /*3b00*/  FMUL.FTZ R127, R172.reuse, R185 ;  /* 0x000000b9ac7f7220 */ /* 0x040fe20000410000 */
[----:B------:R-:W-:Y:S01]  /*3b10*/  FADD.FTZ R217, R217, -R178 ;  /* 0x800000b2d9d97221 */ /* 0x000fe20000010000 */
[----:B------:R-:W-:Y:S01]  /*3b20*/  IMAD.WIDE.U32 R140, R151, 0x8, R142 ;  /* 0x00000008978c7825 */ /* 0x000fe200078e008e */
[----:B------:R-:W-:Y:S03]  /*3b30*/  STG.E.64 desc[UR6][R64.64], R62 ;  /* 0x0000003e40007986 */ /* 0x000fe6000c101b06 */
[----:B------:R-:W-:Y:S01]  /*3b40*/  FMUL.FTZ R148, R172, R227 ;  /* 0x000000e3ac947220 */ /* 0x000fe20000410000 */
[----:B------:R-:W-:Y:S01]  /*3b50*/  FADD.FTZ R215, R215, -R154 ;  /* 0x8000009ad7d77221 */ /* 0x000fe20000010000 */
[----:B0-----:R-:W-:-:S04]  /*3b60*/  IMAD.WIDE.U32 R124, R135, 0x8, R142 ;  /* 0x00000008877c7825 */ /* 0x001fc800078e008e */
[----:B------:R-:W-:Y:S01]  /*3b70*/  FMUL.FTZ R135, R172, R233 ;  /* 0x000000e9ac877220 */ /* 0x000fe20000410000 */
[----:B------:R-:W-:Y:S01]  /*3b80*/  FADD.FTZ R195, R194, -R195 ;  /* 0x800000c3c2c37221 */ /* 0x000fe20000010000 */
[----:B------:R-:W-:Y:S01]  /*3b90*/  STG.E.64 desc[UR6][R140.64], R138 ;  /* 0x0000008a8c007986 */ /* 0x000fe2000c101b06 */
[----:B------:R-:W-:-:S04]  /*3ba0*/  IMAD.WIDE.U32 R136, R137, 0x8, R142 ;  /* 0x0000000889887825 */ /* 0x000fc800078e008e */
[C---:B------:R-:W-:Y:S01]  /*3bb0*/  FMUL.FTZ R151, R172.reuse, R189 ;  /* 0x000000bdac977220 */ /* 0x040fe20000410000 */
[----:B------:R-:W-:Y:S01]  /*3bc0*/  FMUL.FTZ R150, R172, R223 ;  /* 0x000000dfac967220 */ /* 0x000fe20000410000 */
[----:B------:R-:W-:Y:S01]  /*3bd0*/  FADD.FTZ R197, R192, -R197 ;  /* 0x800000c5c0c57221 */ /* 0x000fe20000010000 */
[----:B------:R-:W-:-:S04]  /*3be0*/  IMAD.WIDE.U32 R74, R131, 0x8, R142 ;  /* 0x00000008834a7825 */ /* 0x000fc800078e008e */
[----:B------:R-:W-:Y:S01]  /*3bf0*/  FMUL.FTZ R131, R172, R183 ;  /* 0x000000b7ac837220 */ /* 0x000fe20000410000 */
[----:B------:R-:W-:Y:S01]  /*3c00*/  FADD.FTZ R199, R190, -R199 ;  /* 0x800000c7bec77221 */ /* 0x000fe20000010000 */
[----:B------:R0:W-:Y:S01]  /*3c10*/  STG.E.64 desc[UR6][R136.64], R134 ;  /* 0x0000008688007986 */ /* 0x0001e2000c101b06 */
[----:B------:R-:W-:-:S04]  /*3c20*/  IMAD.WIDE.U32 R132, R133, 0x8, R142 ;  /* 0x0000000885847825 */ /* 0x000fc800078e008e */
[----:B------:R-:W-:Y:S01]  /*3c30*/  FMUL.FTZ R152, R172, R213 ;  /* 0x000000d5ac987220 */ /* 0x000fe20000410000 */
[----:B------:R-:W-:Y:S01]  /*3c40*/  FADD.FTZ R211, R211, -R180 ;  /* 0x800000b4d3d37221 */ /* 0x000fe20000010000 */
[----:B------:R-:W-:Y:S01]  /*3c50*/  FADD.FTZ R201, R188, -R201 ;  /* 0x800000c9bcc97221 */ /* 0x000fe20000010000 */
[----:B------:R-:W-:Y:S01]  /*3c60*/  IMAD.WIDE.U32 R128, R129, 0x8, R142 ;  /* 0x0000000881807825 */ /* 0x000fe200078e008e */
[----:B------:R1:W-:Y:S03]  /*3c70*/  STG.E.64 desc[UR6][R132.64], R130 ;  /* 0x0000008284007986 */ /* 0x0003e6000c101b06 */
[----:B------:R-:W-:Y:S01]  /*3c80*/  FMUL.FTZ R154, R172, R221 ;  /* 0x000000ddac9a7220 */ /* 0x000fe20000410000 */
[----:B------:R-:W-:Y:S01]  /*3c90*/  FADD.FTZ R203, R186, -R203 ;  /* 0x800000cbbacb7221 */ /* 0x000fe20000010000 */
[----:B------:R-:W-:-:S04]  /*3ca0*/  IMAD.WIDE.U32 R72, R149, 0x8, R142 ;  /* 0x0000000895487825 */ /* 0x000fc800078e008e */
[----:B------:R-:W-:Y:S01]  /*3cb0*/  FMUL.FTZ R149, R172, R225 ;  /* 0x000000e1ac957220 */ /* 0x000fe20000410000 */
[----:B------:R-:W-:Y:S01]  /*3cc0*/  FADD.FTZ R205, R184, -R205 ;  /* 0x800000cdb8cd7221 */ /* 0x000fe20000010000 */
[----:B------:R2:W-:Y:S01]  /*3cd0*/  STG.E.64 desc[UR6][R128.64], R126 ;  /* 0x0000007e80007986 */ /* 0x0005e2000c101b06 */
[----:B------:R-:W-:-:S04]  /*3ce0*/  IMAD.WIDE.U32 R70, R153, 0x8, R142 ;  /* 0x0000000899467825 */ /* 0x000fc800078e008e */
[C---:B------:R-:W-:Y:S01]  /*3cf0*/  FMUL.FTZ R153, R172.reuse, R191 ;  /* 0x000000bfac997220 */ /* 0x040fe20000410000 */
[C---:B0-----:R-:W-:Y:S01]  /*3d00*/  FMUL.FTZ R135, R172.reuse, R217 ;  /* 0x000000d9ac877220 */ /* 0x041fe20000410000 */
[----:B------:R-:W-:Y:S01]  /*3d10*/  FMUL.FTZ R134, R172, R219 ;  /* 0x000000dbac867220 */ /* 0x000fe20000410000 */
[----:B------:R-:W-:-:S04]  /*3d20*/  IMAD.WIDE.U32 R60, R155, 0x8, R142 ;  /* 0x000000089b3c7825 */ /* 0x000fc800078e008e */
[----:B------:R-:W-:Y:S01]  /*3d30*/  FMUL.FTZ R155, R172, R193 ;  /* 0x000000c1ac9b7220 */ /* 0x000fe20000410000 */
[----:B------:R-:W-:Y:S01]  /*3d40*/  FADD.FTZ R209, R209, -R182 ;  /* 0x800000b6d1d17221 */ /* 0x000fe20000010000 */
[----:B------:R0:W-:Y:S01]  /*3d50*/  STG.E.64 desc[UR6][R68.64], R148 ;  /* 0x0000009444007986 */ /* 0x0001e2000c101b06 */
[----:B------:R-:W-:-:S04]  /*3d60*/  IMAD.WIDE.U32 R66, R173, 0x8, R142 ;  /* 0x00000008ad427825 */ /* 0x000fc800078e008e */
[C---:B-1----:R-:W-:Y:S01]  /*3d70*/  FMUL.FTZ R131, R172.reuse, R201 ;  /* 0x000000c9ac837220 */ /* 0x042fe20000410000 */
[----:B------:R-:W-:Y:S01]  /*3d80*/  FMUL.FTZ R130, R172, R211 ;  /* 0x000000d3ac827220 */ /* 0x000fe20000410000 */
[----:B------:R-:W-:Y:S01]  /*3d90*/  STG.E.64 desc[UR6][R124.64], R150 ;  /* 0x000000967c007986 */ /* 0x000fe2000c101b06 */
[----:B------:R-:W-:-:S04]  /*3da0*/  IMAD.WIDE.U32 R64, R177, 0x8, R142 ;  /* 0x00000008b1407825 */ /* 0x000fc800078e008e */
[C---:B--2---:R-:W-:Y:S01]  /*3db0*/  FMUL.FTZ R127, R172.reuse, R195 ;  /* 0x000000c3ac7f7220 */ /* 0x044fe20000410000 */
[C---:B------:R-:W-:Y:S01]  /*3dc0*/  FMUL.FTZ R126, R172.reuse, R215 ;  /* 0x000000d7ac7e7220 */ /* 0x040fe20000410000 */
[C---:B------:R-:W-:Y:S01]  /*3dd0*/  FMUL.FTZ R129, R172.reuse, R199 ;  /* 0x000000c7ac817220 */ /* 0x040fe20000410000 */
[C---:B------:R-:W-:Y:S01]  /*3de0*/  FMUL.FTZ R128, R172.reuse, R197 ;  /* 0x000000c5ac807220 */ /* 0x040fe20000410000 */
[----:B------:R1:W-:Y:S01]  /*3df0*/  STG.E.64 desc[UR6][R74.64], R152 ;  /* 0x000000984a007986 */ /* 0x0003e2000c101b06 */
[--C-:B------:R-:W-:Y:S01]  /*3e00*/  IMAD.WIDE.U32 R62, R179, 0x8, R142.reuse ;  /* 0x00000008b33e7825 */ /* 0x100fe200078e008e */
[----:B------:R-:W-:Y:S02]  /*3e10*/  SEL R132, RZ, 0x1, P1 ;  /* 0x00000001ff847807 */ /* 0x000fe40000800000 */
[----:B------:R2:W-:Y:S01]  /*3e20*/  STG.E.64 desc[UR6][R72.64], R154 ;  /* 0x0000009a48007986 */ /* 0x0005e2000c101b06 */
[C---:B0-----:R-:W-:Y:S01]  /*3e30*/  FMUL.FTZ R69, R172.reuse, R205 ;  /* 0x000000cdac457220 */ /* 0x041fe20000410000 */
[C---:B------:R-:W-:Y:S01]  /*3e40*/  FMUL.FTZ R68, R172.reuse, R203 ;  /* 0x000000cbac447220 */ /* 0x040fe20000410000 */
[----:B------:R-:W-:Y:S01]  /*3e50*/  IMAD.WIDE.U32 R142, R175, 0x8, R142 ;  /* 0x00000008af8e7825 */ /* 0x000fe200078e008e */
[----:B------:R2:W-:Y:S04]  /*3e60*/  STG.E.64 desc[UR6][R70.64], R134 ;  /* 0x0000008646007986 */ /* 0x0005e8000c101b06 */
[----:B------:R2:W-:Y:S01]  /*3e70*/  STG.E.64 desc[UR6][R60.64], R126 ;  /* 0x0000007e3c007986 */ /* 0x0005e2000c101b06 */
[C---:B-1----:R-:W-:Y:S01]  /*3e80*/  FMUL.FTZ R75, R172.reuse, R209 ;  /* 0x000000d1ac4b7220 */ /* 0x042fe20000410000 */
[----:B------:R-:W-:-:S02]  /*3e90*/  FMUL.FTZ R74, R172, R207 ;  /* 0x000000cfac4a7220 */ /* 0x000fc40000410000 */
[----:B------:R2:W-:Y:S04]  /*3ea0*/  STG.E.64 desc[UR6][R66.64], R128 ;  /* 0x0000008042007986 */ /* 0x0005e8000c101b06 */
[----:B------:R2:W-:Y:S04]  /*3eb0*/  STG.E.64 desc[UR6][R64.64], R130 ;  /* 0x0000008240007986 */ /* 0x0005e8000c101b06 */
[----:B------:R2:W-:Y:S04]  /*3ec0*/  STG.E.64 desc[UR6][R62.64], R68 ;  /* 0x000000443e007986 */ /* 0x0005e8000c101b06 */
[----:B------:R2:W-:Y:S01]  /*3ed0*/  STG.E.64 desc[UR6][R142.64], R74 ;  /* 0x0000004a8e007986 */ /* 0x0005e2000c101b06 */
        /* <DEDUP_REMOVED lines=53> */
.L_x_876:
[----:B------:R-:W0:Y:S01]  /*4230*/  LDC.64 R100, c[0x0][0x270] ;  /* 0x00009c00ff647b82 */ /* 0x000e220000000a00 */
[----:B------:R-:W-:-:S05]  /*4240*/  IMAD R181, R181, 0x3c00, R4 ;  /* 0x00003c00b5b57824 */ /* 0x000fca00078e0204 */
[C---:B------:R-:W-:Y:S02]  /*4250*/  IADD3 R7, R181.reuse, 0x400, RZ ;  /* 0x00000400b5077810 */ /* 0x040fe40007ffe0ff */
[----:B------:R-:W1:Y:S01]  /*4260*/  LDC.64 R102, c[0x0][0x278] ;  /* 0x00009e00ff667b82 */ /* 0x000e620000000a00 */
[C---:B------:R-:W-:Y:S02]  /*4270*/  IADD3 R41, R181.reuse, 0x800, RZ ;  /* 0x00000800b5297810 */ /* 0x040fe40007ffe0ff */
[C---:B------:R-:W-:Y:S02]  /*4280*/  IADD3 R55, R181.reuse, 0xc00, RZ ;  /* 0x00000c00b5377810 */ /* 0x040fe40007ffe0ff */
[C---:B------:R-:W-:Y:S02]  /*4290*/  IADD3 R59, R181.reuse, 0x1000, RZ ;  /* 0x00001000b53b7810 */ /* 0x040fe40007ffe0ff */
[C---:B--2---:R-:W-:Y:S02]  /*42a0*/  IADD3 R63, R181.reuse, 0x1400, RZ ;  /* 0x00001400b53f7810 */ /* 0x044fe40007ffe0ff */
[----:B------:R-:W-:-:S02]  /*42b0*/  IADD3 R67, R181, 0x1800, RZ ;  /* 0x00001800b5437810 */ /* 0x000fc40007ffe0ff */
[C---:B------:R-:W-:Y:S02]  /*42c0*/  IADD3 R71, R181.reuse, 0x1c00, RZ ;  /* 0x00001c00b5477810 */ /* 0x040fe40007ffe0ff */
[C---:B------:R-:W-:Y:S02]  /*42d0*/  IADD3 R75, R181.reuse, 0x2000, RZ ;  /* 0x00002000b54b7810 */ /* 0x040fe40007ffe0ff */
[C---:B------:R-:W-:Y:S01]  /*42e0*/  IADD3 R83, R181.reuse, 0x2400, RZ ;  /* 0x00002400b5537810 */ /* 0x040fe20007ffe0ff */
[C-C-:B0-----:R-:W-:Y:S01]  /*42f0*/  IMAD.WIDE.U32 R2, R181.reuse, 0x8, R100.reuse ;  /* 0x00000008b5027825 */ /* 0x141fe200078e0064 */
[C---:B------:R-:W-:Y:S02]  /*4300*/  IADD3 R87, R181.reuse, 0x2800, RZ ;  /* 0x00002800b5577810 */ /* 0x040fe40007ffe0ff */
[----:B------:R-:W-:Y:S01]  /*4310*/  IADD3 R91, R181, 0x2c00, RZ ;  /* 0x00002c00b55b7810 */ /* 0x000fe20007ffe0ff */
[----:B------:R-:W-:Y:S01]  /*4320*/  IMAD.WIDE.U32 R4, R7, 0x8, R100 ;  /* 0x0000000807047825 */ /* 0x000fe200078e0064 */
[----:B------:R0:W-:Y:S01]  /*4330*/  STG.E.64 desc[UR6][R2.64], R108 ;  /* 0x0000006c02007986 */ /* 0x0001e2000c101b06 */
[----:B------:R-:W-:-:S02]  /*4340*/  IADD3 R95, R181, 0x3000, RZ ;  /* 0x00003000b55f7810 */ /* 0x000fc40007ffe0ff */
[----:B-1----:R-:W-:Y:S01]  /*4350*/  IMAD.WIDE.U32 R6, R7, 0x8, R102 ;  /* 0x0000000807067825 */ /* 0x002fe200078e0066 */
[----:B------:R-:W-:-:S03]  /*4360*/  IADD3 R99, R181, 0x3400, RZ ;  /* 0x00003400b5637810 */ /* 0x000fc60007ffe0ff */
[----:B------:R-:W-:-:S04]  /*4370*/  IMAD.WIDE.U32 R38, R41, 0x8, R100 ;  /* 0x0000000829267825 */ /* 0x000fc800078e0064 */
[----:B------:R-:W-:Y:S01]  /*4380*/  IMAD.WIDE.U32 R40, R41, 0x8, R102 ;  /* 0x0000000829287825 */ /* 0x000fe200078e0066 */
[----:B0-----:R-:W-:-:S03]  /*4390*/  IADD3 R109, R181, 0x3800, RZ ;  /* 0x00003800b56d7810 */ /* 0x001fc60007ffe0ff */
[----:B------:R-:W-:-:S04]  /*43a0*/  IMAD.WIDE.U32 R2, R181, 0x8, R102 ;  /* 0x00000008b5027825 */ /* 0x000fc800078e0066 */
[C---:B------:R-:W-:Y:S01]  /*43b0*/  IMAD.WIDE.U32 R46, R55.reuse, 0x8, R100 ;  /* 0x00000008372e7825 */ /* 0x040fe200078e0064 */
[----:B------:R-:W-:Y:S03]  /*43c0*/  STG.E.64 desc[UR6][R2.64], R8 ;  /* 0x0000000802007986 */ /* 0x000fe6000c101b06 */
[----:B------:R-:W-:Y:S01]  /*43d0*/  IMAD.WIDE.U32 R54, R55, 0x8, R102 ;  /* 0x0000000837367825 */ /* 0x000fe200078e0066 */
[----:B------:R-:W-:Y:S03]  /*43e0*/  STG.E.64 desc[UR6][R4.64], R12 ;  /* 0x0000000c04007986 */ /* 0x000fe6000c101b06 */
        /* <DEDUP_REMOVED lines=43> */
[----:B------:R-:W-:Y:S04]  /*46a0*/  STG.E.64 desc[UR6][R92.64], R110 ;  /* 0x0000006e5c007986 */ /* 0x000fe8000c101b06 */
[----:B------:R-:W-:Y:S04]  /*46b0*/  STG.E.64 desc[UR6][R94.64], R42 ;  /* 0x0000002a5e007986 */ /* 0x000fe8000c101b06 */
[----:B------:R-:W-:Y:S04]  /*46c0*/  STG.E.64 desc[UR6][R96.64], R106 ;  /* 0x0000006a60007986 */ /* 0x000fe8000c101b06 */
[----:B------:R-:W-:Y:S04]  /*46d0*/  STG.E.64 desc[UR6][R98.64], R114 ;  /* 0x0000007262007986 */ /* 0x000fe8000c101b06 */
[----:B------:R-:W-:Y:S04]  /*46e0*/  STG.E.64 desc[UR6][R100.64], R168 ;  /* 0x000000a864007986 */ /* 0x000fe8000c101b06 */
[----:B------:R-:W-:Y:S01]  /*46f0*/  STG.E.64 desc[UR6][R102.64], R112 ;  /* 0x0000007066007986 */ /* 0x000fe2000c101b06 */
[----:B------:R-:W-:Y:S05]  /*4700*/  EXIT ;  /* 0x000000000000794d */ /* 0x000fea0003800000 */
.L_x_877:
[----:B------:R-:W-:Y:S01]  /*4710*/  HFMA2.MMA R72, -RZ, RZ, 0, 9.5367431640625e-07 ;  /* 0x00000010ff487435 */ /* 0x000fe200000001ff */
[----:B------:R-:W-:Y:S02]  /*4720*/  MOV R73, R60 ;  /* 0x0000003c00497202 */ /* 0x000fe40000000f00 */
[----:B------:R-:W-:Y:S02]  /*4730*/  MOV R75, 0x1f ;  /* 0x0000001f004b7802 */ /* 0x000fe40000000f00 */
[----:B------:R-:W-:-:S07]  /*4740*/  MOV R70, 0xffffffff ;  /* 0xffffffff00467802 */ /* 0x000fce0000000f00 */
[----:B------:R-:W-:Y:S05]  /*4750*/  WARPSYNC.COLLECTIVE R70, `(.L_x_883) ;  /* 0x0000000046087348 */ /* 0x000fea0003c00000 */
[----:B------:R0:W1:Y:S02]  /*4760*/  SHFL.DOWN P0, R71, R73, R72, R75 ;  /* 0x0800004849477389 */ /* 0x000064000000004b */
[----:B01----:R-:W-:Y:S01]  /*4770*/  ENDCOLLECTIVE ;  /* 0x000000000000791b */ /* 0x003fe20003800000 */
.L_x_883:
[----:B------:R-:W-:Y:S02]  /*4780*/  MOV R73, R63 ;  /* 0x0000003f00497202 */ /* 0x000fe40000000f00 */
[----:B------:R-:W-:-:S07]  /*4790*/  MOV R65, R71 ;  /* 0x0000004700417202 */ /* 0x000fce0000000f00 */
[----:B------:R-:W-:Y:S05]  /*47a0*/  WARPSYNC.COLLECTIVE R70, `(.L_x_884) ;  /* 0x0000000046087348 */ /* 0x000fea0003c00000 */
[----:B------:R0:W1:Y:S02]  /*47b0*/  SHFL.DOWN P0, R71, R73, R72, R75 ;  /* 0x0800004849477389 */ /* 0x000064000000004b */
[----:B01----:R-:W-:Y:S01]  /*47c0*/  ENDCOLLECTIVE ;  /* 0x000000000000791b */ /* 0x003fe20003800000 */
.L_x_884:
[----:B------:R-:W-:Y:S01]  /*47d0*/  FADD.FTZ R65, R60, R65 ;  /* 0x000000413c417221 */ /* 0x000fe20000010000 */
[----:B------:R-:W-:-:S04]  /*47e0*/  HFMA2.MMA R72, -RZ, RZ, 0, 4.76837158203125e-07 ;  /* 0x00000008ff487435 */ /* 0x000fc800000001ff */
[----:B------:R-:W-:Y:S02]  /*47f0*/  MOV R73, R65 ;  /* 0x0000004100497202 */ /* 0x000fe40000000f00 */
[----:B------:R-:W-:-:S07]  /*4800*/  MOV R64, R71 ;  /* 0x0000004700407202 */ /* 0x000fce0000000f00 */
[----:B------:R-:W-:Y:S05]  /*4810*/  WARPSYNC.COLLECTIVE R70, `(.L_x_885) ;  /* 0x0000000046087348 */ /* 0x000fea0003c00000 */
[----:B------:R0:W1:Y:S02]  /*4820*/  SHFL.DOWN P0, R71, R73, R72, R75 ;  /* 0x0800004849477389 */ /* 0x000064000000004b */
[----:B01----:R-:W-:Y:S01]  /*4830*/  ENDCOLLECTIVE ;  /* 0x000000000000791b */ /* 0x003fe20003800000 */
.L_x_885:
[----:B------:R-:W-:-:S05]  /*4840*/  FADD.FTZ R64, R63, R64 ;  /* 0x000000403f407221 */ /* 0x000fca0000010000 */
[----:B------:R-:W-:Y:S02]  /*4850*/  MOV R73, R64 ;  /* 0x0000004000497202 */ /* 0x000fe40000000f00 */
[----:B------:R-:W-:-:S07]  /*4860*/  MOV R66, R71 ;  /* 0x0000004700427202 */ /* 0x000fce0000000f00 */
[----:B------:R-:W-:Y:S05]  /*4870*/  WARPSYNC.COLLECTIVE R70, `(.L_x_886) ;  /* 0x0000000046087348 */ /* 0x000fea0003c00000 */
[----:B------:R0:W1:Y:S02]  /*4880*/  SHFL.DOWN P0, R71, R73, R72, R75 ;  /* 0x0800004849477389 */ /* 0x000064000000004b */
[----:B01----:R-:W-:Y:S01]  /*4890*/  ENDCOLLECTIVE ;  /* 0x000000000000791b */ /* 0x003fe20003800000 */
.L_x_886:
[----:B------:R-:W-:Y:S01]  /*48a0*/  FADD.FTZ R66, R65, R66 ;  /* 0x0000004241427221 */ /* 0x000fe20000010000 */
[----:B------:R-:W-:-:S04]  /*48b0*/  HFMA2.MMA R72, -RZ, RZ, 0, 2.384185791015625e-07 ;  /* 0x00000004ff487435 */ /* 0x000fc800000001ff */
[----:B------:R-:W-:Y:S02]  /*48c0*/  MOV R73, R66 ;  /* 0x0000004200497202 */ /* 0x000fe40000000f00 */
[----:B------:R-:W-:-:S07]  /*48d0*/  MOV R67, R71 ;  /* 0x0000004700437202 */ /* 0x000fce0000000f00 */
[----:B------:R-:W-:Y:S05]  /*48e0*/  WARPSYNC.COLLECTIVE R70, `(.L_x_887) ;  /* 0x0000000046087348 */ /* 0x000fea0003c00000 */
[----:B------:R0:W1:Y:S02]  /*48f0*/  SHFL.DOWN P0, R71, R73, R72, R75 ;  /* 0x0800004849477389 */ /* 0x000064000000004b */
[----:B01----:R-:W-:Y:S01]  /*4900*/  ENDCOLLECTIVE ;  /* 0x000000000000791b */ /* 0x003fe20003800000 */
.L_x_887:
[----:B------:R-:W-:-:S05]  /*4910*/  FADD.FTZ R67, R64, R67 ;  /* 0x0000004340437221 */ /* 0x000fca0000010000 */
[----:B------:R-:W-:Y:S02]  /*4920*/  MOV R73, R67 ;  /* 0x0000004300497202 */ /* 0x000fe40000000f00 */
[----:B------:R-:W-:-:S07]  /*4930*/  MOV R69, R71 ;  /* 0x0000004700457202 */ /* 0x000fce0000000f00 */
[----:B------:R-:W-:Y:S05]  /*4940*/  WARPSYNC.COLLECTIVE R70, `(.L_x_888) ;  /* 0x0000000046087348 */ /* 0x000fea0003c00000 */
[----:B------:R0:W1:Y:S02]  /*4950*/  SHFL.DOWN P0, R71, R73, R72, R75 ;  /* 0x0800004849477389 */ /* 0x000064000000004b */
[----:B01----:R-:W-:Y:S01]  /*4960*/  ENDCOLLECTIVE ;  /* 0x000000000000791b */ /* 0x003fe20003800000 */
.L_x_888:
[----:B------:R-:W-:Y:S01]  /*4970*/  FADD.FTZ R69, R66, R69 ;  /* 0x0000004542457221 */ /* 0x000fe20000010000 */
[----:B------:R-:W-:-:S04]  /*4980*/  HFMA2.MMA R72, -RZ, RZ, 0, 1.1920928955078125e-07 ;  /* 0x00000002ff487435 */ /* 0x000fc800000001ff */
[----:B------:R-:W-:Y:S02]  /*4990*/  MOV R73, R69 ;  /* 0x0000004500497202 */ /* 0x000fe40000000f00 */
[----:B------:R-:W-:-:S07]  /*49a0*/  MOV R68, R71 ;  /* 0x0000004700447202 */ /* 0x000fce0000000f00 */
[----:B------:R-:W-:Y:S05]  /*49b0*/  WARPSYNC.COLLECTIVE R70, `(.L_x_889) ;  /* 0x0000000046087348 */ /* 0x000fea0003c00000 */
[----:B------:R0:W1:Y:S02]  /*49c0*/  SHFL.DOWN P0, R71, R73, R72, R75 ;  /* 0x0800004849477389 */ /* 0x000064000000004b */
[----:B01----:R-:W-:Y:S01]  /*49d0*/  ENDCOLLECTIVE ;  /* 0x000000000000791b */ /* 0x003fe20003800000 */
.L_x_889:
[----:B------:R-:W-:-:S05]  /*49e0*/  FADD.FTZ R68, R67, R68 ;  /* 0x0000004443447221 */ /* 0x000fca0000010000 */
[----:B------:R-:W-:Y:S02]  /*49f0*/  MOV R73, R68 ;  /* 0x0000004400497202 */ /* 0x000fe40000000f00 */
[----:B------:R-:W-:-:S07]  /*4a00*/  MOV R60, R71 ;  /* 0x00000047003c7202 */ /* 0x000fce0000000f00 */
[----:B------:R-:W-:Y:S05]  /*4a10*/  WARPSYNC.COLLECTIVE R70, `(.L_x_890) ;  /* 0x0000000046087348 */ /* 0x000fea0003c00000 */
[----:B------:R0:W1:Y:S02]  /*4a20*/  SHFL.DOWN P0, R71, R73, R72, R75 ;  /* 0x0800004849477389 */ /* 0x000064000000004b */
[----:B01----:R-:W-:Y:S01]  /*4a30*/  ENDCOLLECTIVE ;  /* 0x000000000000791b */ /* 0x003fe20003800000 */
.L_x_890:
[----:B------:R-:W-:Y:S01]  /*4a40*/  FADD.FTZ R60, R69, R60 ;  /* 0x0000003c453c7221 */ /* 0x000fe20000010000 */
[----:B------:R-:W-:-:S04]  /*4a50*/  HFMA2.MMA R72, -RZ, RZ, 0, 5.9604644775390625e-08 ;  /* 0x00000001ff487435 */ /* 0x000fc800000001ff */
[----:B------:R-:W-:Y:S02]  /*4a60*/  MOV R73, R60 ;  /* 0x0000003c00497202 */ /* 0x000fe40000000f00 */
[----:B------:R-:W-:-:S07]  /*4a70*/  MOV R63, R71 ;  /* 0x00000047003f7202 */ /* 0x000fce0000000f00 */
[----:B------:R-:W-:Y:S05]  /*4a80*/  WARPSYNC.COLLECTIVE R70, `(.L_x_891) ;  /* 0x0000000046087348 */ /* 0x000fea0003c00000 */
[----:B------:R0:W1:Y:S02]  /*4a90*/  SHFL.DOWN P0, R71, R73, R72, R75 ;  /* 0x0800004849477389 */ /* 0x000064000000004b */
[----:B01----:R-:W-:Y:S01]  /*4aa0*/  ENDCOLLECTIVE ;  /* 0x000000000000791b */ /* 0x003fe20003800000 */
.L_x_891:
[----:B------:R-:W-:-:S05]  /*4ab0*/  FADD.FTZ R63, R68, R63 ;  /* 0x0000003f443f7221 */ /* 0x000fca0000010000 */
[----:B------:R-:W-:Y:S02]  /*4ac0*/  MOV R73, R63 ;  /* 0x0000003f00497202 */ /* 0x000fe40000000f00 */
[----:B------:R-:W-:-:S07]  /*4ad0*/  MOV R65, R71 ;  /* 0x0000004700417202 */ /* 0x000fce0000000f00 */
[----:B------:R-:W-:Y:S05]  /*4ae0*/  WARPSYNC.COLLECTIVE R70, `(.L_x_892) ;  /* 0x0000000046087348 */ /* 0x000fea0003c00000 */
[----:B------:R0:W1:Y:S02]  /*4af0*/  SHFL.DOWN P0, R71, R73, R72, R75 ;  /* 0x0800004849477389 */ /* 0x000064000000004b */
[----:B01----:R-:W-:Y:S01]  /*4b00*/  ENDCOLLECTIVE ;  /* 0x000000000000791b */ /* 0x003fe20003800000 */
.L_x_892:
[----:B------:R-:W-:Y:S01]  /*4b10*/  MOV R64, R71 ;  /* 0x0000004700407202 */ /* 0x000fe20000000f00 */
[----:B------:R-:W-:Y:S06]  /*4b20*/  BRA `(.L_x_893) ;  /* 0xffffffe400307947 */ /* 0x000fec000383ffff */
.L_x_894:
        /* <DEDUP_REMOVED lines=13> */
.L_x_5415:


//--------------------- .text._ZN10layer_norm22ln_bwd_finalize_kernelINS_22Kernel_traits_finalizeILj30720E13__nv_bfloat16S2_S2_fjLj1024ELj4ENS_18Kernel_traits_baseILj30720ES2_S2_S2_fjLj1024EEEEEEEvNS_9BwdParamsE --------------------------
	.section	.text._ZN10layer_norm22ln_bwd_finalize_kernelINS_22Kernel_traits_finalizeILj30720E13__nv_bfloat16S2_S2_fjLj1024ELj4ENS_18Kernel_traits_baseILj30720ES2_S2_S2_fjLj1024EEEEEEEvNS_9BwdParamsE,"ax",@progbits
	.align	128
        .global         _ZN10layer_norm22ln_bwd_finalize_kernelINS_22Kernel_traits_finalizeILj30720E13__nv_bfloat16S2_S2_fjLj1024ELj4ENS_18Kernel_traits_baseILj30720ES2_S2_S2_fjLj1024EEEEEEEvNS_9BwdParamsE
        .type           _ZN10layer_norm22ln_bwd_finalize_kernelINS_22Kernel_traits_finalizeILj30720E13__nv_bfloat16S2_S2_fjLj1024ELj4ENS_18Kernel_traits_baseILj30720ES2_S2_S2_fjLj1024EEEEEEEvNS_9BwdParamsE,@function
        .size           _ZN10layer_norm22ln_bwd_finalize_kernelINS_22Kernel_traits_finalizeILj30720E13__nv_bfloat16S2_S2_fjLj1024ELj4ENS_18Kernel_traits_baseILj30720ES2_S2_S2_fjLj1024EEEEEEEvNS_9BwdParamsE,(.L_x_5416 - _ZN10layer_norm22ln_bwd_finalize_kernelINS_22Kernel_traits_finalizeILj30720E13__nv_bfloat16S2_S2_fjLj1024ELj4ENS_18Kernel_traits_baseILj30720ES2_S2_S2_fjLj1024EEEEEEEvNS_9BwdParamsE)
        .other          _ZN10layer_norm22ln_bwd_finalize_kernelINS_22Kernel_traits_finalizeILj30720E13__nv_bfloat16S2_S2_fjLj1024ELj4ENS_18Kernel_traits_baseILj30720ES2_S2_S2_fjLj1024EEEEEEEvNS_9BwdParamsE,@"STO_CUDA_ENTRY STV_DEFAULT"
_ZN10layer_norm22ln_bwd_finalize_kernelINS_22Kernel_traits_finalizeILj30720E13__nv_bfloat16S2_S2_fjLj1024ELj4ENS_18Kernel_traits_baseILj30720ES2_S2_S2_fjLj1024EEEEEEEvNS_9BwdParamsE:
.text._ZN10layer_norm22ln_bwd_finalize_kernelINS_22Kernel_traits_finalizeILj30720E13__nv_bfloat16S2_S2_fjLj1024ELj4ENS_18Kernel_traits_baseILj30720ES2_S2_S2_fjLj1024EEEEEEEvNS_9BwdParamsE:
        /* <DEDUP_REMOVED lines=25> */
.L_x_906:
        /* <DEDUP_REMOVED lines=28> */
.L_x_899:
        /* <DEDUP_REMOVED lines=33> */
.L_x_898:
[----:B------:R-:W-:Y:S05]  /*0560*/  BSYNC B1 ;  /* 0x0000000000017941 */ /* 0x000fea0003800000 */
.L_x_897:
        /* <DEDUP_REMOVED lines=23> */
.L_x_901:
[----:B------:R-:W-:Y:S05]  /*06e0*/  BSYNC B1 ;  /* 0x0000000000017941 */ /* 0x000fea0003800000 */
.L_x_900:
        /* <DEDUP_REMOVED lines=11> */
.L_x_896:
[----:B------:R-:W-:Y:S05]  /*07a0*/  BSYNC B0 ;  /* 0x0000000000007941 */ /* 0x000fea0003800000 */
.L_x_895:
        /* <DEDUP_REMOVED lines=29> */
.L_x_917:
[----:B------:R-:W-:Y:S01]  /*0980*/  @!P1 SHF.R.U32.HI R12, RZ, 0x3, R0 ;  /* 0x00000003ff0c9819 */ /* 0x000fe20000011600 */
[----:B---3--:R-:W-:Y:S01]  /*0990*/  FADD.FTZ R14, R9, R14 ;  /* 0x0000000e090e7221 */ /* 0x008fe20000010000 */
[----:B--2---:R-:W-:Y:S02]  /*09a0*/  FADD.FTZ R11, R10, R11 ;  /* 0x0000000b0a0b7221 */ /* 0x004fe40000010000 */
[----:B------:R-:W-:-:S05]  /*09b0*/  @!P1 LOP3.LUT R12, R12, 0x1ffffffc, RZ, 0xc0, !PT ;  /* 0x1ffffffc0c0c9812 */ /* 0x000fca00078ec0ff */
[----:B------:R2:W-:Y:S04]  /*09c0*/  @!P1 STS [R12+UR4+0x2000], R14 ;  /* 0x0020000e0c009988 */ /* 0x0005e80008000804 */
[----:B------:R2:W-:Y:S02]  /*09d0*/  @!P1 STS [R12+UR4+0x2080], R11 ;  /* 0x0020800b0c009988 */ /* 0x0005e40008000804 */
.L_x_902:
        /* <DEDUP_REMOVED lines=14> */
.L_x_905:
[----:B------:R-:W-:Y:S05]  /*0ac0*/  BSYNC B0 ;  /* 0x0000000000007941 */ /* 0x000fea0003800000 */
.L_x_904:
[C---:B------:R-:W-:Y:S02]  /*0ad0*/  ISETP.GT.U32.AND P1, PT, R3.reuse, -0x7801, PT ;  /* 0xffff87ff0300780c */ /* 0x040fe40003f24070 */
[----:B------:R-:W-:Y:S02]  /*0ae0*/  IADD3 R3, R3, 0x7800, RZ ;  /* 0x0000780003037810 */ /* 0x000fe40007ffe0ff */
[----:B------:R-:W-:-:S09]  /*0af0*/  IADD3 R5, R5, 0x3c00, RZ ;  /* 0x00003c0005057810 */ /* 0x000fd20007ffe0ff */
[----:B------:R-:W-:Y:S05]  /*0b00*/  @P1 BRA `(.L_x_906) ;  /* 0xfffffff400a01947 */ /* 0x000fea000383ffff */
[----:B------:R-:W-:Y:S05]  /*0b10*/  EXIT ;  /* 0x000000000000794d */ /* 0x000fea0003800000 */
.L_x_903:
[----:B------:R-:W-:Y:S01]  /*0b20*/  HFMA2.MMA R19, -RZ, RZ, 0, 5.9604644775390625e-08 ;  /* 0x00000001ff137435 */ /* 0x000fe200000001ff */
[----:B---3--:R-:W-:Y:S01]  /*0b30*/  IMAD.MOV.U32 R20, RZ, RZ, R10 ;  /* 0x000000ffff147224 */ /* 0x008fe200078e000a */
[----:B------:R-:W-:Y:S02]  /*0b40*/  MOV R22, 0x1f ;  /* 0x0000001f00167802 */ /* 0x000fe40000000f00 */
[----:B------:R-:W-:-:S07]  /*0b50*/  MOV R17, 0xffffffff ;  /* 0xffffffff00117802 */ /* 0x000fce0000000f00 */
[----:B012---:R-:W-:Y:S05]  /*0b60*/  WARPSYNC.COLLECTIVE R17, `(.L_x_907) ;  /* 0x0000000011087348 */ /* 0x007fea0003c00000 */
[----:B------:R3:W4:Y:S02]  /*0b70*/  SHFL.BFLY P2, R18, R20, R19, R22 ;  /* 0x0c00001314127389 */ /* 0x0007240000040016 */
[----:B01234-:R-:W-:Y:S01]  /*0b80*/  ENDCOLLECTIVE ;  /* 0x000000000000791b */ /* 0x01ffe20003800000 */
.L_x_907:
[----:B------:R-:W-:Y:S01]  /*0b90*/  HFMA2.MMA R19, -RZ, RZ, 0, 1.1920928955078125e-07 ;  /* 0x00000002ff137435 */ /* 0x000fe200000001ff */
[----:B------:R-:W-:-:S04]  /*0ba0*/  IMAD.MOV.U32 R11, RZ, RZ, R18 ;  /* 0x000000ffff0b7224 */ /* 0x000fc800078e0012 */
[----:B------:R-:W-:-:S05]  /*0bb0*/  FADD.FTZ R11, R10, R11 ;  /* 0x0000000b0a0b7221 */ /* 0x000fca0000010000 */
[----:B------:R-:W-:-:S07]  /*0bc0*/  MOV R20, R11 ;  /* 0x0000000b00147202 */ /* 0x000fce0000000f00 */
[----:B------:R-:W-:Y:S05]  /*0bd0*/  WARPSYNC.COLLECTIVE R17, `(.L_x_908) ;  /* 0x0000000011087348 */ /* 0x000fea0003c00000 */
[----:B------:R0:W1:Y:S02]  /*0be0*/  SHFL.BFLY P2, R18, R20, R19, R22 ;  /* 0x0c00001314127389 */ /* 0x0000640000040016 */
[----:B01----:R-:W-:Y:S01]  /*0bf0*/  ENDCOLLECTIVE ;  /* 0x000000000000791b */ /* 0x003fe20003800000 */
.L_x_908:
[----:B------:R-:W-:Y:S01]  /*0c00*/  HFMA2.MMA R19, -RZ, RZ, 0, 2.384185791015625e-07 ;  /* 0x00000004ff137435 */ /* 0x000fe200000001ff */
[----:B------:R-:W-:-:S05]  /*0c10*/  MOV R12, R18 ;  /* 0x00000012000c7202 */ /* 0x000fca0000000f00 */
[----:B------:R-:W-:-:S04]  /*0c20*/  FADD.FTZ R12, R11, R12 ;  /* 0x0000000c0b0c7221 */ /* 0x000fc80000010000 */
[----:B------:R-:W-:-:S07]  /*0c30*/  IMAD.MOV.U32 R20, RZ, RZ, R12 ;  /* 0x000000ffff147224 */ /* 0x000fce00078e000c */
[----:B------:R-:W-:Y:S05]  /*0c40*/  WARPSYNC.COLLECTIVE R17, `(.L_x_909) ;  /* 0x0000000011087348 */ /* 0x000fea0003c00000 */
[----:B------:R0:W1:Y:S02]  /*0c50*/  SHFL.BFLY P2, R18, R20, R19, R22 ;  /* 0x0c00001314127389 */ /* 0x0000640000040016 */
[----:B01----:R-:W-:Y:S01]  /*0c60*/  ENDCOLLECTIVE ;  /* 0x000000000000791b */ /* 0x003fe20003800000 */
.L_x_909:
[----:B------:R-:W-:Y:S01]  /*0c70*/  IMAD.MOV.U32 R19, RZ, RZ, 0x8 ;  /* 0x00000008ff137424 */ /* 0x000fe200078e00ff */
[----:B------:R-:W-:-:S05]  /*0c80*/  MOV R13, R18 ;  /* 0x00000012000d7202 */ /* 0x000fca0000000f00 */
[----:B------:R-:W-:-:S05]  /*0c90*/  FADD.FTZ R13, R12, R13 ;  /* 0x0000000d0c0d7221 */ /* 0x000fca0000010000 */
[----:B------:R-:W-:-:S07]  /*0ca0*/  MOV R20, R13 ;  /* 0x0000000d00147202 */ /* 0x000fce0000000f00 */
[----:B------:R-:W-:Y:S05]  /*0cb0*/  WARPSYNC.COLLECTIVE R17, `(.L_x_910) ;  /* 0x0000000011087348 */ /* 0x000fea0003c00000 */
[----:B------:R0:W1:Y:S02]  /*0cc0*/  SHFL.BFLY P2, R18, R20, R19, R22 ;  /* 0x0c00001314127389 */ /* 0x0000640000040016 */
[----:B01----:R-:W-:Y:S01]  /*0cd0*/  ENDCOLLECTIVE ;  /* 0x000000000000791b */ /* 0x003fe20003800000 */
.L_x_910:
[----:B------:R-:W-:Y:S01]  /*0ce0*/  HFMA2.MMA R19, -RZ, RZ, 0, 9.5367431640625e-07 ;  /* 0x00000010ff137435 */ /* 0x000fe200000001ff */
[----:B------:R-:W-:-:S05]  /*0cf0*/  MOV R10, R18 ;  /* 0x00000012000a7202 */ /* 0x000fca0000000f00 */
[----:B------:R-:W-:-:S05]  /*0d00*/  FADD.FTZ R10, R13, R10 ;  /* 0x0000000a0d0a7221 */ /* 0x000fca0000010000 */
[----:B------:R-:W-:-:S07]  /*0d10*/  MOV R20, R10 ;  /* 0x0000000a00147202 */ /* 0x000fce0000000f00 */
[----:B------:R-:W-:Y:S05]  /*0d20*/  WARPSYNC.COLLECTIVE R17, `(.L_x_911) ;  /* 0x0000000011087348 */ /* 0x000fea0003c00000 */
[----:B------:R0:W1:Y:S02]  /*0d30*/  SHFL.BFLY P2, R18, R20, R19, R22 ;  /* 0x0c00001314127389 */ /* 0x0000640000040016 */
[----:B01----:R-:W-:Y:S01]  /*0d40*/  ENDCOLLECTIVE ;  /* 0x000000000000791b */ /* 0x003fe20003800000 */
.L_x_911:
[----:B------:R-:W-:Y:S01]  /*0d50*/  HFMA2.MMA R19, -RZ, RZ, 0, 5.9604644775390625e-08 ;  /* 0x00000001ff137435 */ /* 0x000fe200000001ff */
[----:B------:R-:W-:Y:S01]  /*0d60*/  MOV R20, R9 ;  /* 0x0000000900147202 */ /* 0x000fe20000000f00 */
[----:B------:R-:W-:-:S09]  /*0d70*/  IMAD.MOV.U32 R11, RZ, RZ, R18 ;  /* 0x000000ffff0b7224 */ /* 0x000fd200078e0012 */
[----:B------:R-:W-:Y:S05]  /*0d80*/  WARPSYNC.COLLECTIVE R17, `(.L_x_912) ;  /* 0x0000000011087348 */ /* 0x000fea0003c00000 */
[----:B------:R0:W1:Y:S02]  /*0d90*/  SHFL.BFLY P2, R18, R20, R19, R22 ;  /* 0x0c00001314127389 */ /* 0x0000640000040016 */
[----:B01----:R-:W-:Y:S01]  /*0da0*/  ENDCOLLECTIVE ;  /* 0x000000000000791b */ /* 0x003fe20003800000 */
.L_x_912:
[----:B------:R-:W-:Y:S01]  /*0db0*/  HFMA2.MMA R19, -RZ, RZ, 0, 1.1920928955078125e-07 ;  /* 0x00000002ff137435 */ /* 0x000fe200000001ff */
[----:B------:R-:W-:-:S05]  /*0dc0*/  MOV R12, R18 ;  /* 0x00000012000c7202 */ /* 0x000fca0000000f00 */
[----:B------:R-:W-:-:S04]  /*0dd0*/  FADD.FTZ R14, R9, R12 ;  /* 0x0000000c090e7221 */ /* 0x000fc80000010000 */
[----:B------:R-:W-:-:S07]  /*0de0*/  IMAD.MOV.U32 R20, RZ, RZ, R14 ;  /* 0x000000ffff147224 */ /* 0x000fce00078e000e */
[----:B------:R-:W-:Y:S05]  /*0df0*/  WARPSYNC.COLLECTIVE R17, `(.L_x_913) ;  /* 0x0000000011087348 */ /* 0x000fea0003c00000 */
[----:B------:R0:W1:Y:S02]  /*0e00*/  SHFL.BFLY P2, R18, R20, R19, R22 ;  /* 0x0c00001314127389 */ /* 0x0000640000040016 */
[----:B01----:R-:W-:Y:S01]  /*0e10*/  ENDCOLLECTIVE ;  /* 0x000000000000791b */ /* 0x003fe20003800000 */
.L_x_913:
[----:B------:R-:W-:Y:S01]  /*0e20*/  IMAD.MOV.U32 R19, RZ, RZ, 0x4 ;  /* 0x00000004ff137424 */ /* 0x000fe200078e00ff */
[----:B------:R-:W-:-:S05]  /*0e30*/  MOV R13, R18 ;  /* 0x00000012000d7202 */ /* 0x000fca0000000f00 */
[----:B------:R-:W-:-:S05]  /*0e40*/  FADD.FTZ R15, R14, R13 ;  /* 0x0000000d0e0f7221 */ /* 0x000fca0000010000 */
[----:B------:R-:W-:-:S07]  /*0e50*/  MOV R20, R15 ;  /* 0x0000000f00147202 */ /* 0x000fce0000000f00 */
[----:B------:R-:W-:Y:S05]  /*0e60*/  WARPSYNC.COLLECTIVE R17, `(.L_x_914) ;  /* 0x0000000011087348 */ /* 0x000fea0003c00000 */
[----:B------:R0:W1:Y:S02]  /*0e70*/  SHFL.BFLY P2, R18, R20, R19, R22 ;  /* 0x0c00001314127389 */ /* 0x0000640000040016 */
[----:B01----:R-:W-:Y:S01]  /*0e80*/  ENDCOLLECTIVE ;  /* 0x000000000000791b */ /* 0x003fe20003800000 */
.L_x_914:
[----:B------:R-:W-:Y:S01]  /*0e90*/  HFMA2.MMA R19, -RZ, RZ, 0, 4.76837158203125e-07 ;  /* 0x00000008ff137435 */ /* 0x000fe200000001ff */
[----:B------:R-:W-:-:S05]  /*0ea0*/  MOV R16, R18 ;  /* 0x0000001200107202 */ /* 0x000fca0000000f00 */
[----:B------:R-:W-:-:S05]  /*0eb0*/  FADD.FTZ R16, R15, R16 ;  /* 0x000000100f107221 */ /* 0x000fca0000010000 */
[----:B------:R-:W-:-:S07]  /*0ec0*/  MOV R20, R16 ;  /* 0x0000001000147202 */ /* 0x000fce0000000f00 */
[----:B------:R-:W-:Y:S05]  /*0ed0*/  WARPSYNC.COLLECTIVE R17, `(.L_x_915) ;  /* 0x0000000011087348 */ /* 0x000fea0003c00000 */
[----:B------:R0:W1:Y:S02]  /*0ee0*/  SHFL.BFLY P2, R18, R20, R19, R22 ;  /* 0x0c00001314127389 */ /* 0x0000640000040016 */
[----:B01----:R-:W-:Y:S01]  /*0ef0*/  ENDCOLLECTIVE ;  /* 0x000000000000791b */ /* 0x003fe20003800000 */
.L_x_915:
[----:B------:R-:W-:Y:S01]  /*0f00*/  HFMA2.MMA R19, -RZ, RZ, 0, 9.5367431640625e-07 ;  /* 0x00000010ff137435 */ /* 0x000fe200000001ff */
[----:B------:R-:W-:-:S04]  /*0f10*/  IMAD.MOV.U32 R9, RZ, RZ, R18 ;  /* 0x000000ffff097224 */ /* 0x000fc800078e0012 */
[----:B------:R-:W-:-:S05]  /*0f20*/  FADD.FTZ R9, R16, R9 ;  /* 0x0000000910097221 */ /* 0x000fca0000010000 */
[----:B------:R-:W-:-:S07]  /*0f30*/  MOV R20, R9 ;  /* 0x0000000900147202 */ /* 0x000fce0000000f00 */
[----:B------:R-:W-:Y:S05]  /*0f40*/  WARPSYNC.COLLECTIVE R17, `(.L_x_916) ;  /* 0x0000000011087348 */ /* 0x000fea0003c00000 */
[----:B------:R0:W1:Y:S02]  /*0f50*/  SHFL.BFLY P2, R18, R20, R19, R22 ;  /* 0x0c00001314127389 */ /* 0x0000640000040016 */
[----:B01----:R-:W-:Y:S01]  /*0f60*/  ENDCOLLECTIVE ;  /* 0x000000000000791b */ /* 0x003fe20003800000 */
.L_x_916:
[----:B------:R-:W-:Y:S01]  /*0f70*/  MOV R14, R18 ;  /* 0x00000012000e7202 */ /* 0x000fe20000000f00 */
[----:B------:R-:W-:Y:S06]  /*0f80*/  BRA `(.L_x_917) ;  /* 0xfffffff8007c7947 */ /* 0x000fec000383ffff */
.L_x_918:
        /* <DEDUP_REMOVED lines=15> */
.L_x_5416:


//--------------------- .text._ZN10layer_norm13ln_bwd_kernelINS_13Kernel_traitsI13__nv_bfloat16S2_S2_fjLj30720ELj4ELj1ELj8ELj4ENS_18Kernel_traits_baseILj30720ES2_S2_S2_fjLj256EEEEEEEvNS_9BwdParamsE --------------------------
	.section	.text._ZN10layer_norm13ln_bwd_kernelINS_13Kernel_traitsI13__nv_bfloat16S2_S2_fjLj30720ELj4ELj1ELj8ELj4ENS_18Kernel_traits_baseILj30720ES2_S2_S2_fjLj256EEEEEEEvNS_9BwdParamsE,"ax",@progbits
	.align	128
        .global         _ZN10layer_norm13ln_bwd_kernelINS_13Kernel_traitsI13__nv_bfloat16S2_S2_fjLj30720ELj4ELj1ELj8ELj4ENS_18Kernel_traits_baseILj30720ES2_S2_S2_fjLj256EEEEEEEvNS_9BwdParamsE
        .type           _ZN10layer_norm13ln_bwd_kernelINS_13Kernel_traitsI13__nv_bfloat16S2_S2_fjLj30720ELj4ELj1ELj8ELj4ENS_18Kernel_traits_baseILj30720ES2_S2_S2_fjLj256EEEEEEEvNS_9BwdParamsE,@function
        .size           _ZN10layer_norm13ln_bwd_kernelINS_13Kernel_traitsI13__nv_bfloat16S2_S2_fjLj30720ELj4ELj1ELj8ELj4ENS_18Kernel_traits_baseILj30720ES2_S2_S2_fjLj256EEEEEEEvNS_9BwdParamsE,(.L_x_5417 - _ZN10layer_norm13ln_bwd_kernelINS_13Kernel_traitsI13__nv_bfloat16S2_S2_fjLj30720ELj4ELj1ELj8ELj4ENS_18Kernel_traits_baseILj30720ES2_S2_S2_fjLj256EEEEEEEvNS_9BwdParamsE)
        .other          _ZN10layer_norm13ln_bwd_kernelINS_13Kernel_traitsI13__nv_bfloat16S2_S2_fjLj30720ELj4ELj1ELj8ELj4ENS_18Kernel_traits_baseILj30720ES2_S2_S2_fjLj256EEEEEEEvNS_9BwdParamsE,@"STO_CUDA_ENTRY STV_DEFAULT"
_ZN10layer_norm13ln_bwd_kernelINS_13Kernel_traitsI13__nv_bfloat16S2_S2_fjLj30720ELj4ELj1ELj8ELj4ENS_18Kernel_traits_baseILj30720ES2_S2_S2_fjLj256EEEEEEEvNS_9BwdParamsE:
.text._ZN10layer_norm13ln_bwd_kernelINS_13Kernel_traitsI13__nv_bfloat16S2_S2_fjLj30720ELj4ELj1ELj8ELj4ENS_18Kernel_traits_baseILj30720ES2_S2_S2_fjLj256EEEEEEEvNS_9BwdParamsE:
        /* <DEDUP_REMOVED lines=102> */
[----:B-1----:R-:W-:Y:S02]  /*0660*/  CS2R R18, SRZ ;  /* 0x0000000000127805 */ /* 0x002fe4000001ff00 */
[----:B------:R-:W-:Y:S02]  /*0670*/  CS2R R14, SRZ ;  /* 0x00000000000e7805 */ /* 0x000fe4000001ff00 */
        /* <DEDUP_REMOVED lines=47> */
[----:B0-----:R-:W-:Y:S02]  /*0970*/  SHF.L.U32 R18, R47, 0x10, RZ ;  /* 0x000000102f127819 */ /* 0x001fe400000006ff */
        /* <DEDUP_REMOVED lines=50> */
[C---:B--2---:R-:W-:Y:S02]  /*0ca0*/  PRMT R123, R108.reuse, 0x7632, R123 ;  /* 0x000076326c7b7816 */ /* 0x044fe4000000007b */
[----:B------:R-:W-:Y:S02]  /*0cb0*/  SHF.L.U32 R108, R108, 0x10, RZ ;  /* 0x000000106c6c7819 */ /* 0x000fe400000006ff */
[C---:B---3--:R-:W-:Y:S02]  /*0cc0*/  PRMT R124, R109.reuse, 0x7632, R124 ;  /* 0x000076326d7c7816 */ /* 0x048fe4000000007c */
[----:B------:R-:W-:Y:S02]  /*0cd0*/  SHF.L.U32 R109, R109, 0x10, RZ ;  /* 0x000000106d6d7819 */ /* 0x000fe400000006ff */
[C---:B----4-:R-:W-:Y:S02]  /*0ce0*/  PRMT R125, R110.reuse, 0x7632, R125 ;  /* 0x000076326e7d7816 */ /* 0x050fe4000000007d */
[----:B------:R-:W-:-:S02]  /*0cf0*/  SHF.L.U32 R110, R110, 0x10, RZ ;  /* 0x000000106e6e7819 */ /* 0x000fc400000006ff */
[C---:B-----5:R-:W-:Y:S02]  /*0d00*/  PRMT R126, R111.reuse, 0x7632, R126 ;  /* 0x000076326f7e7816 */ /* 0x060fe4000000007e */
[----:B------:R-:W-:Y:S02]  /*0d10*/  SHF.L.U32 R111, R111, 0x10, RZ ;  /* 0x000000106f6f7819 */ /* 0x000fe400000006ff */
[C---:B------:R-:W-:Y:S02]  /*0d20*/  PRMT R127, R112.reuse, 0x7632, R127 ;  /* 0x00007632707f7816 */ /* 0x040fe4000000007f */
[----:B------:R-:W-:Y:S02]  /*0d30*/  SHF.L.U32 R112, R112, 0x10, RZ ;  /* 0x0000001070707819 */ /* 0x000fe400000006ff */
[C---:B------:R-:W-:Y:S02]  /*0d40*/  PRMT R140, R113.reuse, 0x7632, R140 ;  /* 0x00007632718c7816 */ /* 0x040fe4000000008c */
[----:B------:R-:W-:-:S02]  /*0d50*/  SHF.L.U32 R113, R113, 0x10, RZ ;  /* 0x0000001071717819 */ /* 0x000fc400000006ff */
[C---:B------:R-:W-:Y:S02]  /*0d60*/  PRMT R141, R114.reuse, 0x7632, R141 ;  /* 0x00007632728d7816 */ /* 0x040fe4000000008d */
        /* <DEDUP_REMOVED lines=31> */
[----:B------:R-:W-:-:S07]  /*0f60*/  SHF.L.U32 R149, R149, 0x10, RZ ;  /* 0x0000001095957819 */ /* 0x000fce00000006ff */
.L_x_925:
[----:B------:R-:W-:Y:S01]  /*0f70*/  ULDC.64 UR4, c[0x0][0x228] ;  /* 0x00008a0000047ab9 */ /* 0x000fe20000000a00 */
[----:B-1----:R-:W-:Y:S01]  /*0f80*/  IMAD R131, R7, 0x3c00, R4 ;  /* 0x00003c0007837824 */ /* 0x002fe200078e0204 */
[----:B------:R-:W-:Y:S01]  /*0f90*/  ISETP.NE.U32.AND P0, PT, RZ, UR4, PT ;  /* 0x00000004ff007c0c */ /* 0x000fe2000bf05070 */
[----:B------:R-:W-:Y:S01]  /*0fa0*/  UISETP.NE.U32.AND UP0, UPT, UR4, URZ, UPT ;  /* 0x0000003f0400728c */ /* 0x000fe2000bf05070 */
[----:B------:R-:W0:Y:S02]  /*0fb0*/  LDC.64 R62, c[0x0][0x238] ;  /* 0x00008e00ff3e7b82 */ /* 0x000e240000000a00 */
[----:B------:R-:W-:Y:S01]  /*0fc0*/  ISETP.NE.AND.EX P0, PT, RZ, UR5, PT, P0 ;  /* 0x00000005ff007c0c */ /* 0x000fe2000bf05300 */
[----:B------:R-:W-:Y:S01]  /*0fd0*/  UISETP.NE.AND.EX UP0, UPT, UR5, URZ, UPT, UP0 ;  /* 0x0000003f0500728c */ /* 0x000fe2000bf05300 */
[----:B------:R-:W-:Y:S02]  /*0fe0*/  IADD3 R137, R131, 0x400, RZ ;  /* 0x0000040083897810 */ /* 0x000fe40007ffe0ff */
[----:B------:R-:W-:-:S02]  /*0ff0*/  ULDC.64 UR4, c[0x0][0x228] ;  /* 0x00008a0000047ab9 */ /* 0x000fc40000000a00 */
[----:B------:R-:W-:Y:S01]  /*1000*/  UMOV UR8, UR4 ;  /* 0x0000000400087c82 */ /* 0x000fe20008000000 */
[----:B------:R-:W-:Y:S01]  /*1010*/  UMOV UR9, UR5 ;  /* 0x0000000500097c82 */ /* 0x000fe20008000000 */
[----:B------:R-:W-:Y:S01]  /*1020*/  UMOV UR6, UR4 ;  /* 0x0000000400067c82 */ /* 0x000fe20008000000 */
[----:B------:R-:W-:-:S03]  /*1030*/  UMOV UR7, UR5 ;  /* 0x0000000500077c82 */ /* 0x000fc60008000000 */
[----:B------:R-:W-:Y:S01]  /*1040*/  @!UP0 ULDC.64 UR8, c[0x0][0x220] ;  /* 0x0000880000088ab9 */ /* 0x000fe20000000a00 */
[----:B------:R-:W1:Y:S01]  /*1050*/  @!P0 LDC.64 R60, c[0x0][0x230] ;  /* 0x00008c00ff3c8b82 */ /* 0x000e620000000a00 */
[C---:B------:R-:W-:Y:S01]  /*1060*/  LEA R64, P1, R131.reuse, UR8, 0x2 ;  /* 0x0000000883407c11 */ /* 0x040fe2000f8210ff */
[----:B------:R-:W-:Y:S01]  /*1070*/  @!UP0 ULDC UR6, c[0x0][0x220] ;  /* 0x0000880000068ab9 */ /* 0x000fe20000000800 */
[----:B------:R-:W-:Y:S01]  /*1080*/  @!UP0 ULDC UR7, c[0x0][0x224] ;  /* 0x0000890000078ab9 */ /* 0x000fe20000000800 */
[----:B------:R-:W-:Y:S02]  /*1090*/  MOV R66, UR6 ;  /* 0x0000000600427c02 */ /* 0x000fe40008000f00 */
[----:B------:R-:W-:Y:S02]  /*10a0*/  LEA.HI.X R65, R131, UR9, RZ, 0x2, P1 ;  /* 0x0000000983417c11 */ /* 0x000fe400088f14ff */
[----:B------:R-:W-:-:S03]  /*10b0*/  MOV R67, UR7 ;  /* 0x0000000700437c02 */ /* 0x000fc60008000f00 */
[----:B------:R2:W3:Y:S01]  /*10c0*/  LDG.E R136, desc[UR10][R64.64] ;  /* 0x0000000a40887981 */ /* 0x0004e2000c1e1900 */
[----:B------:R-:W-:Y:S01]  /*10d0*/  @P0 MOV R132, RZ ;  /* 0x000000ff00840202 */ /* 0x000fe20000000f00 */
[----:B------:R-:W-:Y:S01]  /*10e0*/  IMAD.WIDE.U32 R66, R137, 0x4, R66 ;  /* 0x0000000489427825 */ /* 0x000fe200078e0042 */
[----:B------:R-:W-:Y:S01]  /*10f0*/  UMOV UR8, UR4 ;  /* 0x0000000400087c82 */ /* 0x000fe20008000000 */
[----:B------:R-:W-:Y:S01]  /*1100*/  UMOV UR9, UR5 ;  /* 0x0000000500097c82 */ /* 0x000fe20008000000 */
[----:B------:R-:W-:Y:S01]  /*1110*/  @!UP0 ULDC UR8, c[0x0][0x220] ;  /* 0x0000880000088ab9 */ /* 0x000fe20000000800 */
[----:B------:R-:W-:Y:S01]  /*1120*/  @!UP0 ULDC UR9, c[0x0][0x224] ;  /* 0x0000890000098ab9 */ /* 0x000fe20000000800 */
[----:B------:R-:W4:Y:S01]  /*1130*/  LDG.E R138, desc[UR10][R66.64] ;  /* 0x0000000a428a7981 */ /* 0x000f22000c1e1900 */
[----:B------:R-:W-:Y:S01]  /*1140*/  IADD3 R135, R131, 0x800, RZ ;  /* 0x0000080083877810 */ /* 0x000fe20007ffe0ff */
[----:B------:R-:W-:Y:S01]  /*1150*/  UMOV UR6, UR4 ;  /* 0x0000000400067c82 */ /* 0x000fe20008000000 */
[----:B------:R-:W-:Y:S01]  /*1160*/  UMOV UR7, UR5 ;  /* 0x0000000500077c82 */ /* 0x000fe20008000000 */
[----:B0-----:R-:W-:-:S04]  /*1170*/  IMAD.WIDE R70, R7, 0x4, R62 ;  /* 0x0000000407467825 */ /* 0x001fc800078e023e */
[----:B-1----:R-:W-:Y:S01]  /*1180*/  @!P0 IMAD.WIDE R68, R7, 0x4, R60 ;  /* 0x0000000407448825 */ /* 0x002fe200078e023c */
[----:B------:R-:W-:Y:S01]  /*1190*/  MOV R60, UR8 ;  /* 0x00000008003c7c02 */ /* 0x000fe20008000f00 */
[----:B------:R-:W-:Y:S01]  /*11a0*/  @!UP0 ULDC UR6, c[0x0][0x220] ;  /* 0x0000880000068ab9 */ /* 0x000fe20000000800 */
[----:B------:R-:W-:Y:S01]  /*11b0*/  MOV R61, UR9 ;  /* 0x00000009003d7c02 */ /* 0x000fe20008000f00 */
[----:B------:R-:W-:Y:S01]  /*11c0*/  @!UP0 ULDC UR7, c[0x0][0x224] ;  /* 0x0000890000078ab9 */ /* 0x000fe20000000800 */
[----:B------:R-:W5:Y:S01]  /*11d0*/  @!P0 LDG.E R132, desc[UR10][R68.64] ;  /* 0x0000000a44848981 */ /* 0x000f62000c1e1900 */
[----:B------:R-:W-:Y:S01]  /*11e0*/  MOV R62, UR6 ;  /* 0x00000006003e7c02 */ /* 0x000fe20008000f00 */
[----:B------:R-:W-:Y:S01]  /*11f0*/  IMAD.WIDE.U32 R60, R135, 0x4, R60 ;  /* 0x00000004873c7825 */ /* 0x000fe200078e003c */
[----:B------:R-:W-:Y:S01]  /*1200*/  MOV R63, UR7 ;  /* 0x00000007003f7c02 */ /* 0x000fe20008000f00 */
[----:B------:R-:W5:Y:S01]  /*1210*/  LDG.E R130, desc[UR10][R70.64] ;  /* 0x0000000a46827981 */ /* 0x000f62000c1e1900 */
[----:B------:R-:W-:Y:S01]  /*1220*/  IADD3 R133, R131, 0xc00, RZ ;  /* 0x00000c0083857810 */ /* 0x000fe20007ffe0ff */
[----:B------:R-:W-:-:S02]  /*1230*/  UMOV UR7, UR4 ;  /* 0x0000000400077c82 */ /* 0x000fc40008000000 */
[----:B------:R0:W5:Y:S02]  /*1240*/  LDG.E R139, desc[UR10][R60.64] ;  /* 0x0000000a3c8b7981 */ /* 0x000164000c1e1900 */
[----:B--2---:R-:W-:Y:S01]  /*1250*/  IMAD.WIDE.U32 R64, R133, 0x4, R62 ;  /* 0x0000000485407825 */ /* 0x004fe200078e003e */
[----:B------:R-:W-:Y:S01]  /*1260*/  UMOV UR8, UR5 ;  /* 0x0000000500087c82 */ /* 0x000fe20008000000 */
[----:B------:R-:W-:Y:S01]  /*1270*/  @!UP0 ULDC UR7, c[0x0][0x220] ;  /* 0x0000880000078ab9 */ /* 0x000fe20000000800 */
[----:B------:R-:W-:Y:S01]  /*1280*/  @!UP0 ULDC UR8, c[0x0][0x224] ;  /* 0x0000890000088ab9 */ /* 0x000fe20000000800 */
[----:B------:R-:W-:Y:S01]  /*1290*/  MOV R62, UR7 ;  /* 0x00000007003e7c02 */ /* 0x000fe20008000f00 */
[----:B------:R1:W2:Y:S01]  /*12a0*/  LDG.E R156, desc[UR10][R64.64] ;  /* 0x0000000a409c7981 */ /* 0x0002a2000c1e1900 */
[----:B------:R-:W-:Y:S01]  /*12b0*/  UMOV UR6, UR4 ;  /* 0x0000000400067c82 */ /* 0x000fe20008000000 */
[----:B------:R-:W-:Y:S01]  /*12c0*/  MOV R63, UR8 ;  /* 0x00000008003f7c02 */ /* 0x000fe20008000f00 */
[----:B------:R-:W-:Y:S01]  /*12d0*/  UMOV UR7, UR5 ;  /* 0x0000000500077c82 */ /* 0x000fe20008000000 */
[----:B------:R-:W-:Y:S01]  /*12e0*/  IADD3 R159, R131, 0x1000, RZ ;  /* 0x00001000839f7810 */ /* 0x000fe20007ffe0ff */
[----:B------:R-:W-:Y:S01]  /*12f0*/  @!UP0 ULDC UR6, c[0x0][0x220] ;  /* 0x0000880000068ab9 */ /* 0x000fe20000000800 */
[----:B------:R-:W-:Y:S01]  /*1300*/  @!UP0 ULDC UR7, c[0x0][0x224] ;  /* 0x0000890000078ab9 */ /* 0x000fe20000000800 */
[----:B0-----:R-:W-:-:S02]  /*1310*/  MOV R60, UR6 ;  /* 0x00000006003c7c02 */ /* 0x001fc40008000f00 */
[----:B------:R-:W-:Y:S02]  /*1320*/  MOV R61, UR7 ;  /* 0x00000007003d7c02 */ /* 0x000fe40008000f00 */
[----:B------:R-:W-:Y:S01]  /*1330*/  IADD3 R157, R131, 0x1400, RZ ;  /* 0x00001400839d7810 */ /* 0x000fe20007ffe0ff */
[----:B------:R-:W-:Y:S01]  /*1340*/  IMAD.WIDE.U32 R62, R159, 0x4, R62 ;  /* 0x000000049f3e7825 */ /* 0x000fe200078e003e */
[----:B------:R-:W-:Y:S01]  /*1350*/  UMOV UR8, UR4 ;  /* 0x0000000400087c82 */ /* 0x000fe20008000000 */
[----:B------:R-:W-:Y:S02]  /*1360*/  UMOV UR9, UR5 ;  /* 0x0000000500097c82 */ /* 0x000fe40008000000 */
[----:B-1----:R-:W-:Y:S01]  /*1370*/  IMAD.WIDE.U32 R64, R157, 0x4, R60 ;  /* 0x000000049d407825 */ /* 0x002fe200078e003c */
[----:B------:R0:W2:Y:S01]  /*1380*/  LDG.E R158, desc[UR10][R62.64] ;  /* 0x0000000a3e9e7981 */ /* 0x0000a2000c1e1900 */
[----:B------:R-:W-:Y:S01]  /*1390*/  @!UP0 ULDC UR8, c[0x0][0x220] ;  /* 0x0000880000088ab9 */ /* 0x000fe20000000800 */
[----:B------:R-:W-:Y:S01]  /*13a0*/  @!UP0 ULDC UR9, c[0x0][0x224] ;  /* 0x0000890000098ab9 */ /* 0x000fe20000000800 */
[----:B------:R-:W-:Y:S01]  /*13b0*/  MOV R60, UR8 ;  /* 0x00000008003c7c02 */ /* 0x000fe20008000f00 */
[----:B------:R1:W2:Y:S01]  /*13c0*/  LDG.E R160, desc[UR10][R64.64] ;  /* 0x0000000a40a07981 */ /* 0x0002a2000c1e1900 */
[----:B------:R-:W-:Y:S01]  /*13d0*/  MOV R61, UR9 ;  /* 0x00000009003d7c02 */ /* 0x000fe20008000f00 */
[----:B------:R-:W-:Y:S01]  /*13e0*/  UMOV UR6, UR4 ;  /* 0x0000000400067c82 */ /* 0x000fe20008000000 */
[----:B------:R-:W-:Y:S01]  /*13f0*/  IADD3 R163, R131, 0x1800, RZ ;  /* 0x0000180083a37810 */ /* 0x000fe20007ffe0ff */
[----:B------:R-:W-:Y:S01]  /*1400*/  UMOV UR7, UR5 ;  /* 0x0000000500077c82 */ /* 0x000fe20008000000 */
[----:B------:R-:W-:Y:S01]  /*1410*/  @!UP0 ULDC UR6, c[0x0][0x220] ;  /* 0x0000880000068ab9 */ /* 0x000fe20000000800 */
[----:B------:R-:W-:Y:S01]  /*1420*/  @!UP0 ULDC UR7, c[0x0][0x224] ;  /* 0x0000890000078ab9 */ /* 0x000fe20000000800 */
[----:B0-----:R-:W-:-:S02]  /*1430*/  MOV R62, UR6 ;  /* 0x00000006003e7c02 */ /* 0x001fc40008000f00 */
[----:B------:R-:W-:Y:S01]  /*1440*/  MOV R63, UR7 ;  /* 0x00000007003f7c02 */ /* 0x000fe20008000f00 */
[----:B-1----:R-:W-:Y:S01]  /*1450*/  IMAD.WIDE.U32 R64, R163, 0x4, R60 ;  /* 0x00000004a3407825 */ /* 0x002fe200078e003c */
[----:B------:R-:W-:Y:S01]  /*1460*/  IADD3 R161, R131, 0x1c00, RZ ;  /* 0x00001c0083a17810 */ /* 0x000fe20007ffe0ff */
[----:B------:R-:W-:Y:S01]  /*1470*/  UMOV UR8, UR4 ;  /* 0x0000000400087c82 */ /* 0x000fe20008000000 */
[----:B------:R-:W-:Y:S02]  /*1480*/  UMOV UR9, UR5 ;  /* 0x0000000500097c82 */ /* 0x000fe40008000000 */
[----:B------:R0:W2:Y:S01]  /*1490*/  LDG.E R166, desc[UR10][R64.64] ;  /* 0x0000000a40a67981 */ /* 0x0000a2000c1e1900 */
[----:B------:R-:W-:Y:S01]  /*14a0*/  IMAD.WIDE.U32 R66, R161, 0x4, R62 ;  /* 0x00000004a1427825 */ /* 0x000fe200078e003e */
[----:B------:R-:W-:Y:S01]  /*14b0*/  @!UP0 ULDC UR8, c[0x0][0x220] ;  /* 0x0000880000088ab9 */ /* 0x000fe20000000800 */
[----:B------:R-:W-:Y:S01]  /*14c0*/  @!UP0 ULDC UR9, c[0x0][0x224] ;  /* 0x0000890000098ab9 */ /* 0x000fe20000000800 */
[----:B------:R-:W-:-:S02]  /*14d0*/  MOV R60, UR8 ;  /* 0x00000008003c7c02 */ /* 0x000fc40008000f00 */
[----:B------:R1:W2:Y:S01]  /*14e0*/  LDG.E R170, desc[UR10][R66.64] ;  /* 0x0000000a42aa7981 */ /* 0x0002a2000c1e1900 */
[----:B------:R-:W-:Y:S02]  /*14f0*/  MOV R61, UR9 ;  /* 0x00000009003d7c02 */ /* 0x000fe40008000f00 */
[----:B------:R-:W-:Y:S01]  /*1500*/  IADD3 R167, R131, 0x2000, RZ ;  /* 0x0000200083a77810 */ /* 0x000fe20007ffe0ff */
[----:B------:R-:W-:Y:S01]  /*1510*/  UMOV UR6, UR4 ;  /* 0x0000000400067c82 */ /* 0x000fe20008000000 */
[----:B------:R-:W-:Y:S01]  /*1520*/  UMOV UR7, UR5 ;  /* 0x0000000500077c82 */ /* 0x000fe20008000000 */
[----:B------:R-:W-:Y:S01]  /*1530*/  @!UP0 ULDC UR6, c[0x0][0x220] ;  /* 0x0000880000068ab9 */ /* 0x000fe20000000800 */
[----:B------:R-:W-:Y:S01]  /*1540*/  @!UP0 ULDC UR7, c[0x0][0x224] ;  /* 0x0000890000078ab9 */ /* 0x000fe20000000800 */
[----:B0-----:R-:W-:Y:S01]  /*1550*/  IMAD.WIDE.U32 R64, R167, 0x4, R60 ;  /* 0x00000004a7407825 */ /* 0x001fe200078e003c */
[----:B------:R-:W-:Y:S02]  /*1560*/  MOV R62, UR6 ;  /* 0x00000006003e7c02 */ /* 0x000fe40008000f00 */
[----:B------:R-:W-:-:S02]  /*1570*/  MOV R63, UR7 ;  /* 0x00000007003f7c02 */ /* 0x000fc40008000f00 */
[----:B------:R-:W-:Y:S01]  /*1580*/  IADD3 R165, R131, 0x2400, RZ ;  /* 0x0000240083a57810 */ /* 0x000fe20007ffe0ff */
[----:B------:R0:W2:Y:S04]  /*1590*/  LDG.E R172, desc[UR10][R64.64] ;  /* 0x0000000a40ac7981 */ /* 0x0000a8000c1e1900 */
[----:B-1----:R-:W-:Y:S01]  /*15a0*/  IMAD.WIDE.U32 R66, R165, 0x4, R62 ;  /* 0x00000004a5427825 */ /* 0x002fe200078e003e */
[----:B------:R-:W-:Y:S01]  /*15b0*/  UMOV UR8, UR4 ;  /* 0x0000000400087c82 */ /* 0x000fe20008000000 */
[----:B------:R-:W-:Y:S01]  /*15c0*/  UMOV UR9, UR5 ;  /* 0x0000000500097c82 */ /* 0x000fe20008000000 */
[----:B------:R-:W-:Y:S01]  /*15d0*/  @!UP0 ULDC UR8, c[0x0][0x220] ;  /* 0x0000880000088ab9 */ /* 0x000fe20000000800 */
[----:B------:R-:W-:Y:S01]  /*15e0*/  @!UP0 ULDC UR9, c[0x0][0x224] ;  /* 0x0000890000098ab9 */ /* 0x000fe20000000800 */
[----:B------:R-:W2:Y:S01]  /*15f0*/  LDG.E R174, desc[UR10][R66.64] ;  /* 0x0000000a42ae7981 */ /* 0x000ea2000c1e1900 */
[----:B------:R-:W-:-:S02]  /*1600*/  MOV R60, UR8 ;  /* 0x00000008003c7c02 */ /* 0x000fc40008000f00 */
[----:B------:R-:W-:Y:S02]  /*1610*/  MOV R61, UR9 ;  /* 0x00000009003d7c02 */ /* 0x000fe40008000f00 */
[----:B------:R-:W-:Y:S01]  /*1620*/  IADD3 R169, R131, 0x2800, RZ ;  /* 0x0000280083a97810 */ /* 0x000fe20007ffe0ff */
[----:B------:R-:W-:Y:S01]  /*1630*/  UMOV UR6, UR4 ;  /* 0x0000000400067c82 */ /* 0x000fe20008000000 */
[----:B------:R-:W-:Y:S01]  /*1640*/  UMOV UR7, UR5 ;  /* 0x0000000500077c82 */ /* 0x000fe20008000000 */
[----:B------:R-:W-:Y:S01]  /*1650*/  @!UP0 ULDC UR6, c[0x0][0x220] ;  /* 0x0000880000068ab9 */ /* 0x000fe20000000800 */
[----:B------:R-:W-:Y:S01]  /*1660*/  @!UP0 ULDC UR7, c[0x0][0x224] ;  /* 0x0000890000078ab9 */ /* 0x000fe20000000800 */
[----:B------:R-:W-:Y:S01]  /*1670*/  MOV R62, UR6 ;  /* 0x00000006003e7c02 */ /* 0x000fe20008000f00 */
[----:B------:R-:W-:Y:S01]  /*1680*/  IMAD.WIDE.U32 R60, R169, 0x4, R60 ;  /* 0x00000004a93c7825 */ /* 0x000fe200078e003c */
[----:B------:R-:W-:Y:S02]  /*1690*/  MOV R63, UR7 ;  /* 0x00000007003f7c02 */ /* 0x000fe40008000f00 */
[----:B------:R-:W-:Y:S01]  /*16a0*/  IADD3 R171, R131, 0x2c00, RZ ;  /* 0x00002c0083ab7810 */ /* 0x000fe20007ffe0ff */
[----:B------:R-:W-:Y:S01]  /*16b0*/  UMOV UR7, UR4 ;  /* 0x0000000400077c82 */ /* 0x000fe20008000000 */
[----:B------:R-:W-:Y:S01]  /*16c0*/  UMOV UR8, UR5 ;  /* 0x0000000500087c82 */ /* 0x000fe20008000000 */
[----:B------:R-:W-:Y:S01]  /*16d0*/  @!UP0 ULDC UR7, c[0x0][0x220] ;  /* 0x0000880000078ab9 */ /* 0x000fe20000000800 */
[----:B------:R-:W-:Y:S01]  /*16e0*/  @!UP0 ULDC UR8, c[0x0][0x224] ;  /* 0x0000890000088ab9 */ /* 0x000fe20000000800 */
[----:B------:R1:W2:Y:S01]  /*16f0*/  LDG.E R178, desc[UR10][R60.64] ;  /* 0x0000000a3cb27981 */ /* 0x0002a2000c1e1900 */
[----:B0-----:R-:W-:Y:S01]  /*1700*/  IMAD.WIDE.U32 R64, R171, 0x4, R62 ;  /* 0x00000004ab407825 */ /* 0x001fe200078e003e */
[----:B------:R-:W-:Y:S01]  /*1710*/  MOV R62, UR7 ;  /* 0x00000007003e7c02 */ /* 0x000fe20008000f00 */
[----:B------:R-:W-:Y:S01]  /*1720*/  UMOV UR6, UR4 ;  /* 0x0000000400067c82 */ /* 0x000fe20008000000 */
[----:B------:R-:W-:Y:S01]  /*1730*/  MOV R63, UR8 ;  /* 0x00000008003f7c02 */ /* 0x000fe20008000f00 */
[----:B------:R-:W-:Y:S01]  /*1740*/  UMOV UR7, UR5 ;  /* 0x0000000500077c82 */ /* 0x000fe20008000000 */
[C---:B------:R-:W-:Y:S01]  /*1750*/  IADD3 R175, R131.reuse, 0x3000, RZ ;  /* 0x0000300083af7810 */ /* 0x040fe20007ffe0ff */
[----:B------:R-:W-:Y:S01]  /*1760*/  @!UP0 ULDC UR6, c[0x0][0x220] ;  /* 0x0000880000068ab9 */ /* 0x000fe20000000800 */
[----:B------:R-:W-:Y:S01]  /*1770*/  @!UP0 ULDC UR7, c[0x0][0x224] ;  /* 0x0000890000078ab9 */ /* 0x000fe20000000800 */
[----:B------:R-:W-:Y:S01]  /*1780*/  IADD3 R173, R131, 0x3400, RZ ;  /* 0x0000340083ad7810 */ /* 0x000fe20007ffe0ff */
[----:B------:R0:W2:Y:S01]  /*1790*/  LDG.E R179, desc[UR10][R64.64] ;  /* 0x0000000a40b37981 */ /* 0x0000a2000c1e1900 */
[----:B-1----:R-:W-:Y:S01]  /*17a0*/  MOV R60, UR6 ;  /* 0x00000006003c7c02 */ /* 0x002fe20008000f00 */
[----:B------:R-:W-:Y:S01]  /*17b0*/  IMAD.WIDE.U32 R62, R175, 0x4, R62 ;  /* 0x00000004af3e7825 */ /* 0x000fe200078e003e */
[----:B------:R-:W-:-:S04]  /*17c0*/  MOV R61, UR7 ;  /* 0x00000007003d7c02 */ /* 0x000fc80008000f00 */
[----:B------:R-:W2:Y:S01]  /*17d0*/  LDG.E R180, desc[UR10][R62.64] ;  /* 0x0000000a3eb47981 */ /* 0x000ea2000c1e1900 */
[----:B------:R-:W-:Y:S02]  /*17e0*/  IMAD.WIDE.U32 R68, R173, 0x4, R60 ;  /* 0x00000004ad447825 */ /* 0x000fe400078e003c */
[----:B------:R-:W1:Y:S01]  /*17f0*/  LDC.64 R60, c[0x0][0x268] ;  /* 0x00009a00ff3c7b82 */ /* 0x000e620000000a00 */
[----:B------:R-:W-:Y:S01]  /*1800*/  @!UP0 ULDC UR4, c[0x0][0x220] ;  /* 0x0000880000048ab9 */ /* 0x000fe20000000800 */
[----:B------:R-:W-:Y:S01]  /*1810*/  @!UP0 ULDC UR5, c[0x0][0x224] ;  /* 0x0000890000058ab9 */ /* 0x000fe20000000800 */
[----:B0-----:R-:W-:Y:S01]  /*1820*/  MOV R64, UR4 ;  /* 0x0000000400407c02 */ /* 0x001fe20008000f00 */
[----:B------:R0:W2:Y:S01]  /*1830*/  LDG.E R182, desc[UR10][R68.64] ;  /* 0x0000000a44b67981 */ /* 0x0000a2000c1e1900 */
[----:B------:R-:W-:Y:S02]  /*1840*/  MOV R65, UR5 ;  /* 0x0000000500417c02 */ /* 0x000fe40008000f00 */
[----:B------:R-:W-:-:S05]  /*1850*/  IADD3 R177, R131, 0x3800, RZ ;  /* 0x0000380083b17810 */ /* 0x000fca0007ffe0ff */
[----:B------:R-:W-:-:S05]  /*1860*/  IMAD.WIDE.U32 R64, R177, 0x4, R64 ;  /* 0x00000004b1407825 */ /* 0x000fca00078e0040 */
[----:B------:R0:W2:Y:S01]  /*1870*/  LDG.E R184, desc[UR10][R64.64] ;  /* 0x0000000a40b87981 */ /* 0x0000a2000c1e1900 */
[----:B-1----:R-:W-:-:S04]  /*1880*/  IMAD.WIDE.U32 R74, R135, 0x4, R60 ;  /* 0x00000004874a7825 */ /* 0x002fc800078e003c */
[--C-:B------:R-:W-:Y:S01]  /*1890*/  IMAD.WIDE.U32 R66, R131, 0x4, R60.reuse ;  /* 0x0000000483427825 */ /* 0x100fe200078e003c */
[----:B------:R1:W2:Y:S03]  /*18a0*/  LDG.E R190, desc[UR10][R74.64] ;  /* 0x0000000a4abe7981 */ /* 0x0002a6000c1e1900 */
[--C-:B------:R-:W-:Y:S01]  /*18b0*/  IMAD.WIDE.U32 R70, R137, 0x4, R60.reuse ;  /* 0x0000000489467825 */ /* 0x100fe200078e003c */
[----:B------:R-:W2:Y:S03]  /*18c0*/  LDG.E R188, desc[UR10][R66.64] ;  /* 0x0000000a42bc7981 */ /* 0x000ea6000c1e1900 */
[--C-:B------:R-:W-:Y:S01]  /*18d0*/  IMAD.WIDE.U32 R128, R133, 0x4, R60.reuse ;  /* 0x0000000485807825 */ /* 0x100fe200078e003c */
[----:B------:R1:W2:Y:S03]  /*18e0*/  LDG.E R186, desc[UR10][R70.64] ;  /* 0x0000000a46ba7981 */ /* 0x0002a6000c1e1900 */
[--C-:B0-----:R-:W-:Y:S01]  /*18f0*/  IMAD.WIDE.U32 R68, R157, 0x4, R60.reuse ;  /* 0x000000049d447825 */ /* 0x101fe200078e003c */
[----:B------:R0:W2:Y:S03]  /*1900*/  LDG.E R192, desc[UR10][R128.64] ;  /* 0x0000000a80c07981 */ /* 0x0000a6000c1e1900 */
[--C-:B------:R-:W-:Y:S01]  /*1910*/  IMAD.WIDE.U32 R64, R161, 0x4, R60.reuse ;  /* 0x00000004a1407825 */ /* 0x100fe200078e003c */
[----:B------:R0:W2:Y:S03]  /*1920*/  LDG.E R196, desc[UR10][R68.64] ;  /* 0x0000000a44c47981 */ /* 0x0000a6000c1e1900 */
[----:B-1----:R-:W-:-:S02]  /*1930*/  IMAD.WIDE.U32 R74, R169, 0x4, R60 ;  /* 0x00000004a94a7825 */ /* 0x002fc400078e003c */
[----:B------:R-:W2:Y:S02]  /*1940*/  LDG.E R64, desc[UR10][R64.64] ;  /* 0x0000000a40407981 */ /* 0x000ea4000c1e1900 */
[--C-:B------:R-:W-:Y:S02]  /*1950*/  IMAD.WIDE.U32 R70, R165, 0x4, R60.reuse ;  /* 0x00000004a5467825 */ /* 0x100fe400078e003c */
[----:B------:R-:W2:Y:S02]  /*1960*/  LDG.E R74, desc[UR10][R74.64] ;  /* 0x0000000a4a4a7981 */ /* 0x000ea4000c1e1900 */
[--C-:B0-----:R-:W-:Y:S02]  /*1970*/  IMAD.WIDE.U32 R128, R171, 0x4, R60.reuse ;  /* 0x00000004ab807825 */ /* 0x101fe400078e003c */
[----:B------:R-:W2:Y:S02]  /*1980*/  LDG.E R70, desc[UR10][R70.64] ;  /* 0x0000000a46467981 */ /* 0x000ea4000c1e1900 */
[----:B------:R-:W-:-:S02]  /*1990*/  IMAD.WIDE.U32 R66, R167, 0x4, R60 ;  /* 0x00000004a7427825 */ /* 0x000fc400078e003c */
[----:B------:R-:W2:Y:S02]  /*19a0*/  LDG.E R128, desc[UR10][R128.64] ;  /* 0x0000000a80807981 */ /* 0x000ea4000c1e1900 */
[--C-:B------:R-:W-:Y:S02]  /*19b0*/  IMAD.WIDE.U32 R68, R173, 0x4, R60.reuse ;  /* 0x00000004ad447825 */ /* 0x100fe400078e003c */
[----:B------:R-:W2:Y:S04]  /*19c0*/  LDG.E R66, desc[UR10][R66.64] ;  /* 0x0000000a42427981 */ /* 0x000ea8000c1e1900 */
[----:B------:R-:W2:Y:S01]  /*19d0*/  LDG.E R68, desc[UR10][R68.64] ;  /* 0x0000000a44447981 */ /* 0x000ea2000c1e1900 */
[----:B------:R-:W-:-:S05]  /*19e0*/  IMAD.WIDE.U32 R72, R159, 0x4, R60 ;  /* 0x000000049f487825 */ /* 0x000fca00078e003c */
[----:B------:R0:W2:Y:S01]  /*19f0*/  LDG.E R194, desc[UR10][R72.64] ;  /* 0x0000000a48c27981 */ /* 0x0000a2000c1e1900 */
[----:B------:R-:W-:-:S06]  /*1a00*/  IMAD.WIDE.U32 R62, R163, 0x4, R60 ;  /* 0x00000004a33e7825 */ /* 0x000fcc00078e003c */
[----:B------:R-:W2:Y:S01]  /*1a10*/  LDG.E R63, desc[UR10][R62.64] ;  /* 0x0000000a3e3f7981 */ /* 0x000ea2000c1e1900 */
[----:B0-----:R-:W-:-:S04]  /*1a20*/  IMAD.WIDE.U32 R72, R175, 0x4, R60 ;  /* 0x00000004af487825 */ /* 0x001fc800078e003c */
[----:B------:R-:W-:Y:S02]  /*1a30*/  IMAD.WIDE.U32 R60, R177, 0x4, R60 ;  /* 0x00000004b13c7825 */ /* 0x000fe400078e003c */
[----:B------:R-:W2:Y:S04]  /*1a40*/  LDG.E R72, desc[UR10][R72.64] ;  /* 0x0000000a48487981 */ /* 0x000ea8000c1e1900 */
[----:B------:R3:W2:Y:S01]  /*1a50*/  LDG.E R60, desc[UR10][R60.64] ;  /* 0x0000000a3c3c7981 */ /* 0x0006a2000c1e1900 */
[----:B------:R-:W-:Y:S08]  /*1a60*/  @P0 MUFU.RCP R164, R123 ;  /* 0x0000007b00a40308 */ /* 0x000ff00000001000 */
[----:B------:R-:W0:Y:S01]  /*1a70*/  @P0 MUFU.RCP R162, R108 ;  /* 0x0000006c00a20308 */ /* 0x000e220000001000 */
[----:B------:R-:W-:-:S07]  /*1a80*/  LOP3.LUT P1, RZ, R134, 0xff, RZ, 0xc0, !PT ;  /* 0x000000ff86ff7812 */ /* 0x000fce000782c0ff */
[----:B------:R-:W1:Y:S08]  /*1a90*/  @P0 MUFU.RCP R183, R124 ;  /* 0x0000007c00b70308 */ /* 0x000e700000001000 */
[----:B------:R-:W1:Y:S08]  /*1aa0*/  @P0 MUFU.RCP R71, R109 ;  /* 0x0000006d00470308 */ /* 0x000e700000001000 */
[----:B------:R-:W2:Y:S08]  /*1ab0*/  @P0 MUFU.RCP R75, R110 ;  /* 0x0000006e004b0308 */ /* 0x000eb00000001000 */
[----:B------:R-:W2:Y:S01]  /*1ac0*/  @P0 MUFU.RCP R168, R125 ;  /* 0x0000007d00a80308 */ /* 0x000ea20000001000 */
[----:B---3--:R-:W-:-:S02]  /*1ad0*/  PRMT R61, R136, 0x7632, R61 ;  /* 0x00007632883d7816 */ /* 0x008fc4000000003d */
[----:B------:R-:W-:Y:S02]  /*1ae0*/  SHF.L.U32 R67, R136, 0x10, RZ ;  /* 0x0000001088437819 */ /* 0x000fe400000006ff */
[----:B------:R-:W-:-:S03]  /*1af0*/  SHF.L.U32 R185, R61, 0x10, RZ ;  /* 0x000000103db97819 */ /* 0x000fc600000006ff */
[----:B------:R-:W-:Y:S01]  /*1b00*/  @P0 FADD.FTZ R181, -R6, R67 ;  /* 0x0000004306b50221 */ /* 0x000fe20000010100 */
[----:B----4-:R-:W-:Y:S01]  /*1b10*/  PRMT R62, R138, 0x7632, R62 ;  /* 0x000076328a3e7816 */ /* 0x010fe2000000003e */
[----:B------:R-:W-:Y:S02]  /*1b20*/  @P0 FADD.FTZ R65, -R8, R185 ;  /* 0x000000b908410221 */ /* 0x000fe40000010100 */
[----:B0-----:R-:W-:Y:S01]  /*1b30*/  @P0 FMUL.FTZ R181, R181, R162 ;  /* 0x000000a2b5b50220 */ /* 0x001fe20000410000 */
[----:B------:R-:W-:Y:S01]  /*1b40*/  SHF.L.U32 R189, R62, 0x10, RZ ;  /* 0x000000103ebd7819 */ /* 0x000fe200000006ff */
[----:B------:R-:W-:Y:S01]  /*1b50*/  @P0 FMUL.FTZ R134, R65, R164 ;  /* 0x000000a441860220 */ /* 0x000fe20000410000 */
[----:B------:R-:W-:Y:S01]  /*1b60*/  SHF.L.U32 R162, R138, 0x10, RZ ;  /* 0x000000108aa27819 */ /* 0x000fe200000006ff */
[----:B------:R-:W0:Y:S01]  /*1b70*/  @P0 MUFU.RCP R129, R111 ;  /* 0x0000006f00810308 */ /* 0x000e220000001000 */
[--C-:B-----5:R-:W-:Y:S01]  /*1b80*/  @!P0 FADD.FTZ R65, R67, -R132.reuse ;  /* 0x8000008443418221 */ /* 0x120fe20000010000 */
[----:B------:R-:W-:Y:S01]  /*1b90*/  @!P0 FADD.FTZ R67, R185, -R132 ;  /* 0x80000084b9438221 */ /* 0x000fe20000010000 */
[----:B------:R-:W-:Y:S01]  /*1ba0*/  @P0 FADD.FTZ R136, -R10, R189 ;  /* 0x000000bd0a880221 */ /* 0x000fe20000010100 */
[----:B------:R-:W-:-:S02]  /*1bb0*/  @P0 FADD.FTZ R138, -R9, R162 ;  /* 0x000000a2098a0221 */ /* 0x000fc40000010100 */
[C---:B------:R-:W-:Y:S01]  /*1bc0*/  @!P0 FMUL.FTZ R134, R130.reuse, R67 ;  /* 0x0000004382868220 */ /* 0x040fe20000410000 */
[----:B------:R-:W-:Y:S01]  /*1bd0*/  @!P0 FMUL.FTZ R181, R130, R65 ;  /* 0x0000004182b58220 */ /* 0x000fe20000410000 */
[--C-:B------:R-:W-:Y:S01]  /*1be0*/  @!P0 FADD.FTZ R67, R189, -R132.reuse ;  /* 0x80000084bd438221 */ /* 0x100fe20000010000 */
[----:B------:R-:W-:Y:S01]  /*1bf0*/  @!P0 FADD.FTZ R65, R162, -R132 ;  /* 0x80000084a2418221 */ /* 0x000fe20000010000 */
[C---:B------:R-:W-:Y:S02]  /*1c00*/  SHF.L.U32 R62, R139.reuse, 0x10, RZ ;  /* 0x000000108b3e7819 */ /* 0x040fe400000006ff */
[----:B------:R-:W-:Y:S01]  /*1c10*/  PRMT R139, R139, 0x7632, R139 ;  /* 0x000076328b8b7816 */ /* 0x000fe2000000008b */
[----:B-1----:R-:W-:Y:S01]  /*1c20*/  @P0 FMUL.FTZ R136, R136, R183 ;  /* 0x000000b788880220 */ /* 0x002fe20000410000 */
[----:B------:R-:W-:Y:S01]  /*1c30*/  @P0 FMUL.FTZ R138, R138, R71 ;  /* 0x000000478a8a0220 */ /* 0x000fe20000410000 */
[C---:B------:R-:W-:Y:S01]  /*1c40*/  @!P0 FMUL.FTZ R136, R130.reuse, R67 ;  /* 0x0000004382888220 */ /* 0x040fe20000410000 */
[----:B------:R-:W-:Y:S01]  /*1c50*/  @P0 FADD.FTZ R162, -R11, R62 ;  /* 0x0000003e0ba20221 */ /* 0x000fe20000010100 */
[----:B------:R-:W-:Y:S01]  /*1c60*/  @!P0 FMUL.FTZ R138, R130, R65 ;  /* 0x00000041828a8220 */ /* 0x000fe20000410000 */
[----:B------:R-:W-:Y:S01]  /*1c70*/  SHF.L.U32 R139, R139, 0x10, RZ ;  /* 0x000000108b8b7819 */ /* 0x000fe200000006ff */
[--C-:B------:R-:W-:Y:S01]  /*1c80*/  @!P0 FADD.FTZ R65, R62, -R132.reuse ;  /* 0x800000843e418221 */ /* 0x100fe20000010000 */
[----:B--2---:R-:W-:Y:S01]  /*1c90*/  SHF.L.U32 R67, R156, 0x10, RZ ;  /* 0x000000109c437819 */ /* 0x004fe200000006ff */
[----:B------:R-:W1:Y:S01]  /*1ca0*/  @P0 MUFU.RCP R73, R112 ;  /* 0x0000007000490308 */ /* 0x000e620000001000 */
[----:B------:R-:W-:Y:S01]  /*1cb0*/  @P0 FMUL.FTZ R162, R162, R75 ;  /* 0x0000004ba2a20220 */ /* 0x000fe20000410000 */
[----:B------:R-:W-:Y:S01]  /*1cc0*/  @P0 FADD.FTZ R183, -R12, R139 ;  /* 0x0000008b0cb70221 */ /* 0x000fe20000010100 */
[----:B------:R-:W-:Y:S01]  /*1cd0*/  @!P0 FMUL.FTZ R162, R130, R65 ;  /* 0x0000004182a28220 */ /* 0x000fe20000410000 */
[----:B------:R-:W-:Y:S01]  /*1ce0*/  @P0 FADD.FTZ R164, -R13, R67 ;  /* 0x000000430da40221 */ /* 0x000fe20000010100 */
[----:B------:R-:W-:-:S03]  /*1cf0*/  @!P0 FADD.FTZ R65, R139, -R132 ;  /* 0x800000848b418221 */ /* 0x000fc60000010000 */
[----:B------:R-:W2:Y:S01]  /*1d00*/  @P0 MUFU.RCP R69, R113 ;  /* 0x0000007100450308 */ /* 0x000ea20000001000 */
[----:B------:R-:W-:Y:S01]  /*1d10*/  PRMT R62, R156, 0x7632, R62 ;  /* 0x000076329c3e7816 */ /* 0x000fe2000000003e */
[----:B------:R-:W-:Y:S01]  /*1d20*/  @P0 FMUL.FTZ R183, R183, R168 ;  /* 0x000000a8b7b70220 */ /* 0x000fe20000410000 */
[----:B0-----:R-:W-:Y:S01]  /*1d30*/  @P0 FMUL.FTZ R164, R164, R129 ;  /* 0x00000081a4a40220 */ /* 0x001fe20000410000 */
[----:B------:R-:W-:-:S04]  /*1d40*/  @!P0 FMUL.FTZ R183, R130, R65 ;  /* 0x0000004182b78220 */ /* 0x000fc80000410000 */
[----:B------:R-:W0:Y:S01]  /*1d50*/  @P0 MUFU.RCP R176, R126 ;  /* 0x0000007e00b00308 */ /* 0x000e220000001000 */
[----:B------:R-:W-:Y:S01]  /*1d60*/  SHF.L.U32 R129, R158, 0x10, RZ ;  /* 0x000000109e817819 */ /* 0x000fe200000006ff */
[----:B------:R-:W-:Y:S01]  /*1d70*/  @!P0 FADD.FTZ R65, R67, -R132 ;  /* 0x8000008443418221 */ /* 0x000fe20000010000 */
[----:B------:R-:W-:Y:S02]  /*1d80*/  SHF.L.U32 R185, R62, 0x10, RZ ;  /* 0x000000103eb97819 */ /* 0x000fe400000006ff */
[----:B------:R-:W-:Y:S02]  /*1d90*/  PRMT R62, R158, 0x7632, R62 ;  /* 0x000076329e3e7816 */ /* 0x000fe4000000003e */
[----:B------:R-:W-:Y:S01]  /*1da0*/  SHF.L.U32 R168, R160, 0x10, RZ ;  /* 0x00000010a0a87819 */ /* 0x000fe200000006ff */
[----:B------:R-:W3:Y:S01]  /*1db0*/  @P0 MUFU.RCP R187, R140 ;  /* 0x0000008c00bb0308 */ /* 0x000ee20000001000 */
[----:B------:R-:W-:Y:S01]  /*1dc0*/  @P0 FADD.FTZ R158, -R15, R129 ;  /* 0x000000810f9e0221 */ /* 0x000fe20000010100 */
[----:B------:R-:W-:Y:S01]  /*1dd0*/  @!P0 FMUL.FTZ R164, R130, R65 ;  /* 0x0000004182a48220 */ /* 0x000fe20000410000 */
[----:B------:R-:W-:Y:S01]  /*1de0*/  @!P0 FADD.FTZ R65, R129, -R132 ;  /* 0x8000008481418221 */ /* 0x000fe20000010000 */
[----:B------:R-:W-:Y:S01]  /*1df0*/  SHF.L.U32 R189, R62, 0x10, RZ ;  /* 0x000000103ebd7819 */ /* 0x000fe200000006ff */
[----:B------:R-:W-:Y:S01]  /*1e00*/  @P0 FADD.FTZ R62, -R17, R168 ;  /* 0x000000a8113e0221 */ /* 0x000fe20000010100 */
[----:B------:R-:W-:-:S02]  /*1e10*/  PRMT R160, R160, 0x7632, R160 ;  /* 0x00007632a0a07816 */ /* 0x000fc400000000a0 */
[----:B------:R-:W4:Y:S01]  /*1e20*/  @P0 MUFU.RCP R61, R114 ;  /* 0x00000072003d0308 */ /* 0x000f220000001000 */
[----:B------:R-:W-:Y:S01]  /*1e30*/  @P0 FADD.FTZ R139, -R14, R185 ;  /* 0x000000b90e8b0221 */ /* 0x000fe20000010100 */
[----:B-1----:R-:W-:Y:S01]  /*1e40*/  @P0 FMUL.FTZ R158, R158, R73 ;  /* 0x000000499e9e0220 */ /* 0x002fe20000410000 */
[----:B------:R-:W-:Y:S01]  /*1e50*/  @!P0 FMUL.FTZ R158, R130, R65 ;  /* 0x00000041829e8220 */ /* 0x000fe20000410000 */
[--C-:B------:R-:W-:Y:S01]  /*1e60*/  @!P0 FADD.FTZ R67, R185, -R132.reuse ;  /* 0x80000084b9438221 */ /* 0x100fe20000010000 */
[----:B------:R-:W-:Y:S01]  /*1e70*/  SHF.L.U32 R129, R160, 0x10, RZ ;  /* 0x00000010a0817819 */ /* 0x000fe200000006ff */
[----:B------:R-:W-:Y:S02]  /*1e80*/  @!P0 FADD.FTZ R65, R168, -R132 ;  /* 0x80000084a8418221 */ /* 0x000fe40000010000 */
[----:B------:R-:W1:Y:S01]  /*1e90*/  @P0 MUFU.RCP R200, R141 ;  /* 0x0000008d00c80308 */ /* 0x000e620000001000 */
[----:B--2---:R-:W-:Y:S01]  /*1ea0*/  @P0 FMUL.FTZ R160, R62, R69 ;  /* 0x000000453ea00220 */ /* 0x004fe20000410000 */
[----:B0-----:R-:W-:Y:S01]  /*1eb0*/  @P0 FMUL.FTZ R139, R139, R176 ;  /* 0x000000b08b8b0220 */ /* 0x001fe20000410000 */
[----:B------:R-:W-:-:S05]  /*1ec0*/  PRMT R62, R166, 0x7632, R62 ;  /* 0x00007632a63e7816 */ /* 0x000fca000000003e */
[----:B------:R-:W0:Y:S01]  /*1ed0*/  @P0 MUFU.RCP R71, R115 ;  /* 0x0000007300470308 */ /* 0x000e220000001000 */
[----:B------:R-:W-:Y:S01]  /*1ee0*/  SHF.L.U32 R176, R166, 0x10, RZ ;  /* 0x00000010a6b07819 */ /* 0x000fe200000006ff */
[C---:B------:R-:W-:Y:S01]  /*1ef0*/  @!P0 FMUL.FTZ R139, R130.reuse, R67 ;  /* 0x00000043828b8220 */ /* 0x040fe20000410000 */
[----:B------:R-:W-:-:S05]  /*1f00*/  @!P0 FMUL.FTZ R160, R130, R65 ;  /* 0x0000004182a08220 */ /* 0x000fca0000410000 */
[----:B------:R-:W2:Y:S01]  /*1f10*/  @P0 MUFU.RCP R198, R127 ;  /* 0x0000007f00c60308 */ /* 0x000ea20000001000 */
[----:B------:R-:W-:Y:S01]  /*1f20*/  @P0 FADD.FTZ R185, -R16, R189 ;  /* 0x000000bd10b90221 */ /* 0x000fe20000010100 */
[--C-:B------:R-:W-:Y:S01]  /*1f30*/  @!P0 FADD.FTZ R67, R189, -R132.reuse ;  /* 0x80000084bd438221 */ /* 0x100fe20000010000 */
[----:B------:R-:W-:Y:S01]  /*1f40*/  @P0 FADD.FTZ R168, -R18, R129 ;  /* 0x0000008112a80221 */ /* 0x000fe20000010100 */
[----:B------:R-:W-:Y:S01]  /*1f50*/  @!P0 FADD.FTZ R65, R129, -R132 ;  /* 0x8000008481418221 */ /* 0x000fe20000010000 */
[----:B------:R-:W-:-:S03]  /*1f60*/  SHF.L.U32 R189, R62, 0x10, RZ ;  /* 0x000000103ebd7819 */ /* 0x000fc600000006ff */
[----:B------:R-:W5:Y:S01]  /*1f70*/  @P0 MUFU.RCP R202, R142 ;  /* 0x0000008e00ca0308 */ /* 0x000f620000001000 */
[C---:B------:R-:W-:Y:S01]  /*1f80*/  SHF.L.U32 R129, R170.reuse, 0x10, RZ ;  /* 0x00000010aa817819 */ /* 0x040fe200000006ff */
[----:B------:R-:W-:Y:S01]  /*1f90*/  @P0 FADD.FTZ R166, -R19, R176 ;  /* 0x000000b013a60221 */ /* 0x000fe20000010100 */
[----:B------:R-:W-:Y:S01]  /*1fa0*/  PRMT R62, R170, 0x7632, R62 ;  /* 0x00007632aa3e7816 */ /* 0x000fe2000000003e */
[----:B---3--:R-:W-:Y:S01]  /*1fb0*/  @P0 FMUL.FTZ R168, R168, R187 ;  /* 0x000000bba8a80220 */ /* 0x008fe20000410000 */
[----:B------:R-:W-:-:S03]  /*1fc0*/  @P0 FADD.FTZ R187, -R20, R189 ;  /* 0x000000bd14bb0221 */ /* 0x000fc60000010100 */
[----:B------:R-:W3:Y:S01]  /*1fd0*/  @P0 MUFU.RCP R75, R116 ;  /* 0x00000074004b0308 */ /* 0x000ee20000001000 */
[----:B------:R-:W-:Y:S01]  /*1fe0*/  @!P0 FMUL.FTZ R168, R130, R65 ;  /* 0x0000004182a88220 */ /* 0x000fe20000410000 */
[----:B------:R-:W-:Y:S01]  /*1ff0*/  SHF.L.U32 R191, R62, 0x10, RZ ;  /* 0x000000103ebf7819 */ /* 0x000fe200000006ff */
[----:B------:R-:W-:Y:S01]  /*2000*/  @P0 FADD.FTZ R170, -R21, R129 ;  /* 0x0000008115aa0221 */ /* 0x000fe20000010100 */
[----:B----4-:R-:W-:Y:S01]  /*2010*/  @P0 FMUL.FTZ R166, R166, R61 ;  /* 0x0000003da6a60220 */ /* 0x010fe20000410000 */
[--C-:B------:R-:W-:Y:S01]  /*2020*/  @!P0 FADD.FTZ R65, R189, -R132.reuse ;  /* 0x80000084bd418221 */ /* 0x100fe20000010000 */
[--C-:B------:R-:W-:Y:S01]  /*2030*/  @!P0 FADD.FTZ R61, R176, -R132.reuse ;  /* 0x80000084b03d8221 */ /* 0x100fe20000010000 */
[----:B-1----:R-:W-:Y:S01]  /*2040*/  @P0 FMUL.FTZ R187, R187, R200 ;  /* 0x000000c8bbbb0220 */ /* 0x002fe20000410000 */
[----:B0-----:R-:W-:Y:S01]  /*2050*/  @P0 FMUL.FTZ R170, R170, R71 ;  /* 0x00000047aaaa0220 */ /* 0x001fe20000410000 */
[----:B------:R-:W-:Y:S01]  /*2060*/  @P0 FADD.FTZ R189, -R22, R191 ;  /* 0x000000bf16bd0221 */ /* 0x000fe20000010100 */
[----:B------:R-:W-:Y:S01]  /*2070*/  @!P0 FMUL.FTZ R187, R130, R65 ;  /* 0x0000004182bb8220 */ /* 0x000fe20000410000 */
[----:B------:R-:W-:Y:S01]  /*2080*/  SHF.L.U32 R71, R172, 0x10, RZ ;  /* 0x00000010ac477819 */ /* 0x000fe200000006ff */
[----:B------:R-:W0:Y:S01]  /*2090*/  @P0 MUFU.RCP R156, R143 ;  /* 0x0000008f009c0308 */ /* 0x000e220000001000 */
[----:B--2---:R-:W-:Y:S01]  /*20a0*/  @P0 FMUL.FTZ R185, R185, R198 ;  /* 0x000000c6b9b90220 */ /* 0x004fe20000410000 */
[C---:B------:R-:W-:Y:S01]  /*20b0*/  @!P0 FMUL.FTZ R166, R130.reuse, R61 ;  /* 0x0000003d82a68220 */ /* 0x040fe20000410000 */
[--C-:B------:R-:W-:Y:S01]  /*20c0*/  @!P0 FADD.FTZ R65, R191, -R132.reuse ;  /* 0x80000084bf418221 */ /* 0x100fe20000010000 */
[----:B------:R-:W-:Y:S01]  /*20d0*/  @!P0 FMUL.FTZ R185, R130, R67 ;  /* 0x0000004382b98220 */ /* 0x000fe20000410000 */
[----:B------:R-:W-:Y:S01]  /*20e0*/  @!P0 FADD.FTZ R61, R129, -R132 ;  /* 0x80000084813d8221 */ /* 0x000fe20000010000 */
[----:B-----5:R-:W-:Y:S01]  /*20f0*/  @P0 FMUL.FTZ R189, R189, R202 ;  /* 0x000000cabdbd0220 */ /* 0x020fe20000410000 */
[----:B------:R-:W-:Y:S01]  /*2100*/  PRMT R172, R172, 0x7632, R172 ;  /* 0x00007632acac7816 */ /* 0x000fe200000000ac */
[----:B------:R-:W1:Y:S01]  /*2110*/  @P0 MUFU.RCP R67, R144 ;  /* 0x0000009000430308 */ /* 0x000e620000001000 */
[----:B------:R-:W-:Y:S01]  /*2120*/  @P0 FADD.FTZ R62, -R23, R71 ;  /* 0x00000047173e0221 */ /* 0x000fe20000010100 */
[C---:B------:R-:W-:Y:S01]  /*2130*/  @!P0 FMUL.FTZ R189, R130.reuse, R65 ;  /* 0x0000004182bd8220 */ /* 0x040fe20000410000 */
[----:B------:R-:W-:Y:S01]  /*2140*/  @!P0 FMUL.FTZ R170, R130, R61 ;  /* 0x0000003d82aa8220 */ /* 0x000fe20000410000 */
[----:B------:R-:W-:Y:S01]  /*2150*/  @!P0 FADD.FTZ R65, R71, -R132 ;  /* 0x8000008447418221 */ /* 0x000fe20000010000 */
[----:B------:R-:W-:-:S03]  /*2160*/  PRMT R61, R174, 0x7632, R61 ;  /* 0x00007632ae3d7816 */ /* 0x000fc6000000003d */
[----:B------:R-:W2:Y:S01]  /*2170*/  @P0 MUFU.RCP R73, R117 ;  /* 0x0000007500490308 */ /* 0x000ea20000001000 */
[----:B------:R-:W-:Y:S01]  /*2180*/  SHF.L.U32 R129, R172, 0x10, RZ ;  /* 0x00000010ac817819 */ /* 0x000fe200000006ff */
[----:B---3--:R-:W-:Y:S01]  /*2190*/  @P0 FMUL.FTZ R172, R62, R75 ;  /* 0x0000004b3eac0220 */ /* 0x008fe20000410000 */
[----:B------:R-:W-:Y:S01]  /*21a0*/  @!P0 FMUL.FTZ R172, R130, R65 ;  /* 0x0000004182ac8220 */ /* 0x000fe20000410000 */
[----:B------:R-:W-:Y:S02]  /*21b0*/  SHF.L.U32 R65, R61, 0x10, RZ ;  /* 0x000000103d417819 */ /* 0x000fe400000006ff */
[----:B------:R-:W-:Y:S01]  /*21c0*/  @P0 FADD.FTZ R191, -R24, R129 ;  /* 0x0000008118bf0221 */ /* 0x000fe20000010100 */
[----:B------:R-:W-:Y:S01]  /*21d0*/  SHF.L.U32 R62, R174, 0x10, RZ ;  /* 0x00000010ae3e7819 */ /* 0x000fe200000006ff */
[----:B------:R-:W3:Y:S01]  /*21e0*/  @P0 MUFU.RCP R69, R118 ;  /* 0x0000007600450308 */ /* 0x000ee20000001000 */
[----:B------:R-:W-:Y:S01]  /*21f0*/  @!P0 FADD.FTZ R61, R129, -R132 ;  /* 0x80000084813d8221 */ /* 0x000fe20000010000 */
[----:B------:R-:W-:Y:S01]  /*2200*/  @P0 FADD.FTZ R174, -R26, R65 ;  /* 0x000000411aae0221 */ /* 0x000fe20000010100 */
[----:B0-----:R-:W-:Y:S01]  /*2210*/  @P0 FMUL.FTZ R191, R191, R156 ;  /* 0x0000009cbfbf0220 */ /* 0x001fe20000410000 */
[----:B------:R-:W-:Y:S01]  /*2220*/  @P0 FADD.FTZ R176, -R25, R62 ;  /* 0x0000003e19b00221 */ /* 0x000fe20000010100 */
[----:B------:R-:W-:-:S03]  /*2230*/  @!P0 FMUL.FTZ R191, R130, R61 ;  /* 0x0000003d82bf8220 */ /* 0x000fc60000410000 */
[----:B------:R-:W0:Y:S01]  /*2240*/  @P0 MUFU.RCP R198, R145 ;  /* 0x0000009100c60308 */ /* 0x000e220000001000 */
[----:B------:R-:W-:Y:S01]  /*2250*/  PRMT R61, R178, 0x7632, R61 ;  /* 0x00007632b23d7816 */ /* 0x000fe2000000003d */
[----:B-1----:R-:W-:Y:S01]  /*2260*/  @P0 FMUL.FTZ R174, R174, R67 ;  /* 0x00000043aeae0220 */ /* 0x002fe20000410000 */
[----:B------:R-:W-:Y:S01]  /*2270*/  SHF.L.U32 R67, R178, 0x10, RZ ;  /* 0x00000010b2437819 */ /* 0x000fe200000006ff */
[----:B--2---:R-:W-:Y:S01]  /*2280*/  @P0 FMUL.FTZ R176, R176, R73 ;  /* 0x00000049b0b00220 */ /* 0x004fe20000410000 */
[----:B------:R-:W-:Y:S01]  /*2290*/  SHF.L.U32 R73, R61, 0x10, RZ ;  /* 0x000000103d497819 */ /* 0x000fe200000006ff */
[--C-:B------:R-:W-:Y:S02]  /*22a0*/  @!P0 FADD.FTZ R65, R65, -R132.reuse ;  /* 0x8000008441418221 */ /* 0x100fe40000010000 */
[----:B------:R-:W1:Y:S01]  /*22b0*/  @P0 MUFU.RCP R71, R120 ;  /* 0x0000007800470308 */ /* 0x000e620000001000 */
[----:B------:R-:W-:Y:S01]  /*22c0*/  @P0 FADD.FTZ R178, -R27, R67 ;  /* 0x000000431bb20221 */ /* 0x000fe20000010100 */
[----:B------:R-:W-:Y:S01]  /*22d0*/  @!P0 FADD.FTZ R61, R62, -R132 ;  /* 0x800000843e3d8221 */ /* 0x000fe20000010000 */
[----:B------:R-:W-:Y:S01]  /*22e0*/  @P0 FADD.FTZ R193, -R28, R73 ;  /* 0x000000491cc10221 */ /* 0x000fe20000010100 */
[----:B------:R-:W-:Y:S01]  /*22f0*/  @!P0 FMUL.FTZ R174, R130, R65 ;  /* 0x0000004182ae8220 */ /* 0x000fe20000410000 */
[----:B---3--:R-:W-:-:S03]  /*2300*/  @P0 FMUL.FTZ R178, R178, R69 ;  /* 0x00000045b2b20220 */ /* 0x008fc60000410000 */
[----:B------:R-:W2:Y:S01]  /*2310*/  @P0 MUFU.RCP R200, R119 ;  /* 0x0000007700c80308 */ /* 0x000ea20000001000 */
[----:B------:R-:W-:Y:S01]  /*2320*/  SHF.L.U32 R62, R179, 0x10, RZ ;  /* 0x00000010b33e7819 */ /* 0x000fe200000006ff */
[----:B------:R-:W-:Y:S01]  /*2330*/  @!P0 FADD.FTZ R65, R73, -R132 ;  /* 0x8000008449418221 */ /* 0x000fe20000010000 */
[----:B------:R-:W-:Y:S01]  /*2340*/  SHF.L.U32 R69, R180, 0x10, RZ ;  /* 0x00000010b4457819 */ /* 0x000fe200000006ff */
[----:B------:R-:W-:Y:S01]  /*2350*/  @!P0 FMUL.FTZ R176, R130, R61 ;  /* 0x0000003d82b08220 */ /* 0x000fe20000410000 */
[----:B0-----:R-:W-:-:S03]  /*2360*/  @P0 FMUL.FTZ R193, R193, R198 ;  /* 0x000000c6c1c10220 */ /* 0x001fc60000410000 */
[----:B------:R-:W0:Y:S01]  /*2370*/  @P0 MUFU.RCP R202, R146 ;  /* 0x0000009200ca0308 */ /* 0x000e220000001000 */
[----:B------:R-:W-:Y:S01]  /*2380*/  @!P0 FADD.FTZ R61, R67, -R132 ;  /* 0x80000084433d8221 */ /* 0x000fe20000010000 */
[----:B------:R-:W-:Y:S01]  /*2390*/  PRMT R179, R179, 0x7632, R179 ;  /* 0x00007632b3b37816 */ /* 0x000fe200000000b3 */
[----:B------:R-:W-:Y:S01]  /*23a0*/  @!P0 FMUL.FTZ R193, R130, R65 ;  /* 0x0000004182c18220 */ /* 0x000fe20000410000 */
[----:B------:R-:W-:Y:S01]  /*23b0*/  @P0 FADD.FTZ R195, -R29, R62 ;  /* 0x0000003e1dc30221 */ /* 0x000fe20000010100 */
[--C-:B------:R-:W-:Y:S01]  /*23c0*/  @!P0 FADD.FTZ R65, R62, -R132.reuse ;  /* 0x800000843e418221 */ /* 0x100fe20000010000 */
[----:B------:R-:W-:Y:S01]  /*23d0*/  @P0 FADD.FTZ R62, -R31, R69 ;  /* 0x000000451f3e0221 */ /* 0x000fe20000010100 */
[----:B------:R-:W-:Y:S01]  /*23e0*/  @!P0 FMUL.FTZ R178, R130, R61 ;  /* 0x0000003d82b28220 */ /* 0x000fe20000410000 */
[----:B------:R-:W3:Y:S01]  /*23f0*/  @P0 MUFU.RCP R198, R121 ;  /* 0x0000007900c60308 */ /* 0x000ee20000001000 */
[----:B------:R-:W-:Y:S02]  /*2400*/  SHF.L.U32 R179, R179, 0x10, RZ ;  /* 0x00000010b3b37819 */ /* 0x000fe400000006ff */
[----:B------:R-:W-:Y:S01]  /*2410*/  PRMT R61, R180, 0x7632, R61 ;  /* 0x00007632b43d7816 */ /* 0x000fe2000000003d */
[----:B-1----:R-:W-:Y:S01]  /*2420*/  @P0 FMUL.FTZ R180, R62, R71 ;  /* 0x000000473eb40220 */ /* 0x002fe20000410000 */
[----:B--2---:R-:W-:Y:S01]  /*2430*/  @P0 FMUL.FTZ R195, R195, R200 ;  /* 0x000000c8c3c30220 */ /* 0x004fe20000410000 */
[----:B------:R-:W-:Y:S01]  /*2440*/  @P0 FADD.FTZ R199, -R30, R179 ;  /* 0x000000b31ec70221 */ /* 0x000fe20000010100 */
[----:B------:R-:W-:Y:S01]  /*2450*/  SHF.L.U32 R73, R61, 0x10, RZ ;  /* 0x000000103d497819 */ /* 0x000fe200000006ff */
[----:B------:R-:W1:Y:S01]  /*2460*/  @P0 MUFU.RCP R62, R122 ;  /* 0x0000007a003e0308 */ /* 0x000e620000001000 */
[--C-:B------:R-:W-:Y:S01]  /*2470*/  @!P0 FADD.FTZ R61, R179, -R132.reuse ;  /* 0x80000084b33d8221 */ /* 0x100fe20000010000 */
[----:B------:R-:W-:Y:S01]  /*2480*/  @!P0 FMUL.FTZ R195, R130, R65 ;  /* 0x0000004182c38220 */ /* 0x000fe20000410000 */
[----:B------:R-:W-:Y:S01]  /*2490*/  SHF.L.U32 R75, R182, 0x10, RZ ;  /* 0x00000010b64b7819 */ /* 0x000fe200000006ff */
[----:B------:R-:W-:-:S04]  /*24a0*/  @!P0 FADD.FTZ R65, R69, -R132 ;  /* 0x8000008445418221 */ /* 0x000fc80000010000 */
[----:B------:R-:W2:Y:S01]  /*24b0*/  @P0 MUFU.RCP R156, R147 ;  /* 0x00000093009c0308 */ /* 0x000ea20000001000 */
[----:B0-----:R-:W-:Y:S01]  /*24c0*/  @P0 FMUL.FTZ R199, R199, R202 ;  /* 0x000000cac7c70220 */ /* 0x001fe20000410000 */
[----:B------:R-:W-:Y:S01]  /*24d0*/  PRMT R182, R182, 0x7632, R182 ;  /* 0x00007632b6b67816 */ /* 0x000fe200000000b6 */
[----:B------:R-:W-:-:S05]  /*24e0*/  @!P0 FMUL.FTZ R199, R130, R61 ;  /* 0x0000003d82c78220 */ /* 0x000fca0000410000 */
[----:B------:R-:W0:Y:S01]  /*24f0*/  @P0 MUFU.RCP R67, R148 ;  /* 0x0000009400430308 */ /* 0x000e220000001000 */
[----:B------:R-:W-:Y:S01]  /*2500*/  @P0 FADD.FTZ R197, -R32, R73 ;  /* 0x0000004920c50221 */ /* 0x000fe20000010100 */
[--C-:B------:R-:W-:Y:S01]  /*2510*/  @!P0 FADD.FTZ R61, R73, -R132.reuse ;  /* 0x80000084493d8221 */ /* 0x100fe20000010000 */
[----:B------:R-:W-:Y:S01]  /*2520*/  @P0 FADD.FTZ R201, -R33, R75 ;  /* 0x0000004b21c90221 */ /* 0x000fe20000010100 */
[----:B------:R-:W-:Y:S01]  /*2530*/  @!P0 FMUL.FTZ R180, R130, R65 ;  /* 0x0000004182b48220 */ /* 0x000fe20000410000 */
[----:B------:R-:W-:Y:S01]  /*2540*/  SHF.L.U32 R73, R184, 0x10, RZ ;  /* 0x00000010b8497819 */ /* 0x000fe200000006ff */
[----:B------:R-:W-:Y:S01]  /*2550*/  @!P0 FADD.FTZ R65, R75, -R132 ;  /* 0x800000844b418221 */ /* 0x000fe20000010000 */
[----:B------:R-:W-:Y:S01]  /*2560*/  SHF.L.U32 R69, R182, 0x10, RZ ;  /* 0x00000010b6457819 */ /* 0x000fe200000006ff */
[----:B---3--:R-:W-:Y:S01]  /*2570*/  @P0 FMUL.FTZ R201, R201, R198 ;  /* 0x000000c6c9c90220 */ /* 0x008fe20000410000 */
[----:B------:R-:W-:Y:S01]  /*2580*/  PRMT R184, R184, 0x7632, R184 ;  /* 0x00007632b8b87816 */ /* 0x000fe200000000b8 */
[----:B------:R-:W-:Y:S01]  /*2590*/  @!P0 FMUL.FTZ R201, R130, R65 ;  /* 0x0000004182c98220 */ /* 0x000fe20000410000 */
[----:B------:R-:W-:Y:S01]  /*25a0*/  @P0 FADD.FTZ R203, -R35, R73 ;  /* 0x0000004923cb0221 */ /* 0x000fe20000010100 */
[----:B------:R-:W-:Y:S01]  /*25b0*/  @P0 FADD.FTZ R182, -R34, R69 ;  /* 0x0000004522b60221 */ /* 0x000fe20000010100 */
[--C-:B------:R-:W-:Y:S01]  /*25c0*/  @!P0 FADD.FTZ R65, R73, -R132.reuse ;  /* 0x8000008449418221 */ /* 0x100fe20000010000 */
[----:B------:R-:W3:Y:S01]  /*25d0*/  @P0 MUFU.RCP R71, R149 ;  /* 0x0000009500470308 */ /* 0x000ee20000001000 */
[----:B------:R-:W-:Y:S01]  /*25e0*/  SHF.L.U32 R75, R184, 0x10, RZ ;  /* 0x00000010b84b7819 */ /* 0x000fe200000006ff */
[----:B-1----:R-:W-:Y:S01]  /*25f0*/  @P0 FMUL.FTZ R203, R203, R62 ;  /* 0x0000003ecbcb0220 */ /* 0x002fe20000410000 */
[----:B--2---:R-:W-:Y:S01]  /*2600*/  @P0 FMUL.FTZ R197, R197, R156 ;  /* 0x0000009cc5c50220 */ /* 0x004fe20000410000 */
[----:B0-----:R-:W-:Y:S01]  /*2610*/  @P0 FMUL.FTZ R182, R182, R67 ;  /* 0x00000043b6b60220 */ /* 0x001fe20000410000 */
[C---:B------:R-:W-:Y:S01]  /*2620*/  @!P0 FMUL.FTZ R203, R130.reuse, R65 ;  /* 0x0000004182cb8220 */ /* 0x040fe20000410000 */
[----:B------:R-:W-:Y:S01]  /*2630*/  @!P0 FMUL.FTZ R197, R130, R61 ;  /* 0x0000003d82c58220 */ /* 0x000fe20000410000 */
[C---:B------:R-:W-:Y:S01]  /*2640*/  PRMT R65, R188.reuse, 0x7632, R65 ;  /* 0x00007632bc417816 */ /* 0x040fe20000000041 */
[--C-:B------:R-:W-:Y:S01]  /*2650*/  @!P0 FADD.FTZ R61, R69, -R132.reuse ;  /* 0x80000084453d8221 */ /* 0x100fe20000010000 */
[----:B------:R-:W-:Y:S01]  /*2660*/  SHF.L.U32 R67, R188, 0x10, RZ ;  /* 0x00000010bc437819 */ /* 0x000fe200000006ff */
[--C-:B------:R-:W-:Y:S01]  /*2670*/  @P0 FADD.FTZ R184, -R36, R75.reuse ;  /* 0x0000004b24b80221 */ /* 0x100fe20000010100 */
[----:B------:R-:W-:Y:S01]  /*2680*/  @!P0 FADD.FTZ R69, R75, -R132 ;  /* 0x800000844b458221 */ /* 0x000fe20000010000 */
[----:B------:R-:W-:-:S02]  /*2690*/  PRMT R75, R196, 0x7632, R75 ;  /* 0x00007632c44b7816 */ /* 0x000fc4000000004b */
[----:B------:R-:W-:Y:S01]  /*26a0*/  SHF.L.U32 R188, R65, 0x10, RZ ;  /* 0x0000001041bc7819 */ /* 0x000fe200000006ff */
[C---:B------:R-:W-:Y:S01]  /*26b0*/  FADD.FTZ R107, R67.reuse, R107 ;  /* 0x0000006b436b7221 */ /* 0x040fe20000010000 */
[----:B------:R-:W-:Y:S01]  /*26c0*/  PRMT R156, R64, 0x7632, R156 ;  /* 0x00007632409c7816 */ /* 0x000fe2000000009c */
[----:B------:R-:W-:Y:S01]  /*26d0*/  FFMA.FTZ R80, R67, R181, R80 ;  /* 0x000000b543507223 */ /* 0x000fe20000010050 */
[----:B------:R-:W-:Y:S01]  /*26e0*/  FMUL.FTZ R132, R108, R67 ;  /* 0x000000436c847220 */ /* 0x000fe20000410000 */
[C---:B------:R-:W-:Y:S02]  /*26f0*/  PRMT R67, R186.reuse, 0x7632, R67 ;  /* 0x00007632ba437816 */ /* 0x040fe40000000043 */
[----:B------:R-:W-:Y:S02]  /*2700*/  SHF.L.U32 R198, R186, 0x10, RZ ;  /* 0x00000010bac67819 */ /* 0x000fe400000006ff */
[C---:B------:R-:W-:Y:S02]  /*2710*/  PRMT R200, R74.reuse, 0x7632, R200 ;  /* 0x000076324ac87816 */ /* 0x040fe400000000c8 */
[----:B------:R-:W-:-:S02]  /*2720*/  SHF.L.U32 R225, R74, 0x10, RZ ;  /* 0x000000104ae17819 */ /* 0x000fc400000006ff */
[C---:B------:R-:W-:Y:S02]  /*2730*/  PRMT R186, R70.reuse, 0x7632, R186 ;  /* 0x0000763246ba7816 */ /* 0x040fe400000000ba */
[----:B------:R-:W-:Y:S02]  /*2740*/  SHF.L.U32 R208, R70, 0x10, RZ ;  /* 0x0000001046d07819 */ /* 0x000fe400000006ff */
[----:B------:R-:W-:Y:S01]  /*2750*/  SHF.L.U32 R74, R75, 0x10, RZ ;  /* 0x000000104b4a7819 */ /* 0x000fe200000006ff */
[----:B------:R-:W-:Y:S01]  /*2760*/  FMUL.FTZ R205, R123, R188 ;  /* 0x000000bc7bcd7220 */ /* 0x000fe20000410000 */
[C---:B------:R-:W-:Y:S02]  /*2770*/  PRMT R70, R128.reuse, 0x7632, R70 ;  /* 0x0000763280467816 */ /* 0x040fe40000000046 */
[----:B------:R-:W-:Y:S01]  /*2780*/  SHF.L.U32 R231, R128, 0x10, RZ ;  /* 0x0000001080e77819 */ /* 0x000fe200000006ff */
[----:B------:R-:W-:Y:S01]  /*2790*/  FADD.FTZ R128, RZ, R132 ;  /* 0x00000084ff807221 */ /* 0x000fe20000010000 */
[----:B------:R-:W-:Y:S01]  /*27a0*/  SHF.L.U32 R75, R156, 0x10, RZ ;  /* 0x000000109c4b7819 */ /* 0x000fe200000006ff */
[----:B------:R-:W-:Y:S01]  /*27b0*/  FFMA.FTZ R156, R132, R181, RZ ;  /* 0x000000b5849c7223 */ /* 0x000fe200000100ff */
[----:B------:R-:W-:-:S02]  /*27c0*/  PRMT R179, R66, 0x7632, R179 ;  /* 0x0000763242b37816 */ /* 0x000fc400000000b3 */
[----:B------:R-:W-:Y:S02]  /*27d0*/  SHF.L.U32 R204, R66, 0x10, RZ ;  /* 0x0000001042cc7819 */ /* 0x000fe400000006ff */
[C---:B------:R-:W-:Y:S02]  /*27e0*/  PRMT R66, R68.reuse, 0x7632, R66 ;  /* 0x0000763244427816 */ /* 0x040fe40000000042 */
[----:B------:R-:W-:Y:S01]  /*27f0*/  SHF.L.U32 R65, R68, 0x10, RZ ;  /* 0x0000001044417819 */ /* 0x000fe200000006ff */
[----:B---3--:R-:W-:Y:S01]  /*2800*/  @P0 FMUL.FTZ R184, R184, R71 ;  /* 0x00000047b8b80220 */ /* 0x008fe20000410000 */
[----:B------:R-:W-:Y:S01]  /*2810*/  SHF.L.U32 R68, R67, 0x10, RZ ;  /* 0x0000001043447819 */ /* 0x000fe200000006ff */
[----:B------:R-:W-:Y:S01]  /*2820*/  FMUL.FTZ R207, R109, R198 ;  /* 0x000000c66dcf7220 */ /* 0x000fe20000410000 */
[----:B------:R-:W-:Y:S01]  /*2830*/  FADD.FTZ R128, R128, R205 ;  /* 0x000000cd80807221 */ /* 0x000fe20000010000 */
[----:B------:R-:W-:Y:S01]  /*2840*/  FFMA.FTZ R156, R205, R134, R156 ;  /* 0x00000086cd9c7223 */ /* 0x000fe2000001009c */
[----:B------:R-:W-:Y:S01]  /*2850*/  @!P0 FMUL.FTZ R184, R130, R69 ;  /* 0x0000004582b88220 */ /* 0x000fe20000410000 */
[----:B------:R-:W-:Y:S01]  /*2860*/  PRMT R69, R190, 0x7632, R69 ;  /* 0x00007632be457816 */ /* 0x000fe20000000045 */
[----:B------:R-:W-:Y:S01]  /*2870*/  FMUL.FTZ R227, R124, R68 ;  /* 0x000000447ce37220 */ /* 0x000fe20000410000 */
[----:B------:R-:W-:Y:S01]  /*2880*/  SHF.L.U32 R190, R190, 0x10, RZ ;  /* 0x00000010bebe7819 */ /* 0x000fe200000006ff */
[----:B------:R-:W-:Y:S01]  /*2890*/  FADD.FTZ R128, R128, R207 ;  /* 0x000000cf80807221 */ /* 0x000fe20000010000 */
[----:B------:R-:W-:Y:S01]  /*28a0*/  FFMA.FTZ R156, R207, R138, R156 ;  /* 0x0000008acf9c7223 */ /* 0x000fe2000001009c */
[----:B------:R-:W-:-:S02]  /*28b0*/  SHF.L.U32 R229, R69, 0x10, RZ ;  /* 0x0000001045e57819 */ /* 0x000fc400000006ff */
[----:B------:R-:W-:Y:S01]  /*28c0*/  FMUL.FTZ R209, R110, R190 ;  /* 0x000000be6ed17220 */ /* 0x000fe20000410000 */
[----:B------:R-:W-:Y:S01]  /*28d0*/  FADD.FTZ R128, R128, R227 ;  /* 0x000000e380807221 */ /* 0x000fe20000010000 */
[----:B------:R-:W-:Y:S01]  /*28e0*/  FFMA.FTZ R156, R227, R136, R156 ;  /* 0x00000088e39c7223 */ /* 0x000fe2000001009c */
[----:B------:R-:W-:Y:S01]  /*28f0*/  PRMT R71, R192, 0x7632, R71 ;  /* 0x00007632c0477816 */ /* 0x000fe20000000047 */
[C---:B------:R-:W-:Y:S01]  /*2900*/  FADD.FTZ R82, R188.reuse, R82 ;  /* 0x00000052bc527221 */ /* 0x040fe20000010000 */
        /* <DEDUP_REMOVED lines=15> */
[----:B------:R-:W-:Y:S01]  /*2a00*/  PRMT R73, R194, 0x7632, R73 ;  /* 0x00007632c2497816 */ /* 0x000fe20000000049 */
[C---:B------:R-:W-:Y:S01]  /*2a10*/  FADD.FTZ R87, R190.reuse, R87 ;  /* 0x00000057be577221 */ /* 0x040fe20000010000 */
        /* <DEDUP_REMOVED lines=22> */
[C---:B------:R-:W-:Y:S01]  /*2b80*/  SHF.L.U32 R217, R63.reuse, 0x10, RZ ;  /* 0x000000103fd97819 */ /* 0x040fe200000006ff */
[----:B------:R-:W-:Y:S01]  /*2b90*/  FMUL.FTZ R229, R140, R74 ;  /* 0x0000004a8ce57220 */ /* 0x000fe20000410000 */
[----:B------:R-:W-:Y:S01]  /*2ba0*/  PRMT R129, R63, 0x7632, R129 ;  /* 0x000076323f817816 */ /* 0x000fe20000000081 */
[----:B------:R-:W-:Y:S01]  /*2bb0*/  FADD.FTZ R68, R68, R215 ;  /* 0x000000d744447221 */ /* 0x000fe20000010000 */
[----:B------:R-:W-:Y:S01]  /*2bc0*/  FFMA.FTZ R70, R215, R160, R70 ;  /* 0x000000a0d7467223 */ /* 0x000fe20000010046 */
[----:B------:R-:W-:Y:S01]  /*2bd0*/  FADD.FTZ R52, R217, R52 ;  /* 0x00000034d9347221 */ /* 0x000fe20000010000 */
[----:B------:R-:W-:Y:S01]  /*2be0*/  SHF.L.U32 R129, R129, 0x10, RZ ;  /* 0x0000001081817819 */ /* 0x000fe200000006ff */
        /* <DEDUP_REMOVED lines=27> */
[----:B------:R-:W-:Y:S01]  /*2da0*/  FFMA.FTZ R71, R221, R172, R70 ;  /* 0x000000acdd477223 */ /* 0x000fe20000010046 */
[----:B------:R-:W-:-:S02]  /*2db0*/  PRMT R64, R60, 0x7632, R64 ;  /* 0x000076323c407816 */ /* 0x000fc40000000040 */
[----:B------:R-:W-:Y:S01]  /*2dc0*/  SHF.L.U32 R63, R60, 0x10, RZ ;  /* 0x000000103c3f7819 */ /* 0x000fe200000006ff */
[----:B------:R-:W-:Y:S01]  /*2dd0*/  FMUL.FTZ R223, R117, R208 ;  /* 0x000000d075df7220 */ /* 0x000fe20000410000 */
[----:B------:R-:W-:Y:S01]  /*2de0*/  SHF.L.U32 R60, R186, 0x10, RZ ;  /* 0x00000010ba3c7819 */ /* 0x000fe200000006ff */
[----:B------:R-:W-:Y:S01]  /*2df0*/  FADD.FTZ R68, R67, R198 ;  /* 0x000000c643447221 */ /* 0x000fe20000010000 */
[----:B------:R-:W-:Y:S01]  /*2e00*/  FFMA.FTZ R70, R198, R191, R71 ;  /* 0x000000bfc6467223 */ /* 0x000fe20000010047 */
[----:B------:R-:W-:Y:S02]  /*2e10*/  SHF.L.U32 R200, R200, 0x10, RZ ;  /* 0x00000010c8c87819 */ /* 0x000fe400000006ff */
        /* <DEDUP_REMOVED lines=16> */
[----:B------:R-:W-:Y:S01]  /*2f20*/  PRMT R206, R72, 0x7632, R206 ;  /* 0x0000763248ce7816 */ /* 0x000fe200000000ce */
[----:B------:R-:W-:Y:S01]  /*2f30*/  FADD.FTZ R93, R204, R93 ;  /* 0x0000005dcc5d7221 */ /* 0x000fe20000010000 */
[----:B------:R-:W-:Y:S01]  /*2f40*/  SHF.L.U32 R72, R72, 0x10, RZ ;  /* 0x0000001048487819 */ /* 0x000fe200000006ff */
[----:B------:R-:W-:Y:S01]  /*2f50*/  FFMA.FTZ R49, R204, R172, R49 ;  /* 0x000000accc317223 */ /* 0x000fe20000010031 */
[----:B------:R-:W-:Y:S01]  /*2f60*/  FMUL.FTZ R204, R146, R69 ;  /* 0x0000004592cc7220 */ /* 0x000fe20000410000 */
[----:B------:R-:W-:Y:S01]  /*2f70*/  FADD.FTZ R67, R67, R186 ;  /* 0x000000ba43437221 */ /* 0x000fe20000010000 */
[-C--:B------:R-:W-:Y:S01]  /*2f80*/  FFMA.FTZ R71, R186, R195.reuse, R71 ;  /* 0x000000c3ba477223 */ /* 0x080fe20000010047 */
        /* <DEDUP_REMOVED lines=18> */
[----:B------:R-:W-:Y:S01]  /*30b0*/  SHF.L.U32 R66, R66, 0x10, RZ ;  /* 0x0000001042427819 */ /* 0x000fe200000006ff */
[----:B------:R-:W-:Y:S01]  /*30c0*/  @!P0 FMUL.FTZ R182, R130, R61 ;  /* 0x0000003d82b68220 */ /* 0x000fe20000410000 */
[----:B------:R-:W-:Y:S01]  /*30d0*/  FADD.FTZ R65, R65, R206 ;  /* 0x000000ce41417221 */ /* 0x000fe20000010000 */
[----:B------:R-:W-:-:S02]  /*30e0*/  FFMA.FTZ R67, R206, R197, R67 ;  /* 0x000000c5ce437223 */ /* 0x000fc40000010043 */
[C---:B------:R-:W-:Y:S01]  /*30f0*/  FADD.FTZ R38, R66.reuse, R38 ;  /* 0x0000002642267221 */ /* 0x040fe20000010000 */
        /* <DEDUP_REMOVED lines=18> */
[----:B------:R-:W-:Y:S01]  /*3220*/  ISETP.NE.AND P2, PT, R3, RZ, PT ;  /* 0x000000ff0300720c */ /* 0x000fe20003f45270 */
        /* <DEDUP_REMOVED lines=34> */
.L_x_936:
        /* <DEDUP_REMOVED lines=53> */
.L_x_922:
[----:B------:R-:W-:Y:S05]  /*37a0*/  BSYNC B0 ;  /* 0x0000000000007941 */ /* 0x000fea0003800000 */
.L_x_921:
        /* <DEDUP_REMOVED lines=19> */
.L_x_924:
[----:B------:R-:W2:Y:S04]  /*38e0*/  LDG.E.STRONG.GPU R62, desc[UR10][R60.64] ;  /* 0x0000000a3c3e7981 */ /* 0x000ea8000c1ef900 */
[----:B--2---:R-:W-:Y:S01]  /*38f0*/  CCTL.IVALL ;  /* 0x00000000ff00798f */ /* 0x004fe20002000000 */
[----:B------:R-:W-:Y:S05]  /*3900*/  YIELD ;  /* 0x0000000000007946 */ /* 0x000fea0003800000 */
[----:B------:R-:W-:-:S13]  /*3910*/  ISETP.NE.AND P0, PT, R62, R65, PT ;  /* 0x000000413e00720c */ /* 0x000fda0003f05270 */
[----:B------:R-:W-:Y:S05]  /*3920*/  @P0 BRA `(.L_x_924) ;  /* 0xfffffffc00ec0947 */ /* 0x000fea000383ffff */
.L_x_923:
        /* <DEDUP_REMOVED lines=100> */
[----:B------:R-:W-:Y:S01]  /*3f70*/  FMUL.FTZ R136, R130, R199 ;  /* 0x000000c782887220 */ /* 0x000fe20000410000 */
[----:B------:R-:W-:Y:S01]  /*3f80*/  F2FP.BF16.F32.PACK_AB R181, R60, R181 ;  /* 0x000000b53cb5723e */ /* 0x000fe200000010ff */
[C---:B------:R-:W-:Y:S01]  /*3f90*/  FMUL.FTZ R207, R130.reuse, R207 ;  /* 0x000000cf82cf7220 */ /* 0x040fe20000410000 */
[C---:B------:R-:W-:Y:S01]  /*3fa0*/  FMUL.FTZ R62, R130.reuse, R227 ;  /* 0x000000e3823e7220 */ /* 0x040fe20000410000 */
[C---:B------:R-:W-:Y:S01]  /*3fb0*/  FMUL.FTZ R225, R130.reuse, R225 ;  /* 0x000000e182e17220 */ /* 0x040fe20000410000 */
[C---:B------:R-:W-:Y:S01]  /*3fc0*/  FMUL.FTZ R134, R130.reuse, R193 ;  /* 0x000000c182867220 */ /* 0x040fe20000410000 */
[C---:B------:R-:W-:Y:S01]  /*3fd0*/  LEA R60, P0, R131.reuse, UR4, 0x2 ;  /* 0x00000004833c7c11 */ /* 0x040fe2000f8010ff */
        /* <DEDUP_REMOVED lines=22> */
[----:B------:R-:W-:Y:S01]  /*4140*/  LEA.HI.X R61, R131, UR5, RZ, 0x2, P0 ;  /* 0x00000005833d7c11 */ /* 0x000fe200080f14ff */
[----:B------:R-:W-:Y:S01]  /*4150*/  ULDC UR4, c[0x0][0x214] ;  /* 0x0000850000047ab9 */ /* 0x000fe20000000800 */
[----:B------:R-:W-:Y:S01]  /*4160*/  F2FP.BF16.F32.PACK_AB R195, R136, R195 ;  /* 0x000000c388c3723e */ /* 0x000fe200000010ff */
[--C-:B-1----:R-:W-:Y:S01]  /*4170*/  IMAD.WIDE.U32 R136, R137, 0x4, R138.reuse ;  /* 0x0000000489887825 */ /* 0x102fe200078e008a */
[----:B------:R-:W-:Y:S01]  /*4180*/  F2FP.BF16.F32.PACK_AB R207, R62, R207 ;  /* 0x000000cf3ecf723e */ /* 0x000fe200000010ff */
[----:B------:R-:W-:Y:S01]  /*4190*/  STG.E desc[UR10][R60.64], R181 ;  /* 0x000000b53c007986 */ /* 0x000fe2000c10190a */
[----:B------:R-:W-:Y:S01]  /*41a0*/  F2FP.BF16.F32.PACK_AB R225, R134, R225 ;  /* 0x000000e186e1723e */ /* 0x000fe200000010ff */
[--C-:B------:R-:W-:Y:S01]  /*41b0*/  IMAD.WIDE.U32 R134, R135, 0x4, R138.reuse ;  /* 0x0000000487867825 */ /* 0x100fe200078e008a */
[----:B------:R-:W-:Y:S01]  /*41c0*/  F2FP.BF16.F32.PACK_AB R209, R64, R209 ;  /* 0x000000d140d1723e */ /* 0x000fe200000010ff */
[----:B------:R-:W-:Y:S01]  /*41d0*/  STG.E desc[UR10][R136.64], R207 ;  /* 0x000000cf88007986 */ /* 0x000fe2000c10190a */
[----:B------:R-:W-:Y:S01]  /*41e0*/  F2FP.BF16.F32.PACK_AB R223, R132, R223 ;  /* 0x000000df84df723e */ /* 0x000fe200000010ff */
[--C-:B------:R-:W-:Y:S01]  /*41f0*/  IMAD.WIDE.U32 R132, R133, 0x4, R138.reuse ;  /* 0x0000000485847825 */ /* 0x100fe200078e008a */
[----:B------:R-:W-:Y:S01]  /*4200*/  F2FP.BF16.F32.PACK_AB R211, R66, R211 ;  /* 0x000000d342d3723e */ /* 0x000fe200000010ff */
[----:B------:R0:W-:Y:S01]  /*4210*/  STG.E desc[UR10][R134.64], R209 ;  /* 0x000000d186007986 */ /* 0x0001e2000c10190a */
        /* <DEDUP_REMOVED lines=16> */
[----:B------:R-:W-:Y:S01]  /*4320*/  ISETP.GE.AND P0, PT, R7, UR4, PT ;  /* 0x0000000407007c0c */ /* 0x000fe2000bf06270 */
[--C-:B------:R-:W-:Y:S01]  /*4330*/  IMAD.WIDE.U32 R70, R167, 0x4, R138.reuse ;  /* 0x00000004a7467825 */ /* 0x100fe200078e008a */
[----:B0-----:R-:W-:Y:S01]  /*4340*/  SEL R134, RZ, 0x1, P1 ;  /* 0x00000001ff867807 */ /* 0x001fe20000800000 */
[----:B------:R1:W-:Y:S02]  /*4350*/  STG.E desc[UR10][R72.64], R219 ;  /* 0x000000db48007986 */ /* 0x0003e4000c10190a */
[----:B------:R-:W-:-:S02]  /*4360*/  IMAD.WIDE.U32 R68, R165, 0x4, R138 ;  /* 0x00000004a5447825 */ /* 0x000fc400078e008a */
[----:B------:R1:W-:Y:S02]  /*4370*/  STG.E desc[UR10][R70.64], R221 ;  /* 0x000000dd46007986 */ /* 0x0003e4000c10190a */
[--C-:B------:R-:W-:Y:S02]  /*4380*/  IMAD.WIDE.U32 R66, R169, 0x4, R138.reuse ;  /* 0x00000004a9427825 */ /* 0x100fe400078e008a */
[----:B------:R1:W-:Y:S02]  /*4390*/  STG.E desc[UR10][R68.64], R223 ;  /* 0x000000df44007986 */ /* 0x0003e4000c10190a */
[--C-:B------:R-:W-:Y:S02]  /*43a0*/  IMAD.WIDE.U32 R64, R171, 0x4, R138.reuse ;  /* 0x00000004ab407825 */ /* 0x100fe400078e008a */
[----:B------:R1:W-:Y:S02]  /*43b0*/  STG.E desc[UR10][R66.64], R225 ;  /* 0x000000e142007986 */ /* 0x0003e4000c10190a */
[----:B------:R-:W-:-:S02]  /*43c0*/  IMAD.WIDE.U32 R62, R175, 0x4, R138 ;  /* 0x00000004af3e7825 */ /* 0x000fc400078e008a */
[----:B------:R1:W-:Y:S02]  /*43d0*/  STG.E desc[UR10][R64.64], R195 ;  /* 0x000000c340007986 */ /* 0x0003e4000c10190a */
[--C-:B------:R-:W-:Y:S02]  /*43e0*/  IMAD.WIDE.U32 R60, R173, 0x4, R138.reuse ;  /* 0x00000004ad3c7825 */ /* 0x100fe400078e008a */
[----:B------:R1:W-:Y:S02]  /*43f0*/  STG.E desc[UR10][R62.64], R231 ;  /* 0x000000e73e007986 */ /* 0x0003e4000c10190a */
[----:B------:R-:W-:Y:S02]  /*4400*/  IMAD.WIDE.U32 R138, R177, 0x4, R138 ;  /* 0x00000004b18a7825 */ /* 0x000fe400078e008a */
[----:B------:R1:W-:Y:S04]  /*4410*/  STG.E desc[UR10][R60.64], R201 ;  /* 0x000000c93c007986 */ /* 0x0003e8000c10190a */
[----:B------:R1:W-:Y:S01]  /*4420*/  STG.E desc[UR10][R138.64], R203 ;  /* 0x000000cb8a007986 */ /* 0x0003e2000c10190a */
[----:B------:R-:W-:Y:S05]  /*4430*/  @!P0 BRA `(.L_x_925) ;  /* 0xffffffc800cc8947 */ /* 0x000fea000383ffff */
[----:B-1----:R-:W-:Y:S02]  /*4440*/  MOV R60, R107 ;  /* 0x0000006b003c7202 */ /* 0x002fe40000000f00 */
        /* <DEDUP_REMOVED lines=48> */
.L_x_919:
[----:B------:R-:W0:Y:S01]  /*4750*/  LDC.64 R100, c[0x0][0x270] ;  /* 0x00009c00ff647b82 */ /* 0x000e220000000a00 */
[----:B------:R-:W-:-:S05]  /*4760*/  IMAD R179, R179, 0x3c00, R4 ;  /* 0x00003c00b3b37824 */ /* 0x000fca00078e0204 */
[C---:B------:R-:W-:Y:S02]  /*4770*/  IADD3 R7, R179.reuse, 0x400, RZ ;  /* 0x00000400b3077810 */ /* 0x040fe40007ffe0ff */
        /* <DEDUP_REMOVED lines=16> */
[C---:B------:R-:W-:Y:S02]  /*4880*/  IADD3 R113, R179.reuse, 0x3400, RZ ;  /* 0x00003400b3717810 */ /* 0x040fe40007ffe0ff */
[----:B------:R-:W-:Y:S01]  /*4890*/  IADD3 R115, R179, 0x3800, RZ ;  /* 0x00003800b3737810 */ /* 0x000fe20007ffe0ff */
[----:B------:R-:W-:-:S04]  /*48a0*/  IMAD.WIDE.U32 R38, R41, 0x8, R100 ;  /* 0x0000000829267825 */ /* 0x000fc800078e0064 */
[----:B------:R-:W-:-:S04]  /*48b0*/  IMAD.WIDE.U32 R40, R41, 0x8, R104 ;  /* 0x0000000829287825 */ /* 0x000fc800078e0068 */
[----:B0-----:R-:W-:-:S04]  /*48c0*/  IMAD.WIDE.U32 R2, R179, 0x8, R104 ;  /* 0x00000008b3027825 */ /* 0x001fc800078e0068 */
        /* <DEDUP_REMOVED lines=54> */
.L_x_920:
[----:B------:R-:W-:Y:S01]  /*4c30*/  HFMA2.MMA R72, -RZ, RZ, 0, 9.5367431640625e-07 ;  /* 0x00000010ff487435 */ /* 0x000fe200000001ff */
[----:B------:R-:W-:Y:S02]  /*4c40*/  MOV R73, R60 ;  /* 0x0000003c00497202 */ /* 0x000fe40000000f00 */
[----:B------:R-:W-:Y:S02]  /*4c50*/  MOV R75, 0x1f ;  /* 0x0000001f004b7802 */ /* 0x000fe40000000f00 */
[----:B------:R-:W-:-:S07]  /*4c60*/  MOV R70, 0xffffffff ;  /* 0xffffffff00467802 */ /* 0x000fce0000000f00 */
[----:B------:R-:W-:Y:S05]  /*4c70*/  WARPSYNC.COLLECTIVE R70, `(.L_x_926) ;  /* 0x0000000046087348 */ /* 0x000fea0003c00000 */
[----:B------:R0:W1:Y:S02]  /*4c80*/  SHFL.DOWN P0, R71, R73, R72, R75 ;  /* 0x0800004849477389 */ /* 0x000064000000004b */
[----:B01----:R-:W-:Y:S01]  /*4c90*/  ENDCOLLECTIVE ;  /* 0x000000000000791b */ /* 0x003fe20003800000 */
.L_x_926:
[----:B------:R-:W-:Y:S02]  /*4ca0*/  MOV R73, R63 ;  /* 0x0000003f00497202 */ /* 0x000fe40000000f00 */
[----:B------:R-:W-:-:S07]  /*4cb0*/  MOV R65, R71 ;  /* 0x0000004700417202 */ /* 0x000fce0000000f00 */
[----:B------:R-:W-:Y:S05]  /*4cc0*/  WARPSYNC.COLLECTIVE R70, `(.L_x_927) ;  /* 0x0000000046087348 */ /* 0x000fea0003c00000 */
[----:B------:R0:W1:Y:S02]  /*4cd0*/  SHFL.DOWN P0, R71, R73, R72, R75 ;  /* 0x0800004849477389 */ /* 0x000064000000004b */
[----:B01----:R-:W-:Y:S01]  /*4ce0*/  ENDCOLLECTIVE ;  /* 0x000000000000791b */ /* 0x003fe20003800000 */
.L_x_927:
[----:B------:R-:W-:Y:S01]  /*4cf0*/  FADD.FTZ R65, R60, R65 ;  /* 0x000000413c417221 */ /* 0x000fe20000010000 */
[----:B------:R-:W-:-:S04]  /*4d00*/  HFMA2.MMA R72, -RZ, RZ, 0, 4.76837158203125e-07 ;  /* 0x00000008ff487435 */ /* 0x000fc800000001ff */
[----:B------:R-:W-:Y:S02]  /*4d10*/  MOV R73, R65 ;  /* 0x0000004100497202 */ /* 0x000fe40000000f00 */
[----:B------:R-:W-:-:S07]  /*4d20*/  MOV R64, R71 ;  /* 0x0000004700407202 */ /* 0x000fce0000000f00 */
[----:B------:R-:W-:Y:S05]  /*4d30*/  WARPSYNC.COLLECTIVE R70, `(.L_x_928) ;  /* 0x0000000046087348 */ /* 0x000fea0003c00000 */
[----:B------:R0:W1:Y:S02]  /*4d40*/  SHFL.DOWN P0, R71, R73, R72, R75 ;  /* 0x0800004849477389 */ /* 0x000064000000004b */
[----:B01----:R-:W-:Y:S01]  /*4d50*/  ENDCOLLECTIVE ;  /* 0x000000000000791b */ /* 0x003fe20003800000 */
.L_x_928:
[----:B------:R-:W-:-:S05]  /*4d60*/  FADD.FTZ R64, R63, R64 ;  /* 0x000000403f407221 */ /* 0x000fca0000010000 */
[----:B------:R-:W-:Y:S02]  /*4d70*/  MOV R73, R64 ;  /* 0x0000004000497202 */ /* 0x000fe40000000f00 */
[----:B------:R-:W-:-:S07]  /*4d80*/  MOV R66, R71 ;  /* 0x0000004700427202 */ /* 0x000fce0000000f00 */
[----:B------:R-:W-:Y:S05]  /*4d90*/  WARPSYNC.COLLECTIVE R70, `(.L_x_929) ;  /* 0x0000000046087348 */ /* 0x000fea0003c00000 */
[----:B------:R0:W1:Y:S02]  /*4da0*/  SHFL.DOWN P0, R71, R73, R72, R75 ;  /* 0x0800004849477389 */ /* 0x000064000000004b */
[----:B01----:R-:W-:Y:S01]  /*4db0*/  ENDCOLLECTIVE ;  /* 0x000000000000791b */ /* 0x003fe20003800000 */
.L_x_929:
[----:B------:R-:W-:Y:S01]  /*4dc0*/  FADD.FTZ R66, R65, R66 ;  /* 0x0000004241427221 */ /* 0x000fe20000010000 */
[----:B------:R-:W-:-:S04]  /*4dd0*/  HFMA2.MMA R72, -RZ, RZ, 0, 2.384185791015625e-07 ;  /* 0x00000004ff487435 */ /* 0x000fc800000001ff */
[----:B------:R-:W-:Y:S02]  /*4de0*/  MOV R73, R66 ;  /* 0x0000004200497202 */ /* 0x000fe40000000f00 */
[----:B------:R-:W-:-:S07]  /*4df0*/  MOV R67, R71 ;  /* 0x0000004700437202 */ /* 0x000fce0000000f00 */
[----:B------:R-:W-:Y:S05]  /*4e00*/  WARPSYNC.COLLECTIVE R70, `(.L_x_930) ;  /* 0x0000000046087348 */ /* 0x000fea0003c00000 */
[----:B------:R0:W1:Y:S02]  /*4e10*/  SHFL.DOWN P0, R71, R73, R72, R75 ;  /* 0x0800004849477389 */ /* 0x000064000000004b */
[----:B01----:R-:W-:Y:S01]  /*4e20*/  ENDCOLLECTIVE ;  /* 0x000000000000791b */ /* 0x003fe20003800000 */
.L_x_930:
[----:B------:R-:W-:-:S05]  /*4e30*/  FADD.FTZ R67, R64, R67 ;  /* 0x0000004340437221 */ /* 0x000fca0000010000 */
[----:B------:R-:W-:Y:S02]  /*4e40*/  MOV R73, R67 ;  /* 0x0000004300497202 */ /* 0x000fe40000000f00 */
[----:B------:R-:W-:-:S07]  /*4e50*/  MOV R69, R71 ;  /* 0x0000004700457202 */ /* 0x000fce0000000f00 */
[----:B------:R-:W-:Y:S05]  /*4e60*/  WARPSYNC.COLLECTIVE R70, `(.L_x_931) ;  /* 0x0000000046087348 */ /* 0x000fea0003c00000 */
[----:B------:R0:W1:Y:S02]  /*4e70*/  SHFL.DOWN P0, R71, R73, R72, R75 ;  /* 0x0800004849477389 */ /* 0x000064000000004b */
[----:B01----:R-:W-:Y:S01]  /*4e80*/  ENDCOLLECTIVE ;  /* 0x000000000000791b */ /* 0x003fe20003800000 */
.L_x_931:
[----:B------:R-:W-:Y:S01]  /*4e90*/  FADD.FTZ R69, R66, R69 ;  /* 0x0000004542457221 */ /* 0x000fe20000010000 */
[----:B------:R-:W-:-:S04]  /*4ea0*/  HFMA2.MMA R72, -RZ, RZ, 0, 1.1920928955078125e-07 ;  /* 0x00000002ff487435 */ /* 0x000fc800000001ff */
[----:B------:R-:W-:Y:S02]  /*4eb0*/  MOV R73, R69 ;  /* 0x0000004500497202 */ /* 0x000fe40000000f00 */
[----:B------:R-:W-:-:S07]  /*4ec0*/  MOV R68, R71 ;  /* 0x0000004700447202 */ /* 0x000fce0000000f00 */
[----:B------:R-:W-:Y:S05]  /*4ed0*/  WARPSYNC.COLLECTIVE R70, `(.L_x_932) ;  /* 0x0000000046087348 */ /* 0x000fea0003c00000 */
[----:B------:R0:W1:Y:S02]  /*4ee0*/  SHFL.DOWN P0, R71, R73, R72, R75 ;  /* 0x0800004849477389 */ /* 0x000064000000004b */
[----:B01----:R-:W-:Y:S01]  /*4ef0*/  ENDCOLLECTIVE ;  /* 0x000000000000791b */ /* 0x003fe20003800000 */
.L_x_932:
[----:B------:R-:W-:-:S05]  /*4f00*/  FADD.FTZ R68, R67, R68 ;  /* 0x0000004443447221 */ /* 0x000fca0000010000 */
[----:B------:R-:W-:Y:S02]  /*4f10*/  MOV R73, R68 ;  /* 0x0000004400497202 */ /* 0x000fe40000000f00 */
[----:B------:R-:W-:-:S07]  /*4f20*/  MOV R60, R71 ;  /* 0x00000047003c7202 */ /* 0x000fce0000000f00 */
[----:B------:R-:W-:Y:S05]  /*4f30*/  WARPSYNC.COLLECTIVE R70, `(.L_x_933) ;  /* 0x0000000046087348 */ /* 0x000fea0003c00000 */
[----:B------:R0:W1:Y:S02]  /*4f40*/  SHFL.DOWN P0, R71, R73, R72, R75 ;  /* 0x0800004849477389 */ /* 0x000064000000004b */
[----:B01----:R-:W-:Y:S01]  /*4f50*/  ENDCOLLECTIVE ;  /* 0x000000000000791b */ /* 0x003fe20003800000 */
.L_x_933:
[----:B------:R-:W-:Y:S01]  /*4f60*/  FADD.FTZ R60, R69, R60 ;  /* 0x0000003c453c7221 */ /* 0x000fe20000010000 */
[----:B------:R-:W-:-:S04]  /*4f70*/  HFMA2.MMA R72, -RZ, RZ, 0, 5.9604644775390625e-08 ;  /* 0x00000001ff487435 */ /* 0x000fc800000001ff */
[----:B------:R-:W-:Y:S02]  /*4f80*/  MOV R73, R60 ;  /* 0x0000003c00497202 */ /* 0x000fe40000000f00 */
[----:B------:R-:W-:-:S07]  /*4f90*/  MOV R63, R71 ;  /* 0x00000047003f7202 */ /* 0x000fce0000000f00 */
[----:B------:R-:W-:Y:S05]  /*4fa0*/  WARPSYNC.COLLECTIVE R70, `(.L_x_934) ;  /* 0x0000000046087348 */ /* 0x000fea0003c00000 */
[----:B------:R0:W1:Y:S02]  /*4fb0*/  SHFL.DOWN P0, R71, R73, R72, R75 ;  /* 0x0800004849477389 */ /* 0x000064000000004b */
[----:B01----:R-:W-:Y:S01]  /*4fc0*/  ENDCOLLECTIVE ;  /* 0x000000000000791b */ /* 0x003fe20003800000 */
.L_x_934:
[----:B------:R-:W-:-:S05]  /*4fd0*/  FADD.FTZ R63, R68, R63 ;  /* 0x0000003f443f7221 */ /* 0x000fca0000010000 */
[----:B------:R-:W-:Y:S02]  /*4fe0*/  MOV R73, R63 ;  /* 0x0000003f00497202 */ /* 0x000fe40000000f00 */
[----:B------:R-:W-:-:S07]  /*4ff0*/  MOV R65, R71 ;  /* 0x0000004700417202 */ /* 0x000fce0000000f00 */
[----:B------:R-:W-:Y:S05]  /*5000*/  WARPSYNC.COLLECTIVE R70, `(.L_x_935) ;  /* 0x0000000046087348 */ /* 0x000fea0003c00000 */
[----:B------:R0:W1:Y:S02]  /*5010*/  SHFL.DOWN P0, R71, R73, R72, R75 ;  /* 0x0800004849477389 */ /* 0x000064000000004b */
[----:B01----:R-:W-:Y:S01]  /*5020*/  ENDCOLLECTIVE ;  /* 0x000000000000791b */ /* 0x003fe20003800000 */
.L_x_935:
[----:B------:R-:W-:Y:S01]  /*5030*/  MOV R64, R71 ;  /* 0x0000004700407202 */ /* 0x000fe20000000f00 */
[----:B------:R-:W-:Y:S06]  /*5040*/  BRA `(.L_x_936) ;  /* 0xffffffe400007947 */ /* 0x000fec000383ffff */
.L_x_937:
        /* <DEDUP_REMOVED lines=11> */
.L_x_5417:


//--------------------- .text._ZN10layer_norm22ln_bwd_finalize_kernelINS_22Kernel_traits_finalizeILj30720E6__halffS2_fjLj1024ELj4ENS_18Kernel_traits_baseILj30720ES2_fS2_fjLj1024EEEEEEEvNS_9BwdParamsE --------------------------
	.section	.text._ZN10layer_norm22ln_bwd_finalize_kernelINS_22Kernel_traits_finalizeILj30720E6__halffS2_fjLj1024ELj4ENS_18Kernel_traits_baseILj30720ES2_fS2_fjLj1024EEEEEEEvNS_9BwdParamsE,"ax",@progbits
	.align	128
        .global         _ZN10layer_norm22ln_bwd_finalize_kernelINS_22Kernel_traits_finalizeILj30720E6__halffS2_fjLj1024ELj4ENS_18Kernel_traits_baseILj30720ES2_fS2_fjLj1024EEEEEEEvNS_9BwdParamsE
        .type           _ZN10layer_norm22ln_bwd_finalize_kernelINS_22Kernel_traits_finalizeILj30720E6__halffS2_fjLj1024ELj4ENS_18Kernel_traits_baseILj30720ES2_fS2_fjLj1024EEEEEEEvNS_9BwdParamsE,@function
        .size           _ZN10layer_norm22ln_bwd_finalize_kernelINS_22Kernel_traits_finalizeILj30720E6__halffS2_fjLj1024ELj4ENS_18Kernel_traits_baseILj30720ES2_fS2_fjLj1024EEEEEEEvNS_9BwdParamsE,(.L_x_5418 - _ZN10layer_norm22ln_bwd_finalize_kernelINS_22Kernel_traits_finalizeILj30720E6__halffS2_fjLj1024ELj4ENS_18Kernel_traits_baseILj30720ES2_fS2_fjLj1024EEEEEEEvNS_9BwdParamsE)
        .other          _ZN10layer_norm22ln_bwd_finalize_kernelINS_22Kernel_traits_finalizeILj30720E6__halffS2_fjLj1024ELj4ENS_18Kernel_traits_baseILj30720ES2_fS2_fjLj1024EEEEEEEvNS_9BwdParamsE,@"STO_CUDA_ENTRY STV_DEFAULT"
_ZN10layer_norm22ln_bwd_finalize_kernelINS_22Kernel_traits_finalizeILj30720E6__halffS2_fjLj1024ELj4ENS_18Kernel_traits_baseILj30720ES2_fS2_fjLj1024EEEEEEEvNS_9BwdParamsE:
.text._ZN10layer_norm22ln_bwd_finalize_kernelINS_22Kernel_traits_finalizeILj30720E6__halffS2_fjLj1024ELj4ENS_18Kernel_traits_baseILj30720ES2_fS2_fjLj1024EEEEEEEvNS_9BwdParamsE:
        /* <DEDUP_REMOVED lines=25> */
.L_x_949:
        /* <DEDUP_REMOVED lines=28> */
.L_x_942:
        /* <DEDUP_REMOVED lines=33> */
.L_x_941:
[----:B------:R-:W-:Y:S05]  /*0560*/  BSYNC B1 ;  /* 0x0000000000017941 */ /* 0x000fea0003800000 */
.L_x_940:
        /* <DEDUP_REMOVED lines=23> */
.L_x_944:
[----:B------:R-:W-:Y:S05]  /*06e0*/  BSYNC B1 ;  /* 0x0000000000017941 */ /* 0x000fea0003800000 */
.L_x_943:
        /* <DEDUP_REMOVED lines=11> */
.L_x_939:
[----:B------:R-:W-:Y:S05]  /*07a0*/  BSYNC B0 ;  /* 0x0000000000007941 */ /* 0x000fea0003800000 */
.L_x_938:
        /* <DEDUP_REMOVED lines=29> */
.L_x_960:
[----:B------:R-:W-:Y:S01]  /*0980*/  @!P1 SHF.R.U32.HI R12, RZ, 0x3, R0 ;  /* 0x00000003ff0c9819 */ /* 0x000fe20000011600 */
[----:B---3--:R-:W-:Y:S01]  /*0990*/  FADD.FTZ R14, R9, R14 ;  /* 0x0000000e090e7221 */ /* 0x008fe20000010000 */
[----:B--2---:R-:W-:Y:S02]  /*09a0*/  FADD.FTZ R11, R10, R11 ;  /* 0x0000000b0a0b7221 */ /* 0x004fe40000010000 */
[----:B------:R-:W-:-:S05]  /*09b0*/  @!P1 LOP3.LUT R12, R12, 0x1ffffffc, RZ, 0xc0, !PT ;  /* 0x1ffffffc0c0c9812 */ /* 0x000fca00078ec0ff */
[----:B------:R2:W-:Y:S04]  /*09c0*/  @!P1 STS [R12+UR4+0x2000], R14 ;  /* 0x0020000e0c009988 */ /* 0x0005e80008000804 */
[----:B------:R2:W-:Y:S02]  /*09d0*/  @!P1 STS [R12+UR4+0x2080], R11 ;  /* 0x0020800b0c009988 */ /* 0x0005e40008000804 */
.L_x_945:
        /* <DEDUP_REMOVED lines=14> */
.L_x_948:
[----:B------:R-:W-:Y:S05]  /*0ac0*/  BSYNC B0 ;  /* 0x0000000000007941 */ /* 0x000fea0003800000 */
.L_x_947:
[C---:B------:R-:W-:Y:S02]  /*0ad0*/  ISETP.GT.U32.AND P1, PT, R3.reuse, -0x7801, PT ;  /* 0xffff87ff0300780c */ /* 0x040fe40003f24070 */
[----:B------:R-:W-:Y:S02]  /*0ae0*/  IADD3 R3, R3, 0x7800, RZ ;  /* 0x0000780003037810 */ /* 0x000fe40007ffe0ff */
[----:B------:R-:W-:-:S09]  /*0af0*/  IADD3 R5, R5, 0x3c00, RZ ;  /* 0x00003c0005057810 */ /* 0x000fd20007ffe0ff */
[----:B------:R-:W-:Y:S05]  /*0b00*/  @P1 BRA `(.L_x_949) ;  /* 0xfffffff400a01947 */ /* 0x000fea000383ffff */
[----:B------:R-:W-:Y:S05]  /*0b10*/  EXIT ;  /* 0x000000000000794d */ /* 0x000fea0003800000 */
.L_x_946:
[----:B------:R-:W-:Y:S01]  /*0b20*/  HFMA2.MMA R19, -RZ, RZ, 0, 5.9604644775390625e-08 ;  /* 0x00000001ff137435 */ /* 0x000fe200000001ff */
[----:B---3--:R-:W-:Y:S01]  /*0b30*/  IMAD.MOV.U32 R20, RZ, RZ, R10 ;  /* 0x000000ffff147224 */ /* 0x008fe200078e000a */
[----:B------:R-:W-:Y:S02]  /*0b40*/  MOV R22, 0x1f ;  /* 0x0000001f00167802 */ /* 0x000fe40000000f00 */
[----:B------:R-:W-:-:S07]  /*0b50*/  MOV R17, 0xffffffff ;  /* 0xffffffff00117802 */ /* 0x000fce0000000f00 */
[----:B012---:R-:W-:Y:S05]  /*0b60*/  WARPSYNC.COLLECTIVE R17, `(.L_x_950) ;  /* 0x0000000011087348 */ /* 0x007fea0003c00000 */
[----:B------:R3:W4:Y:S02]  /*0b70*/  SHFL.BFLY P2, R18, R20, R19, R22 ;  /* 0x0c00001314127389 */ /* 0x0007240000040016 */
[----:B01234-:R-:W-:Y:S01]  /*0b80*/  ENDCOLLECTIVE ;  /* 0x000000000000791b */ /* 0x01ffe20003800000 */
.L_x_950:
[----:B------:R-:W-:Y:S01]  /*0b90*/  HFMA2.MMA R19, -RZ, RZ, 0, 1.1920928955078125e-07 ;  /* 0x00000002ff137435 */ /* 0x000fe200000001ff */
[----:B------:R-:W-:-:S04]  /*0ba0*/  IMAD.MOV.U32 R11, RZ, RZ, R18 ;  /* 0x000000ffff0b7224 */ /* 0x000fc800078e0012 */
[----:B------:R-:W-:-:S05]  /*0bb0*/  FADD.FTZ R11, R10, R11 ;  /* 0x0000000b0a0b7221 */ /* 0x000fca0000010000 */
[----:B------:R-:W-:-:S07]  /*0bc0*/  MOV R20, R11 ;  /* 0x0000000b00147202 */ /* 0x000fce0000000f00 */
[----:B------:R-:W-:Y:S05]  /*0bd0*/  WARPSYNC.COLLECTIVE R17, `(.L_x_951) ;  /* 0x0000000011087348 */ /* 0x000fea0003c00000 */
[----:B------:R0:W1:Y:S02]  /*0be0*/  SHFL.BFLY P2, R18, R20, R19, R22 ;  /* 0x0c00001314127389 */ /* 0x0000640000040016 */
[----:B01----:R-:W-:Y:S01]  /*0bf0*/  ENDCOLLECTIVE ;  /* 0x000000000000791b */ /* 0x003fe20003800000 */
.L_x_951:
[----:B------:R-:W-:Y:S01]  /*0c00*/  HFMA2.MMA R19, -RZ, RZ, 0, 2.384185791015625e-07 ;  /* 0x00000004ff137435 */ /* 0x000fe200000001ff */
[----:B------:R-:W-:-:S05]  /*0c10*/  MOV R12, R18 ;  /* 0x00000012000c7202 */ /* 0x000fca0000000f00 */
[----:B------:R-:W-:-:S04]  /*0c20*/  FADD.FTZ R12, R11, R12 ;  /* 0x0000000c0b0c7221 */ /* 0x000fc80000010000 */
[----:B------:R-:W-:-:S07]  /*0c30*/  IMAD.MOV.U32 R20, RZ, RZ, R12 ;  /* 0x000000ffff147224 */ /* 0x000fce00078e000c */
[----:B------:R-:W-:Y:S05]  /*0c40*/  WARPSYNC.COLLECTIVE R17, `(.L_x_952) ;  /* 0x0000000011087348 */ /* 0x000fea0003c00000 */
[----:B------:R0:W1:Y:S02]  /*0c50*/  SHFL.BFLY P2, R18, R20, R19, R22 ;  /* 0x0c00001314127389 */ /* 0x0000640000040016 */
[----:B01----:R-:W-:Y:S01]  /*0c60*/  ENDCOLLECTIVE ;  /* 0x000000000000791b */ /* 0x003fe20003800000 */
.L_x_952:
[----:B------:R-:W-:Y:S01]  /*0c70*/  IMAD.MOV.U32 R19, RZ, RZ, 0x8 ;  /* 0x00000008ff137424 */ /* 0x000fe200078e00ff */
[----:B------:R-:W-:-:S05]  /*0c80*/  MOV R13, R18 ;  /* 0x00000012000d7202 */ /* 0x000fca0000000f00 */
[----:B------:R-:W-:-:S05]  /*0c90*/  FADD.FTZ R13, R12, R13 ;  /* 0x0000000d0c0d7221 */ /* 0x000fca0000010000 */
[----:B------:R-:W-:-:S07]  /*0ca0*/  MOV R20, R13 ;  /* 0x0000000d00147202 */ /* 0x000fce0000000f00 */
[----:B------:R-:W-:Y:S05]  /*0cb0*/  WARPSYNC.COLLECTIVE R17, `(.L_x_953) ;  /* 0x0000000011087348 */ /* 0x000fea0003c00000 */
[----:B------:R0:W1:Y:S02]  /*0cc0*/  SHFL.BFLY P2, R18, R20, R19, R22 ;  /* 0x0c00001314127389 */ /* 0x0000640000040016 */
[----:B01----:R-:W-:Y:S01]  /*0cd0*/  ENDCOLLECTIVE ;  /* 0x000000000000791b */ /* 0x003fe20003800000 */
.L_x_953:
[----:B------:R-:W-:Y:S01]  /*0ce0*/  HFMA2.MMA R19, -RZ, RZ, 0, 9.5367431640625e-07 ;  /* 0x00000010ff137435 */ /* 0x000fe200000001ff */
[----:B------:R-:W-:-:S05]  /*0cf0*/  MOV R10, R18 ;  /* 0x00000012000a7202 */ /* 0x000fca0000000f00 */
[----:B------:R-:W-:-:S05]  /*0d00*/  FADD.FTZ R10, R13, R10 ;  /* 0x0000000a0d0a7221 */ /* 0x000fca0000010000 */
[----:B------:R-:W-:-:S07]  /*0d10*/  MOV R20, R10 ;  /* 0x0000000a00147202 */ /* 0x000fce0000000f00 */
[----:B------:R-:W-:Y:S05]  /*0d20*/  WARPSYNC.COLLECTIVE R17, `(.L_x_954) ;  /* 0x0000000011087348 */ /* 0x000fea0003c00000 */
[----:B------:R0:W1:Y:S02]  /*0d30*/  SHFL.BFLY P2, R18, R20, R19, R22 ;  /* 0x0c00001314127389 */ /* 0x0000640000040016 */
[----:B01----:R-:W-:Y:S01]  /*0d40*/  ENDCOLLECTIVE ;  /* 0x000000000000791b */ /* 0x003fe20003800000 */
.L_x_954:
[----:B------:R-:W-:Y:S01]  /*0d50*/  HFMA2.MMA R19, -RZ, RZ, 0, 5.9604644775390625e-08 ;  /* 0x00000001ff137435 */ /* 0x000fe200000001ff */
[----:B------:R-:W-:Y:S01]  /*0d60*/  MOV R20, R9 ;  /* 0x0000000900147202 */ /* 0x000fe20000000f00 */
[----:B------:R-:W-:-:S09]  /*0d70*/  IMAD.MOV.U32 R11, RZ, RZ, R18 ;  /* 0x000000ffff0b7224 */ /* 0x000fd200078e0012 */
[----:B------:R-:W-:Y:S05]  /*0d80*/  WARPSYNC.COLLECTIVE R17, `(.L_x_955) ;  /* 0x0000000011087348 */ /* 0x000fea0003c00000 */
[----:B------:R0:W1:Y:S02]  /*0d90*/  SHFL.BFLY P2, R18, R20, R19, R22 ;  /* 0x0c00001314127389 */ /* 0x0000640000040016 */
[----:B01----:R-:W-:Y:S01]  /*0da0*/  ENDCOLLECTIVE ;  /* 0x000000000000791b */ /* 0x003fe20003800000 */
.L_x_955:
[----:B------:R-:W-:Y:S01]  /*0db0*/  HFMA2.MMA R19, -RZ, RZ, 0, 1.1920928955078125e-07 ;  /* 0x00000002ff137435 */ /* 0x000fe200000001ff */
[----:B------:R-:W-:-:S05]  /*0dc0*/  MOV R12, R18 ;  /* 0x00000012000c7202 */ /* 0x000fca0000000f00 */
[----:B------:R-:W-:-:S04]  /*0dd0*/  FADD.FTZ R14, R9, R12 ;  /* 0x0000000c090e7221 */ /* 0x000fc80000010000 */
[----:B------:R-:W-:-:S07]  /*0de0*/  IMAD.MOV.U32 R20, RZ, RZ, R14 ;  /* 0x000000ffff147224 */ /* 0x000fce00078e000e */
[----:B------:R-:W-:Y:S05]  /*0df0*/  WARPSYNC.COLLECTIVE R17, `(.L_x_956) ;  /* 0x0000000011087348 */ /* 0x000fea0003c00000 */
[----:B------:R0:W1:Y:S02]  /*0e00*/  SHFL.BFLY P2, R18, R20, R19, R22 ;  /* 0x0c00001314127389 */ /* 0x0000640000040016 */
[----:B01----:R-:W-:Y:S01]  /*0e10*/  ENDCOLLECTIVE ;  /* 0x000000000000791b */ /* 0x003fe20003800000 */
.L_x_956:
[----:B------:R-:W-:Y:S01]  /*0e20*/  IMAD.MOV.U32 R19, RZ, RZ, 0x4 ;  /* 0x00000004ff137424 */ /* 0x000fe200078e00ff */
[----:B------:R-:W-:-:S05]  /*0e30*/  MOV R13, R18 ;  /* 0x00000012000d7202 */ /* 0x000fca0000000f00 */
[----:B------:R-:W-:-:S05]  /*0e40*/  FADD.FTZ R15, R14, R13 ;  /* 0x0000000d0e0f7221 */ /* 0x000fca0000010000 */
[----:B------:R-:W-:-:S07]  /*0e50*/  MOV R20, R15 ;  /* 0x0000000f00147202 */ /* 0x000fce0000000f00 */
[----:B------:R-:W-:Y:S05]  /*0e60*/  WARPSYNC.COLLECTIVE R17, `(.L_x_957) ;  /* 0x0000000011087348 */ /* 0x000fea0003c00000 */
[----:B------:R0:W1:Y:S02]  /*0e70*/  SHFL.BFLY P2, R18, R20, R19, R22 ;  /* 0x0c00001314127389 */ /* 0x0000640000040016 */
[----:B01----:R-:W-:Y:S01]  /*0e80*/  ENDCOLLECTIVE ;  /* 0x000000000000791b */ /* 0x003fe20003800000 */
.L_x_957:
[----:B------:R-:W-:Y:S01]  /*0e90*/  HFMA2.MMA R19, -RZ, RZ, 0, 4.76837158203125e-07 ;  /* 0x00000008ff137435 */ /* 0x000fe200000001ff */
[----:B------:R-:W-:-:S05]  /*0ea0*/  MOV R16, R18 ;  /* 0x0000001200107202 */ /* 0x000fca0000000f00 */
[----:B------:R-:W-:-:S05]  /*0eb0*/  FADD.FTZ R16, R15, R16 ;  /* 0x000000100f107221 */ /* 0x000fca0000010000 */
[----:B------:R-:W-:-:S07]  /*0ec0*/  MOV R20, R16 ;  /* 0x0000001000147202 */ /* 0x000fce0000000f00 */
[----:B------:R-:W-:Y:S05]  /*0ed0*/  WARPSYNC.COLLECTIVE R17, `(.L_x_958) ;  /* 0x0000000011087348 */ /* 0x000fea0003c00000 */
[----:B------:R0:W1:Y:S02]  /*0ee0*/  SHFL.BFLY P2, R18, R20, R19, R22 ;  /* 0x0c00001314127389 */ /* 0x0000640000040016 */
[----:B01----:R-:W-:Y:S01]  /*0ef0*/  ENDCOLLECTIVE ;  /* 0x000000000000791b */ /* 0x003fe20003800000 */
.L_x_958:
[----:B------:R-:W-:Y:S01]  /*0f00*/  HFMA2.MMA R19, -RZ, RZ, 0, 9.5367431640625e-07 ;  /* 0x00000010ff137435 */ /* 0x000fe200000001ff */
[----:B------:R-:W-:-:S04]  /*0f10*/  IMAD.MOV.U32 R9, RZ, RZ, R18 ;  /* 0x000000ffff097224 */ /* 0x000fc800078e0012 */
[----:B------:R-:W-:-:S05]  /*0f20*/  FADD.FTZ R9, R16, R9 ;  /* 0x0000000910097221 */ /* 0x000fca0000010000 */
[----:B------:R-:W-:-:S07]  /*0f30*/  MOV R20, R9 ;  /* 0x0000000900147202 */ /* 0x000fce0000000f00 */
[----:B------:R-:W-:Y:S05]  /*0f40*/  WARPSYNC.COLLECTIVE R17, `(.L_x_959) ;  /* 0x0000000011087348 */ /* 0x000fea0003c00000 */
[----:B------:R0:W1:Y:S02]  /*0f50*/  SHFL.BFLY P2, R18, R20, R19, R22 ;  /* 0x0c00001314127389 */ /* 0x0000640000040016 */
[----:B01----:R-:W-:Y:S01]  /*0f60*/  ENDCOLLECTIVE ;  /* 0x000000000000791b */ /* 0x003fe20003800000 */
.L_x_959:
[----:B------:R-:W-:Y:S01]  /*0f70*/  MOV R14, R18 ;  /* 0x00000012000e7202 */ /* 0x000fe20000000f00 */
[----:B------:R-:W-:Y:S06]  /*0f80*/  BRA `(.L_x_960) ;  /* 0xfffffff8007c7947 */ /* 0x000fec000383ffff */
.L_x_961:
        /* <DEDUP_REMOVED lines=15> */
.L_x_5418:


//--------------------- .text._ZN10layer_norm13ln_bwd_kernelINS_13Kernel_traitsI6__halffS2_fjLj30720ELj4ELj1ELj8ELj8ENS_18Kernel_traits_baseILj30720ES2_fS2_fjLj256EEEEEEEvNS_9BwdParamsE --------------------------
	.section	.text._ZN10layer_norm13ln_bwd_kernelINS_13Kernel_traitsI6__halffS2_fjLj30720ELj4ELj1ELj8ELj8ENS_18Kernel_traits_baseILj30720ES2_fS2_fjLj256EEEEEEEvNS_9BwdParamsE,"ax",@progbits
	.align	128
        .global         _ZN10layer_norm13ln_bwd_kernelINS_13Kernel_traitsI6__halffS2_fjLj30720ELj4ELj1ELj8ELj8ENS_18Kernel_traits_baseILj30720ES2_fS2_fjLj256EEEEEEEvNS_9BwdParamsE
        .type           _ZN10layer_norm13ln_bwd_kernelINS_13Kernel_traitsI6__halffS2_fjLj30720ELj4ELj1ELj8ELj8ENS_18Kernel_traits_baseILj30720ES2_fS2_fjLj256EEEEEEEvNS_9BwdParamsE,@function
        .size           _ZN10layer_norm13ln_bwd_kernelINS_13Kernel_traitsI6__halffS2_fjLj30720ELj4ELj1ELj8ELj8ENS_18Kernel_traits_baseILj30720ES2_fS2_fjLj256EEEEEEEvNS_9BwdParamsE,(.L_x_5419 - _ZN10layer_norm13ln_bwd_kernelINS_13Kernel_traitsI6__halffS2_fjLj30720ELj4ELj1ELj8ELj8ENS_18Kernel_traits_baseILj30720ES2_fS2_fjLj256EEEEEEEvNS_9BwdParamsE)
        .other          _ZN10layer_norm13ln_bwd_kernelINS_13Kernel_traitsI6__halffS2_fjLj30720ELj4ELj1ELj8ELj8ENS_18Kernel_traits_baseILj30720ES2_fS2_fjLj256EEEEEEEvNS_9BwdParamsE,@"STO_CUDA_ENTRY STV_DEFAULT"
_ZN10layer_norm13ln_bwd_kernelINS_13Kernel_traitsI6__halffS2_fjLj30720ELj4ELj1ELj8ELj8ENS_18Kernel_traits_baseILj30720ES2_fS2_fjLj256EEEEEEEvNS_9BwdParamsE:
.text._ZN10layer_norm13ln_bwd_kernelINS_13Kernel_traitsI6__halffS2_fjLj30720ELj4ELj1ELj8ELj8ENS_18Kernel_traits_baseILj30720ES2_fS2_fjLj256EEEEEEEvNS_9BwdParamsE:
        /* <DEDUP_REMOVED lines=19> */
[C---:B------:R-:W-:Y:S02]  /*0130*/  @P0 IADD3 R19, R4.reuse, 0x800, RZ ;  /* 0x0000080004130810 */ /* 0x040fe40007ffe0ff */
[C---:B------:R-:W-:Y:S01]  /*0140*/  @P0 IADD3 R21, R4.reuse, 0xc00, RZ ;  /* 0x00000c0004150810 */ /* 0x040fe20007ffe0ff */
[----:B--2---:R-:W-:Y:S01]  /*0150*/  @P0 IMAD.WIDE.U32 R6, R5, 0x4, R6 ;  /* 0x0000000405060825 */ /* 0x004fe200078e0006 */
[----:B------:R-:W-:-:S03]  /*0160*/  @P0 IADD3 R5, R4, 0x1000, RZ ;  /* 0x0000100004050810 */ /* 0x000fc60007ffe0ff */
[----:B------:R-:W2:Y:S01]  /*0170*/  @P0 LDC.64 R16, c[0x0][0x248] ;  /* 0x00009200ff100b82 */ /* 0x000ea20000000a00 */
[----:B---3--:R-:W-:Y:S01]  /*0180*/  @P0 IMAD.WIDE.U32 R8, R19, 0x4, R8 ;  /* 0x0000000413080825 */ /* 0x008fe200078e0008 */
[----:B------:R2:W5:Y:S03]  /*0190*/  @P0 LDG.E R37, desc[UR6][R6.64] ;  /* 0x0000000606250981 */ /* 0x000566000c1e1900 */
[----:B0-----:R-:W-:Y:S01]  /*01a0*/  @P0 IMAD.WIDE.U32 R10, R21, 0x4, R10 ;  /* 0x00000004150a0825 */ /* 0x001fe200078e000a */
[----:B------:R-:W5:Y:S02]  /*01b0*/  @P0 LDG.E R38, desc[UR6][R8.64] ;  /* 0x0000000608260981 */ /* 0x000f64000c1e1900 */
[----:B------:R-:W0:Y:S01]  /*01c0*/  @P0 LDC.64 R24, c[0x0][0x248] ;  /* 0x00009200ff180b82 */ /* 0x000e220000000a00 */
[----:B-1----:R-:W-:Y:S01]  /*01d0*/  @P0 IMAD.WIDE.U32 R12, R5, 0x4, R12 ;  /* 0x00000004050c0825 */ /* 0x002fe200078e000c */
[----:B------:R-:W-:Y:S01]  /*01e0*/  @P0 IADD3 R5, R4, 0x1400, RZ ;  /* 0x0000140004050810 */ /* 0x000fe20007ffe0ff */
[----:B------:R-:W5:Y:S04]  /*01f0*/  @P0 LDG.E R39, desc[UR6][R10.64] ;  /* 0x000000060a270981 */ /* 0x000f68000c1e1900 */
[----:B------:R-:W5:Y:S01]  /*0200*/  @P0 LDG.E R40, desc[UR6][R12.64] ;  /* 0x000000060c280981 */ /* 0x000f62000c1e1900 */
[----:B------:R-:W1:Y:S01]  /*0210*/  @P0 LDC.64 R18, c[0x0][0x248] ;  /* 0x00009200ff120b82 */ /* 0x000e620000000a00 */
[----:B----4-:R-:W-:-:S07]  /*0220*/  @P0 IMAD.WIDE.U32 R14, R5, 0x4, R14 ;  /* 0x00000004050e0825 */ /* 0x010fce00078e000e */
[----:B------:R-:W3:Y:S01]  /*0230*/  @P0 LDC.64 R28, c[0x0][0x248] ;  /* 0x00009200ff1c0b82 */ /* 0x000ee20000000a00 */
[----:B------:R-:W-:Y:S01]  /*0240*/  @P0 IADD3 R5, R4, 0x1800, RZ ;  /* 0x0000180004050810 */ /* 0x000fe20007ffe0ff */
[----:B------:R0:W5:Y:S06]  /*0250*/  @P0 LDG.E R41, desc[UR6][R14.64] ;  /* 0x000000060e290981 */ /* 0x00016c000c1e1900 */
[----:B------:R-:W4:Y:S08]  /*0260*/  @P0 LDC.64 R20, c[0x0][0x248] ;  /* 0x00009200ff140b82 */ /* 0x000f300000000a00 */
[----:B------:R-:W4:Y:S01]  /*0270*/  @P0 LDC.64 R34, c[0x0][0x248] ;  /* 0x00009200ff220b82 */ /* 0x000f220000000a00 */
[----:B--2---:R-:W-:-:S07]  /*0280*/  @P0 IMAD.WIDE.U32 R6, R5, 0x4, R16 ;  /* 0x0000000405060825 */ /* 0x004fce00078e0010 */
[----:B------:R-:W2:Y:S01]  /*0290*/  @P0 LDC.64 R30, c[0x0][0x248] ;  /* 0x00009200ff1e0b82 */ /* 0x000ea20000000a00 */
[C---:B------:R-:W-:Y:S01]  /*02a0*/  @P0 IADD3 R5, R4.reuse, 0x2800, RZ ;  /* 0x0000280004050810 */ /* 0x040fe20007ffe0ff */
[----:B------:R3:W5:Y:S06]  /*02b0*/  @P0 LDG.E R42, desc[UR6][R6.64] ;  /* 0x00000006062a0981 */ /* 0x00076c000c1e1900 */
[----:B------:R-:W2:Y:S08]  /*02c0*/  @P0 LDC.64 R22, c[0x0][0x248] ;  /* 0x00009200ff160b82 */ /* 0x000eb00000000a00 */
[----:B------:R-:W2:Y:S08]  /*02d0*/  @P0 LDC.64 R26, c[0x0][0x248] ;  /* 0x00009200ff1a0b82 */ /* 0x000eb00000000a00 */
[----:B------:R-:W2:Y:S01]  /*02e0*/  @P0 LDC.64 R32, c[0x0][0x248] ;  /* 0x00009200ff200b82 */ /* 0x000ea20000000a00 */
[----:B0-----:R-:W-:Y:S01]  /*02f0*/  @P0 IMAD.WIDE.U32 R14, R5, 0x4, R24 ;  /* 0x00000004050e0825 */ /* 0x001fe200078e0018 */
[----:B------:R-:W-:-:S02]  /*0300*/  @P0 IADD3 R9, R4, 0x1c00, RZ ;  /* 0x00001c0004090810 */ /* 0x000fc40007ffe0ff */
[C---:B------:R-:W-:Y:S02]  /*0310*/  @P0 IADD3 R5, R4.reuse, 0x3000, RZ ;  /* 0x0000300004050810 */ /* 0x040fe40007ffe0ff */
[C---:B------:R-:W-:Y:S01]  /*0320*/  @P0 IADD3 R11, R4.reuse, 0x2000, RZ ;  /* 0x00002000040b0810 */ /* 0x040fe20007ffe0ff */
[----:B-1----:R-:W-:Y:S01]  /*0330*/  @P0 IMAD.WIDE.U32 R8, R9, 0x4, R18 ;  /* 0x0000000409080825 */ /* 0x002fe200078e0012 */
[C---:B------:R-:W-:Y:S01]  /*0340*/  @P0 IADD3 R19, R4.reuse, 0x3400, RZ ;  /* 0x0000340004130810 */ /* 0x040fe20007ffe0ff */
[----:B------:R-:W5:Y:S02]  /*0350*/  @P0 LDG.E R46, desc[UR6][R14.64] ;  /* 0x000000060e2e0981 */ /* 0x000f64000c1e1900 */
[----:B---3--:R-:W-:Y:S01]  /*0360*/  @P0 IMAD.WIDE.U32 R6, R5, 0x4, R28 ;  /* 0x0000000405060825 */ /* 0x008fe200078e001c */
[----:B------:R-:W-:Y:S01]  /*0370*/  SHF.R.U32.HI R5, RZ, 0x2, R51 ;  /* 0x00000002ff057819 */ /* 0x000fe20000011633 */
[----:B------:R2:W5:Y:S01]  /*0380*/  @P0 LDG.E R43, desc[UR6][R8.64] ;  /* 0x00000006082b0981 */ /* 0x000562000c1e1900 */
[C---:B------:R-:W-:Y:S01]  /*0390*/  @P0 IADD3 R13, R4.reuse, 0x2400, RZ ;  /* 0x00002400040d0810 */ /* 0x040fe20007ffe0ff */
[----:B----4-:R-:W-:Y:S01]  /*03a0*/  @P0 IMAD.WIDE.U32 R10, R11, 0x4, R20 ;  /* 0x000000040b0a0825 */ /* 0x010fe200078e0014 */
[C---:B------:R-:W-:Y:S01]  /*03b0*/  @P0 IADD3 R17, R4.reuse, 0x2c00, RZ ;  /* 0x00002c0004110810 */ /* 0x040fe20007ffe0ff */
[----:B------:R0:W5:Y:S01]  /*03c0*/  @P0 LDG.E R48, desc[UR6][R6.64] ;  /* 0x0000000606300981 */ /* 0x000162000c1e1900 */
[----:B------:R-:W-:-:S02]  /*03d0*/  @P0 IADD3 R21, R4, 0x3800, RZ ;  /* 0x0000380004150810 */ /* 0x000fc40007ffe0ff */
[----:B------:R-:W-:Y:S01]  /*03e0*/  @P0 LEA R18, P1, R4, R34, 0x2 ;  /* 0x0000002204120211 */ /* 0x000fe200078210ff */
[----:B------:R1:W5:Y:S01]  /*03f0*/  @P0 LDG.E R44, desc[UR6][R10.64] ;  /* 0x000000060a2c0981 */ /* 0x000362000c1e1900 */
[----:B------:R-:W-:Y:S01]  /*0400*/  LEA.HI R181, R0, R5, RZ, 0x18 ;  /* 0x0000000500b57211 */ /* 0x000fe200078fc0ff */
[----:B--2---:R-:W-:Y:S01]  /*0410*/  @P0 IMAD.WIDE.U32 R8, R19, 0x4, R30 ;  /* 0x0000000413080825 */ /* 0x004fe200078e001e */
[----:B------:R-:W-:-:S03]  /*0420*/  @P0 LEA.HI.X R19, R4, R35, RZ, 0x2, P1 ;  /* 0x0000002304130211 */ /* 0x000fc600008f14ff */
[----:B------:R-:W-:Y:S01]  /*0430*/  @P0 IMAD.WIDE.U32 R12, R13, 0x4, R22 ;  /* 0x000000040d0c0825 */ /* 0x000fe200078e0016 */
[----:B0-----:R-:W-:Y:S01]  /*0440*/  MOV R7, R181 ;  /* 0x000000b500077202 */ /* 0x001fe20000000f00 */
[----:B------:R-:W5:Y:S02]  /*0450*/  @P0 LDG.E R49, desc[UR6][R8.64] ;  /* 0x0000000608310981 */ /* 0x000f64000c1e1900 */
[----:B------:R-:W-:Y:S02]  /*0460*/  @P0 IMAD.WIDE.U32 R16, R17, 0x4, R26 ;  /* 0x0000000411100825 */ /* 0x000fe400078e001a */
[----:B------:R-:W5:Y:S02]  /*0470*/  @P0 LDG.E R45, desc[UR6][R12.64] ;  /* 0x000000060c2d0981 */ /* 0x000f64000c1e1900 */
[----:B-1----:R-:W-:Y:S02]  /*0480*/  @P0 IMAD.WIDE.U32 R10, R21, 0x4, R32 ;  /* 0x00000004150a0825 */ /* 0x002fe400078e0020 */
[----:B------:R-:W5:Y:S04]  /*0490*/  @P0 LDG.E R47, desc[UR6][R16.64] ;  /* 0x00000006102f0981 */ /* 0x000f68000c1e1900 */
[----:B------:R0:W5:Y:S04]  /*04a0*/  @P0 LDG.E R36, desc[UR6][R18.64] ;  /* 0x0000000612240981 */ /* 0x000168000c1e1900 */
[----:B------:R1:W5:Y:S01]  /*04b0*/  @P0 LDG.E R50, desc[UR6][R10.64] ;  /* 0x000000060a320981 */ /* 0x000362000c1e1900 */
        /* <DEDUP_REMOVED lines=29> */
[----:B-1----:R-:W-:Y:S02]  /*0690*/  CS2R R10, SRZ ;  /* 0x00000000000a7805 */ /* 0x002fe4000001ff00 */
[----:B------:R-:W-:Y:S01]  /*06a0*/  CS2R R8, SRZ ;  /* 0x0000000000087805 */ /* 0x000fe2000001ff00 */
[----:B------:R-:W-:Y:S06]  /*06b0*/  @P0 BRA `(.L_x_962) ;  /* 0x0000003800240947 */ /* 0x000fec0003800000 */
[----:B------:R-:W0:Y:S02]  /*06c0*/  LDC.64 R18, c[0x0][0x240] ;  /* 0x00009000ff127b82 */ /* 0x000e240000000a00 */
[----:B0-----:R-:W-:-:S05]  /*06d0*/  IMAD.WIDE.U32 R18, R4, 0x4, R18 ;  /* 0x0000000404127825 */ /* 0x001fca00078e0012 */
[----:B------:R-:W2:Y:S04]  /*06e0*/  LDG.E R112, desc[UR6][R18.64] ;  /* 0x0000000612707981 */ /* 0x000ea8000c1e1900 */
[----:B------:R-:W3:Y:S04]  /*06f0*/  LDG.E R114, desc[UR6][R18.64+0x1000] ;  /* 0x0010000612727981 */ /* 0x000ee8000c1e1900 */
[----:B------:R-:W4:Y:S04]  /*0700*/  LDG.E R116, desc[UR6][R18.64+0x2000] ;  /* 0x0020000612747981 */ /* 0x000f28000c1e1900 */
        /* <DEDUP_REMOVED lines=11> */
[----:B------:R0:W4:Y:S01]  /*07c0*/  LDG.E R168, desc[UR6][R18.64+0xe000] ;  /* 0x00e0000612a87981 */ /* 0x000122000c1e1900 */
[--C-:B-----5:R-:W-:Y:S01]  /*07d0*/  HADD2.F32 R6, -RZ, R36.reuse.H0_H0 ;  /* 0x20000024ff067230 */ /* 0x120fe20000004100 */
[----:B------:R-:W-:Y:S01]  /*07e0*/  HFMA2.MMA R132, -RZ, RZ, 0, 5.9604644775390625e-08 ;  /* 0x00000001ff847435 */ /* 0x000fe200000001ff */
[----:B------:R-:W-:Y:S01]  /*07f0*/  HADD2.F32 R8, -RZ, R36.H1_H1 ;  /* 0x30000024ff087230 */ /* 0x000fe20000004100 */
[----:B------:R-:W-:Y:S01]  /*0800*/  HFMA2.MMA R169, -RZ, RZ, 0, 0 ;  /* 0x00000000ffa97435 */ /* 0x000fe200000001ff */
        /* <DEDUP_REMOVED lines=18> */
[----:B0-----:R-:W-:Y:S01]  /*0930*/  HADD2.F32 R18, -RZ, R41.H1_H1 ;  /* 0x30000029ff127230 */ /* 0x001fe20000004100 */
        /* <DEDUP_REMOVED lines=39> */
[----:B------:R-:W-:Y:S01]  /*0bb0*/  CS2R R80, SRZ ;  /* 0x0000000000507805 */ /* 0x000fe2000001ff00 */
[--C-:B--2---:R-:W-:Y:S02]  /*0bc0*/  HADD2.F32 R111, -RZ, R112.reuse.H0_H0 ;  /* 0x20000070ff6f7230 */ /* 0x104fe40000004100 */
[----:B------:R-:W-:Y:S02]  /*0bd0*/  HADD2.F32 R112, -RZ, R112.H1_H1 ;  /* 0x30000070ff707230 */ /* 0x000fe40000004100 */
[--C-:B---3--:R-:W-:Y:S02]  /*0be0*/  HADD2.F32 R113, -RZ, R114.reuse.H0_H0 ;  /* 0x20000072ff717230 */ /* 0x108fe40000004100 */
        /* <DEDUP_REMOVED lines=26> */
[----:B------:R-:W-:-:S07]  /*0d90*/  HADD2.F32 R168, -RZ, R168.H1_H1 ;  /* 0x300000a8ffa87230 */ /* 0x000fce0000004100 */
.L_x_968:
[----:B------:R-:W-:Y:S01]  /*0da0*/  ULDC.64 UR4, c[0x0][0x228] ;  /* 0x00008a0000047ab9 */ /* 0x000fe20000000a00 */
[----:B------:R-:W-:Y:S01]  /*0db0*/  IMAD R153, R7, 0x3c00, R4 ;  /* 0x00003c0007997824 */ /* 0x000fe200078e0204 */
[----:B------:R-:W-:Y:S01]  /*0dc0*/  ISETP.NE.U32.AND P0, PT, RZ, UR4, PT ;  /* 0x00000004ff007c0c */ /* 0x000fe2000bf05070 */
[----:B------:R-:W0:Y:S03]  /*0dd0*/  LDC.64 R172, c[0x0][0x238] ;  /* 0x00008e00ffac7b82 */ /* 0x000e260000000a00 */
[----:B------:R-:W-:Y:S02]  /*0de0*/  ISETP.NE.AND.EX P0, PT, RZ, UR5, PT, P0 ;  /* 0x00000005ff007c0c */ /* 0x000fe4000bf05300 */
[C---:B------:R-:W-:Y:S02]  /*0df0*/  IADD3 R137, R153.reuse, 0x800, RZ ;  /* 0x0000080099897810 */ /* 0x040fe40007ffe0ff */
[----:B------:R-:W-:-:S02]  /*0e00*/  IADD3 R133, R153, 0xc00, RZ ;  /* 0x00000c0099857810 */ /* 0x000fc40007ffe0ff */
[----:B------:R-:W-:-:S07]  /*0e10*/  IADD3 R141, R153, 0x400, RZ ;  /* 0x00000400998d7810 */ /* 0x000fce0007ffe0ff */
[----:B--2---:R-:W1:Y:S01]  /*0e20*/  @!P0 LDC.64 R70, c[0x0][0x230] ;  /* 0x00008c00ff468b82 */ /* 0x004e620000000a00 */
[----:B------:R-:W-:Y:S02]  /*0e30*/  @P0 MOV R128, RZ ;  /* 0x000000ff00800202 */ /* 0x000fe40000000f00 */
[----:B------:R-:W-:-:S04]  /*0e40*/  @P0 LEA R74, P1, R153, UR4, 0x3 ;  /* 0x00000004994a0c11 */ /* 0x000fc8000f8218ff */
[----:B------:R-:W-:Y:S01]  /*0e50*/  @P0 LEA.HI.X R75, R153, UR5, RZ, 0x3, P1 ;  /* 0x00000005994b0c11 */ /* 0x000fe200088f1cff */
[----:B------:R-:W2:Y:S08]  /*0e60*/  @!P0 LDC.64 R60, c[0x0][0x220] ;  /* 0x00008800ff3c8b82 */ /* 0x000eb00000000a00 */
[----:B------:R-:W3:Y:S08]  /*0e70*/  @P0 LDC.64 R126, c[0x0][0x228] ;  /* 0x00008a00ff7e0b82 */ /* 0x000ef00000000a00 */
[----:B------:R-:W4:Y:S01]  /*0e80*/  @!P0 LDC.64 R62, c[0x0][0x220] ;  /* 0x00008800ff3e8b82 */ /* 0x000f220000000a00 */
[----:B-1----:R-:W-:-:S05]  /*0e90*/  @!P0 IMAD.WIDE R70, R7, 0x4, R70 ;  /* 0x0000000407468825 */ /* 0x002fca00078e0246 */
[----:B------:R-:W5:Y:S02]  /*0ea0*/  @!P0 LDG.E R128, desc[UR6][R70.64] ;  /* 0x0000000646808981 */ /* 0x000f64000c1e1900 */
[----:B------:R-:W1:Y:S01]  /*0eb0*/  @P0 LDC.64 R124, c[0x0][0x228] ;  /* 0x00008a00ff7c0b82 */ /* 0x000e620000000a00 */
[----:B--2---:R-:W-:-:S04]  /*0ec0*/  @!P0 LEA R74, P2, R153, R60, 0x3 ;  /* 0x0000003c994a8211 */ /* 0x004fc800078418ff */
[----:B------:R-:W-:-:S03]  /*0ed0*/  @!P0 LEA.HI.X R75, R153, R61, RZ, 0x3, P2 ;  /* 0x0000003d994b8211 */ /* 0x000fc600010f1cff */
[----:B------:R-:W2:Y:S08]  /*0ee0*/  @!P0 LDC.64 R64, c[0x0][0x220] ;  /* 0x00008800ff408b82 */ /* 0x000eb00000000a00 */
[----:B------:R-:W0:Y:S08]  /*0ef0*/  @P0 LDC.64 R68, c[0x0][0x228] ;  /* 0x00008a00ff440b82 */ /* 0x000e300000000a00 */
[----:B------:R-:W0:Y:S01]  /*0f00*/  @!P0 LDC.64 R66, c[0x0][0x220] ;  /* 0x00008800ff428b82 */ /* 0x000e220000000a00 */
[----:B---3--:R-:W-:-:S07]  /*0f10*/  @P0 IMAD.WIDE.U32 R126, R137, 0x8, R126 ;  /* 0x00000008897e0825 */ /* 0x008fce00078e007e */
[----:B------:R-:W3:Y:S01]  /*0f20*/  @P0 LDC.64 R70, c[0x0][0x228] ;  /* 0x00008a00ff460b82 */ /* 0x000ee20000000a00 */
[----:B----4-:R-:W-:-:S04]  /*0f30*/  @!P0 IMAD.WIDE.U32 R126, R137, 0x8, R62 ;  /* 0x00000008897e8825 */ /* 0x010fc800078e003e */
[----:B-1----:R-:W-:Y:S01]  /*0f40*/  @P0 IMAD.WIDE.U32 R124, R133, 0x8, R124 ;  /* 0x00000008857c0825 */ /* 0x002fe200078e007c */
[----:B------:R-:W-:Y:S01]  /*0f50*/  IADD3 R139, R153, 0x1400, RZ ;  /* 0x00001400998b7810 */ /* 0x000fe20007ffe0ff */
[----:B------:R-:W4:Y:S01]  /*0f60*/  LDG.E R185, desc[UR6][R126.64+0x4] ;  /* 0x000004067eb97981 */ /* 0x000f22000c1e1900 */
[----:B------:R-:W1:Y:S01]  /*0f70*/  @!P0 LDC.64 R60, c[0x0][0x220] ;  /* 0x00008800ff3c8b82 */ /* 0x000e620000000a00 */
[----:B--2---:R-:W-:Y:S01]  /*0f80*/  @!P0 IMAD.WIDE.U32 R124, R133, 0x8, R64 ;  /* 0x00000008857c8825 */ /* 0x004fe200078e0040 */
[----:B------:R-:W-:Y:S01]  /*0f90*/  IADD3 R135, R153, 0x1800, RZ ;  /* 0x0000180099877810 */ /* 0x000fe20007ffe0ff */
[----:B------:R-:W2:Y:S02]  /*0fa0*/  LDG.E R134, desc[UR6][R126.64] ;  /* 0x000000067e867981 */ /* 0x000ea4000c1e1900 */
[C---:B0-----:R-:W-:Y:S02]  /*0fb0*/  @P0 IMAD.WIDE.U32 R68, R141.reuse, 0x8, R68 ;  /* 0x000000088d440825 */ /* 0x041fe400078e0044 */
[----:B------:R-:W2:Y:S01]  /*0fc0*/  LDG.E R187, desc[UR6][R124.64+0x4] ;  /* 0x000004067cbb7981 */ /* 0x000ea2000c1e1900 */
[----:B------:R-:W0:Y:S01]  /*0fd0*/  @P0 LDC.64 R62, c[0x0][0x228] ;  /* 0x00008a00ff3e0b82 */ /* 0x000e220000000a00 */
[----:B------:R-:W-:Y:S01]  /*0fe0*/  @!P0 IMAD.WIDE.U32 R68, R141, 0x8, R66 ;  /* 0x000000088d448825 */ /* 0x000fe200078e0042 */
[----:B------:R-:W-:Y:S01]  /*0ff0*/  MOV R66, R74 ;  /* 0x0000004a00427202 */ /* 0x000fe20000000f00 */
[----:B------:R-:W2:Y:S05]  /*1000*/  LDG.E R136, desc[UR6][R124.64] ;  /* 0x000000067c887981 */ /* 0x000eaa000c1e1900 */
[----:B------:R-:W0:Y:S01]  /*1010*/  @!P0 LDC.64 R64, c[0x0][0x220] ;  /* 0x00008800ff408b82 */ /* 0x000e220000000a00 */
[----:B------:R-:W-:Y:S01]  /*1020*/  MOV R67, R75 ;  /* 0x0000004b00437202 */ /* 0x000fe20000000f00 */
[----:B------:R-:W5:Y:S04]  /*1030*/  LDG.E R143, desc[UR6][R68.64+0x4] ;  /* 0x00000406448f7981 */ /* 0x000f68000c1e1900 */
[----:B------:R1:W4:Y:S01]  /*1040*/  LDG.E R130, desc[UR6][R68.64] ;  /* 0x0000000644827981 */ /* 0x000322000c1e1900 */
[C---:B---3--:R-:W-:Y:S01]  /*1050*/  @P0 IMAD.WIDE.U32 R70, R139.reuse, 0x8, R70 ;  /* 0x000000088b460825 */ /* 0x048fe200078e0046 */
[----:B------:R-:W3:Y:S02]  /*1060*/  @P0 LDC.64 R72, c[0x0][0x228] ;  /* 0x00008a00ff480b82 */ /* 0x000ee40000000a00 */
[----:B------:R-:W2:Y:S04]  /*1070*/  LDG.E R181, desc[UR6][R66.64+0x4] ;  /* 0x0000040642b57981 */ /* 0x000ea8000c1e1900 */
[----:B------:R0:W2:Y:S02]  /*1080*/  LDG.E R183, desc[UR6][R66.64] ;  /* 0x0000000642b77981 */ /* 0x0000a4000c1e1900 */
[----:B-1----:R-:W1:Y:S01]  /*1090*/  @P0 LDC.64 R68, c[0x0][0x228] ;  /* 0x00008a00ff440b82 */ /* 0x002e620000000a00 */
[----:B------:R-:W-:-:S07]  /*10a0*/  @!P0 IMAD.WIDE.U32 R70, R139, 0x8, R60 ;  /* 0x000000088b468825 */ /* 0x000fce00078e003c */
[----:B------:R-:W3:Y:S01]  /*10b0*/  @P0 LDC.64 R126, c[0x0][0x228] ;  /* 0x00008a00ff7e0b82 */ /* 0x000ee20000000a00 */
[----:B0-----:R-:W-:Y:S01]  /*10c0*/  @P0 IMAD.WIDE.U32 R62, R135, 0x8, R62 ;  /* 0x00000008873e0825 */ /* 0x001fe200078e003e */
[----:B------:R-:W-:Y:S01]  /*10d0*/  IADD3 R131, R153, 0x1c00, RZ ;  /* 0x00001c0099837810 */ /* 0x000fe20007ffe0ff */
[----:B------:R-:W2:Y:S05]  /*10e0*/  LDG.E R191, desc[UR6][R70.64+0x4] ;  /* 0x0000040646bf7981 */ /* 0x000eaa000c1e1900 */
[----:B------:R-:W0:Y:S01]  /*10f0*/  @!P0 LDC.64 R66, c[0x0][0x220] ;  /* 0x00008800ff428b82 */ /* 0x000e220000000a00 */
[----:B------:R-:W-:Y:S01]  /*1100*/  @!P0 IMAD.WIDE.U32 R62, R135, 0x8, R64 ;  /* 0x00000008873e8825 */ /* 0x000fe200078e0040 */
[----:B------:R-:W-:Y:S01]  /*1110*/  IADD3 R129, R153, 0x1000, RZ ;  /* 0x0000100099817810 */ /* 0x000fe20007ffe0ff */
[----:B------:R3:W2:Y:S05]  /*1120*/  LDG.E R140, desc[UR6][R70.64] ;  /* 0x00000006468c7981 */ /* 0x0006aa000c1e1900 */
[----:B------:R-:W3:Y:S08]  /*1130*/  @!P0 LDC.64 R74, c[0x0][0x220] ;  /* 0x00008800ff4a8b82 */ /* 0x000ef00000000a00 */
[----:B------:R-:W3:Y:S08]  /*1140*/  @!P0 LDC.64 R60, c[0x0][0x220] ;  /* 0x00008800ff3c8b82 */ /* 0x000ef00000000a00 */
[----:B------:R-:W3:Y:S08]  /*1150*/  @P0 LDC.64 R124, c[0x0][0x228] ;  /* 0x00008a00ff7c0b82 */ /* 0x000ef00000000a00 */
[----:B------:R-:W3:Y:S01]  /*1160*/  @!P0 LDC.64 R64, c[0x0][0x220] ;  /* 0x00008800ff408b82 */ /* 0x000ee20000000a00 */
[----:B-1----:R-:W-:Y:S01]  /*1170*/  @P0 IMAD.WIDE.U32 R68, R131, 0x8, R68 ;  /* 0x0000000883440825 */ /* 0x002fe200078e0044 */
[----:B------:R-:W-:Y:S01]  /*1180*/  IADD3 R149, R153, 0x2000, RZ ;  /* 0x0000200099957810 */ /* 0x000fe20007ffe0ff */
[----:B------:R-:W2:Y:S02]  /*1190*/  LDG.E R193, desc[UR6][R62.64+0x4] ;  /* 0x000004063ec17981 */ /* 0x000ea4000c1e1900 */
[----:B0-----:R-:W-:Y:S01]  /*11a0*/  @!P0 IMAD.WIDE.U32 R68, R131, 0x8, R66 ;  /* 0x0000000883448825 */ /* 0x001fe200078e0042 */
[----:B------:R-:W-:Y:S01]  /*11b0*/  IADD3 R151, R153, 0x2400, RZ ;  /* 0x0000240099977810 */ /* 0x000fe20007ffe0ff */
[----:B------:R0:W2:Y:S01]  /*11c0*/  LDG.E R142, desc[UR6][R62.64] ;  /* 0x000000063e8e7981 */ /* 0x0000a2000c1e1900 */
[----:B------:R-:W1:Y:S01]  /*11d0*/  @P0 LDC.64 R66, c[0x0][0x228] ;  /* 0x00008a00ff420b82 */ /* 0x000e620000000a00 */
[----:B---3--:R-:W-:Y:S01]  /*11e0*/  @P0 IMAD.WIDE.U32 R72, R129, 0x8, R72 ;  /* 0x0000000881480825 */ /* 0x008fe200078e0048 */
[----:B------:R-:W-:Y:S01]  /*11f0*/  IADD3 R155, R153, 0x2800, RZ ;  /* 0x00002800999b7810 */ /* 0x000fe20007ffe0ff */
[----:B------:R-:W3:Y:S02]  /*1200*/  LDG.E R195, desc[UR6][R68.64+0x4] ;  /* 0x0000040644c37981 */ /* 0x000ee4000c1e1900 */
[----:B------:R-:W-:-:S02]  /*1210*/  @!P0 IMAD.WIDE.U32 R72, R129, 0x8, R74 ;  /* 0x0000000881488825 */ /* 0x000fc400078e004a */
[----:B------:R-:W3:Y:S01]  /*1220*/  LDG.E R148, desc[UR6][R68.64] ;  /* 0x0000000644947981 */ /* 0x000ee2000c1e1900 */
[----:B------:R-:W1:Y:S01]  /*1230*/  @!P0 LDC.64 R70, c[0x0][0x220] ;  /* 0x00008800ff468b82 */ /* 0x000e620000000a00 */
[C---:B------:R-:W-:Y:S02]  /*1240*/  @P0 IMAD.WIDE.U32 R126, R149.reuse, 0x8, R126 ;  /* 0x00000008957e0825 */ /* 0x040fe400078e007e */
[----:B------:R-:W3:Y:S02]  /*1250*/  LDG.E R138, desc[UR6][R72.64] ;  /* 0x00000006488a7981 */ /* 0x000ee4000c1e1900 */
[----:B------:R-:W-:Y:S01]  /*1260*/  @!P0 IMAD.WIDE.U32 R126, R149, 0x8, R60 ;  /* 0x00000008957e8825 */ /* 0x000fe200078e003c */
[----:B------:R-:W-:Y:S01]  /*1270*/  IADD3 R175, R153, 0x3000, RZ ;  /* 0x0000300099af7810 */ /* 0x000fe20007ffe0ff */
[----:B------:R-:W3:Y:S01]  /*1280*/  LDG.E R189, desc[UR6][R72.64+0x4] ;  /* 0x0000040648bd7981 */ /* 0x000ee2000c1e1900 */
[----:B------:R-:W1:Y:S01]  /*1290*/  @P0 LDC.64 R74, c[0x0][0x228] ;  /* 0x00008a00ff4a0b82 */ /* 0x000e620000000a00 */
[----:B------:R-:W-:-:S02]  /*12a0*/  IMAD.WIDE R172, R7, 0x4, R172 ;  /* 0x0000000407ac7825 */ /* 0x000fc400078e02ac */
[----:B------:R-:W3:Y:S02]  /*12b0*/  LDG.E R197, desc[UR6][R126.64+0x4] ;  /* 0x000004067ec57981 */ /* 0x000ee4000c1e1900 */
[C---:B------:R-:W-:Y:S02]  /*12c0*/  @P0 IMAD.WIDE.U32 R124, R151.reuse, 0x8, R124 ;  /* 0x00000008977c0825 */ /* 0x040fe400078e007c */
[----:B------:R1:W3:Y:S01]  /*12d0*/  LDG.E R172, desc[UR6][R172.64] ;  /* 0x00000006acac7981 */ /* 0x0002e2000c1e1900 */
[----:B------:R-:W1:Y:S01]  /*12e0*/  @!P0 LDC.64 R60, c[0x0][0x220] ;  /* 0x00008800ff3c8b82 */ /* 0x000e620000000a00 */
[----:B------:R-:W-:Y:S01]  /*12f0*/  @!P0 IMAD.WIDE.U32 R124, R151, 0x8, R64 ;  /* 0x00000008977c8825 */ /* 0x000fe200078e0040 */
[----:B------:R-:W-:Y:S01]  /*1300*/  IADD3 R179, R153, 0x3400, RZ ;  /* 0x0000340099b37810 */ /* 0x000fe20007ffe0ff */
[----:B------:R-:W3:Y:S05]  /*1310*/  LDG.E R150, desc[UR6][R126.64] ;  /* 0x000000067e967981 */ /* 0x000eea000c1e1900 */
[----:B0-----:R-:W0:Y:S01]  /*1320*/  @P0 LDC.64 R62, c[0x0][0x228] ;  /* 0x00008a00ff3e0b82 */ /* 0x001e220000000a00 */
[----:B-1----:R-:W-:Y:S01]  /*1330*/  @P0 IMAD.WIDE.U32 R66, R155, 0x8, R66 ;  /* 0x000000089b420825 */ /* 0x002fe200078e0042 */
[----:B------:R-:W-:Y:S01]  /*1340*/  IADD3 R173, R153, 0x2c00, RZ ;  /* 0x00002c0099ad7810 */ /* 0x000fe20007ffe0ff */
[----:B------:R-:W3:Y:S05]  /*1350*/  LDG.E R199, desc[UR6][R124.64+0x4] ;  /* 0x000004067cc77981 */ /* 0x000eea000c1e1900 */
[----:B------:R-:W1:Y:S01]  /*1360*/  @!P0 LDC.64 R64, c[0x0][0x220] ;  /* 0x00008800ff408b82 */ /* 0x000e620000000a00 */
[----:B------:R-:W-:Y:S01]  /*1370*/  @!P0 IMAD.WIDE.U32 R66, R155, 0x8, R70 ;  /* 0x000000089b428825 */ /* 0x000fe200078e0046 */
[----:B------:R-:W3:Y:S06]  /*1380*/  LDG.E R152, desc[UR6][R124.64] ;  /* 0x000000067c987981 */ /* 0x000eec000c1e1900 */
[----:B------:R-:W1:Y:S01]  /*1390*/  @P0 LDC.64 R68, c[0x0][0x228] ;  /* 0x00008a00ff440b82 */ /* 0x000e620000000a00 */
[C---:B------:R-:W-:Y:S01]  /*13a0*/  @P0 IMAD.WIDE.U32 R74, R173.reuse, 0x8, R74 ;  /* 0x00000008ad4a0825 */ /* 0x040fe200078e004a */
[----:B------:R-:W3:Y:S06]  /*13b0*/  LDG.E R203, desc[UR6][R66.64+0x4] ;  /* 0x0000040642cb7981 */ /* 0x000eec000c1e1900 */
[----:B------:R-:W1:Y:S01]  /*13c0*/  @!P0 LDC.64 R70, c[0x0][0x220] ;  /* 0x00008800ff468b82 */ /* 0x000e620000000a00 */
[----:B------:R-:W-:Y:S01]  /*13d0*/  @!P0 IMAD.WIDE.U32 R74, R173, 0x8, R60 ;  /* 0x00000008ad4a8825 */ /* 0x000fe200078e003c */
[----:B------:R-:W-:Y:S01]  /*13e0*/  IADD3 R177, R153, 0x3800, RZ ;  /* 0x0000380099b17810 */ /* 0x000fe20007ffe0ff */
[----:B------:R-:W3:Y:S05]  /*13f0*/  LDG.E R174, desc[UR6][R66.64] ;  /* 0x0000000642ae7981 */ /* 0x000eea000c1e1900 */
[----:B------:R-:W1:Y:S01]  /*1400*/  @P0 LDC.64 R72, c[0x0][0x228] ;  /* 0x00008a00ff480b82 */ /* 0x000e620000000a00 */
[C---:B0-----:R-:W-:Y:S01]  /*1410*/  @P0 IMAD.WIDE.U32 R62, R175.reuse, 0x8, R62 ;  /* 0x00000008af3e0825 */ /* 0x041fe200078e003e */
[----:B------:R-:W3:Y:S06]  /*1420*/  LDG.E R205, desc[UR6][R74.64+0x4] ;  /* 0x000004064acd7981 */ /* 0x000eec000c1e1900 */
[----:B------:R-:W0:Y:S01]  /*1430*/  @!P0 LDC.64 R60, c[0x0][0x220] ;  /* 0x00008800ff3c8b82 */ /* 0x000e220000000a00 */
[----:B-1----:R-:W-:Y:S01]  /*1440*/  @!P0 IMAD.WIDE.U32 R62, R175, 0x8, R64 ;  /* 0x00000008af3e8825 */ /* 0x002fe200078e0040 */
[----:B------:R1:W3:Y:S04]  /*1450*/  LDG.E R178, desc[UR6][R74.64] ;  /* 0x000000064ab27981 */ /* 0x0002e8000c1e1900 */
[----:B------:R-:W3:Y:S02]  /*1460*/  LDG.E R207, desc[UR6][R62.64+0x4] ;  /* 0x000004063ecf7981 */ /* 0x000ee4000c1e1900 */
[----:B------:R-:W1:Y:S01]  /*1470*/  LDC.64 R64, c[0x0][0x268] ;  /* 0x00009a00ff407b82 */ /* 0x000e620000000a00 */
[C---:B------:R-:W-:Y:S01]  /*1480*/  @P0 IMAD.WIDE.U32 R68, R179.reuse, 0x8, R68 ;  /* 0x00000008b3440825 */ /* 0x040fe200078e0044 */
[----:B------:R1:W3:Y:S03]  /*1490*/  LDG.E R180, desc[UR6][R62.64] ;  /* 0x000000063eb47981 */ /* 0x0002e6000c1e1900 */
[----:B------:R-:W-:-:S04]  /*14a0*/  @!P0 IMAD.WIDE.U32 R68, R179, 0x8, R70 ;  /* 0x00000008b3448825 */ /* 0x000fc800078e0046 */
[C---:B------:R-:W-:Y:S01]  /*14b0*/  @P0 IMAD.WIDE.U32 R72, R177.reuse, 0x8, R72 ;  /* 0x00000008b1480825 */ /* 0x040fe200078e0048 */
[----:B------:R-:W3:Y:S04]  /*14c0*/  LDG.E R209, desc[UR6][R68.64+0x4] ;  /* 0x0000040644d17981 */ /* 0x000ee8000c1e1900 */
[----:B------:R-:W3:Y:S01]  /*14d0*/  LDG.E R184, desc[UR6][R68.64] ;  /* 0x0000000644b87981 */ /* 0x000ee2000c1e1900 */
[----:B0-----:R-:W-:-:S05]  /*14e0*/  @!P0 IMAD.WIDE.U32 R72, R177, 0x8, R60 ;  /* 0x00000008b1488825 */ /* 0x001fca00078e003c */
[----:B------:R-:W3:Y:S01]  /*14f0*/  LDG.E R188, desc[UR6][R72.64] ;  /* 0x0000000648bc7981 */ /* 0x000ee2000c1e1900 */
[----:B-1----:R-:W-:-:S03]  /*1500*/  IMAD.WIDE.U32 R74, R153, 0x4, R64 ;  /* 0x00000004994a7825 */ /* 0x002fc600078e0040 */
[----:B------:R-:W3:Y:S01]  /*1510*/  LDG.E R211, desc[UR6][R72.64+0x4] ;  /* 0x0000040648d37981 */ /* 0x000ee2000c1e1900 */
[----:B------:R-:W-:-:S03]  /*1520*/  IMAD.WIDE.U32 R70, R141, 0x4, R64 ;  /* 0x000000048d467825 */ /* 0x000fc600078e0040 */
[----:B------:R0:W3:Y:S01]  /*1530*/  LDG.E R186, desc[UR6][R74.64] ;  /* 0x000000064aba7981 */ /* 0x0000e2000c1e1900 */
[----:B------:R-:W-:-:S03]  /*1540*/  IMAD.WIDE.U32 R66, R133, 0x4, R64 ;  /* 0x0000000485427825 */ /* 0x000fc600078e0040 */
[----:B------:R1:W3:Y:S01]  /*1550*/  LDG.E R182, desc[UR6][R70.64] ;  /* 0x0000000646b67981 */ /* 0x0002e2000c1e1900 */
[----:B------:R-:W-:-:S03]  /*1560*/  IMAD.WIDE.U32 R62, R129, 0x4, R64 ;  /* 0x00000004813e7825 */ /* 0x000fc600078e0040 */
[----:B------:R1:W3:Y:S01]  /*1570*/  LDG.E R192, desc[UR6][R66.64] ;  /* 0x0000000642c07981 */ /* 0x0002e2000c1e1900 */
[----:B------:R-:W-:-:S03]  /*1580*/  IMAD.WIDE.U32 R126, R137, 0x4, R64 ;  /* 0x00000004897e7825 */ /* 0x000fc600078e0040 */
[----:B------:R1:W3:Y:S01]  /*1590*/  LDG.E R194, desc[UR6][R62.64] ;  /* 0x000000063ec27981 */ /* 0x0002e2000c1e1900 */
[----:B------:R-:W-:-:S03]  /*15a0*/  IMAD.WIDE.U32 R60, R139, 0x4, R64 ;  /* 0x000000048b3c7825 */ /* 0x000fc600078e0040 */
[----:B------:R-:W3:Y:S01]  /*15b0*/  LDG.E R190, desc[UR6][R126.64] ;  /* 0x000000067ebe7981 */ /* 0x000ee2000c1e1900 */
[----:B0-----:R-:W-:-:S03]  /*15c0*/  IMAD.WIDE.U32 R74, R131, 0x4, R64 ;  /* 0x00000004834a7825 */ /* 0x001fc600078e0040 */
[----:B------:R0:W3:Y:S01]  /*15d0*/  LDG.E R196, desc[UR6][R60.64] ;  /* 0x000000063cc47981 */ /* 0x0000e2000c1e1900 */
[----:B------:R-:W-:-:S03]  /*15e0*/  IMAD.WIDE.U32 R72, R149, 0x4, R64 ;  /* 0x0000000495487825 */ /* 0x000fc600078e0040 */
[----:B------:R5:W3:Y:S01]  /*15f0*/  LDG.E R74, desc[UR6][R74.64] ;  /* 0x000000064a4a7981 */ /* 0x000ae2000c1e1900 */
[----:B-1----:R-:W-:-:S03]  /*1600*/  IMAD.WIDE.U32 R70, R151, 0x4, R64 ;  /* 0x0000000497467825 */ /* 0x002fc600078e0040 */
[----:B------:R1:W3:Y:S01]  /*1610*/  LDG.E R72, desc[UR6][R72.64] ;  /* 0x0000000648487981 */ /* 0x0002e2000c1e1900 */
[----:B------:R-:W-:-:S03]  /*1620*/  IMAD.WIDE.U32 R68, R155, 0x4, R64 ;  /* 0x000000049b447825 */ /* 0x000fc600078e0040 */
[----:B------:R-:W3:Y:S01]  /*1630*/  LDG.E R70, desc[UR6][R70.64] ;  /* 0x0000000646467981 */ /* 0x000ee2000c1e1900 */
[----:B------:R-:W-:-:S03]  /*1640*/  IMAD.WIDE.U32 R66, R173, 0x4, R64 ;  /* 0x00000004ad427825 */ /* 0x000fc600078e0040 */
[----:B------:R-:W3:Y:S01]  /*1650*/  LDG.E R68, desc[UR6][R68.64] ;  /* 0x0000000644447981 */ /* 0x000ee2000c1e1900 */
[----:B------:R-:W-:-:S03]  /*1660*/  IMAD.WIDE.U32 R62, R175, 0x4, R64 ;  /* 0x00000004af3e7825 */ /* 0x000fc600078e0040 */
[----:B------:R-:W3:Y:S01]  /*1670*/  LDG.E R66, desc[UR6][R66.64] ;  /* 0x0000000642427981 */ /* 0x000ee2000c1e1900 */
[----:B0-----:R-:W-:-:S03]  /*1680*/  IMAD.WIDE.U32 R60, R179, 0x4, R64 ;  /* 0x00000004b33c7825 */ /* 0x001fc600078e0040 */
[----:B------:R-:W3:Y:S04]  /*1690*/  LDG.E R62, desc[UR6][R62.64] ;  /* 0x000000063e3e7981 */ /* 0x000ee8000c1e1900 */
[----:B------:R-:W3:Y:S01]  /*16a0*/  LDG.E R60, desc[UR6][R60.64] ;  /* 0x000000063c3c7981 */ /* 0x000ee2000c1e1900 */
[----:B------:R-:W-:-:S04]  /*16b0*/  IMAD.WIDE.U32 R124, R135, 0x4, R64 ;  /* 0x00000004877c7825 */ /* 0x000fc800078e0040 */
[----:B------:R-:W-:Y:S02]  /*16c0*/  IMAD.WIDE.U32 R64, R177, 0x4, R64 ;  /* 0x00000004b1407825 */ /* 0x000fe400078e0040 */
[----:B------:R0:W3:Y:S04]  /*16d0*/  LDG.E R124, desc[UR6][R124.64] ;  /* 0x000000067c7c7981 */ /* 0x0000e8000c1e1900 */
[----:B------:R3:W3:Y:S01]  /*16e0*/  LDG.E R64, desc[UR6][R64.64] ;  /* 0x0000000640407981 */ /* 0x0006e2000c1e1900 */
[----:B-----5:R-:W5:Y:S08]  /*16f0*/  @P0 MUFU.RCP R75, R113 ;  /* 0x00000071004b0308 */ /* 0x020f700000001000 */
[----:B------:R-:W2:Y:S01]  /*1700*/  @P0 MUFU.RCP R176, R114 ;  /* 0x0000007200b00308 */ /* 0x000ea20000001000 */
[----:B------:R-:W-:-:S07]  /*1710*/  LOP3.LUT P1, RZ, R132, 0xff, RZ, 0xc0, !PT ;  /* 0x000000ff84ff7812 */ /* 0x000fce000782c0ff */
[----:B------:R-:W-:Y:S08]  /*1720*/  @P0 MUFU.RCP R198, R116 ;  /* 0x0000007400c60308 */ /* 0x000ff00000001000 */
[----:B-1----:R-:W1:Y:S08]  /*1730*/  @P0 MUFU.RCP R73, R111 ;  /* 0x0000006f00490308 */ /* 0x002e700000001000 */
[----:B------:R-:W1:Y:S08]  /*1740*/  @P0 MUFU.RCP R126, R112 ;  /* 0x00000070007e0308 */ /* 0x000e700000001000 */
[----:B0-----:R-:W0:Y:S08]  /*1750*/  @P0 MUFU.RCP R125, R115 ;  /* 0x00000073007d0308 */ /* 0x001e300000001000 */
[----:B------:R-:W3:Y:S08]  /*1760*/  @P0 MUFU.RCP R217, R122 ;  /* 0x0000007a00d90308 */ /* 0x000ef00000001000 */
[----:B------:R-:W3:Y:S01]  /*1770*/  @P0 MUFU.RCP R200, R118 ;  /* 0x0000007600c80308 */ /* 0x000ee20000001000 */
[----:B------:R-:W-:-:S07]  /*1780*/  @P0 FADD.FTZ R201, -R10, R143 ;  /* 0x0000008f0ac90221 */ /* 0x000fce0000010100 */
[----:B------:R-:W3:Y:S01]  /*1790*/  @P0 MUFU.RCP R71, R123 ;  /* 0x0000007b00470308 */ /* 0x000ee20000001000 */
[----:B----4-:R-:W-:Y:S01]  /*17a0*/  @P0 FADD.FTZ R132, -R9, R130 ;  /* 0x0000008209840221 */ /* 0x010fe20000010100 */
[----:B------:R-:W-:-:S03]  /*17b0*/  @!P0 FADD.FTZ R143, R143, -R128 ;  /* 0x800000808f8f8221 */ /* 0x000fc60000010000 */
[----:B-----5:R-:W-:Y:S01]  /*17c0*/  @P0 FMUL.FTZ R132, R132, R75 ;  /* 0x0000004b84840220 */ /* 0x020fe20000410000 */
[----:B------:R-:W-:Y:S02]  /*17d0*/  @P0 FADD.FTZ R75, -R12, R185 ;  /* 0x000000b90c4b0221 */ /* 0x000fe40000010100 */
[----:B------:R-:W4:Y:S01]  /*17e0*/  @P0 MUFU.RCP R219, R144 ;  /* 0x0000009000db0308 */ /* 0x000f220000001000 */
[----:B--2---:R-:W-:Y:S01]  /*17f0*/  @P0 FADD.FTZ R154, -R6, R183 ;  /* 0x000000b7069a0221 */ /* 0x004fe20000010100 */
[----:B------:R-:W-:Y:S01]  /*1800*/  @P0 FMUL.FTZ R201, R201, R176 ;  /* 0x000000b0c9c90220 */ /* 0x000fe20000410000 */
[----:B------:R-:W-:Y:S01]  /*1810*/  @P0 FADD.FTZ R127, -R8, R181 ;  /* 0x000000b5087f0221 */ /* 0x000fe20000010100 */
[----:B------:R-:W-:-:S04]  /*1820*/  @!P0 FADD.FTZ R183, R183, -R128 ;  /* 0x80000080b7b78221 */ /* 0x000fc80000010000 */
[----:B------:R-:W2:Y:S01]  /*1830*/  @P0 MUFU.RCP R63, R156 ;  /* 0x0000009c003f0308 */ /* 0x000ea20000001000 */
[----:B------:R-:W-:Y:S01]  /*1840*/  @P0 FADD.FTZ R176, -R11, R134 ;  /* 0x000000860bb00221 */ /* 0x000fe20000010100 */
[----:B-1----:R-:W-:Y:S01]  /*1850*/  @P0 FMUL.FTZ R154, R154, R73 ;  /* 0x000000499a9a0220 */ /* 0x002fe20000410000 */
[----:B------:R-:W-:Y:S01]  /*1860*/  @P0 FMUL.FTZ R127, R127, R126 ;  /* 0x0000007e7f7f0220 */ /* 0x000fe20000410000 */
[----:B------:R-:W-:Y:S01]  /*1870*/  @!P0 FADD.FTZ R73, R130, -R128 ;  /* 0x8000008082498221 */ /* 0x000fe20000010000 */
[----:B0-----:R-:W-:-:S03]  /*1880*/  @P0 FMUL.FTZ R176, R176, R125 ;  /* 0x0000007db0b00220 */ /* 0x001fc60000410000 */
[----:B------:R-:W0:Y:S01]  /*1890*/  @P0 MUFU.RCP R202, R120 ;  /* 0x0000007800ca0308 */ /* 0x000e220000001000 */
[----:B------:R-:W-:Y:S01]  /*18a0*/  @P0 FADD.FTZ R130, -R13, R136 ;  /* 0x000000880d820221 */ /* 0x000fe20000010100 */
[--C-:B------:R-:W-:Y:S01]  /*18b0*/  @!P0 FADD.FTZ R125, R136, -R128.reuse ;  /* 0x80000080887d8221 */ /* 0x100fe20000010000 */
[----:B------:R-:W-:-:S05]  /*18c0*/  @!P0 FADD.FTZ R185, R185, -R128 ;  /* 0x80000080b9b98221 */ /* 0x000fca0000010000 */
[----:B------:R-:W1:Y:S08]  /*18d0*/  @P0 MUFU.RCP R213, R117 ;  /* 0x0000007500d50308 */ /* 0x000e700000001000 */
[----:B------:R-:W5:Y:S08]  /*18e0*/  @P0 MUFU.RCP R69, R146 ;  /* 0x0000009200450308 */ /* 0x000f700000001000 */
[----:B------:R-:W-:Y:S01]  /*18f0*/  @P0 MUFU.RCP R67, R145 ;  /* 0x0000009100430308 */ /* 0x000fe20000001000 */
[----:B------:R-:W-:-:S07]  /*1900*/  @P0 FADD.FTZ R126, -R19, R142 ;  /* 0x0000008e137e0221 */ /* 0x000fce0000010100 */
[----:B------:R-:W-:Y:S01]  /*1910*/  @P0 MUFU.RCP R206, R158 ;  /* 0x0000009e00ce0308 */ /* 0x000fe20000001000 */
[----:B---3--:R-:W-:Y:S01]  /*1920*/  @P0 FADD.FTZ R136, -R15, R138 ;  /* 0x0000008a0f880221 */ /* 0x008fe20000010100 */
[----:B------:R-:W-:Y:S01]  /*1930*/  @!P0 FMUL.FTZ R201, R172, R143 ;  /* 0x0000008facc98220 */ /* 0x000fe20000410000 */
[----:B------:R-:W-:Y:S01]  /*1940*/  @P0 FMUL.FTZ R143, R75, R198 ;  /* 0x000000c64b8f0220 */ /* 0x000fe20000410000 */
[--C-:B------:R-:W-:Y:S01]  /*1950*/  @!P0 FADD.FTZ R75, R134, -R128.reuse ;  /* 0x80000080864b8221 */ /* 0x100fe20000010000 */
[----:B------:R-:W-:Y:S01]  /*1960*/  @P0 FADD.FTZ R134, -R18, R191 ;  /* 0x000000bf12860221 */ /* 0x000fe20000010100 */
[----:B------:R-:W-:Y:S01]  /*1970*/  @!P0 FMUL.FTZ R154, R172, R183 ;  /* 0x000000b7ac9a8220 */ /* 0x000fe20000410000 */
[--C-:B------:R-:W-:Y:S01]  /*1980*/  @!P0 FADD.FTZ R191, R191, -R128.reuse ;  /* 0x80000080bfbf8221 */ /* 0x100fe20000010000 */
[----:B------:R-:W-:Y:S01]  /*1990*/  @P0 FADD.FTZ R183, -R14, R187 ;  /* 0x000000bb0eb70221 */ /* 0x000fe20000010100 */
[----:B------:R-:W-:Y:S01]  /*19a0*/  @!P0 FMUL.FTZ R176, R172, R75 ;  /* 0x0000004bacb08220 */ /* 0x000fe20000410000 */
[----:B------:R-:W-:Y:S01]  /*19b0*/  @P0 FMUL.FTZ R134, R134, R217 ;  /* 0x000000d986860220 */ /* 0x000fe20000410000 */
[--C-:B------:R-:W-:Y:S01]  /*19c0*/  @!P0 FADD.FTZ R75, R138, -R128.reuse ;  /* 0x800000808a4b8221 */ /* 0x100fe20000010000 */
[----:B------:R-:W-:Y:S01]  /*19d0*/  @!P0 FMUL.FTZ R134, R172, R191 ;  /* 0x000000bfac868220 */ /* 0x000fe20000410000 */
[----:B------:R-:W-:Y:S01]  /*19e0*/  @P0 FMUL.FTZ R183, R183, R200 ;  /* 0x000000c8b7b70220 */ /* 0x000fe20000410000 */
[----:B------:R-:W-:Y:S01]  /*19f0*/  @P0 FADD.FTZ R138, -R20, R193 ;  /* 0x000000c1148a0221 */ /* 0x000fe20000010100 */
[----:B------:R-:W-:Y:S01]  /*1a00*/  @P0 FMUL.FTZ R191, R126, R71 ;  /* 0x000000477ebf0220 */ /* 0x000fe20000410000 */
[----:B------:R-:W3:Y:S01]  /*1a10*/  @P0 MUFU.RCP R200, R160 ;  /* 0x000000a000c80308 */ /* 0x000ee20000001000 */
[----:B------:R-:W-:Y:S01]  /*1a20*/  @!P0 FADD.FTZ R193, R193, -R128 ;  /* 0x80000080c1c18221 */ /* 0x000fe20000010000 */
[----:B------:R-:W-:Y:S01]  /*1a30*/  @P0 FADD.FTZ R126, -R24, R197 ;  /* 0x000000c5187e0221 */ /* 0x000fe20000010100 */
[----:B----4-:R-:W-:-:S02]  /*1a40*/  @P0 FMUL.FTZ R138, R138, R219 ;  /* 0x000000db8a8a0220 */ /* 0x010fc40000410000 */
[----:B------:R-:W-:Y:S01]  /*1a50*/  @!P0 FMUL.FTZ R138, R172, R193 ;  /* 0x000000c1ac8a8220 */ /* 0x000fe20000410000 */
[----:B--2---:R-:W-:Y:S01]  /*1a60*/  @P0 FMUL.FTZ R193, R126, R63 ;  /* 0x0000003f7ec10220 */ /* 0x004fe20000410000 */
[----:B------:R-:W-:Y:S01]  /*1a70*/  @!P0 FMUL.FTZ R143, R172, R185 ;  /* 0x000000b9ac8f8220 */ /* 0x000fe20000410000 */
[----:B------:R-:W2:Y:S01]  /*1a80*/  @P0 MUFU.RCP R126, R164 ;  /* 0x000000a4007e0308 */ /* 0x000ea20000001000 */
[----:B------:R-:W-:Y:S01]  /*1a90*/  @P0 FADD.FTZ R185, -R16, R189 ;  /* 0x000000bd10b90221 */ /* 0x000fe20000010100 */
[--C-:B------:R-:W-:Y:S01]  /*1aa0*/  @!P0 FADD.FTZ R197, R197, -R128.reuse ;  /* 0x80000080c5c58221 */ /* 0x100fe20000010000 */
[--C-:B------:R-:W-:Y:S01]  /*1ab0*/  @!P0 FADD.FTZ R187, R187, -R128.reuse ;  /* 0x80000080bbbb8221 */ /* 0x100fe20000010000 */
[--C-:B------:R-:W-:Y:S01]  /*1ac0*/  @!P0 FADD.FTZ R189, R189, -R128.reuse ;  /* 0x80000080bdbd8221 */ /* 0x100fe20000010000 */
[----:B0-----:R-:W-:Y:S01]  /*1ad0*/  @P0 FMUL.FTZ R185, R185, R202 ;  /* 0x000000cab9b90220 */ /* 0x001fe20000410000 */
[----:B------:R-:W-:Y:S01]  /*1ae0*/  @P0 FADD.FTZ R198, -R22, R195 ;  /* 0x000000c316c60221 */ /* 0x000fe20000010100 */
[----:B------:R-:W-:Y:S01]  /*1af0*/  @!P0 FMUL.FTZ R193, R172, R197 ;  /* 0x000000c5acc18220 */ /* 0x000fe20000410000 */
[----:B------:R-:W0:Y:S01]  /*1b00*/  @P0 MUFU.RCP R65, R157 ;  /* 0x0000009d00410308 */ /* 0x000e220000001000 */
[----:B------:R-:W-:Y:S01]  /*1b10*/  @P0 FADD.FTZ R197, -R28, R203 ;  /* 0x000000cb1cc50221 */ /* 0x000fe20000010100 */
[--C-:B------:R-:W-:Y:S01]  /*1b20*/  @!P0 FADD.FTZ R195, R195, -R128.reuse ;  /* 0x80000080c3c38221 */ /* 0x100fe20000010000 */
[----:B------:R-:W-:Y:S01]  /*1b30*/  @!P0 FADD.FTZ R203, R203, -R128 ;  /* 0x80000080cbcb8221 */ /* 0x000fe20000010000 */
[----:B-1----:R-:W-:-:S04]  /*1b40*/  @P0 FMUL.FTZ R130, R130, R213 ;  /* 0x000000d582820220 */ /* 0x002fc80000410000 */
[----:B------:R-:W1:Y:S01]  /*1b50*/  @P0 MUFU.RCP R202, R162 ;  /* 0x000000a200ca0308 */ /* 0x000e620000001000 */
[C---:B------:R-:W-:Y:S01]  /*1b60*/  @!P0 FMUL.FTZ R183, R172.reuse, R187 ;  /* 0x000000bbacb78220 */ /* 0x040fe20000410000 */
[C---:B------:R-:W-:Y:S01]  /*1b70*/  @!P0 FMUL.FTZ R130, R172.reuse, R125 ;  /* 0x0000007dac828220 */ /* 0x040fe20000410000 */
[----:B------:R-:W-:Y:S01]  /*1b80*/  @!P0 FMUL.FTZ R185, R172, R189 ;  /* 0x000000bdacb98220 */ /* 0x000fe20000410000 */
[----:B------:R-:W-:-:S04]  /*1b90*/  @P0 FADD.FTZ R187, -R17, R140 ;  /* 0x0000008c11bb0221 */ /* 0x000fc80000010100 */
[----:B------:R-:W4:Y:S01]  /*1ba0*/  @P0 MUFU.RCP R61, R147 ;  /* 0x00000093003d0308 */ /* 0x000f220000001000 */
[----:B------:R-:W-:Y:S01]  /*1bb0*/  @!P0 FADD.FTZ R125, R140, -R128 ;  /* 0x800000808c7d8221 */ /* 0x000fe20000010000 */
[----:B-----5:R-:W-:Y:S01]  /*1bc0*/  @P0 FMUL.FTZ R189, R198, R69 ;  /* 0x00000045c6bd0220 */ /* 0x020fe20000410000 */
[----:B---3--:R-:W-:Y:S01]  /*1bd0*/  @P0 FMUL.FTZ R197, R197, R200 ;  /* 0x000000c8c5c50220 */ /* 0x008fe20000410000 */
[----:B------:R-:W-:Y:S01]  /*1be0*/  @P0 FADD.FTZ R140, -R21, R148 ;  /* 0x00000094158c0221 */ /* 0x000fe20000010100 */
[C---:B------:R-:W-:Y:S01]  /*1bf0*/  @!P0 FMUL.FTZ R189, R172.reuse, R195 ;  /* 0x000000c3acbd8220 */ /* 0x040fe20000410000 */
[----:B------:R-:W-:Y:S01]  /*1c00*/  @!P0 FMUL.FTZ R197, R172, R203 ;  /* 0x000000cbacc58220 */ /* 0x000fe20000410000 */
[----:B------:R-:W-:Y:S01]  /*1c10*/  @P0 FADD.FTZ R195, -R26, R199 ;  /* 0x000000c71ac30221 */ /* 0x000fe20000010100 */
[----:B------:R-:W3:Y:S01]  /*1c20*/  @P0 MUFU.RCP R198, R166 ;  /* 0x000000a600c60308 */ /* 0x000ee20000001000 */
[----:B------:R-:W-:Y:S01]  /*1c30*/  @P0 FADD.FTZ R203, -R32, R207 ;  /* 0x000000cf20cb0221 */ /* 0x000fe20000010100 */
[--C-:B------:R-:W-:Y:S01]  /*1c40*/  @!P0 FADD.FTZ R199, R199, -R128.reuse ;  /* 0x80000080c7c78221 */ /* 0x100fe20000010000 */
[----:B------:R-:W-:Y:S01]  /*1c50*/  @!P0 FMUL.FTZ R132, R172, R73 ;  /* 0x00000049ac848220 */ /* 0x000fe20000410000 */
[----:B------:R-:W-:Y:S01]  /*1c60*/  @P0 FMUL.FTZ R140, R140, R67 ;  /* 0x000000438c8c0220 */ /* 0x000fe20000410000 */
[--C-:B------:R-:W-:Y:S01]  /*1c70*/  @!P0 FADD.FTZ R67, R142, -R128.reuse ;  /* 0x800000808e438221 */ /* 0x100fe20000010000 */
[----:B------:R-:W-:Y:S01]  /*1c80*/  @P0 FMUL.FTZ R195, R195, R206 ;  /* 0x000000cec3c30220 */ /* 0x000fe20000410000 */
[----:B--2---:R-:W-:Y:S01]  /*1c90*/  @P0 FMUL.FTZ R203, R203, R126 ;  /* 0x0000007ecbcb0220 */ /* 0x004fe20000410000 */
[----:B------:R-:W2:Y:S01]  /*1ca0*/  @P0 MUFU.RCP R73, R159 ;  /* 0x0000009f00490308 */ /* 0x000ea20000001000 */
[----:B------:R-:W-:Y:S01]  /*1cb0*/  @!P0 FADD.FTZ R181, R181, -R128 ;  /* 0x80000080b5b58221 */ /* 0x000fe20000010000 */
[----:B------:R-:W-:Y:S01]  /*1cc0*/  @P0 FADD.FTZ R142, -R25, R152 ;  /* 0x00000098198e0221 */ /* 0x000fe20000010100 */
[----:B------:R-:W-:Y:S01]  /*1cd0*/  @!P0 FMUL.FTZ R195, R172, R199 ;  /* 0x000000c7acc38220 */ /* 0x000fe20000410000 */
[----:B------:R-:W-:Y:S01]  /*1ce0*/  @!P0 FADD.FTZ R69, R148, -R128 ;  /* 0x8000008094458221 */ /* 0x000fe20000010000 */
[----:B------:R-:W-:Y:S01]  /*1cf0*/  @P0 FADD.FTZ R199, -R30, R205 ;  /* 0x000000cd1ec70221 */ /* 0x000fe20000010100 */
[----:B------:R-:W-:-:S02]  /*1d00*/  @P0 FADD.FTZ R148, -R23, R150 ;  /* 0x0000009617940221 */ /* 0x000fc40000010100 */
[----:B------:R-:W5:Y:S01]  /*1d10*/  @P0 MUFU.RCP R126, R167 ;  /* 0x000000a7007e0308 */ /* 0x000f620000001000 */
[--C-:B------:R-:W-:Y:S01]  /*1d20*/  @!P0 FADD.FTZ R205, R205, -R128.reuse ;  /* 0x80000080cdcd8221 */ /* 0x100fe20000010000 */
[----:B0-----:R-:W-:Y:S01]  /*1d30*/  @P0 FMUL.FTZ R142, R142, R65 ;  /* 0x000000418e8e0220 */ /* 0x001fe20000410000 */
[----:B------:R-:W-:Y:S01]  /*1d40*/  @!P0 FMUL.FTZ R127, R172, R181 ;  /* 0x000000b5ac7f8220 */ /* 0x000fe20000410000 */
[----:B-1----:R-:W-:Y:S01]  /*1d50*/  @P0 FMUL.FTZ R199, R199, R202 ;  /* 0x000000cac7c70220 */ /* 0x002fe20000410000 */
[----:B----4-:R-:W-:Y:S01]  /*1d60*/  @P0 FMUL.FTZ R148, R148, R61 ;  /* 0x0000003d94940220 */ /* 0x010fe20000410000 */
[----:B------:R-:W-:Y:S02]  /*1d70*/  @!P0 FMUL.FTZ R199, R172, R205 ;  /* 0x000000cdacc78220 */ /* 0x000fe40000410000 */
[----:B------:R-:W0:Y:S01]  /*1d80*/  @P0 MUFU.RCP R204, R121 ;  /* 0x0000007900cc0308 */ /* 0x000e220000001000 */
[--C-:B------:R-:W-:Y:S01]  /*1d90*/  @!P0 FADD.FTZ R61, R150, -R128.reuse ;  /* 0x80000080963d8221 */ /* 0x100fe20000010000 */
[----:B------:R-:W-:Y:S01]  /*1da0*/  @P0 FADD.FTZ R205, -R34, R209 ;  /* 0x000000d122cd0221 */ /* 0x000fe20000010100 */
[----:B------:R-:W-:-:S05]  /*1db0*/  @!P0 FADD.FTZ R209, R209, -R128 ;  /* 0x80000080d1d18221 */ /* 0x000fca0000010000 */
[----:B------:R-:W1:Y:S01]  /*1dc0*/  @P0 MUFU.RCP R65, R165 ;  /* 0x000000a500410308 */ /* 0x000e620000001000 */
[----:B------:R-:W-:Y:S01]  /*1dd0*/  @!P0 FADD.FTZ R63, R152, -R128 ;  /* 0x80000080983f8221 */ /* 0x000fe20000010000 */
[----:B------:R-:W-:Y:S01]  /*1de0*/  @!P0 FMUL.FTZ R148, R172, R61 ;  /* 0x0000003dac948220 */ /* 0x000fe20000410000 */
[----:B------:R-:W-:-:S05]  /*1df0*/  @P0 FADD.FTZ R152, -R27, R174 ;  /* 0x000000ae1b980221 */ /* 0x000fca0000010100 */
[----:B------:R-:W4:Y:S01]  /*1e00*/  @P0 MUFU.RCP R181, R161 ;  /* 0x000000a100b50308 */ /* 0x000f220000001000 */
[----:B---3--:R-:W-:Y:S01]  /*1e10*/  @P0 FMUL.FTZ R205, R205, R198 ;  /* 0x000000c6cdcd0220 */ /* 0x008fe20000410000 */
[----:B------:R-:W-:Y:S01]  /*1e20*/  @!P0 FADD.FTZ R61, R174, -R128 ;  /* 0x80000080ae3d8221 */ /* 0x000fe20000010000 */
[----:B------:R-:W-:-:S05]  /*1e30*/  @!P0 FMUL.FTZ R205, R172, R209 ;  /* 0x000000d1accd8220 */ /* 0x000fca0000410000 */
[----:B------:R-:W3:Y:S01]  /*1e40*/  @P0 MUFU.RCP R215, R119 ;  /* 0x0000007700d70308 */ /* 0x000ee20000001000 */
[----:B------:R-:W-:-:S07]  /*1e50*/  @P0 FADD.FTZ R209, -R35, R188 ;  /* 0x000000bc23d10221 */ /* 0x000fce0000010100 */
[----:B------:R-:W3:Y:S01]  /*1e60*/  @P0 MUFU.RCP R71, R163 ;  /* 0x000000a300470308 */ /* 0x000ee20000001000 */
[----:B------:R-:W-:Y:S01]  /*1e70*/  @!P0 FMUL.FTZ R142, R172, R63 ;  /* 0x0000003fac8e8220 */ /* 0x000fe20000410000 */
[----:B--2---:R-:W-:Y:S01]  /*1e80*/  @P0 FMUL.FTZ R152, R152, R73 ;  /* 0x0000004998980220 */ /* 0x004fe20000410000 */
[----:B------:R-:W-:Y:S01]  /*1e90*/  @P0 FADD.FTZ R150, -R29, R178 ;  /* 0x000000b21d960221 */ /* 0x000fe20000010100 */
[----:B------:R-:W-:Y:S01]  /*1ea0*/  @!P0 FADD.FTZ R63, R178, -R128 ;  /* 0x80000080b23f8221 */ /* 0x000fe20000010000 */
[----:B------:R-:W-:Y:S01]  /*1eb0*/  @!P0 FMUL.FTZ R152, R172, R61 ;  /* 0x0000003dac988220 */ /* 0x000fe20000410000 */
[----:B------:R-:W-:Y:S01]  /*1ec0*/  @P0 FADD.FTZ R178, -R31, R180 ;  /* 0x000000b41fb20221 */ /* 0x000fe20000010100 */
[----:B------:R-:W-:Y:S01]  /*1ed0*/  @!P0 FADD.FTZ R61, R180, -R128 ;  /* 0x80000080b43d8221 */ /* 0x000fe20000010000 */
[----:B-----5:R-:W-:Y:S01]  /*1ee0*/  @P0 FMUL.FTZ R209, R209, R126 ;  /* 0x0000007ed1d10220 */ /* 0x020fe20000410000 */
[----:B------:R-:W-:Y:S01]  /*1ef0*/  @P0 FADD.FTZ R180, -R33, R184 ;  /* 0x000000b821b40221 */ /* 0x000fe20000010100 */
[----:B------:R-:W-:-:S02]  /*1f00*/  HADD2.F32 R126, -RZ, R186.H0_H0 ;  /* 0x200000baff7e7230 */ /* 0x000fc40000004100 */
[----:B0-----:R-:W-:Y:S01]  /*1f10*/  @P0 FMUL.FTZ R187, R187, R204 ;  /* 0x000000ccbbbb0220 */ /* 0x001fe20000410000 */
[----:B------:R-:W-:Y:S01]  /*1f20*/  @!P0 FADD.FTZ R207, R207, -R128 ;  /* 0x80000080cfcf8221 */ /* 0x000fe20000010000 */
[----:B------:R-:W-:Y:S01]  /*1f30*/  @!P0 FMUL.FTZ R187, R172, R125 ;  /* 0x0000007dacbb8220 */ /* 0x000fe20000410000 */
[----:B-1----:R-:W-:Y:S01]  /*1f40*/  @P0 FMUL.FTZ R180, R180, R65 ;  /* 0x00000041b4b40220 */ /* 0x002fe20000410000 */
[----:B----4-:R-:W-:Y:S01]  /*1f50*/  @P0 FMUL.FTZ R150, R150, R181 ;  /* 0x000000b596960220 */ /* 0x010fe20000410000 */
[----:B------:R-:W-:Y:S02]  /*1f60*/  HADD2.F32 R65, -RZ, R186.H1_H1 ;  /* 0x300000baff417230 */ /* 0x000fe40000004100 */
[C---:B------:R-:W-:Y:S01]  /*1f70*/  FADD.FTZ R171, R126.reuse, R171 ;  /* 0x000000ab7eab7221 */ /* 0x040fe20000010000 */
[----:B------:R-:W-:Y:S01]  /*1f80*/  FFMA.FTZ R81, R126, R154, R81 ;  /* 0x0000009a7e517223 */ /* 0x000fe20000010051 */
[--C-:B------:R-:W-:Y:S02]  /*1f90*/  HADD2.F32 R174, -RZ, R182.reuse.H0_H0 ;  /* 0x200000b6ffae7230 */ /* 0x100fe40000004100 */
[----:B------:R-:W-:Y:S01]  /*1fa0*/  FMUL.FTZ R126, R111, R126 ;  /* 0x0000007e6f7e7220 */ /* 0x000fe20000410000 */
[----:B------:R-:W-:-:S02]  /*1fb0*/  HADD2.F32 R125, -RZ, R182.H1_H1 ;  /* 0x300000b6ff7d7230 */ /* 0x000fc40000004100 */
[----:B---3--:R-:W-:Y:S01]  /*1fc0*/  @P0 FMUL.FTZ R136, R136, R215 ;  /* 0x000000d788880220 */ /* 0x008fe20000410000 */
[--C-:B------:R-:W-:Y:S02]  /*1fd0*/  HADD2.F32 R182, -RZ, R190.reuse.H0_H0 ;  /* 0x200000beffb67230 */ /* 0x100fe40000004100 */
[----:B------:R-:W-:Y:S01]  /*1fe0*/  @!P0 FMUL.FTZ R203, R172, R207 ;  /* 0x000000cfaccb8220 */ /* 0x000fe20000410000 */
[----:B------:R-:W-:Y:S02]  /*1ff0*/  HADD2.F32 R181, -RZ, R190.H1_H1 ;  /* 0x300000beffb57230 */ /* 0x000fe40000004100 */
[----:B------:R-:W-:Y:S01]  /*2000*/  @P0 FMUL.FTZ R178, R178, R71 ;  /* 0x00000047b2b20220 */ /* 0x000fe20000410000 */
[--C-:B------:R-:W-:Y:S02]  /*2010*/  HADD2.F32 R190, -RZ, R74.reuse.H0_H0 ;  /* 0x2000004affbe7230 */ /* 0x100fe40000004100 */
[----:B------:R-:W-:Y:S01]  /*2020*/  @!P0 FMUL.FTZ R136, R172, R75 ;  /* 0x0000004bac888220 */ /* 0x000fe20000410000 */
[----:B------:R-:W-:-:S02]  /*2030*/  HADD2.F32 R219, -RZ, R74.H1_H1 ;  /* 0x3000004affdb7230 */ /* 0x000fc40000004100 */
[C---:B------:R-:W-:Y:S01]  /*2040*/  @!P0 FMUL.FTZ R150, R172.reuse, R63 ;  /* 0x0000003fac968220 */ /* 0x040fe20000410000 */
[----:B------:R-:W-:Y:S01]  /*2050*/  @!P0 FMUL.FTZ R178, R172, R61 ;  /* 0x0000003dacb28220 */ /* 0x000fe20000410000 */
[----:B------:R-:W-:Y:S01]  /*2060*/  @P0 FADD.FTZ R207, -R36, R211 ;  /* 0x000000d324cf0221 */ /* 0x000fe20000010100 */
[--C-:B------:R-:W-:Y:S02]  /*2070*/  HADD2.F32 R74, -RZ, R72.reuse.H0_H0 ;  /* 0x20000048ff4a7230 */ /* 0x100fe40000004100 */
[--C-:B------:R-:W-:Y:S01]  /*2080*/  @!P0 FADD.FTZ R61, R184, -R128.reuse ;  /* 0x80000080b83d8221 */ /* 0x100fe20000010000 */
[----:B------:R-:W-:Y:S02]  /*2090*/  HADD2.F32 R221, -RZ, R72.H1_H1 ;  /* 0x30000048ffdd7230 */ /* 0x000fe40000004100 */
[--C-:B------:R-:W-:Y:S01]  /*20a0*/  @!P0 FADD.FTZ R211, R211, -R128.reuse ;  /* 0x80000080d3d38221 */ /* 0x100fe20000010000 */
[----:B------:R-:W-:Y:S01]  /*20b0*/  @!P0 FADD.FTZ R63, R188, -R128 ;  /* 0x80000080bc3f8221 */ /* 0x000fe20000010000 */
[----:B------:R-:W-:-:S02]  /*20c0*/  HADD2.F32 R72, -RZ, R70.H0_H0 ;  /* 0x20000046ff487230 */ /* 0x000fc40000004100 */
[----:B------:R-:W-:Y:S01]  /*20d0*/  FMUL.FTZ R128, R112, R65 ;  /* 0x0000004170807220 */ /* 0x000fe20000410000 */
[----:B------:R-:W-:Y:S02]  /*20e0*/  HADD2.F32 R75, -RZ, R70.H1_H1 ;  /* 0x30000046ff4b7230 */ /* 0x000fe40000004100 */
[----:B------:R-:W-:Y:S01]  /*20f0*/  FADD.FTZ R223, RZ, R126 ;  /* 0x0000007effdf7221 */ /* 0x000fe20000010000 */
[--C-:B------:R-:W-:Y:S02]  /*2100*/  HADD2.F32 R70, -RZ, R68.reuse.H0_H0 ;  /* 0x20000044ff467230 */ /* 0x100fe40000004100 */
[C---:B------:R-:W-:Y:S01]  /*2110*/  @!P0 FMUL.FTZ R140, R172.reuse, R69 ;  /* 0x00000045ac8c8220 */ /* 0x040fe20000410000 */
[----:B------:R-:W-:Y:S02]  /*2120*/  HADD2.F32 R73, -RZ, R68.H1_H1 ;  /* 0x30000044ff497230 */ /* 0x000fe40000004100 */
[----:B------:R-:W-:Y:S01]  /*2130*/  @!P0 FMUL.FTZ R191, R172, R67 ;  /* 0x00000043acbf8220 */ /* 0x000fe20000410000 */
[----:B------:R-:W-:-:S02]  /*2140*/  HADD2.F32 R68, -RZ, R66.H0_H0 ;  /* 0x20000042ff447230 */ /* 0x000fc40000004100 */
[----:B------:R-:W-:Y:S02]  /*2150*/  HADD2.F32 R71, -RZ, R66.H1_H1 ;  /* 0x30000042ff477230 */ /* 0x000fe40000004100 */
[--C-:B------:R-:W-:Y:S02]  /*2160*/  HADD2.F32 R66, -RZ, R62.reuse.H0_H0 ;  /* 0x2000003eff427230 */ /* 0x100fe40000004100 */
[----:B------:R-:W-:Y:S02]  /*2170*/  HADD2.F32 R69, -RZ, R62.H1_H1 ;  /* 0x3000003eff457230 */ /* 0x000fe40000004100 */
[----:B------:R-:W-:Y:S01]  /*2180*/  FMUL.FTZ R235, R113, R174 ;  /* 0x000000ae71eb7220 */ /* 0x000fe20000410000 */
[--C-:B------:R-:W-:Y:S02]  /*2190*/  HADD2.F32 R62, -RZ, R60.reuse.H0_H0 ;  /* 0x2000003cff3e7230 */ /* 0x100fe40000004100 */
[----:B------:R-:W-:Y:S01]  /*21a0*/  FADD.FTZ R169, R125, R169 ;  /* 0x000000a97da97221 */ /* 0x000fe20000010000 */
[----:B------:R-:W-:-:S02]  /*21b0*/  HADD2.F32 R67, -RZ, R60.H1_H1 ;  /* 0x3000003cff437230 */ /* 0x000fc40000004100 */
[----:B------:R-:W-:Y:S01]  /*21c0*/  FFMA.FTZ R80, R125, R201, R80 ;  /* 0x000000c97d507223 */ /* 0x000fe20000010050 */
[----:B------:R-:W-:Y:S01]  /*21d0*/  FMUL.FTZ R210, R114, R125 ;  /* 0x0000007d72d27220 */ /* 0x000fe20000410000 */
[----:B------:R-:W-:Y:S01]  /*21e0*/  FADD.FTZ R60, R223, R128 ;  /* 0x00000080df3c7221 */ /* 0x000fe20000010000 */
[----:B------:R-:W0:Y:S01]  /*21f0*/  @P0 MUFU.RCP R200, R168 ;  /* 0x000000a800c80308 */ /* 0x000e220000001000 */
[----:B------:R-:W-:Y:S01]  /*2200*/  FFMA.FTZ R125, R126, R154, RZ ;  /* 0x0000009a7e7d7223 */ /* 0x000fe200000100ff */
[C---:B------:R-:W-:Y:S01]  /*2210*/  FADD.FTZ R86, R181.reuse, R86 ;  /* 0x00000056b5567221 */ /* 0x040fe20000010000 */
[----:B------:R-:W-:Y:S01]  /*2220*/  FFMA.FTZ R78, R181, R143, R78 ;  /* 0x0000008fb54e7223 */ /* 0x000fe2000001004e */
[----:B------:R-:W-:Y:S01]  /*2230*/  FMUL.FTZ R208, R116, R181 ;  /* 0x000000b574d07220 */ /* 0x000fe20000410000 */
[----:B------:R-:W-:Y:S01]  /*2240*/  FADD.FTZ R181, R60, R235 ;  /* 0x000000eb3cb57221 */ /* 0x000fe20000010000 */
[-C--:B------:R-:W-:Y:S01]  /*2250*/  FFMA.FTZ R60, R128, R127.reuse, R125 ;  /* 0x0000007f803c7223 */ /* 0x080fe2000001007d */
[C---:B------:R-:W-:Y:S01]  /*2260*/  FADD.FTZ R88, R65.reuse, R88 ;  /* 0x0000005841587221 */ /* 0x040fe20000010000 */
[----:B------:R-:W-:-:S02]  /*2270*/  FFMA.FTZ R82, R65, R127, R82 ;  /* 0x0000007f41527223 */ /* 0x000fc40000010052 */
[----:B------:R-:W-:Y:S01]  /*2280*/  FFMA.FTZ R125, R235, R132, R60 ;  /* 0x00000084eb7d7223 */ /* 0x000fe2000001003c */
[--C-:B------:R-:W-:Y:S02]  /*2290*/  HADD2.F32 R184, -RZ, R64.reuse.H0_H0 ;  /* 0x20000040ffb87230 */ /* 0x100fe40000004100 */
[----:B------:R-:W-:Y:S01]  /*22a0*/  FMUL.FTZ R233, R115, R182 ;  /* 0x000000b673e97220 */ /* 0x000fe20000410000 */
[----:B------:R-:W-:Y:S02]  /*22b0*/  HADD2.F32 R65, -RZ, R64.H1_H1 ;  /* 0x30000040ff417230 */ /* 0x000fe40000004100 */
[----:B------:R-:W-:Y:S01]  /*22c0*/  FADD.FTZ R60, R181, R210 ;  /* 0x000000d2b53c7221 */ /* 0x000fe20000010000 */
[----:B------:R-:W-:Y:S01]  /*22d0*/  FFMA.FTZ R64, R210, R201, R125 ;  /* 0x000000c9d2407223 */ /* 0x000fe2000001007d */
[--C-:B------:R-:W-:Y:S02]  /*22e0*/  HADD2.F32 R186, -RZ, R192.reuse.H0_H0 ;  /* 0x200000c0ffba7230 */ /* 0x100fe40000004100 */
[----:B0-----:R-:W-:Y:S01]  /*22f0*/  @P0 FMUL.FTZ R207, R207, R200 ;  /* 0x000000c8cfcf0220 */ /* 0x001fe20000410000 */
[----:B------:R-:W-:Y:S01]  /*2300*/  FADD.FTZ R125, R60, R233 ;  /* 0x000000e93c7d7221 */ /* 0x000fe20000010000 */
[----:B------:R-:W-:Y:S01]  /*2310*/  FFMA.FTZ R181, R233, R176, R64 ;  /* 0x000000b0e9b57223 */ /* 0x000fe20000010040 */
[----:B------:R-:W-:Y:S01]  /*2320*/  @!P0 FMUL.FTZ R207, R172, R211 ;  /* 0x000000d3accf8220 */ /* 0x000fe20000410000 */
[----:B------:R-:W-:-:S02]  /*2330*/  HADD2.F32 R211, -RZ, R192.H1_H1 ;  /* 0x300000c0ffd37230 */ /* 0x000fc40000004100 */
[----:B------:R-:W-:Y:S01]  /*2340*/  FMUL.FTZ R231, R117, R186 ;  /* 0x000000ba75e77220 */ /* 0x000fe20000410000 */
[----:B------:R-:W-:Y:S01]  /*2350*/  FADD.FTZ R60, R125, R208 ;  /* 0x000000d07d3c7221 */ /* 0x000fe20000010000 */
[----:B------:R-:W-:Y:S01]  /*2360*/  FFMA.FTZ R64, R208, R143, R181 ;  /* 0x0000008fd0407223 */ /* 0x000fe200000100b5 */
[--C-:B------:R-:W-:Y:S02]  /*2370*/  HADD2.F32 R188, -RZ, R194.reuse.H0_H0 ;  /* 0x200000c2ffbc7230 */ /* 0x100fe40000004100 */
[----:B------:R-:W-:Y:S01]  /*2380*/  FMUL.FTZ R206, R118, R211 ;  /* 0x000000d376ce7220 */ /* 0x000fe20000410000 */
[----:B------:R-:W-:Y:S01]  /*2390*/  FADD.FTZ R125, R60, R231 ;  /* 0x000000e73c7d7221 */ /* 0x000fe20000010000 */
[----:B------:R-:W-:Y:S01]  /*23a0*/  FFMA.FTZ R181, R231, R130, R64 ;  /* 0x00000082e7b57223 */ /* 0x000fe20000010040 */
[----:B------:R-:W-:Y:S02]  /*23b0*/  HADD2.F32 R213, -RZ, R194.H1_H1 ;  /* 0x300000c2ffd57230 */ /* 0x000fe40000004100 */
[----:B------:R-:W-:Y:S01]  /*23c0*/  FMUL.FTZ R229, R119, R188 ;  /* 0x000000bc77e57220 */ /* 0x000fe20000410000 */
[----:B------:R-:W-:Y:S01]  /*23d0*/  FADD.FTZ R60, R125, R206 ;  /* 0x000000ce7d3c7221 */ /* 0x000fe20000010000 */
[----:B------:R-:W-:Y:S01]  /*23e0*/  FFMA.FTZ R64, R206, R183, R181 ;  /* 0x000000b7ce407223 */ /* 0x000fe200000100b5 */
[----:B------:R-:W-:-:S02]  /*23f0*/  HADD2.F32 R215, -RZ, R196.H0_H0 ;  /* 0x200000c4ffd77230 */ /* 0x000fc40000004100 */
[----:B------:R-:W-:Y:S01]  /*2400*/  FMUL.FTZ R204, R120, R213 ;  /* 0x000000d578cc7220 */ /* 0x000fe20000410000 */
[----:B------:R-:W-:Y:S01]  /*2410*/  FADD.FTZ R125, R60, R229 ;  /* 0x000000e53c7d7221 */ /* 0x000fe20000010000 */
[----:B------:R-:W-:Y:S01]  /*2420*/  FFMA.FTZ R181, R229, R136, R64 ;  /* 0x00000088e5b57223 */ /* 0x000fe20000010040 */
[----:B------:R-:W-:Y:S02]  /*2430*/  HADD2.F32 R196, -RZ, R196.H1_H1 ;  /* 0x300000c4ffc47230 */ /* 0x000fe40000004100 */
[----:B------:R-:W-:Y:S01]  /*2440*/  FMUL.FTZ R202, R121, R215 ;  /* 0x000000d779ca7220 */ /* 0x000fe20000410000 */
[----:B------:R-:W-:Y:S01]  /*2450*/  FADD.FTZ R125, R125, R204 ;  /* 0x000000cc7d7d7221 */ /* 0x000fe20000010000 */
[----:B------:R-:W-:Y:S01]  /*2460*/  FFMA.FTZ R181, R204, R185, R181 ;  /* 0x000000b9ccb57223 */ /* 0x000fe200000100b5 */
[--C-:B------:R-:W-:Y:S02]  /*2470*/  HADD2.F32 R217, -RZ, R124.reuse.H0_H0 ;  /* 0x2000007cffd97230 */ /* 0x100fe40000004100 */
[----:B------:R-:W-:Y:S01]  /*2480*/  FMUL.FTZ R227, R122, R196 ;  /* 0x000000c47ae37220 */ /* 0x000fe20000410000 */
[----:B------:R-:W-:Y:S01]  /*2490*/  FADD.FTZ R60, R125, R202 ;  /* 0x000000ca7d3c7221 */ /* 0x000fe20000010000 */
[----:B------:R-:W-:Y:S01]  /*24a0*/  FFMA.FTZ R64, R202, R187, R181 ;  /* 0x000000bbca407223 */ /* 0x000fe200000100b5 */
[----:B------:R-:W-:-:S02]  /*24b0*/  HADD2.F32 R124, -RZ, R124.H1_H1 ;  /* 0x3000007cff7c7230 */ /* 0x000fc40000004100 */
        /* <DEDUP_REMOVED lines=26> */
[-C--:B------:R-:W-:Y:S01]  /*2660*/  FFMA.FTZ R50, R221, R193.reuse, R50 ;  /* 0x000000c1dd327223 */ /* 0x080fe20000010032 */
        /* <DEDUP_REMOVED lines=107> */
.L_x_979:
[----:B------:R-:W3:Y:S01]  /*2d20*/  @!P2 S2R R69, SR_CgaCtaId ;  /* 0x000000000045a919 */ /* 0x000ee20000008800 */
[----:B------:R-:W-:Y:S01]  /*2d30*/  LOP3.LUT R61, R61, 0x7, RZ, 0xc0, !PT ;  /* 0x000000073d3d7812 */ /* 0x000fe200078ec0ff */
[----:B------:R-:W4:Y:S01]  /*2d40*/  LDC R174, c[0x0][0x210] ;  /* 0x00008400ffae7b82 */ /* 0x000f220000000800 */
[----:B------:R-:W-:Y:S01]  /*2d50*/  LOP3.LUT R218, R37, 0x1, RZ, 0xc0, !PT ;  /* 0x0000000125da7812 */ /* 0x000fe200078ec0ff */
[----:B01----:R-:W-:Y:S01]  /*2d60*/  FADD.FTZ R60, R60, R65 ;  /* 0x000000413c3c7221 */ /* 0x003fe20000010000 */
[----:B------:R-:W-:Y:S01]  /*2d70*/  LOP3.LUT P0, RZ, R61, 0x1f, R0, 0xf8, !PT ;  /* 0x0000001f3dff7812 */ /* 0x000fe2000780f800 */
[----:B------:R-:W-:Y:S05]  /*2d80*/  WARPSYNC.ALL ;  /* 0x0000000000007948 */ /* 0x000fea0003800000 */
[----:B------:R-:W-:Y:S01]  /*2d90*/  @!P2 MOV R64, 0x400 ;  /* 0x000004000040a802 */ /* 0x000fe20000000f00 */
[----:B------:R-:W-:Y:S01]  /*2da0*/  BSSY B0, `(.L_x_964) ;  /* 0x000002d000007945 */ /* 0x000fe20003800000 */
[----:B------:R-:W-:-:S02]  /*2db0*/  IADD3 R71, -R218, RZ, RZ ;  /* 0x000000ffda477210 */ /* 0x000fc40007ffe1ff */
[----:B------:R-:W-:Y:S02]  /*2dc0*/  CS2R R74, SRZ ;  /* 0x00000000004a7805 */ /* 0x000fe4000001ff00 */
[----:B------:R-:W-:Y:S02]  /*2dd0*/  LEA.HI R181, R0, R5, RZ, 0x18 ;  /* 0x0000000500b57211 */ /* 0x000fe400078fc0ff */
[----:B------:R-:W-:Y:S01]  /*2de0*/  @!P2 IADD3 R61, R63, R61, RZ ;  /* 0x0000003d3f3da210 */ /* 0x000fe20007ffe0ff */
[----:B------:R-:W0:Y:S01]  /*2df0*/  @!P0 LDC.64 R124, c[0x0][0x250] ;  /* 0x00009400ff7c8b82 */ /* 0x000e220000000a00 */
[----:B----4-:R-:W-:-:S04]  /*2e00*/  SHF.L.U32 R66, R174, 0x2, RZ ;  /* 0x00000002ae427819 */ /* 0x010fc800000006ff */
[----:B------:R-:W-:Y:S02]  /*2e10*/  LOP3.LUT R66, R71, R66, RZ, 0xc0, !PT ;  /* 0x0000004247427212 */ /* 0x000fe400078ec0ff */
[----:B---3--:R-:W-:Y:S02]  /*2e20*/  @!P2 LEA R64, R69, R64, 0x18 ;  /* 0x000000404540a211 */ /* 0x008fe400078ec0ff */
[----:B------:R-:W-:Y:S02]  /*2e30*/  SHF.L.U32 R69, R181, 0x2, RZ ;  /* 0x00000002b5457819 */ /* 0x000fe400000006ff */
[----:B------:R-:W-:Y:S01]  /*2e40*/  @!P2 LEA R64, R61, R64, 0x3 ;  /* 0x000000403d40a211 */ /* 0x000fe200078e18ff */
[----:B--2---:R-:W-:Y:S01]  /*2e50*/  FADD.FTZ R61, R62, R67 ;  /* 0x000000433e3d7221 */ /* 0x004fe20000010000 */
[----:B------:R-:W-:-:S04]  /*2e60*/  IADD3 R212, P3, R66, R69, RZ ;  /* 0x0000004542d47210 */ /* 0x000fc80007f7e0ff */
[----:B------:R-:W-:Y:S01]  /*2e70*/  @!P0 IADD3 R62, P4, R2, R212, RZ ;  /* 0x000000d4023e8210 */ /* 0x000fe20007f9e0ff */
[----:B------:R1:W-:Y:S01]  /*2e80*/  @!P2 STS.64 [R64], R60 ;  /* 0x0000003c4000a388 */ /* 0x0003e20000000a00 */
[----:B------:R-:W-:Y:S01]  /*2e90*/  IADD3.X R214, RZ, RZ, RZ, P3, !PT ;  /* 0x000000ffffd67210 */ /* 0x000fe20001ffe4ff */
[----:B------:R-:W-:Y:S03]  /*2ea0*/  BAR.SYNC.DEFER_BLOCKING 0x0 ;  /* 0x0000000000007b1d */ /* 0x000fe60000010000 */
[----:B------:R-:W-:Y:S02]  /*2eb0*/  @!P0 IADD3.X R65, RZ, R214, RZ, P4, !PT ;  /* 0x000000d6ff418210 */ /* 0x000fe400027fe4ff */
[----:B0-----:R-:W-:-:S04]  /*2ec0*/  @!P0 LEA R124, P2, R62, R124, 0x3 ;  /* 0x0000007c3e7c8211 */ /* 0x001fc800078418ff */
[----:B------:R-:W-:Y:S01]  /*2ed0*/  @!P0 LEA.HI.X R125, R62, R125, R65, 0x3, P2 ;  /* 0x0000007d3e7d8211 */ /* 0x000fe200010f1c41 */
[----:B-1----:R-:W-:Y:S08]  /*2ee0*/  @P0 BRA `(.L_x_965) ;  /* 0x0000000000600947 */ /* 0x002ff00003800000 */
        /* <DEDUP_REMOVED lines=24> */
.L_x_965:
[----:B------:R-:W-:Y:S05]  /*3070*/  BSYNC B0 ;  /* 0x0000000000007941 */ /* 0x000fea0003800000 */
.L_x_964:
[----:B------:R-:W-:Y:S01]  /*3080*/  ISETP.NE.AND P2, PT, R0, RZ, PT ;  /* 0x000000ff0000720c */ /* 0x000fe20003f45270 */
[----:B------:R0:W-:Y:S01]  /*3090*/  @!P0 STG.E.64 desc[UR6][R124.64], R74 ;  /* 0x0000004a7c008986 */ /* 0x0001e2000c101b06 */
[----:B------:R-:W-:-:S11]  /*30a0*/  ISETP.NE.AND P0, PT, R218, RZ, PT ;  /* 0x000000ffda00720c */ /* 0x000fd60003f05270 */
[----:B------:R-:W-:Y:S05]  /*30b0*/  @P2 BRA `(.L_x_966) ;  /* 0x0000000000502947 */ /* 0x000fea0003800000 */
[----:B------:R-:W-:Y:S01]  /*30c0*/  SEL R60, R174, RZ, P0 ;  /* 0x000000ffae3c7207 */ /* 0x000fe20000000000 */
        /* <DEDUP_REMOVED lines=14> */
.L_x_967:
[----:B------:R-:W2:Y:S04]  /*31b0*/  LDG.E.STRONG.GPU R62, desc[UR6][R60.64] ;  /* 0x000000063c3e7981 */ /* 0x000ea8000c1ef900 */
[----:B--2---:R-:W-:Y:S01]  /*31c0*/  CCTL.IVALL ;  /* 0x00000000ff00798f */ /* 0x004fe20002000000 */
[----:B------:R-:W-:Y:S05]  /*31d0*/  YIELD ;  /* 0x0000000000007946 */ /* 0x000fea0003800000 */
[----:B------:R-:W-:-:S13]  /*31e0*/  ISETP.NE.AND P0, PT, R62, R65, PT ;  /* 0x000000413e00720c */ /* 0x000fda0003f05270 */
[----:B------:R-:W-:Y:S05]  /*31f0*/  @P0 BRA `(.L_x_967) ;  /* 0xfffffffc00ec0947 */ /* 0x000fea000383ffff */
.L_x_966:
        /* <DEDUP_REMOVED lines=40> */
[----:B------:R-:W-:Y:S01]  /*3480*/  FADD.FTZ R183, R208, -R143 ;  /* 0x8000008fd0b77221 */ /* 0x000fe20000010000 */
[C-C-:B------:R-:W-:Y:S01]  /*3490*/  FFMA.FTZ R127, R63.reuse, R127, R64.reuse ;  /* 0x0000007f3f7f7223 */ /* 0x140fe20000010040 */
[----:B------:R-:W1:Y:S01]  /*34a0*/  LDC.64 R142, c[0x0][0x280] ;  /* 0x0000a000ff8e7b82 */ /* 0x000e620000000a00 */
        /* <DEDUP_REMOVED lines=13> */
[C-C-:B0-----:R-:W-:Y:S01]  /*3580*/  FFMA.FTZ R75, R63.reuse, R193, R64.reuse ;  /* 0x000000c13f4b7223 */ /* 0x141fe20000010040 */
        /* <DEDUP_REMOVED lines=25> */
[----:B------:R-:W-:Y:S01]  /*3720*/  LEA.HI.X R65, R153, UR5, RZ, 0x3, P0 ;  /* 0x0000000599417c11 */ /* 0x000fe200080f1cff */
[C---:B------:R-:W-:Y:S01]  /*3730*/  FMUL.FTZ R63, R172.reuse, R63 ;  /* 0x0000003fac3f7220 */ /* 0x040fe20000410000 */
[----:B------:R-:W-:Y:S01]  /*3740*/  FMUL.FTZ R62, R172, R61 ;  /* 0x0000003dac3e7220 */ /* 0x000fe20000410000 */
[----:B-1----:R-:W-:-:S04]  /*3750*/  IMAD.WIDE.U32 R68, R139, 0x8, R142 ;  /* 0x000000088b447825 */ /* 0x002fc800078e008e */
[----:B------:R-:W-:Y:S01]  /*3760*/  FADD.FTZ R227, R227, -R134 ;  /* 0x80000086e3e37221 */ /* 0x000fe20000010000 */
[----:B------:R-:W-:Y:S01]  /*3770*/  FADD.FTZ R195, R196, -R75 ;  /* 0x8000004bc4c37221 */ /* 0x000fe20000010000 */
[----:B------:R-:W-:Y:S01]  /*3780*/  FMUL.FTZ R139, R172, R127 ;  /* 0x0000007fac8b7220 */ /* 0x000fe20000410000 */
[----:B------:R-:W-:-:S04]  /*3790*/  IMAD.WIDE.U32 R140, R141, 0x8, R142 ;  /* 0x000000088d8c7825 */ /* 0x000fc800078e008e */
[----:B------:R-:W-:Y:S01]  /*37a0*/  FMUL.FTZ R138, R172, R235 ;  /* 0x000000ebac8a7220 */ /* 0x000fe20000410000 */
[----:B------:R-:W-:Y:S01]  /*37b0*/  FADD.FTZ R189, R200, -R71 ;  /* 0x80000047c8bd7221 */ /* 0x000fe20000010000 */
[----:B------:R-:W-:Y:S01]  /*37c0*/  FMUL.FTZ R134, R172, R233 ;  /* 0x000000e9ac867220 */ /* 0x000fe20000410000 */
[----:B------:R-:W-:-:S04]  /*37d0*/  IMAD.WIDE.U32 R124, R135, 0x8, R142 ;  /* 0x00000008877c7825 */ /* 0x000fc800078e008e */
[----:B------:R-:W-:Y:S01]  /*37e0*/  FMUL.FTZ R135, R172, R183 ;  /* 0x000000b7ac877220 */ /* 0x000fe20000410000 */
[----:B------:R-:W-:Y:S01]  /*37f0*/  FADD.FTZ R193, R198, -R73 ;  /* 0x80000049c6c17221 */ /* 0x000fe20000010000 */
[----:B------:R-:W-:Y:S01]  /*3800*/  FMUL.FTZ R130, R172, R231 ;  /* 0x000000e7ac827220 */ /* 0x000fe20000410000 */
[----:B------:R-:W-:-:S04]  /*3810*/  IMAD.WIDE.U32 R136, R137, 0x8, R142 ;  /* 0x0000000889887825 */ /* 0x000fc800078e008e */
[----:B------:R-:W-:Y:S01]  /*3820*/  FADD.FTZ R223, R223, -R148 ;  /* 0x80000094dfdf7221 */ /* 0x000fe20000010000 */
[C---:B------:R-:W-:Y:S01]  /*3830*/  FMUL.FTZ R127, R172.reuse, R191 ;  /* 0x000000bfac7f7220 */ /* 0x040fe20000410000 */
[----:B------:R-:W-:Y:S01]  /*3840*/  FMUL.FTZ R126, R172, R229 ;  /* 0x000000e5ac7e7220 */ /* 0x000fe20000410000 */
[----:B------:R-:W-:-:S04]  /*3850*/  IMAD.WIDE.U32 R74, R131, 0x8, R142 ;  /* 0x00000008834a7825 */ /* 0x000fc800078e008e */
[C---:B------:R-:W-:Y:S01]  /*3860*/  FMUL.FTZ R131, R172.reuse, R187 ;  /* 0x000000bbac837220 */ /* 0x040fe20000410000 */
[----:B------:R-:W-:Y:S01]  /*3870*/  FADD.FTZ R221, R221, -R60 ;  /* 0x8000003cdddd7221 */ /* 0x000fe20000010000 */
[----:B------:R-:W-:Y:S01]  /*3880*/  FADD.FTZ R217, R217, -R150 ;  /* 0x80000096d9d97221 */ /* 0x000fe20000010000 */
[----:B------:R-:W-:Y:S01]  /*3890*/  IMAD.WIDE.U32 R132, R133, 0x8, R142 ;  /* 0x0000000885847825 */ /* 0x000fe200078e008e */
[----:B------:R-:W-:Y:S03]  /*38a0*/  STG.E.64 desc[UR6][R64.64], R62 ;  /* 0x0000003e40007986 */ /* 0x000fe6000c101b06 */
[----:B------:R-:W-:Y:S01]  /*38b0*/  FMUL.FTZ R148, R172, R185 ;  /* 0x000000b9ac947220 */ /* 0x000fe20000410000 */
[----:B------:R-:W-:Y:S01]  /*38c0*/  FADD.FTZ R219, R219, -R152 ;  /* 0x80000098dbdb7221 */ /* 0x000fe20000010000 */
[----:B------:R-:W-:-:S04]  /*38d0*/  IMAD.WIDE.U32 R128, R129, 0x8, R142 ;  /* 0x0000000881807825 */ /* 0x000fc800078e008e */
[----:B------:R-:W-:Y:S01]  /*38e0*/  FADD.FTZ R237, R192, -R237 ;  /* 0x800000edc0ed7221 */ /* 0x000fe20000010000 */
[----:B------:R-:W-:Y:S01]  /*38f0*/  STG.E.64 desc[UR6][R140.64], R138 ;  /* 0x0000008a8c007986 */ /* 0x000fe2000c101b06 */
[----:B------:R-:W-:Y:S01]  /*3900*/  FMUL.FTZ R150, R172, R189 ;  /* 0x000000bdac967220 */ /* 0x000fe20000410000 */
[----:B------:R-:W-:-:S04]  /*3910*/  IMAD.WIDE.U32 R72, R149, 0x8, R142 ;  /* 0x0000000895487825 */ /* 0x000fc800078e008e */
[----:B------:R-:W-:Y:S01]  /*3920*/  FMUL.FTZ R149, R172, R227 ;  /* 0x000000e3ac957220 */ /* 0x000fe20000410000 */
[----:B------:R-:W-:Y:S01]  /*3930*/  FADD.FTZ R199, R190, -R199 ;  /* 0x800000c7bec77221 */ /* 0x000fe20000010000 */
[----:B------:R0:W-:Y:S01]  /*3940*/  STG.E.64 desc[UR6][R136.64], R134 ;  /* 0x0000008688007986 */ /* 0x0001e2000c101b06 */
[----:B------:R-:W-:-:S04]  /*3950*/  IMAD.WIDE.U32 R70, R151, 0x8, R142 ;  /* 0x0000000897467825 */ /* 0x000fc800078e008e */
[C---:B------:R-:W-:Y:S01]  /*3960*/  FMUL.FTZ R151, R172.reuse, R225 ;  /* 0x000000e1ac977220 */ /* 0x040fe20000410000 */
[C---:B------:R-:W-:Y:S01]  /*3970*/  FMUL.FTZ R153, R172.reuse, R193 ;  /* 0x000000c1ac997220 */ /* 0x040fe20000410000 */
[----:B------:R-:W-:Y:S01]  /*3980*/  FMUL.FTZ R152, R172, R215 ;  /* 0x000000d7ac987220 */ /* 0x000fe20000410000 */
[----:B------:R-:W-:-:S04]  /*3990*/  IMAD.WIDE.U32 R60, R155, 0x8, R142 ;  /* 0x000000089b3c7825 */ /* 0x000fc800078e008e */
[----:B------:R-:W-:Y:S01]  /*39a0*/  FADD.FTZ R211, R211, -R178 ;  /* 0x800000b2d3d37221 */ /* 0x000fe20000010000 */
[----:B------:R-:W-:Y:S01]  /*39b0*/  FADD.FTZ R203, R188, -R203 ;  /* 0x800000cbbccb7221 */ /* 0x000fe20000010000 */
[----:B------:R1:W-:Y:S01]  /*39c0*/  STG.E.64 desc[UR6][R132.64], R130 ;  /* 0x0000008284007986 */ /* 0x0003e2000c101b06 */
[C---:B------:R-:W-:Y:S01]  /*39d0*/  FMUL.FTZ R155, R172.reuse, R195 ;  /* 0x000000c3ac9b7220 */ /* 0x040fe20000410000 */
[----:B------:R-:W-:Y:S01]  /*39e0*/  FMUL.FTZ R154, R172, R223 ;  /* 0x000000dfac9a7220 */ /* 0x000fe20000410000 */
[----:B------:R-:W-:Y:S01]  /*39f0*/  FADD.FTZ R213, R213, -R180 ;  /* 0x800000b4d5d57221 */ /* 0x000fe20000010000 */
[----:B------:R-:W-:Y:S01]  /*3a00*/  FADD.FTZ R205, R186, -R205 ;  /* 0x800000cdbacd7221 */ /* 0x000fe20000010000 */
[----:B------:R2:W-:Y:S01]  /*3a10*/  STG.E.64 desc[UR6][R128.64], R126 ;  /* 0x0000007e80007986 */ /* 0x0005e2000c101b06 */
[C---:B0-----:R-:W-:Y:S01]  /*3a20*/  FMUL.FTZ R135, R172.reuse, R197 ;  /* 0x000000c5ac877220 */ /* 0x041fe20000410000 */
[----:B------:R-:W-:Y:S01]  /*3a30*/  FMUL.FTZ R134, R172, R221 ;  /* 0x000000ddac867220 */ /* 0x000fe20000410000 */
[----:B------:R-:W-:Y:S01]  /*3a40*/  FADD.FTZ R209, R184, -R209 ;  /* 0x800000d1b8d17221 */ /* 0x000fe20000010000 */
[----:B------:R-:W-:Y:S01]  /*3a50*/  FADD.FTZ R207, R182, -R207 ;  /* 0x800000cfb6cf7221 */ /* 0x000fe20000010000 */
[----:B------:R0:W-:Y:S01]  /*3a60*/  STG.E.64 desc[UR6][R68.64], R148 ;  /* 0x0000009444007986 */ /* 0x0001e2000c101b06 */
[----:B------:R-:W-:Y:S01]  /*3a70*/  IMAD.WIDE.U32 R66, R173, 0x8, R142 ;  /* 0x00000008ad427825 */ /* 0x000fe200078e008e */
[----:B------:R-:W-:-:S02]  /*3a80*/  ULDC UR4, c[0x0][0x214] ;  /* 0x0000850000047ab9 */ /* 0x000fc40000000800 */
[----:B------:R-:W-:Y:S01]  /*3a90*/  STG.E.64 desc[UR6][R124.64], R150 ;  /* 0x000000967c007986 */ /* 0x000fe2000c101b06 */
[----:B------:R-:W-:-:S04]  /*3aa0*/  IMAD.WIDE.U32 R64, R175, 0x8, R142 ;  /* 0x00000008af407825 */ /* 0x000fc800078e008e */
[C---:B-1----:R-:W-:Y:S01]  /*3ab0*/  FMUL.FTZ R131, R172.reuse, R203 ;  /* 0x000000cbac837220 */ /* 0x042fe20000410000 */
[C---:B------:R-:W-:Y:S01]  /*3ac0*/  FMUL.FTZ R130, R172.reuse, R211 ;  /* 0x000000d3ac827220 */ /* 0x040fe20000410000 */
[----:B------:R1:W-:Y:S01]  /*3ad0*/  STG.E.64 desc[UR6][R74.64], R152 ;  /* 0x000000984a007986 */ /* 0x0003e2000c101b06 */
[C---:B--2---:R-:W-:Y:S01]  /*3ae0*/  FMUL.FTZ R127, R172.reuse, R237 ;  /* 0x000000edac7f7220 */ /* 0x044fe20000410000 */
[C---:B------:R-:W-:Y:S01]  /*3af0*/  FMUL.FTZ R126, R172.reuse, R219 ;  /* 0x000000dbac7e7220 */ /* 0x040fe20000410000 */
[C---:B------:R-:W-:Y:S01]  /*3b00*/  FMUL.FTZ R129, R172.reuse, R199 ;  /* 0x000000c7ac817220 */ /* 0x040fe20000410000 */
[C---:B------:R-:W-:Y:S01]  /*3b10*/  FMUL.FTZ R128, R172.reuse, R217 ;  /* 0x000000d9ac807220 */ /* 0x040fe20000410000 */
[--C-:B------:R-:W-:Y:S01]  /*3b20*/  IMAD.WIDE.U32 R62, R179, 0x8, R142.reuse ;  /* 0x00000008b33e7825 */ /* 0x100fe200078e008e */
[----:B------:R2:W-:Y:S03]  /*3b30*/  STG.E.64 desc[UR6][R72.64], R154 ;  /* 0x0000009a48007986 */ /* 0x0005e6000c101b06 */
[C---:B0-----:R-:W-:Y:S01]  /*3b40*/  FMUL.FTZ R69, R172.reuse, R205 ;  /* 0x000000cdac457220 */ /* 0x041fe20000410000 */
[----:B------:R-:W-:Y:S01]  /*3b50*/  FMUL.FTZ R68, R172, R213 ;  /* 0x000000d5ac447220 */ /* 0x000fe20000410000 */
[----:B------:R-:W-:Y:S01]  /*3b60*/  IMAD.WIDE.U32 R142, R177, 0x8, R142 ;  /* 0x00000008b18e7825 */ /* 0x000fe200078e008e */
[----:B------:R2:W-:Y:S01]  /*3b70*/  STG.E.64 desc[UR6][R70.64], R134 ;  /* 0x0000008646007986 */ /* 0x0005e2000c101b06 */
[----:B------:R-:W-:-:S02]  /*3b80*/  ISETP.GE.AND P0, PT, R7, UR4, PT ;  /* 0x0000000407007c0c */ /* 0x000fc4000bf06270 */
[----:B------:R-:W-:Y:S01]  /*3b90*/  SEL R132, RZ, 0x1, P1 ;  /* 0x00000001ff847807 */ /* 0x000fe20000800000 */
[C---:B-1----:R-:W-:Y:S01]  /*3ba0*/  FMUL.FTZ R75, R172.reuse, R207 ;  /* 0x000000cfac4b7220 */ /* 0x042fe20000410000 */
[----:B------:R-:W-:Y:S01]  /*3bb0*/  FMUL.FTZ R74, R172, R209 ;  /* 0x000000d1ac4a7220 */ /* 0x000fe20000410000 */
[----:B------:R2:W-:Y:S04]  /*3bc0*/  STG.E.64 desc[UR6][R60.64], R126 ;  /* 0x0000007e3c007986 */ /* 0x0005e8000c101b06 */
        /* <DEDUP_REMOVED lines=56> */
.L_x_962:
[----:B------:R-:W0:Y:S01]  /*3f50*/  LDC.64 R86, c[0x0][0x270] ;  /* 0x00009c00ff567b82 */ /* 0x000e220000000a00 */
[----:B------:R-:W-:-:S05]  /*3f60*/  IMAD R181, R181, 0x3c00, R4 ;  /* 0x00003c00b5b57824 */ /* 0x000fca00078e0204 */
[C---:B------:R-:W-:Y:S02]  /*3f70*/  IADD3 R7, R181.reuse, 0x400, RZ ;  /* 0x00000400b5077810 */ /* 0x040fe40007ffe0ff */
[----:B------:R-:W1:Y:S01]  /*3f80*/  LDC.64 R88, c[0x0][0x278] ;  /* 0x00009e00ff587b82 */ /* 0x000e620000000a00 */
[C---:B-----5:R-:W-:Y:S02]  /*3f90*/  IADD3 R37, R181.reuse, 0x800, RZ ;  /* 0x00000800b5257810 */ /* 0x060fe40007ffe0ff */
[C---:B------:R-:W-:Y:S02]  /*3fa0*/  IADD3 R41, R181.reuse, 0xc00, RZ ;  /* 0x00000c00b5297810 */ /* 0x040fe40007ffe0ff */
[C---:B------:R-:W-:Y:S02]  /*3fb0*/  IADD3 R45, R181.reuse, 0x1000, RZ ;  /* 0x00001000b52d7810 */ /* 0x040fe40007ffe0ff */
[C---:B------:R-:W-:Y:S02]  /*3fc0*/  IADD3 R49, R181.reuse, 0x1400, RZ ;  /* 0x00001400b5317810 */ /* 0x040fe40007ffe0ff */
[----:B------:R-:W-:-:S02]  /*3fd0*/  IADD3 R53, R181, 0x1800, RZ ;  /* 0x00001800b5357810 */ /* 0x000fc40007ffe0ff */
[C---:B--2---:R-:W-:Y:S02]  /*3fe0*/  IADD3 R61, R181.reuse, 0x1c00, RZ ;  /* 0x00001c00b53d7810 */ /* 0x044fe40007ffe0ff */
        /* <DEDUP_REMOVED lines=68> */
.L_x_963:
[----:B------:R-:W-:Y:S01]  /*4430*/  HFMA2.MMA R72, -RZ, RZ, 0, 9.5367431640625e-07 ;  /* 0x00000010ff487435 */ /* 0x000fe200000001ff */
[----:B------:R-:W-:Y:S02]  /*4440*/  MOV R73, R60 ;  /* 0x0000003c00497202 */ /* 0x000fe40000000f00 */
[----:B------:R-:W-:Y:S02]  /*4450*/  MOV R75, 0x1f ;  /* 0x0000001f004b7802 */ /* 0x000fe40000000f00 */
[----:B------:R-:W-:-:S07]  /*4460*/  MOV R68, 0xffffffff ;  /* 0xffffffff00447802 */ /* 0x000fce0000000f00 */
[----:B------:R-:W-:Y:S05]  /*4470*/  WARPSYNC.COLLECTIVE R68, `(.L_x_969) ;  /* 0x0000000044087348 */ /* 0x000fea0003c00000 */
[----:B------:R0:W1:Y:S02]  /*4480*/  SHFL.DOWN P0, R70, R73, R72, R75 ;  /* 0x0800004849467389 */ /* 0x000064000000004b */
[----:B01----:R-:W-:Y:S01]  /*4490*/  ENDCOLLECTIVE ;  /* 0x000000000000791b */ /* 0x003fe20003800000 */
.L_x_969:
[----:B------:R-:W-:Y:S02]  /*44a0*/  MOV R73, R62 ;  /* 0x0000003e00497202 */ /* 0x000fe40000000f00 */
[----:B------:R-:W-:-:S07]  /*44b0*/  MOV R65, R70 ;  /* 0x0000004600417202 */ /* 0x000fce0000000f00 */
[----:B------:R-:W-:Y:S05]  /*44c0*/  WARPSYNC.COLLECTIVE R68, `(.L_x_970) ;  /* 0x0000000044087348 */ /* 0x000fea0003c00000 */
[----:B------:R0:W1:Y:S02]  /*44d0*/  SHFL.DOWN P0, R70, R73, R72, R75 ;  /* 0x0800004849467389 */ /* 0x000064000000004b */
[----:B01----:R-:W-:Y:S01]  /*44e0*/  ENDCOLLECTIVE ;  /* 0x000000000000791b */ /* 0x003fe20003800000 */
.L_x_970:
[----:B------:R-:W-:Y:S01]  /*44f0*/  FADD.FTZ R65, R60, R65 ;  /* 0x000000413c417221 */ /* 0x000fe20000010000 */
[----:B------:R-:W-:-:S04]  /*4500*/  HFMA2.MMA R72, -RZ, RZ, 0, 4.76837158203125e-07 ;  /* 0x00000008ff487435 */ /* 0x000fc800000001ff */
[----:B------:R-:W-:Y:S02]  /*4510*/  MOV R73, R65 ;  /* 0x0000004100497202 */ /* 0x000fe40000000f00 */
[----:B------:R-:W-:-:S07]  /*4520*/  MOV R67, R70 ;  /* 0x0000004600437202 */ /* 0x000fce0000000f00 */
[----:B------:R-:W-:Y:S05]  /*4530*/  WARPSYNC.COLLECTIVE R68, `(.L_x_971) ;  /* 0x0000000044087348 */ /* 0x000fea0003c00000 */
[----:B------:R0:W1:Y:S02]  /*4540*/  SHFL.DOWN P0, R70, R73, R72, R75 ;  /* 0x0800004849467389 */ /* 0x000064000000004b */
[----:B01----:R-:W-:Y:S01]  /*4550*/  ENDCOLLECTIVE ;  /* 0x000000000000791b */ /* 0x003fe20003800000 */
.L_x_971:
[----:B------:R-:W-:-:S05]  /*4560*/  FADD.FTZ R67, R62, R67 ;  /* 0x000000433e437221 */ /* 0x000fca0000010000 */
[----:B------:R-:W-:Y:S02]  /*4570*/  MOV R73, R67 ;  /* 0x0000004300497202 */ /* 0x000fe40000000f00 */
[----:B------:R-:W-:-:S07]  /*4580*/  MOV R64, R70 ;  /* 0x0000004600407202 */ /* 0x000fce0000000f00 */
[----:B------:R-:W-:Y:S05]  /*4590*/  WARPSYNC.COLLECTIVE R68, `(.L_x_972) ;  /* 0x0000000044087348 */ /* 0x000fea0003c00000 */
[----:B------:R0:W1:Y:S02]  /*45a0*/  SHFL.DOWN P0, R70, R73, R72, R75 ;  /* 0x0800004849467389 */ /* 0x000064000000004b */
[----:B01----:R-:W-:Y:S01]  /*45b0*/  ENDCOLLECTIVE ;  /* 0x000000000000791b */ /* 0x003fe20003800000 */
.L_x_972:
[----:B------:R-:W-:Y:S01]  /*45c0*/  FADD.FTZ R64, R65, R64 ;  /* 0x0000004041407221 */ /* 0x000fe20000010000 */
[----:B------:R-:W-:-:S04]  /*45d0*/  HFMA2.MMA R72, -RZ, RZ, 0, 2.384185791015625e-07 ;  /* 0x00000004ff487435 */ /* 0x000fc800000001ff */
[----:B------:R-:W-:Y:S02]  /*45e0*/  MOV R73, R64 ;  /* 0x0000004000497202 */ /* 0x000fe40000000f00 */
[----:B------:R-:W-:-:S07]  /*45f0*/  MOV R66, R70 ;  /* 0x0000004600427202 */ /* 0x000fce0000000f00 */
[----:B------:R-:W-:Y:S05]  /*4600*/  WARPSYNC.COLLECTIVE R68, `(.L_x_973) ;  /* 0x0000000044087348 */ /* 0x000fea0003c00000 */
[----:B------:R0:W1:Y:S02]  /*4610*/  SHFL.DOWN P0, R70, R73, R72, R75 ;  /* 0x0800004849467389 */ /* 0x000064000000004b */
[----:B01----:R-:W-:Y:S01]  /*4620*/  ENDCOLLECTIVE ;  /* 0x000000000000791b */ /* 0x003fe20003800000 */
.L_x_973:
[----:B------:R-:W-:-:S05]  /*4630*/  FADD.FTZ R66, R67, R66 ;  /* 0x0000004243427221 */ /* 0x000fca0000010000 */
[----:B------:R-:W-:Y:S02]  /*4640*/  MOV R73, R66 ;  /* 0x0000004200497202 */ /* 0x000fe40000000f00 */
[----:B------:R-:W-:-:S07]  /*4650*/  MOV R69, R70 ;  /* 0x0000004600457202 */ /* 0x000fce0000000f00 */
[----:B------:R-:W-:Y:S05]  /*4660*/  WARPSYNC.COLLECTIVE R68, `(.L_x_974) ;  /* 0x0000000044087348 */ /* 0x000fea0003c00000 */
[----:B------:R0:W1:Y:S02]  /*4670*/  SHFL.DOWN P0, R70, R73, R72, R75 ;  /* 0x0800004849467389 */ /* 0x000064000000004b */
[----:B01----:R-:W-:Y:S01]  /*4680*/  ENDCOLLECTIVE ;  /* 0x000000000000791b */ /* 0x003fe20003800000 */
.L_x_974:
[----:B------:R-:W-:Y:S01]  /*4690*/  FADD.FTZ R69, R64, R69 ;  /* 0x0000004540457221 */ /* 0x000fe20000010000 */
[----:B------:R-:W-:-:S04]  /*46a0*/  HFMA2.MMA R72, -RZ, RZ, 0, 1.1920928955078125e-07 ;  /* 0x00000002ff487435 */ /* 0x000fc800000001ff */
[----:B------:R-:W-:Y:S02]  /*46b0*/  MOV R73, R69 ;  /* 0x0000004500497202 */ /* 0x000fe40000000f00 */
[----:B------:R-:W-:-:S07]  /*46c0*/  MOV R71, R70 ;  /* 0x0000004600477202 */ /* 0x000fce0000000f00 */
[----:B------:R-:W-:Y:S05]  /*46d0*/  WARPSYNC.COLLECTIVE R68, `(.L_x_975) ;  /* 0x0000000044087348 */ /* 0x000fea0003c00000 */
[----:B------:R0:W1:Y:S02]  /*46e0*/  SHFL.DOWN P0, R70, R73, R72, R75 ;  /* 0x0800004849467389 */ /* 0x000064000000004b */
[----:B01----:R-:W-:Y:S01]  /*46f0*/  ENDCOLLECTIVE ;  /* 0x000000000000791b */ /* 0x003fe20003800000 */
.L_x_975:
[----:B------:R-:W-:-:S05]  /*4700*/  FADD.FTZ R71, R66, R71 ;  /* 0x0000004742477221 */ /* 0x000fca0000010000 */
[----:B------:R-:W-:Y:S02]  /*4710*/  MOV R73, R71 ;  /* 0x0000004700497202 */ /* 0x000fe40000000f00 */
[----:B------:R-:W-:-:S07]  /*4720*/  MOV R60, R70 ;  /* 0x00000046003c7202 */ /* 0x000fce0000000f00 */
[----:B------:R-:W-:Y:S05]  /*4730*/  WARPSYNC.COLLECTIVE R68, `(.L_x_976) ;  /* 0x0000000044087348 */ /* 0x000fea0003c00000 */
[----:B------:R0:W1:Y:S02]  /*4740*/  SHFL.DOWN P0, R70, R73, R72, R75 ;  /* 0x0800004849467389 */ /* 0x000064000000004b */
[----:B01----:R-:W-:Y:S01]  /*4750*/  ENDCOLLECTIVE ;  /* 0x000000000000791b */ /* 0x003fe20003800000 */
.L_x_976:
[----:B------:R-:W-:Y:S01]  /*4760*/  FADD.FTZ R60, R69, R60 ;  /* 0x0000003c453c7221 */ /* 0x000fe20000010000 */
[----:B------:R-:W-:-:S04]  /*4770*/  HFMA2.MMA R72, -RZ, RZ, 0, 5.9604644775390625e-08 ;  /* 0x00000001ff487435 */ /* 0x000fc800000001ff */
[----:B------:R-:W-:Y:S02]  /*4780*/  MOV R73, R60 ;  /* 0x0000003c00497202 */ /* 0x000fe40000000f00 */
[----:B------:R-:W-:-:S07]  /*4790*/  MOV R62, R70 ;  /* 0x00000046003e7202 */ /* 0x000fce0000000f00 */
[----:B------:R-:W-:Y:S05]  /*47a0*/  WARPSYNC.COLLECTIVE R68, `(.L_x_977) ;  /* 0x0000000044087348 */ /* 0x000fea0003c00000 */
[----:B------:R0:W1:Y:S02]  /*47b0*/  SHFL.DOWN P0, R70, R73, R72, R75 ;  /* 0x0800004849467389 */ /* 0x000064000000004b */
[----:B01----:R-:W-:Y:S01]  /*47c0*/  ENDCOLLECTIVE ;  /* 0x000000000000791b */ /* 0x003fe20003800000 */
.L_x_977:
[----:B------:R-:W-:-:S05]  /*47d0*/  FADD.FTZ R62, R71, R62 ;  /* 0x0000003e473e7221 */ /* 0x000fca0000010000 */
[----:B------:R-:W-:Y:S02]  /*47e0*/  MOV R73, R62 ;  /* 0x0000003e00497202 */ /* 0x000fe40000000f00 */
[----:B------:R-:W-:-:S07]  /*47f0*/  MOV R65, R70 ;  /* 0x0000004600417202 */ /* 0x000fce0000000f00 */
[----:B------:R-:W-:Y:S05]  /*4800*/  WARPSYNC.COLLECTIVE R68, `(.L_x_978) ;  /* 0x0000000044087348 */ /* 0x000fea0003c00000 */
[----:B------:R0:W1:Y:S02]  /*4810*/  SHFL.DOWN P0, R70, R73, R72, R75 ;  /* 0x0800004849467389 */ /* 0x000064000000004b */
[----:B01----:R-:W-:Y:S01]  /*4820*/  ENDCOLLECTIVE ;  /* 0x000000000000791b */ /* 0x003fe20003800000 */
.L_x_978:
[----:B------:R-:W-:Y:S01]  /*4830*/  MOV R67, R70 ;  /* 0x0000004600437202 */ /* 0x000fe20000000f00 */
[----:B------:R-:W-:Y:S06]  /*4840*/  BRA `(.L_x_979) ;  /* 0xffffffe400347947 */ /* 0x000fec000383ffff */
.L_x_980:
        /* <DEDUP_REMOVED lines=11> */
.L_x_5419:


//--------------------- .text._ZN10layer_norm22ln_bwd_finalize_kernelINS_22Kernel_traits_finalizeILj30720E6__halfS2_S2_fjLj1024ELj4ENS_18Kernel_traits_baseILj30720ES2_S2_S2_fjLj1024EEEEEEEvNS_9BwdParamsE --------------------------
	.section	.text._ZN10layer_norm22ln_bwd_finalize_kernelINS_22Kernel_traits_finalizeILj30720E6__halfS2_S2_fjLj1024ELj4ENS_18Kernel_traits_baseILj30720ES2_S2_S2_fjLj1024EEEEEEEvNS_9BwdParamsE,"ax",@progbits
	.align	128
        .global         _ZN10layer_norm22ln_bwd_finalize_kernelINS_22Kernel_traits_finalizeILj30720E6__halfS2_S2_fjLj1024ELj4ENS_18Kernel_traits_baseILj30720ES2_S2_S2_fjLj1024EEEEEEEvNS_9BwdParamsE
        .type           _ZN10layer_norm22ln_bwd_finalize_kernelINS_22Kernel_traits_finalizeILj30720E6__halfS2_S2_fjLj1024ELj4ENS_18Kernel_traits_baseILj30720ES2_S2_S2_fjLj1024EEEEEEEvNS_9BwdParamsE,@function
        .size           _ZN10layer_norm22ln_bwd_finalize_kernelINS_22Kernel_traits_finalizeILj30720E6__halfS2_S2_fjLj1024ELj4ENS_18Kernel_traits_baseILj30720ES2_S2_S2_fjLj1024EEEEEEEvNS_9BwdParamsE,(.L_x_5420 - _ZN10layer_norm22ln_bwd_finalize_kernelINS_22Kernel_traits_finalizeILj30720E6__halfS2_S2_fjLj1024ELj4ENS_18Kernel_traits_baseILj30720ES2_S2_S2_fjLj1024EEEEEEEvNS_9BwdParamsE)
        .other          _ZN10layer_norm22ln_bwd_finalize_kernelINS_22Kernel_traits_finalizeILj30720E6__halfS2_S2_fjLj1024ELj4ENS_18Kernel_traits_baseILj30720ES2_S2_S2_fjLj1024EEEEEEEvNS_9BwdParamsE,@"STO_CUDA_ENTRY STV_DEFAULT"
_ZN10layer_norm22ln_bwd_finalize_kernelINS_22Kernel_traits_finalizeILj30720E6__halfS2_S2_fjLj1024ELj4ENS_18Kernel_traits_baseILj30720ES2_S2_S2_fjLj1024EEEEEEEvNS_9BwdParamsE:
.text._ZN10layer_norm22ln_bwd_finalize_kernelINS_22Kernel_traits_finalizeILj30720E6__halfS2_S2_fjLj1024ELj4ENS_18Kernel_traits_baseILj30720ES2_S2_S2_fjLj1024EEEEEEEvNS_9BwdParamsE:
        /* <DEDUP_REMOVED lines=25> */
.L_x_992:
        /* <DEDUP_REMOVED lines=28> */
.L_x_985:
        /* <DEDUP_REMOVED lines=33> */
.L_x_984:
[----:B------:R-:W-:Y:S05]  /*0560*/  BSYNC B1 ;  /* 0x0000000000017941 */ /* 0x000fea0003800000 */
.L_x_983:
        /* <DEDUP_REMOVED lines=23> */
.L_x_987:
[----:B------:R-:W-:Y:S05]  /*06e0*/  BSYNC B1 ;  /* 0x0000000000017941 */ /* 0x000fea0003800000 */
.L_x_986:
        /* <DEDUP_REMOVED lines=11> */
.L_x_982:
[----:B------:R-:W-:Y:S05]  /*07a0*/  BSYNC B0 ;  /* 0x0000000000007941 */ /* 0x000fea0003800000 */
.L_x_981:
        /* <DEDUP_REMOVED lines=29> */
.L_x_1003:
[----:B------:R-:W-:Y:S01]  /*0980*/  @!P1 SHF.R.U32.HI R12, RZ, 0x3, R0 ;  /* 0x00000003ff0c9819 */ /* 0x000fe20000011600 */
[----:B---3--:R-:W-:Y:S01]  /*0990*/  FADD.FTZ R14, R9, R14 ;  /* 0x0000000e090e7221 */ /* 0x008fe20000010000 */
[----:B--2---:R-:W-:Y:S02]  /*09a0*/  FADD.FTZ R11, R10, R11 ;  /* 0x0000000b0a0b7221 */ /* 0x004fe40000010000 */
[----:B------:R-:W-:-:S05]  /*09b0*/  @!P1 LOP3.LUT R12, R12, 0x1ffffffc, RZ, 0xc0, !PT ;  /* 0x1ffffffc0c0c9812 */ /* 0x000fca00078ec0ff */
[----:B------:R2:W-:Y:S04]  /*09c0*/  @!P1 STS [R12+UR4+0x2000], R14 ;  /* 0x0020000e0c009988 */ /* 0x0005e80008000804 */
[----:B------:R2:W-:Y:S02]  /*09d0*/  @!P1 STS [R12+UR4+0x2080], R11 ;  /* 0x0020800b0c009988 */ /* 0x0005e40008000804 */
.L_x_988:
        /* <DEDUP_REMOVED lines=14> */
.L_x_991:
[----:B------:R-:W-:Y:S05]  /*0ac0*/  BSYNC B0 ;  /* 0x0000000000007941 */ /* 0x000fea0003800000 */
.L_x_990:
[C---:B------:R-:W-:Y:S02]  /*0ad0*/  ISETP.GT.U32.AND P1, PT, R3.reuse, -0x7801, PT ;  /* 0xffff87ff0300780c */ /* 0x040fe40003f24070 */
[----:B------:R-:W-:Y:S02]  /*0ae0*/  IADD3 R3, R3, 0x7800, RZ ;  /* 0x0000780003037810 */ /* 0x000fe40007ffe0ff */
[----:B------:R-:W-:-:S09]  /*0af0*/  IADD3 R5, R5, 0x3c00, RZ ;  /* 0x00003c0005057810 */ /* 0x000fd20007ffe0ff */
[----:B------:R-:W-:Y:S05]  /*0b00*/  @P1 BRA `(.L_x_992) ;  /* 0xfffffff400a01947 */ /* 0x000fea000383ffff */
[----:B------:R-:W-:Y:S05]  /*0b10*/  EXIT ;  /* 0x000000000000794d */ /* 0x000fea0003800000 */
.L_x_989:
[----:B------:R-:W-:Y:S01]  /*0b20*/  HFMA2.MMA R19, -RZ, RZ, 0, 5.9604644775390625e-08 ;  /* 0x00000001ff137435 */ /* 0x000fe200000001ff */
[----:B---3--:R-:W-:Y:S01]  /*0b30*/  IMAD.MOV.U32 R20, RZ, RZ, R10 ;  /* 0x000000ffff147224 */ /* 0x008fe200078e000a */
[----:B------:R-:W-:Y:S02]  /*0b40*/  MOV R22, 0x1f ;  /* 0x0000001f00167802 */ /* 0x000fe40000000f00 */
[----:B------:R-:W-:-:S07]  /*0b50*/  MOV R17, 0xffffffff ;  /* 0xffffffff00117802 */ /* 0x000fce0000000f00 */
[----:B012---:R-:W-:Y:S05]  /*0b60*/  WARPSYNC.COLLECTIVE R17, `(.L_x_993) ;  /* 0x0000000011087348 */ /* 0x007fea0003c00000 */
[----:B------:R3:W4:Y:S02]  /*0b70*/  SHFL.BFLY P2, R18, R20, R19, R22 ;  /* 0x0c00001314127389 */ /* 0x0007240000040016 */
[----:B01234-:R-:W-:Y:S01]  /*0b80*/  ENDCOLLECTIVE ;  /* 0x000000000000791b */ /* 0x01ffe20003800000 */
.L_x_993:
[----:B------:R-:W-:Y:S01]  /*0b90*/  HFMA2.MMA R19, -RZ, RZ, 0, 1.1920928955078125e-07 ;  /* 0x00000002ff137435 */ /* 0x000fe200000001ff */
[----:B------:R-:W-:-:S04]  /*0ba0*/  IMAD.MOV.U32 R11, RZ, RZ, R18 ;  /* 0x000000ffff0b7224 */ /* 0x000fc800078e0012 */
[----:B------:R-:W-:-:S05]  /*0bb0*/  FADD.FTZ R11, R10, R11 ;  /* 0x0000000b0a0b7221 */ /* 0x000fca0000010000 */
[----:B------:R-:W-:-:S07]  /*0bc0*/  MOV R20, R11 ;  /* 0x0000000b00147202 */ /* 0x000fce0000000f00 */
[----:B------:R-:W-:Y:S05]  /*0bd0*/  WARPSYNC.COLLECTIVE R17, `(.L_x_994) ;  /* 0x0000000011087348 */ /* 0x000fea0003c00000 */
[----:B------:R0:W1:Y:S02]  /*0be0*/  SHFL.BFLY P2, R18, R20, R19, R22 ;  /* 0x0c00001314127389 */ /* 0x0000640000040016 */
[----:B01----:R-:W-:Y:S01]  /*0bf0*/  ENDCOLLECTIVE ;  /* 0x000000000000791b */ /* 0x003fe20003800000 */
.L_x_994:
[----:B------:R-:W-:Y:S01]  /*0c00*/  HFMA2.MMA R19, -RZ, RZ, 0, 2.384185791015625e-07 ;  /* 0x00000004ff137435 */ /* 0x000fe200000001ff */
[----:B------:R-:W-:-:S05]  /*0c10*/  MOV R12, R18 ;  /* 0x00000012000c7202 */ /* 0x000fca0000000f00 */
[----:B------:R-:W-:-:S04]  /*0c20*/  FADD.FTZ R12, R11, R12 ;  /* 0x0000000c0b0c7221 */ /* 0x000fc80000010000 */
[----:B------:R-:W-:-:S07]  /*0c30*/  IMAD.MOV.U32 R20, RZ, RZ, R12 ;  /* 0x000000ffff147224 */ /* 0x000fce00078e000c */
[----:B------:R-:W-:Y:S05]  /*0c40*/  WARPSYNC.COLLECTIVE R17, `(.L_x_995) ;  /* 0x0000000011087348 */ /* 0x000fea0003c00000 */
[----:B------:R0:W1:Y:S02]  /*0c50*/  SHFL.BFLY P2, R18, R20, R19, R22 ;  /* 0x0c00001314127389 */ /* 0x0000640000040016 */
[----:B01----:R-:W-:Y:S01]  /*0c60*/  ENDCOLLECTIVE ;  /* 0x000000000000791b */ /* 0x003fe20003800000 */
.L_x_995:
[----:B------:R-:W-:Y:S01]  /*0c70*/  IMAD.MOV.U32 R19, RZ, RZ, 0x8 ;  /* 0x00000008ff137424 */ /* 0x000fe200078e00ff */
[----:B------:R-:W-:-:S05]  /*0c80*/  MOV R13, R18 ;  /* 0x00000012000d7202 */ /* 0x000fca0000000f00 */
[----:B------:R-:W-:-:S05]  /*0c90*/  FADD.FTZ R13, R12, R13 ;  /* 0x0000000d0c0d7221 */ /* 0x000fca0000010000 */
[----:B------:R-:W-:-:S07]  /*0ca0*/  MOV R20, R13 ;  /* 0x0000000d00147202 */ /* 0x000fce0000000f00 */
[----:B------:R-:W-:Y:S05]  /*0cb0*/  WARPSYNC.COLLECTIVE R17, `(.L_x_996) ;  /* 0x0000000011087348 */ /* 0x000fea0003c00000 */
[----:B------:R0:W1:Y:S02]  /*0cc0*/  SHFL.BFLY P2, R18, R20, R19, R22 ;  /* 0x0c00001314127389 */ /* 0x0000640000040016 */
[----:B01----:R-:W-:Y:S01]  /*0cd0*/  ENDCOLLECTIVE ;  /* 0x000000000000791b */ /* 0x003fe20003800000 */
.L_x_996:
[----:B------:R-:W-:Y:S01]  /*0ce0*/  HFMA2.MMA R19, -RZ, RZ, 0, 9.5367431640625e-07 ;  /* 0x00000010ff137435 */ /* 0x000fe200000001ff */
[----:B------:R-:W-:-:S05]  /*0cf0*/  MOV R10, R18 ;  /* 0x00000012000a7202 */ /* 0x000fca0000000f00 */
[----:B------:R-:W-:-:S05]  /*0d00*/  FADD.FTZ R10, R13, R10 ;  /* 0x0000000a0d0a7221 */ /* 0x000fca0000010000 */
[----:B------:R-:W-:-:S07]  /*0d10*/  MOV R20, R10 ;  /* 0x0000000a00147202 */ /* 0x000fce0000000f00 */
[----:B------:R-:W-:Y:S05]  /*0d20*/  WARPSYNC.COLLECTIVE R17, `(.L_x_997) ;  /* 0x0000000011087348 */ /* 0x000fea0003c00000 */
[----:B------:R0:W1:Y:S02]  /*0d30*/  SHFL.BFLY P2, R18, R20, R19, R22 ;  /* 0x0c00001314127389 */ /* 0x0000640000040016 */
[----:B01----:R-:W-:Y:S01]  /*0d40*/  ENDCOLLECTIVE ;  /* 0x000000000000791b */ /* 0x003fe20003800000 */
.L_x_997:
[----:B------:R-:W-:Y:S01]  /*0d50*/  HFMA2.MMA R19, -RZ, RZ, 0, 5.9604644775390625e-08 ;  /* 0x00000001ff137435 */ /* 0x000fe200000001ff */
[----:B------:R-:W-:Y:S01]  /*0d60*/  MOV R20, R9 ;  /* 0x0000000900147202 */ /* 0x000fe20000000f00 */
[----:B------:R-:W-:-:S09]  /*0d70*/  IMAD.MOV.U32 R11, RZ, RZ, R18 ;  /* 0x000000ffff0b7224 */ /* 0x000fd200078e0012 */
[----:B------:R-:W-:Y:S05]  /*0d80*/  WARPSYNC.COLLECTIVE R17, `(.L_x_998) ;  /* 0x0000000011087348 */ /* 0x000fea0003c00000 */
[----:B------:R0:W1:Y:S02]  /*0d90*/  SHFL.BFLY P2, R18, R20, R19, R22 ;  /* 0x0c00001314127389 */ /* 0x0000640000040016 */
[----:B01----:R-:W-:Y:S01]  /*0da0*/  ENDCOLLECTIVE ;  /* 0x000000000000791b */ /* 0x003fe20003800000 */
.L_x_998:
[----:B------:R-:W-:Y:S01]  /*0db0*/  HFMA2.MMA R19, -RZ, RZ, 0, 1.1920928955078125e-07 ;  /* 0x00000002ff137435 */ /* 0x000fe200000001ff */
[----:B------:R-:W-:-:S05]  /*0dc0*/  MOV R12, R18 ;  /* 0x00000012000c7202 */ /* 0x000fca0000000f00 */
[----:B------:R-:W-:-:S04]  /*0dd0*/  FADD.FTZ R14, R9, R12 ;  /* 0x0000000c090e7221 */ /* 0x000fc80000010000 */
[----:B------:R-:W-:-:S07]  /*0de0*/  IMAD.MOV.U32 R20, RZ, RZ, R14 ;  /* 0x000000ffff147224 */ /* 0x000fce00078e000e */
[----:B------:R-:W-:Y:S05]  /*0df0*/  WARPSYNC.COLLECTIVE R17, `(.L_x_999) ;  /* 0x0000000011087348 */ /* 0x000fea0003c00000 */
[----:B------:R0:W1:Y:S02]  /*0e00*/  SHFL.BFLY P2, R18, R20, R19, R22 ;  /* 0x0c00001314127389 */ /* 0x0000640000040016 */
[----:B01----:R-:W-:Y:S01]  /*0e10*/  ENDCOLLECTIVE ;  /* 0x000000000000791b */ /* 0x003fe20003800000 */
.L_x_999:
[----:B------:R-:W-:Y:S01]  /*0e20*/  IMAD.MOV.U32 R19, RZ, RZ, 0x4 ;  /* 0x00000004ff137424 */ /* 0x000fe200078e00ff */
[----:B------:R-:W-:-:S05]  /*0e30*/  MOV R13, R18 ;  /* 0x00000012000d7202 */ /* 0x000fca0000000f00 */
[----:B------:R-:W-:-:S05]  /*0e40*/  FADD.FTZ R15, R14, R13 ;  /* 0x0000000d0e0f7221 */ /* 0x000fca0000010000 */
[----:B------:R-:W-:-:S07]  /*0e50*/  MOV R20, R15 ;  /* 0x0000000f00147202 */ /* 0x000fce0000000f00 */
[----:B------:R-:W-:Y:S05]  /*0e60*/  WARPSYNC.COLLECTIVE R17, `(.L_x_1000) ;  /* 0x0000000011087348 */ /* 0x000fea0003c00000 */
[----:B------:R0:W1:Y:S02]  /*0e70*/  SHFL.BFLY P2, R18, R20, R19, R22 ;  /* 0x0c00001314127389 */ /* 0x0000640000040016 */
[----:B01----:R-:W-:Y:S01]  /*0e80*/  ENDCOLLECTIVE ;  /* 0x000000000000791b */ /* 0x003fe20003800000 */
.L_x_1000:
[----:B------:R-:W-:Y:S01]  /*0e90*/  HFMA2.MMA R19, -RZ, RZ, 0, 4.76837158203125e-07 ;  /* 0x00000008ff137435 */ /* 0x000fe200000001ff */
[----:B------:R-:W-:-:S05]  /*0ea0*/  MOV R16, R18 ;  /* 0x0000001200107202 */ /* 0x000fca0000000f00 */
[----:B------:R-:W-:-:S05]  /*0eb0*/  FADD.FTZ R16, R15, R16 ;  /* 0x000000100f107221 */ /* 0x000fca0000010000 */
[----:B------:R-:W-:-:S07]  /*0ec0*/  MOV R20, R16 ;  /* 0x0000001000147202 */ /* 0x000fce0000000f00 */
[----:B------:R-:W-:Y:S05]  /*0ed0*/  WARPSYNC.COLLECTIVE R17, `(.L_x_1001) ;  /* 0x0000000011087348 */ /* 0x000fea0003c00000 */
[----:B------:R0:W1:Y:S02]  /*0ee0*/  SHFL.BFLY P2, R18, R20, R19, R22 ;  /* 0x0c00001314127389 */ /* 0x0000640000040016 */
[----:B01----:R-:W-:Y:S01]  /*0ef0*/  ENDCOLLECTIVE ;  /* 0x000000000000791b */ /* 0x003fe20003800000 */
.L_x_1001:
[----:B------:R-:W-:Y:S01]  /*0f00*/  HFMA2.MMA R19, -RZ, RZ, 0, 9.5367431640625e-07 ;  /* 0x00000010ff137435 */ /* 0x000fe200000001ff */
[----:B------:R-:W-:-:S04]  /*0f10*/  IMAD.MOV.U32 R9, RZ, RZ, R18 ;  /* 0x000000ffff097224 */ /* 0x000fc800078e0012 */
[----:B------:R-:W-:-:S05]  /*0f20*/  FADD.FTZ R9, R16, R9 ;  /* 0x0000000910097221 */ /* 0x000fca0000010000 */
[----:B------:R-:W-:-:S07]  /*0f30*/  MOV R20, R9 ;  /* 0x0000000900147202 */ /* 0x000fce0000000f00 */
[----:B------:R-:W-:Y:S05]  /*0f40*/  WARPSYNC.COLLECTIVE R17, `(.L_x_1002) ;  /* 0x0000000011087348 */ /* 0x000fea0003c00000 */
[----:B------:R0:W1:Y:S02]  /*0f50*/  SHFL.BFLY P2, R18, R20, R19, R22 ;  /* 0x0c00001314127389 */ /* 0x0000640000040016 */
[----:B01----:R-:W-:Y:S01]  /*0f60*/  ENDCOLLECTIVE ;  /* 0x000000000000791b */ /* 0x003fe20003800000 */
.L_x_1002:
[----:B------:R-:W-:Y:S01]  /*0f70*/  MOV R14, R18 ;  /* 0x00000012000e7202 */ /* 0x000fe20000000f00 */
[----:B------:R-:W-:Y:S06]  /*0f80*/  BRA `(.L_x_1003) ;  /* 0xfffffff8007c7947 */ /* 0x000fec000383ffff */
.L_x_1004:
        /* <DEDUP_REMOVED lines=15> */
.L_x_5420:


//--------------------- .text._ZN10layer_norm13ln_bwd_kernelINS_13Kernel_traitsI6__halfS2_S2_fjLj30720ELj4ELj1ELj8ELj4ENS_18Kernel_traits_baseILj30720ES2_S2_S2_fjLj256EEEEEEEvNS_9BwdParamsE --------------------------
	.section	.text._ZN10layer_norm13ln_bwd_kernelINS_13Kernel_traitsI6__halfS2_S2_fjLj30720ELj4ELj1ELj8ELj4ENS_18Kernel_traits_baseILj30720ES2_S2_S2_fjLj256EEEEEEEvNS_9BwdParamsE,"ax",@progbits
	.align	128
        .global         _ZN10layer_norm13ln_bwd_kernelINS_13Kernel_traitsI6__halfS2_S2_fjLj30720ELj4ELj1ELj8ELj4ENS_18Kernel_traits_baseILj30720ES2_S2_S2_fjLj256EEEEEEEvNS_9BwdParamsE
        .type           _ZN10layer_norm13ln_bwd_kernelINS_13Kernel_traitsI6__halfS2_S2_fjLj30720ELj4ELj1ELj8ELj4ENS_18Kernel_traits_baseILj30720ES2_S2_S2_fjLj256EEEEEEEvNS_9BwdParamsE,@function
        .size           _ZN10layer_norm13ln_bwd_kernelINS_13Kernel_traitsI6__halfS2_S2_fjLj30720ELj4ELj1ELj8ELj4ENS_18Kernel_traits_baseILj30720ES2_S2_S2_fjLj256EEEEEEEvNS_9BwdParamsE,(.L_x_5421 - _ZN10layer_norm13ln_bwd_kernelINS_13Kernel_traitsI6__halfS2_S2_fjLj30720ELj4ELj1ELj8ELj4ENS_18Kernel_traits_baseILj30720ES2_S2_S2_fjLj256EEEEEEEvNS_9BwdParamsE)
        .other          _ZN10layer_norm13ln_bwd_kernelINS_13Kernel_traitsI6__halfS2_S2_fjLj30720ELj4ELj1ELj8ELj4ENS_18Kernel_traits_baseILj30720ES2_S2_S2_fjLj256EEEEEEEvNS_9BwdParamsE,@"STO_CUDA_ENTRY STV_DEFAULT"
_ZN10layer_norm13ln_bwd_kernelINS_13Kernel_traitsI6__halfS2_S2_fjLj30720ELj4ELj1ELj8ELj4ENS_18Kernel_traits_baseILj30720ES2_S2_S2_fjLj256EEEEEEEvNS_9BwdParamsE:
.text._ZN10layer_norm13ln_bwd_kernelINS_13Kernel_traitsI6__halfS2_S2_fjLj30720ELj4ELj1ELj8ELj4ENS_18Kernel_traits_baseILj30720ES2_S2_S2_fjLj256EEEEEEEvNS_9BwdParamsE:
        /* <DEDUP_REMOVED lines=73> */
[----:B------:R0:W5:Y:S04]  /*0490*/  @P0 LDG.E R45, desc[UR10][R16.64] ;  /* 0x0000000a102d0981 */ /* 0x000168000c1e1900 */
        /* <DEDUP_REMOVED lines=31> */
[----:B--2---:R-:W-:Y:S02]  /*0690*/  CS2R R10, SRZ ;  /* 0x00000000000a7805 */ /* 0x004fe4000001ff00 */
        /* <DEDUP_REMOVED lines=80> */
[----:B------:R-:W-:Y:S01]  /*0ba0*/  CS2R R80, SRZ ;  /* 0x0000000000507805 */ /* 0x000fe2000001ff00 */
[--C-:B--2---:R-:W-:Y:S02]  /*0bb0*/  HADD2.F32 R106, -RZ, R107.reuse.H0_H0 ;  /* 0x2000006bff6a7230 */ /* 0x104fe40000004100 */
[----:B------:R-:W-:Y:S02]  /*0bc0*/  HADD2.F32 R107, -RZ, R107.H1_H1 ;  /* 0x3000006bff6b7230 */ /* 0x000fe40000004100 */
[--C-:B---3--:R-:W-:Y:S02]  /*0bd0*/  HADD2.F32 R108, -RZ, R109.reuse.H0_H0 ;  /* 0x2000006dff6c7230 */ /* 0x108fe40000004100 */
[----:B------:R-:W-:Y:S02]  /*0be0*/  HADD2.F32 R109, -RZ, R109.H1_H1 ;  /* 0x3000006dff6d7230 */ /* 0x000fe40000004100 */
[----:B----4-:R-:W-:-:S02]  /*0bf0*/  HADD2.F32 R110, -RZ, R111.H0_H0 ;  /* 0x2000006fff6e7230 */ /* 0x010fc40000004100 */
[----:B------:R-:W-:Y:S02]  /*0c00*/  HADD2.F32 R111, -RZ, R111.H1_H1 ;  /* 0x3000006fff6f7230 */ /* 0x000fe40000004100 */
[--C-:B------:R-:W-:Y:S02]  /*0c10*/  HADD2.F32 R112, -RZ, R113.reuse.H0_H0 ;  /* 0x20000071ff707230 */ /* 0x100fe40000004100 */
[----:B------:R-:W-:Y:S02]  /*0c20*/  HADD2.F32 R113, -RZ, R113.H1_H1 ;  /* 0x30000071ff717230 */ /* 0x000fe40000004100 */
[--C-:B------:R-:W-:Y:S02]  /*0c30*/  HADD2.F32 R114, -RZ, R115.reuse.H0_H0 ;  /* 0x20000073ff727230 */ /* 0x100fe40000004100 */
[----:B------:R-:W-:Y:S02]  /*0c40*/  HADD2.F32 R115, -RZ, R115.H1_H1 ;  /* 0x30000073ff737230 */ /* 0x000fe40000004100 */
[----:B------:R-:W-:-:S02]  /*0c50*/  HADD2.F32 R116, -RZ, R117.H0_H0 ;  /* 0x20000075ff747230 */ /* 0x000fc40000004100 */
        /* <DEDUP_REMOVED lines=18> */
[----:B------:R-:W-:-:S07]  /*0d80*/  HADD2.F32 R147, -RZ, R147.H1_H1 ;  /* 0x30000093ff937230 */ /* 0x000fce0000004100 */
.L_x_1011:
[----:B------:R-:W-:Y:S01]  /*0d90*/  ULDC.64 UR6, c[0x0][0x228] ;  /* 0x00008a0000067ab9 */ /* 0x000fe20000000a00 */
[----:B------:R-:W-:Y:S01]  /*0da0*/  ULDC.64 UR4, c[0x0][0x228] ;  /* 0x00008a0000047ab9 */ /* 0x000fe20000000a00 */
[----:B------:R-:W-:Y:S01]  /*0db0*/  ISETP.NE.U32.AND P0, PT, RZ, UR6, PT ;  /* 0x00000006ff007c0c */ /* 0x000fe2000bf05070 */
[----:B------:R-:W-:Y:S01]  /*0dc0*/  UISETP.NE.U32.AND UP0, UPT, UR6, URZ, UPT ;  /* 0x0000003f0600728c */ /* 0x000fe2000bf05070 */
[----:B-1----:R-:W-:Y:S01]  /*0dd0*/  IMAD R131, R7, 0x3c00, R4 ;  /* 0x00003c0007837824 */ /* 0x002fe200078e0204 */
[----:B------:R-:W0:Y:S01]  /*0de0*/  LDC.64 R60, c[0x0][0x238] ;  /* 0x00008e00ff3c7b82 */ /* 0x000e220000000a00 */
[----:B------:R-:W-:Y:S01]  /*0df0*/  ISETP.NE.AND.EX P0, PT, RZ, UR7, PT, P0 ;  /* 0x00000007ff007c0c */ /* 0x000fe2000bf05300 */
[----:B------:R-:W-:Y:S01]  /*0e00*/  UISETP.NE.AND.EX UP0, UPT, UR7, URZ, UPT, UP0 ;  /* 0x0000003f0700728c */ /* 0x000fe2000bf05300 */
[----:B------:R-:W-:Y:S02]  /*0e10*/  UMOV UR6, UR4 ;  /* 0x0000000400067c82 */ /* 0x000fe40008000000 */
[----:B------:R-:W-:Y:S01]  /*0e20*/  UMOV UR7, UR5 ;  /* 0x0000000500077c82 */ /* 0x000fe20008000000 */
[----:B------:R-:W-:Y:S01]  /*0e30*/  UMOV UR8, UR4 ;  /* 0x0000000400087c82 */ /* 0x000fe20008000000 */
[----:B------:R-:W-:-:S06]  /*0e40*/  UMOV UR9, UR5 ;  /* 0x0000000500097c82 */ /* 0x000fcc0008000000 */
[----:B------:R-:W-:Y:S01]  /*0e50*/  @!UP0 ULDC.64 UR6, c[0x0][0x220] ;  /* 0x0000880000068ab9 */ /* 0x000fe20000000a00 */
[----:B------:R-:W1:Y:S01]  /*0e60*/  @!P0 LDC.64 R64, c[0x0][0x230] ;  /* 0x00008c00ff408b82 */ /* 0x000e620000000a00 */
[C---:B------:R-:W-:Y:S01]  /*0e70*/  LEA R66, P1, R131.reuse, UR6, 0x2 ;  /* 0x0000000683427c11 */ /* 0x040fe2000f8210ff */
[----:B------:R-:W-:Y:S01]  /*0e80*/  @!UP0 ULDC UR8, c[0x0][0x220] ;  /* 0x0000880000088ab9 */ /* 0x000fe20000000800 */
[----:B------:R-:W-:Y:S02]  /*0e90*/  @!UP0 ULDC UR9, c[0x0][0x224] ;  /* 0x0000890000098ab9 */ /* 0x000fe40000000800 */
[C---:B------:R-:W-:Y:S02]  /*0ea0*/  LEA.HI.X R67, R131.reuse, UR7, RZ, 0x2, P1 ;  /* 0x0000000783437c11 */ /* 0x040fe400088f14ff */
[----:B------:R-:W-:Y:S01]  /*0eb0*/  MOV R62, UR8 ;  /* 0x00000008003e7c02 */ /* 0x000fe20008000f00 */
[----:B------:R-:W-:Y:S01]  /*0ec0*/  UMOV UR8, UR4 ;  /* 0x0000000400087c82 */ /* 0x000fe20008000000 */
[----:B------:R-:W-:Y:S01]  /*0ed0*/  MOV R63, UR9 ;  /* 0x00000009003f7c02 */ /* 0x000fe20008000f00 */
[----:B------:R-:W-:Y:S01]  /*0ee0*/  UMOV UR9, UR5 ;  /* 0x0000000500097c82 */ /* 0x000fe20008000000 */
[----:B------:R2:W3:Y:S01]  /*0ef0*/  LDG.E R136, desc[UR10][R66.64] ;  /* 0x0000000a42887981 */ /* 0x0004e2000c1e1900 */
[----:B------:R-:W-:Y:S01]  /*0f00*/  @!UP0 ULDC UR8, c[0x0][0x220] ;  /* 0x0000880000088ab9 */ /* 0x000fe20000000800 */
[----:B------:R-:W-:Y:S01]  /*0f10*/  @!UP0 ULDC UR9, c[0x0][0x224] ;  /* 0x0000890000098ab9 */ /* 0x000fe20000000800 */
[C---:B------:R-:W-:Y:S01]  /*0f20*/  IADD3 R137, R131.reuse, 0x400, RZ ;  /* 0x0000040083897810 */ /* 0x040fe20007ffe0ff */
[----:B------:R-:W-:Y:S01]  /*0f30*/  UMOV UR6, UR4 ;  /* 0x0000000400067c82 */ /* 0x000fe20008000000 */
[----:B------:R-:W-:Y:S01]  /*0f40*/  MOV R68, UR8 ;  /* 0x0000000800447c02 */ /* 0x000fe20008000f00 */
[----:B------:R-:W-:Y:S01]  /*0f50*/  UMOV UR7, UR5 ;  /* 0x0000000500077c82 */ /* 0x000fe20008000000 */
[----:B------:R-:W-:Y:S01]  /*0f60*/  MOV R69, UR9 ;  /* 0x0000000900457c02 */ /* 0x000fe20008000f00 */
[----:B------:R-:W-:Y:S01]  /*0f70*/  @!UP0 ULDC UR6, c[0x0][0x220] ;  /* 0x0000880000068ab9 */ /* 0x000fe20000000800 */
[----:B------:R-:W-:Y:S01]  /*0f80*/  IADD3 R133, R131, 0xc00, RZ ;  /* 0x00000c0083857810 */ /* 0x000fe20007ffe0ff */
[----:B------:R-:W-:Y:S01]  /*0f90*/  @!UP0 ULDC UR7, c[0x0][0x224] ;  /* 0x0000890000078ab9 */ /* 0x000fe20000000800 */
[----:B------:R-:W-:Y:S01]  /*0fa0*/  @P0 MOV R130, RZ ;  /* 0x000000ff00820202 */ /* 0x000fe20000000f00 */
[----:B------:R-:W-:Y:S01]  /*0fb0*/  IMAD.WIDE.U32 R62, R137, 0x4, R62 ;  /* 0x00000004893e7825 */ /* 0x000fe200078e003e */
[----:B--2---:R-:W-:-:S02]  /*0fc0*/  MOV R66, UR6 ;  /* 0x0000000600427c02 */ /* 0x004fc40008000f00 */
[----:B------:R-:W-:Y:S01]  /*0fd0*/  MOV R67, UR7 ;  /* 0x0000000700437c02 */ /* 0x000fe20008000f00 */
[----:B-1----:R-:W-:Y:S01]  /*0fe0*/  @!P0 IMAD.WIDE R64, R7, 0x4, R64 ;  /* 0x0000000407408825 */ /* 0x002fe200078e0240 */
[----:B------:R-:W-:Y:S01]  /*0ff0*/  IADD3 R135, R131, 0x800, RZ ;  /* 0x0000080083877810 */ /* 0x000fe20007ffe0ff */
[----:B------:R-:W-:Y:S02]  /*1000*/  UMOV UR6, UR4 ;  /* 0x0000000400067c82 */ /* 0x000fe40008000000 */
[----:B------:R-:W-:Y:S01]  /*1010*/  IMAD.WIDE.U32 R68, R133, 0x4, R68 ;  /* 0x0000000485447825 */ /* 0x000fe200078e0044 */
[----:B------:R-:W-:Y:S01]  /*1020*/  UMOV UR7, UR5 ;  /* 0x0000000500077c82 */ /* 0x000fe20008000000 */
[----:B------:R-:W2:Y:S01]  /*1030*/  @!P0 LDG.E R130, desc[UR10][R64.64] ;  /* 0x0000000a40828981 */ /* 0x000ea2000c1e1900 */
[----:B------:R-:W-:Y:S01]  /*1040*/  @!UP0 ULDC UR6, c[0x0][0x220] ;  /* 0x0000880000068ab9 */ /* 0x000fe20000000800 */
[----:B0-----:R-:W-:Y:S01]  /*1050*/  IMAD.WIDE R60, R7, 0x4, R60 ;  /* 0x00000004073c7825 */ /* 0x001fe200078e023c */
[----:B------:R-:W-:Y:S01]  /*1060*/  @!UP0 ULDC UR7, c[0x0][0x224] ;  /* 0x0000890000078ab9 */ /* 0x000fe20000000800 */
[----:B------:R0:W4:Y:S01]  /*1070*/  LDG.E R138, desc[UR10][R62.64] ;  /* 0x0000000a3e8a7981 */ /* 0x000122000c1e1900 */
[----:B------:R-:W-:Y:S01]  /*1080*/  IADD3 R157, R131, 0x1000, RZ ;  /* 0x00001000839d7810 */ /* 0x000fe20007ffe0ff */
[----:B------:R-:W-:-:S02]  /*1090*/  IMAD.WIDE.U32 R66, R135, 0x4, R66 ;  /* 0x0000000487427825 */ /* 0x000fc400078e0042 */
[----:B------:R-:W5:Y:S01]  /*10a0*/  LDG.E R156, desc[UR10][R68.64] ;  /* 0x0000000a449c7981 */ /* 0x000f62000c1e1900 */
[----:B------:R-:W-:Y:S01]  /*10b0*/  UMOV UR8, UR4 ;  /* 0x0000000400087c82 */ /* 0x000fe20008000000 */
[----:B------:R-:W-:Y:S02]  /*10c0*/  UMOV UR9, UR5 ;  /* 0x0000000500097c82 */ /* 0x000fe40008000000 */
[----:B------:R1:W5:Y:S01]  /*10d0*/  LDG.E R132, desc[UR10][R60.64] ;  /* 0x0000000a3c847981 */ /* 0x000362000c1e1900 */
[----:B0-----:R-:W-:Y:S02]  /*10e0*/  MOV R62, UR6 ;  /* 0x00000006003e7c02 */ /* 0x001fe40008000f00 */
[----:B------:R-:W-:Y:S01]  /*10f0*/  MOV R63, UR7 ;  /* 0x00000007003f7c02 */ /* 0x000fe20008000f00 */
[----:B------:R-:W5:Y:S01]  /*1100*/  LDG.E R139, desc[UR10][R66.64] ;  /* 0x0000000a428b7981 */ /* 0x000f62000c1e1900 */
[----:B------:R-:W-:Y:S01]  /*1110*/  @!UP0 ULDC UR8, c[0x0][0x220] ;  /* 0x0000880000088ab9 */ /* 0x000fe20000000800 */
[----:B------:R-:W-:Y:S01]  /*1120*/  @!UP0 ULDC UR9, c[0x0][0x224] ;  /* 0x0000890000098ab9 */ /* 0x000fe20000000800 */
[----:B------:R-:W-:Y:S01]  /*1130*/  IADD3 R161, R131, 0x1400, RZ ;  /* 0x0000140083a17810 */ /* 0x000fe20007ffe0ff */
[----:B------:R-:W-:Y:S01]  /*1140*/  IMAD.WIDE.U32 R64, R157, 0x4, R62 ;  /* 0x000000049d407825 */ /* 0x000fe200078e003e */
[----:B------:R-:W-:-:S02]  /*1150*/  MOV R62, UR8 ;  /* 0x00000008003e7c02 */ /* 0x000fc40008000f00 */
[----:B------:R-:W-:Y:S02]  /*1160*/  MOV R63, UR9 ;  /* 0x00000009003f7c02 */ /* 0x000fe40008000f00 */
[----:B------:R0:W5:Y:S01]  /*1170*/  LDG.E R158, desc[UR10][R64.64] ;  /* 0x0000000a409e7981 */ /* 0x000162000c1e1900 */
[----:B------:R-:W-:Y:S01]  /*1180*/  UMOV UR6, UR4 ;  /* 0x0000000400067c82 */ /* 0x000fe20008000000 */
[----:B------:R-:W-:Y:S01]  /*1190*/  UMOV UR7, UR5 ;  /* 0x0000000500077c82 */ /* 0x000fe20008000000 */
[----:B------:R-:W-:Y:S01]  /*11a0*/  @!UP0 ULDC UR6, c[0x0][0x220] ;  /* 0x0000880000068ab9 */ /* 0x000fe20000000800 */
[----:B------:R-:W-:Y:S01]  /*11b0*/  @!UP0 ULDC UR7, c[0x0][0x224] ;  /* 0x0000890000078ab9 */ /* 0x000fe20000000800 */
[----:B-1----:R-:W-:Y:S01]  /*11c0*/  MOV R60, UR6 ;  /* 0x00000006003c7c02 */ /* 0x002fe20008000f00 */
[----:B0-----:R-:W-:Y:S01]  /*11d0*/  IMAD.WIDE.U32 R64, R161, 0x4, R62 ;  /* 0x00000004a1407825 */ /* 0x001fe200078e003e */
[----:B------:R-:W-:Y:S02]  /*11e0*/  MOV R61, UR7 ;  /* 0x00000007003d7c02 */ /* 0x000fe40008000f00 */
[----:B------:R-:W-:-:S02]  /*11f0*/  IADD3 R159, R131, 0x1800, RZ ;  /* 0x00001800839f7810 */ /* 0x000fc40007ffe0ff */
[----:B------:R-:W5:Y:S01]  /*1200*/  LDG.E R164, desc[UR10][R64.64] ;  /* 0x0000000a40a47981 */ /* 0x000f62000c1e1900 */
[----:B------:R-:W-:Y:S02]  /*1210*/  UMOV UR8, UR4 ;  /* 0x0000000400087c82 */ /* 0x000fe40008000000 */
[----:B------:R-:W-:Y:S01]  /*1220*/  IMAD.WIDE.U32 R60, R159, 0x4, R60 ;  /* 0x000000049f3c7825 */ /* 0x000fe200078e003c */
[----:B------:R-:W-:Y:S01]  /*1230*/  UMOV UR9, UR5 ;  /* 0x0000000500097c82 */ /* 0x000fe20008000000 */
[----:B------:R-:W-:Y:S01]  /*1240*/  @!UP0 ULDC UR8, c[0x0][0x220] ;  /* 0x0000880000088ab9 */ /* 0x000fe20000000800 */
[----:B------:R-:W-:Y:S01]  /*1250*/  @!UP0 ULDC UR9, c[0x0][0x224] ;  /* 0x0000890000098ab9 */ /* 0x000fe20000000800 */
[C---:B------:R-:W-:Y:S01]  /*1260*/  IADD3 R165, R131.reuse, 0x1c00, RZ ;  /* 0x00001c0083a57810 */ /* 0x040fe20007ffe0ff */
[----:B------:R0:W5:Y:S01]  /*1270*/  LDG.E R166, desc[UR10][R60.64] ;  /* 0x0000000a3ca67981 */ /* 0x000162000c1e1900 */
[----:B------:R-:W-:Y:S02]  /*1280*/  MOV R62, UR8 ;  /* 0x00000008003e7c02 */ /* 0x000fe40008000f00 */
[----:B------:R-:W-:Y:S01]  /*1290*/  MOV R63, UR9 ;  /* 0x00000009003f7c02 */ /* 0x000fe20008000f00 */
[----:B------:R-:W-:Y:S01]  /*12a0*/  UMOV UR6, UR4 ;  /* 0x0000000400067c82 */ /* 0x000fe20008000000 */
[----:B------:R-:W-:Y:S01]  /*12b0*/  UMOV UR7, UR5 ;  /* 0x0000000500077c82 */ /* 0x000fe20008000000 */
[----:B------:R-:W-:Y:S01]  /*12c0*/  @!UP0 ULDC UR6, c[0x0][0x220] ;  /* 0x0000880000068ab9 */ /* 0x000fe20000000800 */
[----:B------:R-:W-:Y:S01]  /*12d0*/  @!UP0 ULDC UR7, c[0x0][0x224] ;  /* 0x0000890000078ab9 */ /* 0x000fe20000000800 */
[----:B------:R-:W-:Y:S01]  /*12e0*/  IADD3 R163, R131, 0x2000, RZ ;  /* 0x0000200083a37810 */ /* 0x000fe20007ffe0ff */
[----:B------:R-:W-:Y:S01]  /*12f0*/  IMAD.WIDE.U32 R62, R165, 0x4, R62 ;  /* 0x00000004a53e7825 */ /* 0x000fe200078e003e */
[----:B0-----:R-:W-:-:S02]  /*1300*/  MOV R60, UR6 ;  /* 0x00000006003c7c02 */ /* 0x001fc40008000f00 */
[----:B------:R-:W-:Y:S02]  /*1310*/  MOV R61, UR7 ;  /* 0x00000007003d7c02 */ /* 0x000fe40008000f00 */
[----:B------:R0:W5:Y:S01]  /*1320*/  LDG.E R168, desc[UR10][R62.64] ;  /* 0x0000000a3ea87981 */ /* 0x000162000c1e1900 */
[----:B------:R-:W-:Y:S01]  /*1330*/  IMAD.WIDE.U32 R64, R163, 0x4, R60 ;  /* 0x00000004a3407825 */ /* 0x000fe200078e003c */
[----:B------:R-:W-:Y:S01]  /*1340*/  UMOV UR6, UR4 ;  /* 0x0000000400067c82 */ /* 0x000fe20008000000 */
[----:B------:R-:W-:Y:S01]  /*1350*/  UMOV UR7, UR5 ;  /* 0x0000000500077c82 */ /* 0x000fe20008000000 */
[----:B------:R-:W-:Y:S01]  /*1360*/  UMOV UR8, UR4 ;  /* 0x0000000400087c82 */ /* 0x000fe20008000000 */
[----:B------:R-:W-:Y:S01]  /*1370*/  UMOV UR9, UR5 ;  /* 0x0000000500097c82 */ /* 0x000fe20008000000 */
[----:B------:R-:W-:Y:S01]  /*1380*/  @!UP0 ULDC UR6, c[0x0][0x220] ;  /* 0x0000880000068ab9 */ /* 0x000fe20000000800 */
[----:B------:R-:W-:Y:S01]  /*1390*/  @!UP0 ULDC UR7, c[0x0][0x224] ;  /* 0x0000890000078ab9 */ /* 0x000fe20000000800 */
[----:B------:R1:W5:Y:S01]  /*13a0*/  LDG.E R170, desc[UR10][R64.64] ;  /* 0x0000000a40aa7981 */ /* 0x000362000c1e1900 */
[----:B------:R-:W-:Y:S01]  /*13b0*/  @!UP0 ULDC UR8, c[0x0][0x220] ;  /* 0x0000880000088ab9 */ /* 0x000fe20000000800 */
[----:B------:R-:W-:Y:S01]  /*13c0*/  @!UP0 ULDC UR9, c[0x0][0x224] ;  /* 0x0000890000098ab9 */ /* 0x000fe20000000800 */
[----:B0-----:R-:W-:-:S02]  /*13d0*/  MOV R62, UR6 ;  /* 0x00000006003e7c02 */ /* 0x001fc40008000f00 */
[----:B------:R-:W-:Y:S02]  /*13e0*/  MOV R63, UR7 ;  /* 0x00000007003f7c02 */ /* 0x000fe40008000f00 */
[C---:B------:R-:W-:Y:S02]  /*13f0*/  IADD3 R167, R131.reuse, 0x2800, RZ ;  /* 0x0000280083a77810 */ /* 0x040fe40007ffe0ff */
[----:B------:R-:W-:Y:S02]  /*1400*/  MOV R60, UR8 ;  /* 0x00000008003c7c02 */ /* 0x000fe40008000f00 */
[----:B------:R-:W-:Y:S02]  /*1410*/  MOV R61, UR9 ;  /* 0x00000009003d7c02 */ /* 0x000fe40008000f00 */
[----:B------:R-:W-:Y:S01]  /*1420*/  IADD3 R169, R131, 0x2400, RZ ;  /* 0x0000240083a97810 */ /* 0x000fe20007ffe0ff */
[----:B------:R-:W-:Y:S01]  /*1430*/  IMAD.WIDE.U32 R66, R167, 0x4, R62 ;  /* 0x00000004a7427825 */ /* 0x000fe200078e003e */
[----:B------:R-:W-:Y:S01]  /*1440*/  UMOV UR8, UR4 ;  /* 0x0000000400087c82 */ /* 0x000fe20008000000 */
[----:B------:R-:W-:-:S02]  /*1450*/  UMOV UR9, UR5 ;  /* 0x0000000500097c82 */ /* 0x000fc40008000000 */
[----:B-1----:R-:W-:Y:S01]  /*1460*/  IMAD.WIDE.U32 R64, R169, 0x4, R60 ;  /* 0x00000004a9407825 */ /* 0x002fe200078e003c */
[----:B------:R-:W-:Y:S01]  /*1470*/  @!UP0 ULDC UR8, c[0x0][0x220] ;  /* 0x0000880000088ab9 */ /* 0x000fe20000000800 */
[----:B------:R-:W-:Y:S01]  /*1480*/  @!UP0 ULDC UR9, c[0x0][0x224] ;  /* 0x0000890000098ab9 */ /* 0x000fe20000000800 */
[----:B------:R-:W5:Y:S01]  /*1490*/  LDG.E R174, desc[UR10][R66.64] ;  /* 0x0000000a42ae7981 */ /* 0x000f62000c1e1900 */
[----:B------:R-:W-:Y:S02]  /*14a0*/  MOV R60, UR8 ;  /* 0x00000008003c7c02 */ /* 0x000fe40008000f00 */
[----:B------:R-:W-:Y:S01]  /*14b0*/  MOV R61, UR9 ;  /* 0x00000009003d7c02 */ /* 0x000fe20008000f00 */
[----:B------:R0:W5:Y:S01]  /*14c0*/  LDG.E R172, desc[UR10][R64.64] ;  /* 0x0000000a40ac7981 */ /* 0x000162000c1e1900 */
[----:B------:R-:W-:Y:S01]  /*14d0*/  IADD3 R173, R131, 0x2c00, RZ ;  /* 0x00002c0083ad7810 */ /* 0x000fe20007ffe0ff */
[----:B------:R-:W-:Y:S01]  /*14e0*/  UMOV UR6, UR4 ;  /* 0x0000000400067c82 */ /* 0x000fe20008000000 */
[----:B------:R-:W-:Y:S01]  /*14f0*/  UMOV UR7, UR5 ;  /* 0x0000000500077c82 */ /* 0x000fe20008000000 */
[----:B------:R-:W-:Y:S01]  /*1500*/  @!UP0 ULDC UR6, c[0x0][0x220] ;  /* 0x0000880000068ab9 */ /* 0x000fe20000000800 */
[----:B------:R-:W-:Y:S01]  /*1510*/  @!UP0 ULDC UR7, c[0x0][0x224] ;  /* 0x0000890000078ab9 */ /* 0x000fe20000000800 */
[----:B0-----:R-:W-:Y:S01]  /*1520*/  IMAD.WIDE.U32 R64, R173, 0x4, R60 ;  /* 0x00000004ad407825 */ /* 0x001fe200078e003c */
[----:B------:R-:W-:Y:S01]  /*1530*/  MOV R62, UR6 ;  /* 0x00000006003e7c02 */ /* 0x000fe20008000f00 */
[----:B------:R-:W0:Y:S01]  /*1540*/  LDC.64 R60, c[0x0][0x268] ;  /* 0x00009a00ff3c7b82 */ /* 0x000e220000000a00 */
[----:B------:R-:W-:-:S02]  /*1550*/  MOV R63, UR7 ;  /* 0x00000007003f7c02 */ /* 0x000fc40008000f00 */
[----:B------:R-:W-:Y:S01]  /*1560*/  IADD3 R171, R131, 0x3000, RZ ;  /* 0x0000300083ab7810 */ /* 0x000fe20007ffe0ff */
[----:B------:R1:W5:Y:S01]  /*1570*/  LDG.E R176, desc[UR10][R64.64] ;  /* 0x0000000a40b07981 */ /* 0x000362000c1e1900 */
[----:B------:R-:W-:Y:S01]  /*1580*/  UMOV UR6, UR4 ;  /* 0x0000000400067c82 */ /* 0x000fe20008000000 */
[----:B------:R-:W-:Y:S02]  /*1590*/  UMOV UR7, UR5 ;  /* 0x0000000500077c82 */ /* 0x000fe40008000000 */
[----:B------:R-:W-:Y:S01]  /*15a0*/  IMAD.WIDE.U32 R66, R171, 0x4, R62 ;  /* 0x00000004ab427825 */ /* 0x000fe200078e003e */
[----:B------:R-:W-:Y:S01]  /*15b0*/  @!UP0 ULDC UR6, c[0x0][0x220] ;  /* 0x0000880000068ab9 */ /* 0x000fe20000000800 */
[----:B------:R-:W-:Y:S01]  /*15c0*/  @!UP0 ULDC UR7, c[0x0][0x224] ;  /* 0x0000890000078ab9 */ /* 0x000fe20000000800 */
[----:B------:R-:W-:Y:S01]  /*15d0*/  @!UP0 ULDC UR4, c[0x0][0x220] ;  /* 0x0000880000048ab9 */ /* 0x000fe20000000800 */
[----:B------:R-:W-:Y:S01]  /*15e0*/  @!UP0 ULDC UR5, c[0x0][0x224] ;  /* 0x0000890000058ab9 */ /* 0x000fe20000000800 */
[----:B------:R0:W5:Y:S01]  /*15f0*/  LDG.E R178, desc[UR10][R66.64] ;  /* 0x0000000a42b27981 */ /* 0x000162000c1e1900 */
[----:B------:R-:W-:-:S02]  /*1600*/  MOV R62, UR6 ;  /* 0x00000006003e7c02 */ /* 0x000fc40008000f00 */
[----:B------:R-:W-:Y:S02]  /*1610*/  MOV R63, UR7 ;  /* 0x00000007003f7c02 */ /* 0x000fe40008000f00 */
[C---:B------:R-:W-:Y:S02]  /*1620*/  IADD3 R177, R131.reuse, 0x3400, RZ ;  /* 0x0000340083b17810 */ /* 0x040fe40007ffe0ff */
[----:B-1----:R-:W-:Y:S02]  /*1630*/  MOV R64, UR4 ;  /* 0x0000000400407c02 */ /* 0x002fe40008000f00 */
[----:B------:R-:W-:Y:S02]  /*1640*/  MOV R65, UR5 ;  /* 0x0000000500417c02 */ /* 0x000fe40008000f00 */
[----:B------:R-:W-:Y:S01]  /*1650*/  IADD3 R175, R131, 0x3800, RZ ;  /* 0x0000380083af7810 */ /* 0x000fe20007ffe0ff */
[----:B------:R-:W-:-:S04]  /*1660*/  IMAD.WIDE.U32 R62, R177, 0x4, R62 ;  /* 0x00000004b13e7825 */ /* 0x000fc800078e003e */
[----:B------:R-:W-:Y:S01]  /*1670*/  IMAD.WIDE.U32 R64, R175, 0x4, R64 ;  /* 0x00000004af407825 */ /* 0x000fe200078e0040 */
[----:B------:R1:W5:Y:S04]  /*1680*/  LDG.E R180, desc[UR10][R62.64] ;  /* 0x0000000a3eb47981 */ /* 0x000368000c1e1900 */
[----:B------:R1:W5:Y:S01]  /*1690*/  LDG.E R192, desc[UR10][R64.64] ;  /* 0x0000000a40c07981 */ /* 0x000362000c1e1900 */
[----:B0-----:R-:W-:-:S04]  /*16a0*/  IMAD.WIDE.U32 R66, R131, 0x4, R60 ;  /* 0x0000000483427825 */ /* 0x001fc800078e003c */
[--C-:B------:R-:W-:Y:S01]  /*16b0*/  IMAD.WIDE.U32 R70, R137, 0x4, R60.reuse ;  /* 0x0000000489467825 */ /* 0x100fe200078e003c */
[----:B------:R0:W5:Y:S03]  /*16c0*/  LDG.E R186, desc[UR10][R66.64] ;  /* 0x0000000a42ba7981 */ /* 0x000166000c1e1900 */
        /* <DEDUP_REMOVED lines=8> */
[--C-:B-1----:R-:W-:Y:S01]  /*1750*/  IMAD.WIDE.U32 R62, R159, 0x4, R60.reuse ;  /* 0x000000049f3e7825 */ /* 0x102fe200078e003c */
[----:B------:R1:W5:Y:S03]  /*1760*/  LDG.E R190, desc[UR10][R68.64] ;  /* 0x0000000a44be7981 */ /* 0x000366000c1e1900 */
[----:B------:R-:W-:-:S02]  /*1770*/  IMAD.WIDE.U32 R64, R165, 0x4, R60 ;  /* 0x00000004a5407825 */ /* 0x000fc400078e003c */
[----:B------:R-:W5:Y:S02]  /*1780*/  LDG.E R62, desc[UR10][R62.64] ;  /* 0x0000000a3e3e7981 */ /* 0x000f64000c1e1900 */
[--C-:B0-----:R-:W-:Y:S02]  /*1790*/  IMAD.WIDE.U32 R66, R163, 0x4, R60.reuse ;  /* 0x00000004a3427825 */ /* 0x101fe400078e003c */
[----:B------:R-:W5:Y:S02]  /*17a0*/  LDG.E R64, desc[UR10][R64.64] ;  /* 0x0000000a40407981 */ /* 0x000f64000c1e1900 */
[--C-:B------:R-:W-:Y:S02]  /*17b0*/  IMAD.WIDE.U32 R70, R169, 0x4, R60.reuse ;  /* 0x00000004a9467825 */ /* 0x100fe400078e003c */
[----:B------:R0:W5:Y:S02]  /*17c0*/  LDG.E R66, desc[UR10][R66.64] ;  /* 0x0000000a42427981 */ /* 0x000164000c1e1900 */
[----:B------:R-:W-:-:S02]  /*17d0*/  IMAD.WIDE.U32 R74, R167, 0x4, R60 ;  /* 0x00000004a74a7825 */ /* 0x000fc400078e003c */
[----:B------:R-:W5:Y:S02]  /*17e0*/  LDG.E R70, desc[UR10][R70.64] ;  /* 0x0000000a46467981 */ /* 0x000f64000c1e1900 */
[--C-:B------:R-:W-:Y:S02]  /*17f0*/  IMAD.WIDE.U32 R128, R173, 0x4, R60.reuse ;  /* 0x00000004ad807825 */ /* 0x100fe400078e003c */
[----:B------:R0:W5:Y:S02]  /*1800*/  LDG.E R74, desc[UR10][R74.64] ;  /* 0x0000000a4a4a7981 */ /* 0x000164000c1e1900 */
[--C-:B------:R-:W-:Y:S02]  /*1810*/  IMAD.WIDE.U32 R72, R171, 0x4, R60.reuse ;  /* 0x00000004ab487825 */ /* 0x100fe400078e003c */
[----:B------:R-:W5:Y:S02]  /*1820*/  LDG.E R128, desc[UR10][R128.64] ;  /* 0x0000000a80807981 */ /* 0x000f64000c1e1900 */
[----:B-1----:R-:W-:-:S02]  /*1830*/  IMAD.WIDE.U32 R68, R177, 0x4, R60 ;  /* 0x00000004b1447825 */ /* 0x002fc400078e003c */
[----:B------:R1:W5:Y:S02]  /*1840*/  LDG.E R72, desc[UR10][R72.64] ;  /* 0x0000000a48487981 */ /* 0x000364000c1e1900 */
[----:B------:R-:W-:Y:S02]  /*1850*/  IMAD.WIDE.U32 R60, R175, 0x4, R60 ;  /* 0x00000004af3c7825 */ /* 0x000fe400078e003c */
[----:B------:R5:W5:Y:S04]  /*1860*/  LDG.E R68, desc[UR10][R68.64] ;  /* 0x0000000a44447981 */ /* 0x000b68000c1e1900 */
[----:B------:R5:W5:Y:S01]  /*1870*/  LDG.E R60, desc[UR10][R60.64] ;  /* 0x0000000a3c3c7981 */ /* 0x000b62000c1e1900 */
[----:B------:R-:W3:Y:S08]  /*1880*/  @P0 MUFU.RCP R160, R106 ;  /* 0x0000006a00a00308 */ /* 0x000ef00000001000 */
[----:B------:R-:W3:Y:S01]  /*1890*/  @P0 MUFU.RCP R162, R107 ;  /* 0x0000006b00a20308 */ /* 0x000ee20000001000 */
[----:B------:R-:W-:-:S07]  /*18a0*/  LOP3.LUT P1, RZ, R134, 0xff, RZ, 0xc0, !PT ;  /* 0x000000ff86ff7812 */ /* 0x000fce000782c0ff */
[----:B0-----:R-:W0:Y:S08]  /*18b0*/  @P0 MUFU.RCP R67, R108 ;  /* 0x0000006c00430308 */ /* 0x001e300000001000 */
[----:B------:R-:W0:Y:S08]  /*18c0*/  @P0 MUFU.RCP R75, R112 ;  /* 0x00000070004b0308 */ /* 0x000e300000001000 */
[----:B------:R-:W0:Y:S08]  /*18d0*/  @P0 MUFU.RCP R71, R110 ;  /* 0x0000006e00470308 */ /* 0x000e300000001000 */
[----:B------:R-:W0:Y:S08]  /*18e0*/  @P0 MUFU.RCP R194, R109 ;  /* 0x0000006d00c20308 */ /* 0x000e300000001000 */
[----:B-1----:R-:W1:Y:S01]  /*18f0*/  @P0 MUFU.RCP R73, R114 ;  /* 0x0000007200490308 */ /* 0x002e620000001000 */
[----:B---3--:R-:W-:-:S02]  /*1900*/  HADD2.F32 R65, -RZ, R136.H0_H0 ;  /* 0x20000088ff417230 */ /* 0x008fc40000004100 */
[----:B------:R-:W-:-:S03]  /*1910*/  HADD2.F32 R183, -RZ, R136.H1_H1 ;  /* 0x30000088ffb77230 */ /* 0x000fc60000004100 */
[----:B------:R-:W-:Y:S02]  /*1920*/  @P0 FADD.FTZ R63, -R6, R65 ;  /* 0x00000041063f0221 */ /* 0x000fe40000010100 */
[----:B------:R-:W-:Y:S02]  /*1930*/  @P0 FADD.FTZ R181, -R8, R183 ;  /* 0x000000b708b50221 */ /* 0x000fe40000010100 */
[----:B------:R-:W-:Y:S02]  /*1940*/  @P0 FMUL.FTZ R134, R63, R160 ;  /* 0x000000a03f860220 */ /* 0x000fe40000410000 */
[----:B------:R-:W-:Y:S01]  /*1950*/  @P0 FMUL.FTZ R181, R181, R162 ;  /* 0x000000a2b5b50220 */ /* 0x000fe20000410000 */
[----:B------:R-:W3:Y:S01]  /*1960*/  @P0 MUFU.RCP R196, R111 ;  /* 0x0000006f00c40308 */ /* 0x000ee20000001000 */
[--C-:B--2---:R-:W-:Y:S01]  /*1970*/  @!P0 FADD.FTZ R63, R65, -R130.reuse ;  /* 0x80000082413f8221 */ /* 0x104fe20000010000 */
[----:B------:R-:W-:Y:S01]  /*1980*/  @!P0 FADD.FTZ R65, R183, -R130 ;  /* 0x80000082b7418221 */ /* 0x000fe20000010000 */
[----:B----4-:R-:W-:-:S02]  /*1990*/  HADD2.F32 R160, -RZ, R138.H0_H0 ;  /* 0x2000008affa07230 */ /* 0x010fc40000004100 */
[----:B-----5:R-:W-:-:S03]  /*19a0*/  HADD2.F32 R189, -RZ, R156.H0_H0 ;  /* 0x2000009cffbd7230 */ /* 0x020fc60000004100 */
[----:B------:R-:W-:Y:S01]  /*19b0*/  @P0 FADD.FTZ R136, -R9, R160 ;  /* 0x000000a009880221 */ /* 0x000fe20000010100 */
[----:B------:R-:W-:Y:S01]  /*19c0*/  @!P0 FMUL.FTZ R181, R132, R65 ;  /* 0x0000004184b58220 */ /* 0x000fe20000410000 */
[----:B------:R-:W-:Y:S01]  /*19d0*/  @!P0 FADD.FTZ R65, R160, -R130 ;  /* 0x80000082a0418221 */ /* 0x000fe20000010000 */
[----:B------:R-:W-:Y:S01]  /*19e0*/  @P0 FADD.FTZ R160, -R13, R189 ;  /* 0x000000bd0da00221 */ /* 0x000fe20000010100 */
[--C-:B------:R-:W-:Y:S01]  /*19f0*/  HADD2.F32 R162, -RZ, R139.reuse.H0_H0 ;  /* 0x2000008bffa27230 */ /* 0x100fe20000004100 */
[----:B------:R-:W2:Y:S01]  /*1a00*/  @P0 MUFU.RCP R129, R117 ;  /* 0x0000007500810308 */ /* 0x000ea20000001000 */
[----:B------:R-:W-:Y:S02]  /*1a10*/  HADD2.F32 R185, -RZ, R138.H1_H1 ;  /* 0x3000008affb97230 */ /* 0x000fe40000004100 */
[----:B0-----:R-:W-:Y:S01]  /*1a20*/  @P0 FMUL.FTZ R136, R136, R67 ;  /* 0x0000004388880220 */ /* 0x001fe20000410000 */
[----:B------:R-:W-:Y:S01]  /*1a30*/  @!P0 FMUL.FTZ R136, R132, R65 ;  /* 0x0000004184888220 */ /* 0x000fe20000410000 */
[----:B------:R-:W-:Y:S01]  /*1a40*/  @P0 FADD.FTZ R138, -R11, R162 ;  /* 0x000000a20b8a0221 */ /* 0x000fe20000010100 */
[----:B------:R-:W-:Y:S01]  /*1a50*/  @P0 FMUL.FTZ R160, R160, R75 ;  /* 0x0000004ba0a00220 */ /* 0x000fe20000410000 */
[----:B------:R-:W-:Y:S01]  /*1a60*/  @!P0 FADD.FTZ R65, R162, -R130 ;  /* 0x80000082a2418221 */ /* 0x000fe20000010000 */
[----:B------:R-:W-:Y:S01]  /*1a70*/  HADD2.F32 R75, -RZ, R158.H0_H0 ;  /* 0x2000009eff4b7230 */ /* 0x000fe20000004100 */
[----:B------:R-:W0:Y:S01]  /*1a80*/  @P0 MUFU.RCP R198, R113 ;  /* 0x0000007100c60308 */ /* 0x000e220000001000 */
[----:B------:R-:W-:Y:S01]  /*1a90*/  @P0 FMUL.FTZ R138, R138, R71 ;  /* 0x000000478a8a0220 */ /* 0x000fe20000410000 */
[----:B------:R-:W-:Y:S01]  /*1aa0*/  @P0 FADD.FTZ R183, -R10, R185 ;  /* 0x000000b90ab70221 */ /* 0x000fe20000010100 */
[----:B------:R-:W-:-:S02]  /*1ab0*/  HADD2.F32 R187, -RZ, R139.H1_H1 ;  /* 0x3000008bffbb7230 */ /* 0x000fc40000004100 */
[----:B------:R-:W-:Y:S01]  /*1ac0*/  @!P0 FMUL.FTZ R138, R132, R65 ;  /* 0x00000041848a8220 */ /* 0x000fe20000410000 */
[--C-:B------:R-:W-:Y:S01]  /*1ad0*/  @!P0 FADD.FTZ R67, R185, -R130.reuse ;  /* 0x80000082b9438221 */ /* 0x100fe20000010000 */
[----:B------:R-:W-:Y:S01]  /*1ae0*/  @!P0 FADD.FTZ R65, R189, -R130 ;  /* 0x80000082bd418221 */ /* 0x000fe20000010000 */
[----:B------:R-:W-:Y:S01]  /*1af0*/  @P0 FADD.FTZ R162, -R15, R75 ;  /* 0x0000004b0fa20221 */ /* 0x000fe20000010100 */
[----:B------:R-:W4:Y:S01]  /*1b00*/  @P0 MUFU.RCP R69, R115 ;  /* 0x0000007300450308 */ /* 0x000f220000001000 */
[----:B------:R-:W-:Y:S01]  /*1b10*/  @P0 FMUL.FTZ R183, R183, R194 ;  /* 0x000000c2b7b70220 */ /* 0x000fe20000410000 */
[----:B------:R-:W-:Y:S01]  /*1b20*/  @P0 FADD.FTZ R139, -R12, R187 ;  /* 0x000000bb0c8b0221 */ /* 0x000fe20000010100 */
[----:B------:R-:W-:Y:S01]  /*1b30*/  @!P0 FMUL.FTZ R183, R132, R67 ;  /* 0x0000004384b78220 */ /* 0x000fe20000410000 */
[----:B------:R-:W-:Y:S02]  /*1b40*/  HADD2.F32 R189, -RZ, R164.H1_H1 ;  /* 0x300000a4ffbd7230 */ /* 0x000fe40000004100 */
[----:B-1----:R-:W-:-:S02]  /*1b50*/  @P0 FMUL.FTZ R162, R162, R73 ;  /* 0x00000049a2a20220 */ /* 0x002fc40000410000 */
[----:B------:R-:W1:Y:S01]  /*1b60*/  @P0 MUFU.RCP R200, R116 ;  /* 0x0000007400c80308 */ /* 0x000e620000001000 */
[----:B------:R-:W-:Y:S02]  /*1b70*/  HADD2.F32 R201, -RZ, R156.H1_H1 ;  /* 0x3000009cffc97230 */ /* 0x000fe40000004100 */
[----:B------:R-:W-:Y:S01]  /*1b80*/  @!P0 FADD.FTZ R67, R187, -R130 ;  /* 0x80000082bb438221 */ /* 0x000fe20000010000 */
[----:B------:R-:W-:Y:S02]  /*1b90*/  HADD2.F32 R73, -RZ, R164.H0_H0 ;  /* 0x200000a4ff497230 */ /* 0x000fe40000004100 */
[----:B------:R-:W-:Y:S02]  /*1ba0*/  @P0 FADD.FTZ R164, -R18, R189 ;  /* 0x000000bd12a40221 */ /* 0x000fe40000010100 */
[----:B------:R-:W5:Y:S01]  /*1bb0*/  @P0 MUFU.RCP R199, R119 ;  /* 0x0000007700c70308 */ /* 0x000f620000001000 */
[----:B---3--:R-:W-:Y:S01]  /*1bc0*/  @P0 FMUL.FTZ R139, R139, R196 ;  /* 0x000000c48b8b0220 */ /* 0x008fe20000410000 */
[----:B------:R-:W-:Y:S01]  /*1bd0*/  @P0 FADD.FTZ R185, -R14, R201 ;  /* 0x000000c90eb90221 */ /* 0x000fe20000010100 */
[----:B------:R-:W-:Y:S01]  /*1be0*/  @!P0 FMUL.FTZ R139, R132, R67 ;  /* 0x00000043848b8220 */ /* 0x000fe20000410000 */
[----:B------:R-:W-:-:S02]  /*1bf0*/  HADD2.F32 R187, -RZ, R158.H1_H1 ;  /* 0x3000009effbb7230 */ /* 0x000fc40000004100 */
[--C-:B------:R-:W-:Y:S01]  /*1c00*/  @!P0 FADD.FTZ R67, R201, -R130.reuse ;  /* 0x80000082c9438221 */ /* 0x100fe20000010000 */
[----:B--2---:R-:W-:Y:S01]  /*1c10*/  @P0 FMUL.FTZ R164, R164, R129 ;  /* 0x00000081a4a40220 */ /* 0x004fe20000410000 */
[----:B------:R-:W2:Y:S01]  /*1c20*/  @P0 MUFU.RCP R202, R118 ;  /* 0x0000007600ca0308 */ /* 0x000ea20000001000 */
[----:B------:R-:W-:Y:S01]  /*1c30*/  @!P0 FMUL.FTZ R160, R132, R65 ;  /* 0x0000004184a08220 */ /* 0x000fe20000410000 */
[--C-:B------:R-:W-:Y:S02]  /*1c40*/  HADD2.F32 R129, -RZ, R166.reuse.H1_H1 ;  /* 0x300000a6ff817230 */ /* 0x100fe40000004100 */
[--C-:B------:R-:W-:Y:S01]  /*1c50*/  @!P0 FADD.FTZ R65, R75, -R130.reuse ;  /* 0x800000824b418221 */ /* 0x100fe20000010000 */
[----:B0-----:R-:W-:Y:S01]  /*1c60*/  @P0 FMUL.FTZ R185, R185, R198 ;  /* 0x000000c6b9b90220 */ /* 0x001fe20000410000 */
[----:B------:R-:W-:Y:S01]  /*1c70*/  @P0 FADD.FTZ R158, -R16, R187 ;  /* 0x000000bb109e0221 */ /* 0x000fe20000010100 */
[----:B------:R-:W-:Y:S01]  /*1c80*/  @!P0 FMUL.FTZ R185, R132, R67 ;  /* 0x0000004384b98220 */ /* 0x000fe20000410000 */
[----:B------:R-:W0:Y:S01]  /*1c90*/  @P0 MUFU.RCP R61, R121 ;  /* 0x00000079003d0308 */ /* 0x000e220000001000 */
[----:B------:R-:W-:Y:S01]  /*1ca0*/  @!P0 FADD.FTZ R67, R187, -R130 ;  /* 0x80000082bb438221 */ /* 0x000fe20000010000 */
[----:B------:R-:W-:-:S02]  /*1cb0*/  HADD2.F32 R75, -RZ, R166.H0_H0 ;  /* 0x200000a6ff4b7230 */ /* 0x000fc40000004100 */
[----:B------:R-:W-:Y:S01]  /*1cc0*/  @P0 FADD.FTZ R187, -R17, R73 ;  /* 0x0000004911bb0221 */ /* 0x000fe20000010100 */
[----:B------:R-:W-:Y:S01]  /*1cd0*/  @!P0 FMUL.FTZ R162, R132, R65 ;  /* 0x0000004184a28220 */ /* 0x000fe20000410000 */
[----:B------:R-:W-:Y:S01]  /*1ce0*/  @P0 FADD.FTZ R166, -R20, R129 ;  /* 0x0000008114a60221 */ /* 0x000fe20000010100 */
[--C-:B------:R-:W-:Y:S01]  /*1cf0*/  @!P0 FADD.FTZ R65, R73, -R130.reuse ;  /* 0x8000008249418221 */ /* 0x100fe20000010000 */
[----:B----4-:R-:W-:Y:S01]  /*1d00*/  @P0 FMUL.FTZ R158, R158, R69 ;  /* 0x000000459e9e0220 */ /* 0x010fe20000410000 */
[----:B------:R-:W3:Y:S01]  /*1d10*/  @P0 MUFU.RCP R193, R123 ;  /* 0x0000007b00c10308 */ /* 0x000ee20000001000 */
[----:B------:R-:W-:Y:S01]  /*1d20*/  @!P0 FMUL.FTZ R158, R132, R67 ;  /* 0x00000043849e8220 */ /* 0x000fe20000410000 */
[----:B-1----:R-:W-:Y:S01]  /*1d30*/  @P0 FMUL.FTZ R187, R187, R200 ;  /* 0x000000c8bbbb0220 */ /* 0x002fe20000410000 */
[----:B------:R-:W-:Y:S01]  /*1d40*/  @!P0 FADD.FTZ R67, R189, -R130 ;  /* 0x80000082bd438221 */ /* 0x000fe20000010000 */
[----:B-----5:R-:W-:Y:S01]  /*1d50*/  @P0 FMUL.FTZ R166, R166, R199 ;  /* 0x000000c7a6a60220 */ /* 0x020fe20000410000 */
[----:B------:R-:W-:Y:S01]  /*1d60*/  @P0 FADD.FTZ R189, -R19, R75 ;  /* 0x0000004b13bd0221 */ /* 0x000fe20000010100 */
[----:B------:R-:W-:Y:S01]  /*1d70*/  @!P0 FMUL.FTZ R187, R132, R65 ;  /* 0x0000004184bb8220 */ /* 0x000fe20000410000 */
[----:B------:R-:W-:-:S02]  /*1d80*/  HADD2.F32 R199, -RZ, R168.H1_H1 ;  /* 0x300000a8ffc77230 */ /* 0x000fc40000004100 */
[--C-:B------:R-:W-:Y:S01]  /*1d90*/  @!P0 FADD.FTZ R65, R75, -R130.reuse ;  /* 0x800000824b418221 */ /* 0x100fe20000010000 */
[----:B------:R-:W1:Y:S01]  /*1da0*/  @P0 MUFU.RCP R191, R120 ;  /* 0x0000007800bf0308 */ /* 0x000e620000001000 */
[----:B------:R-:W-:Y:S01]  /*1db0*/  @!P0 FMUL.FTZ R164, R132, R67 ;  /* 0x0000004384a48220 */ /* 0x000fe20000410000 */
[----:B--2---:R-:W-:Y:S01]  /*1dc0*/  @P0 FMUL.FTZ R189, R189, R202 ;  /* 0x000000cabdbd0220 */ /* 0x004fe20000410000 */
[----:B------:R-:W-:Y:S02]  /*1dd0*/  HADD2.F32 R73, -RZ, R168.H0_H0 ;  /* 0x200000a8ff497230 */ /* 0x000fe40000004100 */
[--C-:B------:R-:W-:Y:S01]  /*1de0*/  @!P0 FADD.FTZ R67, R129, -R130.reuse ;  /* 0x8000008281438221 */ /* 0x100fe20000010000 */
[----:B------:R-:W-:Y:S01]  /*1df0*/  @P0 FADD.FTZ R168, -R22, R199 ;  /* 0x000000c716a80221 */ /* 0x000fe20000010100 */
[C---:B------:R-:W-:Y:S01]  /*1e00*/  @!P0 FMUL.FTZ R189, R132.reuse, R65 ;  /* 0x0000004184bd8220 */ /* 0x040fe20000410000 */
[--C-:B------:R-:W-:Y:S02]  /*1e10*/  HADD2.F32 R129, -RZ, R170.reuse.H1_H1 ;  /* 0x300000aaff817230 */ /* 0x100fe40000004100 */
[----:B------:R-:W-:Y:S01]  /*1e20*/  @!P0 FADD.FTZ R65, R199, -R130 ;  /* 0x80000082c7418221 */ /* 0x000fe20000010000 */
[----:B------:R-:W2:Y:S01]  /*1e30*/  @P0 MUFU.RCP R195, R122 ;  /* 0x0000007a00c30308 */ /* 0x000ea20000001000 */
[----:B------:R-:W-:Y:S01]  /*1e40*/  @!P0 FMUL.FTZ R134, R132, R63 ;  /* 0x0000003f84868220 */ /* 0x000fe20000410000 */
[----:B0-----:R-:W-:Y:S01]  /*1e50*/  @P0 FMUL.FTZ R168, R168, R61 ;  /* 0x0000003da8a80220 */ /* 0x001fe20000410000 */
[----:B------:R-:W-:-:S02]  /*1e60*/  HADD2.F32 R75, -RZ, R170.H0_H0 ;  /* 0x200000aaff4b7230 */ /* 0x000fc40000004100 */
[----:B------:R-:W-:Y:S01]  /*1e70*/  @P0 FADD.FTZ R170, -R24, R129 ;  /* 0x0000008118aa0221 */ /* 0x000fe20000010100 */
[----:B------:R-:W-:Y:S02]  /*1e80*/  @!P0 FMUL.FTZ R168, R132, R65 ;  /* 0x0000004184a88220 */ /* 0x000fe40000410000 */
[----:B------:R-:W0:Y:S01]  /*1e90*/  @P0 MUFU.RCP R71, R126 ;  /* 0x0000007e00470308 */ /* 0x000e220000001000 */
[----:B------:R-:W-:Y:S01]  /*1ea0*/  @!P0 FADD.FTZ R65, R129, -R130 ;  /* 0x8000008281418221 */ /* 0x000fe20000010000 */
[----:B---3--:R-:W-:-:S06]  /*1eb0*/  @P0 FMUL.FTZ R193, R170, R193 ;  /* 0x000000c1aac10220 */ /* 0x008fcc0000410000 */
[----:B------:R-:W3:Y:S01]  /*1ec0*/  @P0 MUFU.RCP R63, R124 ;  /* 0x0000007c003f0308 */ /* 0x000ee20000001000 */
[----:B------:R-:W-:Y:S01]  /*1ed0*/  @!P0 FMUL.FTZ R193, R132, R65 ;  /* 0x0000004184c18220 */ /* 0x000fe20000410000 */
[----:B------:R-:W-:Y:S01]  /*1ee0*/  @P0 FADD.FTZ R156, -R21, R73 ;  /* 0x00000049159c0221 */ /* 0x000fe20000010100 */
[----:B------:R-:W-:Y:S01]  /*1ef0*/  @!P0 FADD.FTZ R61, R73, -R130 ;  /* 0x80000082493d8221 */ /* 0x000fe20000010000 */
[----:B------:R-:W-:-:S04]  /*1f00*/  HADD2.F32 R65, -RZ, R174.H0_H0 ;  /* 0x200000aeff417230 */ /* 0x000fc80000004100 */
[----:B------:R-:W4:Y:S01]  /*1f10*/  @P0 MUFU.RCP R197, R125 ;  /* 0x0000007d00c50308 */ /* 0x000f220000001000 */
[--C-:B------:R-:W-:Y:S02]  /*1f20*/  HADD2.F32 R73, -RZ, R172.reuse.H0_H0 ;  /* 0x200000acff497230 */ /* 0x100fe40000004100 */
[----:B-1----:R-:W-:Y:S01]  /*1f30*/  @P0 FMUL.FTZ R191, R156, R191 ;  /* 0x000000bf9cbf0220 */ /* 0x002fe20000410000 */
[----:B------:R-:W-:Y:S02]  /*1f40*/  HADD2.F32 R199, -RZ, R172.H1_H1 ;  /* 0x300000acffc77230 */ /* 0x000fe40000004100 */
[----:B------:R-:W-:Y:S01]  /*1f50*/  @P0 FADD.FTZ R156, -R23, R75 ;  /* 0x0000004b179c0221 */ /* 0x000fe20000010100 */
[----:B------:R-:W-:Y:S01]  /*1f60*/  @P0 FADD.FTZ R172, -R27, R65 ;  /* 0x000000411bac0221 */ /* 0x000fe20000010100 */
[----:B------:R-:W1:Y:S01]  /*1f70*/  @P0 MUFU.RCP R194, R127 ;  /* 0x0000007f00c20308 */ /* 0x000e620000001000 */
[----:B------:R-:W-:Y:S01]  /*1f80*/  @P0 FADD.FTZ R170, -R25, R73 ;  /* 0x0000004919aa0221 */ /* 0x000fe20000010100 */
[----:B------:R-:W-:-:S06]  /*1f90*/  @!P0 FMUL.FTZ R191, R132, R61 ;  /* 0x0000003d84bf8220 */ /* 0x000fcc0000410000 */
[----:B------:R-:W5:Y:S01]  /*1fa0*/  @P0 MUFU.RCP R69, R140 ;  /* 0x0000008c00450308 */ /* 0x000f620000001000 */
[----:B--2---:R-:W-:Y:S01]  /*1fb0*/  @P0 FMUL.FTZ R195, R156, R195 ;  /* 0x000000c39cc30220 */ /* 0x004fe20000410000 */
[----:B------:R-:W-:Y:S01]  /*1fc0*/  @!P0 FADD.FTZ R61, R75, -R130 ;  /* 0x800000824b3d8221 */ /* 0x000fe20000010000 */
[----:B0-----:R-:W-:Y:S01]  /*1fd0*/  @P0 FMUL.FTZ R172, R172, R71 ;  /* 0x00000047acac0220 */ /* 0x001fe20000410000 */
[----:B------:R-:W-:Y:S01]  /*1fe0*/  @P0 FADD.FTZ R156, -R26, R199 ;  /* 0x000000c71a9c0221 */ /* 0x000fe20000010100 */
[----:B---3--:R-:W-:-:S03]  /*1ff0*/  @P0 FMUL.FTZ R170, R170, R63 ;  /* 0x0000003faaaa0220 */ /* 0x008fc60000410000 */
[----:B------:R-:W0:Y:S01]  /*2000*/  @P0 MUFU.RCP R196, R141 ;  /* 0x0000008d00c40308 */ /* 0x000e220000001000 */
[----:B------:R-:W-:Y:S02]  /*2010*/  HADD2.F32 R75, -RZ, R174.H1_H1 ;  /* 0x300000aeff4b7230 */ /* 0x000fe40000004100 */
[C---:B------:R-:W-:Y:S01]  /*2020*/  @!P0 FMUL.FTZ R166, R132.reuse, R67 ;  /* 0x0000004384a68220 */ /* 0x040fe20000410000 */
[--C-:B------:R-:W-:Y:S02]  /*2030*/  HADD2.F32 R71, -RZ, R176.reuse.H0_H0 ;  /* 0x200000b0ff477230 */ /* 0x100fe40000004100 */
[--C-:B------:R-:W-:Y:S01]  /*2040*/  @!P0 FADD.FTZ R63, R199, -R130.reuse ;  /* 0x80000082c73f8221 */ /* 0x100fe20000010000 */
[----:B------:R-:W-:Y:S01]  /*2050*/  @!P0 FMUL.FTZ R195, R132, R61 ;  /* 0x0000003d84c38220 */ /* 0x000fe20000410000 */
[----:B----4-:R-:W-:Y:S01]  /*2060*/  @P0 FMUL.FTZ R197, R156, R197 ;  /* 0x000000c59cc50220 */ /* 0x010fe20000410000 */
[----:B------:R-:W2:Y:S01]  /*2070*/  @P0 MUFU.RCP R67, R142 ;  /* 0x0000008e00430308 */ /* 0x000ea20000001000 */
[----:B------:R-:W-:Y:S01]  /*2080*/  @!P0 FADD.FTZ R61, R73, -R130 ;  /* 0x80000082493d8221 */ /* 0x000fe20000010000 */
[----:B------:R-:W-:Y:S01]  /*2090*/  @P0 FADD.FTZ R199, -R28, R75 ;  /* 0x0000004b1cc70221 */ /* 0x000fe20000010100 */
[----:B------:R-:W-:Y:S01]  /*20a0*/  @!P0 FMUL.FTZ R197, R132, R63 ;  /* 0x0000003f84c58220 */ /* 0x000fe20000410000 */
[----:B------:R-:W-:-:S02]  /*20b0*/  HADD2.F32 R73, -RZ, R176.H1_H1 ;  /* 0x300000b0ff497230 */ /* 0x000fc40000004100 */
[----:B------:R-:W-:Y:S02]  /*20c0*/  @P0 FADD.FTZ R174, -R29, R71 ;  /* 0x000000471dae0221 */ /* 0x000fe40000010100 */
[----:B------:R-:W3:Y:S01]  /*20d0*/  @P0 MUFU.RCP R198, R143 ;  /* 0x0000008f00c60308 */ /* 0x000ee20000001000 */
[--C-:B------:R-:W-:Y:S01]  /*20e0*/  @!P0 FADD.FTZ R63, R75, -R130.reuse ;  /* 0x800000824b3f8221 */ /* 0x100fe20000010000 */
[----:B------:R-:W-:Y:S01]  /*20f0*/  @!P0 FMUL.FTZ R170, R132, R61 ;  /* 0x0000003d84aa8220 */ /* 0x000fe20000410000 */
[----:B-1----:R-:W-:Y:S01]  /*2100*/  @P0 FMUL.FTZ R199, R199, R194 ;  /* 0x000000c2c7c70220 */ /* 0x002fe20000410000 */
[----:B-----5:R-:W-:Y:S01]  /*2110*/  @P0 FMUL.FTZ R174, R174, R69 ;  /* 0x00000045aeae0220 */ /* 0x020fe20000410000 */
[----:B------:R-:W-:Y:S01]  /*2120*/  @!P0 FADD.FTZ R61, R65, -R130 ;  /* 0x80000082413d8221 */ /* 0x000fe20000010000 */
[----:B------:R-:W-:Y:S01]  /*2130*/  @P0 FADD.FTZ R201, -R30, R73 ;  /* 0x000000491ec90221 */ /* 0x000fe20000010100 */
[----:B------:R-:W-:Y:S01]  /*2140*/  @!P0 FMUL.FTZ R199, R132, R63 ;  /* 0x0000003f84c78220 */ /* 0x000fe20000410000 */
[----:B------:R-:W-:-:S02]  /*2150*/  HADD2.F32 R69, -RZ, R178.H0_H0 ;  /* 0x200000b2ff457230 */ /* 0x000fc40000004100 */
[--C-:B------:R-:W-:Y:S01]  /*2160*/  @!P0 FADD.FTZ R63, R73, -R130.reuse ;  /* 0x80000082493f8221 */ /* 0x100fe20000010000 */
[----:B------:R-:W-:Y:S01]  /*2170*/  HADD2.F32 R75, -RZ, R178.H1_H1 ;  /* 0x300000b2ff4b7230 */ /* 0x000fe20000004100 */
[----:B------:R-:W1:Y:S01]  /*2180*/  @P0 MUFU.RCP R156, R144 ;  /* 0x00000090009c0308 */ /* 0x000e620000001000 */
[----:B------:R-:W-:Y:S01]  /*2190*/  @!P0 FMUL.FTZ R172, R132, R61 ;  /* 0x0000003d84ac8220 */ /* 0x000fe20000410000 */
[----:B0-----:R-:W-:Y:S01]  /*21a0*/  @P0 FMUL.FTZ R201, R201, R196 ;  /* 0x000000c4c9c90220 */ /* 0x001fe20000410000 */
[--C-:B------:R-:W-:Y:S01]  /*21b0*/  @!P0 FADD.FTZ R61, R71, -R130.reuse ;  /* 0x80000082473d8221 */ /* 0x100fe20000010000 */
[----:B------:R-:W-:Y:S01]  /*21c0*/  @P0 FADD.FTZ R176, -R31, R69 ;  /* 0x000000451fb00221 */ /* 0x000fe20000010100 */
[----:B------:R-:W-:Y:S01]  /*21d0*/  @P0 FADD.FTZ R203, -R32, R75 ;  /* 0x0000004b20cb0221 */ /* 0x000fe20000010100 */
[C---:B------:R-:W-:Y:S02]  /*21e0*/  @!P0 FMUL.FTZ R201, R132.reuse, R63 ;  /* 0x0000003f84c98220 */ /* 0x040fe40000410000 */
[----:B------:R-:W0:Y:S01]  /*21f0*/  @P0 MUFU.RCP R65, R146 ;  /* 0x0000009200410308 */ /* 0x000e220000001000 */
[----:B------:R-:W-:Y:S01]  /*2200*/  @!P0 FADD.FTZ R63, R75, -R130 ;  /* 0x800000824b3f8221 */ /* 0x000fe20000010000 */
[----:B------:R-:W-:Y:S01]  /*2210*/  @!P0 FMUL.FTZ R174, R132, R61 ;  /* 0x0000003d84ae8220 */ /* 0x000fe20000410000 */
[----:B--2---:R-:W-:Y:S01]  /*2220*/  @P0 FMUL.FTZ R176, R176, R67 ;  /* 0x00000043b0b00220 */ /* 0x004fe20000410000 */
[----:B---3--:R-:W-:Y:S01]  /*2230*/  @P0 FMUL.FTZ R203, R203, R198 ;  /* 0x000000c6cbcb0220 */ /* 0x008fe20000410000 */
[----:B------:R-:W-:-:S02]  /*2240*/  HADD2.F32 R67, -RZ, R180.H0_H0 ;  /* 0x200000b4ff437230 */ /* 0x000fc40000004100 */
[--C-:B------:R-:W-:Y:S01]  /*2250*/  @!P0 FADD.FTZ R61, R69, -R130.reuse ;  /* 0x80000082453d8221 */ /* 0x100fe20000010000 */
[----:B------:R-:W2:Y:S01]  /*2260*/  @P0 MUFU.RCP R196, R147 ;  /* 0x0000009300c40308 */ /* 0x000ea20000001000 */
[C---:B------:R-:W-:Y:S01]  /*2270*/  @!P0 FMUL.FTZ R203, R132.reuse, R63 ;  /* 0x0000003f84cb8220 */ /* 0x040fe20000410000 */
[----:B------:R-:W-:Y:S02]  /*2280*/  HADD2.F32 R63, -RZ, R192.H0_H0 ;  /* 0x200000c0ff3f7230 */ /* 0x000fe40000004100 */
[----:B------:R-:W-:Y:S01]  /*2290*/  @!P0 FMUL.FTZ R176, R132, R61 ;  /* 0x0000003d84b08220 */ /* 0x000fe20000410000 */
[----:B------:R-:W-:Y:S01]  /*22a0*/  @P0 FADD.FTZ R205, -R33, R67 ;  /* 0x0000004321cd0221 */ /* 0x000fe20000010100 */
[----:B------:R-:W-:Y:S01]  /*22b0*/  @!P0 FADD.FTZ R61, R67, -R130 ;  /* 0x80000082433d8221 */ /* 0x000fe20000010000 */
[----:B------:R-:W-:Y:S02]  /*22c0*/  HADD2.F32 R69, -RZ, R180.H1_H1 ;  /* 0x300000b4ff457230 */ /* 0x000fe40000004100 */
[----:B------:R-:W-:Y:S01]  /*22d0*/  @P0 FADD.FTZ R178, -R35, R63 ;  /* 0x0000003f23b20221 */ /* 0x000fe20000010100 */
[----:B------:R-:W3:Y:S01]  /*22e0*/  @P0 MUFU.RCP R194, R145 ;  /* 0x0000009100c20308 */ /* 0x000ee20000001000 */
[----:B------:R-:W-:-:S02]  /*22f0*/  HADD2.F32 R67, -RZ, R192.H1_H1 ;  /* 0x300000c0ff437230 */ /* 0x000fc40000004100 */
[----:B-1----:R-:W-:Y:S01]  /*2300*/  @P0 FMUL.FTZ R205, R205, R156 ;  /* 0x0000009ccdcd0220 */ /* 0x002fe20000410000 */
[----:B------:R-:W-:Y:S01]  /*2310*/  @!P0 FMUL.FTZ R205, R132, R61 ;  /* 0x0000003d84cd8220 */ /* 0x000fe20000410000 */
[----:B0-----:R-:W-:Y:S01]  /*2320*/  @P0 FMUL.FTZ R178, R178, R65 ;  /* 0x00000041b2b20220 */ /* 0x001fe20000410000 */
[--C-:B------:R-:W-:Y:S01]  /*2330*/  @!P0 FADD.FTZ R61, R69, -R130.reuse ;  /* 0x80000082453d8221 */ /* 0x100fe20000010000 */
[----:B------:R-:W-:Y:S01]  /*2340*/  @P0 FADD.FTZ R209, -R36, R67 ;  /* 0x0000004324d10221 */ /* 0x000fe20000010100 */
[--C-:B------:R-:W-:Y:S01]  /*2350*/  @!P0 FADD.FTZ R63, R63, -R130.reuse ;  /* 0x800000823f3f8221 */ /* 0x100fe20000010000 */
[----:B------:R-:W-:Y:S01]  /*2360*/  @!P0 FADD.FTZ R65, R67, -R130 ;  /* 0x8000008243418221 */ /* 0x000fe20000010000 */
[--C-:B------:R-:W-:Y:S02]  /*2370*/  HADD2.F32 R130, -RZ, R186.reuse.H0_H0 ;  /* 0x200000baff827230 */ /* 0x100fe40000004100 */
[----:B--2---:R-:W-:Y:S01]  /*2380*/  @P0 FMUL.FTZ R209, R209, R196 ;  /* 0x000000c4d1d10220 */ /* 0x004fe20000410000 */
[----:B------:R-:W-:Y:S01]  /*2390*/  @!P0 FMUL.FTZ R209, R132, R65 ;  /* 0x0000004184d18220 */ /* 0x000fe20000410000 */
[----:B------:R-:W-:-:S02]  /*23a0*/  HADD2.F32 R65, -RZ, R186.H1_H1 ;  /* 0x300000baff417230 */ /* 0x000fc40000004100 */
[C---:B------:R-:W-:Y:S01]  /*23b0*/  FADD.FTZ R90, R130.reuse, R90 ;  /* 0x0000005a825a7221 */ /* 0x040fe20000010000 */
[----:B------:R-:W-:Y:S01]  /*23c0*/  FFMA.FTZ R81, R130, R134, R81 ;  /* 0x0000008682517223 */ /* 0x000fe20000010051 */
[----:B------:R-:W-:Y:S01]  /*23d0*/  FMUL.FTZ R130, R106, R130 ;  /* 0x000000826a827220 */ /* 0x000fe20000410000 */
[----:B------:R-:W-:Y:S01]  /*23e0*/  @P0 FADD.FTZ R207, -R34, R69 ;  /* 0x0000004522cf0221 */ /* 0x000fe20000010100 */
[----:B------:R-:W-:Y:S02]  /*23f0*/  HADD2.F32 R211, -RZ, R179.H0_H0 ;  /* 0x200000b3ffd37230 */ /* 0x000fe40000004100 */
[----:B------:R-:W-:Y:S01]  /*2400*/  FMUL.FTZ R180, R107, R65 ;  /* 0x000000416bb47220 */ /* 0x000fe20000410000 */
[----:B------:R-:W-:Y:S02]  /*2410*/  HADD2.F32 R71, -RZ, R182.H1_H1 ;  /* 0x300000b6ff477230 */ /* 0x000fe40000004100 */
[----:B------:R-:W-:Y:S01]  /*2420*/  FADD.FTZ R219, RZ, R130 ;  /* 0x00000082ffdb7221 */ /* 0x000fe20000010000 */
[----:B---3--:R-:W-:Y:S01]  /*2430*/  @P0 FMUL.FTZ R207, R207, R194 ;  /* 0x000000c2cfcf0220 */ /* 0x008fe20000410000 */
[C---:B------:R-:W-:Y:S01]  /*2440*/  FADD.FTZ R88, R65.reuse, R88 ;  /* 0x0000005841587221 */ /* 0x040fe20000010000 */
[----:B------:R-:W-:Y:S01]  /*2450*/  FFMA.FTZ R82, R65, R181, R82 ;  /* 0x000000b541527223 */ /* 0x000fe20000010052 */
[----:B------:R-:W-:-:S02]  /*2460*/  HADD2.F32 R73, -RZ, R184.H1_H1 ;  /* 0x300000b8ff497230 */ /* 0x000fc40000004100 */
[C---:B------:R-:W-:Y:S01]  /*2470*/  FADD.FTZ R58, R211.reuse, R58 ;  /* 0x0000003ad33a7221 */ /* 0x040fe20000010000 */
[--C-:B------:R-:W-:Y:S02]  /*2480*/  HADD2.F32 R129, -RZ, R62.reuse.H0_H0 ;  /* 0x2000003eff817230 */ /* 0x100fe40000004100 */
[----:B------:R-:W-:Y:S01]  /*2490*/  FFMA.FTZ R79, R211, R136, R79 ;  /* 0x00000088d34f7223 */ /* 0x000fe2000001004f */
[----:B------:R-:W-:Y:S02]  /*24a0*/  HADD2.F32 R194, -RZ, R62.H1_H1 ;  /* 0x3000003effc27230 */ /* 0x000fe40000004100 */
[----:B------:R-:W-:Y:S01]  /*24b0*/  FMUL.FTZ R211, R108, R211 ;  /* 0x000000d36cd37220 */ /* 0x000fe20000410000 */
[----:B------:R-:W-:Y:S02]  /*24c0*/  HADD2.F32 R156, -RZ, R184.H0_H0 ;  /* 0x200000b8ff9c7230 */ /* 0x000fe40000004100 */
[----:B------:R-:W-:Y:S01]  /*24d0*/  FADD.FTZ R154, R71, R154 ;  /* 0x0000009a479a7221 */ /* 0x000fe20000010000 */
[----:B------:R-:W-:-:S02]  /*24e0*/  HADD2.F32 R62, -RZ, R60.H0_H0 ;  /* 0x2000003cff3e7230 */ /* 0x000fc40000004100 */
[----:B------:R-:W-:Y:S01]  /*24f0*/  FFMA.FTZ R78, R71, R139, R78 ;  /* 0x0000008b474e7223 */ /* 0x000fe2000001004e */
[----:B------:R-:W-:Y:S02]  /*2500*/  HADD2.F32 R65, -RZ, R60.H1_H1 ;  /* 0x3000003cff417230 */ /* 0x000fe40000004100 */
[----:B------:R-:W-:Y:S01]  /*2510*/  FMUL.FTZ R184, R111, R71 ;  /* 0x000000476fb87220 */ /* 0x000fe20000410000 */
[----:B------:R-:W-:Y:S01]  /*2520*/  FADD.FTZ R60, R219, R180 ;  /* 0x000000b4db3c7221 */ /* 0x000fe20000010000 */
[----:B------:R-:W-:Y:S01]  /*2530*/  FFMA.FTZ R71, R130, R134, RZ ;  /* 0x0000008682477223 */ /* 0x000fe200000100ff */
[C---:B------:R-:W-:Y:S01]  /*2540*/  FADD.FTZ R104, R73.reuse, R104 ;  /* 0x0000006849687221 */ /* 0x040fe20000010000 */
[----:B------:R-:W-:Y:S01]  /*2550*/  FFMA.FTZ R76, R73, R185, R76 ;  /* 0x000000b9494c7223 */ /* 0x000fe2000001004c */
[----:B------:R-:W-:Y:S01]  /*2560*/  FMUL.FTZ R186, R113, R73 ;  /* 0x0000004971ba7220 */ /* 0x000fe20000410000 */
[----:B------:R-:W-:Y:S02]  /*2570*/  HADD2.F32 R179, -RZ, R179.H1_H1 ;  /* 0x300000b3ffb37230 */ /* 0x000fe40000004100 */
[----:B------:R-:W-:Y:S01]  /*2580*/  FADD.FTZ R73, R60, R211 ;  /* 0x000000d33c497221 */ /* 0x000fe20000010000 */
[----:B------:R-:W-:Y:S01]  /*2590*/  FFMA.FTZ R60, R180, R181, R71 ;  /* 0x000000b5b43c7223 */ /* 0x000fe20000010047 */
[----:B------:R-:W-:-:S02]  /*25a0*/  HADD2.F32 R213, -RZ, R182.H0_H0 ;  /* 0x200000b6ffd57230 */ /* 0x000fc40000004100 */
[----:B------:R-:W-:Y:S01]  /*25b0*/  FMUL.FTZ R182, R109, R179 ;  /* 0x000000b36db67220 */ /* 0x000fe20000410000 */
[----:B------:R-:W-:Y:S01]  /*25c0*/  FFMA.FTZ R71, R211, R136, R60 ;  /* 0x00000088d3477223 */ /* 0x000fe2000001003c */
[--C-:B------:R-:W-:Y:S02]  /*25d0*/  HADD2.F32 R67, -RZ, R68.reuse.H0_H0 ;  /* 0x20000044ff437230 */ /* 0x100fe40000004100 */
[C---:B------:R-:W-:Y:S01]  /*25e0*/  FADD.FTZ R152, R213.reuse, R152 ;  /* 0x00000098d5987221 */ /* 0x040fe20000010000 */
[----:B------:R-:W-:Y:S02]  /*25f0*/  HADD2.F32 R69, -RZ, R68.H1_H1 ;  /* 0x30000044ff457230 */ /* 0x000fe40000004100 */
        /* <DEDUP_REMOVED lines=9> */
[--C-:B------:R-:W-:Y:S02]  /*2690*/  HADD2.F32 R192, -RZ, R188.reuse.H0_H0 ;  /* 0x200000bcffc07230 */ /* 0x100fe40000004100 */
[----:B------:R-:W-:Y:S01]  /*26a0*/  FADD.FTZ R71, R68, R215 ;  /* 0x000000d744477221 */ /* 0x000fe20000010000 */
[----:B------:R-:W-:Y:S01]  /*26b0*/  FFMA.FTZ R73, R215, R160, R60 ;  /* 0x000000a0d7497223 */ /* 0x000fe2000001003c */
[----:B------:R-:W-:-:S02]  /*26c0*/  HADD2.F32 R188, -RZ, R188.H1_H1 ;  /* 0x300000bcffbc7230 */ /* 0x000fc40000004100 */
[----:B------:R-:W-:Y:S01]  /*26d0*/  FMUL.FTZ R217, R114, R192 ;  /* 0x000000c072d97220 */ /* 0x000fe20000410000 */
[----:B------:R-:W-:Y:S01]  /*26e0*/  FADD.FTZ R60, R71, R186 ;  /* 0x000000ba473c7221 */ /* 0x000fe20000010000 */
[----:B------:R-:W-:Y:S01]  /*26f0*/  FFMA.FTZ R68, R186, R185, R73 ;  /* 0x000000b9ba447223 */ /* 0x000fe20000010049 */
[----:B------:R-:W-:Y:S02]  /*2700*/  HADD2.F32 R75, -RZ, R190.H0_H0 ;  /* 0x200000beff4b7230 */ /* 0x000fe40000004100 */
[----:B------:R-:W-:Y:S01]  /*2710*/  FMUL.FTZ R219, R115, R188 ;  /* 0x000000bc73db7220 */ /* 0x000fe20000410000 */
[----:B------:R-:W-:Y:S01]  /*2720*/  FADD.FTZ R60, R60, R217 ;  /* 0x000000d93c3c7221 */ /* 0x000fe20000010000 */
[----:B------:R-:W-:Y:S01]  /*2730*/  FFMA.FTZ R68, R217, R162, R68 ;  /* 0x000000a2d9447223 */ /* 0x000fe20000010044 */
[--C-:B------:R-:W-:Y:S02]  /*2740*/  HADD2.F32 R225, -RZ, R64.reuse.H0_H0 ;  /* 0x20000040ffe17230 */ /* 0x100fe40000004100 */
[----:B------:R-:W-:Y:S01]  /*2750*/  FADD.FTZ R86, R188, R86 ;  /* 0x00000056bc567221 */ /* 0x000fe20000010000 */
[----:B------:R-:W-:-:S02]  /*2760*/  HADD2.F32 R64, -RZ, R64.H1_H1 ;  /* 0x30000040ff407230 */ /* 0x000fc40000004100 */
[-C--:B------:R-:W-:Y:S01]  /*2770*/  FFMA.FTZ R55, R188, R158.reuse, R55 ;  /* 0x0000009ebc377223 */ /* 0x080fe20000010037 */
[----:B------:R-:W-:Y:S02]  /*2780*/  HADD2.F32 R190, -RZ, R190.H1_H1 ;  /* 0x300000beffbe7230 */ /* 0x000fe40000004100 */
        /* <DEDUP_REMOVED lines=19> */
[----:B------:R-:W-:-:S02]  /*28c0*/  FMUL.FTZ R223, R119, R194 ;  /* 0x000000c277df7220 */ /* 0x000fc40000410000 */
[----:B------:R-:W-:Y:S01]  /*28d0*/  FADD.FTZ R60, R71, R190 ;  /* 0x000000be473c7221 */ /* 0x000fe20000010000 */
[----:B------:R-:W-:-:S03]  /*28e0*/  FFMA.FTZ R64, R190, R189, R73 ;  /* 0x000000bdbe407223 */ /* 0x000fc60000010049 */
[----:B------:R-:W-:Y:S01]  /*28f0*/  FADD.FTZ R71, R60, R223 ;  /* 0x000000df3c477221 */ /* 0x000fe20000010000 */
[-C--:B------:R-:W-:Y:S01]  /*2900*/  FFMA.FTZ R73, R223, R166.reuse, R64 ;  /* 0x000000a6df497223 */ /* 0x080fe20000010040 */
[--C-:B------:R-:W-:Y:S02]  /*2910*/  HADD2.F32 R227, -RZ, R66.reuse.H0_H0 ;  /* 0x20000042ffe37230 */ /* 0x100fe40000004100 */
[----:B------:R-:W-:Y:S01]  /*2920*/  FADD.FTZ R60, R71, R192 ;  /* 0x000000c0473c7221 */ /* 0x000fe20000010000 */
[----:B------:R-:W-:Y:S01]  /*2930*/  FFMA.FTZ R64, R192, R191, R73 ;  /* 0x000000bfc0407223 */ /* 0x000fe20000010049 */
[----:B------:R-:W-:Y:S02]  /*2940*/  HADD2.F32 R66, -RZ, R66.H1_H1 ;  /* 0x30000042ff427230 */ /* 0x000fe40000004100 */
[C---:B------:R-:W-:Y:S01]  /*2950*/  FADD.FTZ R93, R194.reuse, R93 ;  /* 0x0000005dc25d7221 */ /* 0x040fe20000010000 */
[----:B------:R-:W-:Y:S01]  /*2960*/  FFMA.FTZ R51, R194, R166, R51 ;  /* 0x000000a6c2337223 */ /* 0x000fe20000010033 */
[----:B------:R-:W-:Y:S01]  /*2970*/  FMUL.FTZ R194, R122, R227 ;  /* 0x000000e37ac27220 */ /* 0x000fe20000410000 */
[----:B------:R-:W-:Y:S01]  /*2980*/  FADD.FTZ R71, R60, R225 ;  /* 0x000000e13c477221 */ /* 0x000fe20000010000 */
[----:B------:R-:W-:Y:S01]  /*2990*/  FFMA.FTZ R73, R225, R168, R64 ;  /* 0x000000a8e1497223 */ /* 0x000fe20000010040 */
[----:B------:R-:W-:-:S02]  /*29a0*/  HADD2.F32 R198, -RZ, R70.H0_H0 ;  /* 0x20000046ffc67230 */ /* 0x000fc40000004100 */
[----:B------:R-:W-:Y:S01]  /*29b0*/  FMUL.FTZ R196, R123, R66 ;  /* 0x000000427bc47220 */ /* 0x000fe20000410000 */
[----:B------:R-:W-:Y:S01]  /*29c0*/  FADD.FTZ R71, R71, R194 ;  /* 0x000000c247477221 */ /* 0x000fe20000010000 */
[-C--:B------:R-:W-:Y:S01]  /*29d0*/  FFMA.FTZ R73, R194, R195.reuse, R73 ;  /* 0x000000c3c2497223 */ /* 0x080fe20000010049 */
[----:B------:R-:W-:Y:S02]  /*29e0*/  HADD2.F32 R70, -RZ, R70.H1_H1 ;  /* 0x30000046ff467230 */ /* 0x000fe40000004100 */
[C---:B------:R-:W-:Y:S01]  /*29f0*/  FADD.FTZ R150, R227.reuse, R150 ;  /* 0x00000096e3967221 */ /* 0x040fe20000010000 */
[----:B------:R-:W-:Y:S01]  /*2a00*/  FFMA.FTZ R92, R227, R195, R92 ;  /* 0x000000c3e35c7223 */ /* 0x000fe2000001005c */
[----:B------:R-:W-:Y:S01]  /*2a10*/  FMUL.FTZ R227, R124, R198 ;  /* 0x000000c67ce37220 */ /* 0x000fe20000410000 */
        /* <DEDUP_REMOVED lines=42> */
[C---:B------:R-:W-:Y:S01]  /*2cc0*/  @!P0 FMUL.FTZ R178, R132.reuse, R63 ;  /* 0x0000003f84b28220 */ /* 0x040fe20000410000 */
[----:B------:R-:W-:Y:S01]  /*2cd0*/  @!P0 FMUL.FTZ R207, R132, R61 ;  /* 0x0000003d84cf8220 */ /* 0x000fe20000410000 */
[----:B------:R-:W-:Y:S01]  /*2ce0*/  FMUL.FTZ R208, R145, R69 ;  /* 0x0000004591d07220 */ /* 0x000fe20000410000 */
[----:B------:R-:W-:Y:S01]  /*2cf0*/  FADD.FTZ R67, R67, R206 ;  /* 0x000000ce43437221 */ /* 0x000fe20000010000 */
[----:B------:R-:W-:Y:S01]  /*2d00*/  FFMA.FTZ R71, R206, R205, R71 ;  /* 0x000000cdce477223 */ /* 0x000fe20000010047 */
[C---:B------:R-:W-:Y:S01]  /*2d10*/  FADD.FTZ R97, R62.reuse, R97 ;  /* 0x000000613e617221 */ /* 0x040fe20000010000 */
[----:B------:R-:W-:Y:S01]  /*2d20*/  FFMA.FTZ R105, R62, R178, R105 ;  /* 0x000000b23e697223 */ /* 0x000fe20000010069 */
        /* <DEDUP_REMOVED lines=54> */
.L_x_1022:
        /* <DEDUP_REMOVED lines=53> */
.L_x_1008:
[----:B------:R-:W-:Y:S05]  /*33e0*/  BSYNC B0 ;  /* 0x0000000000007941 */ /* 0x000fea0003800000 */
.L_x_1007:
        /* <DEDUP_REMOVED lines=19> */
.L_x_1010:
[----:B------:R-:W2:Y:S04]  /*3520*/  LDG.E.STRONG.GPU R62, desc[UR10][R60.64] ;  /* 0x0000000a3c3e7981 */ /* 0x000ea8000c1ef900 */
[----:B--2---:R-:W-:Y:S01]  /*3530*/  CCTL.IVALL ;  /* 0x00000000ff00798f */ /* 0x004fe20002000000 */
[----:B------:R-:W-:Y:S05]  /*3540*/  YIELD ;  /* 0x0000000000007946 */ /* 0x000fea0003800000 */
[----:B------:R-:W-:-:S13]  /*3550*/  ISETP.NE.AND P0, PT, R62, R65, PT ;  /* 0x000000413e00720c */ /* 0x000fda0003f05270 */
[----:B------:R-:W-:Y:S05]  /*3560*/  @P0 BRA `(.L_x_1010) ;  /* 0xfffffffc00ec0947 */ /* 0x000fea000383ffff */
.L_x_1009:
        /* <DEDUP_REMOVED lines=101> */
[----:B------:R-:W-:Y:S01]  /*3bc0*/  F2FP.F16.F32.PACK_AB R65, R60, R65 ;  /* 0x000000413c41723e */ /* 0x000fe200000000ff */
        /* <DEDUP_REMOVED lines=25> */
[----:B------:R-:W-:Y:S01]  /*3d60*/  LEA R60, P0, R131, UR4, 0x2 ;  /* 0x00000004833c7c11 */ /* 0x000fe2000f8010ff */
[----:B------:R-:W-:Y:S01]  /*3d70*/  FMUL.FTZ R132, R132, R63 ;  /* 0x0000003f84847220 */ /* 0x000fe20000410000 */
[----:B------:R-:W-:Y:S01]  /*3d80*/  F2FP.F16.F32.PACK_AB R231, R136, R231 ;  /* 0x000000e788e7723e */ /* 0x000fe200000000ff */
[--C-:B-1----:R-:W-:Y:S01]  /*3d90*/  IMAD.WIDE.U32 R136, R137, 0x4, R138.reuse ;  /* 0x0000000489887825 */ /* 0x102fe200078e008a */
[----:B------:R-:W-:Y:S01]  /*3da0*/  LEA.HI.X R61, R131, UR5, RZ, 0x2, P0 ;  /* 0x00000005833d7c11 */ /* 0x000fe200080f14ff */
[----:B------:R-:W-:Y:S01]  /*3db0*/  ULDC UR4, c[0x0][0x214] ;  /* 0x0000850000047ab9 */ /* 0x000fe20000000800 */
[----:B------:R-:W-:Y:S01]  /*3dc0*/  F2FP.F16.F32.PACK_AB R211, R62, R211 ;  /* 0x000000d33ed3723e */ /* 0x000fe200000000ff */
[--C-:B------:R-:W-:Y:S01]  /*3dd0*/  IMAD.WIDE.U32 R62, R171, 0x4, R138.reuse ;  /* 0x00000004ab3e7825 */ /* 0x100fe200078e008a */
[----:B------:R-:W-:Y:S01]  /*3de0*/  F2FP.F16.F32.PACK_AB R229, R134, R229 ;  /* 0x000000e586e5723e */ /* 0x000fe200000000ff */
[----:B------:R-:W-:Y:S01]  /*3df0*/  STG.E desc[UR10][R60.64], R65 ;  /* 0x000000413c007986 */ /* 0x000fe2000c10190a */
[----:B------:R-:W-:Y:S01]  /*3e00*/  F2FP.F16.F32.PACK_AB R213, R64, R213 ;  /* 0x000000d540d5723e */ /* 0x000fe200000000ff */
[--C-:B------:R-:W-:Y:S01]  /*3e10*/  IMAD.WIDE.U32 R134, R135, 0x4, R138.reuse ;  /* 0x0000000487867825 */ /* 0x100fe200078e008a */
[----:B------:R-:W-:Y:S01]  /*3e20*/  F2FP.F16.F32.PACK_AB R235, R132, R235 ;  /* 0x000000eb84eb723e */ /* 0x000fe200000000ff */
[----:B------:R-:W-:Y:S01]  /*3e30*/  STG.E desc[UR10][R136.64], R211 ;  /* 0x000000d388007986 */ /* 0x000fe2000c10190a */
[----:B------:R-:W-:Y:S01]  /*3e40*/  F2FP.F16.F32.PACK_AB R215, R66, R215 ;  /* 0x000000d742d7723e */ /* 0x000fe200000000ff */
[--C-:B------:R-:W-:Y:S01]  /*3e50*/  IMAD.WIDE.U32 R132, R133, 0x4, R138.reuse ;  /* 0x0000000485847825 */ /* 0x100fe200078e008a */
[----:B------:R-:W-:Y:S01]  /*3e60*/  F2FP.F16.F32.PACK_AB R227, R130, R227 ;  /* 0x000000e382e3723e */ /* 0x000fe200000000ff */
[----:B------:R0:W-:Y:S01]  /*3e70*/  STG.E desc[UR10][R134.64], R213 ;  /* 0x000000d586007986 */ /* 0x0001e2000c10190a */
        /* <DEDUP_REMOVED lines=14> */
[----:B------:R-:W-:Y:S01]  /*3f60*/  ISETP.GE.AND P0, PT, R7, UR4, PT ;  /* 0x0000000407007c0c */ /* 0x000fe2000bf06270 */
[----:B------:R1:W-:Y:S01]  /*3f70*/  STG.E desc[UR10][R74.64], R189 ;  /* 0x000000bd4a007986 */ /* 0x0003e2000c10190a */
[----:B0-----:R-:W-:Y:S01]  /*3f80*/  SEL R134, RZ, 0x1, P1 ;  /* 0x00000001ff867807 */ /* 0x001fe20000800000 */
        /* <DEDUP_REMOVED lines=12> */
[----:B------:R1:W-:Y:S04]  /*4050*/  STG.E desc[UR10][R60.64], R205 ;  /* 0x000000cd3c007986 */ /* 0x0003e8000c10190a */
[----:B------:R1:W-:Y:S01]  /*4060*/  STG.E desc[UR10][R138.64], R235 ;  /* 0x000000eb8a007986 */ /* 0x0003e2000c10190a */
        /* <DEDUP_REMOVED lines=56> */
.L_x_1005:
[----:B------:R-:W0:Y:S01]  /*43f0*/  LDC.64 R86, c[0x0][0x270] ;  /* 0x00009c00ff567b82 */ /* 0x000e220000000a00 */
[----:B------:R-:W-:-:S05]  /*4400*/  IMAD R179, R179, 0x3c00, R4 ;  /* 0x00003c00b3b37824 */ /* 0x000fca00078e0204 */
[C---:B------:R-:W-:Y:S02]  /*4410*/  IADD3 R7, R179.reuse, 0x400, RZ ;  /* 0x00000400b3077810 */ /* 0x040fe40007ffe0ff */
[----:B------:R-:W2:Y:S01]  /*4420*/  LDC.64 R88, c[0x0][0x278] ;  /* 0x00009e00ff587b82 */ /* 0x000ea20000000a00 */
[C---:B-----5:R-:W-:Y:S02]  /*4430*/  IADD3 R35, R179.reuse, 0x800, RZ ;  /* 0x00000800b3237810 */ /* 0x060fe40007ffe0ff */
[C---:B------:R-:W-:Y:S02]  /*4440*/  IADD3 R39, R179.reuse, 0xc00, RZ ;  /* 0x00000c00b3277810 */ /* 0x040fe40007ffe0ff */
[C---:B------:R-:W-:Y:S02]  /*4450*/  IADD3 R43, R179.reuse, 0x1000, RZ ;  /* 0x00001000b32b7810 */ /* 0x040fe40007ffe0ff */
[C---:B------:R-:W-:Y:S02]  /*4460*/  IADD3 R47, R179.reuse, 0x1400, RZ ;  /* 0x00001400b32f7810 */ /* 0x040fe40007ffe0ff */
[----:B------:R-:W-:-:S02]  /*4470*/  IADD3 R51, R179, 0x1800, RZ ;  /* 0x00001800b3337810 */ /* 0x000fc40007ffe0ff */
[C---:B-1----:R-:W-:Y:S02]  /*4480*/  IADD3 R61, R179.reuse, 0x1c00, RZ ;  /* 0x00001c00b33d7810 */ /* 0x042fe40007ffe0ff */
        /* <DEDUP_REMOVED lines=8> */
[----:B--2---:R-:W-:Y:S01]  /*4510*/  IMAD.WIDE.U32 R6, R7, 0x8, R88 ;  /* 0x0000000807067825 */ /* 0x004fe200078e0058 */
        /* <DEDUP_REMOVED lines=59> */
.L_x_1006:
[----:B------:R-:W-:Y:S01]  /*48d0*/  HFMA2.MMA R72, -RZ, RZ, 0, 9.5367431640625e-07 ;  /* 0x00000010ff487435 */ /* 0x000fe200000001ff */
[----:B------:R-:W-:Y:S02]  /*48e0*/  MOV R73, R60 ;  /* 0x0000003c00497202 */ /* 0x000fe40000000f00 */
[----:B------:R-:W-:Y:S02]  /*48f0*/  MOV R75, 0x1f ;  /* 0x0000001f004b7802 */ /* 0x000fe40000000f00 */
[----:B------:R-:W-:-:S07]  /*4900*/  MOV R68, 0xffffffff ;  /* 0xffffffff00447802 */ /* 0x000fce0000000f00 */
[----:B------:R-:W-:Y:S05]  /*4910*/  WARPSYNC.COLLECTIVE R68, `(.L_x_1012) ;  /* 0x0000000044087348 */ /* 0x000fea0003c00000 */
[----:B------:R0:W1:Y:S02]  /*4920*/  SHFL.DOWN P0, R70, R73, R72, R75 ;  /* 0x0800004849467389 */ /* 0x000064000000004b */
[----:B01----:R-:W-:Y:S01]  /*4930*/  ENDCOLLECTIVE ;  /* 0x000000000000791b */ /* 0x003fe20003800000 */
.L_x_1012:
[----:B------:R-:W-:Y:S02]  /*4940*/  MOV R73, R62 ;  /* 0x0000003e00497202 */ /* 0x000fe40000000f00 */
[----:B------:R-:W-:-:S07]  /*4950*/  MOV R65, R70 ;  /* 0x0000004600417202 */ /* 0x000fce0000000f00 */
[----:B------:R-:W-:Y:S05]  /*4960*/  WARPSYNC.COLLECTIVE R68, `(.L_x_1013) ;  /* 0x0000000044087348 */ /* 0x000fea0003c00000 */
[----:B------:R0:W1:Y:S02]  /*4970*/  SHFL.DOWN P0, R70, R73, R72, R75 ;  /* 0x0800004849467389 */ /* 0x000064000000004b */
[----:B01----:R-:W-:Y:S01]  /*4980*/  ENDCOLLECTIVE ;  /* 0x000000000000791b */ /* 0x003fe20003800000 */
.L_x_1013:
[----:B------:R-:W-:Y:S01]  /*4990*/  FADD.FTZ R65, R60, R65 ;  /* 0x000000413c417221 */ /* 0x000fe20000010000 */
[----:B------:R-:W-:-:S04]  /*49a0*/  HFMA2.MMA R72, -RZ, RZ, 0, 4.76837158203125e-07 ;  /* 0x00000008ff487435 */ /* 0x000fc800000001ff */
[----:B------:R-:W-:Y:S02]  /*49b0*/  MOV R73, R65 ;  /* 0x0000004100497202 */ /* 0x000fe40000000f00 */
[----:B------:R-:W-:-:S07]  /*49c0*/  MOV R67, R70 ;  /* 0x0000004600437202 */ /* 0x000fce0000000f00 */
[----:B------:R-:W-:Y:S05]  /*49d0*/  WARPSYNC.COLLECTIVE R68, `(.L_x_1014) ;  /* 0x0000000044087348 */ /* 0x000fea0003c00000 */
[----:B------:R0:W1:Y:S02]  /*49e0*/  SHFL.DOWN P0, R70, R73, R72, R75 ;  /* 0x0800004849467389 */ /* 0x000064000000004b */
[----:B01----:R-:W-:Y:S01]  /*49f0*/  ENDCOLLECTIVE ;  /* 0x000000000000791b */ /* 0x003fe20003800000 */
.L_x_1014:
[----:B------:R-:W-:-:S05]  /*4a00*/  FADD.FTZ R67, R62, R67 ;  /* 0x000000433e437221 */ /* 0x000fca0000010000 */
[----:B------:R-:W-:Y:S02]  /*4a10*/  MOV R73, R67 ;  /* 0x0000004300497202 */ /* 0x000fe40000000f00 */
[----:B------:R-:W-:-:S07]  /*4a20*/  MOV R64, R70 ;  /* 0x0000004600407202 */ /* 0x000fce0000000f00 */
[----:B------:R-:W-:Y:S05]  /*4a30*/  WARPSYNC.COLLECTIVE R68, `(.L_x_1015) ;  /* 0x0000000044087348 */ /* 0x000fea0003c00000 */
[----:B------:R0:W1:Y:S02]  /*4a40*/  SHFL.DOWN P0, R70, R73, R72, R75 ;  /* 0x0800004849467389 */ /* 0x000064000000004b */
[----:B01----:R-:W-:Y:S01]  /*4a50*/  ENDCOLLECTIVE ;  /* 0x000000000000791b */ /* 0x003fe20003800000 */
.L_x_1015:
[----:B------:R-:W-:Y:S01]  /*4a60*/  FADD.FTZ R64, R65, R64 ;  /* 0x0000004041407221 */ /* 0x000fe20000010000 */
[----:B------:R-:W-:-:S04]  /*4a70*/  HFMA2.MMA R72, -RZ, RZ, 0, 2.384185791015625e-07 ;  /* 0x00000004ff487435 */ /* 0x000fc800000001ff */
[----:B------:R-:W-:Y:S02]  /*4a80*/  MOV R73, R64 ;  /* 0x0000004000497202 */ /* 0x000fe40000000f00 */
[----:B------:R-:W-:-:S07]  /*4a90*/  MOV R66, R70 ;  /* 0x0000004600427202 */ /* 0x000fce0000000f00 */
[----:B------:R-:W-:Y:S05]  /*4aa0*/  WARPSYNC.COLLECTIVE R68, `(.L_x_1016) ;  /* 0x0000000044087348 */ /* 0x000fea0003c00000 */
[----:B------:R0:W1:Y:S02]  /*4ab0*/  SHFL.DOWN P0, R70, R73, R72, R75 ;  /* 0x0800004849467389 */ /* 0x000064000000004b */
[----:B01----:R-:W-:Y:S01]  /*4ac0*/  ENDCOLLECTIVE ;  /* 0x000000000000791b */ /* 0x003fe20003800000 */
.L_x_1016:
[----:B------:R-:W-:-:S05]  /*4ad0*/  FADD.FTZ R66, R67, R66 ;  /* 0x0000004243427221 */ /* 0x000fca0000010000 */
[----:B------:R-:W-:Y:S02]  /*4ae0*/  MOV R73, R66 ;  /* 0x0000004200497202 */ /* 0x000fe40000000f00 */
[----:B------:R-:W-:-:S07]  /*4af0*/  MOV R69, R70 ;  /* 0x0000004600457202 */ /* 0x000fce0000000f00 */
[----:B------:R-:W-:Y:S05]  /*4b00*/  WARPSYNC.COLLECTIVE R68, `(.L_x_1017) ;  /* 0x0000000044087348 */ /* 0x000fea0003c00000 */
[----:B------:R0:W1:Y:S02]  /*4b10*/  SHFL.DOWN P0, R70, R73, R72, R75 ;  /* 0x0800004849467389 */ /* 0x000064000000004b */
[----:B01----:R-:W-:Y:S01]  /*4b20*/  ENDCOLLECTIVE ;  /* 0x000000000000791b */ /* 0x003fe20003800000 */
.L_x_1017:
[----:B------:R-:W-:Y:S01]  /*4b30*/  FADD.FTZ R69, R64, R69 ;  /* 0x0000004540457221 */ /* 0x000fe20000010000 */
[----:B------:R-:W-:-:S04]  /*4b40*/  HFMA2.MMA R72, -RZ, RZ, 0, 1.1920928955078125e-07 ;  /* 0x00000002ff487435 */ /* 0x000fc800000001ff */
[----:B------:R-:W-:Y:S02]  /*4b50*/  MOV R73, R69 ;  /* 0x0000004500497202 */ /* 0x000fe40000000f00 */
[----:B------:R-:W-:-:S07]  /*4b60*/  MOV R71, R70 ;  /* 0x0000004600477202 */ /* 0x000fce0000000f00 */
[----:B------:R-:W-:Y:S05]  /*4b70*/  WARPSYNC.COLLECTIVE R68, `(.L_x_1018) ;  /* 0x0000000044087348 */ /* 0x000fea0003c00000 */
[----:B------:R0:W1:Y:S02]  /*4b80*/  SHFL.DOWN P0, R70, R73, R72, R75 ;  /* 0x0800004849467389 */ /* 0x000064000000004b */
[----:B01----:R-:W-:Y:S01]  /*4b90*/  ENDCOLLECTIVE ;  /* 0x000000000000791b */ /* 0x003fe20003800000 */
.L_x_1018:
[----:B------:R-:W-:-:S05]  /*4ba0*/  FADD.FTZ R71, R66, R71 ;  /* 0x0000004742477221 */ /* 0x000fca0000010000 */
[----:B------:R-:W-:Y:S02]  /*4bb0*/  MOV R73, R71 ;  /* 0x0000004700497202 */ /* 0x000fe40000000f00 */
[----:B------:R-:W-:-:S07]  /*4bc0*/  MOV R60, R70 ;  /* 0x00000046003c7202 */ /* 0x000fce0000000f00 */
[----:B------:R-:W-:Y:S05]  /*4bd0*/  WARPSYNC.COLLECTIVE R68, `(.L_x_1019) ;  /* 0x0000000044087348 */ /* 0x000fea0003c00000 */
[----:B------:R0:W1:Y:S02]  /*4be0*/  SHFL.DOWN P0, R70, R73, R72, R75 ;  /* 0x0800004849467389 */ /* 0x000064000000004b */
[----:B01----:R-:W-:Y:S01]  /*4bf0*/  ENDCOLLECTIVE ;  /* 0x000000000000791b */ /* 0x003fe20003800000 */
.L_x_1019:
[----:B------:R-:W-:Y:S01]  /*4c00*/  FADD.FTZ R60, R69, R60 ;  /* 0x0000003c453c7221 */ /* 0x000fe20000010000 */
[----:B------:R-:W-:-:S04]  /*4c10*/  HFMA2.MMA R72, -RZ, RZ, 0, 5.9604644775390625e-08 ;  /* 0x00000001ff487435 */ /* 0x000fc800000001ff */
[----:B------:R-:W-:Y:S02]  /*4c20*/  MOV R73, R60 ;  /* 0x0000003c00497202 */ /* 0x000fe40000000f00 */
[----:B------:R-:W-:-:S07]  /*4c30*/  MOV R62, R70 ;  /* 0x00000046003e7202 */ /* 0x000fce0000000f00 */
[----:B------:R-:W-:Y:S05]  /*4c40*/  WARPSYNC.COLLECTIVE R68, `(.L_x_1020) ;  /* 0x0000000044087348 */ /* 0x000fea0003c00000 */
[----:B------:R0:W1:Y:S02]  /*4c50*/  SHFL.DOWN P0, R70, R73, R72, R75 ;  /* 0x0800004849467389 */ /* 0x000064000000004b */
[----:B01----:R-:W-:Y:S01]  /*4c60*/  ENDCOLLECTIVE ;  /* 0x000000000000791b */ /* 0x003fe20003800000 */
.L_x_1020:
[----:B------:R-:W-:-:S05]  /*4c70*/  FADD.FTZ R62, R71, R62 ;  /* 0x0000003e473e7221 */ /* 0x000fca0000010000 */
[----:B------:R-:W-:Y:S02]  /*4c80*/  MOV R73, R62 ;  /* 0x0000003e00497202 */ /* 0x000fe40000000f00 */
[----:B------:R-:W-:-:S07]  /*4c90*/  MOV R65, R70 ;  /* 0x0000004600417202 */ /* 0x000fce0000000f00 */
[----:B------:R-:W-:Y:S05]  /*4ca0*/  WARPSYNC.COLLECTIVE R68, `(.L_x_1021) ;  /* 0x0000000044087348 */ /* 0x000fea0003c00000 */
[----:B------:R0:W1:Y:S02]  /*4cb0*/  SHFL.DOWN P0, R70, R73, R72, R75 ;  /* 0x0800004849467389 */ /* 0x000064000000004b */
[----:B01----:R-:W-:Y:S01]  /*4cc0*/  ENDCOLLECTIVE ;  /* 0x000000000000791b */ /* 0x003fe20003800000 */
.L_x_1021:
[----:B------:R-:W-:Y:S01]  /*4cd0*/  MOV R67, R70 ;  /* 0x0000004600437202 */ /* 0x000fe20000000f00 */
[----:B------:R-:W-:Y:S06]  /*4ce0*/  BRA `(.L_x_1022) ;  /* 0xffffffe000e87947 */ /* 0x000fec000383ffff */
.L_x_1023:
        /* <DEDUP_REMOVED lines=9> */
.L_x_5421:


//--------------------- .text._ZN10layer_norm22ln_bwd_finalize_kernelINS_22Kernel_traits_finalizeILj30720EffffjLj1024ELj4ENS_18Kernel_traits_baseILj30720EffffjLj1024EEEEEEEvNS_9BwdParamsE --------------------------
	.section	.text._ZN10layer_norm22ln_bwd_finalize_kernelINS_22Kernel_traits_finalizeILj30720EffffjLj1024ELj4ENS_18Kernel_traits_baseILj30720EffffjLj1024EEEEEEEvNS_9BwdParamsE,"ax",@progbits
	.align	128
        .global         _ZN10layer_norm22ln_bwd_finalize_kernelINS_22Kernel_traits_finalizeILj30720EffffjLj1024ELj4ENS_18Kernel_traits_baseILj30720EffffjLj1024EEEEEEEvNS_9BwdParamsE
        .type           _ZN10layer_norm22ln_bwd_finalize_kernelINS_22Kernel_traits_finalizeILj30720EffffjLj1024ELj4ENS_18Kernel_traits_baseILj30720EffffjLj1024EEEEEEEvNS_9BwdParamsE,@function
        .size           _ZN10layer_norm22ln_bwd_finalize_kernelINS_22Kernel_traits_finalizeILj30720EffffjLj1024ELj4ENS_18Kernel_traits_baseILj30720EffffjLj1024EEEEEEEvNS_9BwdParamsE,(.L_x_5422 - _ZN10layer_norm22ln_bwd_finalize_kernelINS_22Kernel_traits_finalizeILj30720EffffjLj1024ELj4ENS_18Kernel_traits_baseILj30720EffffjLj1024EEEEEEEvNS_9BwdParamsE)
        .other          _ZN10layer_norm22ln_bwd_finalize_kernelINS_22Kernel_traits_finalizeILj30720EffffjLj1024ELj4ENS_18Kernel_traits_baseILj30720EffffjLj1024EEEEEEEvNS_9BwdParamsE,@"STO_CUDA_ENTRY STV_DEFAULT"
_ZN10layer_norm22ln_bwd_finalize_kernelINS_22Kernel_traits_finalizeILj30720EffffjLj1024ELj4ENS_18Kernel_traits_baseILj30720EffffjLj1024EEEEEEEvNS_9BwdParamsE:
.text._ZN10layer_norm22ln_bwd_finalize_kernelINS_22Kernel_traits_finalizeILj30720EffffjLj1024ELj4ENS_18Kernel_traits_baseILj30720EffffjLj1024EEEEEEEvNS_9BwdParamsE:
        /* <DEDUP_REMOVED lines=25> */
.L_x_1033:
        /* <DEDUP_REMOVED lines=28> */
.L_x_1028:
        /* <DEDUP_REMOVED lines=33> */
.L_x_1027:
[----:B------:R-:W-:Y:S05]  /*0560*/  BSYNC B1 ;  /* 0x0000000000017941 */ /* 0x000fea0003800000 */
.L_x_1026:
        /* <DEDUP_REMOVED lines=23> */
.L_x_1030:
[----:B------:R-:W-:Y:S05]  /*06e0*/  BSYNC B1 ;  /* 0x0000000000017941 */ /* 0x000fea0003800000 */
.L_x_1029:
        /* <DEDUP_REMOVED lines=11> */
.L_x_1025:
[----:B------:R-:W-:Y:S05]  /*07a0*/  BSYNC B0 ;  /* 0x0000000000007941 */ /* 0x000fea0003800000 */
.L_x_1024:
        /* <DEDUP_REMOVED lines=29> */
.L_x_1044:
[----:B------:R-:W-:Y:S01]  /*0980*/  @!P1 SHF.R.U32.HI R12, RZ, 0x3, R0 ;  /* 0x00000003ff0c9819 */ /* 0x000fe20000011600 */
[----:B---3--:R-:W-:Y:S01]  /*0990*/  FADD.FTZ R14, R9, R14 ;  /* 0x0000000e090e7221 */ /* 0x008fe20000010000 */
[----:B--2---:R-:W-:Y:S02]  /*09a0*/  FADD.FTZ R11, R10, R11 ;  /* 0x0000000b0a0b7221 */ /* 0x004fe40000010000 */
[----:B------:R-:W-:-:S05]  /*09b0*/  @!P1 LOP3.LUT R12, R12, 0x1ffffffc, RZ, 0xc0, !PT ;  /* 0x1ffffffc0c0c9812 */ /* 0x000fca00078ec0ff */
[----:B------:R2:W-:Y:S04]  /*09c0*/  @!P1 STS [R12+UR4+0x2000], R14 ;  /* 0x0020000e0c009988 */ /* 0x0005e80008000804 */
[----:B------:R2:W-:Y:S02]  /*09d0*/  @!P1 STS [R12+UR4+0x2080], R11 ;  /* 0x0020800b0c009988 */ /* 0x0005e40008000804 */
.L_x_1031:
        /* <DEDUP_REMOVED lines=15> */
.L_x_1032:
[----:B------:R-:W-:Y:S01]  /*0ad0*/  HFMA2.MMA R19, -RZ, RZ, 0, 5.9604644775390625e-08 ;  /* 0x00000001ff137435 */ /* 0x000fe200000001ff */
[----:B---3--:R-:W-:Y:S01]  /*0ae0*/  IMAD.MOV.U32 R20, RZ, RZ, R10 ;  /* 0x000000ffff147224 */ /* 0x008fe200078e000a */
[----:B------:R-:W-:Y:S02]  /*0af0*/  MOV R22, 0x1f ;  /* 0x0000001f00167802 */ /* 0x000fe40000000f00 */
[----:B------:R-:W-:-:S07]  /*0b00*/  MOV R17, 0xffffffff ;  /* 0xffffffff00117802 */ /* 0x000fce0000000f00 */
[----:B012---:R-:W-:Y:S05]  /*0b10*/  WARPSYNC.COLLECTIVE R17, `(.L_x_1034) ;  /* 0x0000000011087348 */ /* 0x007fea0003c00000 */
[----:B------:R3:W4:Y:S02]  /*0b20*/  SHFL.BFLY P2, R18, R20, R19, R22 ;  /* 0x0c00001314127389 */ /* 0x0007240000040016 */
[----:B01234-:R-:W-:Y:S01]  /*0b30*/  ENDCOLLECTIVE ;  /* 0x000000000000791b */ /* 0x01ffe20003800000 */
.L_x_1034:
[----:B------:R-:W-:Y:S01]  /*0b40*/  HFMA2.MMA R19, -RZ, RZ, 0, 1.1920928955078125e-07 ;  /* 0x00000002ff137435 */ /* 0x000fe200000001ff */
[----:B------:R-:W-:-:S04]  /*0b50*/  IMAD.MOV.U32 R11, RZ, RZ, R18 ;  /* 0x000000ffff0b7224 */ /* 0x000fc800078e0012 */
[----:B------:R-:W-:-:S05]  /*0b60*/  FADD.FTZ R11, R10, R11 ;  /* 0x0000000b0a0b7221 */ /* 0x000fca0000010000 */
[----:B------:R-:W-:-:S07]  /*0b70*/  MOV R20, R11 ;  /* 0x0000000b00147202 */ /* 0x000fce0000000f00 */
[----:B------:R-:W-:Y:S05]  /*0b80*/  WARPSYNC.COLLECTIVE R17, `(.L_x_1035) ;  /* 0x0000000011087348 */ /* 0x000fea0003c00000 */
[----:B------:R0:W1:Y:S02]  /*0b90*/  SHFL.BFLY P2, R18, R20, R19, R22 ;  /* 0x0c00001314127389 */ /* 0x0000640000040016 */
[----:B01----:R-:W-:Y:S01]  /*0ba0*/  ENDCOLLECTIVE ;  /* 0x000000000000791b */ /* 0x003fe20003800000 */
.L_x_1035:
[----:B------:R-:W-:Y:S01]  /*0bb0*/  HFMA2.MMA R19, -RZ, RZ, 0, 2.384185791015625e-07 ;  /* 0x00000004ff137435 */ /* 0x000fe200000001ff */
[----:B------:R-:W-:-:S05]  /*0bc0*/  MOV R12, R18 ;  /* 0x00000012000c7202 */ /* 0x000fca0000000f00 */
[----:B------:R-:W-:-:S04]  /*0bd0*/  FADD.FTZ R12, R11, R12 ;  /* 0x0000000c0b0c7221 */ /* 0x000fc80000010000 */
[----:B------:R-:W-:-:S07]  /*0be0*/  IMAD.MOV.U32 R20, RZ, RZ, R12 ;  /* 0x000000ffff147224 */ /* 0x000fce00078e000c */
[----:B------:R-:W-:Y:S05]  /*0bf0*/  WARPSYNC.COLLECTIVE R17, `(.L_x_1036) ;  /* 0x0000000011087348 */ /* 0x000fea0003c00000 */
[----:B------:R0:W1:Y:S02]  /*0c00*/  SHFL.BFLY P2, R18, R20, R19, R22 ;  /* 0x0c00001314127389 */ /* 0x0000640000040016 */
[----:B01----:R-:W-:Y:S01]  /*0c10*/  ENDCOLLECTIVE ;  /* 0x000000000000791b */ /* 0x003fe20003800000 */
.L_x_1036:
[----:B------:R-:W-:Y:S01]  /*0c20*/  IMAD.MOV.U32 R19, RZ, RZ, 0x8 ;  /* 0x00000008ff137424 */ /* 0x000fe200078e00ff */
[----:B------:R-:W-:-:S05]  /*0c30*/  MOV R13, R18 ;  /* 0x00000012000d7202 */ /* 0x000fca0000000f00 */
[----:B------:R-:W-:-:S05]  /*0c40*/  FADD.FTZ R13, R12, R13 ;  /* 0x0000000d0c0d7221 */ /* 0x000fca0000010000 */
[----:B------:R-:W-:-:S07]  /*0c50*/  MOV R20, R13 ;  /* 0x0000000d00147202 */ /* 0x000fce0000000f00 */
[----:B------:R-:W-:Y:S05]  /*0c60*/  WARPSYNC.COLLECTIVE R17, `(.L_x_1037) ;  /* 0x0000000011087348 */ /* 0x000fea0003c00000 */
[----:B------:R0:W1:Y:S02]  /*0c70*/  SHFL.BFLY P2, R18, R20, R19, R22 ;  /* 0x0c00001314127389 */ /* 0x0000640000040016 */
[----:B01----:R-:W-:Y:S01]  /*0c80*/  ENDCOLLECTIVE ;  /* 0x000000000000791b */ /* 0x003fe20003800000 */
.L_x_1037:
[----:B------:R-:W-:Y:S01]  /*0c90*/  HFMA2.MMA R19, -RZ, RZ, 0, 9.5367431640625e-07 ;  /* 0x00000010ff137435 */ /* 0x000fe200000001ff */
[----:B------:R-:W-:-:S05]  /*0ca0*/  MOV R10, R18 ;  /* 0x00000012000a7202 */ /* 0x000fca0000000f00 */
[----:B------:R-:W-:-:S05]  /*0cb0*/  FADD.FTZ R10, R13, R10 ;  /* 0x0000000a0d0a7221 */ /* 0x000fca0000010000 */
[----:B------:R-:W-:-:S07]  /*0cc0*/  MOV R20, R10 ;  /* 0x0000000a00147202 */ /* 0x000fce0000000f00 */
[----:B------:R-:W-:Y:S05]  /*0cd0*/  WARPSYNC.COLLECTIVE R17, `(.L_x_1038) ;  /* 0x0000000011087348 */ /* 0x000fea0003c00000 */
[----:B------:R0:W1:Y:S02]  /*0ce0*/  SHFL.BFLY P2, R18, R20, R19, R22 ;  /* 0x0c00001314127389 */ /* 0x0000640000040016 */
[----:B01----:R-:W-:Y:S01]  /*0cf0*/  ENDCOLLECTIVE ;  /* 0x000000000000791b */ /* 0x003fe20003800000 */
.L_x_1038:
[----:B------:R-:W-:Y:S01]  /*0d00*/  HFMA2.MMA R19, -RZ, RZ, 0, 5.9604644775390625e-08 ;  /* 0x00000001ff137435 */ /* 0x000fe200000001ff */
[----:B------:R-:W-:Y:S01]  /*0d10*/  MOV R20, R9 ;  /* 0x0000000900147202 */ /* 0x000fe20000000f00 */
[----:B------:R-:W-:-:S09]  /*0d20*/  IMAD.MOV.U32 R11, RZ, RZ, R18 ;  /* 0x000000ffff0b7224 */ /* 0x000fd200078e0012 */
[----:B------:R-:W-:Y:S05]  /*0d30*/  WARPSYNC.COLLECTIVE R17, `(.L_x_1039) ;  /* 0x0000000011087348 */ /* 0x000fea0003c00000 */
[----:B------:R0:W1:Y:S02]  /*0d40*/  SHFL.BFLY P2, R18, R20, R19, R22 ;  /* 0x0c00001314127389 */ /* 0x0000640000040016 */
[----:B01----:R-:W-:Y:S01]  /*0d50*/  ENDCOLLECTIVE ;  /* 0x000000000000791b */ /* 0x003fe20003800000 */
.L_x_1039:
[----:B------:R-:W-:Y:S01]  /*0d60*/  HFMA2.MMA R19, -RZ, RZ, 0, 1.1920928955078125e-07 ;  /* 0x00000002ff137435 */ /* 0x000fe200000001ff */
[----:B------:R-:W-:-:S05]  /*0d70*/  MOV R12, R18 ;  /* 0x00000012000c7202 */ /* 0x000fca0000000f00 */
[----:B------:R-:W-:-:S04]  /*0d80*/  FADD.FTZ R14, R9, R12 ;  /* 0x0000000c090e7221 */ /* 0x000fc80000010000 */
[----:B------:R-:W-:-:S07]  /*0d90*/  IMAD.MOV.U32 R20, RZ, RZ, R14 ;  /* 0x000000ffff147224 */ /* 0x000fce00078e000e */
[----:B------:R-:W-:Y:S05]  /*0da0*/  WARPSYNC.COLLECTIVE R17, `(.L_x_1040) ;  /* 0x0000000011087348 */ /* 0x000fea0003c00000 */
[----:B------:R0:W1:Y:S02]  /*0db0*/  SHFL.BFLY P2, R18, R20, R19, R22 ;  /* 0x0c00001314127389 */ /* 0x0000640000040016 */
[----:B01----:R-:W-:Y:S01]  /*0dc0*/  ENDCOLLECTIVE ;  /* 0x000000000000791b */ /* 0x003fe20003800000 */
.L_x_1040:
[----:B------:R-:W-:Y:S01]  /*0dd0*/  IMAD.MOV.U32 R19, RZ, RZ, 0x4 ;  /* 0x00000004ff137424 */ /* 0x000fe200078e00ff */
[----:B------:R-:W-:-:S05]  /*0de0*/  MOV R13, R18 ;  /* 0x00000012000d7202 */ /* 0x000fca0000000f00 */
[----:B------:R-:W-:-:S05]  /*0df0*/  FADD.FTZ R15, R14, R13 ;  /* 0x0000000d0e0f7221 */ /* 0x000fca0000010000 */
[----:B------:R-:W-:-:S07]  /*0e00*/  MOV R20, R15 ;  /* 0x0000000f00147202 */ /* 0x000fce0000000f00 */
[----:B------:R-:W-:Y:S05]  /*0e10*/  WARPSYNC.COLLECTIVE R17, `(.L_x_1041) ;  /* 0x0000000011087348 */ /* 0x000fea0003c00000 */
[----:B------:R0:W1:Y:S02]  /*0e20*/  SHFL.BFLY P2, R18, R20, R19, R22 ;  /* 0x0c00001314127389 */ /* 0x0000640000040016 */
[----:B01----:R-:W-:Y:S01]  /*0e30*/  ENDCOLLECTIVE ;  /* 0x000000000000791b */ /* 0x003fe20003800000 */
.L_x_1041:
[----:B------:R-:W-:Y:S01]  /*0e40*/  HFMA2.MMA R19, -RZ, RZ, 0, 4.76837158203125e-07 ;  /* 0x00000008ff137435 */ /* 0x000fe200000001ff */
[----:B------:R-:W-:-:S05]  /*0e50*/  MOV R16, R18 ;  /* 0x0000001200107202 */ /* 0x000fca0000000f00 */
[----:B------:R-:W-:-:S05]  /*0e60*/  FADD.FTZ R16, R15, R16 ;  /* 0x000000100f107221 */ /* 0x000fca0000010000 */
[----:B------:R-:W-:-:S07]  /*0e70*/  MOV R20, R16 ;  /* 0x0000001000147202 */ /* 0x000fce0000000f00 */
[----:B------:R-:W-:Y:S05]  /*0e80*/  WARPSYNC.COLLECTIVE R17, `(.L_x_1042) ;  /* 0x0000000011087348 */ /* 0x000fea0003c00000 */
[----:B------:R0:W1:Y:S02]  /*0e90*/  SHFL.BFLY P2, R18, R20, R19, R22 ;  /* 0x0c00001314127389 */ /* 0x0000640000040016 */
[----:B01----:R-:W-:Y:S01]  /*0ea0*/  ENDCOLLECTIVE ;  /* 0x000000000000791b */ /* 0x003fe20003800000 */
.L_x_1042:
[----:B------:R-:W-:Y:S01]  /*0eb0*/  HFMA2.MMA R19, -RZ, RZ, 0, 9.5367431640625e-07 ;  /* 0x00000010ff137435 */ /* 0x000fe200000001ff */
[----:B------:R-:W-:-:S04]  /*0ec0*/  IMAD.MOV.U32 R9, RZ, RZ, R18 ;  /* 0x000000ffff097224 */ /* 0x000fc800078e0012 */
[----:B------:R-:W-:-:S05]  /*0ed0*/  FADD.FTZ R9, R16, R9 ;  /* 0x0000000910097221 */ /* 0x000fca0000010000 */
[----:B------:R-:W-:-:S07]  /*0ee0*/  MOV R20, R9 ;  /* 0x0000000900147202 */ /* 0x000fce0000000f00 */
[----:B------:R-:W-:Y:S05]  /*0ef0*/  WARPSYNC.COLLECTIVE R17, `(.L_x_1043) ;  /* 0x0000000011087348 */ /* 0x000fea0003c00000 */
[----:B------:R0:W1:Y:S02]  /*0f00*/  SHFL.BFLY P2, R18, R20, R19, R22 ;  /* 0x0c00001314127389 */ /* 0x0000640000040016 */
[----:B01----:R-:W-:Y:S01]  /*0f10*/  ENDCOLLECTIVE ;  /* 0x000000000000791b */ /* 0x003fe20003800000 */
.L_x_1043:
[----:B------:R-:W-:Y:S01]  /*0f20*/  MOV R14, R18 ;  /* 0x00000012000e7202 */ /* 0x000fe20000000f00 */
[----:B------:R-:W-:Y:S06]  /*0f30*/  BRA `(.L_x_1044) ;  /* 0xfffffff800907947 */ /* 0x000fec000383ffff */
.L_x_1045:
        /* <DEDUP_REMOVED lines=12> */
.L_x_5422:


//--------------------- .text._ZN10layer_norm13ln_bwd_kernelINS_13Kernel_traitsIffffjLj30720ELj4ELj1ELj8ELj8ENS_18Kernel_traits_baseILj30720EffffjLj256EEEEEEEvNS_9BwdParamsE --------------------------
	.section	.text._ZN10layer_norm13ln_bwd_kernelINS_13Kernel_traitsIffffjLj30720ELj4ELj1ELj8ELj8ENS_18Kernel_traits_baseILj30720EffffjLj256EEEEEEEvNS_9BwdParamsE,"ax",@progbits
	.align	128
        .global         _ZN10layer_norm13ln_bwd_kernelINS_13Kernel_traitsIffffjLj30720ELj4ELj1ELj8ELj8ENS_18Kernel_traits_baseILj30720EffffjLj256EEEEEEEvNS_9BwdParamsE
        .type           _ZN10layer_norm13ln_bwd_kernelINS_13Kernel_traitsIffffjLj30720ELj4ELj1ELj8ELj8ENS_18Kernel_traits_baseILj30720EffffjLj256EEEEEEEvNS_9BwdParamsE,@function
        .size           _ZN10layer_norm13ln_bwd_kernelINS_13Kernel_traitsIffffjLj30720ELj4ELj1ELj8ELj8ENS_18Kernel_traits_baseILj30720EffffjLj256EEEEEEEvNS_9BwdParamsE,(.L_x_5423 - _ZN10layer_norm13ln_bwd_kernelINS_13Kernel_traitsIffffjLj30720ELj4ELj1ELj8ELj8ENS_18Kernel_traits_baseILj30720EffffjLj256EEEEEEEvNS_9BwdParamsE)
        .other          _ZN10layer_norm13ln_bwd_kernelINS_13Kernel_traitsIffffjLj30720ELj4ELj1ELj8ELj8ENS_18Kernel_traits_baseILj30720EffffjLj256EEEEEEEvNS_9BwdParamsE,@"STO_CUDA_ENTRY STV_DEFAULT"
_ZN10layer_norm13ln_bwd_kernelINS_13Kernel_traitsIffffjLj30720ELj4ELj1ELj8ELj8ENS_18Kernel_traits_baseILj30720EffffjLj256EEEEEEEvNS_9BwdParamsE:
.text._ZN10layer_norm13ln_bwd_kernelINS_13Kernel_traitsIffffjLj30720ELj4ELj1ELj8ELj8ENS_18Kernel_traits_baseILj30720EffffjLj256EEEEEEEvNS_9BwdParamsE:
        /* <DEDUP_REMOVED lines=23> */
[----:B------:R-:W-:Y:S01]  /*0170*/  @P0 IADD3 R41, R7, 0x2400, RZ ;  /* 0x0000240007290810 */ /* 0x000fe20007ffe0ff */
[----:B---3--:R-:W-:Y:S01]  /*0180*/  @P0 IMAD.WIDE.U32 R8, R35, 0x8, R8 ;  /* 0x0000000823080825 */ /* 0x008fe200078e0008 */
[----:B------:R-:W-:Y:S01]  /*0190*/  @P0 IADD3 R35, R7, 0x1400, RZ ;  /* 0x0000140007230810 */ /* 0x000fe20007ffe0ff */
[----:B------:R-:W2:Y:S01]  /*01a0*/  @P0 LDC.64 R16, c[0x0][0x248] ;  /* 0x00009200ff100b82 */ /* 0x000ea20000000a00 */
[----:B------:R-:W5:Y:S01]  /*01b0*/  @P0 LDG.E.64 R98, desc[UR6][R2.64] ;  /* 0x0000000602620981 */ /* 0x000f62000c1e1b00 */
[----:B0-----:R-:W-:Y:S01]  /*01c0*/  @P0 IMAD.WIDE.U32 R10, R37, 0x8, R10 ;  /* 0x00000008250a0825 */ /* 0x001fe200078e000a */
[----:B------:R-:W-:-:S02]  /*01d0*/  @P0 IADD3 R37, R7, 0x1800, RZ ;  /* 0x0000180007250810 */ /* 0x000fc40007ffe0ff */
[----:B------:R0:W5:Y:S03]  /*01e0*/  @P0 LDG.E.64 R100, desc[UR6][R8.64] ;  /* 0x0000000608640981 */ /* 0x000166000c1e1b00 */
[----:B------:R-:W3:Y:S01]  /*01f0*/  @P0 LDC.64 R20, c[0x0][0x248] ;  /* 0x00009200ff140b82 */ /* 0x000ee20000000a00 */
[----:B-1----:R-:W-:Y:S01]  /*0200*/  @P0 IMAD.WIDE.U32 R14, R35, 0x8, R14 ;  /* 0x00000008230e0825 */ /* 0x002fe200078e000e */
[----:B------:R-:W-:Y:S01]  /*0210*/  @P0 IADD3 R35, R7, 0x2000, RZ ;  /* 0x0000200007230810 */ /* 0x000fe20007ffe0ff */
[----:B------:R1:W5:Y:S05]  /*0220*/  @P0 LDG.E.64 R102, desc[UR6][R10.64] ;  /* 0x000000060a660981 */ /* 0x00036a000c1e1b00 */
[----:B------:R-:W0:Y:S01]  /*0230*/  @P0 LDC.64 R18, c[0x0][0x248] ;  /* 0x00009200ff120b82 */ /* 0x000e220000000a00 */
[----:B----4-:R-:W-:Y:S01]  /*0240*/  @P0 IMAD.WIDE.U32 R12, R39, 0x8, R12 ;  /* 0x00000008270c0825 */ /* 0x010fe200078e000c */
[----:B------:R-:W-:Y:S01]  /*0250*/  @P0 IADD3 R39, R7, 0x1c00, RZ ;  /* 0x00001c0007270810 */ /* 0x000fe20007ffe0ff */
[----:B------:R1:W5:Y:S05]  /*0260*/  @P0 LDG.E.64 R106, desc[UR6][R14.64] ;  /* 0x000000060e6a0981 */ /* 0x00036a000c1e1b00 */
[----:B------:R-:W4:Y:S01]  /*0270*/  @P0 LDC.64 R22, c[0x0][0x248] ;  /* 0x00009200ff160b82 */ /* 0x000f220000000a00 */
[----:B--2---:R-:W-:Y:S01]  /*0280*/  @P0 IMAD.WIDE.U32 R16, R37, 0x8, R16 ;  /* 0x0000000825100825 */ /* 0x004fe200078e0010 */
[----:B------:R-:W-:Y:S01]  /*0290*/  @P0 IADD3 R37, R7, 0x2800, RZ ;  /* 0x0000280007250810 */ /* 0x000fe20007ffe0ff */
[----:B------:R1:W5:Y:S05]  /*02a0*/  @P0 LDG.E.64 R104, desc[UR6][R12.64] ;  /* 0x000000060c680981 */ /* 0x00036a000c1e1b00 */
[----:B------:R-:W2:Y:S01]  /*02b0*/  @P0 LDC.64 R24, c[0x0][0x248] ;  /* 0x00009200ff180b82 */ /* 0x000ea20000000a00 */
[----:B---3--:R-:W-:Y:S01]  /*02c0*/  @P0 IMAD.WIDE.U32 R20, R35, 0x8, R20 ;  /* 0x0000000823140825 */ /* 0x008fe200078e0014 */
[----:B------:R-:W-:Y:S01]  /*02d0*/  @P0 IADD3 R35, R7, 0x2c00, RZ ;  /* 0x00002c0007230810 */ /* 0x000fe20007ffe0ff */
[----:B------:R1:W5:Y:S05]  /*02e0*/  @P0 LDG.E.64 R108, desc[UR6][R16.64] ;  /* 0x00000006106c0981 */ /* 0x00036a000c1e1b00 */
[----:B------:R-:W3:Y:S01]  /*02f0*/  @P0 LDC.64 R42, c[0x0][0x248] ;  /* 0x00009200ff2a0b82 */ /* 0x000ee20000000a00 */
[----:B0-----:R-:W-:-:S07]  /*0300*/  @P0 IMAD.WIDE.U32 R18, R39, 0x8, R18 ;  /* 0x0000000827120825 */ /* 0x001fce00078e0012 */
[----:B------:R-:W0:Y:S01]  /*0310*/  @P0 LDC.64 R26, c[0x0][0x248] ;  /* 0x00009200ff1a0b82 */ /* 0x000e220000000a00 */
[----:B----4-:R-:W-:-:S07]  /*0320*/  @P0 IMAD.WIDE.U32 R22, R41, 0x8, R22 ;  /* 0x0000000829160825 */ /* 0x010fce00078e0016 */
[----:B------:R-:W4:Y:S01]  /*0330*/  @P0 LDC.64 R28, c[0x0][0x248] ;  /* 0x00009200ff1c0b82 */ /* 0x000f220000000a00 */
[----:B--2---:R-:W-:-:S07]  /*0340*/  @P0 IMAD.WIDE.U32 R24, R37, 0x8, R24 ;  /* 0x0000000825180825 */ /* 0x004fce00078e0018 */
[----:B------:R-:W2:Y:S08]  /*0350*/  @P0 LDC.64 R30, c[0x0][0x248] ;  /* 0x00009200ff1e0b82 */ /* 0x000eb00000000a00 */
[----:B------:R-:W1:Y:S01]  /*0360*/  @P0 LDC.64 R32, c[0x0][0x248] ;  /* 0x00009200ff200b82 */ /* 0x000e620000000a00 */
[----:B------:R-:W-:Y:S01]  /*0370*/  SHF.R.U32.HI R9, RZ, 0x2, R0 ;  /* 0x00000002ff097819 */ /* 0x000fe20000011600 */
[----:B0-----:R-:W-:Y:S01]  /*0380*/  @P0 IMAD.WIDE.U32 R26, R35, 0x8, R26 ;  /* 0x00000008231a0825 */ /* 0x001fe200078e001a */
[C---:B------:R-:W-:Y:S01]  /*0390*/  @P0 IADD3 R39, R7.reuse, 0x3000, RZ ;  /* 0x0000300007270810 */ /* 0x040fe20007ffe0ff */
[----:B------:R0:W5:Y:S01]  /*03a0*/  @P0 LDG.E.64 R110, desc[UR6][R18.64] ;  /* 0x00000006126e0981 */ /* 0x000162000c1e1b00 */
[----:B------:R-:W-:-:S02]  /*03b0*/  @P0 IADD3 R37, R7, 0x3400, RZ ;  /* 0x0000340007250810 */ /* 0x000fc40007ffe0ff */
[----:B------:R-:W-:Y:S01]  /*03c0*/  @P0 IADD3 R41, R7, 0x3800, RZ ;  /* 0x0000380007290810 */ /* 0x000fe20007ffe0ff */
[----:B----4-:R-:W-:Y:S01]  /*03d0*/  @P0 IMAD.WIDE.U32 R28, R39, 0x8, R28 ;  /* 0x00000008271c0825 */ /* 0x010fe200078e001c */
[C---:B---3--:R-:W-:Y:S01]  /*03e0*/  @P0 LEA R34, P1, R7.reuse, R42, 0x3 ;  /* 0x0000002a07220211 */ /* 0x048fe200078218ff */
[----:B------:R0:W5:Y:S01]  /*03f0*/  @P0 LDG.E.64 R112, desc[UR6][R20.64] ;  /* 0x0000000614700981 */ /* 0x000162000c1e1b00 */
[----:B------:R-:W-:Y:S02]  /*0400*/  LEA.HI R66, R4, R9, RZ, 0x18 ;  /* 0x0000000904427211 */ /* 0x000fe400078fc0ff */
[----:B------:R-:W-:Y:S01]  /*0410*/  @P0 LEA.HI.X R35, R7, R43, RZ, 0x3, P1 ;  /* 0x0000002b07230211 */ /* 0x000fe200008f1cff */
[----:B------:R0:W5:Y:S01]  /*0420*/  @P0 LDG.E.64 R114, desc[UR6][R22.64] ;  /* 0x0000000616720981 */ /* 0x000162000c1e1b00 */
[----:B--2---:R-:W-:Y:S01]  /*0430*/  @P0 IMAD.WIDE.U32 R30, R37, 0x8, R30 ;  /* 0x00000008251e0825 */ /* 0x004fe200078e001e */
[----:B------:R-:W-:Y:S02]  /*0440*/  MOV R8, R66 ;  /* 0x0000004200087202 */ /* 0x000fe40000000f00 */
[----:B------:R0:W5:Y:S04]  /*0450*/  @P0 LDG.E.64 R116, desc[UR6][R24.64] ;  /* 0x0000000618740981 */ /* 0x000168000c1e1b00 */
[----:B------:R0:W5:Y:S01]  /*0460*/  @P0 LDG.E.64 R118, desc[UR6][R26.64] ;  /* 0x000000061a760981 */ /* 0x000162000c1e1b00 */
[----:B-1----:R-:W-:-:S03]  /*0470*/  @P0 IMAD.WIDE.U32 R32, R41, 0x8, R32 ;  /* 0x0000000829200825 */ /* 0x002fc600078e0020 */
[----:B------:R0:W5:Y:S04]  /*0480*/  @P0 LDG.E.64 R120, desc[UR6][R28.64] ;  /* 0x000000061c780981 */ /* 0x000168000c1e1b00 */
[----:B------:R0:W5:Y:S04]  /*0490*/  @P0 LDG.E.64 R122, desc[UR6][R30.64] ;  /* 0x000000061e7a0981 */ /* 0x000168000c1e1b00 */
        /* <DEDUP_REMOVED lines=32> */
[----:B------:R-:W-:Y:S01]  /*06a0*/  CS2R R2, SRZ ;  /* 0x0000000000027805 */ /* 0x000fe2000001ff00 */
[----:B0-----:R-:W-:Y:S06]  /*06b0*/  @P0 BRA `(.L_x_1046) ;  /* 0x0000003000d80947 */ /* 0x001fec0003800000 */
[----:B------:R-:W0:Y:S02]  /*06c0*/  LDC.64 R2, c[0x0][0x240] ;  /* 0x00009000ff027b82 */ /* 0x000e240000000a00 */
[----:B0-----:R-:W-:-:S05]  /*06d0*/  IMAD.WIDE.U32 R2, R7, 0x8, R2 ;  /* 0x0000000807027825 */ /* 0x001fca00078e0002 */
[----:B------:R0:W5:Y:S04]  /*06e0*/  LDG.E.64 R128, desc[UR6][R2.64] ;  /* 0x0000000602807981 */ /* 0x000168000c1e1b00 */
        /* <DEDUP_REMOVED lines=13> */
[----:B------:R0:W5:Y:S01]  /*07c0*/  LDG.E.64 R156, desc[UR6][R2.64+0x1c000] ;  /* 0x01c00006029c7981 */ /* 0x000162000c1e1b00 */
[----:B------:R-:W-:Y:S01]  /*07d0*/  HFMA2.MMA R184, -RZ, RZ, 0, 5.9604644775390625e-08 ;  /* 0x00000001ffb87435 */ /* 0x000fe200000001ff */
        /* <DEDUP_REMOVED lines=30> */
[----:B0-----:R-:W-:-:S07]  /*09c0*/  CS2R R42, SRZ ;  /* 0x00000000002a7805 */ /* 0x001fce000001ff00 */
.L_x_1052:
[----:B------:R-:W-:Y:S01]  /*09d0*/  ULDC.64 UR4, c[0x0][0x228] ;  /* 0x00008a0000047ab9 */ /* 0x000fe20000000a00 */
[----:B-1----:R-:W-:Y:S01]  /*09e0*/  IMAD R82, R8, 0x3c00, R7 ;  /* 0x00003c0008527824 */ /* 0x002fe200078e0207 */
[----:B------:R-:W-:Y:S01]  /*09f0*/  ISETP.NE.U32.AND P0, PT, RZ, UR4, PT ;  /* 0x00000004ff007c0c */ /* 0x000fe2000bf05070 */
[----:B------:R-:W0:Y:S03]  /*0a00*/  LDC.64 R66, c[0x0][0x238] ;  /* 0x00008e00ff427b82 */ /* 0x000e260000000a00 */
[----:B------:R-:W-:Y:S02]  /*0a10*/  ISETP.NE.AND.EX P0, PT, RZ, UR5, PT, P0 ;  /* 0x00000005ff007c0c */ /* 0x000fe4000bf05300 */
[----:B------:R-:W-:-:S03]  /*0a20*/  IADD3 R83, R82, 0x400, RZ ;  /* 0x0000040052537810 */ /* 0x000fc60007ffe0ff */
[----:B------:R-:W1:Y:S08]  /*0a30*/  LDC.64 R168, c[0x0][0x268] ;  /* 0x00009a00ffa87b82 */ /* 0x000e700000000a00 */
[----:B------:R-:W2:Y:S01]  /*0a40*/  @!P0 LDC.64 R60, c[0x0][0x220] ;  /* 0x00008800ff3c8b82 */ /* 0x000ea20000000a00 */
[C---:B------:R-:W-:Y:S02]  /*0a50*/  @P0 LEA R88, P1, R82.reuse, UR4, 0x3 ;  /* 0x0000000452580c11 */ /* 0x040fe4000f8218ff */
[----:B------:R-:W-:-:S02]  /*0a60*/  IADD3 R84, R82, 0x800, RZ ;  /* 0x0000080052547810 */ /* 0x000fc40007ffe0ff */
[C---:B------:R-:W-:Y:S02]  /*0a70*/  @P0 LEA.HI.X R89, R82.reuse, UR5, RZ, 0x3, P1 ;  /* 0x0000000552590c11 */ /* 0x040fe400088f1cff */
[----:B------:R-:W-:Y:S01]  /*0a80*/  IADD3 R86, R82, 0xc00, RZ ;  /* 0x00000c0052567810 */ /* 0x000fe20007ffe0ff */
[----:B------:R-:W3:Y:S01]  /*0a90*/  @P0 LDC.64 R90, c[0x0][0x228] ;  /* 0x00008a00ff5a0b82 */ /* 0x000ee20000000a00 */
[----:B0-----:R-:W-:Y:S01]  /*0aa0*/  IMAD.WIDE R66, R8, 0x4, R66 ;  /* 0x0000000408427825 */ /* 0x001fe200078e0242 */
[----:B------:R-:W-:-:S04]  /*0ab0*/  @P0 MOV R172, RZ ;  /* 0x000000ff00ac0202 */ /* 0x000fc80000000f00 */
[----:B------:R0:W4:Y:S02]  /*0ac0*/  LDG.E R85, desc[UR6][R66.64] ;  /* 0x0000000642557981 */ /* 0x000124000c1e1900 */
[----:B------:R-:W1:Y:S08]  /*0ad0*/  @!P0 LDC.64 R2, c[0x0][0x220] ;  /* 0x00008800ff028b82 */ /* 0x000e700000000a00 */
[----:B------:R-:W0:Y:S01]  /*0ae0*/  @P0 LDC.64 R158, c[0x0][0x228] ;  /* 0x00008a00ff9e0b82 */ /* 0x000e220000000a00 */
[----:B--2---:R-:W-:-:S04]  /*0af0*/  @!P0 LEA R88, P2, R82, R60, 0x3 ;  /* 0x0000003c52588211 */ /* 0x004fc800078418ff */
[----:B------:R-:W-:-:S03]  /*0b00*/  @!P0 LEA.HI.X R89, R82, R61, RZ, 0x3, P2 ;  /* 0x0000003d52598211 */ /* 0x000fc600010f1cff */
[----:B------:R-:W2:Y:S01]  /*0b10*/  @!P0 LDC.64 R62, c[0x0][0x220] ;  /* 0x00008800ff3e8b82 */ /* 0x000ea20000000a00 */
[----:B---3--:R-:W-:Y:S01]  /*0b20*/  @P0 IMAD.WIDE.U32 R90, R83, 0x8, R90 ;  /* 0x00000008535a0825 */ /* 0x008fe200078e005a */
[----:B------:R-:W3:Y:S01]  /*0b30*/  LDG.E R186, desc[UR6][R88.64+0x4] ;  /* 0x0000040658ba7981 */ /* 0x000ee2000c1e1900 */
[----:B------:R-:W-:-:S03]  /*0b40*/  IADD3 R87, R82, 0x1000, RZ ;  /* 0x0000100052577810 */ /* 0x000fc60007ffe0ff */
[----:B------:R2:W4:Y:S02]  /*0b50*/  LDG.E R189, desc[UR6][R88.64] ;  /* 0x0000000658bd7981 */ /* 0x000524000c1e1900 */
[----:B------:R-:W2:Y:S08]  /*0b60*/  @P0 LDC.64 R74, c[0x0][0x228] ;  /* 0x00008a00ff4a0b82 */ /* 0x000eb00000000a00 */
[----:B------:R-:W2:Y:S01]  /*0b70*/  @!P0 LDC.64 R60, c[0x0][0x220] ;  /* 0x00008800ff3c8b82 */ /* 0x000ea20000000a00 */
[----:B-1----:R-:W-:-:S07]  /*0b80*/  @!P0 IMAD.WIDE.U32 R90, R83, 0x8, R2 ;  /* 0x00000008535a8825 */ /* 0x002fce00078e0002 */
[----:B------:R-:W1:Y:S01]  /*0b90*/  @!P0 LDC.64 R64, c[0x0][0x230] ;  /* 0x00008c00ff408b82 */ /* 0x000e620000000a00 */
[----:B0-----:R-:W-:-:S07]  /*0ba0*/  @P0 IMAD.WIDE.U32 R158, R84, 0x8, R158 ;  /* 0x00000008549e0825 */ /* 0x001fce00078e009e */
[----:B------:R-:W0:Y:S01]  /*0bb0*/  @P0 LDC.64 R68, c[0x0][0x228] ;  /* 0x00008a00ff440b82 */ /* 0x000e220000000a00 */
[----:B--2---:R-:W-:-:S07]  /*0bc0*/  @!P0 IMAD.WIDE.U32 R158, R84, 0x8, R62 ;  /* 0x00000008549e8825 */ /* 0x004fce00078e003e */
[----:B------:R-:W2:Y:S01]  /*0bd0*/  @P0 LDC.64 R72, c[0x0][0x228] ;  /* 0x00008a00ff480b82 */ /* 0x000ea20000000a00 */
[----:B------:R-:W-:-:S07]  /*0be0*/  @P0 IMAD.WIDE.U32 R74, R86, 0x8, R74 ;  /* 0x00000008564a0825 */ /* 0x000fce00078e004a */
[----:B------:R-:W2:Y:S08]  /*0bf0*/  @P0 LDC.64 R160, c[0x0][0x228] ;  /* 0x00008a00ffa00b82 */ /* 0x000eb00000000a00 */
[----:B------:R-:W2:Y:S01]  /*0c00*/  @!P0 LDC.64 R2, c[0x0][0x220] ;  /* 0x00008800ff028b82 */ /* 0x000ea20000000a00 */
[----:B------:R-:W-:-:S07]  /*0c10*/  @!P0 IMAD.WIDE.U32 R74, R86, 0x8, R60 ;  /* 0x00000008564a8825 */ /* 0x000fce00078e003c */
[----:B------:R-:W2:Y:S01]  /*0c20*/  @!P0 LDC.64 R66, c[0x0][0x220] ;  /* 0x00008800ff428b82 */ /* 0x000ea20000000a00 */
[----:B-1----:R-:W-:-:S07]  /*0c30*/  @!P0 IMAD.WIDE R64, R8, 0x4, R64 ;  /* 0x0000000408408825 */ /* 0x002fce00078e0240 */
[----:B------:R-:W1:Y:S01]  /*0c40*/  @P0 LDC.64 R70, c[0x0][0x228] ;  /* 0x00008a00ff460b82 */ /* 0x000e620000000a00 */
[----:B------:R-:W4:Y:S01]  /*0c50*/  @!P0 LDG.E R172, desc[UR6][R64.64] ;  /* 0x0000000640ac8981 */ /* 0x000f22000c1e1900 */
[----:B0-----:R-:W-:Y:S01]  /*0c60*/  @P0 IMAD.WIDE.U32 R68, R87, 0x8, R68 ;  /* 0x0000000857440825 */ /* 0x001fe200078e0044 */
[C---:B------:R-:W-:Y:S02]  /*0c70*/  IADD3 R88, R82.reuse, 0x1400, RZ ;  /* 0x0000140052587810 */ /* 0x040fe40007ffe0ff */
[----:B------:R-:W4:Y:S03]  /*0c80*/  LDG.E R185, desc[UR6][R90.64+0x4] ;  /* 0x000004065ab97981 */ /* 0x000f26000c1e1900 */
[----:B------:R-:W0:Y:S01]  /*0c90*/  @!P0 LDC.64 R62, c[0x0][0x220] ;  /* 0x00008800ff3e8b82 */ /* 0x000e220000000a00 */
[----:B------:R2:W4:Y:S01]  /*0ca0*/  LDG.E R187, desc[UR6][R90.64] ;  /* 0x000000065abb7981 */ /* 0x000522000c1e1900 */
[----:B------:R-:W-:-:S03]  /*0cb0*/  IADD3 R89, R82, 0x1800, RZ ;  /* 0x0000180052597810 */ /* 0x000fc60007ffe0ff */
[----:B------:R-:W4:Y:S03]  /*0cc0*/  LDG.E R182, desc[UR6][R158.64+0x4] ;  /* 0x000004069eb67981 */ /* 0x000f26000c1e1900 */
[----:B------:R-:W1:Y:S01]  /*0cd0*/  @!P0 LDC.64 R60, c[0x0][0x220] ;  /* 0x00008800ff3c8b82 */ /* 0x000e620000000a00 */
[----:B--2---:R-:W-:Y:S01]  /*0ce0*/  @!P0 IMAD.WIDE.U32 R68, R87, 0x8, R2 ;  /* 0x0000000857448825 */ /* 0x004fe200078e0002 */
[----:B------:R2:W4:Y:S01]  /*0cf0*/  LDG.E R193, desc[UR6][R158.64] ;  /* 0x000000069ec17981 */ /* 0x000522000c1e1900 */
[----:B------:R-:W-:-:S03]  /*0d00*/  IADD3 R91, R82, 0x2000, RZ ;  /* 0x00002000525b7810 */ /* 0x000fc60007ffe0ff */
[----:B------:R-:W4:Y:S02]  /*0d10*/  LDG.E R183, desc[UR6][R74.64+0x4] ;  /* 0x000004064ab77981 */ /* 0x000f24000c1e1900 */
[----:B------:R-:W1:Y:S01]  /*0d20*/  @P0 LDC.64 R64, c[0x0][0x228] ;  /* 0x00008a00ff400b82 */ /* 0x000e620000000a00 */
[C---:B------:R-:W-:Y:S01]  /*0d30*/  @P0 IMAD.WIDE.U32 R72, R88.reuse, 0x8, R72 ;  /* 0x0000000858480825 */ /* 0x040fe200078e0048 */
[----:B------:R-:W4:Y:S04]  /*0d40*/  LDG.E R180, desc[UR6][R68.64+0x4] ;  /* 0x0000040644b47981 */ /* 0x000f28000c1e1900 */
[----:B------:R-:W4:Y:S02]  /*0d50*/  LDG.E R191, desc[UR6][R74.64] ;  /* 0x000000064abf7981 */ /* 0x000f24000c1e1900 */
[----:B------:R-:W1:Y:S01]  /*0d60*/  @!P0 LDC.64 R2, c[0x0][0x220] ;  /* 0x00008800ff028b82 */ /* 0x000e620000000a00 */
[----:B0-----:R-:W-:Y:S01]  /*0d70*/  @!P0 IMAD.WIDE.U32 R72, R88, 0x8, R62 ;  /* 0x0000000858488825 */ /* 0x001fe200078e003e */
[----:B------:R0:W4:Y:S03]  /*0d80*/  LDG.E R197, desc[UR6][R68.64] ;  /* 0x0000000644c57981 */ /* 0x000126000c1e1900 */
[C---:B------:R-:W-:Y:S01]  /*0d90*/  @P0 IMAD.WIDE.U32 R160, R91.reuse, 0x8, R160 ;  /* 0x000000085ba00825 */ /* 0x040fe200078e00a0 */
[----:B------:R-:W-:Y:S01]  /*0da0*/  IADD3 R90, R82, 0x1c00, RZ ;  /* 0x00001c00525a7810 */ /* 0x000fe20007ffe0ff */
[----:B------:R-:W4:Y:S01]  /*0db0*/  LDG.E R181, desc[UR6][R72.64+0x4] ;  /* 0x0000040648b57981 */ /* 0x000f22000c1e1900 */
[----:B--2---:R-:W2:Y:S01]  /*0dc0*/  @P0 LDC.64 R158, c[0x0][0x228] ;  /* 0x00008a00ff9e0b82 */ /* 0x004ea20000000a00 */
[----:B------:R-:W-:-:S02]  /*0dd0*/  @!P0 IMAD.WIDE.U32 R160, R91, 0x8, R66 ;  /* 0x000000085ba08825 */ /* 0x000fc400078e0042 */
[----:B------:R0:W4:Y:S02]  /*0de0*/  LDG.E R195, desc[UR6][R72.64] ;  /* 0x0000000648c37981 */ /* 0x000124000c1e1900 */
[C---:B-1----:R-:W-:Y:S01]  /*0df0*/  @P0 IMAD.WIDE.U32 R70, R89.reuse, 0x8, R70 ;  /* 0x0000000859460825 */ /* 0x042fe200078e0046 */
[----:B------:R-:W-:Y:S01]  /*0e00*/  IADD3 R0, R82, 0x2c00, RZ ;  /* 0x00002c0052007810 */ /* 0x000fe20007ffe0ff */
[----:B------:R-:W4:Y:S01]  /*0e10*/  LDG.E R174, desc[UR6][R160.64+0x4] ;  /* 0x00000406a0ae7981 */ /* 0x000f22000c1e1900 */
[----:B------:R-:W1:Y:S01]  /*0e20*/  @!P0 LDC.64 R62, c[0x0][0x220] ;  /* 0x00008800ff3e8b82 */ /* 0x000e620000000a00 */
[----:B------:R-:W-:Y:S02]  /*0e30*/  @!P0 IMAD.WIDE.U32 R70, R89, 0x8, R60 ;  /* 0x0000000859468825 */ /* 0x000fe400078e003c */
[----:B------:R-:W4:Y:S05]  /*0e40*/  LDG.E R201, desc[UR6][R160.64] ;  /* 0x00000006a0c97981 */ /* 0x000f2a000c1e1900 */
[----:B0-----:R-:W0:Y:S08]  /*0e50*/  @P0 LDC.64 R68, c[0x0][0x228] ;  /* 0x00008a00ff440b82 */ /* 0x001e300000000a00 */
[----:B------:R-:W1:Y:S01]  /*0e60*/  @P0 LDC.64 R74, c[0x0][0x228] ;  /* 0x00008a00ff4a0b82 */ /* 0x000e620000000a00 */
[C---:B------:R-:W-:Y:S01]  /*0e70*/  @P0 IMAD.WIDE.U32 R64, R90.reuse, 0x8, R64 ;  /* 0x000000085a400825 */ /* 0x040fe200078e0040 */
[----:B------:R-:W4:Y:S06]  /*0e80*/  LDG.E R178, desc[UR6][R70.64+0x4] ;  /* 0x0000040646b27981 */ /* 0x000f2c000c1e1900 */
[----:B------:R-:W1:Y:S08]  /*0e90*/  @!P0 LDC.64 R66, c[0x0][0x220] ;  /* 0x00008800ff428b82 */ /* 0x000e700000000a00 */
[----:B------:R-:W1:Y:S01]  /*0ea0*/  @!P0 LDC.64 R60, c[0x0][0x220] ;  /* 0x00008800ff3c8b82 */ /* 0x000e620000000a00 */
[----:B------:R-:W-:Y:S01]  /*0eb0*/  @!P0 IMAD.WIDE.U32 R64, R90, 0x8, R2 ;  /* 0x000000085a408825 */ /* 0x000fe200078e0002 */
[C---:B------:R-:W-:Y:S01]  /*0ec0*/  IADD3 R3, R82.reuse, 0x2400, RZ ;  /* 0x0000240052037810 */ /* 0x040fe20007ffe0ff */
[----:B------:R0:W4:Y:S01]  /*0ed0*/  LDG.E R177, desc[UR6][R70.64] ;  /* 0x0000000646b17981 */ /* 0x000122000c1e1900 */
[----:B------:R-:W-:-:S04]  /*0ee0*/  IADD3 R2, R82, 0x2800, RZ ;  /* 0x0000280052027810 */ /* 0x000fc80007ffe0ff */
[----:B------:R-:W1:Y:S01]  /*0ef0*/  @P0 LDC.64 R72, c[0x0][0x228] ;  /* 0x00008a00ff480b82 */ /* 0x000e620000000a00 */
[C---:B--2---:R-:W-:Y:S01]  /*0f00*/  @P0 IMAD.WIDE.U32 R158, R3.reuse, 0x8, R158 ;  /* 0x00000008039e0825 */ /* 0x044fe200078e009e */
[----:B------:R-:W2:Y:S03]  /*0f10*/  LDG.E R179, desc[UR6][R64.64+0x4] ;  /* 0x0000040640b37981 */ /* 0x000ea6000c1e1900 */
[----:B0-----:R-:W-:Y:S01]  /*0f20*/  @P0 IMAD.WIDE.U32 R68, R0, 0x8, R68 ;  /* 0x0000000800440825 */ /* 0x001fe200078e0044 */
[----:B------:R0:W2:Y:S02]  /*0f30*/  LDG.E R199, desc[UR6][R64.64] ;  /* 0x0000000640c77981 */ /* 0x0000a4000c1e1900 */
[----:B------:R-:W0:Y:S01]  /*0f40*/  @!P0 LDC.64 R70, c[0x0][0x220] ;  /* 0x00008800ff468b82 */ /* 0x000e220000000a00 */
[----:B-1----:R-:W-:-:S04]  /*0f50*/  @!P0 IMAD.WIDE.U32 R158, R3, 0x8, R62 ;  /* 0x00000008039e8825 */ /* 0x002fc800078e003e */
[----:B------:R-:W-:Y:S01]  /*0f60*/  @!P0 IMAD.WIDE.U32 R68, R0, 0x8, R66 ;  /* 0x0000000800448825 */ /* 0x000fe200078e0042 */
[----:B------:R-:W2:Y:S02]  /*0f70*/  LDG.E R176, desc[UR6][R158.64+0x4] ;  /* 0x000004069eb07981 */ /* 0x000ea4000c1e1900 */
[----:B------:R-:W1:Y:S01]  /*0f80*/  @P0 LDC.64 R62, c[0x0][0x228] ;  /* 0x00008a00ff3e0b82 */ /* 0x000e620000000a00 */
[----:B------:R-:W-:Y:S01]  /*0f90*/  @P0 IMAD.WIDE.U32 R74, R2, 0x8, R74 ;  /* 0x00000008024a0825 */ /* 0x000fe200078e004a */
[----:B------:R-:W-:Y:S01]  /*0fa0*/  IADD3 R97, R82, 0x3000, RZ ;  /* 0x0000300052617810 */ /* 0x000fe20007ffe0ff */
[----:B------:R1:W2:Y:S02]  /*0fb0*/  LDG.E R203, desc[UR6][R158.64] ;  /* 0x000000069ecb7981 */ /* 0x0002a4000c1e1900 */
[----:B------:R-:W-:Y:S01]  /*0fc0*/  @!P0 IMAD.WIDE.U32 R74, R2, 0x8, R60 ;  /* 0x00000008024a8825 */ /* 0x000fe200078e003c */
[C---:B------:R-:W-:Y:S01]  /*0fd0*/  IADD3 R175, R82.reuse, 0x3800, RZ ;  /* 0x0000380052af7810 */ /* 0x040fe20007ffe0ff */
[----:B------:R-:W2:Y:S01]  /*0fe0*/  LDG.E R190, desc[UR6][R68.64+0x4] ;  /* 0x0000040644be7981 */ /* 0x000ea2000c1e1900 */
[----:B------:R-:W3:Y:S03]  /*0ff0*/  @!P0 LDC.64 R66, c[0x0][0x220] ;  /* 0x00008800ff428b82 */ /* 0x000ee60000000a00 */
[----:B------:R-:W2:Y:S05]  /*1000*/  LDG.E R188, desc[UR6][R74.64+0x4] ;  /* 0x000004064abc7981 */ /* 0x000eaa000c1e1900 */
[----:B0-----:R-:W0:Y:S01]  /*1010*/  @!P0 LDC.64 R64, c[0x0][0x220] ;  /* 0x00008800ff408b82 */ /* 0x001e220000000a00 */
[----:B------:R-:W-:Y:S01]  /*1020*/  @P0 IMAD.WIDE.U32 R72, R97, 0x8, R72 ;  /* 0x0000000861480825 */ /* 0x000fe200078e0048 */
[----:B------:R-:W2:Y:S01]  /*1030*/  LDG.E R205, desc[UR6][R74.64] ;  /* 0x000000064acd7981 */ /* 0x000ea2000c1e1900 */
[----:B------:R-:W-:-:S03]  /*1040*/  IADD3 R173, R82, 0x3400, RZ ;  /* 0x0000340052ad7810 */ /* 0x000fc60007ffe0ff */
[----:B------:R0:W2:Y:S02]  /*1050*/  LDG.E R207, desc[UR6][R68.64] ;  /* 0x0000000644cf7981 */ /* 0x0000a4000c1e1900 */
[----:B------:R-:W0:Y:S01]  /*1060*/  @P0 LDC.64 R60, c[0x0][0x228] ;  /* 0x00008a00ff3c0b82 */ /* 0x000e220000000a00 */
[----:B------:R-:W-:-:S04]  /*1070*/  @!P0 IMAD.WIDE.U32 R72, R97, 0x8, R70 ;  /* 0x0000000861488825 */ /* 0x000fc800078e0046 */
[C---:B-1----:R-:W-:Y:S01]  /*1080*/  @P0 IMAD.WIDE.U32 R158, R175.reuse, 0x8, R62 ;  /* 0x00000008af9e0825 */ /* 0x042fe200078e003e */
[----:B------:R-:W2:Y:S03]  /*1090*/  LDG.E R192, desc[UR6][R72.64+0x4] ;  /* 0x0000040648c07981 */ /* 0x000ea6000c1e1900 */
[----:B---3--:R-:W-:Y:S01]  /*10a0*/  @!P0 IMAD.WIDE.U32 R158, R175, 0x8, R66 ;  /* 0x00000008af9e8825 */ /* 0x008fe200078e0042 */
[----:B------:R-:W3:Y:S04]  /*10b0*/  LDG.E R209, desc[UR6][R72.64] ;  /* 0x0000000648d17981 */ /* 0x000ee8000c1e1900 */
[----:B------:R-:W3:Y:S01]  /*10c0*/  LDG.E R196, desc[UR6][R158.64+0x4] ;  /* 0x000004069ec47981 */ /* 0x000ee2000c1e1900 */
[----:B------:R-:W-:-:S03]  /*10d0*/  IMAD.WIDE.U32 R70, R82, 0x8, R168 ;  /* 0x0000000852467825 */ /* 0x000fc600078e00a8 */
[----:B------:R-:W3:Y:S01]  /*10e0*/  LDG.E R213, desc[UR6][R158.64] ;  /* 0x000000069ed57981 */ /* 0x000ee2000c1e1900 */
[----:B0-----:R-:W-:-:S03]  /*10f0*/  @P0 IMAD.WIDE.U32 R60, R173, 0x8, R60 ;  /* 0x00000008ad3c0825 */ /* 0x001fc600078e003c */
[----:B------:R-:W3:Y:S01]  /*1100*/  LDG.E.64 R70, desc[UR6][R70.64] ;  /* 0x0000000646467981 */ /* 0x000ee2000c1e1b00 */
[----:B------:R-:W-:-:S05]  /*1110*/  @!P0 IMAD.WIDE.U32 R60, R173, 0x8, R64 ;  /* 0x00000008ad3c8825 */ /* 0x000fca00078e0040 */
[----:B------:R-:W3:Y:S01]  /*1120*/  LDG.E R194, desc[UR6][R60.64+0x4] ;  /* 0x000004063cc27981 */ /* 0x000ee2000c1e1900 */
[----:B------:R-:W-:-:S03]  /*1130*/  IMAD.WIDE.U32 R62, R87, 0x8, R168 ;  /* 0x00000008573e7825 */ /* 0x000fc600078e00a8 */
[----:B------:R0:W3:Y:S01]  /*1140*/  LDG.E R211, desc[UR6][R60.64] ;  /* 0x000000063cd37981 */ /* 0x0000e2000c1e1900 */
[----:B------:R-:W-:-:S03]  /*1150*/  IMAD.WIDE.U32 R64, R86, 0x8, R168 ;  /* 0x0000000856407825 */ /* 0x000fc600078e00a8 */
[----:B------:R-:W3:Y:S01]  /*1160*/  LDG.E.64 R62, desc[UR6][R62.64] ;  /* 0x000000063e3e7981 */ /* 0x000ee2000c1e1b00 */
[----:B------:R-:W-:-:S03]  /*1170*/  IMAD.WIDE.U32 R68, R83, 0x8, R168 ;  /* 0x0000000853447825 */ /* 0x000fc600078e00a8 */
[----:B------:R-:W3:Y:S01]  /*1180*/  LDG.E.64 R64, desc[UR6][R64.64] ;  /* 0x0000000640407981 */ /* 0x000ee2000c1e1b00 */
[----:B------:R-:W-:-:S03]  /*1190*/  IMAD.WIDE.U32 R66, R84, 0x8, R168 ;  /* 0x0000000854427825 */ /* 0x000fc600078e00a8 */
[----:B------:R-:W3:Y:S01]  /*11a0*/  LDG.E.64 R68, desc[UR6][R68.64] ;  /* 0x0000000644447981 */ /* 0x000ee2000c1e1b00 */
[----:B0-----:R-:W-:-:S03]  /*11b0*/  IMAD.WIDE.U32 R60, R89, 0x8, R168 ;  /* 0x00000008593c7825 */ /* 0x001fc600078e00a8 */
[----:B------:R-:W3:Y:S04]  /*11c0*/  LDG.E.64 R66, desc[UR6][R66.64] ;  /* 0x0000000642427981 */ /* 0x000ee8000c1e1b00 */
[----:B------:R-:W3:Y:S01]  /*11d0*/  LDG.E.64 R60, desc[UR6][R60.64] ;  /* 0x000000063c3c7981 */ /* 0x000ee2000c1e1b00 */
[----:B------:R-:W-:-:S06]  /*11e0*/  IMAD.WIDE.U32 R72, R88, 0x8, R168 ;  /* 0x0000000858487825 */ /* 0x000fcc00078e00a8 */
[----:B------:R-:W3:Y:S01]  /*11f0*/  LDG.E.64 R72, desc[UR6][R72.64] ;  /* 0x0000000648487981 */ /* 0x000ee2000c1e1b00 */
[----:B------:R-:W-:-:S04]  /*1200*/  IMAD.WIDE.U32 R74, R90, 0x8, R168 ;  /* 0x000000085a4a7825 */ /* 0x000fc800078e00a8 */
[--C-:B------:R-:W-:Y:S02]  /*1210*/  IMAD.WIDE.U32 R158, R91, 0x8, R168.reuse ;  /* 0x000000085b9e7825 */ /* 0x100fe400078e00a8 */
[----:B------:R-:W3:Y:S02]  /*1220*/  LDG.E.64 R74, desc[UR6][R74.64] ;  /* 0x000000064a4a7981 */ /* 0x000ee4000c1e1b00 */
[--C-:B------:R-:W-:Y:S02]  /*1230*/  IMAD.WIDE.U32 R160, R3, 0x8, R168.reuse ;  /* 0x0000000803a07825 */ /* 0x100fe400078e00a8 */
[----:B------:R-:W3:Y:S04]  /*1240*/  LDG.E.64 R158, desc[UR6][R158.64] ;  /* 0x000000069e9e7981 */ /* 0x000ee8000c1e1b00 */
[----:B------:R-:W3:Y:S01]  /*1250*/  LDG.E.64 R160, desc[UR6][R160.64] ;  /* 0x00000006a0a07981 */ /* 0x000ee2000c1e1b00 */
[----:B------:R-:W-:-:S04]  /*1260*/  IMAD.WIDE.U32 R162, R2, 0x8, R168 ;  /* 0x0000000802a27825 */ /* 0x000fc800078e00a8 */
[--C-:B------:R-:W-:Y:S02]  /*1270*/  IMAD.WIDE.U32 R164, R0, 0x8, R168.reuse ;  /* 0x0000000800a47825 */ /* 0x100fe400078e00a8 */
[----:B------:R-:W3:Y:S04]  /*1280*/  LDG.E.64 R162, desc[UR6][R162.64] ;  /* 0x00000006a2a27981 */ /* 0x000ee8000c1e1b00 */
[----:B------:R-:W3:Y:S01]  /*1290*/  LDG.E.64 R164, desc[UR6][R164.64] ;  /* 0x00000006a4a47981 */ /* 0x000ee2000c1e1b00 */
[----:B------:R-:W-:-:S04]  /*12a0*/  IMAD.WIDE.U32 R166, R97, 0x8, R168 ;  /* 0x0000000861a67825 */ /* 0x000fc800078e00a8 */
[--C-:B------:R-:W-:Y:S02]  /*12b0*/  IMAD.WIDE.U32 R170, R173, 0x8, R168.reuse ;  /* 0x00000008adaa7825 */ /* 0x100fe400078e00a8 */
[----:B------:R-:W3:Y:S04]  /*12c0*/  LDG.E.64 R166, desc[UR6][R166.64] ;  /* 0x00000006a6a67981 */ /* 0x000ee8000c1e1b00 */
[----:B------:R-:W3:Y:S01]  /*12d0*/  LDG.E.64 R170, desc[UR6][R170.64] ;  /* 0x00000006aaaa7981 */ /* 0x000ee2000c1e1b00 */
[----:B------:R-:W-:-:S06]  /*12e0*/  IMAD.WIDE.U32 R168, R175, 0x8, R168 ;  /* 0x00000008afa87825 */ /* 0x000fcc00078e00a8 */
[----:B------:R-:W3:Y:S01]  /*12f0*/  LDG.E.64 R168, desc[UR6][R168.64] ;  /* 0x00000006a8a87981 */ /* 0x000ee2000c1e1b00 */
[----:B-----5:R-:W0:Y:S08]  /*1300*/  @P0 MUFU.RCP R215, R129 ;  /* 0x0000008100d70308 */ /* 0x020e300000001000 */
[----:B------:R-:W1:Y:S01]  /*1310*/  @P0 MUFU.RCP R216, R128 ;  /* 0x0000008000d80308 */ /* 0x000e620000001000 */
[----:B------:R-:W-:-:S07]  /*1320*/  @P0 FADD.FTZ R198, -R125, R186 ;  /* 0x000000ba7dc60221 */ /* 0x000fce0000010100 */
[----:B------:R-:W1:Y:S01]  /*1330*/  @P0 MUFU.RCP R218, R130 ;  /* 0x0000008200da0308 */ /* 0x000e620000001000 */
[----:B0-----:R-:W-:Y:S01]  /*1340*/  @P0 FMUL.FTZ R198, R198, R215 ;  /* 0x000000d7c6c60220 */ /* 0x001fe20000410000 */
[----:B----4-:R-:W-:-:S06]  /*1350*/  @P0 FADD.FTZ R215, -R124, R189 ;  /* 0x000000bd7cd70221 */ /* 0x010fcc0000010100 */
[----:B------:R-:W0:Y:S01]  /*1360*/  @P0 MUFU.RCP R224, R133 ;  /* 0x0000008500e00308 */ /* 0x000e220000001000 */
[----:B-1----:R-:W-:-:S07]  /*1370*/  @P0 FMUL.FTZ R215, R215, R216 ;  /* 0x000000d8d7d70220 */ /* 0x002fce0000410000 */
[----:B------:R-:W1:Y:S08]  /*1380*/  @P0 MUFU.RCP R222, R132 ;  /* 0x0000008400de0308 */ /* 0x000e700000001000 */
[----:B------:R-:W4:Y:S08]  /*1390*/  @P0 MUFU.RCP R228, R135 ;  /* 0x0000008700e40308 */ /* 0x000f300000001000 */
[----:B------:R-:W4:Y:S01]  /*13a0*/  @P0 MUFU.RCP R226, R134 ;  /* 0x0000008600e20308 */ /* 0x000f220000001000 */
[----:B------:R-:W-:-:S04]  /*13b0*/  @!P0 FADD.FTZ R186, R186, -R172 ;  /* 0x800000acbaba8221 */ /* 0x000fc80000010000 */
[----:B------:R-:W-:Y:S01]  /*13c0*/  @!P0 FMUL.FTZ R198, R85, R186 ;  /* 0x000000ba55c68220 */ /* 0x000fe20000410000 */
[----:B------:R-:W-:Y:S01]  /*13d0*/  @P0 FADD.FTZ R208, -R99, R185 ;  /* 0x000000b963d00221 */ /* 0x000fe20000010100 */
[--C-:B------:R-:W-:Y:S01]  /*13e0*/  @!P0 FADD.FTZ R186, R189, -R172.reuse ;  /* 0x800000acbdba8221 */ /* 0x100fe20000010000 */
[----:B------:R-:W-:Y:S01]  /*13f0*/  @!P0 FADD.FTZ R216, R185, -R172 ;  /* 0x800000acb9d88221 */ /* 0x000fe20000010000 */
[----:B------:R-:W-:Y:S02]  /*1400*/  @P0 FADD.FTZ R185, -R98, R187 ;  /* 0x000000bb62b90221 */ /* 0x000fe40000010100 */
[----:B------:R-:W-:Y:S02]  /*1410*/  @!P0 FMUL.FTZ R215, R85, R186 ;  /* 0x000000ba55d78220 */ /* 0x000fe40000410000 */
[----:B------:R-:W-:Y:S01]  /*1420*/  @P0 FMUL.FTZ R186, R185, R218 ;  /* 0x000000dab9ba0220 */ /* 0x000fe20000410000 */
[----:B------:R-:W-:Y:S01]  /*1430*/  @P0 FADD.FTZ R189, -R101, R182 ;  /* 0x000000b665bd0221 */ /* 0x000fe20000010100 */
[--C-:B------:R-:W-:Y:S01]  /*1440*/  @!P0 FADD.FTZ R218, R187, -R172.reuse ;  /* 0x800000acbbda8221 */ /* 0x100fe20000010000 */
[----:B------:R-:W4:Y:S01]  /*1450*/  @P0 MUFU.RCP R217, R131 ;  /* 0x0000008300d90308 */ /* 0x000f220000001000 */
[----:B------:R-:W-:Y:S01]  /*1460*/  @P0 FADD.FTZ R187, -R100, R193 ;  /* 0x000000c164bb0221 */ /* 0x000fe20000010100 */
[----:B0-----:R-:W-:Y:S01]  /*1470*/  @P0 FMUL.FTZ R185, R189, R224 ;  /* 0x000000e0bdb90220 */ /* 0x001fe20000410000 */
[----:B------:R-:W-:Y:S01]  /*1480*/  @!P0 FADD.FTZ R182, R182, -R172 ;  /* 0x800000acb6b68221 */ /* 0x000fe20000010000 */
[----:B------:R-:W-:Y:S01]  /*1490*/  @P0 FADD.FTZ R189, -R103, R183 ;  /* 0x000000b767bd0221 */ /* 0x000fe20000010100 */
[----:B-1----:R-:W-:-:S03]  /*14a0*/  @P0 FMUL.FTZ R187, R187, R222 ;  /* 0x000000debbbb0220 */ /* 0x002fc60000410000 */
[----:B------:R-:W0:Y:S01]  /*14b0*/  @P0 MUFU.RCP R212, R141 ;  /* 0x0000008d00d40308 */ /* 0x000e220000001000 */
[--C-:B------:R-:W-:Y:S01]  /*14c0*/  @!P0 FADD.FTZ R222, R183, -R172.reuse ;  /* 0x800000acb7de8221 */ /* 0x100fe20000010000 */
[----:B------:R-:W-:Y:S01]  /*14d0*/  @!P0 FMUL.FTZ R185, R85, R182 ;  /* 0x000000b655b98220 */ /* 0x000fe20000410000 */
[----:B----4-:R-:W-:Y:S02]  /*14e0*/  @P0 FMUL.FTZ R182, R189, R228 ;  /* 0x000000e4bdb60220 */ /* 0x010fe40000410000 */
[----:B------:R-:W-:Y:S01]  /*14f0*/  @!P0 FMUL.FTZ R182, R85, R222 ;  /* 0x000000de55b68220 */ /* 0x000fe20000410000 */
[----:B------:R-:W-:Y:S02]  /*1500*/  @P0 FADD.FTZ R189, -R102, R191 ;  /* 0x000000bf66bd0221 */ /* 0x000fe40000010100 */
[----:B------:R-:W1:Y:S01]  /*1510*/  @P0 MUFU.RCP R220, R136 ;  /* 0x0000008800dc0308 */ /* 0x000e620000001000 */
[----:B------:R-:W-:Y:S01]  /*1520*/  @!P0 FADD.FTZ R222, R191, -R172 ;  /* 0x800000acbfde8221 */ /* 0x000fe20000010000 */
[----:B------:R-:W-:-:S06]  /*1530*/  @P0 FMUL.FTZ R189, R189, R226 ;  /* 0x000000e2bdbd0220 */ /* 0x000fcc0000410000 */
[----:B------:R-:W4:Y:S01]  /*1540*/  @P0 MUFU.RCP R214, R138 ;  /* 0x0000008a00d60308 */ /* 0x000f220000001000 */
[----:B------:R-:W-:Y:S01]  /*1550*/  @!P0 FMUL.FTZ R189, R85, R222 ;  /* 0x000000de55bd8220 */ /* 0x000fe20000410000 */
[----:B------:R-:W-:Y:S01]  /*1560*/  @P0 FADD.FTZ R224, -R107, R181 ;  /* 0x000000b56be00221 */ /* 0x000fe20000010100 */
[----:B------:R-:W-:-:S05]  /*1570*/  @!P0 FADD.FTZ R222, R181, -R172 ;  /* 0x800000acb5de8221 */ /* 0x000fca0000010000 */
[----:B------:R-:W2:Y:S01]  /*1580*/  @P0 MUFU.RCP R210, R140 ;  /* 0x0000008c00d20308 */ /* 0x000ea20000001000 */
[----:B------:R-:W-:Y:S01]  /*1590*/  LOP3.LUT P1, RZ, R184, 0xff, RZ, 0xc0, !PT ;  /* 0x000000ffb8ff7812 */ /* 0x000fe2000782c0ff */
[----:B------:R-:W-:Y:S01]  /*15a0*/  @!P0 FMUL.FTZ R186, R85, R218 ;  /* 0x000000da55ba8220 */ /* 0x000fe20000410000 */
[----:B------:R-:W-:-:S05]  /*15b0*/  @P0 FMUL.FTZ R184, R208, R217 ;  /* 0x000000d9d0b80220 */ /* 0x000fca0000410000 */
[----:B------:R-:W2:Y:S01]  /*15c0*/  @P0 MUFU.RCP R206, R143 ;  /* 0x0000008f00ce0308 */ /* 0x000ea20000001000 */
[----:B------:R-:W-:Y:S01]  /*15d0*/  @!P0 FADD.FTZ R218, R193, -R172 ;  /* 0x800000acc1da8221 */ /* 0x000fe20000010000 */
[----:B------:R-:W-:-:S06]  /*15e0*/  @!P0 FMUL.FTZ R184, R85, R216 ;  /* 0x000000d855b88220 */ /* 0x000fcc0000410000 */
[----:B------:R-:W2:Y:S01]  /*15f0*/  @P0 MUFU.RCP R202, R142 ;  /* 0x0000008e00ca0308 */ /* 0x000ea20000001000 */
[----:B------:R-:W-:Y:S01]  /*1600*/  @P0 FADD.FTZ R181, -R109, R178 ;  /* 0x000000b26db50221 */ /* 0x000fe20000010100 */
[----:B------:R-:W-:-:S06]  /*1610*/  @P0 FADD.FTZ R191, -R104, R197 ;  /* 0x000000c568bf0221 */ /* 0x000fcc0000010100 */
[----:B------:R-:W2:Y:S01]  /*1620*/  @P0 MUFU.RCP R230, R137 ;  /* 0x0000008900e60308 */ /* 0x000ea20000001000 */
[----:B------:R-:W-:Y:S01]  /*1630*/  @P0 FADD.FTZ R193, -R106, R195 ;  /* 0x000000c36ac10221 */ /* 0x000fe20000010100 */
[----:B0-----:R-:W-:Y:S01]  /*1640*/  @P0 FMUL.FTZ R181, R181, R212 ;  /* 0x000000d4b5b50220 */ /* 0x001fe20000410000 */
[----:B------:R-:W-:-:S05]  /*1650*/  @!P0 FADD.FTZ R212, R195, -R172 ;  /* 0x800000acc3d48221 */ /* 0x000fca0000010000 */
[----:B------:R-:W0:Y:S01]  /*1660*/  @P0 MUFU.RCP R219, R139 ;  /* 0x0000008b00db0308 */ /* 0x000e220000001000 */
[----:B------:R-:W-:Y:S01]  /*1670*/  @!P0 FMUL.FTZ R187, R85, R218 ;  /* 0x000000da55bb8220 */ /* 0x000fe20000410000 */
[----:B-1----:R-:W-:-:S06]  /*1680*/  @P0 FMUL.FTZ R191, R191, R220 ;  /* 0x000000dcbfbf0220 */ /* 0x002fcc0000410000 */
[----:B------:R-:W-:Y:S01]  /*1690*/  @P0 MUFU.RCP R200, R144 ;  /* 0x0000009000c80308 */ /* 0x000fe20000001000 */
[----:B----4-:R-:W-:-:S07]  /*16a0*/  @P0 FMUL.FTZ R193, R193, R214 ;  /* 0x000000d6c1c10220 */ /* 0x010fce0000410000 */
[----:B------:R-:W1:Y:S01]  /*16b0*/  @P0 MUFU.RCP R204, R145 ;  /* 0x0000009100cc0308 */ /* 0x000e620000001000 */
[--C-:B------:R-:W-:Y:S01]  /*16c0*/  @!P0 FADD.FTZ R220, R197, -R172.reuse ;  /* 0x800000acc5dc8221 */ /* 0x100fe20000010000 */
[----:B------:R-:W-:Y:S01]  /*16d0*/  @!P0 FADD.FTZ R178, R178, -R172 ;  /* 0x800000acb2b28221 */ /* 0x000fe20000010000 */
[----:B------:R-:W-:-:S05]  /*16e0*/  @P0 FADD.FTZ R195, -R108, R177 ;  /* 0x000000b16cc30221 */ /* 0x000fca0000010100 */
[----:B------:R-:W4:Y:S01]  /*16f0*/  @P0 MUFU.RCP R216, R147 ;  /* 0x0000009300d80308 */ /* 0x000f220000001000 */
[----:B------:R-:W-:Y:S01]  /*1700*/  @!P0 FMUL.FTZ R193, R85, R212 ;  /* 0x000000d455c18220 */ /* 0x000fe20000410000 */
[----:B--2---:R-:W-:Y:S01]  /*1710*/  @P0 FADD.FTZ R197, -R111, R179 ;  /* 0x000000b36fc50221 */ /* 0x004fe20000010100 */
[----:B------:R-:W-:Y:S01]  /*1720*/  @!P0 FADD.FTZ R212, R179, -R172 ;  /* 0x800000acb3d48221 */ /* 0x000fe20000010000 */
[----:B------:R-:W-:-:S04]  /*1730*/  @P0 FADD.FTZ R179, -R110, R199 ;  /* 0x000000c76eb30221 */ /* 0x000fc80000010100 */
[----:B------:R-:W2:Y:S01]  /*1740*/  @P0 MUFU.RCP R218, R149 ;  /* 0x0000009500da0308 */ /* 0x000ea20000001000 */
[----:B------:R-:W-:Y:S01]  /*1750*/  @P0 FADD.FTZ R183, -R105, R180 ;  /* 0x000000b469b70221 */ /* 0x000fe20000010100 */
[----:B------:R-:W-:Y:S01]  /*1760*/  @!P0 FADD.FTZ R180, R180, -R172 ;  /* 0x800000acb4b48221 */ /* 0x000fe20000010000 */
[----:B------:R-:W-:Y:S01]  /*1770*/  @!P0 FMUL.FTZ R181, R85, R178 ;  /* 0x000000b255b58220 */ /* 0x000fe20000410000 */
[----:B------:R-:W-:-:S04]  /*1780*/  @P0 FMUL.FTZ R195, R195, R210 ;  /* 0x000000d2c3c30220 */ /* 0x000fc80000410000 */
[----:B------:R-:W2:Y:S01]  /*1790*/  @P0 MUFU.RCP R208, R146 ;  /* 0x0000009200d00308 */ /* 0x000ea20000001000 */
[----:B------:R-:W-:Y:S01]  /*17a0*/  @P0 FMUL.FTZ R178, R197, R206 ;  /* 0x000000cec5b20220 */ /* 0x000fe20000410000 */
[----:B------:R-:W-:Y:S01]  /*17b0*/  @!P0 FADD.FTZ R210, R177, -R172 ;  /* 0x800000acb1d28221 */ /* 0x000fe20000010000 */
[----:B------:R-:W-:Y:S01]  /*17c0*/  @P0 FADD.FTZ R177, -R113, R174 ;  /* 0x000000ae71b10221 */ /* 0x000fe20000010100 */
[----:B------:R-:W-:Y:S01]  /*17d0*/  @P0 FMUL.FTZ R179, R179, R202 ;  /* 0x000000cab3b30220 */ /* 0x000fe20000410000 */
[----:B------:R-:W-:-:S03]  /*17e0*/  @P0 FADD.FTZ R197, -R112, R201 ;  /* 0x000000c970c50221 */ /* 0x000fc60000010100 */
[----:B------:R-:W2:Y:S01]  /*17f0*/  @P0 MUFU.RCP R217, R148 ;  /* 0x0000009400d90308 */ /* 0x000ea20000001000 */
[----:B------:R-:W-:Y:S01]  /*1800*/  @P0 FMUL.FTZ R183, R183, R230 ;  /* 0x000000e6b7b70220 */ /* 0x000fe20000410000 */
[--C-:B------:R-:W-:Y:S01]  /*1810*/  @!P0 FADD.FTZ R202, R199, -R172.reuse ;  /* 0x800000acc7ca8221 */ /* 0x100fe20000010000 */
[----:B------:R-:W-:Y:S01]  /*1820*/  @!P0 FADD.FTZ R174, R174, -R172 ;  /* 0x800000acaeae8221 */ /* 0x000fe20000010000 */
[----:B------:R-:W-:Y:S01]  /*1830*/  @!P0 FMUL.FTZ R183, R85, R180 ;  /* 0x000000b455b78220 */ /* 0x000fe20000410000 */
[----:B------:R-:W-:Y:S01]  /*1840*/  @P0 FADD.FTZ R199, -R115, R176 ;  /* 0x000000b073c70221 */ /* 0x000fe20000010100 */
[----:B0-----:R-:W-:Y:S01]  /*1850*/  @P0 FMUL.FTZ R180, R224, R219 ;  /* 0x000000dbe0b40220 */ /* 0x001fe20000410000 */
[----:B------:R-:W-:Y:S01]  /*1860*/  @!P0 FMUL.FTZ R195, R85, R210 ;  /* 0x000000d255c38220 */ /* 0x000fe20000410000 */
[----:B------:R-:W0:Y:S01]  /*1870*/  @P0 MUFU.RCP R214, R151 ;  /* 0x0000009700d60308 */ /* 0x000e220000001000 */
[----:B-1----:R-:W-:Y:S01]  /*1880*/  @P0 FMUL.FTZ R177, R177, R204 ;  /* 0x000000ccb1b10220 */ /* 0x002fe20000410000 */
[----:B------:R-:W-:Y:S01]  /*1890*/  @P0 FMUL.FTZ R197, R197, R200 ;  /* 0x000000c8c5c50220 */ /* 0x000fe20000410000 */
[----:B------:R-:W-:Y:S01]  /*18a0*/  @!P0 FMUL.FTZ R177, R85, R174 ;  /* 0x000000ae55b18220 */ /* 0x000fe20000410000 */
[--C-:B------:R-:W-:Y:S01]  /*18b0*/  @!P0 FADD.FTZ R200, R201, -R172.reuse ;  /* 0x800000acc9c88221 */ /* 0x100fe20000010000 */
[----:B------:R-:W-:Y:S01]  /*18c0*/  @!P0 FADD.FTZ R176, R176, -R172 ;  /* 0x800000acb0b08221 */ /* 0x000fe20000010000 */
[----:B------:R-:W-:-:S02]  /*18d0*/  @!P0 FMUL.FTZ R179, R85, R202 ;  /* 0x000000ca55b38220 */ /* 0x000fc40000410000 */
[----:B------:R-:W1:Y:S01]  /*18e0*/  @P0 MUFU.RCP R219, R150 ;  /* 0x0000009600db0308 */ /* 0x000e620000001000 */
[----:B----4-:R-:W-:Y:S01]  /*18f0*/  @P0 FMUL.FTZ R174, R199, R216 ;  /* 0x000000d8c7ae0220 */ /* 0x010fe20000410000 */
[----:B------:R-:W-:Y:S01]  /*1900*/  @P0 FADD.FTZ R201, -R117, R188 ;  /* 0x000000bc75c90221 */ /* 0x000fe20000010100 */
[----:B------:R-:W-:Y:S01]  /*1910*/  @P0 FADD.FTZ R199, -R114, R203 ;  /* 0x000000cb72c70221 */ /* 0x000fe20000010100 */
[----:B------:R-:W-:-:S04]  /*1920*/  @!P0 FADD.FTZ R202, R188, -R172 ;  /* 0x800000acbcca8221 */ /* 0x000fc80000010000 */
[----:B------:R-:W4:Y:S01]  /*1930*/  @P0 MUFU.RCP R210, R153 ;  /* 0x0000009900d20308 */ /* 0x000f220000001000 */
[C---:B------:R-:W-:Y:S01]  /*1940*/  @!P0 FMUL.FTZ R197, R85.reuse, R200 ;  /* 0x000000c855c58220 */ /* 0x040fe20000410000 */
[----:B------:R-:W-:Y:S01]  /*1950*/  @!P0 FMUL.FTZ R174, R85, R176 ;  /* 0x000000b055ae8220 */ /* 0x000fe20000410000 */
[----:B--2---:R-:W-:Y:S01]  /*1960*/  @P0 FMUL.FTZ R176, R201, R218 ;  /* 0x000000dac9b00220 */ /* 0x004fe20000410000 */
[--C-:B------:R-:W-:Y:S01]  /*1970*/  @!P0 FADD.FTZ R200, R203, -R172.reuse ;  /* 0x800000accbc88221 */ /* 0x100fe20000010000 */
[----:B------:R-:W-:Y:S01]  /*1980*/  @P0 FMUL.FTZ R199, R199, R208 ;  /* 0x000000d0c7c70220 */ /* 0x000fe20000410000 */
[----:B------:R-:W-:Y:S01]  /*1990*/  @P0 FADD.FTZ R188, -R116, R205 ;  /* 0x000000cd74bc0221 */ /* 0x000fe20000010100 */
[----:B------:R-:W-:Y:S01]  /*19a0*/  @!P0 FMUL.FTZ R176, R85, R202 ;  /* 0x000000ca55b08220 */ /* 0x000fe20000410000 */
[----:B------:R-:W2:Y:S01]  /*19b0*/  @P0 MUFU.RCP R206, R152 ;  /* 0x0000009800ce0308 */ /* 0x000ea20000001000 */
[----:B------:R-:W-:Y:S01]  /*19c0*/  @!P0 FADD.FTZ R202, R205, -R172 ;  /* 0x800000accdca8221 */ /* 0x000fe20000010000 */
[----:B------:R-:W-:Y:S01]  /*19d0*/  @!P0 FMUL.FTZ R199, R85, R200 ;  /* 0x000000c855c78220 */ /* 0x000fe20000410000 */
[----:B------:R-:W-:Y:S01]  /*19e0*/  @P0 FMUL.FTZ R200, R188, R217 ;  /* 0x000000d9bcc80220 */ /* 0x000fe20000410000 */
[----:B------:R-:W-:-:S04]  /*19f0*/  @P0 FADD.FTZ R201, -R119, R190 ;  /* 0x000000be77c90221 */ /* 0x000fc80000010100 */
[----:B------:R-:W2:Y:S01]  /*1a00*/  @P0 MUFU.RCP R208, R157 ;  /* 0x0000009d00d00308 */ /* 0x000ea20000001000 */
[--C-:B------:R-:W-:Y:S01]  /*1a10*/  @!P0 FADD.FTZ R204, R190, -R172.reuse ;  /* 0x800000acbecc8221 */ /* 0x100fe20000010000 */
[----:B------:R-:W-:Y:S01]  /*1a20*/  @!P0 FMUL.FTZ R200, R85, R202 ;  /* 0x000000ca55c88220 */ /* 0x000fe20000410000 */
[----:B------:R-:W-:Y:S01]  /*1a30*/  @P0 FADD.FTZ R190, -R118, R207 ;  /* 0x000000cf76be0221 */ /* 0x000fe20000010100 */
[----:B------:R-:W-:Y:S01]  /*1a40*/  @!P0 FADD.FTZ R202, R207, -R172 ;  /* 0x800000accfca8221 */ /* 0x000fe20000010000 */
[----:B------:R-:W-:Y:S01]  /*1a50*/  @P0 FADD.FTZ R203, -R121, R192 ;  /* 0x000000c079cb0221 */ /* 0x000fe20000010100 */
[----:B0-----:R-:W-:Y:S02]  /*1a60*/  @P0 FMUL.FTZ R188, R201, R214 ;  /* 0x000000d6c9bc0220 */ /* 0x001fe40000410000 */
[----:B------:R-:W0:Y:S01]  /*1a70*/  @P0 MUFU.RCP R207, R156 ;  /* 0x0000009c00cf0308 */ /* 0x000e220000001000 */
[----:B-1----:R-:W-:Y:S01]  /*1a80*/  @P0 FMUL.FTZ R201, R190, R219 ;  /* 0x000000dbbec90220 */ /* 0x002fe20000410000 */
[----:B----4-:R-:W-:Y:S01]  /*1a90*/  @P0 FMUL.FTZ R190, R203, R210 ;  /* 0x000000d2cbbe0220 */ /* 0x010fe20000410000 */
[--C-:B------:R-:W-:Y:S01]  /*1aa0*/  @!P0 FADD.FTZ R192, R192, -R172.reuse ;  /* 0x800000acc0c08221 */ /* 0x100fe20000010000 */
[----:B---3--:R-:W-:Y:S01]  /*1ab0*/  @P0 FADD.FTZ R203, -R120, R209 ;  /* 0x000000d178cb0221 */ /* 0x008fe20000010100 */
[----:B------:R-:W-:Y:S01]  /*1ac0*/  @!P0 FMUL.FTZ R201, R85, R202 ;  /* 0x000000ca55c98220 */ /* 0x000fe20000410000 */
[----:B------:R-:W-:Y:S01]  /*1ad0*/  @!P0 FADD.FTZ R202, R209, -R172 ;  /* 0x800000acd1ca8221 */ /* 0x000fe20000010000 */
[----:B------:R-:W-:Y:S01]  /*1ae0*/  @P0 FADD.FTZ R205, -R127, R196 ;  /* 0x000000c47fcd0221 */ /* 0x000fe20000010100 */
[----:B------:R-:W1:Y:S01]  /*1af0*/  @P0 MUFU.RCP R221, R155 ;  /* 0x0000009b00dd0308 */ /* 0x000e620000001000 */
[----:B------:R-:W-:Y:S01]  /*1b00*/  @!P0 FMUL.FTZ R190, R85, R192 ;  /* 0x000000c055be8220 */ /* 0x000fe20000410000 */
[----:B--2---:R-:W-:Y:S01]  /*1b10*/  @P0 FMUL.FTZ R192, R203, R206 ;  /* 0x000000cecbc00220 */ /* 0x004fe20000410000 */
[C---:B------:R-:W-:Y:S01]  /*1b20*/  @!P0 FMUL.FTZ R192, R85.reuse, R202 ;  /* 0x000000ca55c08220 */ /* 0x040fe20000410000 */
[----:B------:R-:W-:Y:S01]  /*1b30*/  @!P0 FMUL.FTZ R188, R85, R204 ;  /* 0x000000cc55bc8220 */ /* 0x000fe20000410000 */
[----:B------:R-:W-:Y:S01]  /*1b40*/  @P0 FMUL.FTZ R202, R205, R208 ;  /* 0x000000d0cdca0220 */ /* 0x000fe20000410000 */
[----:B------:R-:W-:Y:S01]  /*1b50*/  @P0 FADD.FTZ R204, -R123, R194 ;  /* 0x000000c27bcc0221 */ /* 0x000fe20000010100 */
[--C-:B------:R-:W-:Y:S01]  /*1b60*/  @!P0 FADD.FTZ R208, R194, -R172.reuse ;  /* 0x800000acc2d08221 */ /* 0x100fe20000010000 */
[----:B------:R-:W-:Y:S01]  /*1b70*/  @P0 FADD.FTZ R194, -R126, R213 ;  /* 0x000000d57ec20221 */ /* 0x000fe20000010100 */
[--C-:B------:R-:W-:Y:S01]  /*1b80*/  @!P0 FADD.FTZ R206, R211, -R172.reuse ;  /* 0x800000acd3ce8221 */ /* 0x100fe20000010000 */
[--C-:B------:R-:W-:Y:S01]  /*1b90*/  @!P0 FADD.FTZ R196, R196, -R172.reuse ;  /* 0x800000acc4c48221 */ /* 0x100fe20000010000 */
[----:B------:R-:W-:Y:S01]  /*1ba0*/  @!P0 FADD.FTZ R172, R213, -R172 ;  /* 0x800000acd5ac8221 */ /* 0x000fe20000010000 */
[----:B0-----:R-:W-:Y:S01]  /*1bb0*/  @P0 FMUL.FTZ R194, R194, R207 ;  /* 0x000000cfc2c20220 */ /* 0x001fe20000410000 */
[----:B------:R-:W-:-:S02]  /*1bc0*/  @!P0 FMUL.FTZ R191, R85, R220 ;  /* 0x000000dc55bf8220 */ /* 0x000fc40000410000 */
[C---:B------:R-:W-:Y:S01]  /*1bd0*/  @!P0 FMUL.FTZ R194, R85.reuse, R172 ;  /* 0x000000ac55c28220 */ /* 0x040fe20000410000 */
[----:B------:R-:W-:Y:S01]  /*1be0*/  FMUL.FTZ R172, R128, R70 ;  /* 0x0000004680ac7220 */ /* 0x000fe20000410000 */
[----:B------:R-:W-:Y:S01]  /*1bf0*/  @!P0 FMUL.FTZ R178, R85, R212 ;  /* 0x000000d455b28220 */ /* 0x000fe20000410000 */
[C---:B------:R-:W-:Y:S01]  /*1c00*/  FADD.FTZ R79, R62.reuse, R79 ;  /* 0x0000004f3e4f7221 */ /* 0x040fe20000010000 */
[----:B------:R-:W0:Y:S01]  /*1c10*/  @P0 MUFU.RCP R212, R154 ;  /* 0x0000009a00d40308 */ /* 0x000e220000001000 */
[----:B------:R-:W-:Y:S01]  /*1c20*/  FFMA.FTZ R43, R62, R191, R43 ;  /* 0x000000bf3e2b7223 */ /* 0x000fe2000001002b */
[----:B------:R-:W-:Y:S01]  /*1c30*/  FMUL.FTZ R210, R136, R62 ;  /* 0x0000003e88d27220 */ /* 0x000fe20000410000 */
[----:B------:R-:W-:Y:S01]  /*1c40*/  FMUL.FTZ R205, R129, R71 ;  /* 0x0000004781cd7220 */ /* 0x000fe20000410000 */
[----:B------:R-:W-:Y:S01]  /*1c50*/  FADD.FTZ R62, RZ, R172 ;  /* 0x000000acff3e7221 */ /* 0x000fe20000010000 */
[----:B-1----:R-:W-:Y:S01]  /*1c60*/  @P0 FMUL.FTZ R204, R204, R221 ;  /* 0x000000ddcccc0220 */ /* 0x002fe20000410000 */
[----:B------:R-:W-:Y:S01]  /*1c70*/  @!P0 FMUL.FTZ R204, R85, R208 ;  /* 0x000000d055cc8220 */ /* 0x000fe20000410000 */
[C---:B------:R-:W-:Y:S01]  /*1c80*/  FADD.FTZ R81, R64.reuse, R81 ;  /* 0x0000005140517221 */ /* 0x040fe20000010000 */
[----:B------:R-:W-:Y:S01]  /*1c90*/  FFMA.FTZ R45, R64, R189, R45 ;  /* 0x000000bd402d7223 */ /* 0x000fe2000001002d */
[----:B------:R-:W-:Y:S01]  /*1ca0*/  FMUL.FTZ R208, R134, R64 ;  /* 0x0000004086d07220 */ /* 0x000fe20000410000 */
[----:B------:R-:W-:Y:S01]  /*1cb0*/  FADD.FTZ R64, R62, R205 ;  /* 0x000000cd3e407221 */ /* 0x000fe20000010000 */
[----:B------:R-:W-:Y:S01]  /*1cc0*/  FFMA.FTZ R62, R172, R215, RZ ;  /* 0x000000d7ac3e7223 */ /* 0x000fe200000100ff */
[----:B------:R-:W-:Y:S01]  /*1cd0*/  FMUL.FTZ R207, R130, R68 ;  /* 0x0000004482cf7220 */ /* 0x000fe20000410000 */
[----:B------:R-:W-:-:S02]  /*1ce0*/  @P0 FADD.FTZ R203, -R122, R211 ;  /* 0x000000d37acb0221 */ /* 0x000fc40000010100 */
[----:B------:R-:W-:Y:S01]  /*1cf0*/  FFMA.FTZ R62, R205, R198, R62 ;  /* 0x000000c6cd3e7223 */ /* 0x000fe2000001003e */
[----:B------:R-:W-:Y:S01]  /*1d00*/  FMUL.FTZ R209, R131, R69 ;  /* 0x0000004583d17220 */ /* 0x000fe20000410000 */
[----:B------:R-:W-:Y:S02]  /*1d10*/  FADD.FTZ R64, R64, R207 ;  /* 0x000000cf40407221 */ /* 0x000fe40000010000 */
[----:B------:R-:W-:Y:S01]  /*1d20*/  FFMA.FTZ R62, R207, R186, R62 ;  /* 0x000000bacf3e7223 */ /* 0x000fe2000001003e */
[----:B0-----:R-:W-:Y:S01]  /*1d30*/  @P0 FMUL.FTZ R203, R203, R212 ;  /* 0x000000d4cbcb0220 */ /* 0x001fe20000410000 */
[----:B------:R-:W-:Y:S01]  /*1d40*/  @!P0 FMUL.FTZ R202, R85, R196 ;  /* 0x000000c455ca8220 */ /* 0x000fe20000410000 */
        /* <DEDUP_REMOVED lines=9> */
[----:B------:R-:W-:Y:S01]  /*1de0*/  @!P0 FMUL.FTZ R203, R85, R206 ;  /* 0x000000ce55cb8220 */ /* 0x000fe20000410000 */
        /* <DEDUP_REMOVED lines=12> */
[----:B------:R-:W-:-:S03]  /*1eb0*/  FFMA.FTZ R63, R211, R182, R62 ;  /* 0x000000b6d33f7223 */ /* 0x000fc6000001003e */
[----:B------:R-:W-:Y:S01]  /*1ec0*/  FADD.FTZ R61, R61, R210 ;  /* 0x000000d23d3d7221 */ /* 0x000fe20000010000 */
[----:B------:R-:W-:Y:S01]  /*1ed0*/  FFMA.FTZ R63, R210, R191, R63 ;  /* 0x000000bfd23f7223 */ /* 0x000fe2000001003f */
[----:B------:R-:W-:Y:S02]  /*1ee0*/  FMUL.FTZ R214, R138, R72 ;  /* 0x000000488ad67220 */ /* 0x000fe40000410000 */
[----:B------:R-:W-:Y:S01]  /*1ef0*/  FADD.FTZ R61, R61, R212 ;  /* 0x000000d43d3d7221 */ /* 0x000fe20000010000 */
[----:B------:R-:W-:Y:S01]  /*1f00*/  FFMA.FTZ R63, R212, R183, R63 ;  /* 0x000000b7d43f7223 */ /* 0x000fe2000001003f */
[----:B------:R-:W-:Y:S01]  /*1f10*/  @!P0 FMUL.FTZ R180, R85, R222 ;  /* 0x000000de55b48220 */ /* 0x000fe20000410000 */
        /* <DEDUP_REMOVED lines=133> */
.L_x_1063:
[----:B------:R-:W3:Y:S01]  /*2770*/  @!P2 S2R R67, SR_CgaCtaId ;  /* 0x000000000043a919 */ /* 0x000ee20000008800 */
[----:B------:R-:W-:Y:S01]  /*2780*/  LOP3.LUT R61, R61, 0x7, RZ, 0xc0, !PT ;  /* 0x000000073d3d7812 */ /* 0x000fe200078ec0ff */
[----:B------:R-:W-:Y:S05]  /*2790*/  WARPSYNC.ALL ;  /* 0x0000000000007948 */ /* 0x000fea0003800000 */
[----:B------:R-:W-:Y:S01]  /*27a0*/  LOP3.LUT P0, RZ, R61, 0x1f, R4, 0xf8, !PT ;  /* 0x0000001f3dff7812 */ /* 0x000fe2000780f804 */
[----:B------:R-:W-:Y:S01]  /*27b0*/  BSSY B0, `(.L_x_1048) ;  /* 0x0000025000007945 */ /* 0x000fe20003800000 */
[----:B------:R-:W-:Y:S02]  /*27c0*/  @!P2 MOV R60, 0x400 ;  /* 0x00000400003ca802 */ /* 0x000fe40000000f00 */
[----:B------:R-:W-:-:S02]  /*27d0*/  CS2R R74, SRZ ;  /* 0x00000000004a7805 */ /* 0x000fc4000001ff00 */
[----:B------:R-:W-:Y:S02]  /*27e0*/  @!P2 IADD3 R61, R62, R61, RZ ;  /* 0x0000003d3e3da210 */ /* 0x000fe40007ffe0ff */
[----:B------:R-:W-:-:S05]  /*27f0*/  LOP3.LUT R166, R10, 0x1, RZ, 0xc0, !PT ;  /* 0x000000010aa67812 */ /* 0x000fca00078ec0ff */
[----:B------:R-:W4:Y:S01]  /*2800*/  @!P0 LDC.64 R158, c[0x0][0x250] ;  /* 0x00009400ff9e8b82 */ /* 0x000f220000000a00 */
[----:B---3--:R-:W-:Y:S01]  /*2810*/  @!P2 LEA R64, R67, R60, 0x18 ;  /* 0x0000003c4340a211 */ /* 0x008fe200078ec0ff */
        /* <DEDUP_REMOVED lines=30> */
.L_x_1049:
[----:B------:R-:W-:Y:S05]  /*2a00*/  BSYNC B0 ;  /* 0x0000000000007941 */ /* 0x000fea0003800000 */
.L_x_1048:
        /* <DEDUP_REMOVED lines=30> */
.L_x_1051:
[----:B------:R-:W2:Y:S04]  /*2bf0*/  LDG.E.STRONG.GPU R62, desc[UR6][R60.64] ;  /* 0x000000063c3e7981 */ /* 0x000ea8000c1ef900 */
[----:B--2---:R-:W-:Y:S01]  /*2c00*/  CCTL.IVALL ;  /* 0x00000000ff00798f */ /* 0x004fe20002000000 */
[----:B------:R-:W-:Y:S05]  /*2c10*/  YIELD ;  /* 0x0000000000007946 */ /* 0x000fea0003800000 */
[----:B------:R-:W-:-:S13]  /*2c20*/  ISETP.NE.AND P0, PT, R62, R67, PT ;  /* 0x000000433e00720c */ /* 0x000fda0003f05270 */
[----:B------:R-:W-:Y:S05]  /*2c30*/  @P0 BRA `(.L_x_1051) ;  /* 0xfffffffc00ec0947 */ /* 0x000fea000383ffff */
.L_x_1050:
        /* <DEDUP_REMOVED lines=11> */
[----:B------:R-:W-:Y:S01]  /*2cf0*/  LEA R158, P0, R82, UR4, 0x3 ;  /* 0x00000004529e7c11 */ /* 0x000fe2000f8018ff */
[----:B------:R-:W-:Y:S01]  /*2d00*/  ULDC UR4, c[0x0][0x214] ;  /* 0x0000850000047ab9 */ /* 0x000fe20000000800 */
[----:B------:R-:W-:Y:S02]  /*2d10*/  IADD3 R8, R8, UR8, RZ ;  /* 0x0000000808087c10 */ /* 0x000fe4000fffe0ff */
[----:B------:R-:W-:Y:S02]  /*2d20*/  LEA.HI.X R159, R82, UR5, RZ, 0x3, P0 ;  /* 0x00000005529f7c11 */ /* 0x000fe400080f1cff */
[----:B------:R-:W-:Y:S02]  /*2d30*/  ISETP.GE.AND P0, PT, R8, UR4, PT ;  /* 0x0000000408007c0c */ /* 0x000fe4000bf06270 */
        /* <DEDUP_REMOVED lines=22> */
[----:B------:R-:W-:Y:S01]  /*2ea0*/  FMUL.FTZ R63, R63, 3.2552085031056776643e-05 ;  /* 0x380888893f3f7820 */ /* 0x000fe20000410000 */
[----:B------:R-:W0:Y:S01]  /*2eb0*/  LDC.64 R60, c[0x0][0x280] ;  /* 0x0000a000ff3c7b82 */ /* 0x000e220000000a00 */
        /* <DEDUP_REMOVED lines=50> */
[----:B0-----:R-:W-:-:S04]  /*31e0*/  IMAD.WIDE.U32 R62, R83, 0x8, R60 ;  /* 0x00000008533e7825 */ /* 0x001fc800078e003c */
[C---:B------:R-:W-:Y:S01]  /*31f0*/  FMUL.FTZ R163, R85.reuse, R166 ;  /* 0x000000a655a37220 */ /* 0x040fe20000410000 */
[----:B------:R-:W-:Y:S01]  /*3200*/  FMUL.FTZ R162, R85, R162 ;  /* 0x000000a255a27220 */ /* 0x000fe20000410000 */
[----:B------:R-:W-:Y:S01]  /*3210*/  FADD.FTZ R218, R218, -R195 ;  /* 0x800000c3dada7221 */ /* 0x000fe20000010000 */
[----:B------:R-:W-:Y:S01]  /*3220*/  FADD.FTZ R220, R220, -R181 ;  /* 0x800000b5dcdc7221 */ /* 0x000fe20000010000 */
[----:B------:R-:W-:Y:S01]  /*3230*/  FADD.FTZ R190, R221, -R70 ;  /* 0x80000046ddbe7221 */ /* 0x000fe20000010000 */
[----:B------:R-:W-:Y:S01]  /*3240*/  FADD.FTZ R194, R167, -R72 ;  /* 0x80000048a7c27221 */ /* 0x000fe20000010000 */
[----:B------:R-:W-:Y:S01]  /*3250*/  FADD.FTZ R198, R223, -R74 ;  /* 0x8000004adfc67221 */ /* 0x000fe20000010000 */
[----:B------:R-:W-:-:S04]  /*3260*/  IMAD.WIDE.U32 R64, R84, 0x8, R60 ;  /* 0x0000000854407825 */ /* 0x000fc800078e003c */
[C---:B------:R-:W-:Y:S01]  /*3270*/  FMUL.FTZ R165, R85.reuse, R206 ;  /* 0x000000ce55a57220 */ /* 0x040fe20000410000 */
[----:B------:R-:W-:Y:S01]  /*3280*/  FMUL.FTZ R164, R85, R196 ;  /* 0x000000c455a47220 */ /* 0x000fe20000410000 */
[----:B------:R-:W-:Y:S01]  /*3290*/  FADD.FTZ R174, R216, -R179 ;  /* 0x800000b3d8ae7221 */ /* 0x000fe20000010000 */
[----:B------:R-:W-:Y:S01]  /*32a0*/  FADD.FTZ R178, R217, -R178 ;  /* 0x800000b2d9b27221 */ /* 0x000fe20000010000 */
[----:B------:R-:W-:-:S04]  /*32b0*/  IMAD.WIDE.U32 R68, R86, 0x8, R60 ;  /* 0x0000000856447825 */ /* 0x000fc800078e003c */
[C---:B------:R-:W-:Y:S01]  /*32c0*/  FMUL.FTZ R167, R85.reuse, R172 ;  /* 0x000000ac55a77220 */ /* 0x040fe20000410000 */
[----:B------:R-:W-:Y:S01]  /*32d0*/  FMUL.FTZ R166, R85, R208 ;  /* 0x000000d055a67220 */ /* 0x000fe20000410000 */
[----:B------:R-:W-:Y:S01]  /*32e0*/  FADD.FTZ R176, R222, -R197 ;  /* 0x800000c5deb07221 */ /* 0x000fe20000010000 */
[----:B------:R-:W-:-:S04]  /*32f0*/  IMAD.WIDE.U32 R70, R87, 0x8, R60 ;  /* 0x0000000857467825 */ /* 0x000fc800078e003c */
[----:B------:R-:W-:Y:S01]  /*3300*/  FADD.FTZ R224, R224, -R177 ;  /* 0x800000b1e0e07221 */ /* 0x000fe20000010000 */
[----:B------:R-:W-:Y:S01]  /*3310*/  FADD.FTZ R202, R170, -R203 ;  /* 0x800000cbaaca7221 */ /* 0x000fe20000010000 */
[----:B------:R-:W-:Y:S01]  /*3320*/  FADD.FTZ R204, R171, -R204 ;  /* 0x800000ccabcc7221 */ /* 0x000fe20000010000 */
[--C-:B------:R-:W-:Y:S01]  /*3330*/  IMAD.WIDE.U32 R72, R88, 0x8, R60.reuse ;  /* 0x0000000858487825 */ /* 0x100fe200078e003c */
[----:B------:R0:W-:Y:S03]  /*3340*/  STG.E.64 desc[UR6][R158.64], R160 ;  /* 0x000000a09e007986 */ /* 0x0001e6000c101b06 */
[C---:B------:R-:W-:Y:S01]  /*3350*/  FMUL.FTZ R169, R85.reuse, R212 ;  /* 0x000000d455a97220 */ /* 0x040fe20000410000 */
[----:B------:R-:W-:Y:S01]  /*3360*/  FMUL.FTZ R168, R85, R168 ;  /* 0x000000a855a87220 */ /* 0x000fe20000410000 */
[----:B------:R-:W-:-:S04]  /*3370*/  IMAD.WIDE.U32 R74, R89, 0x8, R60 ;  /* 0x00000008594a7825 */ /* 0x000fc800078e003c */
[C---:B------:R-:W-:Y:S01]  /*3380*/  FMUL.FTZ R171, R85.reuse, R180 ;  /* 0x000000b455ab7220 */ /* 0x040fe20000410000 */
[----:B------:R-:W-:Y:S01]  /*3390*/  FMUL.FTZ R170, R85, R214 ;  /* 0x000000d655aa7220 */ /* 0x000fe20000410000 */
[----:B------:R-:W-:Y:S01]  /*33a0*/  FADD.FTZ R200, R219, -R200 ;  /* 0x800000c8dbc87221 */ /* 0x000fe20000010000 */
[--C-:B------:R-:W-:Y:S01]  /*33b0*/  IMAD.WIDE.U32 R82, R90, 0x8, R60.reuse ;  /* 0x000000085a527825 */ /* 0x100fe200078e003c */
[----:B------:R1:W-:Y:S03]  /*33c0*/  STG.E.64 desc[UR6][R62.64], R162 ;  /* 0x000000a23e007986 */ /* 0x0003e6000c101b06 */
[C---:B------:R-:W-:Y:S01]  /*33d0*/  FMUL.FTZ R172, R85.reuse, R218 ;  /* 0x000000da55ac7220 */ /* 0x040fe20000410000 */
[----:B------:R-:W-:Y:S01]  /*33e0*/  FMUL.FTZ R174, R85, R174 ;  /* 0x000000ae55ae7220 */ /* 0x000fe20000410000 */
        /* <DEDUP_REMOVED lines=8> */
[----:B------:R-:W-:Y:S01]  /*3470*/  IMAD.WIDE.U32 R2, R2, 0x8, R60 ;  /* 0x0000000802027825 */ /* 0x000fe200078e003c */
[----:B------:R1:W-:Y:S03]  /*3480*/  STG.E.64 desc[UR6][R70.64], R168 ;  /* 0x000000a846007986 */ /* 0x0003e6000c101b06 */
[----:B------:R-:W-:Y:S01]  /*3490*/  FADD.FTZ R226, R225, -R226 ;  /* 0x800000e2e1e27221 */ /* 0x000fe20000010000 */
[C---:B------:R-:W-:Y:S01]  /*34a0*/  FMUL.FTZ R201, R85.reuse, R186 ;  /* 0x000000ba55c97220 */ /* 0x040fe20000410000 */
[--C-:B------:R-:W-:Y:S01]  /*34b0*/  IMAD.WIDE.U32 R90, R0, 0x8, R60.reuse ;  /* 0x00000008005a7825 */ /* 0x100fe200078e003c */
[----:B------:R1:W-:Y:S03]  /*34c0*/  STG.E.64 desc[UR6][R72.64], R170 ;  /* 0x000000aa48007986 */ /* 0x0003e6000c101b06 */
[C---:B------:R-:W-:Y:S01]  /*34d0*/  FMUL.FTZ R200, R85.reuse, R200 ;  /* 0x000000c855c87220 */ /* 0x040fe20000410000 */
[----:B------:R-:W-:Y:S01]  /*34e0*/  FMUL.FTZ R189, R85, R190 ;  /* 0x000000be55bd7220 */ /* 0x000fe20000410000 */
[----:B0-----:R-:W-:-:S04]  /*34f0*/  IMAD.WIDE.U32 R158, R97, 0x8, R60 ;  /* 0x00000008619e7825 */ /* 0x001fc800078e003c */
[C---:B------:R-:W-:Y:S01]  /*3500*/  FMUL.FTZ R188, R85.reuse, R188 ;  /* 0x000000bc55bc7220 */ /* 0x040fe20000410000 */
[C---:B------:R-:W-:Y:S01]  /*3510*/  FMUL.FTZ R193, R85.reuse, R194 ;  /* 0x000000c255c17220 */ /* 0x040fe20000410000 */
[----:B------:R-:W-:Y:S01]  /*3520*/  FMUL.FTZ R192, R85, R192 ;  /* 0x000000c055c07220 */ /* 0x000fe20000410000 */
[----:B------:R-:W-:-:S04]  /*3530*/  IMAD.WIDE.U32 R160, R173, 0x8, R60 ;  /* 0x00000008ada07825 */ /* 0x000fc800078e003c */
[C---:B------:R-:W-:Y:S01]  /*3540*/  FMUL.FTZ R173, R85.reuse, R220 ;  /* 0x000000dc55ad7220 */ /* 0x040fe20000410000 */
[C---:B------:R-:W-:Y:S01]  /*3550*/  FMUL.FTZ R203, R85.reuse, R204 ;  /* 0x000000cc55cb7220 */ /* 0x040fe20000410000 */
[----:B------:R-:W-:Y:S01]  /*3560*/  FMUL.FTZ R202, R85, R202 ;  /* 0x000000ca55ca7220 */ /* 0x000fe20000410000 */
[----:B------:R-:W-:-:S04]  /*3570*/  IMAD.WIDE.U32 R60, R175, 0x8, R60 ;  /* 0x00000008af3c7825 */ /* 0x000fc800078e003c */
[C---:B------:R-:W-:Y:S01]  /*3580*/  FMUL.FTZ R175, R85.reuse, R178 ;  /* 0x000000b255af7220 */ /* 0x040fe20000410000 */
[----:B------:R1:W-:Y:S01]  /*3590*/  STG.E.64 desc[UR6][R74.64], R172 ;  /* 0x000000ac4a007986 */ /* 0x0003e2000c101b06 */
[C---:B------:R-:W-:Y:S01]  /*35a0*/  FMUL.FTZ R199, R85.reuse, R226 ;  /* 0x000000e255c77220 */ /* 0x040fe20000410000 */
[----:B------:R-:W-:Y:S01]  /*35b0*/  FMUL.FTZ R198, R85, R198 ;  /* 0x000000c655c67220 */ /* 0x000fe20000410000 */
[----:B------:R-:W-:Y:S01]  /*35c0*/  SEL R184, RZ, 0x1, P1 ;  /* 0x00000001ffb87807 */ /* 0x000fe20000800000 */
[----:B------:R1:W-:Y:S04]  /*35d0*/  STG.E.64 desc[UR6][R82.64], R174 ;  /* 0x000000ae52007986 */ /* 0x0003e8000c101b06 */
[----:B------:R1:W-:Y:S04]  /*35e0*/  STG.E.64 desc[UR6][R86.64], R176 ;  /* 0x000000b056007986 */ /* 0x0003e8000c101b06 */
[----:B------:R1:W-:Y:S04]  /*35f0*/  STG.E.64 desc[UR6][R88.64], R182 ;  /* 0x000000b658007986 */ /* 0x0003e8000c101b06 */
[----:B------:R1:W-:Y:S04]  /*3600*/  STG.E.64 desc[UR6][R2.64], R200 ;  /* 0x000000c802007986 */ /* 0x0003e8000c101b06 */
[----:B------:R1:W-:Y:S04]  /*3610*/  STG.E.64 desc[UR6][R90.64], R188 ;  /* 0x000000bc5a007986 */ /* 0x0003e8000c101b06 */
[----:B------:R1:W-:Y:S04]  /*3620*/  STG.E.64 desc[UR6][R158.64], R192 ;  /* 0x000000c09e007986 */ /* 0x0003e8000c101b06 */
[----:B------:R1:W-:Y:S04]  /*3630*/  STG.E.64 desc[UR6][R160.64], R202 ;  /* 0x000000caa0007986 */ /* 0x0003e8000c101b06 */
[----:B------:R1:W-:Y:S01]  /*3640*/  STG.E.64 desc[UR6][R60.64], R198 ;  /* 0x000000c63c007986 */ /* 0x0003e2000c101b06 */
        /* <DEDUP_REMOVED lines=61> */
.L_x_1046:
        /* <DEDUP_REMOVED lines=15> */
[--C-:B------:R-:W-:Y:S01]  /*3b10*/  IMAD.WIDE.U32 R10, R17, 0x8, R8.reuse ;  /* 0x00000008110a7825 */ /* 0x100fe200078e0008 */
[C---:B------:R-:W-:Y:S01]  /*3b20*/  IADD3 R59, R7.reuse, 0x3000, RZ ;  /* 0x00003000073b7810 */ /* 0x040fe20007ffe0ff */
[----:B------:R1:W-:Y:S01]  /*3b30*/  STG.E.64 desc[UR6][R4.64], R136 ;  /* 0x0000008804007986 */ /* 0x0003e2000c101b06 */
[----:B-----5:R-:W-:Y:S01]  /*3b40*/  IADD3 R99, R7, 0x3400, RZ ;  /* 0x0000340007637810 */ /* 0x020fe20007ffe0ff */
[----:B------:R-:W-:Y:S01]  /*3b50*/  IMAD.WIDE.U32 R14, R21, 0x8, R8 ;  /* 0x00000008150e7825 */ /* 0x000fe200078e0008 */
[----:B------:R-:W-:-:S03]  /*3b60*/  IADD3 R101, R7, 0x3800, RZ ;  /* 0x0000380007657810 */ /* 0x000fc60007ffe0ff */
[----:B------:R-:W-:-:S04]  /*3b70*/  IMAD.WIDE.U32 R18, R25, 0x8, R8 ;  /* 0x0000000819127825 */ /* 0x000fc800078e0008 */
[----:B------:R-:W-:-:S04]  /*3b80*/  IMAD.WIDE.U32 R22, R29, 0x8, R8 ;  /* 0x000000081d167825 */ /* 0x000fc800078e0008 */
[----:B-1----:R-:W-:-:S04]  /*3b90*/  IMAD.WIDE.U32 R4, R7, 0x8, R92 ;  /* 0x0000000807047825 */ /* 0x002fc800078e005c */
[--C-:B------:R-:W-:Y:S01]  /*3ba0*/  IMAD.WIDE.U32 R6, R13, 0x8, R8.reuse ;  /* 0x000000080d067825 */ /* 0x100fe200078e0008 */
[----:B------:R-:W-:Y:S03]  /*3bb0*/  STG.E.64 desc[UR6][R4.64], R2 ;  /* 0x0000000204007986 */ /* 0x000fe6000c101b06 */
[--C-:B------:R-:W-:Y:S01]  /*3bc0*/  IMAD.WIDE.U32 R26, R33, 0x8, R8.reuse ;  /* 0x00000008211a7825 */ /* 0x100fe200078e0008 */
[----:B------:R-:W-:Y:S03]  /*3bd0*/  STG.E.64 desc[UR6][R6.64], R62 ;  /* 0x0000003e06007986 */ /* 0x000fe6000c101b06 */
[----:B------:R-:W-:-:S04]  /*3be0*/  IMAD.WIDE.U32 R30, R37, 0x8, R8 ;  /* 0x00000008251e7825 */ /* 0x000fc800078e0008 */
        /* <DEDUP_REMOVED lines=8> */
[--C-:B------:R-:W-:Y:S01]  /*3c70*/  IMAD.WIDE.U32 R12, R17, 0x8, R92.reuse ;  /* 0x00000008110c7825 */ /* 0x100fe200078e005c */
[----:B------:R-:W-:Y:S03]  /*3c80*/  STG.E.64 desc[UR6][R8.64], R60 ;  /* 0x0000003c08007986 */ /* 0x000fe6000c101b06 */
        /* <DEDUP_REMOVED lines=22> */
[----:B------:R-:W-:Y:S01]  /*3df0*/  IMAD.WIDE.U32 R92, R101, 0x8, R92 ;  /* 0x00000008655c7825 */ /* 0x000fe200078e005c */
[----:B------:R-:W-:Y:S04]  /*3e00*/  STG.E.64 desc[UR6][R32.64], R86 ;  /* 0x0000005620007986 */ /* 0x000fe8000c101b06 */
        /* <DEDUP_REMOVED lines=13> */
[----:B------:R-:W-:Y:S01]  /*3ee0*/  STG.E.64 desc[UR6][R92.64], R138 ;  /* 0x0000008a5c007986 */ /* 0x000fe2000c101b06 */
[----:B------:R-:W-:Y:S05]  /*3ef0*/  EXIT ;  /* 0x000000000000794d */ /* 0x000fea0003800000 */
.L_x_1047:
[----:B------:R-:W-:Y:S01]  /*3f00*/  HFMA2.MMA R73, -RZ, RZ, 0, 9.5367431640625e-07 ;  /* 0x00000010ff497435 */ /* 0x000fe200000001ff */
[----:B------:R-:W-:Y:S02]  /*3f10*/  MOV R72, R12 ;  /* 0x0000000c00487202 */ /* 0x000fe40000000f00 */
[----:B------:R-:W-:Y:S02]  /*3f20*/  MOV R74, 0x1f ;  /* 0x0000001f004a7802 */ /* 0x000fe40000000f00 */
[----:B------:R-:W-:-:S07]  /*3f30*/  MOV R71, 0xffffffff ;  /* 0xffffffff00477802 */ /* 0x000fce0000000f00 */
[----:B------:R-:W-:Y:S05]  /*3f40*/  WARPSYNC.COLLECTIVE R71, `(.L_x_1053) ;  /* 0x0000000047087348 */ /* 0x000fea0003c00000 */
[----:B------:R0:W1:Y:S02]  /*3f50*/  SHFL.DOWN P0, R70, R72, R73, R74 ;  /* 0x0800004948467389 */ /* 0x000064000000004a */
[----:B01----:R-:W-:Y:S01]  /*3f60*/  ENDCOLLECTIVE ;  /* 0x000000000000791b */ /* 0x003fe20003800000 */
.L_x_1053:
[----:B------:R-:W-:Y:S02]  /*3f70*/  MOV R72, R36 ;  /* 0x0000002400487202 */ /* 0x000fe40000000f00 */
[----:B------:R-:W-:-:S07]  /*3f80*/  MOV R63, R70 ;  /* 0x00000046003f7202 */ /* 0x000fce0000000f00 */
[----:B------:R-:W-:Y:S05]  /*3f90*/  WARPSYNC.COLLECTIVE R71, `(.L_x_1054) ;  /* 0x0000000047087348 */ /* 0x000fea0003c00000 */
[----:B------:R0:W1:Y:S02]  /*3fa0*/  SHFL.DOWN P0, R70, R72, R73, R74 ;  /* 0x0800004948467389 */ /* 0x000064000000004a */
[----:B01----:R-:W-:Y:S01]  /*3fb0*/  ENDCOLLECTIVE ;  /* 0x000000000000791b */ /* 0x003fe20003800000 */
.L_x_1054:
[----:B------:R-:W-:Y:S01]  /*3fc0*/  FADD.FTZ R63, R12, R63 ;  /* 0x0000003f0c3f7221 */ /* 0x000fe20000010000 */
[----:B------:R-:W-:-:S04]  /*3fd0*/  HFMA2.MMA R73, -RZ, RZ, 0, 4.76837158203125e-07 ;  /* 0x00000008ff497435 */ /* 0x000fc800000001ff */
[----:B------:R-:W-:Y:S02]  /*3fe0*/  MOV R72, R63 ;  /* 0x0000003f00487202 */ /* 0x000fe40000000f00 */
[----:B------:R-:W-:-:S07]  /*3ff0*/  MOV R65, R70 ;  /* 0x0000004600417202 */ /* 0x000fce0000000f00 */
[----:B------:R-:W-:Y:S05]  /*4000*/  WARPSYNC.COLLECTIVE R71, `(.L_x_1055) ;  /* 0x0000000047087348 */ /* 0x000fea0003c00000 */
[----:B------:R0:W1:Y:S02]  /*4010*/  SHFL.DOWN P0, R70, R72, R73, R74 ;  /* 0x0800004948467389 */ /* 0x000064000000004a */
[----:B01----:R-:W-:Y:S01]  /*4020*/  ENDCOLLECTIVE ;  /* 0x000000000000791b */ /* 0x003fe20003800000 */
.L_x_1055:
[----:B------:R-:W-:-:S05]  /*4030*/  FADD.FTZ R65, R36, R65 ;  /* 0x0000004124417221 */ /* 0x000fca0000010000 */
[----:B------:R-:W-:Y:S02]  /*4040*/  MOV R72, R65 ;  /* 0x0000004100487202 */ /* 0x000fe40000000f00 */
[----:B------:R-:W-:-:S07]  /*4050*/  MOV R64, R70 ;  /* 0x0000004600407202 */ /* 0x000fce0000000f00 */
[----:B------:R-:W-:Y:S05]  /*4060*/  WARPSYNC.COLLECTIVE R71, `(.L_x_1056) ;  /* 0x0000000047087348 */ /* 0x000fea0003c00000 */
[----:B------:R0:W1:Y:S02]  /*4070*/  SHFL.DOWN P0, R70, R72, R73, R74 ;  /* 0x0800004948467389 */ /* 0x000064000000004a */
[----:B01----:R-:W-:Y:S01]  /*4080*/  ENDCOLLECTIVE ;  /* 0x000000000000791b */ /* 0x003fe20003800000 */
.L_x_1056:
[----:B------:R-:W-:Y:S01]  /*4090*/  FADD.FTZ R64, R63, R64 ;  /* 0x000000403f407221 */ /* 0x000fe20000010000 */
[----:B------:R-:W-:-:S04]  /*40a0*/  HFMA2.MMA R73, -RZ, RZ, 0, 2.384185791015625e-07 ;  /* 0x00000004ff497435 */ /* 0x000fc800000001ff */
[----:B------:R-:W-:Y:S02]  /*40b0*/  MOV R72, R64 ;  /* 0x0000004000487202 */ /* 0x000fe40000000f00 */
[----:B------:R-:W-:-:S07]  /*40c0*/  MOV R66, R70 ;  /* 0x0000004600427202 */ /* 0x000fce0000000f00 */
[----:B------:R-:W-:Y:S05]  /*40d0*/  WARPSYNC.COLLECTIVE R71, `(.L_x_1057) ;  /* 0x0000000047087348 */ /* 0x000fea0003c00000 */
[----:B------:R0:W1:Y:S02]  /*40e0*/  SHFL.DOWN P0, R70, R72, R73, R74 ;  /* 0x0800004948467389 */ /* 0x000064000000004a */
[----:B01----:R-:W-:Y:S01]  /*40f0*/  ENDCOLLECTIVE ;  /* 0x000000000000791b */ /* 0x003fe20003800000 */
.L_x_1057:
[----:B------:R-:W-:-:S05]  /*4100*/  FADD.FTZ R66, R65, R66 ;  /* 0x0000004241427221 */ /* 0x000fca0000010000 */
[----:B------:R-:W-:Y:S02]  /*4110*/  MOV R72, R66 ;  /* 0x0000004200487202 */ /* 0x000fe40000000f00 */
[----:B------:R-:W-:-:S07]  /*4120*/  MOV R67, R70 ;  /* 0x0000004600437202 */ /* 0x000fce0000000f00 */
[----:B------:R-:W-:Y:S05]  /*4130*/  WARPSYNC.COLLECTIVE R71, `(.L_x_1058) ;  /* 0x0000000047087348 */ /* 0x000fea0003c00000 */
[----:B------:R0:W1:Y:S02]  /*4140*/  SHFL.DOWN P0, R70, R72, R73, R74 ;  /* 0x0800004948467389 */ /* 0x000064000000004a */
[----:B01----:R-:W-:Y:S01]  /*4150*/  ENDCOLLECTIVE ;  /* 0x000000000000791b */ /* 0x003fe20003800000 */
.L_x_1058:
[----:B------:R-:W-:Y:S01]  /*4160*/  FADD.FTZ R67, R64, R67 ;  /* 0x0000004340437221 */ /* 0x000fe20000010000 */
[----:B------:R-:W-:-:S04]  /*4170*/  HFMA2.MMA R73, -RZ, RZ, 0, 1.1920928955078125e-07 ;  /* 0x00000002ff497435 */ /* 0x000fc800000001ff */
[----:B------:R-:W-:Y:S02]  /*4180*/  MOV R72, R67 ;  /* 0x0000004300487202 */ /* 0x000fe40000000f00 */
[----:B------:R-:W-:-:S07]  /*4190*/  MOV R69, R70 ;  /* 0x0000004600457202 */ /* 0x000fce0000000f00 */
[----:B------:R-:W-:Y:S05]  /*41a0*/  WARPSYNC.COLLECTIVE R71, `(.L_x_1059) ;  /* 0x0000000047087348 */ /* 0x000fea0003c00000 */
[----:B------:R0:W1:Y:S02]  /*41b0*/  SHFL.DOWN P0, R70, R72, R73, R74 ;  /* 0x0800004948467389 */ /* 0x000064000000004a */
[----:B01----:R-:W-:Y:S01]  /*41c0*/  ENDCOLLECTIVE ;  /* 0x000000000000791b */ /* 0x003fe20003800000 */
.L_x_1059:
[----:B------:R-:W-:-:S05]  /*41d0*/  FADD.FTZ R69, R66, R69 ;  /* 0x0000004542457221 */ /* 0x000fca0000010000 */
[----:B------:R-:W-:Y:S02]  /*41e0*/  MOV R72, R69 ;  /* 0x0000004500487202 */ /* 0x000fe40000000f00 */
[----:B------:R-:W-:-:S07]  /*41f0*/  MOV R12, R70 ;  /* 0x00000046000c7202 */ /* 0x000fce0000000f00 */
[----:B------:R-:W-:Y:S05]  /*4200*/  WARPSYNC.COLLECTIVE R71, `(.L_x_1060) ;  /* 0x0000000047087348 */ /* 0x000fea0003c00000 */
[----:B------:R0:W1:Y:S02]  /*4210*/  SHFL.DOWN P0, R70, R72, R73, R74 ;  /* 0x0800004948467389 */ /* 0x000064000000004a */
[----:B01----:R-:W-:Y:S01]  /*4220*/  ENDCOLLECTIVE ;  /* 0x000000000000791b */ /* 0x003fe20003800000 */
.L_x_1060:
        /* <DEDUP_REMOVED lines=8> */
.L_x_1061:
[----:B------:R-:W-:Y:S01]  /*42b0*/  FADD.FTZ R63, R69, R36 ;  /* 0x00000024453f7221 */ /* 0x000fe20000010000 */
[----:B------:R-:W-:-:S04]  /*42c0*/  MOV R36, R169 ;  /* 0x000000a900247202 */ /* 0x000fc80000000f00 */
[----:B------:R-:W-:Y:S02]  /*42d0*/  MOV R72, R63 ;  /* 0x0000003f00487202 */ /* 0x000fe40000000f00 */
[----:B------:R-:W-:-:S07]  /*42e0*/  MOV R65, R70 ;  /* 0x0000004600417202 */ /* 0x000fce0000000f00 */
[----:B------:R-:W-:Y:S05]  /*42f0*/  WARPSYNC.COLLECTIVE R71, `(.L_x_1062) ;  /* 0x0000000047087348 */ /* 0x000fea0003c00000 */
[----:B------:R0:W1:Y:S02]  /*4300*/  SHFL.DOWN P0, R70, R72, R73, R74 ;  /* 0x0800004948467389 */ /* 0x000064000000004a */
[----:B01----:R-:W-:Y:S01]  /*4310*/  ENDCOLLECTIVE ;  /* 0x000000000000791b */ /* 0x003fe20003800000 */
.L_x_1062:
[----:B------:R-:W-:Y:S05]  /*4320*/  BRA `(.L_x_1063) ;  /* 0xffffffe400107947 */ /* 0x000fea000383ffff */
.L_x_1064:
        /* <DEDUP_REMOVED lines=13> */
.L_x_5423:


//--------------------- .text._ZN10layer_norm22ln_bwd_finalize_kernelINS_22Kernel_traits_finalizeILj25600E13__nv_bfloat16fS2_fjLj1024ELj4ENS_18Kernel_traits_baseILj25600ES2_fS2_fjLj1024EEEEEEEvNS_9BwdParamsE --------------------------
	.section	.text._ZN10layer_norm22ln_bwd_finalize_kernelINS_22Kernel_traits_finalizeILj25600E13__nv_bfloat16fS2_fjLj1024ELj4ENS_18Kernel_traits_baseILj25600ES2_fS2_fjLj1024EEEEEEEvNS_9BwdParamsE,"ax",@progbits
	.align	128
        .global         _ZN10layer_norm22ln_bwd_finalize_kernelINS_22Kernel_traits_finalizeILj25600E13__nv_bfloat16fS2_fjLj1024ELj4ENS_18Kernel_traits_baseILj25600ES2_fS2_fjLj1024EEEEEEEvNS_9BwdParamsE
        .type           _ZN10layer_norm22ln_bwd_finalize_kernelINS_22Kernel_traits_finalizeILj25600E13__nv_bfloat16fS2_fjLj1024ELj4ENS_18Kernel_traits_baseILj25600ES2_fS2_fjLj1024EEEEEEEvNS_9BwdParamsE,@function
        .size           _ZN10layer_norm22ln_bwd_finalize_kernelINS_22Kernel_traits_finalizeILj25600E13__nv_bfloat16fS2_fjLj1024ELj4ENS_18Kernel_traits_baseILj25600ES2_fS2_fjLj1024EEEEEEEvNS_9BwdParamsE,(.L_x_5424 - _ZN10layer_norm22ln_bwd_finalize_kernelINS_22Kernel_traits_finalizeILj25600E13__nv_bfloat16fS2_fjLj1024ELj4ENS_18Kernel_traits_baseILj25600ES2_fS2_fjLj1024EEEEEEEvNS_9BwdParamsE)
        .other          _ZN10layer_norm22ln_bwd_finalize_kernelINS_22Kernel_traits_finalizeILj25600E13__nv_bfloat16fS2_fjLj1024ELj4ENS_18Kernel_traits_baseILj25600ES2_fS2_fjLj1024EEEEEEEvNS_9BwdParamsE,@"STO_CUDA_ENTRY STV_DEFAULT"
_ZN10layer_norm22ln_bwd_finalize_kernelINS_22Kernel_traits_finalizeILj25600E13__nv_bfloat16fS2_fjLj1024ELj4ENS_18Kernel_traits_baseILj25600ES2_fS2_fjLj1024EEEEEEEvNS_9BwdParamsE:
.text._ZN10layer_norm22ln_bwd_finalize_kernelINS_22Kernel_traits_finalizeILj25600E13__nv_bfloat16fS2_fjLj1024ELj4ENS_18Kernel_traits_baseILj25600ES2_fS2_fjLj1024EEEEEEEvNS_9BwdParamsE:
        /* <DEDUP_REMOVED lines=25> */
.L_x_1076:
        /* <DEDUP_REMOVED lines=28> */
.L_x_1069:
        /* <DEDUP_REMOVED lines=33> */
.L_x_1068:
[----:B------:R-:W-:Y:S05]  /*0560*/  BSYNC B1 ;  /* 0x0000000000017941 */ /* 0x000fea0003800000 */
.L_x_1067:
        /* <DEDUP_REMOVED lines=23> */
.L_x_1071:
[----:B------:R-:W-:Y:S05]  /*06e0*/  BSYNC B1 ;  /* 0x0000000000017941 */ /* 0x000fea0003800000 */
.L_x_1070:
        /* <DEDUP_REMOVED lines=11> */
.L_x_1066:
[----:B------:R-:W-:Y:S05]  /*07a0*/  BSYNC B0 ;  /* 0x0000000000007941 */ /* 0x000fea0003800000 */
.L_x_1065:
        /* <DEDUP_REMOVED lines=29> */
.L_x_1087:
[----:B------:R-:W-:Y:S01]  /*0980*/  @!P1 SHF.R.U32.HI R12, RZ, 0x3, R0 ;  /* 0x00000003ff0c9819 */ /* 0x000fe20000011600 */
[----:B---3--:R-:W-:Y:S01]  /*0990*/  FADD.FTZ R14, R9, R14 ;  /* 0x0000000e090e7221 */ /* 0x008fe20000010000 */
[----:B--2---:R-:W-:Y:S02]  /*09a0*/  FADD.FTZ R11, R10, R11 ;  /* 0x0000000b0a0b7221 */ /* 0x004fe40000010000 */
[----:B------:R-:W-:-:S05]  /*09b0*/  @!P1 LOP3.LUT R12, R12, 0x1ffffffc, RZ, 0xc0, !PT ;  /* 0x1ffffffc0c0c9812 */ /* 0x000fca00078ec0ff */
[----:B------:R2:W-:Y:S04]  /*09c0*/  @!P1 STS [R12+UR4+0x2000], R14 ;  /* 0x0020000e0c009988 */ /* 0x0005e80008000804 */
[----:B------:R2:W-:Y:S02]  /*09d0*/  @!P1 STS [R12+UR4+0x2080], R11 ;  /* 0x0020800b0c009988 */ /* 0x0005e40008000804 */
.L_x_1072:
        /* <DEDUP_REMOVED lines=14> */
.L_x_1075:
[----:B------:R-:W-:Y:S05]  /*0ac0*/  BSYNC B0 ;  /* 0x0000000000007941 */ /* 0x000fea0003800000 */
.L_x_1074:
[C---:B------:R-:W-:Y:S02]  /*0ad0*/  ISETP.GT.U32.AND P1, PT, R3.reuse, -0x6401, PT ;  /* 0xffff9bff0300780c */ /* 0x040fe40003f24070 */
[----:B------:R-:W-:Y:S02]  /*0ae0*/  IADD3 R3, R3, 0x6400, RZ ;  /* 0x0000640003037810 */ /* 0x000fe40007ffe0ff */
[----:B------:R-:W-:-:S09]  /*0af0*/  IADD3 R5, R5, 0x3200, RZ ;  /* 0x0000320005057810 */ /* 0x000fd20007ffe0ff */
[----:B------:R-:W-:Y:S05]  /*0b00*/  @P1 BRA `(.L_x_1076) ;  /* 0xfffffff400a01947 */ /* 0x000fea000383ffff */
[----:B------:R-:W-:Y:S05]  /*0b10*/  EXIT ;  /* 0x000000000000794d */ /* 0x000fea0003800000 */
.L_x_1073:
[----:B------:R-:W-:Y:S01]  /*0b20*/  HFMA2.MMA R19, -RZ, RZ, 0, 5.9604644775390625e-08 ;  /* 0x00000001ff137435 */ /* 0x000fe200000001ff */
[----:B---3--:R-:W-:Y:S01]  /*0b30*/  IMAD.MOV.U32 R20, RZ, RZ, R10 ;  /* 0x000000ffff147224 */ /* 0x008fe200078e000a */
[----:B------:R-:W-:Y:S02]  /*0b40*/  MOV R22, 0x1f ;  /* 0x0000001f00167802 */ /* 0x000fe40000000f00 */
[----:B------:R-:W-:-:S07]  /*0b50*/  MOV R17, 0xffffffff ;  /* 0xffffffff00117802 */ /* 0x000fce0000000f00 */
[----:B012---:R-:W-:Y:S05]  /*0b60*/  WARPSYNC.COLLECTIVE R17, `(.L_x_1077) ;  /* 0x0000000011087348 */ /* 0x007fea0003c00000 */
[----:B------:R3:W4:Y:S02]  /*0b70*/  SHFL.BFLY P2, R18, R20, R19, R22 ;  /* 0x0c00001314127389 */ /* 0x0007240000040016 */
[----:B01234-:R-:W-:Y:S01]  /*0b80*/  ENDCOLLECTIVE ;  /* 0x000000000000791b */ /* 0x01ffe20003800000 */
.L_x_1077:
[----:B------:R-:W-:Y:S01]  /*0b90*/  HFMA2.MMA R19, -RZ, RZ, 0, 1.1920928955078125e-07 ;  /* 0x00000002ff137435 */ /* 0x000fe200000001ff */
[----:B------:R-:W-:-:S04]  /*0ba0*/  IMAD.MOV.U32 R11, RZ, RZ, R18 ;  /* 0x000000ffff0b7224 */ /* 0x000fc800078e0012 */
[----:B------:R-:W-:-:S05]  /*0bb0*/  FADD.FTZ R11, R10, R11 ;  /* 0x0000000b0a0b7221 */ /* 0x000fca0000010000 */
[----:B------:R-:W-:-:S07]  /*0bc0*/  MOV R20, R11 ;  /* 0x0000000b00147202 */ /* 0x000fce0000000f00 */
[----:B------:R-:W-:Y:S05]  /*0bd0*/  WARPSYNC.COLLECTIVE R17, `(.L_x_1078) ;  /* 0x0000000011087348 */ /* 0x000fea0003c00000 */
[----:B------:R0:W1:Y:S02]  /*0be0*/  SHFL.BFLY P2, R18, R20, R19, R22 ;  /* 0x0c00001314127389 */ /* 0x0000640000040016 */
[----:B01----:R-:W-:Y:S01]  /*0bf0*/  ENDCOLLECTIVE ;  /* 0x000000000000791b */ /* 0x003fe20003800000 */
.L_x_1078:
[----:B------:R-:W-:Y:S01]  /*0c00*/  HFMA2.MMA R19, -RZ, RZ, 0, 2.384185791015625e-07 ;  /* 0x00000004ff137435 */ /* 0x000fe200000001ff */
[----:B------:R-:W-:-:S05]  /*0c10*/  MOV R12, R18 ;  /* 0x00000012000c7202 */ /* 0x000fca0000000f00 */
[----:B------:R-:W-:-:S04]  /*0c20*/  FADD.FTZ R12, R11, R12 ;  /* 0x0000000c0b0c7221 */ /* 0x000fc80000010000 */
[----:B------:R-:W-:-:S07]  /*0c30*/  IMAD.MOV.U32 R20, RZ, RZ, R12 ;  /* 0x000000ffff147224 */ /* 0x000fce00078e000c */
[----:B------:R-:W-:Y:S05]  /*0c40*/  WARPSYNC.COLLECTIVE R17, `(.L_x_1079) ;  /* 0x0000000011087348 */ /* 0x000fea0003c00000 */
[----:B------:R0:W1:Y:S02]  /*0c50*/  SHFL.BFLY P2, R18, R20, R19, R22 ;  /* 0x0c00001314127389 */ /* 0x0000640000040016 */
[----:B01----:R-:W-:Y:S01]  /*0c60*/  ENDCOLLECTIVE ;  /* 0x000000000000791b */ /* 0x003fe20003800000 */
.L_x_1079:
[----:B------:R-:W-:Y:S01]  /*0c70*/  IMAD.MOV.U32 R19, RZ, RZ, 0x8 ;  /* 0x00000008ff137424 */ /* 0x000fe200078e00ff */
[----:B------:R-:W-:-:S05]  /*0c80*/  MOV R13, R18 ;  /* 0x00000012000d7202 */ /* 0x000fca0000000f00 */
[----:B------:R-:W-:-:S05]  /*0c90*/  FADD.FTZ R13, R12, R13 ;  /* 0x0000000d0c0d7221 */ /* 0x000fca0000010000 */
[----:B------:R-:W-:-:S07]  /*0ca0*/  MOV R20, R13 ;  /* 0x0000000d00147202 */ /* 0x000fce0000000f00 */
[----:B------:R-:W-:Y:S05]  /*0cb0*/  WARPSYNC.COLLECTIVE R17, `(.L_x_1080) ;  /* 0x0000000011087348 */ /* 0x000fea0003c00000 */
[----:B------:R0:W1:Y:S02]  /*0cc0*/  SHFL.BFLY P2, R18, R20, R19, R22 ;  /* 0x0c00001314127389 */ /* 0x0000640000040016 */
[----:B01----:R-:W-:Y:S01]  /*0cd0*/  ENDCOLLECTIVE ;  /* 0x000000000000791b */ /* 0x003fe20003800000 */
.L_x_1080:
[----:B------:R-:W-:Y:S01]  /*0ce0*/  HFMA2.MMA R19, -RZ, RZ, 0, 9.5367431640625e-07 ;  /* 0x00000010ff137435 */ /* 0x000fe200000001ff */
[----:B------:R-:W-:-:S05]  /*0cf0*/  MOV R10, R18 ;  /* 0x00000012000a7202 */ /* 0x000fca0000000f00 */
[----:B------:R-:W-:-:S05]  /*0d00*/  FADD.FTZ R10, R13, R10 ;  /* 0x0000000a0d0a7221 */ /* 0x000fca0000010000 */
[----:B------:R-:W-:-:S07]  /*0d10*/  MOV R20, R10 ;  /* 0x0000000a00147202 */ /* 0x000fce0000000f00 */
[----:B------:R-:W-:Y:S05]  /*0d20*/  WARPSYNC.COLLECTIVE R17, `(.L_x_1081) ;  /* 0x0000000011087348 */ /* 0x000fea0003c00000 */
[----:B------:R0:W1:Y:S02]  /*0d30*/  SHFL.BFLY P2, R18, R20, R19, R22 ;  /* 0x0c00001314127389 */ /* 0x0000640000040016 */
[----:B01----:R-:W-:Y:S01]  /*0d40*/  ENDCOLLECTIVE ;  /* 0x000000000000791b */ /* 0x003fe20003800000 */
.L_x_1081:
[----:B------:R-:W-:Y:S01]  /*0d50*/  HFMA2.MMA R19, -RZ, RZ, 0, 5.9604644775390625e-08 ;  /* 0x00000001ff137435 */ /* 0x000fe200000001ff */
[----:B------:R-:W-:Y:S01]  /*0d60*/  MOV R20, R9 ;  /* 0x0000000900147202 */ /* 0x000fe20000000f00 */
[----:B------:R-:W-:-:S09]  /*0d70*/  IMAD.MOV.U32 R11, RZ, RZ, R18 ;  /* 0x000000ffff0b7224 */ /* 0x000fd200078e0012 */
[----:B------:R-:W-:Y:S05]  /*0d80*/  WARPSYNC.COLLECTIVE R17, `(.L_x_1082) ;  /* 0x0000000011087348 */ /* 0x000fea0003c00000 */
[----:B------:R0:W1:Y:S02]  /*0d90*/  SHFL.BFLY P2, R18, R20, R19, R22 ;  /* 0x0c00001314127389 */ /* 0x0000640000040016 */
[----:B01----:R-:W-:Y:S01]  /*0da0*/  ENDCOLLECTIVE ;  /* 0x000000000000791b */ /* 0x003fe20003800000 */
.L_x_1082:
[----:B------:R-:W-:Y:S01]  /*0db0*/  HFMA2.MMA R19, -RZ, RZ, 0, 1.1920928955078125e-07 ;  /* 0x00000002ff137435 */ /* 0x000fe200000001ff */
[----:B------:R-:W-:-:S05]  /*0dc0*/  MOV R12, R18 ;  /* 0x00000012000c7202 */ /* 0x000fca0000000f00 */
[----:B------:R-:W-:-:S04]  /*0dd0*/  FADD.FTZ R14, R9, R12 ;  /* 0x0000000c090e7221 */ /* 0x000fc80000010000 */
[----:B------:R-:W-:-:S07]  /*0de0*/  IMAD.MOV.U32 R20, RZ, RZ, R14 ;  /* 0x000000ffff147224 */ /* 0x000fce00078e000e */
[----:B------:R-:W-:Y:S05]  /*0df0*/  WARPSYNC.COLLECTIVE R17, `(.L_x_1083) ;  /* 0x0000000011087348 */ /* 0x000fea0003c00000 */
[----:B------:R0:W1:Y:S02]  /*0e00*/  SHFL.BFLY P2, R18, R20, R19, R22 ;  /* 0x0c00001314127389 */ /* 0x0000640000040016 */
[----:B01----:R-:W-:Y:S01]  /*0e10*/  ENDCOLLECTIVE ;  /* 0x000000000000791b */ /* 0x003fe20003800000 */
.L_x_1083:
[----:B------:R-:W-:Y:S01]  /*0e20*/  IMAD.MOV.U32 R19, RZ, RZ, 0x4 ;  /* 0x00000004ff137424 */ /* 0x000fe200078e00ff */
[----:B------:R-:W-:-:S05]  /*0e30*/  MOV R13, R18 ;  /* 0x00000012000d7202 */ /* 0x000fca0000000f00 */
[----:B------:R-:W-:-:S05]  /*0e40*/  FADD.FTZ R15, R14, R13 ;  /* 0x0000000d0e0f7221 */ /* 0x000fca0000010000 */
[----:B------:R-:W-:-:S07]  /*0e50*/  MOV R20, R15 ;  /* 0x0000000f00147202 */ /* 0x000fce0000000f00 */
[----:B------:R-:W-:Y:S05]  /*0e60*/  WARPSYNC.COLLECTIVE R17, `(.L_x_1084) ;  /* 0x0000000011087348 */ /* 0x000fea0003c00000 */
[----:B------:R0:W1:Y:S02]  /*0e70*/  SHFL.BFLY P2, R18, R20, R19, R22 ;  /* 0x0c00001314127389 */ /* 0x0000640000040016 */
[----:B01----:R-:W-:Y:S01]  /*0e80*/  ENDCOLLECTIVE ;  /* 0x000000000000791b */ /* 0x003fe20003800000 */
.L_x_1084:
[----:B------:R-:W-:Y:S01]  /*0e90*/  HFMA2.MMA R19, -RZ, RZ, 0, 4.76837158203125e-07 ;  /* 0x00000008ff137435 */ /* 0x000fe200000001ff */
[----:B------:R-:W-:-:S05]  /*0ea0*/  MOV R16, R18 ;  /* 0x0000001200107202 */ /* 0x000fca0000000f00 */
[----:B------:R-:W-:-:S05]  /*0eb0*/  FADD.FTZ R16, R15, R16 ;  /* 0x000000100f107221 */ /* 0x000fca0000010000 */
[----:B------:R-:W-:-:S07]  /*0ec0*/  MOV R20, R16 ;  /* 0x0000001000147202 */ /* 0x000fce0000000f00 */
[----:B------:R-:W-:Y:S05]  /*0ed0*/  WARPSYNC.COLLECTIVE R17, `(.L_x_1085) ;  /* 0x0000000011087348 */ /* 0x000fea0003c00000 */
[----:B------:R0:W1:Y:S02]  /*0ee0*/  SHFL.BFLY P2, R18, R20, R19, R22 ;  /* 0x0c00001314127389 */ /* 0x0000640000040016 */
[----:B01----:R-:W-:Y:S01]  /*0ef0*/  ENDCOLLECTIVE ;  /* 0x000000000000791b */ /* 0x003fe20003800000 */
.L_x_1085:
[----:B------:R-:W-:Y:S01]  /*0f00*/  HFMA2.MMA R19, -RZ, RZ, 0, 9.5367431640625e-07 ;  /* 0x00000010ff137435 */ /* 0x000fe200000001ff */
[----:B------:R-:W-:-:S04]  /*0f10*/  IMAD.MOV.U32 R9, RZ, RZ, R18 ;  /* 0x000000ffff097224 */ /* 0x000fc800078e0012 */
[----:B------:R-:W-:-:S05]  /*0f20*/  FADD.FTZ R9, R16, R9 ;  /* 0x0000000910097221 */ /* 0x000fca0000010000 */
[----:B------:R-:W-:-:S07]  /*0f30*/  MOV R20, R9 ;  /* 0x0000000900147202 */ /* 0x000fce0000000f00 */
[----:B------:R-:W-:Y:S05]  /*0f40*/  WARPSYNC.COLLECTIVE R17, `(.L_x_1086) ;  /* 0x0000000011087348 */ /* 0x000fea0003c00000 */
[----:B------:R0:W1:Y:S02]  /*0f50*/  SHFL.BFLY P2, R18, R20, R19, R22 ;  /* 0x0c00001314127389 */ /* 0x0000640000040016 */
[----:B01----:R-:W-:Y:S01]  /*0f60*/  ENDCOLLECTIVE ;  /* 0x000000000000791b */ /* 0x003fe20003800000 */
.L_x_1086:
[----:B------:R-:W-:Y:S01]  /*0f70*/  MOV R14, R18 ;  /* 0x00000012000e7202 */ /* 0x000fe20000000f00 */
[----:B------:R-:W-:Y:S06]  /*0f80*/  BRA `(.L_x_1087) ;  /* 0xfffffff8007c7947 */ /* 0x000fec000383ffff */
.L_x_1088:
        /* <DEDUP_REMOVED lines=15> */
.L_x_5424:


//--------------------- .text._ZN10layer_norm13ln_bwd_kernelINS_13Kernel_traitsI13__nv_bfloat16fS2_fjLj25600ELj5ELj1ELj4ELj16ENS_18Kernel_traits_baseILj25600ES2_fS2_fjLj128EEEEEEEvNS_9BwdParamsE --------------------------
	.section	.text._ZN10layer_norm13ln_bwd_kernelINS_13Kernel_traitsI13__nv_bfloat16fS2_fjLj25600ELj5ELj1ELj4ELj16ENS_18Kernel_traits_baseILj25600ES2_fS2_fjLj128EEEEEEEvNS_9BwdParamsE,"ax",@progbits
	.align	128
        .global         _ZN10layer_norm13ln_bwd_kernelINS_13Kernel_traitsI13__nv_bfloat16fS2_fjLj25600ELj5ELj1ELj4ELj16ENS_18Kernel_traits_baseILj25600ES2_fS2_fjLj128EEEEEEEvNS_9BwdParamsE
        .type           _ZN10layer_norm13ln_bwd_kernelINS_13Kernel_traitsI13__nv_bfloat16fS2_fjLj25600ELj5ELj1ELj4ELj16ENS_18Kernel_traits_baseILj25600ES2_fS2_fjLj128EEEEEEEvNS_9BwdParamsE,@function
        .size           _ZN10layer_norm13ln_bwd_kernelINS_13Kernel_traitsI13__nv_bfloat16fS2_fjLj25600ELj5ELj1ELj4ELj16ENS_18Kernel_traits_baseILj25600ES2_fS2_fjLj128EEEEEEEvNS_9BwdParamsE,(.L_x_5425 - _ZN10layer_norm13ln_bwd_kernelINS_13Kernel_traitsI13__nv_bfloat16fS2_fjLj25600ELj5ELj1ELj4ELj16ENS_18Kernel_traits_baseILj25600ES2_fS2_fjLj128EEEEEEEvNS_9BwdParamsE)
        .other          _ZN10layer_norm13ln_bwd_kernelINS_13Kernel_traitsI13__nv_bfloat16fS2_fjLj25600ELj5ELj1ELj4ELj16ENS_18Kernel_traits_baseILj25600ES2_fS2_fjLj128EEEEEEEvNS_9BwdParamsE,@"STO_CUDA_ENTRY STV_DEFAULT"
_ZN10layer_norm13ln_bwd_kernelINS_13Kernel_traitsI13__nv_bfloat16fS2_fjLj25600ELj5ELj1ELj4ELj16ENS_18Kernel_traits_baseILj25600ES2_fS2_fjLj128EEEEEEEvNS_9BwdParamsE:
.text._ZN10layer_norm13ln_bwd_kernelINS_13Kernel_traitsI13__nv_bfloat16fS2_fjLj25600ELj5ELj1ELj4ELj16ENS_18Kernel_traits_baseILj25600ES2_fS2_fjLj128EEEEEEEvNS_9BwdParamsE:
[----:B------:R-:W0:Y:S01]  /*0000*/  LDC R1, c[0x0][0x28] ;  /* 0x00000a00ff017b82 */ /* 0x000e220000000800 */
[----:B------:R-:W1:Y:S01]  /*0010*/  S2R R0, SR_CTAID.X ;  /* 0x0000000000007919 */ /* 0x000e620000002500 */
[----:B------:R-:W-:Y:S01]  /*0020*/  ULDC.64 UR4, c[0x0][0x228] ;  /* 0x00008a0000047ab9 */ /* 0x000fe20000000a00 */
[----:B0-----:R-:W-:Y:S01]  /*0030*/  IADD3 R1, R1, -0x10, RZ ;  /* 0xfffffff001017810 */ /* 0x001fe20007ffe0ff */
[----:B------:R-:W-:Y:S01]  /*0040*/  ULDC.64 UR6, c[0x0][0x208] ;  /* 0x0000820000067ab9 */ /* 0x000fe20000000a00 */
[----:B------:R-:W0:Y:S01]  /*0050*/  S2R R44, SR_TID.X ;  /* 0x00000000002c7919 */ /* 0x000e220000002100 */
[----:B------:R-:W-:Y:S01]  /*0060*/  ISETP.NE.U32.AND P0, PT, RZ, UR4, PT ;  /* 0x00000004ff007c0c */ /* 0x000fe2000bf05070 */
[----:B------:R-:W-:-:S03]  /*0070*/  ULDC UR4, c[0x0][0x214] ;  /* 0x0000850000047ab9 */ /* 0x000fc60000000800 */
[----:B------:R-:W-:-:S13]  /*0080*/  ISETP.NE.AND.EX P0, PT, RZ, UR5, PT, P0 ;  /* 0x00000005ff007c0c */ /* 0x000fda000bf05300 */
[----:B------:R-:W2:Y:S08]  /*0090*/  @P0 LDC.64 R8, c[0x0][0x248] ;  /* 0x00009200ff080b82 */ /* 0x000eb00000000a00 */
[----:B------:R-:W3:Y:S01]  /*00a0*/  @P0 LDC.64 R6, c[0x0][0x248] ;  /* 0x00009200ff060b82 */ /* 0x000ee20000000a00 */
[----:B-1----:R-:W-:Y:S01]  /*00b0*/  IMAD.WIDE.U32 R4, R0, -0x33333333, RZ ;  /* 0xcccccccd00047825 */ /* 0x002fe200078e00ff */
[----:B0-----:R-:W-:-:S04]  /*00c0*/  LOP3.LUT R18, R44, 0x1f, RZ, 0xc0, !PT ;  /* 0x0000001f2c127812 */ /* 0x001fc800078ec0ff */
[----:B------:R-:W-:Y:S02]  /*00d0*/  SHF.R.U32.HI R45, RZ, 0x2, R5 ;  /* 0x00000002ff2d7819 */ /* 0x000fe40000011605 */
[----:B------:R-:W0:Y:S03]  /*00e0*/  @P0 LDC.64 R10, c[0x0][0x248] ;  /* 0x00009200ff0a0b82 */ /* 0x000e260000000a00 */
[----:B------:R-:W-:Y:S01]  /*00f0*/  IMAD R14, R45, -0x5, R0 ;  /* 0xfffffffb2d0e7824 */ /* 0x000fe200078e0200 */
[----:B------:R-:W-:Y:S04]  /*0100*/  STL [R1+0x4], R45 ;  /* 0x0000042d01007387 */ /* 0x000fe80000100800 */
[----:B------:R-:W1:Y:S01]  /*0110*/  @P0 LDC.64 R4, c[0x0][0x248] ;  /* 0x00009200ff040b82 */ /* 0x000e620000000a00 */
[----:B------:R-:W-:Y:S01]  /*0120*/  SHF.L.U32 R0, R14, 0x7, RZ ;  /* 0x000000070e007819 */ /* 0x000fe200000006ff */
[----:B------:R4:W-:Y:S03]  /*0130*/  STL [R1+0xc], R14 ;  /* 0x00000c0e01007387 */ /* 0x0009e60000100800 */
[----:B------:R-:W-:-:S03]  /*0140*/  LOP3.LUT R0, R0, 0xffffff80, R18, 0xe2, !PT ;  /* 0xffffff8000007812 */ /* 0x000fc600078ee212 */
[----:B------:R-:W0:Y:S01]  /*0150*/  @P0 LDC.64 R12, c[0x0][0x248] ;  /* 0x00009200ff0c0b82 */ /* 0x000e220000000a00 */
[----:B------:R-:W-:-:S04]  /*0160*/  LOP3.LUT R0, R0, 0x60, R44, 0xf8, !PT ;  /* 0x0000006000007812 */ /* 0x000fc800078ef82c */
[C---:B------:R-:W-:Y:S02]  /*0170*/  @P0 IADD3 R21, R0.reuse, 0x280, RZ ;  /* 0x0000028000150810 */ /* 0x040fe40007ffe0ff */
[C---:B------:R-:W-:Y:S01]  /*0180*/  @P0 IADD3 R27, R0.reuse, 0x780, RZ ;  /* 0x00000780001b0810 */ /* 0x040fe20007ffe0ff */
[----:B------:R-:W0:Y:S01]  /*0190*/  @P0 LDC.64 R30, c[0x0][0x248] ;  /* 0x00009200ff1e0b82 */ /* 0x000e220000000a00 */
[C---:B------:R-:W-:Y:S02]  /*01a0*/  @P0 IADD3 R23, R0.reuse, 0x500, RZ ;  /* 0x0000050000170810 */ /* 0x040fe40007ffe0ff */
[C---:B------:R-:W-:Y:S01]  /*01b0*/  @P0 IADD3 R29, R0.reuse, 0xa00, RZ ;  /* 0x00000a00001d0810 */ /* 0x040fe20007ffe0ff */
[----:B--2---:R-:W-:Y:S01]  /*01c0*/  @P0 IMAD.WIDE.U32 R8, R27, 0x8, R8 ;  /* 0x000000081b080825 */ /* 0x004fe200078e0008 */
[----:B------:R-:W-:-:S03]  /*01d0*/  @P0 IADD3 R27, R0, 0x1180, RZ ;  /* 0x00001180001b0810 */ /* 0x000fc60007ffe0ff */
[----:B------:R-:W2:Y:S01]  /*01e0*/  @P0 LDC.64 R16, c[0x0][0x248] ;  /* 0x00009200ff100b82 */ /* 0x000ea20000000a00 */
[----:B-1----:R-:W-:Y:S01]  /*01f0*/  @P0 IMAD.WIDE.U32 R4, R21, 0x8, R4 ;  /* 0x0000000815040825 */ /* 0x002fe200078e0004 */
[C---:B------:R-:W-:Y:S01]  /*0200*/  @P0 IADD3 R21, R0.reuse, 0xc80, RZ ;  /* 0x00000c8000150810 */ /* 0x040fe20007ffe0ff */
[----:B------:R-:W5:Y:S02]  /*0210*/  @P0 LDG.E.64 R234, desc[UR6][R8.64] ;  /* 0x0000000608ea0981 */ /* 0x000f64000c1e1b00 */
[----:B---3--:R-:W-:Y:S01]  /*0220*/  @P0 IMAD.WIDE.U32 R6, R23, 0x8, R6 ;  /* 0x0000000817060825 */ /* 0x008fe200078e0006 */
[C---:B------:R-:W-:Y:S01]  /*0230*/  @P0 IADD3 R23, R0.reuse, 0xf00, RZ ;  /* 0x00000f0000170810 */ /* 0x040fe20007ffe0ff */
[----:B------:R-:W5:Y:S01]  /*0240*/  @P0 LDG.E.64 R246, desc[UR6][R4.64] ;  /* 0x0000000604f60981 */ /* 0x000f62000c1e1b00 */
[----:B----4-:R-:W1:Y:S01]  /*0250*/  @P0 LDC.64 R14, c[0x0][0x248] ;  /* 0x00009200ff0e0b82 */ /* 0x010e620000000a00 */
[----:B0-----:R-:W-:Y:S01]  /*0260*/  @P0 IMAD.WIDE.U32 R10, R29, 0x8, R10 ;  /* 0x000000081d0a0825 */ /* 0x001fe200078e000a */
[C---:B------:R-:W-:Y:S01]  /*0270*/  @P0 IADD3 R29, R0.reuse, 0x1680, RZ ;  /* 0x00001680001d0810 */ /* 0x040fe20007ffe0ff */
[----:B------:R-:W5:Y:S02]  /*0280*/  @P0 LDG.E.64 R240, desc[UR6][R6.64] ;  /* 0x0000000606f00981 */ /* 0x000f64000c1e1b00 */
[----:B------:R-:W-:Y:S01]  /*0290*/  @P0 IMAD.WIDE.U32 R12, R21, 0x8, R12 ;  /* 0x00000008150c0825 */ /* 0x000fe200078e000c */
[C---:B------:R-:W-:Y:S01]  /*02a0*/  @P0 IADD3 R21, R0.reuse, 0x1400, RZ ;  /* 0x0000140000150810 */ /* 0x040fe20007ffe0ff */
[----:B------:R0:W5:Y:S01]  /*02b0*/  @P0 LDG.E.64 R218, desc[UR6][R10.64] ;  /* 0x000000060ada0981 */ /* 0x000162000c1e1b00 */
[----:B------:R-:W3:Y:S01]  /*02c0*/  @P0 LDC.64 R18, c[0x0][0x248] ;  /* 0x00009200ff120b82 */ /* 0x000ee20000000a00 */
[----:B------:R-:W-:-:S07]  /*02d0*/  @P0 LEA R26, P1, R0, R30, 0x3 ;  /* 0x0000001e001a0211 */ /* 0x000fce00078218ff */
[----:B------:R-:W4:Y:S01]  /*02e0*/  @P0 LDC.64 R24, c[0x0][0x248] ;  /* 0x00009200ff180b82 */ /* 0x000f220000000a00 */
[----:B------:R-:W-:Y:S01]  /*02f0*/  LEA.HI R58, R44, R45, RZ, 0x19 ;  /* 0x0000002d2c3a7211 */ /* 0x000fe200078fc8ff */
[----:B--2---:R-:W-:Y:S01]  /*0300*/  @P0 IMAD.WIDE.U32 R16, R27, 0x8, R16 ;  /* 0x000000081b100825 */ /* 0x004fe200078e0010 */
[----:B------:R-:W-:Y:S01]  /*0310*/  @P0 LEA.HI.X R27, R0, R31, RZ, 0x3, P1 ;  /* 0x0000001f001b0211 */ /* 0x000fe200008f1cff */
[----:B------:R-:W5:Y:S02]  /*0320*/  @P0 LDG.E.64 R214, desc[UR6][R12.64] ;  /* 0x000000060cd60981 */ /* 0x000f64000c1e1b00 */
[----:B-1----:R-:W-:Y:S02]  /*0330*/  @P0 IMAD.WIDE.U32 R14, R23, 0x8, R14 ;  /* 0x00000008170e0825 */ /* 0x002fe400078e000e */
[----:B------:R1:W-:Y:S04]  /*0340*/  STL [R1+0x8], R58 ;  /* 0x0000083a01007387 */ /* 0x0003e80000100800 */
[----:B------:R-:W5:Y:S01]  /*0350*/  @P0 LDG.E.64 R210, desc[UR6][R14.64] ;  /* 0x000000060ed20981 */ /* 0x000f62000c1e1b00 */
[----:B---3--:R-:W-:-:S03]  /*0360*/  @P0 IMAD.WIDE.U32 R18, R21, 0x8, R18 ;  /* 0x0000000815120825 */ /* 0x008fc600078e0012 */
[----:B------:R-:W5:Y:S04]  /*0370*/  @P0 LDG.E.64 R2, desc[UR6][R16.64] ;  /* 0x0000000610020981 */ /* 0x000f68000c1e1b00 */
[----:B------:R-:W5:Y:S01]  /*0380*/  @P0 LDG.E.64 R204, desc[UR6][R18.64] ;  /* 0x0000000612cc0981 */ /* 0x000f62000c1e1b00 */
[----:B----4-:R-:W-:-:S03]  /*0390*/  @P0 IMAD.WIDE.U32 R24, R29, 0x8, R24 ;  /* 0x000000081d180825 */ /* 0x010fc600078e0018 */
        /* <DEDUP_REMOVED lines=13> */
[----:B--2---:R-:W-:Y:S02]  /*0470*/  CS2R R26, SRZ ;  /* 0x00000000001a7805 */ /* 0x004fe4000001ff00 */
[----:B---3--:R-:W-:Y:S02]  /*0480*/  CS2R R24, SRZ ;  /* 0x0000000000187805 */ /* 0x008fe4000001ff00 */
        /* <DEDUP_REMOVED lines=28> */
[----:B-1----:R-:W-:Y:S06]  /*0650*/  @P0 BRA `(.L_x_1089) ;  /* 0x0000004400640947 */ /* 0x002fec0003800000 */
        /* <DEDUP_REMOVED lines=12> */
[----:B-----5:R-:W-:-:S02]  /*0720*/  SHF.R.U64 R207, R2, 0x10, R3 ;  /* 0x0000001002cf7819 */ /* 0x020fc40000001203 */
[----:B------:R-:W-:Y:S02]  /*0730*/  SHF.L.U32 R209, R2, 0x10, RZ ;  /* 0x0000001002d17819 */ /* 0x000fe400000006ff */
[----:B------:R-:W-:Y:S02]  /*0740*/  SHF.R.U32.HI R57, RZ, 0x10, R3 ;  /* 0x00000010ff397819 */ /* 0x000fe40000011603 */
[C---:B0-----:R-:W-:Y:S02]  /*0750*/  SHF.L.U32 R4, R250.reuse, 0x10, RZ ;  /* 0x00000010fa047819 */ /* 0x041fe400000006ff */
[----:B------:R-:W-:Y:S02]  /*0760*/  SHF.L.U32 R206, R3, 0x10, RZ ;  /* 0x0000001003ce7819 */ /* 0x000fe400000006ff */
[----:B------:R-:W-:Y:S01]  /*0770*/  SHF.R.U64 R252, R250, 0x10, R251 ;  /* 0x00000010fafc7819 */ /* 0x000fe200000012fb */
[----:B------:R0:W-:Y:S01]  /*0780*/  STL [R1], R4 ;  /* 0x0000000401007387 */ /* 0x0001e20000100800 */
[----:B------:R-:W-:-:S02]  /*0790*/  SHF.R.U64 R248, R246, 0x10, R247 ;  /* 0x00000010f6f87819 */ /* 0x000fc400000012f7 */
[----:B------:R-:W-:Y:S02]  /*07a0*/  SHF.L.U32 R249, R246, 0x10, RZ ;  /* 0x00000010f6f97819 */ /* 0x000fe400000006ff */
[C---:B------:R-:W-:Y:S02]  /*07b0*/  SHF.R.U64 R236, R234.reuse, 0x10, R235 ;  /* 0x00000010eaec7819 */ /* 0x040fe400000012eb */
[----:B------:R-:W-:Y:S02]  /*07c0*/  SHF.L.U32 R237, R234, 0x10, RZ ;  /* 0x00000010eaed7819 */ /* 0x000fe400000006ff */
[C---:B------:R-:W-:Y:S02]  /*07d0*/  SHF.R.U64 R232, R218.reuse, 0x10, R219 ;  /* 0x00000010dae87819 */ /* 0x040fe400000012db */
[----:B------:R-:W-:Y:S02]  /*07e0*/  SHF.L.U32 R233, R218, 0x10, RZ ;  /* 0x00000010dae97819 */ /* 0x000fe400000006ff */
[----:B------:R-:W-:-:S02]  /*07f0*/  SHF.R.U64 R216, R214, 0x10, R215 ;  /* 0x00000010d6d87819 */ /* 0x000fc400000012d7 */
[----:B------:R-:W-:Y:S02]  /*0800*/  SHF.L.U32 R217, R214, 0x10, RZ ;  /* 0x00000010d6d97819 */ /* 0x000fe400000006ff */
[C---:B------:R-:W-:Y:S02]  /*0810*/  SHF.R.U64 R212, R210.reuse, 0x10, R211 ;  /* 0x00000010d2d47819 */ /* 0x040fe400000012d3 */
[----:B------:R-:W-:Y:S02]  /*0820*/  SHF.L.U32 R213, R210, 0x10, RZ ;  /* 0x00000010d2d57819 */ /* 0x000fe400000006ff */
[----:B------:R-:W-:Y:S02]  /*0830*/  SHF.R.U32.HI R250, RZ, 0x10, R251 ;  /* 0x00000010fffa7819 */ /* 0x000fe400000116fb */
[----:B------:R-:W-:Y:S02]  /*0840*/  SHF.R.U32.HI R246, RZ, 0x10, R247 ;  /* 0x00000010fff67819 */ /* 0x000fe400000116f7 */
[----:B------:R-:W-:-:S02]  /*0850*/  SHF.R.U64 R244, R240, 0x10, R241 ;  /* 0x00000010f0f47819 */ /* 0x000fc400000012f1 */
[----:B------:R-:W-:Y:S02]  /*0860*/  SHF.R.U32.HI R238, RZ, 0x10, R241 ;  /* 0x00000010ffee7819 */ /* 0x000fe400000116f1 */
[----:B------:R-:W-:Y:S02]  /*0870*/  SHF.R.U32.HI R234, RZ, 0x10, R235 ;  /* 0x00000010ffea7819 */ /* 0x000fe400000116eb */
[----:B------:R-:W-:Y:S02]  /*0880*/  SHF.R.U32.HI R218, RZ, 0x10, R219 ;  /* 0x00000010ffda7819 */ /* 0x000fe400000116db */
[----:B------:R-:W-:Y:S02]  /*0890*/  SHF.R.U32.HI R214, RZ, 0x10, R215 ;  /* 0x00000010ffd67819 */ /* 0x000fe400000116d7 */
[----:B------:R-:W-:Y:S02]  /*08a0*/  SHF.R.U32.HI R210, RZ, 0x10, R211 ;  /* 0x00000010ffd27819 */ /* 0x000fe400000116d3 */
[----:B------:R-:W-:-:S02]  /*08b0*/  SHF.R.U64 R203, R204, 0x10, R205 ;  /* 0x00000010cccb7819 */ /* 0x000fc400000012cd */
[----:B------:R-:W-:Y:S02]  /*08c0*/  SHF.R.U32.HI R56, RZ, 0x10, R205 ;  /* 0x00000010ff387819 */ /* 0x000fe400000116cd */
[--C-:B------:R-:W-:Y:S02]  /*08d0*/  SHF.R.U64 R199, R200, 0x10, R201.reuse ;  /* 0x00000010c8c77819 */ /* 0x100fe400000012c9 */
[----:B------:R-:W-:Y:S01]  /*08e0*/  SHF.R.U32.HI R197, RZ, 0x10, R201 ;  /* 0x00000010ffc57819 */ /* 0x000fe200000116c9 */
[----:B------:R-:W-:Y:S01]  /*08f0*/  HFMA2.MMA R157, -RZ, RZ, 0, 5.9604644775390625e-08 ;  /* 0x00000001ff9d7435 */ /* 0x000fe200000001ff */
[----:B------:R-:W-:Y:S01]  /*0900*/  SHF.L.U32 R202, R205, 0x10, RZ ;  /* 0x00000010cdca7819 */ /* 0x000fe200000006ff */
[----:B------:R-:W-:Y:S01]  /*0910*/  HFMA2.MMA R196, -RZ, RZ, 0, 0 ;  /* 0x00000000ffc47435 */ /* 0x000fe200000001ff */
[----:B------:R-:W-:Y:S01]  /*0920*/  SHF.L.U32 R198, R201, 0x10, RZ ;  /* 0x00000010c9c67819 */ /* 0x000fe200000006ff */
[----:B------:R-:W-:Y:S02]  /*0930*/  HFMA2.MMA R193, -RZ, RZ, 0, 0 ;  /* 0x00000000ffc17435 */ /* 0x000fe400000001ff */
        /* <DEDUP_REMOVED lines=22> */
[----:B------:R-:W-:Y:S02]  /*0aa0*/  CS2R R30, SRZ ;  /* 0x00000000001e7805 */ /* 0x000fe4000001ff00 */
[----:B------:R-:W-:Y:S02]  /*0ab0*/  MOV R175, RZ ;  /* 0x000000ff00af7202 */ /* 0x000fe40000000f00 */
[----:B------:R-:W-:Y:S02]  /*0ac0*/  CS2R R32, SRZ ;  /* 0x0000000000207805 */ /* 0x000fe4000001ff00 */
[----:B------:R-:W-:-:S02]  /*0ad0*/  MOV R167, RZ ;  /* 0x000000ff00a77202 */ /* 0x000fc40000000f00 */
        /* <DEDUP_REMOVED lines=24> */
[----:B------:R-:W-:Y:S02]  /*0c60*/  MOV R166, R58 ;  /* 0x0000003a00a67202 */ /* 0x000fe40000000f00 */
        /* <DEDUP_REMOVED lines=20> */
[C---:B--2---:R-:W-:Y:S02]  /*0db0*/  SHF.R.U64 R124, R6.reuse, 0x10, R7 ;  /* 0x00000010067c7819 */ /* 0x044fe40000001207 */
[----:B------:R-:W-:Y:S02]  /*0dc0*/  SHF.L.U32 R2, R6, 0x10, RZ ;  /* 0x0000001006027819 */ /* 0x000fe400000006ff */
[----:B---3--:R-:W-:-:S02]  /*0dd0*/  SHF.R.U64 R128, R10, 0x10, R11 ;  /* 0x000000100a807819 */ /* 0x008fc4000000120b */
[----:B------:R-:W-:Y:S02]  /*0de0*/  SHF.L.U32 R6, R10, 0x10, RZ ;  /* 0x000000100a067819 */ /* 0x000fe400000006ff */
[C---:B----4-:R-:W-:Y:S02]  /*0df0*/  SHF.R.U64 R132, R14.reuse, 0x10, R15 ;  /* 0x000000100e847819 */ /* 0x050fe4000000120f */
[----:B------:R-:W-:Y:S02]  /*0e00*/  SHF.L.U32 R10, R14, 0x10, RZ ;  /* 0x000000100e0a7819 */ /* 0x000fe400000006ff */
[C---:B------:R-:W-:Y:S02]  /*0e10*/  SHF.R.U64 R160, R18.reuse, 0x10, R19 ;  /* 0x0000001012a07819 */ /* 0x040fe40000001213 */
[----:B------:R-:W-:Y:S02]  /*0e20*/  SHF.L.U32 R14, R18, 0x10, RZ ;  /* 0x00000010120e7819 */ /* 0x000fe400000006ff */
[----:B------:R-:W-:-:S02]  /*0e30*/  SHF.R.U32.HI R125, RZ, 0x10, R7 ;  /* 0x00000010ff7d7819 */ /* 0x000fc40000011607 */
[----:B------:R-:W-:Y:S02]  /*0e40*/  SHF.L.U32 R3, R7, 0x10, RZ ;  /* 0x0000001007037819 */ /* 0x000fe400000006ff */
[C-C-:B------:R-:W-:Y:S02]  /*0e50*/  SHF.R.U64 R126, R8.reuse, 0x10, R9.reuse ;  /* 0x00000010087e7819 */ /* 0x140fe40000001209 */
[----:B0-----:R-:W-:Y:S02]  /*0e60*/  SHF.L.U32 R4, R8, 0x10, RZ ;  /* 0x0000001008047819 */ /* 0x001fe400000006ff */
[----:B------:R-:W-:Y:S02]  /*0e70*/  SHF.R.U32.HI R127, RZ, 0x10, R9 ;  /* 0x00000010ff7f7819 */ /* 0x000fe40000011609 */
[----:B------:R-:W-:Y:S02]  /*0e80*/  SHF.L.U32 R5, R9, 0x10, RZ ;  /* 0x0000001009057819 */ /* 0x000fe400000006ff */
[----:B------:R-:W-:-:S02]  /*0e90*/  SHF.R.U64 R164, R22, 0x10, R23 ;  /* 0x0000001016a47819 */ /* 0x000fc40000001217 */
[----:B------:R-:W-:Y:S02]  /*0ea0*/  SHF.L.U32 R18, R22, 0x10, RZ ;  /* 0x0000001016127819 */ /* 0x000fe400000006ff */
[----:B------:R-:W-:Y:S02]  /*0eb0*/  SHF.R.U32.HI R129, RZ, 0x10, R11 ;  /* 0x00000010ff817819 */ /* 0x000fe4000001160b */
[----:B------:R-:W-:Y:S02]  /*0ec0*/  SHF.L.U32 R7, R11, 0x10, RZ ;  /* 0x000000100b077819 */ /* 0x000fe400000006ff */
[C-C-:B------:R-:W-:Y:S02]  /*0ed0*/  SHF.R.U64 R130, R12.reuse, 0x10, R13.reuse ;  /* 0x000000100c827819 */ /* 0x140fe4000000120d */
[----:B------:R-:W-:Y:S02]  /*0ee0*/  SHF.L.U32 R8, R12, 0x10, RZ ;  /* 0x000000100c087819 */ /* 0x000fe400000006ff */
[----:B------:R-:W-:-:S02]  /*0ef0*/  SHF.R.U32.HI R131, RZ, 0x10, R13 ;  /* 0x00000010ff837819 */ /* 0x000fc4000001160d */
[----:B------:R-:W-:Y:S02]  /*0f00*/  SHF.L.U32 R9, R13, 0x10, RZ ;  /* 0x000000100d097819 */ /* 0x000fe400000006ff */
[----:B------:R-:W-:Y:S02]  /*0f10*/  SHF.R.U32.HI R133, RZ, 0x10, R15 ;  /* 0x00000010ff857819 */ /* 0x000fe4000001160f */
[--C-:B------:R-:W-:Y:S02]  /*0f20*/  SHF.R.U64 R158, R16, 0x10, R17.reuse ;  /* 0x00000010109e7819 */ /* 0x100fe40000001211 */
[----:B------:R-:W-:Y:S02]  /*0f30*/  SHF.R.U32.HI R159, RZ, 0x10, R17 ;  /* 0x00000010ff9f7819 */ /* 0x000fe40000011611 */
[----:B------:R-:W-:Y:S02]  /*0f40*/  SHF.R.U32.HI R161, RZ, 0x10, R19 ;  /* 0x00000010ffa17819 */ /* 0x000fe40000011613 */
[----:B------:R-:W-:-:S02]  /*0f50*/  SHF.R.U64 R162, R20, 0x10, R21 ;  /* 0x0000001014a27819 */ /* 0x000fc40000001215 */
[----:B------:R-:W-:Y:S02]  /*0f60*/  SHF.R.U32.HI R163, RZ, 0x10, R21 ;  /* 0x00000010ffa37819 */ /* 0x000fe40000011615 */
[----:B------:R-:W-:Y:S02]  /*0f70*/  SHF.R.U32.HI R165, RZ, 0x10, R23 ;  /* 0x00000010ffa57819 */ /* 0x000fe40000011617 */
[--C-:B------:R-:W-:Y:S02]  /*0f80*/  SHF.R.U64 R22, R24, 0x10, R25.reuse ;  /* 0x0000001018167819 */ /* 0x100fe40000001219 */
[----:B------:R-:W-:Y:S02]  /*0f90*/  SHF.R.U32.HI R123, RZ, 0x10, R25 ;  /* 0x00000010ff7b7819 */ /* 0x000fe40000011619 */
        /* <DEDUP_REMOVED lines=9> */
[----:B------:R-:W-:Y:S02]  /*1030*/  CS2R R24, SRZ ;  /* 0x0000000000187805 */ /* 0x000fe4000001ff00 */
[----:B------:R-:W-:Y:S02]  /*1040*/  MOV R23, RZ ;  /* 0x000000ff00177202 */ /* 0x000fe40000000f00 */
        /* <DEDUP_REMOVED lines=20> */
.L_x_1095:
[----:B------:R-:W-:Y:S01]  /*1190*/  ULDC.64 UR4, c[0x0][0x228] ;  /* 0x00008a0000047ab9 */ /* 0x000fe20000000a00 */
[----:B------:R-:W-:Y:S01]  /*11a0*/  IMAD R174, R166, 0x1900, R0 ;  /* 0x00001900a6ae7824 */ /* 0x000fe200078e0200 */
[----:B------:R-:W-:Y:S01]  /*11b0*/  ISETP.NE.U32.AND P0, PT, RZ, UR4, PT ;  /* 0x00000004ff007c0c */ /* 0x000fe2000bf05070 */
[----:B0-----:R-:W0:Y:S01]  /*11c0*/  LDC.64 R220, c[0x0][0x268] ;  /* 0x00009a00ffdc7b82 */ /* 0x001e220000000a00 */
[----:B------:R-:W2:Y:S02]  /*11d0*/  LDL R240, [R1] ;  /* 0x0000000001f07983 */ /* 0x000ea40000100800 */
[----:B------:R-:W-:Y:S02]  /*11e0*/  ISETP.NE.AND.EX P0, PT, RZ, UR5, PT, P0 ;  /* 0x00000005ff007c0c */ /* 0x000fe4000bf05300 */
[----:B------:R-:W-:-:S03]  /*11f0*/  IADD3 R154, R174, 0x280, RZ ;  /* 0x00000280ae9a7810 */ /* 0x000fc60007ffe0ff */
[----:B------:R-:W1:Y:S08]  /*1200*/  LDC.64 R222, c[0x0][0x238] ;  /* 0x00008e00ffde7b82 */ /* 0x000e700000000a00 */
[----:B------:R-:W3:Y:S08]  /*1210*/  @P0 LDC.64 R56, c[0x0][0x228] ;  /* 0x00008a00ff380b82 */ /* 0x000ef00000000a00 */
[----:B------:R-:W4:Y:S01]  /*1220*/  @P0 LDC.64 R60, c[0x0][0x228] ;  /* 0x00008a00ff3c0b82 */ /* 0x000f220000000a00 */
[----:B------:R-:W-:-:S07]  /*1230*/  IADD3 R192, R174, 0x500, RZ ;  /* 0x00000500aec07810 */ /* 0x000fce0007ffe0ff */
[----:B------:R-:W5:Y:S01]  /*1240*/  @P0 LDC.64 R64, c[0x0][0x228] ;  /* 0x00008a00ff400b82 */ /* 0x000f620000000a00 */
[----:B---3--:R-:W-:Y:S01]  /*1250*/  @P0 IMAD.WIDE.U32 R56, R154, 0x10, R56 ;  /* 0x000000109a380825 */ /* 0x008fe200078e0038 */
[----:B------:R-:W-:-:S06]  /*1260*/  IADD3 R170, R174, 0x780, RZ ;  /* 0x00000780aeaa7810 */ /* 0x000fcc0007ffe0ff */
[----:B------:R-:W3:Y:S01]  /*1270*/  @P0 LDC.64 R68, c[0x0][0x228] ;  /* 0x00008a00ff440b82 */ /* 0x000ee20000000a00 */
[----:B------:R-:W2:Y:S01]  /*1280*/  @P0 LDG.E.128 R56, desc[UR6][R56.64] ;  /* 0x0000000638380981 */ /* 0x000ea2000c1e1d00 */
[----:B----4-:R-:W-:Y:S01]  /*1290*/  @P0 IMAD.WIDE.U32 R60, R192, 0x10, R60 ;  /* 0x00000010c03c0825 */ /* 0x010fe200078e003c */
[----:B------:R-:W-:-:S05]  /*12a0*/  IADD3 R171, R174, 0xa00, RZ ;  /* 0x00000a00aeab7810 */ /* 0x000fca0007ffe0ff */
[----:B------:R-:W4:Y:S01]  /*12b0*/  @P0 LDC.64 R72, c[0x0][0x228] ;  /* 0x00008a00ff480b82 */ /* 0x000f220000000a00 */
[----:B------:R-:W2:Y:S01]  /*12c0*/  @P0 LDG.E.128 R60, desc[UR6][R60.64] ;  /* 0x000000063c3c0981 */ /* 0x000ea2000c1e1d00 */
[----:B-----5:R-:W-:Y:S01]  /*12d0*/  @P0 IMAD.WIDE.U32 R64, R170, 0x10, R64 ;  /* 0x00000010aa400825 */ /* 0x020fe200078e0040 */
[----:B------:R-:W-:-:S05]  /*12e0*/  IADD3 R156, R174, 0xc80, RZ ;  /* 0x00000c80ae9c7810 */ /* 0x000fca0007ffe0ff */
[----:B------:R-:W5:Y:S01]  /*12f0*/  @P0 LDC.64 R76, c[0x0][0x228] ;  /* 0x00008a00ff4c0b82 */ /* 0x000f620000000a00 */
[----:B------:R-:W2:Y:S01]  /*1300*/  @P0 LDG.E.128 R64, desc[UR6][R64.64] ;  /* 0x0000000640400981 */ /* 0x000ea2000c1e1d00 */
[----:B---3--:R-:W-:Y:S01]  /*1310*/  @P0 IMAD.WIDE.U32 R68, R171, 0x10, R68 ;  /* 0x00000010ab440825 */ /* 0x008fe200078e0044 */
[----:B------:R-:W-:-:S05]  /*1320*/  IADD3 R189, R174, 0xf00, RZ ;  /* 0x00000f00aebd7810 */ /* 0x000fca0007ffe0ff */
        /* <DEDUP_REMOVED lines=10> */
[----:B---3--:R-:W-:-:S06]  /*13d0*/  @P0 IMAD.WIDE.U32 R80, R190, 0x10, R80 ;  /* 0x00000010be500825 */ /* 0x008fcc00078e0050 */
[----:B------:R-:W3:Y:S01]  /*13e0*/  @!P0 LDC.64 R150, c[0x0][0x220] ;  /* 0x00008800ff968b82 */ /* 0x000ee20000000a00 */
[----:B------:R-:W2:Y:S01]  /*13f0*/  @P0 LDG.E.128 R80, desc[UR6][R80.64] ;  /* 0x0000000650500981 */ /* 0x000ea2000c1e1d00 */
[----:B0-----:R-:W-:Y:S01]  /*1400*/  IMAD.WIDE.U32 R134, R154, 0x8, R220 ;  /* 0x000000089a867825 */ /* 0x001fe200078e00dc */
[----:B------:R-:W-:-:S05]  /*1410*/  IADD3 R191, R174, 0x1680, RZ ;  /* 0x00001680aebf7810 */ /* 0x000fca0007ffe0ff */
[----:B------:R-:W0:Y:S01]  /*1420*/  @!P0 LDC.64 R152, c[0x0][0x230] ;  /* 0x00008c00ff988b82 */ /* 0x000e220000000a00 */
[----:B----4-:R-:W-:Y:S01]  /*1430*/  @P0 IMAD.WIDE.U32 R84, R188, 0x10, R84 ;  /* 0x00000010bc540825 */ /* 0x010fe200078e0054 */
[----:B------:R-:W4:Y:S01]  /*1440*/  LDG.E.64 R134, desc[UR6][R134.64] ;  /* 0x0000000686867981 */ /* 0x000f22000c1e1b00 */
[----:B------:R-:W-:Y:S02]  /*1450*/  @P0 MOV R208, RZ ;  /* 0x000000ff00d00202 */ /* 0x000fe40000000f00 */
[----:B------:R-:W-:Y:S02]  /*1460*/  IMAD.WIDE.U32 R136, R192, 0x8, R220 ;  /* 0x00000008c0887825 */ /* 0x000fe400078e00dc */
[----:B------:R-:W2:Y:S02]  /*1470*/  @P0 LDG.E.128 R84, desc[UR6][R84.64] ;  /* 0x0000000654540981 */ /* 0x000ea4000c1e1d00 */
[----:B-----5:R-:W-:Y:S01]  /*1480*/  @P0 IMAD.WIDE.U32 R92, R191, 0x10, R92 ;  /* 0x00000010bf5c0825 */ /* 0x020fe200078e005c */
[----:B------:R-:W-:Y:S01]  /*1490*/  @P0 LEA R88, P1, R174, UR4, 0x4 ;  /* 0x00000004ae580c11 */ /* 0x000fe2000f8220ff */
[----:B------:R-:W5:Y:S04]  /*14a0*/  LDG.E.64 R136, desc[UR6][R136.64] ;  /* 0x0000000688887981 */ /* 0x000f68000c1e1b00 */
[----:B------:R-:W5:Y:S01]  /*14b0*/  @P0 LDG.E.128 R92, desc[UR6][R92.64] ;  /* 0x000000065c5c0981 */ /* 0x000f62000c1e1d00 */
[----:B------:R-:W-:-:S04]  /*14c0*/  IMAD.WIDE.U32 R138, R170, 0x8, R220 ;  /* 0x00000008aa8a7825 */ /* 0x000fc800078e00dc */
[----:B---3--:R-:W-:Y:S02]  /*14d0*/  @!P0 IMAD.WIDE.U32 R150, R154, 0x10, R150 ;  /* 0x000000109a968825 */ /* 0x008fe400078e0096 */
[----:B------:R-:W3:Y:S01]  /*14e0*/  LDG.E.64 R138, desc[UR6][R138.64] ;  /* 0x000000068a8a7981 */ /* 0x000ee2000c1e1b00 */
[----:B------:R-:W1:Y:S01]  /*14f0*/  @!P0 LDC.64 R154, c[0x0][0x220] ;  /* 0x00008800ff9a8b82 */ /* 0x000e620000000a00 */
[----:B0-----:R-:W-:-:S05]  /*1500*/  @!P0 IMAD.WIDE R152, R166, 0x4, R152 ;  /* 0x00000004a6988825 */ /* 0x001fca00078e0298 */
[----:B------:R1:W5:Y:S01]  /*1510*/  @!P0 LDG.E R208, desc[UR6][R152.64] ;  /* 0x0000000698d08981 */ /* 0x000362000c1e1900 */
[----:B------:R-:W-:-:S06]  /*1520*/  IMAD.WIDE.U32 R140, R171, 0x8, R220 ;  /* 0x00000008ab8c7825 */ /* 0x000fcc00078e00dc */
[----:B------:R-:W2:Y:S01]  /*1530*/  LDG.E.64 R140, desc[UR6][R140.64] ;  /* 0x000000068c8c7981 */ /* 0x000ea2000c1e1b00 */
[----:B-1----:R-:W-:-:S05]  /*1540*/  IMAD.WIDE R152, R166, 0x4, R222 ;  /* 0x00000004a6987825 */ /* 0x002fca00078e02de */
[----:B------:R0:W5:Y:S01]  /*1550*/  LDG.E R168, desc[UR6][R152.64] ;  /* 0x0000000698a87981 */ /* 0x000162000c1e1900 */
[----:B------:R-:W-:-:S06]  /*1560*/  @P0 LEA.HI.X R89, R174, UR5, RZ, 0x4, P1 ;  /* 0x00000005ae590c11 */ /* 0x000fcc00088f24ff */
[----:B------:R-:W5:Y:S01]  /*1570*/  @P0 LDG.E.128 R88, desc[UR6][R88.64] ;  /* 0x0000000658580981 */ /* 0x000f62000c1e1d00 */
[----:B0-----:R-:W-:Y:S02]  /*1580*/  @!P0 IMAD.WIDE.U32 R152, R192, 0x10, R154 ;  /* 0x00000010c0988825 */ /* 0x001fe400078e009a */
[----:B------:R-:W0:Y:S01]  /*1590*/  @!P0 LDC.64 R154, c[0x0][0x220] ;  /* 0x00008800ff9a8b82 */ /* 0x000e220000000a00 */
[----:B------:R-:W5:Y:S04]  /*15a0*/  @!P0 LDG.E.128 R56, desc[UR6][R150.64] ;  /* 0x0000000696388981 */ /* 0x000f68000c1e1d00 */
[----:B------:R1:W5:Y:S03]  /*15b0*/  @!P0 LDG.E.128 R60, desc[UR6][R152.64] ;  /* 0x00000006983c8981 */ /* 0x000366000c1e1d00 */
[----:B-1----:R-:W1:Y:S02]  /*15c0*/  @!P0 LDC.64 R152, c[0x0][0x220] ;  /* 0x00008800ff988b82 */ /* 0x002e640000000a00 */
[----:B-1----:R-:W-:-:S05]  /*15d0*/  @!P0 IMAD.WIDE.U32 R152, R170, 0x10, R152 ;  /* 0x00000010aa988825 */ /* 0x002fca00078e0098 */
[----:B------:R1:W5:Y:S02]  /*15e0*/  @!P0 LDG.E.128 R64, desc[UR6][R152.64] ;  /* 0x0000000698408981 */ /* 0x000364000c1e1d00 */
[----:B-1----:R-:W1:Y:S02]  /*15f0*/  @!P0 LDC.64 R152, c[0x0][0x220] ;  /* 0x00008800ff988b82 */ /* 0x002e640000000a00 */
[----:B-1----:R-:W-:-:S06]  /*1600*/  @!P0 IMAD.WIDE.U32 R152, R171, 0x10, R152 ;  /* 0x00000010ab988825 */ /* 0x002fcc00078e0098 */
[----:B------:R-:W1:Y:S01]  /*1610*/  @!P0 LDC.64 R170, c[0x0][0x220] ;  /* 0x00008800ffaa8b82 */ /* 0x000e620000000a00 */
[----:B------:R0:W5:Y:S07]  /*1620*/  @!P0 LDG.E.128 R68, desc[UR6][R152.64] ;  /* 0x0000000698448981 */ /* 0x00016e000c1e1d00 */
[----:B0-----:R-:W0:Y:S02]  /*1630*/  @!P0 LDC.64 R152, c[0x0][0x220] ;  /* 0x00008800ff988b82 */ /* 0x001e240000000a00 */
[----:B0-----:R-:W-:-:S05]  /*1640*/  @!P0 IMAD.WIDE.U32 R152, R156, 0x10, R152 ;  /* 0x000000109c988825 */ /* 0x001fca00078e0098 */
[----:B------:R0:W5:Y:S02]  /*1650*/  @!P0 LDG.E.128 R72, desc[UR6][R152.64] ;  /* 0x0000000698488981 */ /* 0x000164000c1e1d00 */
[----:B0-----:R-:W0:Y:S02]  /*1660*/  @!P0 LDC.64 R152, c[0x0][0x220] ;  /* 0x00008800ff988b82 */ /* 0x001e240000000a00 */
[----:B0-----:R-:W-:-:S05]  /*1670*/  @!P0 IMAD.WIDE.U32 R152, R189, 0x10, R152 ;  /* 0x00000010bd988825 */ /* 0x001fca00078e0098 */
[----:B------:R0:W5:Y:S02]  /*1680*/  @!P0 LDG.E.128 R76, desc[UR6][R152.64] ;  /* 0x00000006984c8981 */ /* 0x000164000c1e1d00 */
[----:B0-----:R-:W0:Y:S02]  /*1690*/  @!P0 LDC.64 R152, c[0x0][0x220] ;  /* 0x00008800ff988b82 */ /* 0x001e240000000a00 */
[----:B0-----:R-:W-:-:S05]  /*16a0*/  @!P0 IMAD.WIDE.U32 R152, R190, 0x10, R152 ;  /* 0x00000010be988825 */ /* 0x001fca00078e0098 */
[----:B------:R0:W5:Y:S01]  /*16b0*/  @!P0 LDG.E.128 R80, desc[UR6][R152.64] ;  /* 0x0000000698508981 */ /* 0x000162000c1e1d00 */
[----:B------:R-:W-:-:S05]  /*16c0*/  @!P0 IMAD.WIDE.U32 R154, R188, 0x10, R154 ;  /* 0x00000010bc9a8825 */ /* 0x000fca00078e009a */
[----:B------:R3:W5:Y:S01]  /*16d0*/  @!P0 LDG.E.128 R84, desc[UR6][R154.64] ;  /* 0x000000069a548981 */ /* 0x000762000c1e1d00 */
[----:B------:R-:W-:Y:S01]  /*16e0*/  LOP3.LUT P1, RZ, R157, 0xff, RZ, 0xc0, !PT ;  /* 0x000000ff9dff7812 */ /* 0x000fe2000782c0ff */
[----:B------:R-:W-:Y:S01]  /*16f0*/  IMAD.WIDE.U32 R142, R189, 0x8, R220 ;  /* 0x00000008bd8e7825 */ /* 0x000fe200078e00dc */
[----:B----4-:R-:W-:Y:S01]  /*1700*/  SHF.R.U64 R189, R134, 0x10, R135 ;  /* 0x0000001086bd7819 */ /* 0x010fe20000001287 */
[----:B0-----:R-:W0:Y:S02]  /*1710*/  @!P0 LDC.64 R152, c[0x0][0x220] ;  /* 0x00008800ff988b82 */ /* 0x001e240000000a00 */
[--C-:B------:R-:W-:Y:S01]  /*1720*/  IMAD.WIDE.U32 R144, R190, 0x8, R220.reuse ;  /* 0x00000008be907825 */ /* 0x100fe200078e00dc */
[----:B------:R-:W-:Y:S01]  /*1730*/  MOV R190, R135 ;  /* 0x0000008700be7202 */ /* 0x000fe20000000f00 */
[----:B------:R-:W4:Y:S02]  /*1740*/  LDG.E.64 R142, desc[UR6][R142.64] ;  /* 0x000000068e8e7981 */ /* 0x000f24000c1e1b00 */
[--C-:B------:R-:W-:Y:S01]  /*1750*/  IMAD.WIDE.U32 R146, R188, 0x8, R220.reuse ;  /* 0x00000008bc927825 */ /* 0x100fe200078e00dc */
[----:B------:R-:W-:Y:S01]  /*1760*/  MOV R188, R134 ;  /* 0x0000008600bc7202 */ /* 0x000fe20000000f00 */
[----:B------:R-:W4:Y:S02]  /*1770*/  LDG.E.64 R144, desc[UR6][R144.64] ;  /* 0x0000000690907981 */ /* 0x000f24000c1e1b00 */
[----:B------:R-:W-:-:S04]  /*1780*/  IMAD.WIDE.U32 R148, R174, 0x8, R220 ;  /* 0x00000008ae947825 */ /* 0x000fc800078e00dc */
[C-C-:B------:R-:W-:Y:S01]  /*1790*/  IMAD.WIDE.U32 R150, R191.reuse, 0x8, R220.reuse ;  /* 0x00000008bf967825 */ /* 0x140fe200078e00dc */
[----:B---3--:R-:W-:Y:S01]  /*17a0*/  MOV R155, R138 ;  /* 0x0000008a009b7202 */ /* 0x008fe20000000f00 */
[----:B------:R-:W3:Y:S02]  /*17b0*/  LDG.E.64 R146, desc[UR6][R146.64] ;  /* 0x0000000692927981 */ /* 0x000ee4000c1e1b00 */
[----:B------:R-:W-:Y:S01]  /*17c0*/  IMAD.WIDE.U32 R156, R156, 0x8, R220 ;  /* 0x000000089c9c7825 */ /* 0x000fe200078e00dc */
[----:B------:R-:W-:Y:S01]  /*17d0*/  SHF.R.U32.HI R220, RZ, 0x10, R135 ;  /* 0x00000010ffdc7819 */ /* 0x000fe20000011687 */
[----:B------:R-:W3:Y:S02]  /*17e0*/  LDG.E.64 R148, desc[UR6][R148.64] ;  /* 0x0000000694947981 */ /* 0x000ee4000c1e1b00 */
[----:B-1----:R-:W-:Y:S01]  /*17f0*/  @!P0 IMAD.WIDE.U32 R134, R191, 0x10, R170 ;  /* 0x00000010bf868825 */ /* 0x002fe200078e00aa */
[----:B------:R-:W-:Y:S01]  /*1800*/  SHF.R.U64 R154, R138, 0x10, R139 ;  /* 0x000000108a9a7819 */ /* 0x000fe2000000128b */
[----:B------:R-:W3:Y:S04]  /*1810*/  LDG.E.64 R156, desc[UR6][R156.64] ;  /* 0x000000069c9c7981 */ /* 0x000ee8000c1e1b00 */
[----:B------:R1:W4:Y:S01]  /*1820*/  @!P0 LDG.E.128 R92, desc[UR6][R134.64] ;  /* 0x00000006865c8981 */ /* 0x000322000c1e1d00 */
[----:B------:R-:W-:-:S02]  /*1830*/  MOV R222, R139 ;  /* 0x0000008b00de7202 */ /* 0x000fc40000000f00 */
[----:B------:R-:W-:Y:S01]  /*1840*/  SHF.R.U32.HI R223, RZ, 0x10, R139 ;  /* 0x00000010ffdf7819 */ /* 0x000fe2000001168b */
[----:B------:R-:W3:Y:S01]  /*1850*/  LDG.E.64 R150, desc[UR6][R150.64] ;  /* 0x0000000696967981 */ /* 0x000ee2000c1e1b00 */
[----:B------:R-:W1:Y:S08]  /*1860*/  @P0 MUFU.RCP R134, R4 ;  /* 0x0000000400860308 */ /* 0x000e700000001000 */
[----:B------:R-:W1:Y:S01]  /*1870*/  @P0 MUFU.RCP R138, R126 ;  /* 0x0000007e008a0308 */ /* 0x000e620000001000 */
[----:B--2---:R-:W-:-:S02]  /*1880*/  MOV R225, R140 ;  /* 0x0000008c00e17202 */ /* 0x004fc40000000f00 */
[----:B------:R-:W-:-:S05]  /*1890*/  SHF.R.U64 R224, R140, 0x10, R141 ;  /* 0x000000108ce07819 */ /* 0x000fca000000128d */
[----:B------:R-:W-:Y:S01]  /*18a0*/  @P0 MUFU.RCP R140, R127 ;  /* 0x0000007f008c0308 */ /* 0x000fe20000001000 */
[----:B0-----:R-:W-:Y:S01]  /*18b0*/  @!P0 LEA R152, P2, R174, R152, 0x4 ;  /* 0x00000098ae988211 */ /* 0x001fe200078420ff */
[----:B------:R-:W-:Y:S01]  /*18c0*/  @P0 FADD.FTZ R135, -R249, R56 ;  /* 0x00000038f9870221 */ /* 0x000fe20000010100 */
[----:B-----5:R-:W-:-:S03]  /*18d0*/  @!P0 FADD.FTZ R139, R56, -R208 ;  /* 0x800000d0388b8221 */ /* 0x020fc60000010000 */
[----:B-1----:R-:W-:Y:S02]  /*18e0*/  @P0 FMUL.FTZ R134, R135, R134 ;  /* 0x0000008687860220 */ /* 0x002fe40000410000 */
[----:B------:R-:W0:Y:S01]  /*18f0*/  @P0 MUFU.RCP R135, R5 ;  /* 0x0000000500870308 */ /* 0x000e220000001000 */
[----:B------:R-:W-:Y:S01]  /*1900*/  @!P0 FMUL.FTZ R134, R168, R139 ;  /* 0x0000008ba8868220 */ /* 0x000fe20000410000 */
[----:B------:R-:W-:-:S04]  /*1910*/  @P0 FADD.FTZ R139, -R248, R57 ;  /* 0x00000039f88b0221 */ /* 0x000fc80000010100 */
[----:B------:R-:W-:Y:S01]  /*1920*/  @P0 FMUL.FTZ R138, R139, R138 ;  /* 0x0000008a8b8a0220 */ /* 0x000fe20000410000 */
[----:B------:R-:W-:Y:S01]  /*1930*/  @P0 FADD.FTZ R139, -R247, R58 ;  /* 0x0000003af78b0221 */ /* 0x000fe20000010100 */
[----:B------:R-:W-:-:S03]  /*1940*/  @!P0 FADD.FTZ R57, R57, -R208 ;  /* 0x800000d039398221 */ /* 0x000fc60000010000 */
[----:B0-----:R-:W-:Y:S02]  /*1950*/  @P0 FMUL.FTZ R135, R139, R135 ;  /* 0x000000878b870220 */ /* 0x001fe40000410000 */
[----:B------:R-:W0:Y:S01]  /*1960*/  @P0 MUFU.RCP R139, R6 ;  /* 0x00000006008b0308 */ /* 0x000e220000001000 */
[----:B------:R-:W-:Y:S01]  /*1970*/  @!P0 FMUL.FTZ R138, R168, R57 ;  /* 0x00000039a88a8220 */ /* 0x000fe20000410000 */
[----:B------:R-:W-:Y:S01]  /*1980*/  @P0 FADD.FTZ R57, -R246, R59 ;  /* 0x0000003bf6390221 */ /* 0x000fe20000010100 */
[----:B------:R-:W-:Y:S02]  /*1990*/  @!P0 LEA.HI.X R153, R174, R153, RZ, 0x4, P2 ;  /* 0x00000099ae998211 */ /* 0x000fe400010f24ff */
[----:B------:R-:W-:Y:S01]  /*19a0*/  MOV R226, R141 ;  /* 0x0000008d00e27202 */ /* 0x000fe20000000f00 */
[----:B------:R-:W-:Y:S01]  /*19b0*/  @P0 FMUL.FTZ R140, R57, R140 ;  /* 0x0000008c398c0220 */ /* 0x000fe20000410000 */
[----:B------:R-:W-:Y:S01]  /*19c0*/  SHF.R.U32.HI R227, RZ, 0x10, R141 ;  /* 0x00000010ffe37819 */ /* 0x000fe2000001168d */
[----:B------:R-:W-:Y:S01]  /*19d0*/  @P0 FADD.FTZ R57, -R245, R60 ;  /* 0x0000003cf5390221 */ /* 0x000fe20000010100 */
[----:B------:R-:W1:Y:S01]  /*19e0*/  @P0 MUFU.RCP R141, R128 ;  /* 0x00000080008d0308 */ /* 0x000e620000001000 */
[----:B------:R-:W2:Y:S01]  /*19f0*/  @!P0 LDG.E.128 R88, desc[UR6][R152.64] ;  /* 0x0000000698588981 */ /* 0x000ea2000c1e1d00 */
[----:B------:R-:W-:Y:S01]  /*1a00*/  @!P0 FADD.FTZ R58, R58, -R208 ;  /* 0x800000d03a3a8221 */ /* 0x000fe20000010000 */
[----:B0-----:R-:W-:-:S05]  /*1a10*/  @P0 FMUL.FTZ R139, R57, R139 ;  /* 0x0000008b398b0220 */ /* 0x001fca0000410000 */
[----:B------:R-:W0:Y:S01]  /*1a20*/  @P0 MUFU.RCP R57, R7 ;  /* 0x0000000700390308 */ /* 0x000e220000001000 */
[----:B------:R-:W-:Y:S01]  /*1a30*/  @!P0 FMUL.FTZ R135, R168, R58 ;  /* 0x0000003aa8878220 */ /* 0x000fe20000410000 */
[----:B------:R-:W-:Y:S01]  /*1a40*/  @P0 FADD.FTZ R58, -R244, R61 ;  /* 0x0000003df43a0221 */ /* 0x000fe20000010100 */
[----:B------:R-:W-:-:S04]  /*1a50*/  @!P0 FADD.FTZ R60, R60, -R208 ;  /* 0x800000d03c3c8221 */ /* 0x000fc80000010000 */
[----:B------:R-:W-:Y:S01]  /*1a60*/  @!P0 FMUL.FTZ R139, R168, R60 ;  /* 0x0000003ca88b8220 */ /* 0x000fe20000410000 */
[----:B-1----:R-:W-:Y:S01]  /*1a70*/  @P0 FMUL.FTZ R141, R58, R141 ;  /* 0x0000008d3a8d0220 */ /* 0x002fe20000410000 */
[----:B------:R-:W-:Y:S01]  /*1a80*/  @P0 FADD.FTZ R60, -R241, R62 ;  /* 0x0000003ef13c0221 */ /* 0x000fe20000010100 */
[----:B------:R-:W1:Y:S01]  /*1a90*/  @P0 MUFU.RCP R58, R129 ;  /* 0x00000081003a0308 */ /* 0x000e620000001000 */
[--C-:B------:R-:W-:Y:S02]  /*1aa0*/  @!P0 FADD.FTZ R61, R61, -R208.reuse ;  /* 0x800000d03d3d8221 */ /* 0x100fe40000010000 */
[----:B0-----:R-:W-:Y:S01]  /*1ab0*/  @P0 FMUL.FTZ R60, R60, R57 ;  /* 0x000000393c3c0220 */ /* 0x001fe20000410000 */
[----:B------:R-:W-:-:S04]  /*1ac0*/  @!P0 FADD.FTZ R57, R62, -R208 ;  /* 0x800000d03e398221 */ /* 0x000fc80000010000 */
[----:B------:R-:W0:Y:S01]  /*1ad0*/  @P0 MUFU.RCP R62, R8 ;  /* 0x00000008003e0308 */ /* 0x000e220000001000 */
[C---:B------:R-:W-:Y:S01]  /*1ae0*/  @!P0 FMUL.FTZ R141, R168.reuse, R61 ;  /* 0x0000003da88d8220 */ /* 0x040fe20000410000 */
[----:B------:R-:W-:Y:S01]  /*1af0*/  @!P0 FMUL.FTZ R60, R168, R57 ;  /* 0x00000039a83c8220 */ /* 0x000fe20000410000 */
[----:B------:R-:W-:Y:S01]  /*1b00*/  @P0 FADD.FTZ R61, -R238, R63 ;  /* 0x0000003fee3d0221 */ /* 0x000fe20000010100 */
[----:B------:R-:W-:-:S04]  /*1b10*/  @!P0 FADD.FTZ R57, R63, -R208 ;  /* 0x800000d03f398221 */ /* 0x000fc80000010000 */
[----:B------:R-:W5:Y:S01]  /*1b20*/  @P0 MUFU.RCP R63, R130 ;  /* 0x00000082003f0308 */ /* 0x000f620000001000 */
[----:B-1----:R-:W-:Y:S01]  /*1b30*/  @P0 FMUL.FTZ R61, R61, R58 ;  /* 0x0000003a3d3d0220 */ /* 0x002fe20000410000 */
[----:B------:R-:W-:Y:S01]  /*1b40*/  @!P0 FMUL.FTZ R61, R168, R57 ;  /* 0x00000039a83d8220 */ /* 0x000fe20000410000 */
[----:B------:R-:W-:Y:S01]  /*1b50*/  @P0 FADD.FTZ R57, -R237, R64 ;  /* 0x00000040ed390221 */ /* 0x000fe20000010100 */
[----:B------:R-:W-:-:S03]  /*1b60*/  @P0 FADD.FTZ R58, -R236, R65 ;  /* 0x00000041ec3a0221 */ /* 0x000fc60000010100 */
[----:B0-----:R-:W-:Y:S02]  /*1b70*/  @P0 FMUL.FTZ R62, R57, R62 ;  /* 0x0000003e393e0220 */ /* 0x001fe40000410000 */
[----:B------:R-:W0:Y:S01]  /*1b80*/  @P0 MUFU.RCP R57, R9 ;  /* 0x0000000900390308 */ /* 0x000e220000001000 */
[----:B-----5:R-:W-:Y:S01]  /*1b90*/  @P0 FMUL.FTZ R63, R58, R63 ;  /* 0x0000003f3a3f0220 */ /* 0x020fe20000410000 */
[----:B------:R-:W-:-:S06]  /*1ba0*/  @!P0 FADD.FTZ R58, R64, -R208 ;  /* 0x800000d0403a8221 */ /* 0x000fcc0000010000 */
[----:B------:R-:W1:Y:S01]  /*1bb0*/  @P0 MUFU.RCP R64, R131 ;  /* 0x0000008300400308 */ /* 0x000e620000001000 */
[----:B------:R-:W-:Y:S01]  /*1bc0*/  @!P0 FADD.FTZ R65, R65, -R208 ;  /* 0x800000d041418221 */ /* 0x000fe20000010000 */
[----:B------:R-:W-:Y:S01]  /*1bd0*/  @!P0 FMUL.FTZ R62, R168, R58 ;  /* 0x0000003aa83e8220 */ /* 0x000fe20000410000 */
[----:B------:R-:W-:Y:S02]  /*1be0*/  @P0 FADD.FTZ R58, -R235, R66 ;  /* 0x00000042eb3a0221 */ /* 0x000fe40000010100 */
[----:B------:R-:W-:Y:S02]  /*1bf0*/  @!P0 FMUL.FTZ R63, R168, R65 ;  /* 0x00000041a83f8220 */ /* 0x000fe40000410000 */
[----:B0-----:R-:W-:Y:S01]  /*1c00*/  @P0 FMUL.FTZ R65, R58, R57 ;  /* 0x000000393a410220 */ /* 0x001fe20000410000 */
[----:B------:R-:W-:Y:S01]  /*1c10*/  @P0 FADD.FTZ R58, -R234, R67 ;  /* 0x00000043ea3a0221 */ /* 0x000fe20000010100 */
[----:B------:R-:W0:Y:S03]  /*1c20*/  @P0 MUFU.RCP R57, R10 ;  /* 0x0000000a00390308 */ /* 0x000e260000001000 */
[----:B-1----:R-:W-:Y:S01]  /*1c30*/  @P0 FMUL.FTZ R64, R58, R64 ;  /* 0x000000403a400220 */ /* 0x002fe20000410000 */
[----:B------:R-:W-:-:S04]  /*1c40*/  @!P0 FADD.FTZ R58, R66, -R208 ;  /* 0x800000d0423a8221 */ /* 0x000fc80000010000 */
        /* <DEDUP_REMOVED lines=107> */
[----:B------:R-:W-:Y:S03]  /*2300*/  @P0 MUFU.RCP R58, R21 ;  /* 0x00000015003a0308 */ /* 0x000fe60000001000 */
[----:B-1----:R-:W-:-:S05]  /*2310*/  @P0 FMUL.FTZ R86, R57, R86 ;  /* 0x0000005639560220 */ /* 0x002fca0000410000 */
[----:B------:R-:W0:Y:S01]  /*2320*/  @P0 MUFU.RCP R57, R123 ;  /* 0x0000007b00390308 */ /* 0x000e220000001000 */
[--C-:B----4-:R-:W-:Y:S01]  /*2330*/  @!P0 FADD.FTZ R93, R93, -R208.reuse ;  /* 0x800000d05d5d8221 */ /* 0x110fe20000010000 */
[--C-:B------:R-:W-:Y:S01]  /*2340*/  @!P0 FADD.FTZ R59, R59, -R208.reuse ;  /* 0x800000d03b3b8221 */ /* 0x100fe20000010000 */
[----:B------:R-:W-:Y:S02]  /*2350*/  @!P0 FADD.FTZ R92, R92, -R208 ;  /* 0x800000d05c5c8221 */ /* 0x000fe40000010000 */
[----:B------:R-:W-:Y:S01]  /*2360*/  @!P0 FMUL.FTZ R86, R168, R93 ;  /* 0x0000005da8568220 */ /* 0x000fe20000410000 */
[----:B------:R-:W-:Y:S02]  /*2370*/  @P0 FADD.FTZ R93, -R197, R95 ;  /* 0x0000005fc55d0221 */ /* 0x000fe40000010100 */
[----:B------:R-:W1:Y:S01]  /*2380*/  @P0 MUFU.RCP R239, R2 ;  /* 0x0000000200ef0308 */ /* 0x000e620000001000 */
[C---:B------:R-:W-:Y:S01]  /*2390*/  @!P0 FMUL.FTZ R87, R168.reuse, R92 ;  /* 0x0000005ca8578220 */ /* 0x040fe20000410000 */
[----:B------:R-:W-:Y:S01]  /*23a0*/  @!P0 FMUL.FTZ R140, R168, R59 ;  /* 0x0000003ba88c8220 */ /* 0x000fe20000410000 */
[----:B------:R-:W-:Y:S01]  /*23b0*/  @P0 FADD.FTZ R92, -R198, R94 ;  /* 0x0000005ec65c0221 */ /* 0x000fe20000010100 */
[----:B------:R-:W-:Y:S01]  /*23c0*/  @!P0 FADD.FTZ R94, R94, -R208 ;  /* 0x800000d05e5e8221 */ /* 0x000fe20000010000 */
[----:B0-----:R-:W-:-:S03]  /*23d0*/  @P0 FMUL.FTZ R93, R93, R57 ;  /* 0x000000395d5d0220 */ /* 0x001fc60000410000 */
[----:B------:R-:W-:Y:S01]  /*23e0*/  @P0 MUFU.RCP R59, R124 ;  /* 0x0000007c003b0308 */ /* 0x000fe20000001000 */
[----:B------:R-:W-:-:S07]  /*23f0*/  @P0 FMUL.FTZ R92, R92, R58 ;  /* 0x0000003a5c5c0220 */ /* 0x000fce0000410000 */
[----:B------:R-:W0:Y:S01]  /*2400*/  @P0 MUFU.RCP R57, R3 ;  /* 0x0000000300390308 */ /* 0x000e220000001000 */
[----:B------:R-:W-:Y:S01]  /*2410*/  @!P0 FADD.FTZ R95, R95, -R208 ;  /* 0x800000d05f5f8221 */ /* 0x000fe20000010000 */
[----:B------:R-:W-:Y:S01]  /*2420*/  @!P0 FMUL.FTZ R92, R168, R94 ;  /* 0x0000005ea85c8220 */ /* 0x000fe20000410000 */
[----:B------:R-:W-:Y:S01]  /*2430*/  MOV R170, R144 ;  /* 0x0000009000aa7202 */ /* 0x000fe20000000f00 */
[----:B------:R-:W-:-:S04]  /*2440*/  @P0 FADD.FTZ R94, -R240, R88 ;  /* 0x00000058f05e0221 */ /* 0x000fc80000010100 */
[----:B------:R-:W4:Y:S01]  /*2450*/  @P0 MUFU.RCP R58, R125 ;  /* 0x0000007d003a0308 */ /* 0x000f220000001000 */
[--C-:B------:R-:W-:Y:S01]  /*2460*/  SHF.R.U64 R144, R144, 0x10, R145.reuse ;  /* 0x0000001090907819 */ /* 0x100fe20000001291 */
[----:B------:R-:W-:Y:S01]  /*2470*/  @!P0 FMUL.FTZ R93, R168, R95 ;  /* 0x0000005fa85d8220 */ /* 0x000fe20000410000 */
[----:B------:R-:W-:Y:S02]  /*2480*/  MOV R171, R145 ;  /* 0x0000009100ab7202 */ /* 0x000fe40000000f00 */
[----:B------:R-:W-:Y:S02]  /*2490*/  SHF.R.U32.HI R228, RZ, 0x10, R145 ;  /* 0x00000010ffe47819 */ /* 0x000fe40000011691 */
[----:B---3--:R-:W-:Y:S02]  /*24a0*/  MOV R191, R146 ;  /* 0x0000009200bf7202 */ /* 0x008fe40000000f00 */
[----:B------:R-:W-:Y:S01]  /*24b0*/  MOV R230, R148 ;  /* 0x0000009400e67202 */ /* 0x000fe20000000f00 */
[----:B------:R-:W-:Y:S01]  /*24c0*/  @P0 FADD.FTZ R240, -R252, R89 ;  /* 0x00000059fcf00221 */ /* 0x000fe20000010100 */
[----:B------:R-:W-:Y:S01]  /*24d0*/  SHF.R.U64 R146, R146, 0x10, R147 ;  /* 0x0000001092927819 */ /* 0x000fe20000001293 */
[----:B--2---:R-:W-:Y:S01]  /*24e0*/  @!P0 FADD.FTZ R95, R89, -R208 ;  /* 0x800000d0595f8221 */ /* 0x004fe20000010000 */
[----:B------:R-:W-:-:S02]  /*24f0*/  MOV R145, R147 ;  /* 0x0000009300917202 */ /* 0x000fc40000000f00 */
[----:B------:R-:W-:Y:S01]  /*2500*/  SHF.R.U32.HI R229, RZ, 0x10, R147 ;  /* 0x00000010ffe57819 */ /* 0x000fe20000011693 */
[----:B-1----:R-:W-:Y:S01]  /*2510*/  @P0 FMUL.FTZ R94, R94, R239 ;  /* 0x000000ef5e5e0220 */ /* 0x002fe20000410000 */
[----:B------:R-:W-:Y:S01]  /*2520*/  SHF.R.U64 R147, R148, 0x10, R149 ;  /* 0x0000001094937819 */ /* 0x000fe20000001295 */
[----:B------:R-:W-:Y:S01]  /*2530*/  @P0 FADD.FTZ R89, -R251, R90 ;  /* 0x0000005afb590221 */ /* 0x000fe20000010100 */
[----:B------:R-:W-:Y:S01]  /*2540*/  MOV R148, R149 ;  /* 0x0000009500947202 */ /* 0x000fe20000000f00 */
[--C-:B------:R-:W-:Y:S01]  /*2550*/  @!P0 FADD.FTZ R88, R88, -R208.reuse ;  /* 0x800000d058588221 */ /* 0x100fe20000010000 */
[--C-:B------:R-:W-:Y:S01]  /*2560*/  @!P0 FADD.FTZ R239, R90, -R208.reuse ;  /* 0x800000d05aef8221 */ /* 0x100fe20000010000 */
[----:B------:R-:W-:Y:S01]  /*2570*/  SHF.L.U32 R230, R230, 0x10, RZ ;  /* 0x00000010e6e67819 */ /* 0x000fe200000006ff */
[----:B------:R-:W-:Y:S01]  /*2580*/  @!P0 FADD.FTZ R208, R91, -R208 ;  /* 0x800000d05bd08221 */ /* 0x000fe20000010000 */
[----:B------:R-:W-:Y:S01]  /*2590*/  @P0 FADD.FTZ R242, -R250, R91 ;  /* 0x0000005bfaf20221 */ /* 0x000fe20000010100 */
[----:B0-----:R-:W-:Y:S01]  /*25a0*/  @P0 FMUL.FTZ R90, R89, R57 ;  /* 0x00000039595a0220 */ /* 0x001fe20000410000 */
[----:B------:R-:W-:Y:S01]  /*25b0*/  SHF.L.U32 R148, R148, 0x10, RZ ;  /* 0x0000001094947819 */ /* 0x000fe200000006ff */
[----:B------:R-:W-:Y:S01]  /*25c0*/  @P0 FMUL.FTZ R91, R240, R59 ;  /* 0x0000003bf05b0220 */ /* 0x000fe20000410000 */
[C---:B------:R-:W-:Y:S01]  /*25d0*/  @!P0 FMUL.FTZ R94, R168.reuse, R88 ;  /* 0x00000058a85e8220 */ /* 0x040fe20000410000 */
[C---:B------:R-:W-:Y:S01]  /*25e0*/  @!P0 FMUL.FTZ R90, R168.reuse, R239 ;  /* 0x000000efa85a8220 */ /* 0x040fe20000410000 */
[----:B------:R-:W-:Y:S01]  /*25f0*/  SHF.L.U32 R147, R147, 0x10, RZ ;  /* 0x0000001093937819 */ /* 0x000fe200000006ff */
[----:B------:R-:W-:Y:S01]  /*2600*/  @!P0 FMUL.FTZ R91, R168, R95 ;  /* 0x0000005fa85b8220 */ /* 0x000fe20000410000 */
[----:B------:R-:W-:Y:S01]  /*2610*/  FMUL.FTZ R88, R2, R230 ;  /* 0x000000e602587220 */ /* 0x000fe20000410000 */
[----:B------:R-:W-:Y:S01]  /*2620*/  MOV R192, R136 ;  /* 0x0000008800c07202 */ /* 0x000fe20000000f00 */
[----:B----4-:R-:W-:Y:S01]  /*2630*/  @P0 FMUL.FTZ R89, R242, R58 ;  /* 0x0000003af2590220 */ /* 0x010fe20000410000 */
[----:B------:R-:W-:Y:S01]  /*2640*/  SHF.L.U32 R240, R224, 0x10, RZ ;  /* 0x00000010e0f07819 */ /* 0x000fe200000006ff */
[C---:B------:R-:W-:Y:S01]  /*2650*/  FADD.FTZ R38, R148.reuse, R38 ;  /* 0x0000002694267221 */ /* 0x040fe20000010000 */
[----:B------:R-:W-:Y:S01]  /*2660*/  SHF.R.U32.HI R149, RZ, 0x10, R149 ;  /* 0x00000010ff957819 */ /* 0x000fe20000011695 */
[----:B------:R-:W-:Y:S01]  /*2670*/  FFMA.FTZ R118, R148, R90, R118 ;  /* 0x0000005a94767223 */ /* 0x000fe20000010076 */
[----:B------:R-:W-:Y:S01]  /*2680*/  SHF.L.U32 R239, R225, 0x10, RZ ;  /* 0x00000010e1ef7819 */ /* 0x000fe200000006ff */
[----:B------:R-:W-:Y:S01]  /*2690*/  FMUL.FTZ R224, R3, R148 ;  /* 0x0000009403e07220 */ /* 0x000fe20000410000 */
[----:B------:R-:W-:Y:S01]  /*26a0*/  @!P0 FMUL.FTZ R89, R168, R208 ;  /* 0x000000d0a8598220 */ /* 0x000fe20000410000 */
[C---:B------:R-:W-:Y:S01]  /*26b0*/  FADD.FTZ R41, R147.reuse, R41 ;  /* 0x0000002993297221 */ /* 0x040fe20000010000 */
[----:B------:R-:W-:Y:S01]  /*26c0*/  FFMA.FTZ R121, R147, R91, R121 ;  /* 0x0000005b93797223 */ /* 0x000fe20000010079 */
[----:B------:R-:W-:Y:S01]  /*26d0*/  FMUL.FTZ R225, R124, R147 ;  /* 0x000000937ce17220 */ /* 0x000fe20000410000 */
[----:B------:R-:W-:Y:S01]  /*26e0*/  FADD.FTZ R148, RZ, R88 ;  /* 0x00000058ff947221 */ /* 0x000fe20000010000 */
[----:B------:R-:W-:Y:S01]  /*26f0*/  SHF.L.U32 R208, R189, 0x10, RZ ;  /* 0x00000010bdd07819 */ /* 0x000fe200000006ff */
[----:B------:R-:W-:Y:S01]  /*2700*/  FFMA.FTZ R147, R88, R94, RZ ;  /* 0x0000005e58937223 */ /* 0x000fe200000100ff */
[----:B------:R-:W-:-:S02]  /*2710*/  SHF.R.U64 R136, R136, 0x10, R137 ;  /* 0x0000001088887819 */ /* 0x000fc40000001289 */
[----:B------:R-:W-:Y:S01]  /*2720*/  SHF.L.U32 R192, R192, 0x10, RZ ;  /* 0x00000010c0c07819 */ /* 0x000fe200000006ff */
[----:B------:R-:W-:Y:S01]  /*2730*/  FADD.FTZ R148, R148, R225 ;  /* 0x000000e194947221 */ /* 0x000fe20000010000 */
[----:B------:R-:W-:Y:S01]  /*2740*/  SHF.L.U32 R57, R149, 0x10, RZ ;  /* 0x0000001095397819 */ /* 0x000fe200000006ff */
[----:B------:R-:W-:Y:S01]  /*2750*/  FFMA.FTZ R147, R225, R91, R147 ;  /* 0x0000005be1937223 */ /* 0x000fe20000010093 */
[----:B------:R-:W-:Y:S01]  /*2760*/  MOV R221, R137 ;  /* 0x0000008900dd7202 */ /* 0x000fe20000000f00 */
[----:B------:R-:W-:Y:S01]  /*2770*/  FADD.FTZ R37, R208, R37 ;  /* 0x00000025d0257221 */ /* 0x000fe20000010000 */
[----:B------:R-:W-:Y:S01]  /*2780*/  SHF.L.U32 R190, R190, 0x10, RZ ;  /* 0x00000010bebe7819 */ /* 0x000fe200000006ff */
[----:B------:R-:W-:Y:S01]  /*2790*/  FFMA.FTZ R117, R208, R138, R117 ;  /* 0x0000008ad0757223 */ /* 0x000fe20000010075 */
[----:B------:R-:W-:Y:S01]  /*27a0*/  SHF.L.U32 R149, R222, 0x10, RZ ;  /* 0x00000010de957819 */ /* 0x000fe200000006ff */
[----:B------:R-:W-:Y:S01]  /*27b0*/  FMUL.FTZ R222, R126, R208 ;  /* 0x000000d07ede7220 */ /* 0x000fe20000410000 */
[----:B------:R-:W-:Y:S01]  /*27c0*/  SHF.L.U32 R136, R136, 0x10, RZ ;  /* 0x0000001088887819 */ /* 0x000fe200000006ff */
[----:B------:R-:W-:Y:S01]  /*27d0*/  FADD.FTZ R32, R192, R32 ;  /* 0x00000020c0207221 */ /* 0x000fe20000010000 */
[----:B------:R-:W-:Y:S01]  /*27e0*/  SHF.L.U32 R188, R188, 0x10, RZ ;  /* 0x00000010bcbc7819 */ /* 0x000fe200000006ff */
[----:B------:R-:W-:Y:S01]  /*27f0*/  FFMA.FTZ R112, R192, R139, R112 ;  /* 0x0000008bc0707223 */ /* 0x000fe20000010070 */
[----:B------:R-:W-:Y:S01]  /*2800*/  FMUL.FTZ R208, R6, R192 ;  /* 0x000000c006d07220 */ /* 0x000fe20000410000 */
[----:B------:R-:W-:Y:S01]  /*2810*/  FADD.FTZ R148, R148, R224 ;  /* 0x000000e094947221 */ /* 0x000fe20000010000 */
[----:B------:R-:W-:Y:S01]  /*2820*/  FMUL.FTZ R192, R125, R57 ;  /* 0x000000397dc07220 */ /* 0x000fe20000410000 */
[----:B------:R-:W-:Y:S01]  /*2830*/  SHF.L.U32 R189, R221, 0x10, RZ ;  /* 0x00000010ddbd7819 */ /* 0x000fe200000006ff */
        /* <DEDUP_REMOVED lines=11> */
[----:B------:R-:W-:-:S02]  /*28f0*/  SHF.R.U32.HI R137, RZ, 0x10, R137 ;  /* 0x00000010ff897819 */ /* 0x000fc40000011689 */
[----:B------:R-:W-:Y:S01]  /*2900*/  FADD.FTZ R136, R136, R223 ;  /* 0x000000df88887221 */ /* 0x000fe20000010000 */
[----:B------:R-:W-:Y:S01]  /*2910*/  FFMA.FTZ R148, R223, R134, R147 ;  /* 0x00000086df947223 */ /* 0x000fe20000010093 */
[----:B------:R-:W-:Y:S02]  /*2920*/  SHF.L.U32 R220, R220, 0x10, RZ ;  /* 0x00000010dcdc7819 */ /* 0x000fe400000006ff */
[----:B------:R-:W-:Y:S01]  /*2930*/  SHF.L.U32 R137, R137, 0x10, RZ ;  /* 0x0000001089897819 */ /* 0x000fe200000006ff */
        /* <DEDUP_REMOVED lines=16> */
[C---:B------:R-:W-:Y:S01]  /*2a40*/  FADD.FTZ R30, R189.reuse, R30 ;  /* 0x0000001ebd1e7221 */ /* 0x040fe20000010000 */
[-C--:B------:R-:W-:Y:S01]  /*2a50*/  FFMA.FTZ R110, R189, R60.reuse, R110 ;  /* 0x0000003cbd6e7223 */ /* 0x080fe2000001006e */
        /* <DEDUP_REMOVED lines=27> */
[----:B------:R-:W-:Y:S01]  /*2c10*/  FADD.FTZ R230, R95, R149 ;  /* 0x000000955fe67221 */ /* 0x000fe20000010000 */
[----:B------:R-:W-:Y:S01]  /*2c20*/  FFMA.FTZ R95, R149, R65, R136 ;  /* 0x00000041955f7223 */ /* 0x000fe20000010088 */
[----:B------:R-:W-:Y:S01]  /*2c30*/  SHF.L.U32 R226, R226, 0x10, RZ ;  /* 0x00000010e2e27819 */ /* 0x000fe200000006ff */
[----:B------:R-:W-:Y:S01]  /*2c40*/  FMUL.FTZ R147, R10, R239 ;  /* 0x000000ef0a937220 */ /* 0x000fe20000410000 */
[----:B------:R-:W-:Y:S01]  /*2c50*/  FADD.FTZ R230, R230, R148 ;  /* 0x00000094e6e67221 */ /* 0x000fe20000010000 */
[----:B------:R-:W-:Y:S01]  /*2c60*/  FFMA.FTZ R95, R148, R64, R95 ;  /* 0x00000040945f7223 */ /* 0x000fe2000001005f */
[----:B------:R-:W-:Y:S01]  /*2c70*/  FMUL.FTZ R137, R132, R240 ;  /* 0x000000f084897220 */ /* 0x000fe20000410000 */
[C---:B------:R-:W-:Y:S01]  /*2c80*/  FADD.FTZ R169, R226.reuse, R169 ;  /* 0x000000a9e2a97221 */ /* 0x040fe20000010000 */
[----:B------:R-:W-:Y:S01]  /*2c90*/  FFMA.FTZ R102, R226, R69, R102 ;  /* 0x00000045e2667223 */ /* 0x000fe20000010066 */
[----:B------:R-:W-:Y:S01]  /*2ca0*/  FMUL.FTZ R136, R11, R226 ;  /* 0x000000e20b887220 */ /* 0x000fe20000410000 */
[----:B------:R-:W-:Y:S01]  /*2cb0*/  FADD.FTZ R226, R230, R147 ;  /* 0x00000093e6e27221 */ /* 0x000fe20000010000 */
[----:B------:R-:W-:Y:S01]  /*2cc0*/  FFMA.FTZ R95, R147, R67, R95 ;  /* 0x00000043935f7223 */ /* 0x000fe2000001005f */
[----:B------:R-:W-:-:S02]  /*2cd0*/  MOV R58, R156 ;  /* 0x0000009c003a7202 */ /* 0x000fc40000000f00 */
[----:B------:R-:W-:Y:S01]  /*2ce0*/  SHF.L.U32 R227, R227, 0x10, RZ ;  /* 0x00000010e3e37819 */ /* 0x000fe200000006ff */
[----:B------:R-:W-:Y:S01]  /*2cf0*/  FADD.FTZ R226, R226, R137 ;  /* 0x00000089e2e27221 */ /* 0x000fe20000010000 */
[----:B------:R-:W-:Y:S01]  /*2d00*/  FFMA.FTZ R230, R137, R66, R95 ;  /* 0x0000004289e67223 */ /* 0x000fe2000001005f */
[----:B------:R-:W-:Y:S01]  /*2d10*/  SHF.L.U32 R58, R58, 0x10, RZ ;  /* 0x000000103a3a7819 */ /* 0x000fe200000006ff */
[----:B------:R-:W0:Y:S01]  /*2d20*/  S2R R243, SR_TID.X ;  /* 0x0000000000f37919 */ /* 0x000e220000002100 */
        /* <DEDUP_REMOVED lines=19> */
[----:B------:R-:W-:Y:S01]  /*2e60*/  FMUL.FTZ R59, R13, R58 ;  /* 0x0000003a0d3b7220 */ /* 0x000fe20000410000 */
[C---:B------:R-:W-:Y:S01]  /*2e70*/  FADD.FTZ R176, R58.reuse, R176 ;  /* 0x000000b03ab07221 */ /* 0x040fe20000010000 */
[----:B------:R-:W-:Y:S01]  /*2e80*/  FFMA.FTZ R98, R58, R73, R98 ;  /* 0x000000493a627223 */ /* 0x000fe20000010062 */
[C---:B------:R-:W-:Y:S01]  /*2e90*/  FADD.FTZ R39, R57.reuse, R39 ;  /* 0x0000002739277221 */ /* 0x040fe20000010000 */
[----:B------:R-:W-:Y:S01]  /*2ea0*/  FFMA.FTZ R119, R57, R89, R119 ;  /* 0x0000005939777223 */ /* 0x000fe20000010077 */
[----:B------:R-:W-:Y:S01]  /*2eb0*/  FADD.FTZ R58, R226, R59 ;  /* 0x0000003be23a7221 */ /* 0x000fe20000010000 */
[----:B------:R-:W-:Y:S01]  /*2ec0*/  FFMA.FTZ R57, R59, R73, R230 ;  /* 0x000000493b397223 */ /* 0x000fe200000100e6 */
[----:B------:R-:W-:Y:S02]  /*2ed0*/  SHF.R.U32.HI R59, RZ, 0x10, R157 ;  /* 0x00000010ff3b7819 */ /* 0x000fe4000001169d */
[----:B------:R-:W-:-:S02]  /*2ee0*/  MOV R153, R142 ;  /* 0x0000008e00997202 */ /* 0x000fc40000000f00 */
[----:B------:R-:W-:Y:S02]  /*2ef0*/  MOV R231, R150 ;  /* 0x0000009600e77202 */ /* 0x000fe40000000f00 */
[----:B------:R-:W-:Y:S02]  /*2f00*/  SHF.R.U64 R142, R142, 0x10, R143 ;  /* 0x000000108e8e7819 */ /* 0x000fe4000000128f */
[----:B------:R-:W-:Y:S02]  /*2f10*/  SHF.R.U64 R150, R150, 0x10, R151 ;  /* 0x0000001096967819 */ /* 0x000fe40000001297 */
[----:B------:R-:W-:Y:S02]  /*2f20*/  SHF.L.U32 R59, R59, 0x10, RZ ;  /* 0x000000103b3b7819 */ /* 0x000fe400000006ff */
[----:B------:R-:W-:Y:S02]  /*2f30*/  MOV R56, R151 ;  /* 0x0000009700387202 */ /* 0x000fe40000000f00 */
[----:B0-----:R-:W-:-:S02]  /*2f40*/  LOP3.LUT R243, R243, 0x1f, RZ, 0xc0, !PT ;  /* 0x0000001ff3f37812 */ /* 0x001fc400078ec0ff */
[----:B------:R-:W-:Y:S02]  /*2f50*/  MOV R152, R143 ;  /* 0x0000008f00987202 */ /* 0x000fe40000000f00 */
[----:B------:R-:W-:Y:S02]  /*2f60*/  SHF.R.U32.HI R151, RZ, 0x10, R151 ;  /* 0x00000010ff977819 */ /* 0x000fe40000011697 */
[----:B------:R-:W-:Y:S02]  /*2f70*/  SHF.L.U32 R153, R153, 0x10, RZ ;  /* 0x0000001099997819 */ /* 0x000fe400000006ff */
        /* <DEDUP_REMOVED lines=9> */
[----:B------:R-:W-:Y:S01]  /*3010*/  FMUL.FTZ R152, R160, R142 ;  /* 0x0000008ea0987220 */ /* 0x000fe20000410000 */
[----:B------:R-:W-:Y:S01]  /*3020*/  FADD.FTZ R58, R58, R150 ;  /* 0x000000963a3a7221 */ /* 0x000fe20000010000 */
[-C--:B------:R-:W-:Y:S01]  /*3030*/  FFMA.FTZ R142, R150, R72.reuse, R57 ;  /* 0x00000048968e7223 */ /* 0x080fe20000010039 */
[----:B------:R-:W-:Y:S01]  /*3040*/  SHF.R.U32.HI R143, RZ, 0x10, R143 ;  /* 0x00000010ff8f7819 */ /* 0x000fe2000001168f */
[C---:B------:R-:W-:Y:S01]  /*3050*/  FADD.FTZ R175, R59.reuse, R175 ;  /* 0x000000af3baf7221 */ /* 0x040fe20000010000 */
[----:B------:R-:W-:Y:S01]  /*3060*/  FFMA.FTZ R99, R59, R72, R99 ;  /* 0x000000483b637223 */ /* 0x000fe20000010063 */
[----:B------:R-:W-:Y:S01]  /*3070*/  FADD.FTZ R57, R58, R151 ;  /* 0x000000973a397221 */ /* 0x000fe20000010000 */
[-C--:B------:R-:W-:Y:S01]  /*3080*/  FFMA.FTZ R59, R151, R75.reuse, R142 ;  /* 0x0000004b973b7223 */ /* 0x080fe2000001008e */
        /* <DEDUP_REMOVED lines=16> */
[C---:B------:R-:W-:Y:S01]  /*3190*/  FADD.FTZ R24, R239.reuse, R24 ;  /* 0x00000018ef187221 */ /* 0x040fe20000010000 */
[----:B------:R-:W-:Y:S01]  /*31a0*/  FFMA.FTZ R104, R239, R67, R104 ;  /* 0x00000043ef687223 */ /* 0x000fe20000010068 */
[----:B------:R-:W-:Y:S01]  /*31b0*/  FFMA.FTZ R142, R170, R76, R59 ;  /* 0x0000004caa8e7223 */ /* 0x000fe2000001003b */
[----:B------:R-:W-:Y:S01]  /*31c0*/  SHF.L.U32 R228, R228, 0x10, RZ ;  /* 0x00000010e4e47819 */ /* 0x000fe200000006ff */
[C---:B------:R-:W-:Y:S01]  /*31d0*/  FADD.FTZ R181, R144.reuse, R181 ;  /* 0x000000b590b57221 */ /* 0x040fe20000010000 */
[----:B------:R-:W-:Y:S01]  /*31e0*/  SHF.L.U32 R239, R191, 0x10, RZ ;  /* 0x00000010bfef7819 */ /* 0x000fe200000006ff */
[----:B------:R-:W-:Y:S01]  /*31f0*/  FFMA.FTZ R53, R144, R78, R53 ;  /* 0x0000004e90357223 */ /* 0x000fe20000010035 */
[----:B------:R-:W-:Y:S01]  /*3200*/  FMUL.FTZ R191, R162, R144 ;  /* 0x00000090a2bf7220 */ /* 0x000fe20000410000 */
[----:B------:R-:W-:Y:S01]  /*3210*/  FADD.FTZ R144, R58, R171 ;  /* 0x000000ab3a907221 */ /* 0x000fe20000010000 */
[-C--:B------:R-:W-:Y:S01]  /*3220*/  FFMA.FTZ R58, R171, R79.reuse, R142 ;  /* 0x0000004fab3a7223 */ /* 0x080fe2000001008e */
        /* <DEDUP_REMOVED lines=8> */
[C---:B------:R-:W-:Y:S01]  /*32b0*/  FADD.FTZ R186, R239.reuse, R186 ;  /* 0x000000baefba7221 */ /* 0x040fe20000010000 */
[----:B------:R-:W-:Y:S01]  /*32c0*/  FFMA.FTZ R48, R239, R83, R48 ;  /* 0x00000053ef307223 */ /* 0x000fe20000010030 */
[----:B------:R-:W-:Y:S01]  /*32d0*/  FMUL.FTZ R228, R18, R239 ;  /* 0x000000ef12e47220 */ /* 0x000fe20000410000 */
[----:B------:R-:W-:Y:S01]  /*32e0*/  FADD.FTZ R57, R144, R191 ;  /* 0x000000bf90397221 */ /* 0x000fe20000010000 */
[----:B------:R-:W-:Y:S01]  /*32f0*/  FFMA.FTZ R59, R191, R78, R58 ;  /* 0x0000004ebf3b7223 */ /* 0x000fe2000001003a */
[----:B------:R-:W0:Y:S02]  /*3300*/  S2R R239, SR_TID.X ;  /* 0x0000000000ef7919 */ /* 0x000e240000002100 */
[----:B------:R-:W-:Y:S01]  /*3310*/  FADD.FTZ R58, R57, R226 ;  /* 0x000000e2393a7221 */ /* 0x000fe20000010000 */
[----:B------:R-:W-:Y:S01]  /*3320*/  FFMA.FTZ R142, R226, R81, R59 ;  /* 0x00000051e28e7223 */ /* 0x000fe2000001003b */
[----:B------:R-:W-:-:S02]  /*3330*/  SHF.L.U32 R146, R146, 0x10, RZ ;  /* 0x0000001092927819 */ /* 0x000fc400000006ff */
[----:B------:R-:W-:Y:S01]  /*3340*/  FADD.FTZ R59, R58, R227 ;  /* 0x000000e33a3b7221 */ /* 0x000fe20000010000 */
[----:B------:R-:W-:Y:S01]  /*3350*/  FFMA.FTZ R57, R227, R80, R142 ;  /* 0x00000050e3397223 */ /* 0x000fe2000001008e */
[C---:B------:R-:W-:Y:S01]  /*3360*/  FADD.FTZ R25, R240.reuse, R25 ;  /* 0x00000019f0197221 */ /* 0x040fe20000010000 */
[----:B------:R-:W-:Y:S01]  /*3370*/  FFMA.FTZ R105, R240, R66, R105 ;  /* 0x00000042f0697223 */ /* 0x000fe20000010069 */
[----:B------:R-:W-:Y:S01]  /*3380*/  SHF.L.U32 R145, R145, 0x10, RZ ;  /* 0x0000001091917819 */ /* 0x000fe200000006ff */
[----:B------:R-:W-:Y:S01]  /*3390*/  FADD.FTZ R58, R59, R228 ;  /* 0x000000e43b3a7221 */ /* 0x000fe20000010000 */
[----:B------:R-:W-:Y:S01]  /*33a0*/  SHF.L.U32 R240, R229, 0x10, RZ ;  /* 0x00000010e5f07819 */ /* 0x000fe200000006ff */
[----:B------:R-:W-:Y:S01]  /*33b0*/  FMUL.FTZ R229, R164, R146 ;  /* 0x00000092a4e57220 */ /* 0x000fe20000410000 */
        /* <DEDUP_REMOVED lines=21> */
[----:B------:R-:W-:Y:S01]  /*3510*/  FMUL.FTZ R146, R22, R242 ;  /* 0x000000f216927220 */ /* 0x000fe20000410000 */
[----:B------:R-:W-:Y:S01]  /*3520*/  FADD.FTZ R57, R57, R145 ;  /* 0x0000009139397221 */ /* 0x000fe20000010000 */
[----:B------:R-:W-:Y:S01]  /*3530*/  FFMA.FTZ R56, R145, R87, R56 ;  /* 0x0000005791387223 */ /* 0x000fe20000010038 */
[----:B0-----:R-:W-:-:S02]  /*3540*/  SHF.R.U32.HI R239, RZ, 0x5, R239 ;  /* 0x00000005ffef7819 */ /* 0x001fc400000116ef */
[----:B------:R-:W-:Y:S01]  /*3550*/  FADD.FTZ R58, R57, R146 ;  /* 0x00000092393a7221 */ /* 0x000fe20000010000 */
[----:B------:R-:W-:Y:S01]  /*3560*/  FFMA.FTZ R57, R146, R86, R56 ;  /* 0x0000005692397223 */ /* 0x000fe20000010038 */
[C---:B------:R-:W-:Y:S01]  /*3570*/  FADD.FTZ R179, R143.reuse, R179 ;  /* 0x000000b38fb37221 */ /* 0x040fe20000010000 */
[----:B------:R-:W-:Y:S01]  /*3580*/  FFMA.FTZ R55, R143, R76, R55 ;  /* 0x0000004c8f377223 */ /* 0x000fe20000010037 */
[C---:B------:R-:W-:Y:S01]  /*3590*/  FADD.FTZ R195, R231.reuse, R195 ;  /* 0x000000c3e7c37221 */ /* 0x040fe20000010000 */
[----:B------:R-:W-:Y:S01]  /*35a0*/  FFMA.FTZ R44, R231, R87, R44 ;  /* 0x00000057e72c7223 */ /* 0x000fe2000001002c */
[----:B------:R-:W-:Y:S01]  /*35b0*/  UMOV UR4, 0xffffffff ;  /* 0xffffffff00047882 */ /* 0x000fe20000000000 */
[----:B------:R-:W-:Y:S01]  /*35c0*/  FMUL.FTZ R143, R123, R243 ;  /* 0x000000f37b8f7220 */ /* 0x000fe20000410000 */
[----:B------:R-:W-:Y:S01]  /*35d0*/  FADD.FTZ R56, R58, R142 ;  /* 0x0000008e3a387221 */ /* 0x000fe20000010000 */
[----:B------:R-:W-:Y:S01]  /*35e0*/  LOP3.LUT R231, R239, 0x7fffffc, RZ, 0xc0, !PT ;  /* 0x07fffffcefe77812 */ /* 0x000fe200078ec0ff */
        /* <DEDUP_REMOVED lines=29> */
.L_x_1106:
[----:B------:R-:W2:Y:S01]  /*37c0*/  S2R R239, SR_TID.X ;  /* 0x0000000000ef7919 */ /* 0x000ea20000002100 */
[----:B-1----:R-:W-:Y:S01]  /*37d0*/  FADD.FTZ R56, R56, R58 ;  /* 0x0000003a38387221 */ /* 0x002fe20000010000 */
[----:B0-----:R-:W-:Y:S01]  /*37e0*/  FADD.FTZ R57, R57, R59 ;  /* 0x0000003b39397221 */ /* 0x001fe20000010000 */
[----:B------:R-:W-:Y:S05]  /*37f0*/  WARPSYNC.ALL ;  /* 0x0000000000007948 */ /* 0x000fea0003800000 */
[----:B------:R-:W0:Y:S01]  /*3800*/  S2R R240, SR_TID.X ;  /* 0x0000000000f07919 */ /* 0x000e220000002100 */
[----:B------:R-:W-:Y:S01]  /*3810*/  BSSY B0, `(.L_x_1091) ;  /* 0x000001b000007945 */ /* 0x000fe20003800000 */
[----:B------:R-:W1:Y:S01]  /*3820*/  @!P0 S2R R58, SR_CgaCtaId ;  /* 0x00000000003a8919 */ /* 0x000e620000008800 */
[----:B--2---:R-:W-:-:S04]  /*3830*/  SHF.R.U32.HI R239, RZ, 0x5, R239 ;  /* 0x00000005ffef7819 */ /* 0x004fc800000116ef */
[----:B------:R-:W-:Y:S02]  /*3840*/  LOP3.LUT R59, R239, 0x3, RZ, 0xc0, !PT ;  /* 0x00000003ef3b7812 */ /* 0x000fe400078ec0ff */
[----:B------:R-:W-:Y:S02]  /*3850*/  @!P0 MOV R239, 0x400 ;  /* 0x0000040000ef8802 */ /* 0x000fe40000000f00 */
[----:B0-----:R-:W-:Y:S02]  /*3860*/  LOP3.LUT P2, RZ, R59, 0x1f, R240, 0xf8, !PT ;  /* 0x0000001f3bff7812 */ /* 0x001fe4000784f8f0 */
[----:B-1----:R-:W-:Y:S02]  /*3870*/  @!P0 LEA R58, R58, R239, 0x18 ;  /* 0x000000ef3a3a8211 */ /* 0x002fe400078ec0ff */
[----:B------:R-:W-:-:S04]  /*3880*/  @!P0 IADD3 R239, R231, R59, RZ ;  /* 0x0000003be7ef8210 */ /* 0x000fc80007ffe0ff */
        /* <DEDUP_REMOVED lines=18> */
[----:B------:R-:W-:-:S07]  /*39b0*/  FADD.FTZ R59, R59, R57 ;  /* 0x000000393b3b7221 */ /* 0x000fce0000010000 */
.L_x_1092:
[----:B------:R-:W-:Y:S05]  /*39c0*/  BSYNC B0 ;  /* 0x0000000000007941 */ /* 0x000fea0003800000 */
.L_x_1091:
[----:B------:R-:W2:Y:S01]  /*39d0*/  LDL R231, [R1+0x8] ;  /* 0x0000080001e77983 */ /* 0x000ea20000100800 */
[----:B------:R-:W0:Y:S03]  /*39e0*/  LDC R243, c[0x0][0x210] ;  /* 0x00008400fff37b82 */ /* 0x000e260000000800 */
[----:B------:R-:W3:Y:S01]  /*39f0*/  LDL R242, [R1+0xc] ;  /* 0x00000c0001f27983 */ /* 0x000ee20000100800 */
[----:B------:R-:W-:-:S04]  /*3a00*/  LOP3.LUT R56, R122, 0x1, RZ, 0xc0, !PT ;  /* 0x000000017a387812 */ /* 0x000fc800078ec0ff */
[C---:B------:R-:W-:Y:S02]  /*3a10*/  ISETP.NE.AND P0, PT, R56.reuse, RZ, PT ;  /* 0x000000ff3800720c */ /* 0x040fe40003f05270 */
[----:B------:R-:W-:Y:S02]  /*3a20*/  IADD3 R56, -R56, RZ, RZ ;  /* 0x000000ff38387210 */ /* 0x000fe40007ffe1ff */
[----:B0-----:R-:W-:-:S04]  /*3a30*/  LEA R57, R243, R243, 0x2 ;  /* 0x000000f3f3397211 */ /* 0x001fc800078e10ff */
[----:B------:R-:W-:Y:S02]  /*3a40*/  LOP3.LUT R56, R56, R57, RZ, 0xc0, !PT ;  /* 0x0000003938387212 */ /* 0x000fe400078ec0ff */
[----:B--2---:R-:W-:-:S04]  /*3a50*/  LEA R231, R231, R231, 0x2 ;  /* 0x000000e7e7e77211 */ /* 0x004fc800078e10ff */
[----:B------:R-:W-:Y:S02]  /*3a60*/  IADD3 R231, P4, R231, R56, RZ ;  /* 0x00000038e7e77210 */ /* 0x000fe40007f9e0ff */
[----:B------:R-:W0:Y:S02]  /*3a70*/  @!P2 LDC.64 R56, c[0x0][0x250] ;  /* 0x00009400ff38ab82 */ /* 0x000e240000000a00 */
[----:B---3--:R-:W-:Y:S02]  /*3a80*/  @!P2 IADD3 R240, P3, R242, R231, RZ ;  /* 0x000000e7f2f0a210 */ /* 0x008fe40007f7e0ff */
[----:B------:R-:W-:-:S04]  /*3a90*/  IADD3.X R239, RZ, RZ, RZ, P4, !PT ;  /* 0x000000ffffef7210 */ /* 0x000fc800027fe4ff */
[----:B------:R-:W-:Y:S02]  /*3aa0*/  @!P2 LEA.HI.X.SX32 R242, R242, R239, 0x1, P3 ;  /* 0x000000eff2f2a211 */ /* 0x000fe400018f0eff */
[----:B0-----:R-:W-:-:S04]  /*3ab0*/  @!P2 LEA R56, P4, R240, R56, 0x3 ;  /* 0x00000038f038a211 */ /* 0x001fc800078818ff */
[----:B------:R-:W-:Y:S02]  /*3ac0*/  @!P2 LEA.HI.X R57, R240, R57, R242, 0x3, P4 ;  /* 0x00000039f039a211 */ /* 0x000fe400020f1cf2 */
[----:B------:R-:W0:Y:S03]  /*3ad0*/  S2R R242, SR_TID.X ;  /* 0x0000000000f27919 */ /* 0x000e260000002100 */
[----:B------:R1:W-:Y:S01]  /*3ae0*/  @!P2 STG.E.64 desc[UR6][R56.64], R58 ;  /* 0x0000003a3800a986 */ /* 0x0003e2000c101b06 */
[----:B0-----:R-:W-:-:S13]  /*3af0*/  ISETP.NE.AND P2, PT, R242, RZ, PT ;  /* 0x000000fff200720c */ /* 0x001fda0003f45270 */
[----:B-1----:R-:W-:Y:S05]  /*3b00*/  @P2 BRA `(.L_x_1093) ;  /* 0x0000000000582947 */ /* 0x002fea0003800000 */
[----:B------:R-:W2:Y:S01]  /*3b10*/  LDL R242, [R1+0x4] ;  /* 0x0000040001f27983 */ /* 0x000ea20000100800 */
[----:B------:R-:W-:Y:S01]  /*3b20*/  SEL R58, R243, RZ, P0 ;  /* 0x000000fff33a7207 */ /* 0x000fe20000000000 */
[----:B------:R-:W-:-:S03]  /*3b30*/  ULDC.64 UR4, c[0x0][0x258] ;  /* 0x0000960000047ab9 */ /* 0x000fc60000000a00 */
[----:B--2---:R-:W-:-:S04]  /*3b40*/  IADD3 R57, P0, R58, R242, RZ ;  /* 0x000000f23a397210 */ /* 0x004fc80007f1e0ff */
[----:B------:R-:W-:Y:S02]  /*3b50*/  LEA.HI.X.SX32 R58, R58, RZ, 0x1, P0 ;  /* 0x000000ff3a3a7211 */ /* 0x000fe400000f0eff */
[----:B------:R-:W-:-:S04]  /*3b60*/  LEA R56, P0, R57, UR4, 0x2 ;  /* 0x0000000439387c11 */ /* 0x000fc8000f8010ff */
[----:B------:R-:W-:Y:S02]  /*3b70*/  LEA.HI.X R57, R57, UR5, R58, 0x2, P0 ;  /* 0x0000000539397c11 */ /* 0x000fe400080f143a */
[----:B------:R-:W-:-:S04]  /*3b80*/  SHF.R.U32.HI R58, RZ, 0x1, R122 ;  /* 0x00000001ff3a7819 */ /* 0x000fc8000001167a */
[----:B------:R-:W-:-:S04]  /*3b90*/  LOP3.LUT R58, R58, 0x1, RZ, 0xc0, !PT ;  /* 0x000000013a3a7812 */ /* 0x000fc800078ec0ff */
[----:B------:R-:W-:Y:S01]  /*3ba0*/  ISETP.NE.U32.AND P0, PT, R58, 0x1, PT ;  /* 0x000000013a00780c */ /* 0x000fe20003f05070 */
[----:B------:R-:W-:-:S10]  /*3bb0*/  HFMA2.MMA R58, -RZ, RZ, 0, 5.9604644775390625e-08 ;  /* 0x00000001ff3a7435 */ /* 0x000fd400000001ff */
[----:B------:R-:W-:Y:S01]  /*3bc0*/  SEL R58, R58, 0xffffffff, P0 ;  /* 0xffffffff3a3a7807 */ /* 0x000fe20000000000 */
[----:B------:R-:W-:Y:S06]  /*3bd0*/  MEMBAR.ALL.GPU ;  /* 0x0000000000007992 */ /* 0x000fec000000a000 */
[----:B------:R-:W-:-:S00]  /*3be0*/  ERRBAR ;  /* 0x00000000000079ab */ /* 0x000fc00000000000 */
[----:B------:R-:W-:Y:S06]  /*3bf0*/  CGAERRBAR ;  /* 0x00000000000075ab */ /* 0x000fec0000000000 */
[----:B------:R0:W-:Y:S02]  /*3c00*/  REDG.E.ADD.S32.STRONG.GPU desc[UR6][R56.64], R58 ;  /* 0x0000003a3800798e */ /* 0x0001e4000c10e386 */
[----:B0-----:R-:W-:-:S07]  /*3c10*/  SEL R58, RZ, 0x5, !P0 ;  /* 0x00000005ff3a7807 */ /* 0x001fce0004000000 */
.L_x_1094:
[----:B------:R-:W2:Y:S04]  /*3c20*/  LDG.E.STRONG.GPU R59, desc[UR6][R56.64] ;  /* 0x00000006383b7981 */ /* 0x000ea8000c1ef900 */
[----:B--2---:R-:W-:Y:S01]  /*3c30*/  CCTL.IVALL ;  /* 0x00000000ff00798f */ /* 0x004fe20002000000 */
[----:B------:R-:W-:Y:S05]  /*3c40*/  YIELD ;  /* 0x0000000000007946 */ /* 0x000fea0003800000 */
[----:B------:R-:W-:-:S13]  /*3c50*/  ISETP.NE.AND P0, PT, R59, R58, PT ;  /* 0x0000003a3b00720c */ /* 0x000fda0003f05270 */
[----:B------:R-:W-:Y:S05]  /*3c60*/  @P0 BRA `(.L_x_1094) ;  /* 0xfffffffc00ec0947 */ /* 0x000fea000383ffff */
.L_x_1093:
        /* <DEDUP_REMOVED lines=34> */
[----:B------:R-:W-:Y:S01]  /*3e90*/  FMUL.FTZ R56, R56, 3.9062499126885086298e-05 ;  /* 0x3823d70a38387820 */ /* 0x000fe20000410000 */
[----:B0-----:R-:W-:-:S04]  /*3ea0*/  FADD.FTZ R57, R57, R58 ;  /* 0x0000003a39397221 */ /* 0x001fc80000010000 */
[----:B------:R-:W-:-:S04]  /*3eb0*/  FMUL.FTZ R57, R57, 3.9062499126885086298e-05 ;  /* 0x3823d70a39397820 */ /* 0x000fc80000410000 */
        /* <DEDUP_REMOVED lines=44> */
[----:B------:R-:W-:Y:S01]  /*4180*/  MOV R94, R157 ;  /* 0x0000009d005e7202 */ /* 0x000fe20000000f00 */
[----:B------:R-:W-:Y:S01]  /*4190*/  FADD.FTZ R57, R225, -R91 ;  /* 0x8000005be1397221 */ /* 0x000fe20000010000 */
[----:B------:R-:W-:Y:S01]  /*41a0*/  MOV R88, R156 ;  /* 0x0000009c00587202 */ /* 0x000fe20000000f00 */
[----:B------:R-:W-:Y:S01]  /*41b0*/  FADD.FTZ R188, R188, -R61 ;  /* 0x8000003dbcbc7221 */ /* 0x000fe20000010000 */
[----:B------:R-:W-:Y:S01]  /*41c0*/  SHF.L.U32 R94, R94, 0x10, RZ ;  /* 0x000000105e5e7819 */ /* 0x000fe200000006ff */
[----:B------:R-:W-:Y:S01]  /*41d0*/  FADD.FTZ R189, R189, -R60 ;  /* 0x8000003cbdbd7221 */ /* 0x000fe20000010000 */
[----:B------:R-:W-:Y:S01]  /*41e0*/  SHF.R.U64 R91, R156, 0x10, R157 ;  /* 0x000000109c5b7819 */ /* 0x000fe2000000129d */
[----:B------:R-:W-:Y:S01]  /*41f0*/  FADD.FTZ R155, R155, -R62 ;  /* 0x8000003e9b9b7221 */ /* 0x000fe20000010000 */
[----:B------:R-:W-:Y:S01]  /*4200*/  SHF.L.U32 R61, R88, 0x10, RZ ;  /* 0x00000010583d7819 */ /* 0x000fe200000006ff */
[----:B------:R-:W-:Y:S01]  /*4210*/  FADD.FTZ R58, R224, -R90 ;  /* 0x8000005ae03a7221 */ /* 0x000fe20000010000 */
[----:B------:R-:W-:Y:S01]  /*4220*/  FADD.FTZ R59, R192, -R89 ;  /* 0x80000059c03b7221 */ /* 0x000fe20000010000 */
[----:B------:R-:W-:Y:S01]  /*4230*/  FMUL.FTZ R94, R13, R94 ;  /* 0x0000005e0d5e7220 */ /* 0x000fe20000410000 */
[----:B------:R-:W-:Y:S01]  /*4240*/  LEA R60, P0, R174, UR4, 0x4 ;  /* 0x00000004ae3c7c11 */ /* 0x000fe2000f8020ff */
[----:B------:R-:W-:Y:S01]  /*4250*/  IMAD R62, R166, 0x1900, R0 ;  /* 0x00001900a63e7824 */ /* 0x000fe200078e0200 */
[----:B------:R-:W-:Y:S01]  /*4260*/  SHF.L.U32 R91, R91, 0x10, RZ ;  /* 0x000000105b5b7819 */ /* 0x000fe200000006ff */
[----:B------:R-:W-:Y:S01]  /*4270*/  FMUL.FTZ R90, R12, R61 ;  /* 0x0000003d0c5a7220 */ /* 0x000fe20000410000 */
        /* <DEDUP_REMOVED lines=16> */
[----:B------:R-:W-:Y:S01]  /*4380*/  FMUL.FTZ R91, R158, R91 ;  /* 0x0000005b9e5b7220 */ /* 0x000fe20000410000 */
[----:B------:R-:W-:Y:S01]  /*4390*/  IADD3 R87, R62, 0x780, RZ ;  /* 0x000007803e577810 */ /* 0x000fe20007ffe0ff */
[----:B------:R-:W-:Y:S01]  /*43a0*/  FADD.FTZ R154, R154, -R63 ;  /* 0x8000003f9a9a7221 */ /* 0x000fe20000010000 */
        /* <DEDUP_REMOVED lines=21> */
[----:B------:R-:W-:Y:S01]  /*4500*/  IADD3 R85, R62, 0x1680, RZ ;  /* 0x000016803e557810 */ /* 0x000fe20007ffe0ff */
[----:B------:R-:W-:-:S04]  /*4510*/  IMAD.WIDE.U32 R74, R75, 0x10, R148 ;  /* 0x000000104b4a7825 */ /* 0x000fc800078e0094 */
[C---:B------:R-:W-:Y:S01]  /*4520*/  FMUL.FTZ R63, R168.reuse, R188 ;  /* 0x000000bca83f7220 */ /* 0x040fe20000410000 */
        /* <DEDUP_REMOVED lines=108> */
.L_x_1089:
[----:B-----5:R-:W2:Y:S01]  /*4bf0*/  LDL.LU R2, [R1+0x8] ;  /* 0x0000080001027983 */ /* 0x020ea20000300800 */
[----:B0-----:R-:W0:Y:S08]  /*4c00*/  LDC.64 R72, c[0x0][0x270] ;  /* 0x00009c00ff487b82 */ /* 0x001e300000000a00 */
[----:B------:R-:W1:Y:S01]  /*4c10*/  LDC.64 R74, c[0x0][0x278] ;  /* 0x00009e00ff4a7b82 */ /* 0x000e620000000a00 */
[----:B--2---:R-:W-:-:S04]  /*4c20*/  IMAD R13, R2, 0x1900, R0 ;  /* 0x00001900020d7824 */ /* 0x004fc800078e0200 */
[C-C-:B0-----:R-:W-:Y:S01]  /*4c30*/  IMAD.WIDE.U32 R2, R13.reuse, 0x10, R72.reuse ;  /* 0x000000100d027825 */ /* 0x141fe200078e0048 */
[C---:B------:R-:W-:Y:S02]  /*4c40*/  IADD3 R19, R13.reuse, 0x280, RZ ;  /* 0x000002800d137810 */ /* 0x040fe40007ffe0ff */
[C---:B------:R-:W-:Y:S02]  /*4c50*/  IADD3 R47, R13.reuse, 0x500, RZ ;  /* 0x000005000d2f7810 */ /* 0x040fe40007ffe0ff */
[C---:B------:R-:W-:Y:S01]  /*4c60*/  IADD3 R59, R13.reuse, 0x780, RZ ;  /* 0x000007800d3b7810 */ /* 0x040fe20007ffe0ff */
[----:B------:R0:W-:Y:S01]  /*4c70*/  STG.E.128 desc[UR6][R2.64], R4 ;  /* 0x0000000402007986 */ /* 0x0001e2000c101d06 */
[----:B------:R-:W-:Y:S01]  /*4c80*/  IADD3 R63, R13, 0xa00, RZ ;  /* 0x00000a000d3f7810 */ /* 0x000fe20007ffe0ff */
[--C-:B------:R-:W-:Y:S01]  /*4c90*/  IMAD.WIDE.U32 R14, R19, 0x10, R72.reuse ;  /* 0x00000010130e7825 */ /* 0x100fe200078e0048 */
[C---:B------:R-:W-:Y:S02]  /*4ca0*/  IADD3 R67, R13.reuse, 0xc80, RZ ;  /* 0x00000c800d437810 */ /* 0x040fe40007ffe0ff */
[----:B------:R-:W-:Y:S01]  /*4cb0*/  IADD3 R71, R13, 0xf00, RZ ;  /* 0x00000f000d477810 */ /* 0x000fe20007ffe0ff */
[----:B------:R-:W-:Y:S01]  /*4cc0*/  IMAD.WIDE.U32 R16, R59, 0x10, R72 ;  /* 0x000000103b107825 */ /* 0x000fe200078e0048 */
[----:B------:R-:W-:-:S02]  /*4cd0*/  IADD3 R77, R13, 0x1180, RZ ;  /* 0x000011800d4d7810 */ /* 0x000fc40007ffe0ff */
[----:B------:R-:W-:Y:S01]  /*4ce0*/  IADD3 R79, R13, 0x1400, RZ ;  /* 0x000014000d4f7810 */ /* 0x000fe20007ffe0ff */
[----:B------:R-:W-:Y:S01]  /*4cf0*/  IMAD.WIDE.U32 R44, R63, 0x10, R72 ;  /* 0x000000103f2c7825 */ /* 0x000fe200078e0048 */
[----:B------:R-:W-:-:S03]  /*4d00*/  IADD3 R81, R13, 0x1680, RZ ;  /* 0x000016800d517810 */ /* 0x000fc60007ffe0ff */
[----:B-1----:R-:W-:-:S04]  /*4d10*/  IMAD.WIDE.U32 R12, R13, 0x10, R74 ;  /* 0x000000100d0c7825 */ /* 0x002fc800078e004a */
[----:B0-----:R-:W-:Y:S01]  /*4d20*/  IMAD.WIDE.U32 R2, R19, 0x10, R74 ;  /* 0x0000001013027825 */ /* 0x001fe200078e004a */
[----:B------:R-:W-:Y:S03]  /*4d30*/  STG.E.128 desc[UR6][R12.64], R120 ;  /* 0x000000780c007986 */ /* 0x000fe6000c101d06 */
[C---:B------:R-:W-:Y:S01]  /*4d40*/  IMAD.WIDE.U32 R4, R47.reuse, 0x10, R72 ;  /* 0x000000102f047825 */ /* 0x040fe200078e0048 */
        /* <DEDUP_REMOVED lines=32> */
.L_x_1090:
[----:B------:R-:W-:Y:S01]  /*4f50*/  HFMA2.MMA R240, -RZ, RZ, 0, 9.5367431640625e-07 ;  /* 0x00000010fff07435 */ /* 0x000fe200000001ff */
[----:B------:R-:W-:Y:S02]  /*4f60*/  MOV R242, R56 ;  /* 0x0000003800f27202 */ /* 0x000fe40000000f00 */
[----:B------:R-:W-:Y:S02]  /*4f70*/  MOV R239, 0x1f ;  /* 0x0000001f00ef7802 */ /* 0x000fe40000000f00 */
[----:B------:R-:W-:-:S07]  /*4f80*/  MOV R59, 0xffffffff ;  /* 0xffffffff003b7802 */ /* 0x000fce0000000f00 */
[----:B------:R-:W-:Y:S05]  /*4f90*/  WARPSYNC.COLLECTIVE R59, `(.L_x_1096) ;  /* 0x000000003b087348 */ /* 0x000fea0003c00000 */
[----:B------:R0:W1:Y:S02]  /*4fa0*/  SHFL.DOWN P2, R243, R242, R240, R239 ;  /* 0x080000f0f2f37389 */ /* 0x00006400000400ef */
[----:B01----:R-:W-:Y:S01]  /*4fb0*/  ENDCOLLECTIVE ;  /* 0x000000000000791b */ /* 0x003fe20003800000 */
.L_x_1096:
[----:B------:R-:W-:Y:S01]  /*4fc0*/  MOV R242, R57 ;  /* 0x0000003900f27202 */ /* 0x000fe20000000f00 */
[----:B------:R-:W-:-:S07]  /*4fd0*/  FADD.FTZ R56, R56, R243 ;  /* 0x000000f338387221 */ /* 0x000fce0000010000 */
[----:B------:R-:W-:Y:S05]  /*4fe0*/  WARPSYNC.COLLECTIVE R59, `(.L_x_1097) ;  /* 0x000000003b087348 */ /* 0x000fea0003c00000 */
[----:B------:R0:W1:Y:S02]  /*4ff0*/  SHFL.DOWN P2, R243, R242, R240, R239 ;  /* 0x080000f0f2f37389 */ /* 0x00006400000400ef */
[----:B01----:R-:W-:Y:S01]  /*5000*/  ENDCOLLECTIVE ;  /* 0x000000000000791b */ /* 0x003fe20003800000 */
.L_x_1097:
[----:B------:R-:W-:Y:S01]  /*5010*/  HFMA2.MMA R240, -RZ, RZ, 0, 4.76837158203125e-07 ;  /* 0x00000008fff07435 */ /* 0x000fe200000001ff */
[----:B------:R-:W-:Y:S01]  /*5020*/  MOV R242, R56 ;  /* 0x0000003800f27202 */ /* 0x000fe20000000f00 */
[----:B------:R-:W-:-:S09]  /*5030*/  FADD.FTZ R57, R57, R243 ;  /* 0x000000f339397221 */ /* 0x000fd20000010000 */
[----:B------:R-:W-:Y:S05]  /*5040*/  WARPSYNC.COLLECTIVE R59, `(.L_x_1098) ;  /* 0x000000003b087348 */ /* 0x000fea0003c00000 */
[----:B------:R0:W1:Y:S02]  /*5050*/  SHFL.DOWN P2, R243, R242, R240, R239 ;  /* 0x080000f0f2f37389 */ /* 0x00006400000400ef */
[----:B01----:R-:W-:Y:S01]  /*5060*/  ENDCOLLECTIVE ;  /* 0x000000000000791b */ /* 0x003fe20003800000 */
.L_x_1098:
[----:B------:R-:W-:Y:S01]  /*5070*/  MOV R242, R57 ;  /* 0x0000003900f27202 */ /* 0x000fe20000000f00 */
[----:B------:R-:W-:-:S07]  /*5080*/  FADD.FTZ R56, R56, R243 ;  /* 0x000000f338387221 */ /* 0x000fce0000010000 */
[----:B------:R-:W-:Y:S05]  /*5090*/  WARPSYNC.COLLECTIVE R59, `(.L_x_1099) ;  /* 0x000000003b087348 */ /* 0x000fea0003c00000 */
[----:B------:R0:W1:Y:S02]  /*50a0*/  SHFL.DOWN P2, R243, R242, R240, R239 ;  /* 0x080000f0f2f37389 */ /* 0x00006400000400ef */
[----:B01----:R-:W-:Y:S01]  /*50b0*/  ENDCOLLECTIVE ;  /* 0x000000000000791b */ /* 0x003fe20003800000 */
.L_x_1099:
[----:B------:R-:W-:Y:S01]  /*50c0*/  HFMA2.MMA R240, -RZ, RZ, 0, 2.384185791015625e-07 ;  /* 0x00000004fff07435 */ /* 0x000fe200000001ff */
[----:B------:R-:W-:Y:S01]  /*50d0*/  MOV R242, R56 ;  /* 0x0000003800f27202 */ /* 0x000fe20000000f00 */
[----:B------:R-:W-:-:S09]  /*50e0*/  FADD.FTZ R57, R57, R243 ;  /* 0x000000f339397221 */ /* 0x000fd20000010000 */
[----:B------:R-:W-:Y:S05]  /*50f0*/  WARPSYNC.COLLECTIVE R59, `(.L_x_1100) ;  /* 0x000000003b087348 */ /* 0x000fea0003c00000 */
[----:B------:R0:W1:Y:S02]  /*5100*/  SHFL.DOWN P2, R243, R242, R240, R239 ;  /* 0x080000f0f2f37389 */ /* 0x00006400000400ef */
[----:B01----:R-:W-:Y:S01]  /*5110*/  ENDCOLLECTIVE ;  /* 0x000000000000791b */ /* 0x003fe20003800000 */
.L_x_1100:
[----:B------:R-:W-:Y:S01]  /*5120*/  MOV R242, R57 ;  /* 0x0000003900f27202 */ /* 0x000fe20000000f00 */
[----:B------:R-:W-:-:S07]  /*5130*/  FADD.FTZ R56, R56, R243 ;  /* 0x000000f338387221 */ /* 0x000fce0000010000 */
[----:B------:R-:W-:Y:S05]  /*5140*/  WARPSYNC.COLLECTIVE R59, `(.L_x_1101) ;  /* 0x000000003b087348 */ /* 0x000fea0003c00000 */
[----:B------:R0:W1:Y:S02]  /*5150*/  SHFL.DOWN P2, R243, R242, R240, R239 ;  /* 0x080000f0f2f37389 */ /* 0x00006400000400ef */
[----:B01----:R-:W-:Y:S01]  /*5160*/  ENDCOLLECTIVE ;  /* 0x000000000000791b */ /* 0x003fe20003800000 */
.L_x_1101:
[----:B------:R-:W-:Y:S01]  /*5170*/  HFMA2.MMA R240, -RZ, RZ, 0, 1.1920928955078125e-07 ;  /* 0x00000002fff07435 */ /* 0x000fe200000001ff */
[----:B------:R-:W-:Y:S01]  /*5180*/  MOV R242, R56 ;  /* 0x0000003800f27202 */ /* 0x000fe20000000f00 */
[----:B------:R-:W-:-:S09]  /*5190*/  FADD.FTZ R57, R57, R243 ;  /* 0x000000f339397221 */ /* 0x000fd20000010000 */
[----:B------:R-:W-:Y:S05]  /*51a0*/  WARPSYNC.COLLECTIVE R59, `(.L_x_1102) ;  /* 0x000000003b087348 */ /* 0x000fea0003c00000 */
[----:B------:R0:W1:Y:S02]  /*51b0*/  SHFL.DOWN P2, R243, R242, R240, R239 ;  /* 0x080000f0f2f37389 */ /* 0x00006400000400ef */
[----:B01----:R-:W-:Y:S01]  /*51c0*/  ENDCOLLECTIVE ;  /* 0x000000000000791b */ /* 0x003fe20003800000 */
.L_x_1102:
[----:B------:R-:W-:Y:S01]  /*51d0*/  MOV R242, R57 ;  /* 0x0000003900f27202 */ /* 0x000fe20000000f00 */
[----:B------:R-:W-:-:S07]  /*51e0*/  FADD.FTZ R56, R56, R243 ;  /* 0x000000f338387221 */ /* 0x000fce0000010000 */
[----:B------:R-:W-:Y:S05]  /*51f0*/  WARPSYNC.COLLECTIVE R59, `(.L_x_1103) ;  /* 0x000000003b087348 */ /* 0x000fea0003c00000 */
[----:B------:R0:W1:Y:S02]  /*5200*/  SHFL.DOWN P2, R243, R242, R240, R239 ;  /* 0x080000f0f2f37389 */ /* 0x00006400000400ef */
[----:B01----:R-:W-:Y:S01]  /*5210*/  ENDCOLLECTIVE ;  /* 0x000000000000791b */ /* 0x003fe20003800000 */
.L_x_1103:
[----:B------:R-:W-:Y:S01]  /*5220*/  HFMA2.MMA R240, -RZ, RZ, 0, 5.9604644775390625e-08 ;  /* 0x00000001fff07435 */ /* 0x000fe200000001ff */
[----:B------:R-:W-:Y:S01]  /*5230*/  MOV R242, R56 ;  /* 0x0000003800f27202 */ /* 0x000fe20000000f00 */
[----:B------:R-:W-:-:S09]  /*5240*/  FADD.FTZ R57, R57, R243 ;  /* 0x000000f339397221 */ /* 0x000fd20000010000 */
[----:B------:R-:W-:Y:S05]  /*5250*/  WARPSYNC.COLLECTIVE R59, `(.L_x_1104) ;  /* 0x000000003b087348 */ /* 0x000fea0003c00000 */
[----:B------:R0:W1:Y:S02]  /*5260*/  SHFL.DOWN P2, R243, R242, R240, R239 ;  /* 0x080000f0f2f37389 */ /* 0x00006400000400ef */
[----:B01----:R-:W-:Y:S01]  /*5270*/  ENDCOLLECTIVE ;  /* 0x000000000000791b */ /* 0x003fe20003800000 */
.L_x_1104:
[----:B------:R-:W-:Y:S02]  /*5280*/  MOV R242, R57 ;  /* 0x0000003900f27202 */ /* 0x000fe40000000f00 */
[----:B------:R-:W-:-:S07]  /*5290*/  MOV R58, R243 ;  /* 0x000000f3003a7202 */ /* 0x000fce0000000f00 */
[----:B------:R-:W-:Y:S05]  /*52a0*/  WARPSYNC.COLLECTIVE R59, `(.L_x_1105) ;  /* 0x000000003b087348 */ /* 0x000fea0003c00000 */
[----:B------:R0:W1:Y:S02]  /*52b0*/  SHFL.DOWN P2, R243, R242, R240, R239 ;  /* 0x080000f0f2f37389 */ /* 0x00006400000400ef */
[----:B01----:R-:W-:Y:S01]  /*52c0*/  ENDCOLLECTIVE ;  /* 0x000000000000791b */ /* 0x003fe20003800000 */
.L_x_1105:
[----:B------:R-:W-:Y:S01]  /*52d0*/  MOV R59, R243 ;  /* 0x000000f3003b7202 */ /* 0x000fe20000000f00 */
[----:B------:R-:W-:Y:S06]  /*52e0*/  BRA `(.L_x_1106) ;  /* 0xffffffe400347947 */ /* 0x000fec000383ffff */
.L_x_1107:
        /* <DEDUP_REMOVED lines=9> */
.L_x_5425:


//--------------------- .text._ZN10layer_norm22ln_bwd_finalize_kernelINS_22Kernel_traits_finalizeILj25600E13__nv_bfloat16S2_S2_fjLj1024ELj4ENS_18Kernel_traits_baseILj25600ES2_S2_S2_fjLj1024EEEEEEEvNS_9BwdParamsE --------------------------
	.section	.text._ZN10layer_norm22ln_bwd_finalize_kernelINS_22Kernel_traits_finalizeILj25600E13__nv_bfloat16S2_S2_fjLj1024ELj4ENS_18Kernel_traits_baseILj25600ES2_S2_S2_fjLj1024EEEEEEEvNS_9BwdParamsE,"ax",@progbits
	.align	128
        .global         _ZN10layer_norm22ln_bwd_finalize_kernelINS_22Kernel_traits_finalizeILj25600E13__nv_bfloat16S2_S2_fjLj1024ELj4ENS_18Kernel_traits_baseILj25600ES2_S2_S2_fjLj1024EEEEEEEvNS_9BwdParamsE
        .type           _ZN10layer_norm22ln_bwd_finalize_kernelINS_22Kernel_traits_finalizeILj25600E13__nv_bfloat16S2_S2_fjLj1024ELj4ENS_18Kernel_traits_baseILj25600ES2_S2_S2_fjLj1024EEEEEEEvNS_9BwdParamsE,@function
        .size           _ZN10layer_norm22ln_bwd_finalize_kernelINS_22Kernel_traits_finalizeILj25600E13__nv_bfloat16S2_S2_fjLj1024ELj4ENS_18Kernel_traits_baseILj25600ES2_S2_S2_fjLj1024EEEEEEEvNS_9BwdParamsE,(.L_x_5426 - _ZN10layer_norm22ln_bwd_finalize_kernelINS_22Kernel_traits_finalizeILj25600E13__nv_bfloat16S2_S2_fjLj1024ELj4ENS_18Kernel_traits_baseILj25600ES2_S2_S2_fjLj1024EEEEEEEvNS_9BwdParamsE)
        .other          _ZN10layer_norm22ln_bwd_finalize_kernelINS_22Kernel_traits_finalizeILj25600E13__nv_bfloat16S2_S2_fjLj1024ELj4ENS_18Kernel_traits_baseILj25600ES2_S2_S2_fjLj1024EEEEEEEvNS_9BwdParamsE,@"STO_CUDA_ENTRY STV_DEFAULT"
_ZN10layer_norm22ln_bwd_finalize_kernelINS_22Kernel_traits_finalizeILj25600E13__nv_bfloat16S2_S2_fjLj1024ELj4ENS_18Kernel_traits_baseILj25600ES2_S2_S2_fjLj1024EEEEEEEvNS_9BwdParamsE:
.text._ZN10layer_norm22ln_bwd_finalize_kernelINS_22Kernel_traits_finalizeILj25600E13__nv_bfloat16S2_S2_fjLj1024ELj4ENS_18Kernel_traits_baseILj25600ES2_S2_S2_fjLj1024EEEEEEEvNS_9BwdParamsE:
        /* <DEDUP_REMOVED lines=25> */
.L_x_1119:
        /* <DEDUP_REMOVED lines=28> */
.L_x_1112:
        /* <DEDUP_REMOVED lines=33> */
.L_x_1111:
[----:B------:R-:W-:Y:S05]  /*0560*/  BSYNC B1 ;  /* 0x0000000000017941 */ /* 0x000fea0003800000 */
.L_x_1110:
        /* <DEDUP_REMOVED lines=23> */
.L_x_1114:
[----:B------:R-:W-:Y:S05]  /*06e0*/  BSYNC B1 ;  /* 0x0000000000017941 */ /* 0x000fea0003800000 */
.L_x_1113:
        /* <DEDUP_REMOVED lines=11> */
.L_x_1109:
[----:B------:R-:W-:Y:S05]  /*07a0*/  BSYNC B0 ;  /* 0x0000000000007941 */ /* 0x000fea0003800000 */
.L_x_1108:
        /* <DEDUP_REMOVED lines=29> */
.L_x_1130:
[----:B------:R-:W-:Y:S01]  /*0980*/  @!P1 SHF.R.U32.HI R12, RZ, 0x3, R0 ;  /* 0x00000003ff0c9819 */ /* 0x000fe20000011600 */
[----:B---3--:R-:W-:Y:S01]  /*0990*/  FADD.FTZ R14, R9, R14 ;  /* 0x0000000e090e7221 */ /* 0x008fe20000010000 */
[----:B--2---:R-:W-:Y:S02]  /*09a0*/  FADD.FTZ R11, R10, R11 ;  /* 0x0000000b0a0b7221 */ /* 0x004fe40000010000 */
[----:B------:R-:W-:-:S05]  /*09b0*/  @!P1 LOP3.LUT R12, R12, 0x1ffffffc, RZ, 0xc0, !PT ;  /* 0x1ffffffc0c0c9812 */ /* 0x000fca00078ec0ff */
[----:B------:R2:W-:Y:S04]  /*09c0*/  @!P1 STS [R12+UR4+0x2000], R14 ;  /* 0x0020000e0c009988 */ /* 0x0005e80008000804 */
[----:B------:R2:W-:Y:S02]  /*09d0*/  @!P1 STS [R12+UR4+0x2080], R11 ;  /* 0x0020800b0c009988 */ /* 0x0005e40008000804 */
.L_x_1115:
        /* <DEDUP_REMOVED lines=14> */
.L_x_1118:
[----:B------:R-:W-:Y:S05]  /*0ac0*/  BSYNC B0 ;  /* 0x0000000000007941 */ /* 0x000fea0003800000 */
.L_x_1117:
[C---:B------:R-:W-:Y:S02]  /*0ad0*/  ISETP.GT.U32.AND P1, PT, R3.reuse, -0x6401, PT ;  /* 0xffff9bff0300780c */ /* 0x040fe40003f24070 */
[----:B------:R-:W-:Y:S02]  /*0ae0*/  IADD3 R3, R3, 0x6400, RZ ;  /* 0x0000640003037810 */ /* 0x000fe40007ffe0ff */
[----:B------:R-:W-:-:S09]  /*0af0*/  IADD3 R5, R5, 0x3200, RZ ;  /* 0x0000320005057810 */ /* 0x000fd20007ffe0ff */
[----:B------:R-:W-:Y:S05]  /*0b00*/  @P1 BRA `(.L_x_1119) ;  /* 0xfffffff400a01947 */ /* 0x000fea000383ffff */
[----:B------:R-:W-:Y:S05]  /*0b10*/  EXIT ;  /* 0x000000000000794d */ /* 0x000fea0003800000 */
.L_x_1116:
[----:B------:R-:W-:Y:S01]  /*0b20*/  HFMA2.MMA R19, -RZ, RZ, 0, 5.9604644775390625e-08 ;  /* 0x00000001ff137435 */ /* 0x000fe200000001ff */
[----:B---3--:R-:W-:Y:S01]  /*0b30*/  IMAD.MOV.U32 R20, RZ, RZ, R10 ;  /* 0x000000ffff147224 */ /* 0x008fe200078e000a */
[----:B------:R-:W-:Y:S02]  /*0b40*/  MOV R22, 0x1f ;  /* 0x0000001f00167802 */ /* 0x000fe40000000f00 */
[----:B------:R-:W-:-:S07]  /*0b50*/  MOV R17, 0xffffffff ;  /* 0xffffffff00117802 */ /* 0x000fce0000000f00 */
[----:B012---:R-:W-:Y:S05]  /*0b60*/  WARPSYNC.COLLECTIVE R17, `(.L_x_1120) ;  /* 0x0000000011087348 */ /* 0x007fea0003c00000 */
[----:B------:R3:W4:Y:S02]  /*0b70*/  SHFL.BFLY P2, R18, R20, R19, R22 ;  /* 0x0c00001314127389 */ /* 0x0007240000040016 */
[----:B01234-:R-:W-:Y:S01]  /*0b80*/  ENDCOLLECTIVE ;  /* 0x000000000000791b */ /* 0x01ffe20003800000 */
.L_x_1120:
[----:B------:R-:W-:Y:S01]  /*0b90*/  HFMA2.MMA R19, -RZ, RZ, 0, 1.1920928955078125e-07 ;  /* 0x00000002ff137435 */ /* 0x000fe200000001ff */
[----:B------:R-:W-:-:S04]  /*0ba0*/  IMAD.MOV.U32 R11, RZ, RZ, R18 ;  /* 0x000000ffff0b7224 */ /* 0x000fc800078e0012 */
[----:B------:R-:W-:-:S05]  /*0bb0*/  FADD.FTZ R11, R10, R11 ;  /* 0x0000000b0a0b7221 */ /* 0x000fca0000010000 */
[----:B------:R-:W-:-:S07]  /*0bc0*/  MOV R20, R11 ;  /* 0x0000000b00147202 */ /* 0x000fce0000000f00 */
[----:B------:R-:W-:Y:S05]  /*0bd0*/  WARPSYNC.COLLECTIVE R17, `(.L_x_1121) ;  /* 0x0000000011087348 */ /* 0x000fea0003c00000 */
[----:B------:R0:W1:Y:S02]  /*0be0*/  SHFL.BFLY P2, R18, R20, R19, R22 ;  /* 0x0c00001314127389 */ /* 0x0000640000040016 */
[----:B01----:R-:W-:Y:S01]  /*0bf0*/  ENDCOLLECTIVE ;  /* 0x000000000000791b */ /* 0x003fe20003800000 */
.L_x_1121:
[----:B------:R-:W-:Y:S01]  /*0c00*/  HFMA2.MMA R19, -RZ, RZ, 0, 2.384185791015625e-07 ;  /* 0x00000004ff137435 */ /* 0x000fe200000001ff */
[----:B------:R-:W-:-:S05]  /*0c10*/  MOV R12, R18 ;  /* 0x00000012000c7202 */ /* 0x000fca0000000f00 */
[----:B------:R-:W-:-:S04]  /*0c20*/  FADD.FTZ R12, R11, R12 ;  /* 0x0000000c0b0c7221 */ /* 0x000fc80000010000 */
[----:B------:R-:W-:-:S07]  /*0c30*/  IMAD.MOV.U32 R20, RZ, RZ, R12 ;  /* 0x000000ffff147224 */ /* 0x000fce00078e000c */
[----:B------:R-:W-:Y:S05]  /*0c40*/  WARPSYNC.COLLECTIVE R17, `(.L_x_1122) ;  /* 0x0000000011087348 */ /* 0x000fea0003c00000 */
[----:B------:R0:W1:Y:S02]  /*0c50*/  SHFL.BFLY P2, R18, R20, R19, R22 ;  /* 0x0c00001314127389 */ /* 0x0000640000040016 */
[----:B01----:R-:W-:Y:S01]  /*0c60*/  ENDCOLLECTIVE ;  /* 0x000000000000791b */ /* 0x003fe20003800000 */
.L_x_1122:
[----:B------:R-:W-:Y:S01]  /*0c70*/  IMAD.MOV.U32 R19, RZ, RZ, 0x8 ;  /* 0x00000008ff137424 */ /* 0x000fe200078e00ff */
[----:B------:R-:W-:-:S05]  /*0c80*/  MOV R13, R18 ;  /* 0x00000012000d7202 */ /* 0x000fca0000000f00 */
[----:B------:R-:W-:-:S05]  /*0c90*/  FADD.FTZ R13, R12, R13 ;  /* 0x0000000d0c0d7221 */ /* 0x000fca0000010000 */
[----:B------:R-:W-:-:S07]  /*0ca0*/  MOV R20, R13 ;  /* 0x0000000d00147202 */ /* 0x000fce0000000f00 */
[----:B------:R-:W-:Y:S05]  /*0cb0*/  WARPSYNC.COLLECTIVE R17, `(.L_x_1123) ;  /* 0x0000000011087348 */ /* 0x000fea0003c00000 */
[----:B------:R0:W1:Y:S02]  /*0cc0*/  SHFL.BFLY P2, R18, R20, R19, R22 ;  /* 0x0c00001314127389 */ /* 0x0000640000040016 */
[----:B01----:R-:W-:Y:S01]  /*0cd0*/  ENDCOLLECTIVE ;  /* 0x000000000000791b */ /* 0x003fe20003800000 */
.L_x_1123:
[----:B------:R-:W-:Y:S01]  /*0ce0*/  HFMA2.MMA R19, -RZ, RZ, 0, 9.5367431640625e-07 ;  /* 0x00000010ff137435 */ /* 0x000fe200000001ff */
[----:B------:R-:W-:-:S05]  /*0cf0*/  MOV R10, R18 ;  /* 0x00000012000a7202 */ /* 0x000fca0000000f00 */
[----:B------:R-:W-:-:S05]  /*0d00*/  FADD.FTZ R10, R13, R10 ;  /* 0x0000000a0d0a7221 */ /* 0x000fca0000010000 */
[----:B------:R-:W-:-:S07]  /*0d10*/  MOV R20, R10 ;  /* 0x0000000a00147202 */ /* 0x000fce0000000f00 */
[----:B------:R-:W-:Y:S05]  /*0d20*/  WARPSYNC.COLLECTIVE R17, `(.L_x_1124) ;  /* 0x0000000011087348 */ /* 0x000fea0003c00000 */
[----:B------:R0:W1:Y:S02]  /*0d30*/  SHFL.BFLY P2, R18, R20, R19, R22 ;  /* 0x0c00001314127389 */ /* 0x0000640000040016 */
[----:B01----:R-:W-:Y:S01]  /*0d40*/  ENDCOLLECTIVE ;  /* 0x000000000000791b */ /* 0x003fe20003800000 */
.L_x_1124:
[----:B------:R-:W-:Y:S01]  /*0d50*/  HFMA2.MMA R19, -RZ, RZ, 0, 5.9604644775390625e-08 ;  /* 0x00000001ff137435 */ /* 0x000fe200000001ff */
[----:B------:R-:W-:Y:S01]  /*0d60*/  MOV R20, R9 ;  /* 0x0000000900147202 */ /* 0x000fe20000000f00 */
[----:B------:R-:W-:-:S09]  /*0d70*/  IMAD.MOV.U32 R11, RZ, RZ, R18 ;  /* 0x000000ffff0b7224 */ /* 0x000fd200078e0012 */
[----:B------:R-:W-:Y:S05]  /*0d80*/  WARPSYNC.COLLECTIVE R17, `(.L_x_1125) ;  /* 0x0000000011087348 */ /* 0x000fea0003c00000 */
[----:B------:R0:W1:Y:S02]  /*0d90*/  SHFL.BFLY P2, R18, R20, R19, R22 ;  /* 0x0c00001314127389 */ /* 0x0000640000040016 */
[----:B01----:R-:W-:Y:S01]  /*0da0*/  ENDCOLLECTIVE ;  /* 0x000000000000791b */ /* 0x003fe20003800000 */
.L_x_1125:
[----:B------:R-:W-:Y:S01]  /*0db0*/  HFMA2.MMA R19, -RZ, RZ, 0, 1.1920928955078125e-07 ;  /* 0x00000002ff137435 */ /* 0x000fe200000001ff */
[----:B------:R-:W-:-:S05]  /*0dc0*/  MOV R12, R18 ;  /* 0x00000012000c7202 */ /* 0x000fca0000000f00 */
[----:B------:R-:W-:-:S04]  /*0dd0*/  FADD.FTZ R14, R9, R12 ;  /* 0x0000000c090e7221 */ /* 0x000fc80000010000 */
[----:B------:R-:W-:-:S07]  /*0de0*/  IMAD.MOV.U32 R20, RZ, RZ, R14 ;  /* 0x000000ffff147224 */ /* 0x000fce00078e000e */
[----:B------:R-:W-:Y:S05]  /*0df0*/  WARPSYNC.COLLECTIVE R17, `(.L_x_1126) ;  /* 0x0000000011087348 */ /* 0x000fea0003c00000 */
[----:B------:R0:W1:Y:S02]  /*0e00*/  SHFL.BFLY P2, R18, R20, R19, R22 ;  /* 0x0c00001314127389 */ /* 0x0000640000040016 */
[----:B01----:R-:W-:Y:S01]  /*0e10*/  ENDCOLLECTIVE ;  /* 0x000000000000791b */ /* 0x003fe20003800000 */
.L_x_1126:
[----:B------:R-:W-:Y:S01]  /*0e20*/  IMAD.MOV.U32 R19, RZ, RZ, 0x4 ;  /* 0x00000004ff137424 */ /* 0x000fe200078e00ff */
[----:B------:R-:W-:-:S05]  /*0e30*/  MOV R13, R18 ;  /* 0x00000012000d7202 */ /* 0x000fca0000000f00 */
[----:B------:R-:W-:-:S05]  /*0e40*/  FADD.FTZ R15, R14, R13 ;  /* 0x0000000d0e0f7221 */ /* 0x000fca0000010000 */
[----:B------:R-:W-:-:S07]  /*0e50*/  MOV R20, R15 ;  /* 0x0000000f00147202 */ /* 0x000fce0000000f00 */
[----:B------:R-:W-:Y:S05]  /*0e60*/  WARPSYNC.COLLECTIVE R17, `(.L_x_1127) ;  /* 0x0000000011087348 */ /* 0x000fea0003c00000 */
[----:B------:R0:W1:Y:S02]  /*0e70*/  SHFL.BFLY P2, R18, R20, R19, R22 ;  /* 0x0c00001314127389 */ /* 0x0000640000040016 */
[----:B01----:R-:W-:Y:S01]  /*0e80*/  ENDCOLLECTIVE ;  /* 0x000000000000791b */ /* 0x003fe20003800000 */
.L_x_1127:
[----:B------:R-:W-:Y:S01]  /*0e90*/  HFMA2.MMA R19, -RZ, RZ, 0, 4.76837158203125e-07 ;  /* 0x00000008ff137435 */ /* 0x000fe200000001ff */
[----:B------:R-:W-:-:S05]  /*0ea0*/  MOV R16, R18 ;  /* 0x0000001200107202 */ /* 0x000fca0000000f00 */
[----:B------:R-:W-:-:S05]  /*0eb0*/  FADD.FTZ R16, R15, R16 ;  /* 0x000000100f107221 */ /* 0x000fca0000010000 */
[----:B------:R-:W-:-:S07]  /*0ec0*/  MOV R20, R16 ;  /* 0x0000001000147202 */ /* 0x000fce0000000f00 */
[----:B------:R-:W-:Y:S05]  /*0ed0*/  WARPSYNC.COLLECTIVE R17, `(.L_x_1128) ;  /* 0x0000000011087348 */ /* 0x000fea0003c00000 */
[----:B------:R0:W1:Y:S02]  /*0ee0*/  SHFL.BFLY P2, R18, R20, R19, R22 ;  /* 0x0c00001314127389 */ /* 0x0000640000040016 */
[----:B01----:R-:W-:Y:S01]  /*0ef0*/  ENDCOLLECTIVE ;  /* 0x000000000000791b */ /* 0x003fe20003800000 */
.L_x_1128:
[----:B------:R-:W-:Y:S01]  /*0f00*/  HFMA2.MMA R19, -RZ, RZ, 0, 9.5367431640625e-07 ;  /* 0x00000010ff137435 */ /* 0x000fe200000001ff */
[----:B------:R-:W-:-:S04]  /*0f10*/  IMAD.MOV.U32 R9, RZ, RZ, R18 ;  /* 0x000000ffff097224 */ /* 0x000fc800078e0012 */
[----:B------:R-:W-:-:S05]  /*0f20*/  FADD.FTZ R9, R16, R9 ;  /* 0x0000000910097221 */ /* 0x000fca0000010000 */
[----:B------:R-:W-:-:S07]  /*0f30*/  MOV R20, R9 ;  /* 0x0000000900147202 */ /* 0x000fce0000000f00 */
[----:B------:R-:W-:Y:S05]  /*0f40*/  WARPSYNC.COLLECTIVE R17, `(.L_x_1129) ;  /* 0x0000000011087348 */ /* 0x000fea0003c00000 */
[----:B------:R0:W1:Y:S02]  /*0f50*/  SHFL.BFLY P2, R18, R20, R19, R22 ;  /* 0x0c00001314127389 */ /* 0x0000640000040016 */
[----:B01----:R-:W-:Y:S01]  /*0f60*/  ENDCOLLECTIVE ;  /* 0x000000000000791b */ /* 0x003fe20003800000 */
.L_x_1129:
[----:B------:R-:W-:Y:S01]  /*0f70*/  MOV R14, R18 ;  /* 0x00000012000e7202 */ /* 0x000fe20000000f00 */
[----:B------:R-:W-:Y:S06]  /*0f80*/  BRA `(.L_x_1130) ;  /* 0xfffffff8007c7947 */ /* 0x000fec000383ffff */
.L_x_1131:
        /* <DEDUP_REMOVED lines=15> */
.L_x_5426:


//--------------------- .text._ZN10layer_norm13ln_bwd_kernelINS_13Kernel_traitsI13__nv_bfloat16S2_S2_fjLj25600ELj5ELj1ELj4ELj16ENS_18Kernel_traits_baseILj25600ES2_S2_S2_fjLj128EEEEEEEvNS_9BwdParamsE --------------------------
	.section	.text._ZN10layer_norm13ln_bwd_kernelINS_13Kernel_traitsI13__nv_bfloat16S2_S2_fjLj25600ELj5ELj1ELj4ELj16ENS_18Kernel_traits_baseILj25600ES2_S2_S2_fjLj128EEEEEEEvNS_9BwdParamsE,"ax",@progbits
	.align	128
        .global         _ZN10layer_norm13ln_bwd_kernelINS_13Kernel_traitsI13__nv_bfloat16S2_S2_fjLj25600ELj5ELj1ELj4ELj16ENS_18Kernel_traits_baseILj25600ES2_S2_S2_fjLj128EEEEEEEvNS_9BwdParamsE
        .type           _ZN10layer_norm13ln_bwd_kernelINS_13Kernel_traitsI13__nv_bfloat16S2_S2_fjLj25600ELj5ELj1ELj4ELj16ENS_18Kernel_traits_baseILj25600ES2_S2_S2_fjLj128EEEEEEEvNS_9BwdParamsE,@function
        .size           _ZN10layer_norm13ln_bwd_kernelINS_13Kernel_traitsI13__nv_bfloat16S2_S2_fjLj25600ELj5ELj1ELj4ELj16ENS_18Kernel_traits_baseILj25600ES2_S2_S2_fjLj128EEEEEEEvNS_9BwdParamsE,(.L_x_5427 - _ZN10layer_norm13ln_bwd_kernelINS_13Kernel_traitsI13__nv_bfloat16S2_S2_fjLj25600ELj5ELj1ELj4ELj16ENS_18Kernel_traits_baseILj25600ES2_S2_S2_fjLj128EEEEEEEvNS_9BwdParamsE)
        .other          _ZN10layer_norm13ln_bwd_kernelINS_13Kernel_traitsI13__nv_bfloat16S2_S2_fjLj25600ELj5ELj1ELj4ELj16ENS_18Kernel_traits_baseILj25600ES2_S2_S2_fjLj128EEEEEEEvNS_9BwdParamsE,@"STO_CUDA_ENTRY STV_DEFAULT"
_ZN10layer_norm13ln_bwd_kernelINS_13Kernel_traitsI13__nv_bfloat16S2_S2_fjLj25600ELj5ELj1ELj4ELj16ENS_18Kernel_traits_baseILj25600ES2_S2_S2_fjLj128EEEEEEEvNS_9BwdParamsE:
.text._ZN10layer_norm13ln_bwd_kernelINS_13Kernel_traitsI13__nv_bfloat16S2_S2_fjLj25600ELj5ELj1ELj4ELj16ENS_18Kernel_traits_baseILj25600ES2_S2_S2_fjLj128EEEEEEEvNS_9BwdParamsE:
        /* <DEDUP_REMOVED lines=10> */
[----:B0-----:R-:W-:-:S07]  /*00a0*/  IMAD.WIDE.U32 R2, R5, -0x33333333, RZ ;  /* 0xcccccccd05027825 */ /* 0x001fce00078e00ff */
[----:B------:R-:W0:Y:S01]  /*00b0*/  @P0 LDC.64 R40, c[0x0][0x248] ;  /* 0x00009200ff280b82 */ /* 0x000e220000000a00 */
[----:B------:R-:W-:Y:S02]  /*00c0*/  SHF.R.U32.HI R6, RZ, 0x2, R3 ;  /* 0x00000002ff067819 */ /* 0x000fe40000011603 */
[----:B-1----:R-:W-:-:S03]  /*00d0*/  LOP3.LUT R4, R7, 0x1f, RZ, 0xc0, !PT ;  /* 0x0000001f07047812 */ /* 0x002fc600078ec0ff */
[----:B------:R-:W-:Y:S02]  /*00e0*/  IMAD R5, R6, -0x5, R5 ;  /* 0xfffffffb06057824 */ /* 0x000fe400078e0205 */
[----:B------:R-:W1:Y:S03]  /*00f0*/  @P0 LDC.64 R24, c[0x0][0x248] ;  /* 0x00009200ff180b82 */ /* 0x000e660000000a00 */
[----:B------:R-:W-:-:S04]  /*0100*/  SHF.L.U32 R3, R5, 0x7, RZ ;  /* 0x0000000705037819 */ /* 0x000fc800000006ff */
[----:B------:R-:W-:Y:S01]  /*0110*/  LOP3.LUT R0, R3, 0xffffff80, R4, 0xe2, !PT ;  /* 0xffffff8003007812 */ /* 0x000fe200078ee204 */
[----:B------:R-:W4:Y:S03]  /*0120*/  @P0 LDC.64 R26, c[0x0][0x248] ;  /* 0x00009200ff1a0b82 */ /* 0x000f260000000a00 */
[----:B------:R-:W-:-:S04]  /*0130*/  LOP3.LUT R3, R0, 0x60, R7, 0xf8, !PT ;  /* 0x0000006000037812 */ /* 0x000fc800078ef807 */
[C---:B------:R-:W-:Y:S02]  /*0140*/  @P0 IADD3 R29, R3.reuse, 0x280, RZ ;  /* 0x00000280031d0810 */ /* 0x040fe40007ffe0ff */
[----:B------:R-:W-:-:S03]  /*0150*/  @P0 IADD3 R31, R3, 0x500, RZ ;  /* 0x00000500031f0810 */ /* 0x000fc60007ffe0ff */
[----:B--2---:R-:W-:Y:S01]  /*0160*/  @P0 IMAD.WIDE.U32 R20, R29, 0x10, R20 ;  /* 0x000000101d140825 */ /* 0x004fe200078e0014 */
[----:B------:R-:W-:-:S03]  /*0170*/  @P0 IADD3 R29, R3, 0x780, RZ ;  /* 0x00000780031d0810 */ /* 0x000fc60007ffe0ff */
[----:B---3--:R-:W-:Y:S01]  /*0180*/  @P0 IMAD.WIDE.U32 R22, R31, 0x10, R22 ;  /* 0x000000101f160825 */ /* 0x008fe200078e0016 */
[C---:B------:R-:W-:Y:S01]  /*0190*/  @P0 IADD3 R31, R3.reuse, 0xa00, RZ ;  /* 0x00000a00031f0810 */ /* 0x040fe20007ffe0ff */
[----:B------:R-:W2:Y:S01]  /*01a0*/  @P0 LDG.E.128 R32, desc[UR6][R20.64] ;  /* 0x0000000614200981 */ /* 0x000ea2000c1e1d00 */
[----:B0-----:R-:W-:Y:S01]  /*01b0*/  @P0 LEA R28, P1, R3, R40, 0x4 ;  /* 0x00000028031c0211 */ /* 0x001fe200078220ff */
[----:B-1----:R-:W-:Y:S02]  /*01c0*/  @P0 IMAD.WIDE.U32 R24, R29, 0x10, R24 ;  /* 0x000000101d180825 */ /* 0x002fe400078e0018 */
[----:B------:R0:W3:Y:S01]  /*01d0*/  @P0 LDG.E.128 R16, desc[UR6][R22.64] ;  /* 0x0000000616100981 */ /* 0x0000e2000c1e1d00 */
[----:B------:R-:W-:Y:S01]  /*01e0*/  @P0 LEA.HI.X R29, R3, R41, RZ, 0x4, P1 ;  /* 0x00000029031d0211 */ /* 0x000fe200008f24ff */
[----:B----4-:R-:W-:Y:S02]  /*01f0*/  @P0 IMAD.WIDE.U32 R26, R31, 0x10, R26 ;  /* 0x000000101f1a0825 */ /* 0x010fe400078e001a */
[----:B------:R-:W4:Y:S04]  /*0200*/  @P0 LDG.E.128 R12, desc[UR6][R24.64] ;  /* 0x00000006180c0981 */ /* 0x000f28000c1e1d00 */
[----:B------:R1:W5:Y:S04]  /*0210*/  @P0 LDG.E.128 R8, desc[UR6][R26.64] ;  /* 0x000000061a080981 */ /* 0x000368000c1e1d00 */
[----:B------:R1:W5:Y:S01]  /*0220*/  @P0 LDG.E.128 R36, desc[UR6][R28.64] ;  /* 0x000000061c240981 */ /* 0x000362000c1e1d00 */
[----:B------:R-:W-:-:S02]  /*0230*/  LEA.HI R2, R7, R6, RZ, 0x19 ;  /* 0x0000000607027211 */ /* 0x000fc400078fc8ff */
        /* <DEDUP_REMOVED lines=27> */
[----:B-1----:R-:W-:Y:S02]  /*03f0*/  CS2R R26, SRZ ;  /* 0x00000000001a7805 */ /* 0x002fe4000001ff00 */
        /* <DEDUP_REMOVED lines=13> */
[----:B--2---:R-:W-:-:S02]  /*04d0*/  @P0 PRMT R145, R32, 0x7632, R145 ;  /* 0x0000763220910816 */ /* 0x004fc40000000091 */
[----:B------:R-:W-:Y:S02]  /*04e0*/  @P0 PRMT R144, R33, 0x7632, R144 ;  /* 0x0000763221900816 */ /* 0x000fe40000000090 */
[----:B------:R-:W-:Y:S02]  /*04f0*/  @P0 PRMT R143, R34, 0x7632, R143 ;  /* 0x00007632228f0816 */ /* 0x000fe4000000008f */
[----:B------:R-:W-:Y:S02]  /*0500*/  @P0 PRMT R142, R35, 0x7632, R142 ;  /* 0x00007632238e0816 */ /* 0x000fe4000000008e */
[----:B---3--:R-:W-:Y:S02]  /*0510*/  @P0 PRMT R141, R16, 0x7632, R141 ;  /* 0x00007632108d0816 */ /* 0x008fe4000000008d */
[----:B------:R-:W-:Y:S02]  /*0520*/  @P0 PRMT R140, R17, 0x7632, R140 ;  /* 0x00007632118c0816 */ /* 0x000fe4000000008c */
[----:B------:R-:W-:-:S02]  /*0530*/  @P0 PRMT R139, R18, 0x7632, R139 ;  /* 0x00007632128b0816 */ /* 0x000fc4000000008b */
[----:B------:R-:W-:Y:S02]  /*0540*/  @P0 PRMT R138, R19, 0x7632, R138 ;  /* 0x00007632138a0816 */ /* 0x000fe4000000008a */
[----:B----4-:R-:W-:Y:S02]  /*0550*/  @P0 PRMT R137, R12, 0x7632, R137 ;  /* 0x000076320c890816 */ /* 0x010fe40000000089 */
[----:B------:R-:W-:Y:S02]  /*0560*/  @P0 PRMT R136, R13, 0x7632, R136 ;  /* 0x000076320d880816 */ /* 0x000fe40000000088 */
[----:B------:R-:W-:Y:S02]  /*0570*/  @P0 PRMT R135, R14, 0x7632, R135 ;  /* 0x000076320e870816 */ /* 0x000fe40000000087 */
[----:B------:R-:W-:Y:S02]  /*0580*/  @P0 PRMT R134, R15, 0x7632, R134 ;  /* 0x000076320f860816 */ /* 0x000fe40000000086 */
[----:B-----5:R-:W-:-:S02]  /*0590*/  @P0 PRMT R133, R8, 0x7632, R133 ;  /* 0x0000763208850816 */ /* 0x020fc40000000085 */
        /* <DEDUP_REMOVED lines=93> */
[----:B------:R-:W-:Y:S02]  /*0b70*/  CS2R R48, SRZ ;  /* 0x0000000000307805 */ /* 0x000fe4000001ff00 */
[----:B------:R-:W-:-:S02]  /*0b80*/  CS2R R50, SRZ ;  /* 0x0000000000327805 */ /* 0x000fc4000001ff00 */
[----:B------:R-:W-:Y:S02]  /*0b90*/  CS2R R52, SRZ ;  /* 0x0000000000347805 */ /* 0x000fe4000001ff00 */
[----:B------:R-:W-:Y:S02]  /*0ba0*/  CS2R R54, SRZ ;  /* 0x0000000000367805 */ /* 0x000fe4000001ff00 */
[----:B------:R-:W-:-:S07]  /*0bb0*/  MOV R128, R2 ;  /* 0x0000000200807202 */ /* 0x000fce0000000f00 */
.L_x_1138:
[----:B------:R-:W-:Y:S01]  /*0bc0*/  ULDC.64 UR4, c[0x0][0x228] ;  /* 0x00008a0000047ab9 */ /* 0x000fe20000000a00 */
[----:B0-----:R-:W-:Y:S01]  /*0bd0*/  IMAD R170, R128, 0xc80, R3 ;  /* 0x00000c8080aa7824 */ /* 0x001fe200078e0203 */
[----:B------:R-:W-:-:S04]  /*0be0*/  ISETP.NE.U32.AND P0, PT, RZ, UR4, PT ;  /* 0x00000004ff007c0c */ /* 0x000fc8000bf05070 */
[----:B------:R-:W-:-:S13]  /*0bf0*/  ISETP.NE.AND.EX P0, PT, RZ, UR5, PT, P0 ;  /* 0x00000005ff007c0c */ /* 0x000fda000bf05300 */
[----:B------:R-:W0:Y:S08]  /*0c00*/  @P0 LDC.64 R76, c[0x0][0x228] ;  /* 0x00008a00ff4c0b82 */ /* 0x000e300000000a00 */
[----:B------:R-:W1:Y:S01]  /*0c10*/  @P0 LDC.64 R82, c[0x0][0x228] ;  /* 0x00008a00ff520b82 */ /* 0x000e620000000a00 */
[----:B------:R-:W-:-:S07]  /*0c20*/  IADD3 R172, R170, 0x500, RZ ;  /* 0x00000500aaac7810 */ /* 0x000fce0007ffe0ff */
[----:B------:R-:W2:Y:S01]  /*0c30*/  @P0 LDC.64 R80, c[0x0][0x228] ;  /* 0x00008a00ff500b82 */ /* 0x000ea20000000a00 */
[C---:B0-----:R-:W-:Y:S01]  /*0c40*/  @P0 IMAD.WIDE.U32 R76, R170.reuse, 0x10, R76 ;  /* 0x00000010aa4c0825 */ /* 0x041fe200078e004c */
[----:B------:R-:W-:-:S06]  /*0c50*/  IADD3 R171, R170, 0x280, RZ ;  /* 0x00000280aaab7810 */ /* 0x000fcc0007ffe0ff */
[----:B------:R-:W0:Y:S01]  /*0c60*/  @!P0 LDC.64 R176, c[0x0][0x220] ;  /* 0x00008800ffb08b82 */ /* 0x000e220000000a00 */
[----:B------:R-:W3:Y:S01]  /*0c70*/  @P0 LDG.E.128 R76, desc[UR6][R76.64] ;  /* 0x000000064c4c0981 */ /* 0x000ee2000c1e1d00 */
[----:B-1----:R-:W-:Y:S01]  /*0c80*/  @P0 IMAD.WIDE.U32 R88, R172, 0x10, R82 ;  /* 0x00000010ac580825 */ /* 0x002fe200078e0052 */
[----:B------:R-:W-:-:S05]  /*0c90*/  IADD3 R173, R170, 0x780, RZ ;  /* 0x00000780aaad7810 */ /* 0x000fca0007ffe0ff */
[----:B------:R-:W1:Y:S01]  /*0ca0*/  @!P0 LDC.64 R178, c[0x0][0x220] ;  /* 0x00008800ffb28b82 */ /* 0x000e620000000a00 */
[----:B------:R-:W4:Y:S01]  /*0cb0*/  @P0 LDG.E.128 R88, desc[UR6][R88.64] ;  /* 0x0000000658580981 */ /* 0x000f22000c1e1d00 */
[----:B--2---:R-:W-:-:S06]  /*0cc0*/  @P0 IMAD.WIDE.U32 R84, R171, 0x10, R80 ;  /* 0x00000010ab540825 */ /* 0x004fcc00078e0050 */
[----:B------:R-:W2:Y:S01]  /*0cd0*/  @P0 LDC.64 R80, c[0x0][0x228] ;  /* 0x00008a00ff500b82 */ /* 0x000ea20000000a00 */
[----:B------:R-:W4:Y:S01]  /*0ce0*/  @P0 LDG.E.128 R84, desc[UR6][R84.64] ;  /* 0x0000000654540981 */ /* 0x000f22000c1e1d00 */
[----:B------:R-:W-:Y:S02]  /*0cf0*/  IADD3 R174, R170, 0xa00, RZ ;  /* 0x00000a00aaae7810 */ /* 0x000fe40007ffe0ff */
[----:B------:R-:W-:-:S04]  /*0d00*/  @P0 MOV R226, RZ ;  /* 0x000000ff00e20202 */ /* 0x000fc80000000f00 */
[----:B------:R-:W1:Y:S01]  /*0d10*/  @!P0 LDC.64 R180, c[0x0][0x220] ;  /* 0x00008800ffb48b82 */ /* 0x000e620000000a00 */
[----:B--2---:R-:W-:-:S07]  /*0d20*/  @P0 IMAD.WIDE.U32 R92, R173, 0x10, R80 ;  /* 0x00000010ad5c0825 */ /* 0x004fce00078e0050 */
[----:B------:R-:W2:Y:S01]  /*0d30*/  @P0 LDC.64 R80, c[0x0][0x228] ;  /* 0x00008a00ff500b82 */ /* 0x000ea20000000a00 */
[----:B------:R-:W4:Y:S01]  /*0d40*/  @P0 LDG.E.128 R92, desc[UR6][R92.64] ;  /* 0x000000065c5c0981 */ /* 0x000f22000c1e1d00 */
[----:B--2---:R-:W-:-:S06]  /*0d50*/  @P0 IMAD.WIDE.U32 R80, R174, 0x10, R80 ;  /* 0x00000010ae500825 */ /* 0x004fcc00078e0050 */
[----:B------:R-:W2:Y:S01]  /*0d60*/  @P0 LDG.E.128 R80, desc[UR6][R80.64] ;  /* 0x0000000650500981 */ /* 0x000ea2000c1e1d00 */
[----:B0-----:R-:W-:Y:S02]  /*0d70*/  @!P0 IMAD.WIDE.U32 R182, R170, 0x10, R176 ;  /* 0x00000010aab68825 */ /* 0x001fe400078e00b0 */
[----:B------:R-:W0:Y:S02]  /*0d80*/  @!P0 LDC.64 R176, c[0x0][0x220] ;  /* 0x00008800ffb08b82 */ /* 0x000e240000000a00 */
[----:B-1----:R-:W-:-:S06]  /*0d90*/  @!P0 IMAD.WIDE.U32 R186, R171, 0x10, R178 ;  /* 0x00000010abba8825 */ /* 0x002fcc00078e00b2 */
[----:B------:R-:W1:Y:S01]  /*0da0*/  @!P0 LDC.64 R178, c[0x0][0x230] ;  /* 0x00008c00ffb28b82 */ /* 0x000e620000000a00 */
[----:B0-----:R-:W-:-:S07]  /*0db0*/  @!P0 IMAD.WIDE.U32 R184, R172, 0x10, R176 ;  /* 0x00000010acb88825 */ /* 0x001fce00078e00b0 */
[----:B------:R-:W0:Y:S01]  /*0dc0*/  LDC.64 R176, c[0x0][0x238] ;  /* 0x00008e00ffb07b82 */ /* 0x000e220000000a00 */
[----:B-1----:R-:W-:-:S05]  /*0dd0*/  @!P0 IMAD.WIDE R178, R128, 0x4, R178 ;  /* 0x0000000480b28825 */ /* 0x002fca00078e02b2 */
[----:B------:R-:W2:Y:S01]  /*0de0*/  @!P0 LDG.E R226, desc[UR6][R178.64] ;  /* 0x00000006b2e28981 */ /* 0x000ea2000c1e1900 */
[----:B------:R-:W-:-:S03]  /*0df0*/  @!P0 IMAD.WIDE.U32 R180, R173, 0x10, R180 ;  /* 0x00000010adb48825 */ /* 0x000fc600078e00b4 */
[----:B------:R0:W3:Y:S04]  /*0e00*/  @!P0 LDG.E.128 R76, desc[UR6][R182.64] ;  /* 0x00000006b64c8981 */ /* 0x0000e8000c1e1d00 */
[----:B------:R-:W4:Y:S01]  /*0e10*/  @!P0 LDG.E.128 R88, desc[UR6][R184.64] ;  /* 0x00000006b8588981 */ /* 0x000f22000c1e1d00 */
[----:B0-----:R-:W-:Y:S02]  /*0e20*/  IMAD.WIDE R182, R128, 0x4, R176 ;  /* 0x0000000480b67825 */ /* 0x001fe400078e02b0 */
[----:B------:R-:W0:Y:S03]  /*0e30*/  @!P0 LDC.64 R176, c[0x0][0x220] ;  /* 0x00008800ffb08b82 */ /* 0x000e260000000a00 */
[----:B------:R-:W2:Y:S04]  /*0e40*/  LDG.E R175, desc[UR6][R182.64] ;  /* 0x00000006b6af7981 */ /* 0x000ea8000c1e1900 */
[----:B------:R-:W2:Y:S04]  /*0e50*/  @!P0 LDG.E.128 R84, desc[UR6][R186.64] ;  /* 0x00000006ba548981 */ /* 0x000ea8000c1e1d00 */
[----:B------:R-:W2:Y:S01]  /*0e60*/  @!P0 LDG.E.128 R92, desc[UR6][R180.64] ;  /* 0x00000006b45c8981 */ /* 0x000ea2000c1e1d00 */
[----:B0-----:R-:W-:-:S05]  /*0e70*/  @!P0 IMAD.WIDE.U32 R176, R174, 0x10, R176 ;  /* 0x00000010aeb08825 */ /* 0x001fca00078e00b0 */
[----:B------:R0:W2:Y:S01]  /*0e80*/  @!P0 LDG.E.128 R80, desc[UR6][R176.64] ;  /* 0x00000006b0508981 */ /* 0x0000a2000c1e1d00 */
[----:B-----5:R-:W-:-:S04]  /*0e90*/  PRMT R233, R59, 0x7632, R233 ;  /* 0x000076323be97816 */ /* 0x020fc800000000e9 */
[----:B------:R-:W-:Y:S02]  /*0ea0*/  SHF.L.U32 R233, R233, 0x10, RZ ;  /* 0x00000010e9e97819 */ /* 0x000fe400000006ff */
[----:B------:R-:W-:Y:S02]  /*0eb0*/  SHF.L.U32 R217, R66, 0x10, RZ ;  /* 0x0000001042d97819 */ /* 0x000fe400000006ff */
[----:B------:R-:W1:Y:S01]  /*0ec0*/  @P0 MUFU.RCP R195, R233 ;  /* 0x000000e900c30308 */ /* 0x000e620000001000 */
[----:B------:R-:W-:Y:S02]  /*0ed0*/  SHF.L.U32 R0, R56, 0x10, RZ ;  /* 0x0000001038007819 */ /* 0x000fe400000006ff */
[----:B------:R-:W-:-:S05]  /*0ee0*/  SHF.L.U32 R245, R58, 0x10, RZ ;  /* 0x000000103af57819 */ /* 0x000fca00000006ff */
[----:B------:R-:W0:Y:S08]  /*0ef0*/  @P0 MUFU.RCP R212, R217 ;  /* 0x000000d900d40308 */ /* 0x000e300000001000 */
[----:B------:R-:W2:Y:S08]  /*0f00*/  @P0 MUFU.RCP R181, R0 ;  /* 0x0000000000b50308 */ /* 0x000eb00000001000 */
[----:B------:R-:W2:Y:S01]  /*0f10*/  @P0 MUFU.RCP R189, R245 ;  /* 0x000000f500bd0308 */ /* 0x000ea20000001000 */
[----:B------:R-:W-:-:S02]  /*0f20*/  SHF.L.U32 R201, R60, 0x10, RZ ;  /* 0x000000103cc97819 */ /* 0x000fc400000006ff */
[----:B------:R-:W-:-:S05]  /*0f30*/  SHF.L.U32 R207, R62, 0x10, RZ ;  /* 0x000000103ecf7819 */ /* 0x000fca00000006ff */
[----:B------:R-:W2:Y:S08]  /*0f40*/  @P0 MUFU.RCP R199, R201 ;  /* 0x000000c900c70308 */ /* 0x000eb00000001000 */
[----:B------:R-:W2:Y:S01]  /*0f50*/  @P0 MUFU.RCP R225, R207 ;  /* 0x000000cf00e10308 */ /* 0x000ea20000001000 */
[----:B------:R-:W-:Y:S02]  /*0f60*/  SHF.L.U32 R213, R59, 0x10, RZ ;  /* 0x000000103bd57819 */ /* 0x000fe400000006ff */
[----:B------:R-:W-:-:S02]  /*0f70*/  SHF.L.U32 R205, R63, 0x10, RZ ;  /* 0x000000103fcd7819 */ /* 0x000fc400000006ff */
[----:B------:R-:W-:-:S03]  /*0f80*/  SHF.L.U32 R219, R67, 0x10, RZ ;  /* 0x0000001043db7819 */ /* 0x000fc600000006ff */
[----:B------:R-:W2:Y:S08]  /*0f90*/  @P0 MUFU.RCP R193, R213 ;  /* 0x000000d500c10308 */ /* 0x000eb00000001000 */
[----:B------:R-:W2:Y:S01]  /*0fa0*/  @P0 MUFU.RCP R227, R205 ;  /* 0x000000cd00e30308 */ /* 0x000ea20000001000 */
[----:B------:R-:W-:-:S07]  /*0fb0*/  PRMT R211, R56, 0x7632, R211 ;  /* 0x0000763238d37816 */ /* 0x000fce00000000d3 */
[----:B------:R-:W2:Y:S01]  /*0fc0*/  @P0 MUFU.RCP R214, R219 ;  /* 0x000000db00d60308 */ /* 0x000ea20000001000 */
[----:B------:R-:W-:Y:S02]  /*0fd0*/  SHF.L.U32 R211, R211, 0x10, RZ ;  /* 0x00000010d3d37819 */ /* 0x000fe400000006ff */
[----:B------:R-:W-:-:S05]  /*0fe0*/  SHF.L.U32 R209, R61, 0x10, RZ ;  /* 0x000000103dd17819 */ /* 0x000fca00000006ff */
[----:B------:R-:W2:Y:S01]  /*0ff0*/  @P0 MUFU.RCP R185, R211 ;  /* 0x000000d300b90308 */ /* 0x000ea20000001000 */
[----:B------:R-:W-:Y:S02]  /*1000*/  SHF.L.U32 R203, R64, 0x10, RZ ;  /* 0x0000001040cb7819 */ /* 0x000fe400000006ff */
[----:B---3--:R-:W-:-:S04]  /*1010*/  PRMT R239, R79, 0x7632, R239 ;  /* 0x000076324fef7816 */ /* 0x008fc800000000ef */
[----:B------:R-:W-:Y:S02]  /*1020*/  SHF.L.U32 R239, R239, 0x10, RZ ;  /* 0x00000010efef7819 */ /* 0x000fe400000006ff */
[----:B----4-:R-:W-:-:S03]  /*1030*/  SHF.L.U32 R208, R90, 0x10, RZ ;  /* 0x000000105ad07819 */ /* 0x010fc600000006ff */
[----:B------:R-:W-:Y:S01]  /*1040*/  @P0 FADD.FTZ R184, -R146, R239 ;  /* 0x000000ef92b80221 */ /* 0x000fe20000010100 */
[C---:B------:R-:W-:Y:S02]  /*1050*/  SHF.L.U32 R179, R76.reuse, 0x10, RZ ;  /* 0x000000104cb37819 */ /* 0x040fe400000006ff */
[----:B------:R-:W-:Y:S01]  /*1060*/  PRMT R202, R76, 0x7632, R202 ;  /* 0x000076324cca7816 */ /* 0x000fe200000000ca */
[----:B-1----:R-:W-:Y:S01]  /*1070*/  @P0 FMUL.FTZ R184, R184, R195 ;  /* 0x000000c3b8b80220 */ /* 0x002fe20000410000 */
[----:B------:R-:W-:Y:S01]  /*1080*/  SHF.L.U32 R76, R78, 0x10, RZ ;  /* 0x000000104e4c7819 */ /* 0x000fe200000006ff */
[----:B------:R-:W-:Y:S01]  /*1090*/  @P0 FADD.FTZ R195, -R159, R208 ;  /* 0x000000d09fc30221 */ /* 0x000fe20000010100 */
[----:B0-----:R-:W-:Y:S01]  /*10a0*/  SHF.L.U32 R177, R77, 0x10, RZ ;  /* 0x000000104db17819 */ /* 0x001fe200000006ff */
[----:B------:R-:W-:Y:S01]  /*10b0*/  @P0 FADD.FTZ R198, -R169, R179 ;  /* 0x000000b3a9c60221 */ /* 0x000fe20000010100 */
[----:B------:R-:W-:Y:S01]  /*10c0*/  PRMT R241, R77, 0x7632, R241 ;  /* 0x000076324df17816 */ /* 0x000fe200000000f1 */
[----:B------:R-:W-:Y:S01]  /*10d0*/  @P0 FADD.FTZ R194, -R167, R76 ;  /* 0x0000004ca7c20221 */ /* 0x000fe20000010100 */
[----:B------:R-:W-:Y:S01]  /*10e0*/  @P0 FMUL.FTZ R195, R195, R212 ;  /* 0x000000d4c3c30220 */ /* 0x000fe20000410000 */
[----:B------:R-:W-:Y:S01]  /*10f0*/  SHF.L.U32 R77, R79, 0x10, RZ ;  /* 0x000000104f4d7819 */ /* 0x000fe200000006ff */
[--C-:B--2---:R-:W-:Y:S01]  /*1100*/  @!P0 FADD.FTZ R212, R179, -R226.reuse ;  /* 0x800000e2b3d48221 */ /* 0x104fe20000010000 */
[--C-:B------:R-:W-:Y:S01]  /*1110*/  @!P0 FADD.FTZ R76, R76, -R226.reuse ;  /* 0x800000e24c4c8221 */ /* 0x100fe20000010000 */
[----:B------:R-:W-:Y:S01]  /*1120*/  @P0 FMUL.FTZ R198, R198, R181 ;  /* 0x000000b5c6c60220 */ /* 0x000fe20000410000 */
[----:B------:R-:W-:Y:S01]  /*1130*/  @P0 FMUL.FTZ R194, R194, R189 ;  /* 0x000000bdc2c20220 */ /* 0x000fe20000410000 */
[----:B------:R-:W-:Y:S01]  /*1140*/  @!P0 FMUL.FTZ R198, R175, R212 ;  /* 0x000000d4afc68220 */ /* 0x000fe20000410000 */
[----:B------:R-:W-:Y:S01]  /*1150*/  @P0 FADD.FTZ R192, -R166, R77 ;  /* 0x0000004da6c00221 */ /* 0x000fe20000010100 */
[----:B------:R-:W-:Y:S01]  /*1160*/  @!P0 FADD.FTZ R212, R77, -R226 ;  /* 0x800000e24dd48221 */ /* 0x000fe20000010000 */
[----:B------:R-:W-:-:S02]  /*1170*/  @!P0 FMUL.FTZ R194, R175, R76 ;  /* 0x0000004cafc28220 */ /* 0x000fc40000410000 */
[----:B------:R-:W0:Y:S01]  /*1180*/  LDC.64 R76, c[0x0][0x268] ;  /* 0x00009a00ff4c7b82 */ /* 0x000e220000000a00 */
[----:B------:R-:W-:Y:S02]  /*1190*/  PRMT R200, R78, 0x7632, R200 ;  /* 0x000076324ec87816 */ /* 0x000fe400000000c8 */
[----:B------:R-:W-:Y:S02]  /*11a0*/  SHF.L.U32 R210, R84, 0x10, RZ ;  /* 0x0000001054d27819 */ /* 0x000fe400000006ff */
[----:B------:R-:W-:Y:S02]  /*11b0*/  SHF.L.U32 R78, R86, 0x10, RZ ;  /* 0x00000010564e7819 */ /* 0x000fe400000006ff */
[----:B------:R-:W-:Y:S01]  /*11c0*/  SHF.L.U32 R79, R87, 0x10, RZ ;  /* 0x00000010574f7819 */ /* 0x000fe200000006ff */
[----:B------:R-:W-:Y:S01]  /*11d0*/  @P0 FADD.FTZ R182, -R165, R210 ;  /* 0x000000d2a5b60221 */ /* 0x000fe20000010100 */
[----:B------:R-:W-:Y:S01]  /*11e0*/  @!P0 FADD.FTZ R210, R210, -R226 ;  /* 0x800000e2d2d28221 */ /* 0x000fe20000010000 */
[----:B------:R-:W-:Y:S01]  /*11f0*/  @P0 FADD.FTZ R178, -R163, R78 ;  /* 0x0000004ea3b20221 */ /* 0x000fe20000010100 */
[--C-:B------:R-:W-:Y:S01]  /*1200*/  @!P0 FADD.FTZ R78, R78, -R226.reuse ;  /* 0x800000e24e4e8221 */ /* 0x100fe20000010000 */
[----:B------:R-:W-:Y:S01]  /*1210*/  @P0 FMUL.FTZ R182, R182, R199 ;  /* 0x000000c7b6b60220 */ /* 0x000fe20000410000 */
[----:B------:R-:W-:Y:S01]  /*1220*/  @!P0 FMUL.FTZ R182, R175, R210 ;  /* 0x000000d2afb68220 */ /* 0x000fe20000410000 */
[----:B------:R-:W-:Y:S01]  /*1230*/  @P0 FMUL.FTZ R178, R178, R225 ;  /* 0x000000e1b2b20220 */ /* 0x000fe20000410000 */
[----:B------:R-:W-:Y:S01]  /*1240*/  @P0 FADD.FTZ R176, -R162, R79 ;  /* 0x0000004fa2b00221 */ /* 0x000fe20000010100 */
[----:B------:R-:W-:Y:S01]  /*1250*/  @!P0 FADD.FTZ R210, R79, -R226 ;  /* 0x800000e24fd28221 */ /* 0x000fe20000010000 */
[----:B------:R-:W-:Y:S01]  /*1260*/  @!P0 FMUL.FTZ R178, R175, R78 ;  /* 0x0000004eafb28220 */ /* 0x000fe20000410000 */
[----:B0-----:R-:W-:-:S06]  /*1270*/  IMAD.WIDE.U32 R76, R170, 0x10, R76 ;  /* 0x00000010aa4c7825 */ /* 0x001fcc00078e004c */
[----:B------:R-:W2:Y:S01]  /*1280*/  LDG.E.128 R76, desc[UR6][R76.64] ;  /* 0x000000064c4c7981 */ /* 0x000ea2000c1e1d00 */
[----:B------:R-:W-:Y:S01]  /*1290*/  SHF.L.U32 R231, R91, 0x10, RZ ;  /* 0x000000105be77819 */ /* 0x000fe200000006ff */
[----:B------:R-:W-:Y:S01]  /*12a0*/  @P0 FMUL.FTZ R192, R192, R193 ;  /* 0x000000c1c0c00220 */ /* 0x000fe20000410000 */
[----:B------:R-:W-:Y:S01]  /*12b0*/  @P0 FMUL.FTZ R176, R176, R227 ;  /* 0x000000e3b0b00220 */ /* 0x000fe20000410000 */
[----:B------:R-:W-:Y:S02]  /*12c0*/  SHF.L.U32 R227, R71, 0x10, RZ ;  /* 0x0000001047e37819 */ /* 0x000fe400000006ff */
[----:B------:R-:W-:Y:S01]  /*12d0*/  @P0 FADD.FTZ R193, -R158, R231 ;  /* 0x000000e79ec10221 */ /* 0x000fe20000010100 */
[----:B------:R-:W-:-:S03]  /*12e0*/  SHF.L.U32 R252, R57, 0x10, RZ ;  /* 0x0000001039fc7819 */ /* 0x000fc600000006ff */
[----:B------:R-:W-:Y:S02]  /*12f0*/  @P0 FMUL.FTZ R193, R193, R214 ;  /* 0x000000d6c1c10220 */ /* 0x000fe40000410000 */
[----:B------:R-:W0:Y:S01]  /*1300*/  @P0 MUFU.RCP R214, R227 ;  /* 0x000000e300d60308 */ /* 0x000e220000001000 */
[----:B------:R-:W-:Y:S02]  /*1310*/  SHF.L.U32 R202, R202, 0x10, RZ ;  /* 0x00000010caca7819 */ /* 0x000fe400000006ff */
[----:B------:R-:W-:Y:S02]  /*1320*/  SHF.L.U32 R215, R65, 0x10, RZ ;  /* 0x0000001041d77819 */ /* 0x000fe400000006ff */
[----:B------:R-:W-:-:S03]  /*1330*/  PRMT R237, R57, 0x7632, R237 ;  /* 0x0000763239ed7816 */ /* 0x000fc600000000ed */
[----:B------:R-:W1:Y:S01]  /*1340*/  @P0 MUFU.RCP R223, R209 ;  /* 0x000000d100df0308 */ /* 0x000e620000001000 */
[----:B------:R-:W-:Y:S01]  /*1350*/  PRMT R235, R58, 0x7632, R235 ;  /* 0x000076323aeb7816 */ /* 0x000fe200000000eb */
[----:B------:R-:W-:Y:S01]  /*1360*/  @P0 FADD.FTZ R190, -R149, R202 ;  /* 0x000000ca95be0221 */ /* 0x000fe20000010100 */
[----:B------:R-:W-:-:S05]  /*1370*/  SHF.L.U32 R243, R95, 0x10, RZ ;  /* 0x000000105ff37819 */ /* 0x000fca00000006ff */
[----:B------:R-:W3:Y:S01]  /*1380*/  @P0 MUFU.RCP R204, R203 ;  /* 0x000000cb00cc0308 */ /* 0x000ee20000001000 */
[----:B------:R-:W-:-:S07]  /*1390*/  SHF.L.U32 R237, R237, 0x10, RZ ;  /* 0x00000010eded7819 */ /* 0x000fce00000006ff */
[----:B------:R-:W4:Y:S01]  /*13a0*/  @P0 MUFU.RCP R183, R252 ;  /* 0x000000fc00b70308 */ /* 0x000f220000001000 */
[----:B------:R-:W-:Y:S01]  /*13b0*/  SHF.L.U32 R235, R235, 0x10, RZ ;  /* 0x00000010ebeb7819 */ /* 0x000fe200000006ff */
[----:B------:R-:W-:Y:S01]  /*13c0*/  @P0 FMUL.FTZ R190, R190, R185 ;  /* 0x000000b9bebe0220 */ /* 0x000fe20000410000 */
[----:B------:R-:W-:Y:S01]  /*13d0*/  SHF.L.U32 R247, R85, 0x10, RZ ;  /* 0x0000001055f77819 */ /* 0x000fe200000006ff */
[----:B------:R-:W-:Y:S01]  /*13e0*/  @P0 FADD.FTZ R185, -R154, R243 ;  /* 0x000000f39ab90221 */ /* 0x000fe20000010100 */
[----:B------:R-:W-:-:S03]  /*13f0*/  SHF.L.U32 R181, R88, 0x10, RZ ;  /* 0x0000001058b57819 */ /* 0x000fc600000006ff */
[----:B------:R-:W4:Y:S01]  /*1400*/  @P0 MUFU.RCP R197, R215 ;  /* 0x000000d700c50308 */ /* 0x000f220000001000 */
[----:B------:R-:W-:Y:S01]  /*1410*/  SHF.L.U32 R225, R70, 0x10, RZ ;  /* 0x0000001046e17819 */ /* 0x000fe200000006ff */
[----:B------:R-:W-:Y:S01]  /*1420*/  @P0 FADD.FTZ R180, -R164, R247 ;  /* 0x000000f7a4b40221 */ /* 0x000fe20000010100 */
[----:B------:R-:W-:Y:S01]  /*1430*/  SHF.L.U32 R221, R68, 0x10, RZ ;  /* 0x0000001044dd7819 */ /* 0x000fe200000006ff */
[----:B------:R-:W-:Y:S01]  /*1440*/  @P0 FADD.FTZ R199, -R161, R181 ;  /* 0x000000b5a1c70221 */ /* 0x000fe20000010100 */
[----:B------:R-:W-:-:S03]  /*1450*/  SHF.L.U32 R229, R89, 0x10, RZ ;  /* 0x0000001059e57819 */ /* 0x000fc600000006ff */
[----:B------:R-:W4:Y:S01]  /*1460*/  @P0 MUFU.RCP R187, R237 ;  /* 0x000000ed00bb0308 */ /* 0x000f220000001000 */
[----:B0-----:R-:W-:Y:S01]  /*1470*/  @P0 FMUL.FTZ R185, R185, R214 ;  /* 0x000000d6b9b90220 */ /* 0x001fe20000410000 */
[----:B------:R-:W-:Y:S01]  /*1480*/  @P0 FADD.FTZ R196, -R168, R177 ;  /* 0x000000b1a8c40221 */ /* 0x000fe20000010100 */
[--C-:B------:R-:W-:Y:S01]  /*1490*/  @!P0 FADD.FTZ R214, R177, -R226.reuse ;  /* 0x800000e2b1d68221 */ /* 0x100fe20000010000 */
[----:B------:R-:W-:Y:S01]  /*14a0*/  @!P0 FMUL.FTZ R192, R175, R212 ;  /* 0x000000d4afc08220 */ /* 0x000fe20000410000 */
[----:B------:R-:W-:-:S03]  /*14b0*/  @!P0 FADD.FTZ R212, R247, -R226 ;  /* 0x800000e2f7d48221 */ /* 0x000fc60000010000 */
[----:B------:R-:W0:Y:S01]  /*14c0*/  @P0 MUFU.RCP R191, R235 ;  /* 0x000000eb00bf0308 */ /* 0x000e220000001000 */
[----:B------:R-:W-:Y:S01]  /*14d0*/  SHF.L.U32 R228, R72, 0x10, RZ ;  /* 0x0000001048e47819 */ /* 0x000fe200000006ff */
[----:B-1----:R-:W-:Y:S01]  /*14e0*/  @P0 FMUL.FTZ R180, R180, R223 ;  /* 0x000000dfb4b40220 */ /* 0x002fe20000410000 */
[----:B---3--:R-:W-:Y:S01]  /*14f0*/  @P0 FMUL.FTZ R199, R199, R204 ;  /* 0x000000ccc7c70220 */ /* 0x008fe20000410000 */
[----:B----4-:R-:W-:Y:S01]  /*1500*/  @P0 FMUL.FTZ R196, R196, R183 ;  /* 0x000000b7c4c40220 */ /* 0x010fe20000410000 */
[----:B------:R-:W-:-:S03]  /*1510*/  SHF.L.U32 R241, R241, 0x10, RZ ;  /* 0x00000010f1f17819 */ /* 0x000fc600000006ff */
[----:B------:R-:W1:Y:S01]  /*1520*/  @P0 MUFU.RCP R220, R225 ;  /* 0x000000e100dc0308 */ /* 0x000e620000001000 */
[----:B------:R-:W-:Y:S01]  /*1530*/  SHF.L.U32 R223, R69, 0x10, RZ ;  /* 0x0000001045df7819 */ /* 0x000fe200000006ff */
[----:B------:R-:W-:Y:S01]  /*1540*/  @P0 FADD.FTZ R204, -R160, R229 ;  /* 0x000000e5a0cc0221 */ /* 0x000fe20000010100 */
[C---:B------:R-:W-:Y:S01]  /*1550*/  @!P0 FMUL.FTZ R176, R175.reuse, R210 ;  /* 0x000000d2afb08220 */ /* 0x040fe20000410000 */
[C---:B------:R-:W-:Y:S01]  /*1560*/  @!P0 FMUL.FTZ R196, R175.reuse, R214 ;  /* 0x000000d6afc48220 */ /* 0x040fe20000410000 */
[----:B------:R-:W-:Y:S01]  /*1570*/  @!P0 FMUL.FTZ R180, R175, R212 ;  /* 0x000000d4afb48220 */ /* 0x000fe20000410000 */
[--C-:B------:R-:W-:Y:S02]  /*1580*/  @!P0 FADD.FTZ R210, R181, -R226.reuse ;  /* 0x800000e2b5d28221 */ /* 0x100fe40000010000 */
[----:B------:R-:W3:Y:S01]  /*1590*/  @P0 MUFU.RCP R216, R221 ;  /* 0x000000dd00d80308 */ /* 0x000ee20000001000 */
[--C-:B------:R-:W-:Y:S01]  /*15a0*/  @!P0 FADD.FTZ R208, R208, -R226.reuse ;  /* 0x800000e2d0d08221 */ /* 0x100fe20000010000 */
[----:B------:R-:W-:Y:S01]  /*15b0*/  SHF.L.U32 R200, R200, 0x10, RZ ;  /* 0x00000010c8c87819 */ /* 0x000fe200000006ff */
[----:B------:R-:W-:Y:S01]  /*15c0*/  @!P0 FADD.FTZ R212, R229, -R226 ;  /* 0x800000e2e5d48221 */ /* 0x000fe20000010000 */
[----:B------:R-:W-:Y:S01]  /*15d0*/  SHF.L.U32 R229, R73, 0x10, RZ ;  /* 0x0000001049e57819 */ /* 0x000fe200000006ff */
[----:B------:R-:W-:Y:S01]  /*15e0*/  @P0 FMUL.FTZ R197, R204, R197 ;  /* 0x000000c5ccc50220 */ /* 0x000fe20000410000 */
[----:B------:R-:W-:-:S02]  /*15f0*/  LOP3.LUT P1, RZ, R188, 0xff, RZ, 0xc0, !PT ;  /* 0x000000ffbcff7812 */ /* 0x000fc4000782c0ff */
[----:B------:R-:W4:Y:S01]  /*1600*/  @P0 MUFU.RCP R214, R228 ;  /* 0x000000e400d60308 */ /* 0x000f220000001000 */
[----:B------:R-:W-:Y:S01]  /*1610*/  @P0 FADD.FTZ R188, -R148, R241 ;  /* 0x000000f194bc0221 */ /* 0x000fe20000010100 */
[----:B------:R-:W-:Y:S01]  /*1620*/  SHF.L.U32 R204, R94, 0x10, RZ ;  /* 0x000000105ecc7819 */ /* 0x000fe200000006ff */
[C---:B------:R-:W-:Y:S01]  /*1630*/  @!P0 FMUL.FTZ R195, R175.reuse, R208 ;  /* 0x000000d0afc38220 */ /* 0x040fe20000410000 */
[----:B------:R-:W-:Y:S01]  /*1640*/  @!P0 FMUL.FTZ R199, R175, R210 ;  /* 0x000000d2afc78220 */ /* 0x000fe20000410000 */
[----:B------:R-:W-:-:S03]  /*1650*/  @!P0 FADD.FTZ R208, R231, -R226 ;  /* 0x800000e2e7d08221 */ /* 0x000fc60000010000 */
[----:B------:R-:W4:Y:S01]  /*1660*/  @P0 MUFU.RCP R218, R223 ;  /* 0x000000df00da0308 */ /* 0x000f220000001000 */
[----:B------:R-:W-:Y:S01]  /*1670*/  @P0 FADD.FTZ R186, -R147, R200 ;  /* 0x000000c893ba0221 */ /* 0x000fe20000010100 */
[----:B------:R-:W-:Y:S01]  /*1680*/  SHF.L.U32 R206, R92, 0x10, RZ ;  /* 0x000000105cce7819 */ /* 0x000fe200000006ff */
[----:B------:R-:W-:Y:S01]  /*1690*/  @P0 FMUL.FTZ R188, R188, R187 ;  /* 0x000000bbbcbc0220 */ /* 0x000fe20000410000 */
[----:B------:R-:W-:Y:S01]  /*16a0*/  SHF.L.U32 R230, R74, 0x10, RZ ;  /* 0x000000104ae67819 */ /* 0x000fe200000006ff */
[----:B------:R-:W-:-:S03]  /*16b0*/  @P0 FADD.FTZ R187, -R155, R204 ;  /* 0x000000cc9bbb0221 */ /* 0x000fc60000010100 */
[----:B------:R-:W4:Y:S01]  /*16c0*/  @P0 MUFU.RCP R210, R229 ;  /* 0x000000e500d20308 */ /* 0x000f220000001000 */
[----:B------:R-:W-:Y:S01]  /*16d0*/  SHF.L.U32 R179, R80, 0x10, RZ ;  /* 0x0000001050b37819 */ /* 0x000fe200000006ff */
[----:B0-----:R-:W-:Y:S01]  /*16e0*/  @P0 FMUL.FTZ R186, R186, R191 ;  /* 0x000000bfbaba0220 */ /* 0x001fe20000410000 */
[----:B------:R-:W-:Y:S01]  /*16f0*/  @!P0 FMUL.FTZ R193, R175, R208 ;  /* 0x000000d0afc18220 */ /* 0x000fe20000410000 */
[----:B------:R-:W-:Y:S01]  /*1700*/  @!P0 FADD.FTZ R204, R204, -R226 ;  /* 0x800000e2cccc8221 */ /* 0x000fe20000010000 */
[----:B------:R-:W-:Y:S01]  /*1710*/  @P0 FADD.FTZ R191, -R157, R206 ;  /* 0x000000ce9dbf0221 */ /* 0x000fe20000010100 */
[----:B------:R-:W-:Y:S01]  /*1720*/  SHF.L.U32 R183, R93, 0x10, RZ ;  /* 0x000000105db77819 */ /* 0x000fe200000006ff */
[----:B------:R-:W-:Y:S01]  /*1730*/  @!P0 FADD.FTZ R206, R206, -R226 ;  /* 0x800000e2cece8221 */ /* 0x000fe20000010000 */
[----:B------:R-:W0:Y:S01]  /*1740*/  @P0 MUFU.RCP R208, R230 ;  /* 0x000000e600d00308 */ /* 0x000e220000001000 */
[----:B------:R-:W-:Y:S01]  /*1750*/  SHF.L.U32 R231, R75, 0x10, RZ ;  /* 0x000000104be77819 */ /* 0x000fe200000006ff */
[----:B-1----:R-:W-:Y:S01]  /*1760*/  @P0 FMUL.FTZ R187, R187, R220 ;  /* 0x000000dcbbbb0220 */ /* 0x002fe20000410000 */
[----:B------:R-:W-:Y:S01]  /*1770*/  @P0 FADD.FTZ R177, -R153, R179 ;  /* 0x000000b399b10221 */ /* 0x000fe20000010100 */
[----:B------:R-:W-:Y:S01]  /*1780*/  SHF.L.U32 R247, R81, 0x10, RZ ;  /* 0x0000001051f77819 */ /* 0x000fe200000006ff */
[----:B------:R-:W-:Y:S01]  /*1790*/  @!P0 FMUL.FTZ R187, R175, R204 ;  /* 0x000000ccafbb8220 */ /* 0x000fe20000410000 */
[----:B------:R-:W-:Y:S01]  /*17a0*/  PRMT R232, R60, 0x7632, R232 ;  /* 0x000076323ce87816 */ /* 0x000fe200000000e8 */
[----:B---3--:R-:W-:Y:S01]  /*17b0*/  @P0 FMUL.FTZ R191, R191, R216 ;  /* 0x000000d8bfbf0220 */ /* 0x008fe20000410000 */
[----:B------:R-:W-:Y:S01]  /*17c0*/  @!P0 FMUL.FTZ R197, R175, R212 ;  /* 0x000000d4afc58220 */ /* 0x000fe20000410000 */
[--C-:B------:R-:W-:Y:S01]  /*17d0*/  @!P0 FADD.FTZ R204, R243, -R226.reuse ;  /* 0x800000e2f3cc8221 */ /* 0x100fe20000010000 */
[----:B------:R-:W-:Y:S01]  /*17e0*/  @P0 FADD.FTZ R189, -R156, R183 ;  /* 0x000000b79cbd0221 */ /* 0x000fe20000010100 */
[----:B------:R-:W-:Y:S01]  /*17f0*/  @!P0 FMUL.FTZ R191, R175, R206 ;  /* 0x000000ceafbf8220 */ /* 0x000fe20000410000 */
[----:B------:R-:W1:Y:S01]  /*1800*/  @P0 MUFU.RCP R212, R231 ;  /* 0x000000e700d40308 */ /* 0x000e620000001000 */
[--C-:B------:R-:W-:Y:S01]  /*1810*/  @!P0 FADD.FTZ R206, R183, -R226.reuse ;  /* 0x800000e2b7ce8221 */ /* 0x100fe20000010000 */
[----:B----4-:R-:W-:Y:S01]  /*1820*/  @P0 FMUL.FTZ R183, R177, R214 ;  /* 0x000000d6b1b70220 */ /* 0x010fe20000410000 */
[----:B------:R-:W-:Y:S01]  /*1830*/  SHF.L.U32 R232, R232, 0x10, RZ ;  /* 0x00000010e8e87819 */ /* 0x000fe200000006ff */
[----:B------:R-:W-:Y:S01]  /*1840*/  @P0 FADD.FTZ R181, -R152, R247 ;  /* 0x000000f798b50221 */ /* 0x000fe20000010100 */
[----:B------:R-:W-:Y:S01]  /*1850*/  SHF.L.U32 R214, R82, 0x10, RZ ;  /* 0x0000001052d67819 */ /* 0x000fe200000006ff */
[----:B------:R-:W-:Y:S01]  /*1860*/  @!P0 FMUL.FTZ R185, R175, R204 ;  /* 0x000000ccafb98220 */ /* 0x000fe20000410000 */
[----:B------:R-:W-:Y:S01]  /*1870*/  @P0 FMUL.FTZ R189, R189, R218 ;  /* 0x000000dabdbd0220 */ /* 0x000fe20000410000 */
[--C-:B------:R-:W-:Y:S01]  /*1880*/  @!P0 FADD.FTZ R204, R247, -R226.reuse ;  /* 0x800000e2f7cc8221 */ /* 0x100fe20000010000 */
[----:B------:R-:W-:Y:S01]  /*1890*/  @!P0 FMUL.FTZ R189, R175, R206 ;  /* 0x000000ceafbd8220 */ /* 0x000fe20000410000 */
[----:B------:R-:W-:Y:S01]  /*18a0*/  @!P0 FADD.FTZ R206, R179, -R226 ;  /* 0x800000e2b3ce8221 */ /* 0x000fe20000010000 */
[----:B------:R-:W3:Y:S01]  /*18b0*/  @P0 MUFU.RCP R243, R232 ;  /* 0x000000e800f30308 */ /* 0x000ee20000001000 */
[----:B------:R-:W-:Y:S01]  /*18c0*/  @P0 FMUL.FTZ R181, R181, R210 ;  /* 0x000000d2b5b50220 */ /* 0x000fe20000410000 */
[----:B------:R-:W-:Y:S01]  /*18d0*/  PRMT R84, R84, 0x7632, R84 ;  /* 0x0000763254547816 */ /* 0x000fe20000000054 */
[----:B------:R-:W-:Y:S01]  /*18e0*/  @P0 FADD.FTZ R179, -R151, R214 ;  /* 0x000000d697b30221 */ /* 0x000fe20000010100 */
[----:B------:R-:W-:Y:S01]  /*18f0*/  SHF.L.U32 R247, R83, 0x10, RZ ;  /* 0x0000001053f77819 */ /* 0x000fe200000006ff */
[----:B------:R-:W-:Y:S01]  /*1900*/  @!P0 FMUL.FTZ R181, R175, R204 ;  /* 0x000000ccafb58220 */ /* 0x000fe20000410000 */
[----:B------:R-:W-:Y:S01]  /*1910*/  PRMT R236, R61, 0x7632, R236 ;  /* 0x000076323dec7816 */ /* 0x000fe200000000ec */
[----:B------:R-:W-:Y:S01]  /*1920*/  @!P0 FADD.FTZ R204, R214, -R226 ;  /* 0x800000e2d6cc8221 */ /* 0x000fe20000010000 */
[----:B------:R-:W-:Y:S01]  /*1930*/  @!P0 FMUL.FTZ R183, R175, R206 ;  /* 0x000000ceafb78220 */ /* 0x000fe20000410000 */
[----:B------:R-:W-:Y:S01]  /*1940*/  PRMT R234, R62, 0x7632, R234 ;  /* 0x000076323eea7816 */ /* 0x000fe200000000ea */
[----:B0-----:R-:W-:Y:S01]  /*1950*/  @P0 FMUL.FTZ R179, R179, R208 ;  /* 0x000000d0b3b30220 */ /* 0x001fe20000410000 */
[----:B------:R-:W-:Y:S01]  /*1960*/  SHF.L.U32 R206, R84, 0x10, RZ ;  /* 0x0000001054ce7819 */ /* 0x000fe200000006ff */
[--C-:B------:R-:W-:Y:S01]  /*1970*/  @!P0 FADD.FTZ R84, R241, -R226.reuse ;  /* 0x800000e2f1548221 */ /* 0x100fe20000010000 */
[----:B------:R-:W-:Y:S01]  /*1980*/  SHF.L.U32 R236, R236, 0x10, RZ ;  /* 0x00000010ecec7819 */ /* 0x000fe200000006ff */
[----:B------:R-:W-:Y:S01]  /*1990*/  @P0 FADD.FTZ R177, -R150, R247 ;  /* 0x000000f796b10221 */ /* 0x000fe20000010100 */
[----:B------:R-:W-:Y:S01]  /*19a0*/  @!P0 FMUL.FTZ R179, R175, R204 ;  /* 0x000000ccafb38220 */ /* 0x000fe20000410000 */
[--C-:B------:R-:W-:Y:S01]  /*19b0*/  @!P0 FADD.FTZ R204, R247, -R226.reuse ;  /* 0x800000e2f7cc8221 */ /* 0x100fe20000010000 */
[----:B------:R-:W-:Y:S01]  /*19c0*/  SHF.L.U32 R234, R234, 0x10, RZ ;  /* 0x00000010eaea7819 */ /* 0x000fe200000006ff */
[----:B------:R-:W0:Y:S01]  /*19d0*/  @P0 MUFU.RCP R241, R236 ;  /* 0x000000ec00f10308 */ /* 0x000e220000001000 */
[----:B------:R-:W-:Y:S01]  /*19e0*/  @!P0 FMUL.FTZ R188, R175, R84 ;  /* 0x00000054afbc8220 */ /* 0x000fe20000410000 */
[----:B-1----:R-:W-:Y:S01]  /*19f0*/  @P0 FMUL.FTZ R177, R177, R212 ;  /* 0x000000d4b1b10220 */ /* 0x002fe20000410000 */
[--C-:B------:R-:W-:Y:S01]  /*1a00*/  @!P0 FADD.FTZ R202, R202, -R226.reuse ;  /* 0x800000e2caca8221 */ /* 0x100fe20000010000 */
[----:B------:R-:W-:Y:S01]  /*1a10*/  @!P0 FADD.FTZ R84, R239, -R226 ;  /* 0x800000e2ef548221 */ /* 0x000fe20000010000 */
[----:B------:R-:W-:Y:S01]  /*1a20*/  @!P0 FMUL.FTZ R177, R175, R204 ;  /* 0x000000ccafb18220 */ /* 0x000fe20000410000 */
[----:B------:R-:W-:Y:S01]  /*1a30*/  PRMT R238, R63, 0x7632, R238 ;  /* 0x000076323fee7816 */ /* 0x000fe200000000ee */
[----:B------:R-:W-:Y:S01]  /*1a40*/  @P0 FADD.FTZ R204, -R145, R206 ;  /* 0x000000ce91cc0221 */ /* 0x000fe20000010100 */
[----:B------:R-:W1:Y:S01]  /*1a50*/  @P0 MUFU.RCP R239, R234 ;  /* 0x000000ea00ef0308 */ /* 0x000e620000001000 */
[----:B------:R-:W-:Y:S01]  /*1a60*/  PRMT R85, R85, 0x7632, R85 ;  /* 0x0000763255557816 */ /* 0x000fe20000000055 */
[----:B------:R-:W-:Y:S01]  /*1a70*/  @!P0 FMUL.FTZ R190, R175, R202 ;  /* 0x000000caafbe8220 */ /* 0x000fe20000410000 */
[----:B------:R-:W-:Y:S01]  /*1a80*/  @!P0 FADD.FTZ R202, R200, -R226 ;  /* 0x800000e2c8ca8221 */ /* 0x000fe20000010000 */
[----:B------:R-:W-:Y:S01]  /*1a90*/  PRMT R86, R86, 0x7632, R86 ;  /* 0x0000763256567816 */ /* 0x000fe20000000056 */
[----:B---3--:R-:W-:Y:S01]  /*1aa0*/  @P0 FMUL.FTZ R200, R204, R243 ;  /* 0x000000f3ccc80220 */ /* 0x008fe20000410000 */
[----:B------:R-:W-:-:S02]  /*1ab0*/  SHF.L.U32 R238, R238, 0x10, RZ ;  /* 0x00000010eeee7819 */ /* 0x000fc400000006ff */
[----:B------:R-:W-:Y:S01]  /*1ac0*/  SHF.L.U32 R243, R85, 0x10, RZ ;  /* 0x0000001055f37819 */ /* 0x000fe200000006ff */
[----:B------:R-:W-:Y:S01]  /*1ad0*/  @!P0 FMUL.FTZ R184, R175, R84 ;  /* 0x00000054afb88220 */ /* 0x000fe20000410000 */
[----:B------:R-:W-:Y:S01]  /*1ae0*/  SHF.L.U32 R86, R86, 0x10, RZ ;  /* 0x0000001056567819 */ /* 0x000fe200000006ff */
[----:B------:R-:W3:Y:S01]  /*1af0*/  @P0 MUFU.RCP R85, R238 ;  /* 0x000000ee00550308 */ /* 0x000ee20000001000 */
[----:B------:R-:W-:Y:S01]  /*1b00*/  @!P0 FADD.FTZ R84, R206, -R226 ;  /* 0x800000e2ce548221 */ /* 0x000fe20000010000 */
[----:B------:R-:W-:Y:S01]  /*1b10*/  @P0 FADD.FTZ R206, -R144, R243 ;  /* 0x000000f390ce0221 */ /* 0x000fe20000010100 */
[----:B------:R-:W-:Y:S01]  /*1b20*/  PRMT R87, R87, 0x7632, R87 ;  /* 0x0000763257577816 */ /* 0x000fe20000000057 */
[----:B------:R-:W-:Y:S02]  /*1b30*/  @P0 FADD.FTZ R204, -R143, R86 ;  /* 0x000000568fcc0221 */ /* 0x000fe40000010100 */
[----:B0-----:R-:W-:Y:S01]  /*1b40*/  @P0 FMUL.FTZ R206, R206, R241 ;  /* 0x000000f1cece0220 */ /* 0x001fe20000410000 */
[----:B------:R-:W-:Y:S01]  /*1b50*/  SHF.L.U32 R241, R87, 0x10, RZ ;  /* 0x0000001057f17819 */ /* 0x000fe200000006ff */
[----:B-1----:R-:W-:Y:S01]  /*1b60*/  @P0 FMUL.FTZ R204, R204, R239 ;  /* 0x000000efcccc0220 */ /* 0x002fe20000410000 */
[----:B------:R-:W-:Y:S01]  /*1b70*/  PRMT R239, R65, 0x7632, R239 ;  /* 0x0000763241ef7816 */ /* 0x000fe200000000ef */
[----:B------:R-:W-:-:S02]  /*1b80*/  @!P0 FMUL.FTZ R186, R175, R202 ;  /* 0x000000caafba8220 */ /* 0x000fc40000410000 */
[----:B------:R-:W-:Y:S01]  /*1b90*/  @P0 FADD.FTZ R202, -R142, R241 ;  /* 0x000000f18eca0221 */ /* 0x000fe20000010100 */
[----:B------:R-:W-:Y:S02]  /*1ba0*/  SHF.L.U32 R239, R239, 0x10, RZ ;  /* 0x00000010efef7819 */ /* 0x000fe400000006ff */
[----:B------:R-:W-:Y:S01]  /*1bb0*/  PRMT R240, R64, 0x7632, R240 ;  /* 0x0000763240f07816 */ /* 0x000fe200000000f0 */
[----:B---3--:R-:W-:Y:S02]  /*1bc0*/  @P0 FMUL.FTZ R202, R202, R85 ;  /* 0x00000055caca0220 */ /* 0x008fe40000410000 */
[----:B------:R-:W0:Y:S01]  /*1bd0*/  @P0 MUFU.RCP R85, R239 ;  /* 0x000000ef00550308 */ /* 0x000e220000001000 */
[----:B------:R-:W-:Y:S02]  /*1be0*/  SHF.L.U32 R240, R240, 0x10, RZ ;  /* 0x00000010f0f07819 */ /* 0x000fe400000006ff */
[----:B------:R-:W-:Y:S01]  /*1bf0*/  PRMT R89, R89, 0x7632, R89 ;  /* 0x0000763259597816 */ /* 0x000fe20000000059 */
[----:B------:R-:W-:Y:S01]  /*1c00*/  @!P0 FMUL.FTZ R200, R175, R84 ;  /* 0x00000054afc88220 */ /* 0x000fe20000410000 */
[----:B------:R-:W-:-:S02]  /*1c10*/  PRMT R242, R67, 0x7632, R242 ;  /* 0x0000763243f27816 */ /* 0x000fc400000000f2 */
[----:B------:R-:W-:Y:S01]  /*1c20*/  SHF.L.U32 R89, R89, 0x10, RZ ;  /* 0x0000001059597819 */ /* 0x000fe200000006ff */
[----:B------:R-:W1:Y:S01]  /*1c30*/  @P0 MUFU.RCP R87, R240 ;  /* 0x000000f000570308 */ /* 0x000e620000001000 */
[----:B------:R-:W-:Y:S01]  /*1c40*/  @!P0 FADD.FTZ R84, R243, -R226 ;  /* 0x800000e2f3548221 */ /* 0x000fe20000010000 */
[----:B------:R-:W-:Y:S02]  /*1c50*/  PRMT R88, R88, 0x7632, R88 ;  /* 0x0000763258587816 */ /* 0x000fe40000000058 */
[----:B------:R-:W-:Y:S01]  /*1c60*/  @P0 FADD.FTZ R212, -R140, R89 ;  /* 0x000000598cd40221 */ /* 0x000fe20000010100 */
[----:B------:R-:W-:Y:S01]  /*1c70*/  SHF.L.U32 R242, R242, 0x10, RZ ;  /* 0x00000010f2f27819 */ /* 0x000fe200000006ff */
[----:B------:R-:W-:Y:S01]  /*1c80*/  @!P0 FMUL.FTZ R206, R175, R84 ;  /* 0x00000054afce8220 */ /* 0x000fe20000410000 */
[----:B------:R-:W-:Y:S01]  /*1c90*/  SHF.L.U32 R88, R88, 0x10, RZ ;  /* 0x0000001058587819 */ /* 0x000fe200000006ff */
[----:B------:R-:W-:Y:S01]  /*1ca0*/  @!P0 FADD.FTZ R84, R241, -R226 ;  /* 0x800000e2f1548221 */ /* 0x000fe20000010000 */
[----:B------:R-:W-:Y:S01]  /*1cb0*/  PRMT R241, R66, 0x7632, R241 ;  /* 0x0000763242f17816 */ /* 0x000fe200000000f1 */
[----:B0-----:R-:W-:-:S02]  /*1cc0*/  @P0 FMUL.FTZ R212, R212, R85 ;  /* 0x00000055d4d40220 */ /* 0x001fc40000410000 */
[----:B------:R-:W0:Y:S01]  /*1cd0*/  @P0 MUFU.RCP R85, R242 ;  /* 0x000000f200550308 */ /* 0x000e220000001000 */
[----:B------:R-:W-:Y:S01]  /*1ce0*/  @P0 FADD.FTZ R208, -R141, R88 ;  /* 0x000000588dd00221 */ /* 0x000fe20000010100 */
[----:B------:R-:W-:Y:S02]  /*1cf0*/  SHF.L.U32 R241, R241, 0x10, RZ ;  /* 0x00000010f1f17819 */ /* 0x000fe400000006ff */
[----:B------:R-:W-:Y:S01]  /*1d00*/  PRMT R91, R91, 0x7632, R91 ;  /* 0x000076325b5b7816 */ /* 0x000fe2000000005b */
[----:B-1----:R-:W-:-:S03]  /*1d10*/  @P0 FMUL.FTZ R208, R208, R87 ;  /* 0x00000057d0d00220 */ /* 0x002fc60000410000 */
[----:B------:R-:W1:Y:S01]  /*1d20*/  @P0 MUFU.RCP R87, R241 ;  /* 0x000000f100570308 */ /* 0x000e620000001000 */
[----:B------:R-:W-:Y:S02]  /*1d30*/  SHF.L.U32 R91, R91, 0x10, RZ ;  /* 0x000000105b5b7819 */ /* 0x000fe400000006ff */
[----:B------:R-:W-:Y:S02]  /*1d40*/  PRMT R244, R69, 0x7632, R244 ;  /* 0x0000763245f47816 */ /* 0x000fe400000000f4 */
[----:B------:R-:W-:Y:S02]  /*1d50*/  PRMT R90, R90, 0x7632, R90 ;  /* 0x000076325a5a7816 */ /* 0x000fe4000000005a */
[----:B------:R-:W-:Y:S01]  /*1d60*/  PRMT R80, R92, 0x7632, R80 ;  /* 0x000076325c507816 */ /* 0x000fe20000000050 */
[----:B------:R-:W-:Y:S01]  /*1d70*/  @P0 FADD.FTZ R92, -R138, R91 ;  /* 0x0000005b8a5c0221 */ /* 0x000fe20000010100 */
[----:B------:R-:W-:Y:S02]  /*1d80*/  SHF.L.U32 R244, R244, 0x10, RZ ;  /* 0x00000010f4f47819 */ /* 0x000fe400000006ff */
[----:B------:R-:W-:Y:S01]  /*1d90*/  SHF.L.U32 R90, R90, 0x10, RZ ;  /* 0x000000105a5a7819 */ /* 0x000fe200000006ff */
[----:B0-----:R-:W-:Y:S01]  /*1da0*/  @P0 FMUL.FTZ R92, R92, R85 ;  /* 0x000000555c5c0220 */ /* 0x001fe20000410000 */
[----:B------:R-:W-:Y:S01]  /*1db0*/  PRMT R243, R68, 0x7632, R243 ;  /* 0x0000763244f37816 */ /* 0x000fe200000000f3 */
[----:B------:R-:W0:Y:S02]  /*1dc0*/  @P0 MUFU.RCP R85, R244 ;  /* 0x000000f400550308 */ /* 0x000e240000001000 */
[----:B------:R-:W-:Y:S01]  /*1dd0*/  @P0 FADD.FTZ R210, -R139, R90 ;  /* 0x0000005a8bd20221 */ /* 0x000fe20000010100 */
[----:B------:R-:W-:Y:S01]  /*1de0*/  SHF.L.U32 R243, R243, 0x10, RZ ;  /* 0x00000010f3f37819 */ /* 0x000fe200000006ff */
[----:B------:R-:W-:Y:S01]  /*1df0*/  @!P0 FADD.FTZ R86, R86, -R226 ;  /* 0x800000e256568221 */ /* 0x000fe20000010000 */
[----:B------:R-:W-:Y:S01]  /*1e00*/  PRMT R93, R93, 0x7632, R93 ;  /* 0x000076325d5d7816 */ /* 0x000fe2000000005d */
[----:B-1----:R-:W-:-:S02]  /*1e10*/  @P0 FMUL.FTZ R210, R210, R87 ;  /* 0x00000057d2d20220 */ /* 0x002fc40000410000 */
[----:B------:R-:W1:Y:S01]  /*1e20*/  @P0 MUFU.RCP R87, R243 ;  /* 0x000000f300570308 */ /* 0x000e620000001000 */
[----:B------:R-:W-:Y:S01]  /*1e30*/  SHF.L.U32 R93, R93, 0x10, RZ ;  /* 0x000000105d5d7819 */ /* 0x000fe200000006ff */
[----:B------:R-:W-:Y:S01]  /*1e40*/  @!P0 FMUL.FTZ R204, R175, R86 ;  /* 0x00000056afcc8220 */ /* 0x000fe20000410000 */
[--C-:B------:R-:W-:Y:S01]  /*1e50*/  @!P0 FADD.FTZ R86, R89, -R226.reuse ;  /* 0x800000e259568221 */ /* 0x100fe20000010000 */
[----:B------:R-:W-:Y:S01]  /*1e60*/  PRMT R247, R70, 0x7632, R247 ;  /* 0x0000763246f77816 */ /* 0x000fe200000000f7 */
[C---:B------:R-:W-:Y:S01]  /*1e70*/  @!P0 FMUL.FTZ R202, R175.reuse, R84 ;  /* 0x00000054afca8220 */ /* 0x040fe20000410000 */
[--C-:B------:R-:W-:Y:S01]  /*1e80*/  @!P0 FADD.FTZ R84, R88, -R226.reuse ;  /* 0x800000e258548221 */ /* 0x100fe20000010000 */
[----:B------:R-:W-:Y:S01]  /*1e90*/  @P0 FADD.FTZ R214, -R136, R93 ;  /* 0x0000005d88d60221 */ /* 0x000fe20000010100 */
[----:B------:R-:W3:Y:S01]  /*1ea0*/  LDC.64 R88, c[0x0][0x268] ;  /* 0x00009a00ff587b82 */ /* 0x000ee20000000a00 */
[----:B------:R-:W-:Y:S01]  /*1eb0*/  @!P0 FMUL.FTZ R212, R175, R86 ;  /* 0x00000056afd48220 */ /* 0x000fe20000410000 */
[----:B------:R-:W-:Y:S01]  /*1ec0*/  SHF.L.U32 R247, R247, 0x10, RZ ;  /* 0x00000010f7f77819 */ /* 0x000fe200000006ff */
[----:B------:R-:W-:Y:S01]  /*1ed0*/  @!P0 FMUL.FTZ R208, R175, R84 ;  /* 0x00000054afd08220 */ /* 0x000fe20000410000 */
[----:B------:R-:W-:Y:S01]  /*1ee0*/  SHF.L.U32 R86, R80, 0x10, RZ ;  /* 0x0000001050567819 */ /* 0x000fe200000006ff */
[----:B------:R-:W-:Y:S01]  /*1ef0*/  @!P0 FADD.FTZ R84, R90, -R226 ;  /* 0x800000e25a548221 */ /* 0x000fe20000010000 */
[----:B0-----:R-:W-:-:S02]  /*1f00*/  @P0 FMUL.FTZ R214, R214, R85 ;  /* 0x00000055d6d60220 */ /* 0x001fc40000410000 */
[----:B------:R-:W0:Y:S01]  /*1f10*/  @P0 MUFU.RCP R85, R247 ;  /* 0x000000f700550308 */ /* 0x000e220000001000 */
[----:B------:R-:W-:Y:S01]  /*1f20*/  @P0 FADD.FTZ R216, -R137, R86 ;  /* 0x0000005689d80221 */ /* 0x000fe20000010100 */
[----:B------:R-:W-:Y:S01]  /*1f30*/  @!P0 FMUL.FTZ R210, R175, R84 ;  /* 0x00000054afd28220 */ /* 0x000fe20000410000 */
[--C-:B------:R-:W-:Y:S01]  /*1f40*/  @!P0 FADD.FTZ R86, R86, -R226.reuse ;  /* 0x800000e256568221 */ /* 0x100fe20000010000 */
[----:B------:R-:W-:Y:S01]  /*1f50*/  @!P0 FADD.FTZ R84, R91, -R226 ;  /* 0x800000e25b548221 */ /* 0x000fe20000010000 */
[----:B------:R-:W-:Y:S01]  /*1f60*/  PRMT R94, R94, 0x7632, R94 ;  /* 0x000076325e5e7816 */ /* 0x000fe2000000005e */
[----:B-1----:R-:W-:Y:S01]  /*1f70*/  @P0 FMUL.FTZ R216, R216, R87 ;  /* 0x00000057d8d80220 */ /* 0x002fe20000410000 */
[C---:B------:R-:W-:Y:S01]  /*1f80*/  @!P0 FMUL.FTZ R216, R175.reuse, R86 ;  /* 0x00000056afd88220 */ /* 0x040fe20000410000 */
[----:B------:R-:W-:Y:S01]  /*1f90*/  @!P0 FMUL.FTZ R92, R175, R84 ;  /* 0x00000054af5c8220 */ /* 0x000fe20000410000 */
[----:B------:R-:W-:Y:S01]  /*1fa0*/  SHF.L.U32 R86, R94, 0x10, RZ ;  /* 0x000000105e567819 */ /* 0x000fe200000006ff */
[----:B------:R-:W-:Y:S01]  /*1fb0*/  @!P0 FADD.FTZ R84, R93, -R226 ;  /* 0x800000e25d548221 */ /* 0x000fe20000010000 */
[----:B------:R-:W-:-:S03]  /*1fc0*/  PRMT R248, R72, 0x7632, R248 ;  /* 0x0000763248f87816 */ /* 0x000fc600000000f8 */
[----:B------:R-:W-:Y:S01]  /*1fd0*/  @!P0 FMUL.FTZ R214, R175, R84 ;  /* 0x00000054afd68220 */ /* 0x000fe20000410000 */
[----:B------:R-:W-:Y:S01]  /*1fe0*/  @P0 FADD.FTZ R218, -R135, R86 ;  /* 0x0000005687da0221 */ /* 0x000fe20000010100 */
[----:B------:R-:W-:Y:S01]  /*1ff0*/  @!P0 FADD.FTZ R84, R86, -R226 ;  /* 0x800000e256548221 */ /* 0x000fe20000010000 */
[----:B------:R-:W-:Y:S02]  /*2000*/  SHF.L.U32 R248, R248, 0x10, RZ ;  /* 0x00000010f8f87819 */ /* 0x000fe400000006ff */
[----:B0-----:R-:W-:Y:S01]  /*2010*/  @P0 FMUL.FTZ R218, R218, R85 ;  /* 0x00000055dada0220 */ /* 0x001fe20000410000 */
[----:B------:R-:W-:Y:S01]  /*2020*/  @!P0 FMUL.FTZ R218, R175, R84 ;  /* 0x00000054afda8220 */ /* 0x000fe20000410000 */
[----:B---3--:R-:W-:Y:S02]  /*2030*/  IMAD.WIDE.U32 R84, R171, 0x10, R88 ;  /* 0x00000010ab547825 */ /* 0x008fe400078e0058 */
[----:B------:R-:W0:Y:S01]  /*2040*/  @P0 MUFU.RCP R89, R248 ;  /* 0x000000f800590308 */ /* 0x000e220000001000 */
[----:B------:R-:W-:-:S02]  /*2050*/  PRMT R80, R80, 0x7632, R80 ;  /* 0x0000763250507816 */ /* 0x000fc40000000050 */
[----:B------:R-:W-:Y:S02]  /*2060*/  PRMT R249, R73, 0x7632, R249 ;  /* 0x0000763249f97816 */ /* 0x000fe400000000f9 */
[----:B------:R-:W-:Y:S02]  /*2070*/  SHF.L.U32 R80, R80, 0x10, RZ ;  /* 0x0000001050507819 */ /* 0x000fe400000006ff */
[----:B------:R-:W-:-:S03]  /*2080*/  SHF.L.U32 R249, R249, 0x10, RZ ;  /* 0x00000010f9f97819 */ /* 0x000fc600000006ff */
[----:B------:R-:W-:Y:S01]  /*2090*/  @P0 FADD.FTZ R220, -R133, R80 ;  /* 0x0000005085dc0221 */ /* 0x000fe20000010100 */
[----:B------:R-:W-:Y:S02]  /*20a0*/  PRMT R250, R74, 0x7632, R250 ;  /* 0x000076324afa7816 */ /* 0x000fe400000000fa */
[----:B------:R-:W-:Y:S01]  /*20b0*/  PRMT R251, R75, 0x7632, R251 ;  /* 0x000076324bfb7816 */ /* 0x000fe200000000fb */
[----:B0-----:R-:W-:Y:S02]  /*20c0*/  @P0 FMUL.FTZ R220, R220, R89 ;  /* 0x00000059dcdc0220 */ /* 0x001fe40000410000 */
[----:B------:R-:W0:Y:S01]  /*20d0*/  @P0 MUFU.RCP R89, R249 ;  /* 0x000000f900590308 */ /* 0x000e220000001000 */
[----:B------:R-:W-:Y:S02]  /*20e0*/  PRMT R246, R71, 0x7632, R246 ;  /* 0x0000763247f67816 */ /* 0x000fe400000000f6 */
[----:B------:R-:W-:Y:S02]  /*20f0*/  SHF.L.U32 R250, R250, 0x10, RZ ;  /* 0x00000010fafa7819 */ /* 0x000fe400000006ff */
[----:B------:R-:W-:-:S02]  /*2100*/  SHF.L.U32 R251, R251, 0x10, RZ ;  /* 0x00000010fbfb7819 */ /* 0x000fc400000006ff */
[----:B------:R-:W-:Y:S01]  /*2110*/  PRMT R81, R81, 0x7632, R81 ;  /* 0x0000763251517816 */ /* 0x000fe20000000051 */
[----:B------:R-:W1:Y:S01]  /*2120*/  @P0 MUFU.RCP R222, R250 ;  /* 0x000000fa00de0308 */ /* 0x000e620000001000 */
[----:B------:R-:W-:Y:S02]  /*2130*/  SHF.L.U32 R246, R246, 0x10, RZ ;  /* 0x00000010f6f67819 */ /* 0x000fe400000006ff */
[----:B------:R-:W-:Y:S02]  /*2140*/  SHF.L.U32 R81, R81, 0x10, RZ ;  /* 0x0000001051517819 */ /* 0x000fe400000006ff */
[----:B------:R-:W-:-:S03]  /*2150*/  PRMT R82, R82, 0x7632, R82 ;  /* 0x0000763252527816 */ /* 0x000fc60000000052 */
[----:B------:R-:W3:Y:S01]  /*2160*/  @P0 MUFU.RCP R88, R251 ;  /* 0x000000fb00580308 */ /* 0x000ee20000001000 */
[----:B------:R-:W-:Y:S01]  /*2170*/  PRMT R83, R83, 0x7632, R83 ;  /* 0x0000763253537816 */ /* 0x000fe20000000053 */
[----:B------:R-:W-:Y:S01]  /*2180*/  @P0 FADD.FTZ R224, -R132, R81 ;  /* 0x0000005184e00221 */ /* 0x000fe20000010100 */
[----:B------:R-:W-:Y:S02]  /*2190*/  PRMT R95, R95, 0x7632, R95 ;  /* 0x000076325f5f7816 */ /* 0x000fe4000000005f */
[----:B------:R-:W-:-:S03]  /*21a0*/  SHF.L.U32 R82, R82, 0x10, RZ ;  /* 0x0000001052527819 */ /* 0x000fc600000006ff */
[----:B------:R-:W4:Y:S01]  /*21b0*/  @P0 MUFU.RCP R87, R246 ;  /* 0x000000f600570308 */ /* 0x000f220000001000 */
[----:B------:R-:W-:Y:S01]  /*21c0*/  SHF.L.U32 R83, R83, 0x10, RZ ;  /* 0x0000001053537819 */ /* 0x000fe200000006ff */
[----:B0-----:R-:W-:Y:S01]  /*21d0*/  @P0 FMUL.FTZ R224, R224, R89 ;  /* 0x00000059e0e00220 */ /* 0x001fe20000410000 */
[----:B------:R-:W-:Y:S01]  /*21e0*/  SHF.L.U32 R95, R95, 0x10, RZ ;  /* 0x000000105f5f7819 */ /* 0x000fe200000006ff */
[----:B------:R-:W-:Y:S01]  /*21f0*/  @!P0 FADD.FTZ R90, R81, -R226 ;  /* 0x800000e2515a8221 */ /* 0x000fe20000010000 */
[----:B------:R-:W-:Y:S01]  /*2200*/  @P0 FADD.FTZ R89, -R131, R82 ;  /* 0x0000005283590221 */ /* 0x000fe20000010100 */
[--C-:B------:R-:W-:Y:S01]  /*2210*/  @!P0 FADD.FTZ R81, R83, -R226.reuse ;  /* 0x800000e253518221 */ /* 0x100fe20000010000 */
[----:B------:R-:W-:Y:S01]  /*2220*/  @P0 FADD.FTZ R83, -R130, R83 ;  /* 0x0000005382530221 */ /* 0x000fe20000010100 */
[--C-:B------:R-:W-:Y:S01]  /*2230*/  @!P0 FADD.FTZ R86, R95, -R226.reuse ;  /* 0x800000e25f568221 */ /* 0x100fe20000010000 */
[--C-:B------:R-:W-:Y:S01]  /*2240*/  @!P0 FADD.FTZ R80, R80, -R226.reuse ;  /* 0x800000e250508221 */ /* 0x100fe20000010000 */
[----:B------:R-:W-:Y:S01]  /*2250*/  @!P0 FADD.FTZ R82, R82, -R226 ;  /* 0x800000e252528221 */ /* 0x000fe20000010000 */
[----:B------:R-:W-:Y:S01]  /*2260*/  @P0 FADD.FTZ R94, -R134, R95 ;  /* 0x0000005f865e0221 */ /* 0x000fe20000010100 */
[----:B-1----:R-:W-:Y:S01]  /*2270*/  @P0 FMUL.FTZ R222, R89, R222 ;  /* 0x000000de59de0220 */ /* 0x002fe20000410000 */
[----:B---3--:R-:W-:-:S02]  /*2280*/  @P0 FMUL.FTZ R226, R83, R88 ;  /* 0x0000005853e20220 */ /* 0x008fc40000410000 */
[----:B------:R-:W0:Y:S01]  /*2290*/  LDC.64 R88, c[0x0][0x268] ;  /* 0x00009a00ff587b82 */ /* 0x000e220000000a00 */
[----:B----4-:R-:W-:Y:S01]  /*22a0*/  @P0 FMUL.FTZ R94, R94, R87 ;  /* 0x000000575e5e0220 */ /* 0x010fe20000410000 */
[C---:B------:R-:W-:Y:S01]  /*22b0*/  @!P0 FMUL.FTZ R94, R175.reuse, R86 ;  /* 0x00000056af5e8220 */ /* 0x040fe20000410000 */
[----:B------:R-:W-:Y:S01]  /*22c0*/  @!P0 FMUL.FTZ R220, R175, R80 ;  /* 0x00000050afdc8220 */ /* 0x000fe20000410000 */
[----:B------:R-:W3:Y:S01]  /*22d0*/  LDG.E.128 R84, desc[UR6][R84.64] ;  /* 0x0000000654547981 */ /* 0x000ee2000c1e1d00 */
[C---:B--2---:R-:W-:Y:S02]  /*22e0*/  SHF.L.U32 R80, R76.reuse, 0x10, RZ ;  /* 0x000000104c507819 */ /* 0x044fe400000006ff */
[----:B------:R-:W-:-:S03]  /*22f0*/  PRMT R76, R76, 0x7632, R76 ;  /* 0x000076324c4c7816 */ /* 0x000fc6000000004c */
[----:B------:R-:W-:Y:S01]  /*2300*/  FMUL.FTZ R0, R0, R80 ;  /* 0x0000005000007220 */ /* 0x000fe20000410000 */
[C---:B------:R-:W-:Y:S01]  /*2310*/  FADD.FTZ R126, R80.reuse, R126 ;  /* 0x0000007e507e7221 */ /* 0x040fe20000010000 */
[----:B------:R-:W-:Y:S01]  /*2320*/  FFMA.FTZ R127, R80, R198, R127 ;  /* 0x000000c6507f7223 */ /* 0x000fe2000001007f */
[----:B------:R-:W-:Y:S02]  /*2330*/  SHF.L.U32 R76, R76, 0x10, RZ ;  /* 0x000000104c4c7819 */ /* 0x000fe400000006ff */
[C---:B------:R-:W-:Y:S02]  /*2340*/  SHF.L.U32 R80, R77.reuse, 0x10, RZ ;  /* 0x000000104d507819 */ /* 0x040fe400000006ff */
[----:B------:R-:W-:Y:S01]  /*2350*/  PRMT R77, R77, 0x7632, R77 ;  /* 0x000076324d4d7816 */ /* 0x000fe2000000004d */
[----:B------:R-:W-:Y:S01]  /*2360*/  FMUL.FTZ R211, R211, R76 ;  /* 0x0000004cd3d37220 */ /* 0x000fe20000410000 */
[C---:B------:R-:W-:Y:S01]  /*2370*/  FADD.FTZ R124, R76.reuse, R124 ;  /* 0x0000007c4c7c7221 */ /* 0x040fe20000010000 */
[----:B------:R-:W-:Y:S01]  /*2380*/  FFMA.FTZ R125, R76, R190, R125 ;  /* 0x000000be4c7d7223 */ /* 0x000fe2000001007d */
[----:B------:R-:W-:Y:S01]  /*2390*/  SHF.L.U32 R76, R77, 0x10, RZ ;  /* 0x000000104d4c7819 */ /* 0x000fe200000006ff */
[----:B0-----:R-:W-:-:S04]  /*23a0*/  IMAD.WIDE.U32 R88, R172, 0x10, R88 ;  /* 0x00000010ac587825 */ /* 0x001fc800078e0058 */
[----:B------:R-:W-:Y:S01]  /*23b0*/  FMUL.FTZ R237, R237, R76 ;  /* 0x0000004ceded7220 */ /* 0x000fe20000410000 */
[C---:B------:R-:W-:Y:S01]  /*23c0*/  FADD.FTZ R120, R76.reuse, R120 ;  /* 0x000000784c787221 */ /* 0x040fe20000010000 */
[----:B------:R-:W-:Y:S02]  /*23d0*/  FFMA.FTZ R121, R76, R188, R121 ;  /* 0x000000bc4c797223 */ /* 0x000fe40000010079 */
[----:B------:R-:W0:Y:S01]  /*23e0*/  LDC.64 R76, c[0x0][0x268] ;  /* 0x00009a00ff4c7b82 */ /* 0x000e220000000a00 */
[----:B------:R-:W-:Y:S02]  /*23f0*/  @!P0 FMUL.FTZ R224, R175, R90 ;  /* 0x0000005aafe08220 */ /* 0x000fe40000410000 */
[----:B------:R-:W2:Y:S01]  /*2400*/  LDG.E.128 R88, desc[UR6][R88.64] ;  /* 0x0000000658587981 */ /* 0x000ea2000c1e1d00 */
[----:B------:R-:W-:Y:S01]  /*2410*/  FMUL.FTZ R95, R252, R80 ;  /* 0x00000050fc5f7220 */ /* 0x000fe20000410000 */
[C---:B------:R-:W-:Y:S01]  /*2420*/  FADD.FTZ R122, R80.reuse, R122 ;  /* 0x0000007a507a7221 */ /* 0x040fe20000010000 */
[----:B------:R-:W-:Y:S01]  /*2430*/  FFMA.FTZ R123, R80, R196, R123 ;  /* 0x000000c4507b7223 */ /* 0x000fe2000001007b */
[----:B------:R-:W-:-:S05]  /*2440*/  SHF.L.U32 R80, R78, 0x10, RZ ;  /* 0x000000104e507819 */ /* 0x000fca00000006ff */
[----:B------:R-:W-:Y:S01]  /*2450*/  FMUL.FTZ R93, R245, R80 ;  /* 0x00000050f55d7220 */ /* 0x000fe20000410000 */
[C---:B------:R-:W-:Y:S01]  /*2460*/  FADD.FTZ R118, R80.reuse, R118 ;  /* 0x0000007650767221 */ /* 0x040fe20000010000 */
[----:B------:R-:W-:Y:S01]  /*2470*/  FFMA.FTZ R119, R80, R194, R119 ;  /* 0x000000c250777223 */ /* 0x000fe20000010077 */
[----:B------:R-:W-:Y:S01]  /*2480*/  SHF.L.U32 R80, R79, 0x10, RZ ;  /* 0x000000104f507819 */ /* 0x000fe200000006ff */
[----:B------:R-:W-:Y:S01]  /*2490*/  @!P0 FMUL.FTZ R226, R175, R81 ;  /* 0x00000051afe28220 */ /* 0x000fe20000410000 */
[----:B------:R-:W-:-:S03]  /*24a0*/  PRMT R78, R78, 0x7632, R78 ;  /* 0x000076324e4e7816 */ /* 0x000fc6000000004e */
[----:B------:R-:W-:Y:S01]  /*24b0*/  FMUL.FTZ R213, R213, R80 ;  /* 0x00000050d5d57220 */ /* 0x000fe20000410000 */
[C---:B------:R-:W-:Y:S01]  /*24c0*/  FADD.FTZ R114, R80.reuse, R114 ;  /* 0x0000007250727221 */ /* 0x040fe20000010000 */
[----:B------:R-:W-:Y:S01]  /*24d0*/  FFMA.FTZ R115, R80, R192, R115 ;  /* 0x000000c050737223 */ /* 0x000fe20000010073 */
[----:B0-----:R-:W-:-:S04]  /*24e0*/  IMAD.WIDE.U32 R80, R173, 0x10, R76 ;  /* 0x00000010ad507825 */ /* 0x001fc800078e004c */
[----:B------:R-:W-:Y:S01]  /*24f0*/  @!P0 FMUL.FTZ R222, R175, R82 ;  /* 0x00000052afde8220 */ /* 0x000fe20000410000 */
[----:B------:R-:W-:Y:S02]  /*2500*/  SHF.L.U32 R78, R78, 0x10, RZ ;  /* 0x000000104e4e7819 */ /* 0x000fe400000006ff */
[----:B------:R-:W-:Y:S01]  /*2510*/  PRMT R79, R79, 0x7632, R79 ;  /* 0x000076324f4f7816 */ /* 0x000fe2000000004f */
[----:B------:R-:W4:Y:S02]  /*2520*/  LDG.E.128 R80, desc[UR6][R80.64] ;  /* 0x0000000650507981 */ /* 0x000f24000c1e1d00 */
[----:B------:R-:W-:Y:S01]  /*2530*/  FMUL.FTZ R235, R235, R78 ;  /* 0x0000004eebeb7220 */ /* 0x000fe20000410000 */
[C---:B------:R-:W-:Y:S01]  /*2540*/  FADD.FTZ R116, R78.reuse, R116 ;  /* 0x000000744e747221 */ /* 0x040fe20000010000 */
[----:B------:R-:W-:Y:S01]  /*2550*/  FFMA.FTZ R117, R78, R186, R117 ;  /* 0x000000ba4e757223 */ /* 0x000fe20000010075 */
[----:B------:R-:W-:Y:S01]  /*2560*/  SHF.L.U32 R78, R79, 0x10, RZ ;  /* 0x000000104f4e7819 */ /* 0x000fe200000006ff */
[----:B------:R-:W-:-:S04]  /*2570*/  IMAD.WIDE.U32 R76, R174, 0x10, R76 ;  /* 0x00000010ae4c7825 */ /* 0x000fc800078e004c */
[----:B------:R-:W-:Y:S01]  /*2580*/  FMUL.FTZ R233, R233, R78 ;  /* 0x0000004ee9e97220 */ /* 0x000fe20000410000 */
[C---:B------:R-:W-:Y:S01]  /*2590*/  FADD.FTZ R112, R78.reuse, R112 ;  /* 0x000000704e707221 */ /* 0x040fe20000010000 */
[----:B------:R-:W-:Y:S02]  /*25a0*/  FFMA.FTZ R113, R78, R184, R113 ;  /* 0x000000b84e717223 */ /* 0x000fe40000010071 */
[----:B------:R-:W4:Y:S01]  /*25b0*/  LDG.E.128 R76, desc[UR6][R76.64] ;  /* 0x000000064c4c7981 */ /* 0x000f22000c1e1d00 */
[C---:B---3--:R-:W-:Y:S02]  /*25c0*/  SHF.L.U32 R252, R84.reuse, 0x10, RZ ;  /* 0x0000001054fc7819 */ /* 0x048fe400000006ff */
[----:B------:R-:W-:-:S03]  /*25d0*/  PRMT R84, R84, 0x7632, R84 ;  /* 0x0000763254547816 */ /* 0x000fc60000000054 */
[----:B------:R-:W-:Y:S01]  /*25e0*/  FMUL.FTZ R201, R201, R252 ;  /* 0x000000fcc9c97220 */ /* 0x000fe20000410000 */
[C---:B------:R-:W-:Y:S01]  /*25f0*/  FADD.FTZ R110, R252.reuse, R110 ;  /* 0x0000006efc6e7221 */ /* 0x040fe20000010000 */
[----:B------:R-:W-:Y:S01]  /*2600*/  FFMA.FTZ R111, R252, R182, R111 ;  /* 0x000000b6fc6f7223 */ /* 0x000fe2000001006f */
[----:B------:R-:W-:Y:S02]  /*2610*/  SHF.L.U32 R252, R85, 0x10, RZ ;  /* 0x0000001055fc7819 */ /* 0x000fe400000006ff */
[----:B------:R-:W-:-:S03]  /*2620*/  SHF.L.U32 R84, R84, 0x10, RZ ;  /* 0x0000001054547819 */ /* 0x000fc600000006ff */
[----:B------:R-:W-:Y:S01]  /*2630*/  FMUL.FTZ R209, R209, R252 ;  /* 0x000000fcd1d17220 */ /* 0x000fe20000410000 */
[C---:B------:R-:W-:Y:S01]  /*2640*/  FADD.FTZ R106, R252.reuse, R106 ;  /* 0x0000006afc6a7221 */ /* 0x040fe20000010000 */
[----:B------:R-:W-:Y:S01]  /*2650*/  FFMA.FTZ R107, R252, R180, R107 ;  /* 0x000000b4fc6b7223 */ /* 0x000fe2000001006b */
[----:B------:R-:W-:Y:S02]  /*2660*/  SHF.L.U32 R252, R86, 0x10, RZ ;  /* 0x0000001056fc7819 */ /* 0x000fe400000006ff */
[----:B------:R-:W-:Y:S01]  /*2670*/  PRMT R85, R85, 0x7632, R85 ;  /* 0x0000763255557816 */ /* 0x000fe20000000055 */
[----:B------:R-:W-:Y:S01]  /*2680*/  FMUL.FTZ R245, R232, R84 ;  /* 0x00000054e8f57220 */ /* 0x000fe20000410000 */
[----:B------:R-:W-:Y:S01]  /*2690*/  PRMT R86, R86, 0x7632, R86 ;  /* 0x0000763256567816 */ /* 0x000fe20000000056 */
[C---:B------:R-:W-:Y:S01]  /*26a0*/  FADD.FTZ R108, R84.reuse, R108 ;  /* 0x0000006c546c7221 */ /* 0x040fe20000010000 */
[----:B------:R-:W-:Y:S01]  /*26b0*/  FFMA.FTZ R109, R84, R200, R109 ;  /* 0x000000c8546d7223 */ /* 0x000fe2000001006d */
[----:B------:R-:W-:Y:S01]  /*26c0*/  FMUL.FTZ R207, R207, R252 ;  /* 0x000000fccfcf7220 */ /* 0x000fe20000410000 */
[C---:B------:R-:W-:Y:S01]  /*26d0*/  FADD.FTZ R102, R252.reuse, R102 ;  /* 0x00000066fc667221 */ /* 0x040fe20000010000 */
[----:B------:R-:W-:Y:S01]  /*26e0*/  FFMA.FTZ R103, R252, R178, R103 ;  /* 0x000000b2fc677223 */ /* 0x000fe20000010067 */
[----:B------:R-:W-:-:S02]  /*26f0*/  SHF.L.U32 R84, R85, 0x10, RZ ;  /* 0x0000001055547819 */ /* 0x000fc400000006ff */
[C---:B------:R-:W-:Y:S02]  /*2700*/  SHF.L.U32 R252, R87.reuse, 0x10, RZ ;  /* 0x0000001057fc7819 */ /* 0x040fe400000006ff */
[----:B------:R-:W-:Y:S02]  /*2710*/  PRMT R87, R87, 0x7632, R87 ;  /* 0x0000763257577816 */ /* 0x000fe40000000057 */
        /* <DEDUP_REMOVED lines=8> */
[----:B--2---:R-:W-:Y:S01]  /*27a0*/  SHF.L.U32 R86, R88, 0x10, RZ ;  /* 0x0000001058567819 */ /* 0x004fe200000006ff */
[----:B------:R-:W-:Y:S01]  /*27b0*/  FMUL.FTZ R238, R238, R84 ;  /* 0x00000054eeee7220 */ /* 0x000fe20000410000 */
[C---:B------:R-:W-:Y:S01]  /*27c0*/  FADD.FTZ R96, R84.reuse, R96 ;  /* 0x0000006054607221 */ /* 0x040fe20000010000 */
[----:B------:R-:W-:-:S02]  /*27d0*/  FFMA.FTZ R97, R84, R202, R97 ;  /* 0x000000ca54617223 */ /* 0x000fc40000010061 */
[----:B------:R-:W-:Y:S01]  /*27e0*/  FMUL.FTZ R84, R203, R86 ;  /* 0x00000056cb547220 */ /* 0x000fe20000410000 */
[----:B------:R-:W-:Y:S01]  /*27f0*/  SHF.L.U32 R203, R89, 0x10, RZ ;  /* 0x0000001059cb7819 */ /* 0x000fe200000006ff */
[C---:B------:R-:W-:Y:S01]  /*2800*/  FADD.FTZ R30, R86.reuse, R30 ;  /* 0x0000001e561e7221 */ /* 0x040fe20000010000 */
[----:B------:R-:W-:Y:S01]  /*2810*/  FFMA.FTZ R54, R86, R199, R54 ;  /* 0x000000c756367223 */ /* 0x000fe20000010036 */
[----:B------:R-:W-:Y:S02]  /*2820*/  PRMT R88, R88, 0x7632, R88 ;  /* 0x0000763258587816 */ /* 0x000fe40000000058 */
[----:B------:R-:W-:Y:S01]  /*2830*/  FMUL.FTZ R86, R215, R203 ;  /* 0x000000cbd7567220 */ /* 0x000fe20000410000 */
[C---:B------:R-:W-:Y:S01]  /*2840*/  FADD.FTZ R28, R203.reuse, R28 ;  /* 0x0000001ccb1c7221 */ /* 0x040fe20000010000 */
[----:B------:R-:W-:Y:S01]  /*2850*/  FFMA.FTZ R52, R203, R197, R52 ;  /* 0x000000c5cb347223 */ /* 0x000fe20000010034 */
[----:B------:R-:W-:Y:S02]  /*2860*/  SHF.L.U32 R203, R90, 0x10, RZ ;  /* 0x000000105acb7819 */ /* 0x000fe400000006ff */
[----:B------:R-:W-:-:S02]  /*2870*/  PRMT R89, R89, 0x7632, R89 ;  /* 0x0000763259597816 */ /* 0x000fc40000000059 */
[----:B------:R-:W-:Y:S01]  /*2880*/  SHF.L.U32 R88, R88, 0x10, RZ ;  /* 0x0000001058587819 */ /* 0x000fe200000006ff */
[----:B------:R-:W-:Y:S01]  /*2890*/  FMUL.FTZ R232, R217, R203 ;  /* 0x000000cbd9e87220 */ /* 0x000fe20000410000 */
[C---:B------:R-:W-:Y:S01]  /*28a0*/  FADD.FTZ R26, R203.reuse, R26 ;  /* 0x0000001acb1a7221 */ /* 0x040fe20000010000 */
[----:B------:R-:W-:Y:S01]  /*28b0*/  FFMA.FTZ R50, R203, R195, R50 ;  /* 0x000000c3cb327223 */ /* 0x000fe20000010032 */
[C---:B------:R-:W-:Y:S02]  /*28c0*/  SHF.L.U32 R203, R91.reuse, 0x10, RZ ;  /* 0x000000105bcb7819 */ /* 0x040fe400000006ff */
[----:B------:R-:W-:Y:S01]  /*28d0*/  PRMT R91, R91, 0x7632, R91 ;  /* 0x000076325b5b7816 */ /* 0x000fe2000000005b */
[----:B------:R-:W-:Y:S01]  /*28e0*/  FADD.FTZ R31, R88, R31 ;  /* 0x0000001f581f7221 */ /* 0x000fe20000010000 */
[----:B------:R-:W-:Y:S01]  /*28f0*/  SHF.L.U32 R236, R89, 0x10, RZ ;  /* 0x0000001059ec7819 */ /* 0x000fe200000006ff */
[----:B------:R-:W-:Y:S01]  /*2900*/  FMUL.FTZ R89, R240, R88 ;  /* 0x00000058f0597220 */ /* 0x000fe20000410000 */
[----:B------:R-:W-:Y:S01]  /*2910*/  FFMA.FTZ R55, R88, R208, R55 ;  /* 0x000000d058377223 */ /* 0x000fe20000010037 */
[----:B------:R-:W-:Y:S01]  /*2920*/  FMUL.FTZ R234, R219, R203 ;  /* 0x000000cbdbea7220 */ /* 0x000fe20000410000 */
[C---:B------:R-:W-:Y:S01]  /*2930*/  FADD.FTZ R24, R203.reuse, R24 ;  /* 0x00000018cb187221 */ /* 0x040fe20000010000 */
[----:B------:R-:W-:Y:S01]  /*2940*/  FFMA.FTZ R48, R203, R193, R48 ;  /* 0x000000c1cb307223 */ /* 0x000fe20000010030 */
[----:B------:R-:W-:-:S02]  /*2950*/  SHF.L.U32 R88, R91, 0x10, RZ ;  /* 0x000000105b587819 */ /* 0x000fc400000006ff */
[----:B----4-:R-:W-:-:S03]  /*2960*/  SHF.L.U32 R203, R80, 0x10, RZ ;  /* 0x0000001050cb7819 */ /* 0x010fc600000006ff */
[----:B------:R-:W-:Y:S01]  /*2970*/  FMUL.FTZ R91, R242, R88 ;  /* 0x00000058f25b7220 */ /* 0x000fe20000410000 */
[C---:B------:R-:W-:Y:S01]  /*2980*/  FADD.FTZ R25, R88.reuse, R25 ;  /* 0x0000001958197221 */ /* 0x040fe20000010000 */
[----:B------:R-:W-:Y:S01]  /*2990*/  FFMA.FTZ R49, R88, R92, R49 ;  /* 0x0000005c58317223 */ /* 0x000fe20000010031 */
[----:B------:R-:W-:Y:S01]  /*29a0*/  FMUL.FTZ R88, R221, R203 ;  /* 0x000000cbdd587220 */ /* 0x000fe20000410000 */
[C---:B------:R-:W-:Y:S01]  /*29b0*/  FADD.FTZ R22, R203.reuse, R22 ;  /* 0x00000016cb167221 */ /* 0x040fe20000010000 */
[----:B------:R-:W-:Y:S01]  /*29c0*/  FFMA.FTZ R46, R203, R191, R46 ;  /* 0x000000bfcb2e7223 */ /* 0x000fe2000001002e */
[C---:B------:R-:W-:Y:S02]  /*29d0*/  SHF.L.U32 R203, R81.reuse, 0x10, RZ ;  /* 0x0000001051cb7819 */ /* 0x040fe400000006ff */
[----:B------:R-:W-:-:S04]  /*29e0*/  PRMT R81, R81, 0x7632, R81 ;  /* 0x0000763251517816 */ /* 0x000fc80000000051 */
[----:B------:R-:W-:Y:S02]  /*29f0*/  SHF.L.U32 R242, R81, 0x10, RZ ;  /* 0x0000001051f27819 */ /* 0x000fe400000006ff */
[----:B------:R-:W-:-:S05]  /*2a00*/  SHF.L.U32 R81, R76, 0x10, RZ ;  /* 0x000000104c517819 */ /* 0x000fca00000006ff */
[----:B------:R-:W-:Y:S01]  /*2a10*/  FMUL.FTZ R228, R228, R81 ;  /* 0x00000051e4e47220 */ /* 0x000fe20000410000 */
[C---:B------:R-:W-:Y:S01]  /*2a20*/  FADD.FTZ R14, R81.reuse, R14 ;  /* 0x0000000e510e7221 */ /* 0x040fe20000010000 */
[----:B------:R-:W-:Y:S01]  /*2a30*/  FFMA.FTZ R38, R81, R183, R38 ;  /* 0x000000b751267223 */ /* 0x000fe20000010026 */
[----:B------:R-:W-:Y:S01]  /*2a40*/  SHF.L.U32 R81, R77, 0x10, RZ ;  /* 0x000000104d517819 */ /* 0x000fe200000006ff */
[----:B------:R-:W-:Y:S01]  /*2a50*/  FMUL.FTZ R215, R244, R242 ;  /* 0x000000f2f4d77220 */ /* 0x000fe20000410000 */
[C---:B------:R-:W-:Y:S01]  /*2a60*/  FADD.FTZ R21, R242.reuse, R21 ;  /* 0x00000015f2157221 */ /* 0x040fe20000010000 */
[----:B------:R-:W-:Y:S02]  /*2a70*/  FFMA.FTZ R45, R242, R214, R45 ;  /* 0x000000d6f22d7223 */ /* 0x000fe4000001002d */
[----:B------:R-:W-:Y:S01]  /*2a80*/  FMUL.FTZ R242, R229, R81 ;  /* 0x00000051e5f27220 */ /* 0x000fe20000410000 */
[C---:B------:R-:W-:Y:S01]  /*2a90*/  FADD.FTZ R12, R81.reuse, R12 ;  /* 0x0000000c510c7221 */ /* 0x040fe20000010000 */
[----:B------:R-:W-:Y:S01]  /*2aa0*/  FFMA.FTZ R36, R81, R181, R36 ;  /* 0x000000b551247223 */ /* 0x000fe20000010024 */
[----:B------:R-:W-:-:S02]  /*2ab0*/  SHF.L.U32 R81, R78, 0x10, RZ ;  /* 0x000000104e517819 */ /* 0x000fc400000006ff */
        /* <DEDUP_REMOVED lines=10> */
[----:B------:R-:W-:-:S02]  /*2b60*/  PRMT R78, R78, 0x7632, R78 ;  /* 0x000076324e4e7816 */ /* 0x000fc4000000004e */
[----:B------:R-:W-:Y:S02]  /*2b70*/  SHF.L.U32 R76, R79, 0x10, RZ ;  /* 0x000000104f4c7819 */ /* 0x000fe400000006ff */
[----:B------:R-:W-:-:S03]  /*2b80*/  SHF.L.U32 R78, R78, 0x10, RZ ;  /* 0x000000104e4e7819 */ /* 0x000fc600000006ff */
[----:B------:R-:W-:Y:S01]  /*2b90*/  FMUL.FTZ R251, R251, R76 ;  /* 0x0000004cfbfb7220 */ /* 0x000fe20000410000 */
[C---:B------:R-:W-:Y:S01]  /*2ba0*/  FADD.FTZ R9, R76.reuse, R9 ;  /* 0x000000094c097221 */ /* 0x040fe20000010000 */
[----:B------:R-:W-:Y:S01]  /*2bb0*/  FFMA.FTZ R33, R76, R226, R33 ;  /* 0x000000e24c217223 */ /* 0x000fe20000010021 */
[----:B------:R-:W-:Y:S01]  /*2bc0*/  FADD.FTZ R76, RZ, R0 ;  /* 0x00000000ff4c7221 */ /* 0x000fe20000010000 */
[----:B------:R-:W-:Y:S01]  /*2bd0*/  FMUL.FTZ R221, R250, R78 ;  /* 0x0000004efadd7220 */ /* 0x000fe20000410000 */
[C---:B------:R-:W-:Y:S01]  /*2be0*/  FADD.FTZ R11, R78.reuse, R11 ;  /* 0x0000000b4e0b7221 */ /* 0x040fe20000010000 */
[----:B------:R-:W-:Y:S01]  /*2bf0*/  FFMA.FTZ R35, R78, R222, R35 ;  /* 0x000000de4e237223 */ /* 0x000fe20000010023 */
[----:B------:R-:W-:Y:S01]  /*2c00*/  FADD.FTZ R78, R76, R211 ;  /* 0x000000d34c4e7221 */ /* 0x000fe20000010000 */
[----:B------:R-:W-:-:S04]  /*2c10*/  FFMA.FTZ R76, R0, R198, RZ ;  /* 0x000000c6004c7223 */ /* 0x000fc800000100ff */
[----:B------:R-:W-:Y:S01]  /*2c20*/  FFMA.FTZ R76, R211, R190, R76 ;  /* 0x000000bed34c7223 */ /* 0x000fe2000001004c */
[----:B------:R-:W-:-:S03]  /*2c30*/  FADD.FTZ R78, R78, R95 ;  /* 0x0000005f4e4e7221 */ /* 0x000fc60000010000 */
        /* <DEDUP_REMOVED lines=9> */
[----:B------:R-:W-:Y:S01]  /*2cd0*/  PRMT R90, R90, 0x7632, R90 ;  /* 0x000076325a5a7816 */ /* 0x000fe2000000005a */
[----:B------:R-:W-:Y:S02]  /*2ce0*/  FADD.FTZ R78, R78, R233 ;  /* 0x000000e94e4e7221 */ /* 0x000fe40000010000 */
[----:B------:R-:W-:Y:S01]  /*2cf0*/  FFMA.FTZ R76, R233, R184, R76 ;  /* 0x000000b8e94c7223 */ /* 0x000fe2000001004c */
[----:B------:R-:W-:Y:S01]  /*2d00*/  SHF.L.U32 R90, R90, 0x10, RZ ;  /* 0x000000105a5a7819 */ /* 0x000fe200000006ff */
[----:B------:R-:W-:Y:S02]  /*2d10*/  FADD.FTZ R78, R78, R201 ;  /* 0x000000c94e4e7221 */ /* 0x000fe40000010000 */
[----:B------:R-:W-:Y:S01]  /*2d20*/  FFMA.FTZ R76, R201, R182, R76 ;  /* 0x000000b6c94c7223 */ /* 0x000fe2000001004c */
[----:B------:R-:W-:Y:S01]  /*2d30*/  FADD.FTZ R20, R203, R20 ;  /* 0x00000014cb147221 */ /* 0x000fe20000010000 */
[----:B------:R-:W-:Y:S01]  /*2d40*/  FMUL.FTZ R241, R241, R90 ;  /* 0x0000005af1f17220 */ /* 0x000fe20000410000 */
[C---:B------:R-:W-:Y:S01]  /*2d50*/  FADD.FTZ R27, R90.reuse, R27 ;  /* 0x0000001b5a1b7221 */ /* 0x040fe20000010000 */
[----:B------:R-:W-:Y:S01]  /*2d60*/  FFMA.FTZ R51, R90, R210, R51 ;  /* 0x000000d25a337223 */ /* 0x000fe20000010033 */
[----:B------:R-:W-:Y:S01]  /*2d70*/  FADD.FTZ R78, R78, R245 ;  /* 0x000000f54e4e7221 */ /* 0x000fe20000010000 */
[----:B------:R-:W-:Y:S01]  /*2d80*/  FFMA.FTZ R76, R245, R200, R76 ;  /* 0x000000c8f54c7223 */ /* 0x000fe2000001004c */
[----:B------:R-:W-:Y:S01]  /*2d90*/  FMUL.FTZ R90, R223, R203 ;  /* 0x000000cbdf5a7220 */ /* 0x000fe20000410000 */
[----:B------:R-:W-:Y:S01]  /*2da0*/  FFMA.FTZ R44, R203, R189, R44 ;  /* 0x000000bdcb2c7223 */ /* 0x000fe2000001002c */
[----:B------:R-:W-:Y:S01]  /*2db0*/  SHF.L.U32 R203, R82, 0x10, RZ ;  /* 0x0000001052cb7819 */ /* 0x000fe200000006ff */
[----:B------:R-:W-:Y:S01]  /*2dc0*/  FADD.FTZ R78, R78, R209 ;  /* 0x000000d14e4e7221 */ /* 0x000fe20000010000 */
[----:B------:R-:W-:Y:S01]  /*2dd0*/  PRMT R80, R80, 0x7632, R80 ;  /* 0x0000763250507816 */ /* 0x000fe20000000050 */
[----:B------:R-:W-:Y:S01]  /*2de0*/  FFMA.FTZ R76, R209, R180, R76 ;  /* 0x000000b4d14c7223 */ /* 0x000fe2000001004c */
[----:B------:R-:W-:Y:S01]  /*2df0*/  FMUL.FTZ R239, R239, R236 ;  /* 0x000000ecefef7220 */ /* 0x000fe20000410000 */
[C---:B------:R-:W-:Y:S01]  /*2e00*/  FADD.FTZ R29, R236.reuse, R29 ;  /* 0x0000001dec1d7221 */ /* 0x040fe20000010000 */
[----:B------:R-:W-:Y:S01]  /*2e10*/  FFMA.FTZ R53, R236, R212, R53 ;  /* 0x000000d4ec357223 */ /* 0x000fe20000010035 */
[----:B------:R-:W-:Y:S01]  /*2e20*/  FMUL.FTZ R236, R225, R203 ;  /* 0x000000cbe1ec7220 */ /* 0x000fe20000410000 */
[C---:B------:R-:W-:Y:S01]  /*2e30*/  FADD.FTZ R18, R203.reuse, R18 ;  /* 0x00000012cb127221 */ /* 0x040fe20000010000 */
[----:B------:R-:W-:Y:S01]  /*2e40*/  FFMA.FTZ R42, R203, R187, R42 ;  /* 0x000000bbcb2a7223 */ /* 0x000fe2000001002a */
[----:B------:R-:W-:Y:S01]  /*2e50*/  SHF.L.U32 R80, R80, 0x10, RZ ;  /* 0x0000001050507819 */ /* 0x000fe200000006ff */
[----:B------:R-:W-:Y:S01]  /*2e60*/  FADD.FTZ R78, R78, R85 ;  /* 0x000000554e4e7221 */ /* 0x000fe20000010000 */
[----:B------:R-:W-:Y:S01]  /*2e70*/  SHF.L.U32 R203, R83, 0x10, RZ ;  /* 0x0000001053cb7819 */ /* 0x000fe200000006ff */
[----:B------:R-:W-:Y:S01]  /*2e80*/  FFMA.FTZ R76, R85, R206, R76 ;  /* 0x000000ce554c7223 */ /* 0x000fe2000001004c */
[----:B------:R-:W-:Y:S01]  /*2e90*/  PRMT R83, R83, 0x7632, R83 ;  /* 0x0000763253537816 */ /* 0x000fe20000000053 */
[----:B------:R-:W-:Y:S01]  /*2ea0*/  FMUL.FTZ R243, R243, R80 ;  /* 0x00000050f3f37220 */ /* 0x000fe20000410000 */
[C---:B------:R-:W-:Y:S01]  /*2eb0*/  FADD.FTZ R23, R80.reuse, R23 ;  /* 0x0000001750177221 */ /* 0x040fe20000010000 */
[----:B------:R-:W-:Y:S01]  /*2ec0*/  FFMA.FTZ R47, R80, R216, R47 ;  /* 0x000000d8502f7223 */ /* 0x000fe2000001002f */
[----:B------:R-:W-:Y:S01]  /*2ed0*/  FADD.FTZ R78, R78, R207 ;  /* 0x000000cf4e4e7221 */ /* 0x000fe20000010000 */
[----:B------:R-:W-:Y:S01]  /*2ee0*/  FFMA.FTZ R76, R207, R178, R76 ;  /* 0x000000b2cf4c7223 */ /* 0x000fe2000001004c */
[----:B------:R-:W-:Y:S01]  /*2ef0*/  SHF.L.U32 R80, R83, 0x10, RZ ;  /* 0x0000001053507819 */ /* 0x000fe200000006ff */
[----:B------:R-:W-:Y:S01]  /*2f00*/  FMUL.FTZ R205, R205, R252 ;  /* 0x000000fccdcd7220 */ /* 0x000fe20000410000 */
[----:B------:R-:W-:Y:S01]  /*2f10*/  PRMT R77, R77, 0x7632, R77 ;  /* 0x000076324d4d7816 */ /* 0x000fe2000000004d */
[----:B------:R-:W-:Y:S01]  /*2f20*/  FADD.FTZ R78, R78, R87 ;  /* 0x000000574e4e7221 */ /* 0x000fe20000010000 */
[----:B------:R-:W-:Y:S01]  /*2f30*/  FFMA.FTZ R76, R87, R204, R76 ;  /* 0x000000cc574c7223 */ /* 0x000fe2000001004c */
[----:B------:R-:W-:Y:S01]  /*2f40*/  FMUL.FTZ R217, R246, R80 ;  /* 0x00000050f6d97220 */ /* 0x000fe20000410000 */
[C---:B------:R-:W-:Y:S01]  /*2f50*/  FADD.FTZ R17, R80.reuse, R17 ;  /* 0x0000001150117221 */ /* 0x040fe20000010000 */
[----:B------:R-:W-:Y:S01]  /*2f60*/  FFMA.FTZ R41, R80, R94, R41 ;  /* 0x0000005e50297223 */ /* 0x000fe20000010029 */
[----:B------:R-:W-:Y:S01]  /*2f70*/  SHF.L.U32 R80, R77, 0x10, RZ ;  /* 0x000000104d507819 */ /* 0x000fe200000006ff */
        /* <DEDUP_REMOVED lines=29> */
[----:B------:R-:W-:Y:S02]  /*3150*/  FFMA.FTZ R79, R215, R214, R78 ;  /* 0x000000d6d74f7223 */ /* 0x000fe4000001004e */
[----:B------:R-:W-:Y:S01]  /*3160*/  FMUL.FTZ R247, R247, R82 ;  /* 0x00000052f7f77220 */ /* 0x000fe20000410000 */
[----:B------:R-:W-:Y:S01]  /*3170*/  FADD.FTZ R76, R77, R236 ;  /* 0x000000ec4d4c7221 */ /* 0x000fe20000010000 */
[----:B------:R-:W-:Y:S01]  /*3180*/  FFMA.FTZ R78, R236, R187, R79 ;  /* 0x000000bbec4e7223 */ /* 0x000fe2000001004f */
[----:B------:R-:W-:-:S02]  /*3190*/  FMUL.FTZ R240, R227, R203 ;  /* 0x000000cbe3f07220 */ /* 0x000fc40000410000 */
        /* <DEDUP_REMOVED lines=12> */
[----:B------:R-:W-:-:S03]  /*3260*/  FFMA.FTZ R78, R242, R181, R79 ;  /* 0x000000b5f24e7223 */ /* 0x000fc6000001004f */
[----:B------:R-:W-:Y:S01]  /*3270*/  FADD.FTZ R77, R76, R249 ;  /* 0x000000f94c4d7221 */ /* 0x000fe20000010000 */
[----:B------:R-:W-:-:S03]  /*3280*/  FFMA.FTZ R79, R249, R224, R78 ;  /* 0x000000e0f94f7223 */ /* 0x000fc6000001004e */
[----:B------:R-:W-:Y:S01]  /*3290*/  FADD.FTZ R76, R77, R230 ;  /* 0x000000e64d4c7221 */ /* 0x000fe20000010000 */
[----:B------:R-:W-:Y:S01]  /*32a0*/  FFMA.FTZ R78, R230, R179, R79 ;  /* 0x000000b3e64e7223 */ /* 0x000fe2000001004f */
[----:B------:R-:W-:Y:S01]  /*32b0*/  FMUL.FTZ R244, R231, R81 ;  /* 0x00000051e7f47220 */ /* 0x000fe20000410000 */
[C---:B------:R-:W-:Y:S01]  /*32c0*/  FADD.FTZ R8, R81.reuse, R8 ;  /* 0x0000000851087221 */ /* 0x040fe20000010000 */
[-C--:B------:R-:W-:Y:S01]  /*32d0*/  FFMA.FTZ R32, R81, R177.reuse, R32 ;  /* 0x000000b151207223 */ /* 0x080fe20000010020 */
[----:B------:R-:W-:Y:S01]  /*32e0*/  FADD.FTZ R77, R76, R221 ;  /* 0x000000dd4c4d7221 */ /* 0x000fe20000010000 */
[----:B------:R-:W-:Y:S01]  /*32f0*/  SHF.R.U32.HI R79, RZ, 0x5, R7 ;  /* 0x00000005ff4f7819 */ /* 0x000fe20000011607 */
[----:B------:R-:W-:Y:S01]  /*3300*/  FFMA.FTZ R81, R221, R222, R78 ;  /* 0x000000dedd517223 */ /* 0x000fe2000001004e */
[C---:B------:R-:W-:Y:S01]  /*3310*/  FADD.FTZ R13, R80.reuse, R13 ;  /* 0x0000000d500d7221 */ /* 0x040fe20000010000 */
        /* <DEDUP_REMOVED lines=34> */
.L_x_1149:
[----:B------:R-:W3:Y:S01]  /*3540*/  @!P0 S2R R83, SR_CgaCtaId ;  /* 0x0000000000538919 */ /* 0x000ee20000008800 */
[----:B0-2---:R-:W-:Y:S01]  /*3550*/  FADD.FTZ R77, R77, R80 ;  /* 0x000000504d4d7221 */ /* 0x005fe20000010000 */
[----:B------:R-:W-:Y:S01]  /*3560*/  @!P0 MOV R80, 0x400 ;  /* 0x0000040000508802 */ /* 0x000fe20000000f00 */
[----:B-1----:R-:W-:Y:S01]  /*3570*/  FADD.FTZ R76, R76, R81 ;  /* 0x000000514c4c7221 */ /* 0x002fe20000010000 */
[----:B------:R-:W-:Y:S01]  /*3580*/  LOP3.LUT R79, R79, 0x3, RZ, 0xc0, !PT ;  /* 0x000000034f4f7812 */ /* 0x000fe200078ec0ff */
[----:B------:R-:W0:Y:S01]  /*3590*/  LDC R203, c[0x0][0x210] ;  /* 0x00008400ffcb7b82 */ /* 0x000e220000000800 */
[----:B------:R-:W-:Y:S05]  /*35a0*/  WARPSYNC.ALL ;  /* 0x0000000000007948 */ /* 0x000fea0003800000 */
[----:B------:R-:W-:Y:S01]  /*35b0*/  BSSY B0, `(.L_x_1134) ;  /* 0x0000017000007945 */ /* 0x000fe20003800000 */
[----:B---3--:R-:W-:-:S02]  /*35c0*/  @!P0 LEA R81, R83, R80, 0x18 ;  /* 0x0000005053518211 */ /* 0x008fc400078ec0ff */
[----:B------:R-:W-:Y:S02]  /*35d0*/  CS2R R82, SRZ ;  /* 0x0000000000527805 */ /* 0x000fe4000001ff00 */
[----:B------:R-:W-:-:S04]  /*35e0*/  @!P0 IADD3 R80, R78, R79, RZ ;  /* 0x0000004f4e508210 */ /* 0x000fc80007ffe0ff */
[----:B------:R-:W-:-:S05]  /*35f0*/  @!P0 LEA R80, R80, R81, 0x3 ;  /* 0x0000005150508211 */ /* 0x000fca00078e18ff */
[----:B------:R1:W-:Y:S01]  /*3600*/  @!P0 STS.64 [R80], R76 ;  /* 0x0000004c50008388 */ /* 0x0003e20000000a00 */
[----:B------:R-:W-:Y:S01]  /*3610*/  BAR.SYNC.DEFER_BLOCKING 0x0 ;  /* 0x0000000000007b1d */ /* 0x000fe20000010000 */
[----:B------:R-:W-:-:S13]  /*3620*/  LOP3.LUT P0, RZ, R79, 0x1f, R7, 0xf8, !PT ;  /* 0x0000001f4fff7812 */ /* 0x000fda000780f807 */
[----:B01----:R-:W-:Y:S05]  /*3630*/  @P0 BRA `(.L_x_1135) ;  /* 0x0000000000380947 */ /* 0x003fea0003800000 */
[----:B------:R-:W0:Y:S01]  /*3640*/  S2UR UR5, SR_CgaCtaId ;  /* 0x00000000000579c3 */ /* 0x000e220000008800 */
[----:B------:R-:W-:Y:S02]  /*3650*/  UMOV UR4, 0x400 ;  /* 0x0000040000047882 */ /* 0x000fe40000000000 */
[----:B0-----:R-:W-:-:S06]  /*3660*/  ULEA UR4, UR5, UR4, 0x18 ;  /* 0x0000000405047291 */ /* 0x001fcc000f8ec03f */
[----:B------:R-:W-:-:S05]  /*3670*/  LEA R223, R78, UR4, 0x3 ;  /* 0x000000044edf7c11 */ /* 0x000fca000f8e18ff */
[----:B------:R-:W0:Y:S04]  /*3680*/  LDS.128 R76, [R223] ;  /* 0x00000000df4c7984 */ /* 0x000e280000000c00 */
[----:B------:R-:W1:Y:S01]  /*3690*/  LDS.128 R80, [R223+0x10] ;  /* 0x00001000df507984 */ /* 0x000e620000000c00 */
[----:B0-----:R-:W-:Y:S01]  /*36a0*/  FADD.FTZ R225, RZ, R76 ;  /* 0x0000004cffe17221 */ /* 0x001fe20000010000 */
[----:B------:R-:W-:-:S03]  /*36b0*/  FADD.FTZ R76, RZ, R77 ;  /* 0x0000004dff4c7221 */ /* 0x000fc60000010000 */
[----:B------:R-:W-:Y:S01]  /*36c0*/  FADD.FTZ R225, R78, R225 ;  /* 0x000000e14ee17221 */ /* 0x000fe20000010000 */
[----:B------:R-:W-:-:S03]  /*36d0*/  FADD.FTZ R76, R79, R76 ;  /* 0x0000004c4f4c7221 */ /* 0x000fc60000010000 */
[----:B-1----:R-:W-:Y:S01]  /*36e0*/  FADD.FTZ R225, R225, R80 ;  /* 0x00000050e1e17221 */ /* 0x002fe20000010000 */
[----:B------:R-:W-:-:S03]  /*36f0*/  FADD.FTZ R76, R76, R81 ;  /* 0x000000514c4c7221 */ /* 0x000fc60000010000 */
[----:B------:R-:W-:Y:S01]  /*3700*/  FADD.FTZ R82, R82, R225 ;  /* 0x000000e152527221 */ /* 0x000fe20000010000 */
[----:B------:R-:W-:-:S07]  /*3710*/  FADD.FTZ R83, R83, R76 ;  /* 0x0000004c53537221 */ /* 0x000fce0000010000 */
.L_x_1135:
[----:B------:R-:W-:Y:S05]  /*3720*/  BSYNC B0 ;  /* 0x0000000000007941 */ /* 0x000fea0003800000 */
.L_x_1134:
[----:B------:R-:W0:Y:S01]  /*3730*/  @!P0 LDC.64 R76, c[0x0][0x250] ;  /* 0x00009400ff4c8b82 */ /* 0x000e220000000a00 */
[----:B------:R-:W-:Y:S02]  /*3740*/  LOP3.LUT R223, R129, 0x1, RZ, 0xc0, !PT ;  /* 0x0000000181df7812 */ /* 0x000fe400078ec0ff */
[----:B------:R-:W-:Y:S02]  /*3750*/  LEA R78, R203, R203, 0x2 ;  /* 0x000000cbcb4e7211 */ /* 0x000fe400078e10ff */
[----:B------:R-:W-:-:S04]  /*3760*/  IADD3 R79, -R223, RZ, RZ ;  /* 0x000000ffdf4f7210 */ /* 0x000fc80007ffe1ff */
[----:B------:R-:W-:Y:S02]  /*3770*/  LOP3.LUT R78, R79, R78, RZ, 0xc0, !PT ;  /* 0x0000004e4f4e7212 */ /* 0x000fe400078ec0ff */
[----:B------:R-:W-:-:S04]  /*3780*/  LEA R79, R2, R2, 0x2 ;  /* 0x00000002024f7211 */ /* 0x000fc800078e10ff */
[----:B------:R-:W-:-:S04]  /*3790*/  IADD3 R79, P3, R79, R78, RZ ;  /* 0x0000004e4f4f7210 */ /* 0x000fc80007f7e0ff */
[C---:B------:R-:W-:Y:S02]  /*37a0*/  @!P0 IADD3 R80, P2, R5.reuse, R79, RZ ;  /* 0x0000004f05508210 */ /* 0x040fe40007f5e0ff */
[----:B------:R-:W-:Y:S02]  /*37b0*/  IADD3.X R78, RZ, RZ, RZ, P3, !PT ;  /* 0x000000ffff4e7210 */ /* 0x000fe40001ffe4ff */
[C---:B0-----:R-:W-:Y:S02]  /*37c0*/  @!P0 LEA R76, P3, R80.reuse, R76, 0x3 ;  /* 0x0000004c504c8211 */ /* 0x041fe400078618ff */
[----:B------:R-:W-:Y:S02]  /*37d0*/  @!P0 LEA.HI.X.SX32 R81, R5, R78, 0x1, P2 ;  /* 0x0000004e05518211 */ /* 0x000fe400010f0eff */
[----:B------:R-:W-:Y:S02]  /*37e0*/  ISETP.NE.AND P2, PT, R223, RZ, PT ;  /* 0x000000ffdf00720c */ /* 0x000fe40003f45270 */
[----:B------:R-:W-:-:S05]  /*37f0*/  @!P0 LEA.HI.X R77, R80, R77, R81, 0x3, P3 ;  /* 0x0000004d504d8211 */ /* 0x000fca00018f1c51 */
[----:B------:R0:W-:Y:S01]  /*3800*/  @!P0 STG.E.64 desc[UR6][R76.64], R82 ;  /* 0x000000524c008986 */ /* 0x0001e2000c101b06 */
[----:B------:R-:W-:-:S13]  /*3810*/  ISETP.NE.AND P0, PT, R7, RZ, PT ;  /* 0x000000ff0700720c */ /* 0x000fda0003f05270 */
[----:B0-----:R-:W-:Y:S05]  /*3820*/  @P0 BRA `(.L_x_1136) ;  /* 0x0000000000540947 */ /* 0x001fea0003800000 */
[----:B------:R-:W-:Y:S01]  /*3830*/  SHF.R.U32.HI R76, RZ, 0x1, R129 ;  /* 0x00000001ff4c7819 */ /* 0x000fe20000011681 */
[----:B------:R-:W-:Y:S01]  /*3840*/  HFMA2.MMA R81, -RZ, RZ, 0, 5.9604644775390625e-08 ;  /* 0x00000001ff517435 */ /* 0x000fe200000001ff */
[----:B------:R-:W-:Y:S01]  /*3850*/  SEL R77, R203, RZ, P2 ;  /* 0x000000ffcb4d7207 */ /* 0x000fe20001000000 */
[----:B------:R-:W-:Y:S01]  /*3860*/  ULDC.64 UR4, c[0x0][0x258] ;  /* 0x0000960000047ab9 */ /* 0x000fe20000000a00 */
[----:B------:R-:W-:Y:S02]  /*3870*/  LOP3.LUT R76, R76, 0x1, RZ, 0xc0, !PT ;  /* 0x000000014c4c7812 */ /* 0x000fe400078ec0ff */
[C---:B------:R-:W-:Y:S02]  /*3880*/  IADD3 R80, P2, R77.reuse, R6, RZ ;  /* 0x000000064d507210 */ /* 0x040fe40007f5e0ff */
[----:B------:R-:W-:Y:S02]  /*3890*/  ISETP.NE.U32.AND P0, PT, R76, 0x1, PT ;  /* 0x000000014c00780c */ /* 0x000fe40003f05070 */
[----:B------:R-:W-:-:S02]  /*38a0*/  LEA.HI.X.SX32 R77, R77, RZ, 0x1, P2 ;  /* 0x000000ff4d4d7211 */ /* 0x000fc400010f0eff */
[C---:B------:R-:W-:Y:S02]  /*38b0*/  LEA R76, P2, R80.reuse, UR4, 0x2 ;  /* 0x00000004504c7c11 */ /* 0x040fe4000f8410ff */
[----:B------:R-:W-:Y:S02]  /*38c0*/  SEL R81, R81, 0xffffffff, P0 ;  /* 0xffffffff51517807 */ /* 0x000fe40000000000 */
[----:B------:R-:W-:Y:S01]  /*38d0*/  LEA.HI.X R77, R80, UR5, R77, 0x2, P2 ;  /* 0x00000005504d7c11 */ /* 0x000fe200090f144d */
[----:B------:R-:W-:Y:S06]  /*38e0*/  MEMBAR.ALL.GPU ;  /* 0x0000000000007992 */ /* 0x000fec000000a000 */
[----:B------:R-:W-:-:S00]  /*38f0*/  ERRBAR ;  /* 0x00000000000079ab */ /* 0x000fc00000000000 */
[----:B------:R-:W-:Y:S06]  /*3900*/  CGAERRBAR ;  /* 0x00000000000075ab */ /* 0x000fec0000000000 */
[----:B------:R0:W-:Y:S01]  /*3910*/  REDG.E.ADD.S32.STRONG.GPU desc[UR6][R76.64], R81 ;  /* 0x000000514c00798e */ /* 0x0001e2000c10e386 */
[----:B------:R-:W-:-:S07]  /*3920*/  SEL R83, RZ, 0x5, !P0 ;  /* 0x00000005ff537807 */ /* 0x000fce0004000000 */
.L_x_1137:
[----:B------:R-:W2:Y:S04]  /*3930*/  LDG.E.STRONG.GPU R80, desc[UR6][R76.64] ;  /* 0x000000064c507981 */ /* 0x000ea8000c1ef900 */
[----:B--2---:R-:W-:Y:S01]  /*3940*/  CCTL.IVALL ;  /* 0x00000000ff00798f */ /* 0x004fe20002000000 */
[----:B------:R-:W-:Y:S05]  /*3950*/  YIELD ;  /* 0x0000000000007946 */ /* 0x000fea0003800000 */
[----:B------:R-:W-:-:S13]  /*3960*/  ISETP.NE.AND P0, PT, R80, R83, PT ;  /* 0x000000535000720c */ /* 0x000fda0003f05270 */
[----:B------:R-:W-:Y:S05]  /*3970*/  @P0 BRA `(.L_x_1137) ;  /* 0xfffffffc00ec0947 */ /* 0x000fea000383ffff */
.L_x_1136:
[----:B------:R-:W-:Y:S01]  /*3980*/  ISETP.GT.U32.AND P0, PT, R4, 0x4, PT ;  /* 0x000000040400780c */ /* 0x000fe20003f04070 */
[----:B------:R-:W-:Y:S05]  /*3990*/  WARPSYNC.ALL ;  /* 0x0000000000007948 */ /* 0x000fea0003800000 */
[----:B------:R-:W-:Y:S01]  /*39a0*/  BAR.SYNC.DEFER_BLOCKING 0x0 ;  /* 0x0000000000007b1d */ /* 0x000fe20000010000 */
[----:B------:R-:W-:-:S05]  /*39b0*/  IADD3 R128, R128, R203, RZ ;  /* 0x000000cb80807210 */ /* 0x000fca0007ffe0ff */
[----:B------:R-:W-:Y:S02]  /*39c0*/  ULDC UR4, c[0x0][0x214] ;  /* 0x0000850000047ab9 */ /* 0x000fe40000000800 */
[----:B0-----:R-:W0:Y:S01]  /*39d0*/  @!P0 LDC.64 R76, c[0x0][0x250] ;  /* 0x00009400ff4c8b82 */ /* 0x001e220000000a00 */
[----:B------:R-:W-:-:S04]  /*39e0*/  @!P0 IADD3 R79, P2, R4, R79, RZ ;  /* 0x0000004f044f8210 */ /* 0x000fc80007f5e0ff */
[----:B------:R-:W-:Y:S02]  /*39f0*/  @!P0 IADD3.X R80, RZ, R78, RZ, P2, !PT ;  /* 0x0000004eff508210 */ /* 0x000fe400017fe4ff */
[----:B0-----:R-:W-:-:S04]  /*3a00*/  @!P0 LEA R78, P2, R79, R76, 0x3 ;  /* 0x0000004c4f4e8211 */ /* 0x001fc800078418ff */
[----:B------:R-:W-:Y:S02]  /*3a10*/  @!P0 LEA.HI.X R79, R79, R77, R80, 0x3, P2 ;  /* 0x0000004d4f4f8211 */ /* 0x000fe400010f1c50 */
[----:B------:R-:W-:-:S06]  /*3a20*/  CS2R R76, SRZ ;  /* 0x00000000004c7805 */ /* 0x000fcc000001ff00 */
[----:B------:R-:W2:Y:S01]  /*3a30*/  @!P0 LDG.E.64 R76, desc[UR6][R78.64] ;  /* 0x000000064e4c8981 */ /* 0x000ea2000c1e1b00 */
        /* <DEDUP_REMOVED lines=23> */
[----:B------:R-:W-:Y:S01]  /*3bb0*/  FMUL.FTZ R77, R77, 3.9062499126885086298e-05 ;  /* 0x3823d70a4d4d7820 */ /* 0x000fe20000410000 */
[----:B------:R-:W-:-:S04]  /*3bc0*/  FMUL.FTZ R76, R76, 3.9062499126885086298e-05 ;  /* 0x3823d70a4c4c7820 */ /* 0x000fc80000410000 */
        /* <DEDUP_REMOVED lines=131> */
[----:B------:R-:W-:-:S02]  /*4400*/  F2FP.BF16.F32.PACK_AB R85, R181, R90 ;  /* 0x0000005ab555723e */ /* 0x000fc400000010ff */
[----:B------:R-:W-:Y:S01]  /*4410*/  F2FP.BF16.F32.PACK_AB R84, R95, R84 ;  /* 0x000000545f54723e */ /* 0x000fe200000010ff */
[----:B------:R-:W-:Y:S01]  /*4420*/  IMAD.WIDE.U32 R174, R174, 0x10, R76 ;  /* 0x00000010aeae7825 */ /* 0x000fe200078e004c */
[----:B------:R-:W-:Y:S02]  /*4430*/  F2FP.BF16.F32.PACK_AB R77, R83, R196 ;  /* 0x000000c4534d723e */ /* 0x000fe400000010ff */
[----:B------:R-:W-:Y:S02]  /*4440*/  F2FP.BF16.F32.PACK_AB R76, R81, R0 ;  /* 0x00000000514c723e */ /* 0x000fe400000010ff */
[----:B------:R-:W-:Y:S02]  /*4450*/  F2FP.BF16.F32.PACK_AB R83, R93, R88 ;  /* 0x000000585d53723e */ /* 0x000fe400000010ff */
[----:B------:R-:W-:Y:S01]  /*4460*/  F2FP.BF16.F32.PACK_AB R81, R89, R180 ;  /* 0x000000b45951723e */ /* 0x000fe200000010ff */
[----:B------:R0:W-:Y:S01]  /*4470*/  STG.E.128 desc[UR6][R176.64], R76 ;  /* 0x0000004cb0007986 */ /* 0x0001e2000c101d06 */
[----:B------:R-:W-:-:S02]  /*4480*/  F2FP.BF16.F32.PACK_AB R91, R193, R240 ;  /* 0x000000f0c15b723e */ /* 0x000fc400000010ff */
[----:B------:R-:W-:Y:S01]  /*4490*/  F2FP.BF16.F32.PACK_AB R90, R191, R236 ;  /* 0x000000ecbf5a723e */ /* 0x000fe200000010ff */
[----:B------:R0:W-:Y:S01]  /*44a0*/  STG.E.128 desc[UR6][R170.64], R80 ;  /* 0x00000050aa007986 */ /* 0x0001e2000c101d06 */
[----:B------:R-:W-:Y:S02]  /*44b0*/  F2FP.BF16.F32.PACK_AB R89, R189, R202 ;  /* 0x000000cabd59723e */ /* 0x000fe400000010ff */
[----:B------:R-:W-:Y:S01]  /*44c0*/  F2FP.BF16.F32.PACK_AB R88, R187, R198 ;  /* 0x000000c6bb58723e */ /* 0x000fe200000010ff */
[----:B------:R0:W-:Y:S01]  /*44d0*/  STG.E.128 desc[UR6][R178.64], R84 ;  /* 0x00000054b2007986 */ /* 0x0001e2000c101d06 */
[----:B------:R-:W-:Y:S02]  /*44e0*/  F2FP.BF16.F32.PACK_AB R95, R201, R244 ;  /* 0x000000f4c95f723e */ /* 0x000fe400000010ff */
[----:B------:R-:W-:Y:S01]  /*44f0*/  F2FP.BF16.F32.PACK_AB R94, R199, R94 ;  /* 0x0000005ec75e723e */ /* 0x000fe200000010ff */
[----:B------:R0:W-:Y:S01]  /*4500*/  STG.E.128 desc[UR6][R172.64], R88 ;  /* 0x00000058ac007986 */ /* 0x0001e2000c101d06 */
[----:B------:R-:W-:-:S02]  /*4510*/  F2FP.BF16.F32.PACK_AB R93, R197, R242 ;  /* 0x000000f2c55d723e */ /* 0x000fc400000010ff */
[----:B------:R-:W-:Y:S02]  /*4520*/  F2FP.BF16.F32.PACK_AB R92, R195, R92 ;  /* 0x0000005cc35c723e */ /* 0x000fe400000010ff */
        /* <DEDUP_REMOVED lines=83> */
.L_x_1132:
        /* <DEDUP_REMOVED lines=38> */
.L_x_1133:
[----:B------:R-:W-:Y:S01]  /*4cc0*/  HFMA2.MMA R227, -RZ, RZ, 0, 9.5367431640625e-07 ;  /* 0x00000010ffe37435 */ /* 0x000fe200000001ff */
[----:B------:R-:W-:Y:S02]  /*4cd0*/  MOV R248, R76 ;  /* 0x0000004c00f87202 */ /* 0x000fe40000000f00 */
[----:B------:R-:W-:Y:S02]  /*4ce0*/  MOV R250, 0x1f ;  /* 0x0000001f00fa7802 */ /* 0x000fe40000000f00 */
[----:B------:R-:W-:-:S07]  /*4cf0*/  MOV R223, 0xffffffff ;  /* 0xffffffff00df7802 */ /* 0x000fce0000000f00 */
[----:B------:R-:W-:Y:S05]  /*4d00*/  WARPSYNC.COLLECTIVE R223, `(.L_x_1139) ;  /* 0x00000000df087348 */ /* 0x000fea0003c00000 */
[----:B------:R0:W1:Y:S02]  /*4d10*/  SHFL.DOWN P2, R225, R248, R227, R250 ;  /* 0x080000e3f8e17389 */ /* 0x00006400000400fa */
[----:B01----:R-:W-:Y:S01]  /*4d20*/  ENDCOLLECTIVE ;  /* 0x000000000000791b */ /* 0x003fe20003800000 */
.L_x_1139:
[----:B------:R-:W-:Y:S02]  /*4d30*/  MOV R248, R77 ;  /* 0x0000004d00f87202 */ /* 0x000fe40000000f00 */
[----:B------:R-:W-:-:S07]  /*4d40*/  MOV R81, R225 ;  /* 0x000000e100517202 */ /* 0x000fce0000000f00 */
[----:B------:R-:W-:Y:S05]  /*4d50*/  WARPSYNC.COLLECTIVE R223, `(.L_x_1140) ;  /* 0x00000000df087348 */ /* 0x000fea0003c00000 */
[----:B------:R0:W1:Y:S02]  /*4d60*/  SHFL.DOWN P2, R225, R248, R227, R250 ;  /* 0x080000e3f8e17389 */ /* 0x00006400000400fa */
[----:B01----:R-:W-:Y:S01]  /*4d70*/  ENDCOLLECTIVE ;  /* 0x000000000000791b */ /* 0x003fe20003800000 */
.L_x_1140:
[----:B------:R-:W-:Y:S01]  /*4d80*/  FADD.FTZ R81, R76, R81 ;  /* 0x000000514c517221 */ /* 0x000fe20000010000 */
[----:B------:R-:W-:-:S04]  /*4d90*/  HFMA2.MMA R227, -RZ, RZ, 0, 4.76837158203125e-07 ;  /* 0x00000008ffe37435 */ /* 0x000fc800000001ff */
[----:B------:R-:W-:Y:S02]  /*4da0*/  MOV R248, R81 ;  /* 0x0000005100f87202 */ /* 0x000fe40000000f00 */
[----:B------:R-:W-:-:S07]  /*4db0*/  MOV R80, R225 ;  /* 0x000000e100507202 */ /* 0x000fce0000000f00 */
[----:B------:R-:W-:Y:S05]  /*4dc0*/  WARPSYNC.COLLECTIVE R223, `(.L_x_1141) ;  /* 0x00000000df087348 */ /* 0x000fea0003c00000 */
[----:B------:R0:W1:Y:S02]  /*4dd0*/  SHFL.DOWN P2, R225, R248, R227, R250 ;  /* 0x080000e3f8e17389 */ /* 0x00006400000400fa */
[----:B01----:R-:W-:Y:S01]  /*4de0*/  ENDCOLLECTIVE ;  /* 0x000000000000791b */ /* 0x003fe20003800000 */
.L_x_1141:
[----:B------:R-:W-:-:S05]  /*4df0*/  FADD.FTZ R80, R77, R80 ;  /* 0x000000504d507221 */ /* 0x000fca0000010000 */
[----:B------:R-:W-:Y:S02]  /*4e00*/  MOV R248, R80 ;  /* 0x0000005000f87202 */ /* 0x000fe40000000f00 */
[----:B------:R-:W-:-:S07]  /*4e10*/  MOV R82, R225 ;  /* 0x000000e100527202 */ /* 0x000fce0000000f00 */
[----:B------:R-:W-:Y:S05]  /*4e20*/  WARPSYNC.COLLECTIVE R223, `(.L_x_1142) ;  /* 0x00000000df087348 */ /* 0x000fea0003c00000 */
[----:B------:R0:W1:Y:S02]  /*4e30*/  SHFL.DOWN P2, R225, R248, R227, R250 ;  /* 0x080000e3f8e17389 */ /* 0x00006400000400fa */
[----:B01----:R-:W-:Y:S01]  /*4e40*/  ENDCOLLECTIVE ;  /* 0x000000000000791b */ /* 0x003fe20003800000 */
.L_x_1142:
[----:B------:R-:W-:Y:S01]  /*4e50*/  FADD.FTZ R82, R81, R82 ;  /* 0x0000005251527221 */ /* 0x000fe20000010000 */
[----:B------:R-:W-:-:S04]  /*4e60*/  HFMA2.MMA R227, -RZ, RZ, 0, 2.384185791015625e-07 ;  /* 0x00000004ffe37435 */ /* 0x000fc800000001ff */
[----:B------:R-:W-:Y:S02]  /*4e70*/  MOV R248, R82 ;  /* 0x0000005200f87202 */ /* 0x000fe40000000f00 */
[----:B------:R-:W-:-:S07]  /*4e80*/  MOV R83, R225 ;  /* 0x000000e100537202 */ /* 0x000fce0000000f00 */
[----:B------:R-:W-:Y:S05]  /*4e90*/  WARPSYNC.COLLECTIVE R223, `(.L_x_1143) ;  /* 0x00000000df087348 */ /* 0x000fea0003c00000 */
[----:B------:R0:W1:Y:S02]  /*4ea0*/  SHFL.DOWN P2, R225, R248, R227, R250 ;  /* 0x080000e3f8e17389 */ /* 0x00006400000400fa */
[----:B01----:R-:W-:Y:S01]  /*4eb0*/  ENDCOLLECTIVE ;  /* 0x000000000000791b */ /* 0x003fe20003800000 */
.L_x_1143:
[----:B------:R-:W-:-:S05]  /*4ec0*/  FADD.FTZ R83, R80, R83 ;  /* 0x0000005350537221 */ /* 0x000fca0000010000 */
[----:B------:R-:W-:Y:S02]  /*4ed0*/  MOV R248, R83 ;  /* 0x0000005300f87202 */ /* 0x000fe40000000f00 */
[----:B------:R-:W-:-:S07]  /*4ee0*/  MOV R203, R225 ;  /* 0x000000e100cb7202 */ /* 0x000fce0000000f00 */
[----:B------:R-:W-:Y:S05]  /*4ef0*/  WARPSYNC.COLLECTIVE R223, `(.L_x_1144) ;  /* 0x00000000df087348 */ /* 0x000fea0003c00000 */
[----:B------:R0:W1:Y:S02]  /*4f00*/  SHFL.DOWN P2, R225, R248, R227, R250 ;  /* 0x080000e3f8e17389 */ /* 0x00006400000400fa */
[----:B01----:R-:W-:Y:S01]  /*4f10*/  ENDCOLLECTIVE ;  /* 0x000000000000791b */ /* 0x003fe20003800000 */
.L_x_1144:
[----:B------:R-:W-:Y:S01]  /*4f20*/  FADD.FTZ R203, R82, R203 ;  /* 0x000000cb52cb7221 */ /* 0x000fe20000010000 */
[----:B------:R-:W-:-:S04]  /*4f30*/  HFMA2.MMA R227, -RZ, RZ, 0, 1.1920928955078125e-07 ;  /* 0x00000002ffe37435 */ /* 0x000fc800000001ff */
[----:B------:R-:W-:Y:S02]  /*4f40*/  MOV R248, R203 ;  /* 0x000000cb00f87202 */ /* 0x000fe40000000f00 */
[----:B------:R-:W-:-:S07]  /*4f50*/  MOV R246, R225 ;  /* 0x000000e100f67202 */ /* 0x000fce0000000f00 */
[----:B------:R-:W-:Y:S05]  /*4f60*/  WARPSYNC.COLLECTIVE R223, `(.L_x_1145) ;  /* 0x00000000df087348 */ /* 0x000fea0003c00000 */
[----:B------:R0:W1:Y:S02]  /*4f70*/  SHFL.DOWN P2, R225, R248, R227, R250 ;  /* 0x080000e3f8e17389 */ /* 0x00006400000400fa */
[----:B01----:R-:W-:Y:S01]  /*4f80*/  ENDCOLLECTIVE ;  /* 0x000000000000791b */ /* 0x003fe20003800000 */
.L_x_1145:
[----:B------:R-:W-:-:S05]  /*4f90*/  FADD.FTZ R246, R83, R246 ;  /* 0x000000f653f67221 */ /* 0x000fca0000010000 */
[----:B------:R-:W-:Y:S02]  /*4fa0*/  MOV R248, R246 ;  /* 0x000000f600f87202 */ /* 0x000fe40000000f00 */
[----:B------:R-:W-:-:S07]  /*4fb0*/  MOV R76, R225 ;  /* 0x000000e1004c7202 */ /* 0x000fce0000000f00 */
[----:B------:R-:W-:Y:S05]  /*4fc0*/  WARPSYNC.COLLECTIVE R223, `(.L_x_1146) ;  /* 0x00000000df087348 */ /* 0x000fea0003c00000 */
[----:B------:R0:W1:Y:S02]  /*4fd0*/  SHFL.DOWN P2, R225, R248, R227, R250 ;  /* 0x080000e3f8e17389 */ /* 0x00006400000400fa */
[----:B01----:R-:W-:Y:S01]  /*4fe0*/  ENDCOLLECTIVE ;  /* 0x000000000000791b */ /* 0x003fe20003800000 */
.L_x_1146:
[----:B------:R-:W-:Y:S01]  /*4ff0*/  FADD.FTZ R76, R203, R76 ;  /* 0x0000004ccb4c7221 */ /* 0x000fe20000010000 */
[----:B------:R-:W-:-:S04]  /*5000*/  HFMA2.MMA R227, -RZ, RZ, 0, 5.9604644775390625e-08 ;  /* 0x00000001ffe37435 */ /* 0x000fc800000001ff */
[----:B------:R-:W-:Y:S02]  /*5010*/  MOV R248, R76 ;  /* 0x0000004c00f87202 */ /* 0x000fe40000000f00 */
[----:B------:R-:W-:-:S07]  /*5020*/  MOV R77, R225 ;  /* 0x000000e1004d7202 */ /* 0x000fce0000000f00 */
[----:B------:R-:W-:Y:S05]  /*5030*/  WARPSYNC.COLLECTIVE R223, `(.L_x_1147) ;  /* 0x00000000df087348 */ /* 0x000fea0003c00000 */
[----:B------:R0:W1:Y:S02]  /*5040*/  SHFL.DOWN P2, R225, R248, R227, R250 ;  /* 0x080000e3f8e17389 */ /* 0x00006400000400fa */
[----:B01----:R-:W-:Y:S01]  /*5050*/  ENDCOLLECTIVE ;  /* 0x000000000000791b */ /* 0x003fe20003800000 */
.L_x_1147:
[----:B------:R-:W-:-:S05]  /*5060*/  FADD.FTZ R77, R246, R77 ;  /* 0x0000004df64d7221 */ /* 0x000fca0000010000 */
[----:B------:R-:W-:Y:S02]  /*5070*/  MOV R248, R77 ;  /* 0x0000004d00f87202 */ /* 0x000fe40000000f00 */
[----:B------:R-:W-:-:S07]  /*5080*/  MOV R81, R225 ;  /* 0x000000e100517202 */ /* 0x000fce0000000f00 */
[----:B------:R-:W-:Y:S05]  /*5090*/  WARPSYNC.COLLECTIVE R223, `(.L_x_1148) ;  /* 0x00000000df087348 */ /* 0x000fea0003c00000 */
[----:B------:R0:W1:Y:S02]  /*50a0*/  SHFL.DOWN P2, R225, R248, R227, R250 ;  /* 0x080000e3f8e17389 */ /* 0x00006400000400fa */
[----:B01----:R-:W-:Y:S01]  /*50b0*/  ENDCOLLECTIVE ;  /* 0x000000000000791b */ /* 0x003fe20003800000 */
.L_x_1148:
[----:B------:R-:W-:Y:S01]  /*50c0*/  MOV R80, R225 ;  /* 0x000000e100507202 */ /* 0x000fe20000000f00 */
[----:B------:R-:W-:Y:S06]  /*50d0*/  BRA `(.L_x_1149) ;  /* 0xffffffe400187947 */ /* 0x000fec000383ffff */
.L_x_1150:
        /* <DEDUP_REMOVED lines=10> */
.L_x_5427:


//--------------------- .text._ZN10layer_norm22ln_bwd_finalize_kernelINS_22Kernel_traits_finalizeILj25600E6__halffS2_fjLj1024ELj4ENS_18Kernel_traits_baseILj25600ES2_fS2_fjLj1024EEEEEEEvNS_9BwdParamsE --------------------------
	.section	.text._ZN10layer_norm22ln_bwd_finalize_kernelINS_22Kernel_traits_finalizeILj25600E6__halffS2_fjLj1024ELj4ENS_18Kernel_traits_baseILj25600ES2_fS2_fjLj1024EEEEEEEvNS_9BwdParamsE,"ax",@progbits
	.align	128
        .global         _ZN10layer_norm22ln_bwd_finalize_kernelINS_22Kernel_traits_finalizeILj25600E6__halffS2_fjLj1024ELj4ENS_18Kernel_traits_baseILj25600ES2_fS2_fjLj1024EEEEEEEvNS_9BwdParamsE
        .type           _ZN10layer_norm22ln_bwd_finalize_kernelINS_22Kernel_traits_finalizeILj25600E6__halffS2_fjLj1024ELj4ENS_18Kernel_traits_baseILj25600ES2_fS2_fjLj1024EEEEEEEvNS_9BwdParamsE,@function
        .size           _ZN10layer_norm22ln_bwd_finalize_kernelINS_22Kernel_traits_finalizeILj25600E6__halffS2_fjLj1024ELj4ENS_18Kernel_traits_baseILj25600ES2_fS2_fjLj1024EEEEEEEvNS_9BwdParamsE,(.L_x_5428 - _ZN10layer_norm22ln_bwd_finalize_kernelINS_22Kernel_traits_finalizeILj25600E6__halffS2_fjLj1024ELj4ENS_18Kernel_traits_baseILj25600ES2_fS2_fjLj1024EEEEEEEvNS_9BwdParamsE)
        .other          _ZN10layer_norm22ln_bwd_finalize_kernelINS_22Kernel_traits_finalizeILj25600E6__halffS2_fjLj1024ELj4ENS_18Kernel_traits_baseILj25600ES2_fS2_fjLj1024EEEEEEEvNS_9BwdParamsE,@"STO_CUDA_ENTRY STV_DEFAULT"
_ZN10layer_norm22ln_bwd_finalize_kernelINS_22Kernel_traits_finalizeILj25600E6__halffS2_fjLj1024ELj4ENS_18Kernel_traits_baseILj25600ES2_fS2_fjLj1024EEEEEEEvNS_9BwdParamsE:
.text._ZN10layer_norm22ln_bwd_finalize_kernelINS_22Kernel_traits_finalizeILj25600E6__halffS2_fjLj1024ELj4ENS_18Kernel_traits_baseILj25600ES2_fS2_fjLj1024EEEEEEEvNS_9BwdParamsE:
        /* <DEDUP_REMOVED lines=25> */
.L_x_1162:
        /* <DEDUP_REMOVED lines=28> */
.L_x_1155:
        /* <DEDUP_REMOVED lines=33> */
.L_x_1154:
[----:B------:R-:W-:Y:S05]  /*0560*/  BSYNC B1 ;  /* 0x0000000000017941 */ /* 0x000fea0003800000 */
.L_x_1153:
        /* <DEDUP_REMOVED lines=23> */
.L_x_1157:
[----:B------:R-:W-:Y:S05]  /*06e0*/  BSYNC B1 ;  /* 0x0000000000017941 */ /* 0x000fea0003800000 */
.L_x_1156:
        /* <DEDUP_REMOVED lines=11> */
.L_x_1152:
[----:B------:R-:W-:Y:S05]  /*07a0*/  BSYNC B0 ;  /* 0x0000000000007941 */ /* 0x000fea0003800000 */
.L_x_1151:
        /* <DEDUP_REMOVED lines=29> */
.L_x_1173:
[----:B------:R-:W-:Y:S01]  /*0980*/  @!P1 SHF.R.U32.HI R12, RZ, 0x3, R0 ;  /* 0x00000003ff0c9819 */ /* 0x000fe20000011600 */
[----:B---3--:R-:W-:Y:S01]  /*0990*/  FADD.FTZ R14, R9, R14 ;  /* 0x0000000e090e7221 */ /* 0x008fe20000010000 */
[----:B--2---:R-:W-:Y:S02]  /*09a0*/  FADD.FTZ R11, R10, R11 ;  /* 0x0000000b0a0b7221 */ /* 0x004fe40000010000 */
[----:B------:R-:W-:-:S05]  /*09b0*/  @!P1 LOP3.LUT R12, R12, 0x1ffffffc, RZ, 0xc0, !PT ;  /* 0x1ffffffc0c0c9812 */ /* 0x000fca00078ec0ff */
[----:B------:R2:W-:Y:S04]  /*09c0*/  @!P1 STS [R12+UR4+0x2000], R14 ;  /* 0x0020000e0c009988 */ /* 0x0005e80008000804 */
[----:B------:R2:W-:Y:S02]  /*09d0*/  @!P1 STS [R12+UR4+0x2080], R11 ;  /* 0x0020800b0c009988 */ /* 0x0005e40008000804 */
.L_x_1158:
        /* <DEDUP_REMOVED lines=14> */
.L_x_1161:
[----:B------:R-:W-:Y:S05]  /*0ac0*/  BSYNC B0 ;  /* 0x0000000000007941 */ /* 0x000fea0003800000 */
.L_x_1160:
[C---:B------:R-:W-:Y:S02]  /*0ad0*/  ISETP.GT.U32.AND P1, PT, R3.reuse, -0x6401, PT ;  /* 0xffff9bff0300780c */ /* 0x040fe40003f24070 */
[----:B------:R-:W-:Y:S02]  /*0ae0*/  IADD3 R3, R3, 0x6400, RZ ;  /* 0x0000640003037810 */ /* 0x000fe40007ffe0ff */
[----:B------:R-:W-:-:S09]  /*0af0*/  IADD3 R5, R5, 0x3200, RZ ;  /* 0x0000320005057810 */ /* 0x000fd20007ffe0ff */
[----:B------:R-:W-:Y:S05]  /*0b00*/  @P1 BRA `(.L_x_1162) ;  /* 0xfffffff400a01947 */ /* 0x000fea000383ffff */
[----:B------:R-:W-:Y:S05]  /*0b10*/  EXIT ;  /* 0x000000000000794d */ /* 0x000fea0003800000 */
.L_x_1159:
[----:B------:R-:W-:Y:S01]  /*0b20*/  HFMA2.MMA R19, -RZ, RZ, 0, 5.9604644775390625e-08 ;  /* 0x00000001ff137435 */ /* 0x000fe200000001ff */
[----:B---3--:R-:W-:Y:S01]  /*0b30*/  IMAD.MOV.U32 R20, RZ, RZ, R10 ;  /* 0x000000ffff147224 */ /* 0x008fe200078e000a */
[----:B------:R-:W-:Y:S02]  /*0b40*/  MOV R22, 0x1f ;  /* 0x0000001f00167802 */ /* 0x000fe40000000f00 */
[----:B------:R-:W-:-:S07]  /*0b50*/  MOV R17, 0xffffffff ;  /* 0xffffffff00117802 */ /* 0x000fce0000000f00 */
[----:B012---:R-:W-:Y:S05]  /*0b60*/  WARPSYNC.COLLECTIVE R17, `(.L_x_1163) ;  /* 0x0000000011087348 */ /* 0x007fea0003c00000 */
[----:B------:R3:W4:Y:S02]  /*0b70*/  SHFL.BFLY P2, R18, R20, R19, R22 ;  /* 0x0c00001314127389 */ /* 0x0007240000040016 */
[----:B01234-:R-:W-:Y:S01]  /*0b80*/  ENDCOLLECTIVE ;  /* 0x000000000000791b */ /* 0x01ffe20003800000 */
.L_x_1163:
[----:B------:R-:W-:Y:S01]  /*0b90*/  HFMA2.MMA R19, -RZ, RZ, 0, 1.1920928955078125e-07 ;  /* 0x00000002ff137435 */ /* 0x000fe200000001ff */
[----:B------:R-:W-:-:S04]  /*0ba0*/  IMAD.MOV.U32 R11, RZ, RZ, R18 ;  /* 0x000000ffff0b7224 */ /* 0x000fc800078e0012 */
[----:B------:R-:W-:-:S05]  /*0bb0*/  FADD.FTZ R11, R10, R11 ;  /* 0x0000000b0a0b7221 */ /* 0x000fca0000010000 */
[----:B------:R-:W-:-:S07]  /*0bc0*/  MOV R20, R11 ;  /* 0x0000000b00147202 */ /* 0x000fce0000000f00 */
[----:B------:R-:W-:Y:S05]  /*0bd0*/  WARPSYNC.COLLECTIVE R17, `(.L_x_1164) ;  /* 0x0000000011087348 */ /* 0x000fea0003c00000 */
[----:B------:R0:W1:Y:S02]  /*0be0*/  SHFL.BFLY P2, R18, R20, R19, R22 ;  /* 0x0c00001314127389 */ /* 0x0000640000040016 */
[----:B01----:R-:W-:Y:S01]  /*0bf0*/  ENDCOLLECTIVE ;  /* 0x000000000000791b */ /* 0x003fe20003800000 */
.L_x_1164:
[----:B------:R-:W-:Y:S01]  /*0c00*/  HFMA2.MMA R19, -RZ, RZ, 0, 2.384185791015625e-07 ;  /* 0x00000004ff137435 */ /* 0x000fe200000001ff */
[----:B------:R-:W-:-:S05]  /*0c10*/  MOV R12, R18 ;  /* 0x00000012000c7202 */ /* 0x000fca0000000f00 */
[----:B------:R-:W-:-:S04]  /*0c20*/  FADD.FTZ R12, R11, R12 ;  /* 0x0000000c0b0c7221 */ /* 0x000fc80000010000 */
[----:B------:R-:W-:-:S07]  /*0c30*/  IMAD.MOV.U32 R20, RZ, RZ, R12 ;  /* 0x000000ffff147224 */ /* 0x000fce00078e000c */
[----:B------:R-:W-:Y:S05]  /*0c40*/  WARPSYNC.COLLECTIVE R17, `(.L_x_1165) ;  /* 0x0000000011087348 */ /* 0x000fea0003c00000 */
[----:B------:R0:W1:Y:S02]  /*0c50*/  SHFL.BFLY P2, R18, R20, R19, R22 ;  /* 0x0c00001314127389 */ /* 0x0000640000040016 */
[----:B01----:R-:W-:Y:S01]  /*0c60*/  ENDCOLLECTIVE ;  /* 0x000000000000791b */ /* 0x003fe20003800000 */
.L_x_1165:
[----:B------:R-:W-:Y:S01]  /*0c70*/  IMAD.MOV.U32 R19, RZ, RZ, 0x8 ;  /* 0x00000008ff137424 */ /* 0x000fe200078e00ff */
[----:B------:R-:W-:-:S05]  /*0c80*/  MOV R13, R18 ;  /* 0x00000012000d7202 */ /* 0x000fca0000000f00 */
[----:B------:R-:W-:-:S05]  /*0c90*/  FADD.FTZ R13, R12, R13 ;  /* 0x0000000d0c0d7221 */ /* 0x000fca0000010000 */
[----:B------:R-:W-:-:S07]  /*0ca0*/  MOV R20, R13 ;  /* 0x0000000d00147202 */ /* 0x000fce0000000f00 */
[----:B------:R-:W-:Y:S05]  /*0cb0*/  WARPSYNC.COLLECTIVE R17, `(.L_x_1166) ;  /* 0x0000000011087348 */ /* 0x000fea0003c00000 */
[----:B------:R0:W1:Y:S02]  /*0cc0*/  SHFL.BFLY P2, R18, R20, R19, R22 ;  /* 0x0c00001314127389 */ /* 0x0000640000040016 */
[----:B01----:R-:W-:Y:S01]  /*0cd0*/  ENDCOLLECTIVE ;  /* 0x000000000000791b */ /* 0x003fe20003800000 */
.L_x_1166:
[----:B------:R-:W-:Y:S01]  /*0ce0*/  HFMA2.MMA R19, -RZ, RZ, 0, 9.5367431640625e-07 ;  /* 0x00000010ff137435 */ /* 0x000fe200000001ff */
[----:B------:R-:W-:-:S05]  /*0cf0*/  MOV R10, R18 ;  /* 0x00000012000a7202 */ /* 0x000fca0000000f00 */
[----:B------:R-:W-:-:S05]  /*0d00*/  FADD.FTZ R10, R13, R10 ;  /* 0x0000000a0d0a7221 */ /* 0x000fca0000010000 */
[----:B------:R-:W-:-:S07]  /*0d10*/  MOV R20, R10 ;  /* 0x0000000a00147202 */ /* 0x000fce0000000f00 */
[----:B------:R-:W-:Y:S05]  /*0d20*/  WARPSYNC.COLLECTIVE R17, `(.L_x_1167) ;  /* 0x0000000011087348 */ /* 0x000fea0003c00000 */
[----:B------:R0:W1:Y:S02]  /*0d30*/  SHFL.BFLY P2, R18, R20, R19, R22 ;  /* 0x0c00001314127389 */ /* 0x0000640000040016 */
[----:B01----:R-:W-:Y:S01]  /*0d40*/  ENDCOLLECTIVE ;  /* 0x000000000000791b */ /* 0x003fe20003800000 */
.L_x_1167:
[----:B------:R-:W-:Y:S01]  /*0d50*/  HFMA2.MMA R19, -RZ, RZ, 0, 5.9604644775390625e-08 ;  /* 0x00000001ff137435 */ /* 0x000fe200000001ff */
[----:B------:R-:W-:Y:S01]  /*0d60*/  MOV R20, R9 ;  /* 0x0000000900147202 */ /* 0x000fe20000000f00 */
[----:B------:R-:W-:-:S09]  /*0d70*/  IMAD.MOV.U32 R11, RZ, RZ, R18 ;  /* 0x000000ffff0b7224 */ /* 0x000fd200078e0012 */
[----:B------:R-:W-:Y:S05]  /*0d80*/  WARPSYNC.COLLECTIVE R17, `(.L_x_1168) ;  /* 0x0000000011087348 */ /* 0x000fea0003c00000 */
[----:B------:R0:W1:Y:S02]  /*0d90*/  SHFL.BFLY P2, R18, R20, R19, R22 ;  /* 0x0c00001314127389 */ /* 0x0000640000040016 */
[----:B01----:R-:W-:Y:S01]  /*0da0*/  ENDCOLLECTIVE ;  /* 0x000000000000791b */ /* 0x003fe20003800000 */
.L_x_1168:
[----:B------:R-:W-:Y:S01]  /*0db0*/  HFMA2.MMA R19, -RZ, RZ, 0, 1.1920928955078125e-07 ;  /* 0x00000002ff137435 */ /* 0x000fe200000001ff */
[----:B------:R-:W-:-:S05]  /*0dc0*/  MOV R12, R18 ;  /* 0x00000012000c7202 */ /* 0x000fca0000000f00 */
[----:B------:R-:W-:-:S04]  /*0dd0*/  FADD.FTZ R14, R9, R12 ;  /* 0x0000000c090e7221 */ /* 0x000fc80000010000 */
[----:B------:R-:W-:-:S07]  /*0de0*/  IMAD.MOV.U32 R20, RZ, RZ, R14 ;  /* 0x000000ffff147224 */ /* 0x000fce00078e000e */
[----:B------:R-:W-:Y:S05]  /*0df0*/  WARPSYNC.COLLECTIVE R17, `(.L_x_1169) ;  /* 0x0000000011087348 */ /* 0x000fea0003c00000 */
[----:B------:R0:W1:Y:S02]  /*0e00*/  SHFL.BFLY P2, R18, R20, R19, R22 ;  /* 0x0c00001314127389 */ /* 0x0000640000040016 */
[----:B01----:R-:W-:Y:S01]  /*0e10*/  ENDCOLLECTIVE ;  /* 0x000000000000791b */ /* 0x003fe20003800000 */
.L_x_1169:
[----:B------:R-:W-:Y:S01]  /*0e20*/  IMAD.MOV.U32 R19, RZ, RZ, 0x4 ;  /* 0x00000004ff137424 */ /* 0x000fe200078e00ff */
[----:B------:R-:W-:-:S05]  /*0e30*/  MOV R13, R18 ;  /* 0x00000012000d7202 */ /* 0x000fca0000000f00 */
[----:B------:R-:W-:-:S05]  /*0e40*/  FADD.FTZ R15, R14, R13 ;  /* 0x0000000d0e0f7221 */ /* 0x000fca0000010000 */
[----:B------:R-:W-:-:S07]  /*0e50*/  MOV R20, R15 ;  /* 0x0000000f00147202 */ /* 0x000fce0000000f00 */
[----:B------:R-:W-:Y:S05]  /*0e60*/  WARPSYNC.COLLECTIVE R17, `(.L_x_1170) ;  /* 0x0000000011087348 */ /* 0x000fea0003c00000 */
[----:B------:R0:W1:Y:S02]  /*0e70*/  SHFL.BFLY P2, R18, R20, R19, R22 ;  /* 0x0c00001314127389 */ /* 0x0000640000040016 */
[----:B01----:R-:W-:Y:S01]  /*0e80*/  ENDCOLLECTIVE ;  /* 0x000000000000791b */ /* 0x003fe20003800000 */
.L_x_1170:
[----:B------:R-:W-:Y:S01]  /*0e90*/  HFMA2.MMA R19, -RZ, RZ, 0, 4.76837158203125e-07 ;  /* 0x00000008ff137435 */ /* 0x000fe200000001ff */
[----:B------:R-:W-:-:S05]  /*0ea0*/  MOV R16, R18 ;  /* 0x0000001200107202 */ /* 0x000fca0000000f00 */
[----:B------:R-:W-:-:S05]  /*0eb0*/  FADD.FTZ R16, R15, R16 ;  /* 0x000000100f107221 */ /* 0x000fca0000010000 */
[----:B------:R-:W-:-:S07]  /*0ec0*/  MOV R20, R16 ;  /* 0x0000001000147202 */ /* 0x000fce0000000f00 */
[----:B------:R-:W-:Y:S05]  /*0ed0*/  WARPSYNC.COLLECTIVE R17, `(.L_x_1171) ;  /* 0x0000000011087348 */ /* 0x000fea0003c00000 */
[----:B------:R0:W1:Y:S02]  /*0ee0*/  SHFL.BFLY P2, R18, R20, R19, R22 ;  /* 0x0c00001314127389 */ /* 0x0000640000040016 */
[----:B01----:R-:W-:Y:S01]  /*0ef0*/  ENDCOLLECTIVE ;  /* 0x000000000000791b */ /* 0x003fe20003800000 */
.L_x_1171:
[----:B------:R-:W-:Y:S01]  /*0f00*/  HFMA2.MMA R19, -RZ, RZ, 0, 9.5367431640625e-07 ;  /* 0x00000010ff137435 */ /* 0x000fe200000001ff */
[----:B------:R-:W-:-:S04]  /*0f10*/  IMAD.MOV.U32 R9, RZ, RZ, R18 ;  /* 0x000000ffff097224 */ /* 0x000fc800078e0012 */
[----:B------:R-:W-:-:S05]  /*0f20*/  FADD.FTZ R9, R16, R9 ;  /* 0x0000000910097221 */ /* 0x000fca0000010000 */
[----:B------:R-:W-:-:S07]  /*0f30*/  MOV R20, R9 ;  /* 0x0000000900147202 */ /* 0x000fce0000000f00 */
[----:B------:R-:W-:Y:S05]  /*0f40*/  WARPSYNC.COLLECTIVE R17, `(.L_x_1172) ;  /* 0x0000000011087348 */ /* 0x000fea0003c00000 */
[----:B------:R0:W1:Y:S02]  /*0f50*/  SHFL.BFLY P2, R18, R20, R19, R22 ;  /* 0x0c00001314127389 */ /* 0x0000640000040016 */
[----:B01----:R-:W-:Y:S01]  /*0f60*/  ENDCOLLECTIVE ;  /* 0x000000000000791b */ /* 0x003fe20003800000 */
.L_x_1172:
[----:B------:R-:W-:Y:S01]  /*0f70*/  MOV R14, R18 ;  /* 0x00000012000e7202 */ /* 0x000fe20000000f00 */
[----:B------:R-:W-:Y:S06]  /*0f80*/  BRA `(.L_x_1173) ;  /* 0xfffffff8007c7947 */ /* 0x000fec000383ffff */
.L_x_1174:
        /* <DEDUP_REMOVED lines=15> */
.L_x_5428:


//--------------------- .text._ZN10layer_norm13ln_bwd_kernelINS_13Kernel_traitsI6__halffS2_fjLj25600ELj5ELj1ELj4ELj16ENS_18Kernel_traits_baseILj25600ES2_fS2_fjLj128EEEEEEEvNS_9BwdParamsE --------------------------
	.section	.text._ZN10layer_norm13ln_bwd_kernelINS_13Kernel_traitsI6__halffS2_fjLj25600ELj5ELj1ELj4ELj16ENS_18Kernel_traits_baseILj25600ES2_fS2_fjLj128EEEEEEEvNS_9BwdParamsE,"ax",@progbits
	.align	128
        .global         _ZN10layer_norm13ln_bwd_kernelINS_13Kernel_traitsI6__halffS2_fjLj25600ELj5ELj1ELj4ELj16ENS_18Kernel_traits_baseILj25600ES2_fS2_fjLj128EEEEEEEvNS_9BwdParamsE
        .type           _ZN10layer_norm13ln_bwd_kernelINS_13Kernel_traitsI6__halffS2_fjLj25600ELj5ELj1ELj4ELj16ENS_18Kernel_traits_baseILj25600ES2_fS2_fjLj128EEEEEEEvNS_9BwdParamsE,@function
        .size           _ZN10layer_norm13ln_bwd_kernelINS_13Kernel_traitsI6__halffS2_fjLj25600ELj5ELj1ELj4ELj16ENS_18Kernel_traits_baseILj25600ES2_fS2_fjLj128EEEEEEEvNS_9BwdParamsE,(.L_x_5429 - _ZN10layer_norm13ln_bwd_kernelINS_13Kernel_traitsI6__halffS2_fjLj25600ELj5ELj1ELj4ELj16ENS_18Kernel_traits_baseILj25600ES2_fS2_fjLj128EEEEEEEvNS_9BwdParamsE)
        .other          _ZN10layer_norm13ln_bwd_kernelINS_13Kernel_traitsI6__halffS2_fjLj25600ELj5ELj1ELj4ELj16ENS_18Kernel_traits_baseILj25600ES2_fS2_fjLj128EEEEEEEvNS_9BwdParamsE,@"STO_CUDA_ENTRY STV_DEFAULT"
_ZN10layer_norm13ln_bwd_kernelINS_13Kernel_traitsI6__halffS2_fjLj25600ELj5ELj1ELj4ELj16ENS_18Kernel_traits_baseILj25600ES2_fS2_fjLj128EEEEEEEvNS_9BwdParamsE:
.text._ZN10layer_norm13ln_bwd_kernelINS_13Kernel_traitsI6__halffS2_fjLj25600ELj5ELj1ELj4ELj16ENS_18Kernel_traits_baseILj25600ES2_fS2_fjLj128EEEEEEEvNS_9BwdParamsE:
        /* <DEDUP_REMOVED lines=119> */
[----:B0-----:R-:W-:Y:S01]  /*0770*/  HADD2.F32 R4, -RZ, R250.H0_H0 ;  /* 0x200000faff047230 */ /* 0x001fe20000004100 */
[----:B------:R-:W-:Y:S01]  /*0780*/  SHF.R.U64 R244, R238, 0x10, R239 ;  /* 0x00000010eef47819 */ /* 0x000fe200000012ef */
[----:B------:R-:W-:Y:S01]  /*0790*/  HADD2.F32 R245, -RZ, R238.H0_H0 ;  /* 0x200000eefff57230 */ /* 0x000fe20000004100 */
[----:B------:R-:W-:Y:S01]  /*07a0*/  SHF.R.U64 R236, R234, 0x10, R235 ;  /* 0x00000010eaec7819 */ /* 0x000fe200000012eb */
[----:B------:R-:W-:Y:S01]  /*07b0*/  HADD2.F32 R237, -RZ, R234.H0_H0 ;  /* 0x200000eaffed7230 */ /* 0x000fe20000004100 */
[----:B------:R0:W-:Y:S01]  /*07c0*/  STL [R1], R4 ;  /* 0x0000000401007387 */ /* 0x0001e20000100800 */
        /* <DEDUP_REMOVED lines=8> */
[----:B------:R-:W-:-:S02]  /*0850*/  SHF.R.U32.HI R250, RZ, 0x10, R251 ;  /* 0x00000010fffa7819 */ /* 0x000fc400000116fb */
[----:B------:R-:W-:Y:S02]  /*0860*/  SHF.R.U32.HI R246, RZ, 0x10, R247 ;  /* 0x00000010fff67819 */ /* 0x000fe400000116f7 */
[----:B------:R-:W-:Y:S02]  /*0870*/  SHF.R.U32.HI R238, RZ, 0x10, R239 ;  /* 0x00000010ffee7819 */ /* 0x000fe400000116ef */
[----:B------:R-:W-:Y:S02]  /*0880*/  SHF.R.U32.HI R234, RZ, 0x10, R235 ;  /* 0x00000010ffea7819 */ /* 0x000fe400000116eb */
[----:B------:R-:W-:Y:S02]  /*0890*/  SHF.R.U32.HI R218, RZ, 0x10, R219 ;  /* 0x00000010ffda7819 */ /* 0x000fe400000116db */
[----:B------:R-:W-:Y:S02]  /*08a0*/  SHF.R.U32.HI R214, RZ, 0x10, R215 ;  /* 0x00000010ffd67819 */ /* 0x000fe400000116d7 */
[----:B------:R-:W-:-:S02]  /*08b0*/  SHF.R.U32.HI R210, RZ, 0x10, R211 ;  /* 0x00000010ffd27819 */ /* 0x000fc400000116d3 */
[--C-:B------:R-:W-:Y:S02]  /*08c0*/  SHF.R.U64 R203, R204, 0x10, R205.reuse ;  /* 0x00000010cccb7819 */ /* 0x100fe400000012cd */
[----:B------:R-:W-:Y:S02]  /*08d0*/  SHF.R.U32.HI R56, RZ, 0x10, R205 ;  /* 0x00000010ff387819 */ /* 0x000fe400000116cd */
[--C-:B------:R-:W-:Y:S02]  /*08e0*/  SHF.R.U64 R199, R200, 0x10, R201.reuse ;  /* 0x00000010c8c77819 */ /* 0x100fe400000012c9 */
[----:B------:R-:W-:Y:S01]  /*08f0*/  SHF.R.U32.HI R197, RZ, 0x10, R201 ;  /* 0x00000010ffc57819 */ /* 0x000fe200000116c9 */
[----:B------:R-:W-:Y:S01]  /*0900*/  HFMA2.MMA R157, -RZ, RZ, 0, 5.9604644775390625e-08 ;  /* 0x00000001ff9d7435 */ /* 0x000fe200000001ff */
[----:B------:R-:W-:Y:S01]  /*0910*/  HADD2.F32 R202, -RZ, R205.H0_H0 ;  /* 0x200000cdffca7230 */ /* 0x000fe20000004100 */
[----:B------:R-:W-:Y:S01]  /*0920*/  HFMA2.MMA R196, -RZ, RZ, 0, 0 ;  /* 0x00000000ffc47435 */ /* 0x000fe200000001ff */
[----:B------:R-:W-:Y:S01]  /*0930*/  HADD2.F32 R198, -RZ, R201.H0_H0 ;  /* 0x200000c9ffc67230 */ /* 0x000fe20000004100 */
[----:B------:R-:W-:-:S02]  /*0940*/  HFMA2.MMA R193, -RZ, RZ, 0, 0 ;  /* 0x00000000ffc17435 */ /* 0x000fc400000001ff */
[----:B------:R-:W-:Y:S01]  /*0950*/  HFMA2.MMA R169, -RZ, RZ, 0, 0 ;  /* 0x00000000ffa97435 */ /* 0x000fe200000001ff */
        /* <DEDUP_REMOVED lines=17> */
[----:B------:R-:W-:-:S02]  /*0a70*/  MOV R175, RZ ;  /* 0x000000ff00af7202 */ /* 0x000fc40000000f00 */
[----:B------:R-:W-:Y:S02]  /*0a80*/  CS2R R172, SRZ ;  /* 0x0000000000ac7805 */ /* 0x000fe4000001ff00 */
[----:B------:R-:W-:Y:S02]  /*0a90*/  MOV R167, RZ ;  /* 0x000000ff00a77202 */ /* 0x000fe40000000f00 */
        /* <DEDUP_REMOVED lines=28> */
[----:B------:R-:W-:Y:S01]  /*0c60*/  MOV R166, R58 ;  /* 0x0000003a00a67202 */ /* 0x000fe20000000f00 */
        /* <DEDUP_REMOVED lines=20> */
[----:B--2---:R-:W-:Y:S01]  /*0db0*/  SHF.R.U64 R124, R6, 0x10, R7 ;  /* 0x00000010067c7819 */ /* 0x004fe20000001207 */
[----:B------:R-:W-:Y:S01]  /*0dc0*/  HADD2.F32 R2, -RZ, R6.H0_H0 ;  /* 0x20000006ff027230 */ /* 0x000fe20000004100 */
[----:B---3--:R-:W-:Y:S01]  /*0dd0*/  SHF.R.U64 R128, R10, 0x10, R11 ;  /* 0x000000100a807819 */ /* 0x008fe2000000120b */
[----:B------:R-:W-:Y:S01]  /*0de0*/  HADD2.F32 R6, -RZ, R10.H0_H0 ;  /* 0x2000000aff067230 */ /* 0x000fe20000004100 */
[----:B----4-:R-:W-:Y:S01]  /*0df0*/  SHF.R.U64 R132, R14, 0x10, R15 ;  /* 0x000000100e847819 */ /* 0x010fe2000000120f */
[----:B------:R-:W-:Y:S01]  /*0e00*/  HADD2.F32 R10, -RZ, R14.H0_H0 ;  /* 0x2000000eff0a7230 */ /* 0x000fe20000004100 */
[----:B------:R-:W-:Y:S02]  /*0e10*/  SHF.R.U32.HI R125, RZ, 0x10, R7 ;  /* 0x00000010ff7d7819 */ /* 0x000fe40000011607 */
[----:B------:R-:W-:Y:S01]  /*0e20*/  SHF.R.U64 R160, R18, 0x10, R19 ;  /* 0x0000001012a07819 */ /* 0x000fe20000001213 */
[----:B------:R-:W-:Y:S01]  /*0e30*/  HADD2.F32 R14, -RZ, R18.H0_H0 ;  /* 0x20000012ff0e7230 */ /* 0x000fe20000004100 */
[----:B------:R-:W-:Y:S01]  /*0e40*/  SHF.R.U32.HI R129, RZ, 0x10, R11 ;  /* 0x00000010ff817819 */ /* 0x000fe2000001160b */
[----:B------:R-:W-:Y:S01]  /*0e50*/  HADD2.F32 R3, -RZ, R7.H0_H0 ;  /* 0x20000007ff037230 */ /* 0x000fe20000004100 */
[----:B------:R-:W-:Y:S01]  /*0e60*/  SHF.R.U64 R164, R22, 0x10, R23 ;  /* 0x0000001016a47819 */ /* 0x000fe20000001217 */
[----:B------:R-:W-:Y:S01]  /*0e70*/  HADD2.F32 R18, -RZ, R22.H0_H0 ;  /* 0x20000016ff127230 */ /* 0x000fe20000004100 */
[----:B------:R-:W-:Y:S01]  /*0e80*/  SHF.R.U32.HI R133, RZ, 0x10, R15 ;  /* 0x00000010ff857819 */ /* 0x000fe2000001160f */
[----:B------:R-:W-:Y:S01]  /*0e90*/  HADD2.F32 R7, -RZ, R11.H0_H0 ;  /* 0x2000000bff077230 */ /* 0x000fe20000004100 */
[--C-:B------:R-:W-:Y:S01]  /*0ea0*/  SHF.R.U64 R126, R8, 0x10, R9.reuse ;  /* 0x00000010087e7819 */ /* 0x100fe20000001209 */
[----:B0-----:R-:W-:Y:S01]  /*0eb0*/  HADD2.F32 R4, -RZ, R8.H0_H0 ;  /* 0x20000008ff047230 */ /* 0x001fe20000004100 */
[----:B------:R-:W-:Y:S01]  /*0ec0*/  SHF.R.U32.HI R127, RZ, 0x10, R9 ;  /* 0x00000010ff7f7819 */ /* 0x000fe20000011609 */
[----:B------:R-:W-:Y:S01]  /*0ed0*/  HADD2.F32 R5, -RZ, R9.H0_H0 ;  /* 0x20000009ff057230 */ /* 0x000fe20000004100 */
[--C-:B------:R-:W-:Y:S01]  /*0ee0*/  SHF.R.U64 R130, R12, 0x10, R13.reuse ;  /* 0x000000100c827819 */ /* 0x100fe2000000120d */
[----:B------:R-:W-:Y:S01]  /*0ef0*/  HADD2.F32 R8, -RZ, R12.H0_H0 ;  /* 0x2000000cff087230 */ /* 0x000fe20000004100 */
[----:B------:R-:W-:Y:S01]  /*0f00*/  SHF.R.U32.HI R131, RZ, 0x10, R13 ;  /* 0x00000010ff837819 */ /* 0x000fe2000001160d */
[----:B------:R-:W-:Y:S01]  /*0f10*/  HADD2.F32 R9, -RZ, R13.H0_H0 ;  /* 0x2000000dff097230 */ /* 0x000fe20000004100 */
[----:B------:R-:W-:-:S02]  /*0f20*/  SHF.R.U64 R158, R16, 0x10, R17 ;  /* 0x00000010109e7819 */ /* 0x000fc40000001211 */
[----:B------:R-:W-:Y:S02]  /*0f30*/  SHF.R.U32.HI R159, RZ, 0x10, R17 ;  /* 0x00000010ff9f7819 */ /* 0x000fe40000011611 */
[----:B------:R-:W-:Y:S02]  /*0f40*/  SHF.R.U32.HI R161, RZ, 0x10, R19 ;  /* 0x00000010ffa17819 */ /* 0x000fe40000011613 */
[--C-:B------:R-:W-:Y:S02]  /*0f50*/  SHF.R.U64 R162, R20, 0x10, R21.reuse ;  /* 0x0000001014a27819 */ /* 0x100fe40000001215 */
[----:B------:R-:W-:Y:S02]  /*0f60*/  SHF.R.U32.HI R163, RZ, 0x10, R21 ;  /* 0x00000010ffa37819 */ /* 0x000fe40000011615 */
[----:B------:R-:W-:Y:S02]  /*0f70*/  SHF.R.U32.HI R165, RZ, 0x10, R23 ;  /* 0x00000010ffa57819 */ /* 0x000fe40000011617 */
[----:B------:R-:W-:-:S02]  /*0f80*/  SHF.R.U64 R22, R24, 0x10, R25 ;  /* 0x0000001018167819 */ /* 0x000fc40000001219 */
[----:B------:R-:W-:Y:S01]  /*0f90*/  SHF.R.U32.HI R123, RZ, 0x10, R25 ;  /* 0x00000010ff7b7819 */ /* 0x000fe20000011619 */
[----:B------:R-:W-:Y:S02]  /*0fa0*/  HADD2.F32 R11, -RZ, R15.H0_H0 ;  /* 0x2000000fff0b7230 */ /* 0x000fe40000004100 */
[----:B------:R-:W-:Y:S02]  /*0fb0*/  HADD2.F32 R12, -RZ, R16.H0_H0 ;  /* 0x20000010ff0c7230 */ /* 0x000fe40000004100 */
[----:B------:R-:W-:Y:S02]  /*0fc0*/  HADD2.F32 R13, -RZ, R17.H0_H0 ;  /* 0x20000011ff0d7230 */ /* 0x000fe40000004100 */
[----:B------:R-:W-:Y:S02]  /*0fd0*/  HADD2.F32 R15, -RZ, R19.H0_H0 ;  /* 0x20000013ff0f7230 */ /* 0x000fe40000004100 */
[----:B------:R-:W-:Y:S02]  /*0fe0*/  HADD2.F32 R16, -RZ, R20.H0_H0 ;  /* 0x20000014ff107230 */ /* 0x000fe40000004100 */
[----:B------:R-:W-:-:S02]  /*0ff0*/  HADD2.F32 R17, -RZ, R21.H0_H0 ;  /* 0x20000015ff117230 */ /* 0x000fc40000004100 */
[----:B------:R-:W-:Y:S01]  /*1000*/  HADD2.F32 R19, -RZ, R23.H0_H0 ;  /* 0x20000017ff137230 */ /* 0x000fe20000004100 */
[----:B------:R-:W-:Y:S01]  /*1010*/  MOV R23, RZ ;  /* 0x000000ff00177202 */ /* 0x000fe20000000f00 */
[----:B------:R-:W-:Y:S02]  /*1020*/  HADD2.F32 R20, -RZ, R24.H0_H0 ;  /* 0x20000018ff147230 */ /* 0x000fe40000004100 */
[----:B------:R-:W-:Y:S01]  /*1030*/  HADD2.F32 R21, -RZ, R25.H0_H0 ;  /* 0x20000019ff157230 */ /* 0x000fe20000004100 */
[----:B------:R-:W-:Y:S01]  /*1040*/  CS2R R24, SRZ ;  /* 0x0000000000187805 */ /* 0x000fe2000001ff00 */
        /* <DEDUP_REMOVED lines=19> */
[----:B------:R-:W-:-:S07]  /*1180*/  HADD2.F32 R123, -RZ, R123.H0_H0 ;  /* 0x2000007bff7b7230 */ /* 0x000fce0000004100 */
.L_x_1181:
        /* <DEDUP_REMOVED lines=278> */
[----:B------:R-:W-:-:S04]  /*22f0*/  @P0 FADD.FTZ R57, -R199, R93 ;  /* 0x0000005dc7390221 */ /* 0x000fc80000010100 */
[----:B-1----:R-:W-:Y:S02]  /*2300*/  @P0 FMUL.FTZ R86, R57, R86 ;  /* 0x0000005639560220 */ /* 0x002fe40000410000 */
[----:B------:R-:W0:Y:S01]  /*2310*/  @P0 MUFU.RCP R57, R123 ;  /* 0x0000007b00390308 */ /* 0x000e220000001000 */
[----:B----4-:R-:W-:-:S07]  /*2320*/  @!P0 FADD.FTZ R93, R93, -R208 ;  /* 0x800000d05d5d8221 */ /* 0x010fce0000010000 */
[----:B------:R-:W1:Y:S01]  /*2330*/  @P0 MUFU.RCP R58, R21 ;  /* 0x00000015003a0308 */ /* 0x000e620000001000 */
[----:B------:R-:W-:Y:S01]  /*2340*/  @!P0 FMUL.FTZ R86, R168, R93 ;  /* 0x0000005da8568220 */ /* 0x000fe20000410000 */
[----:B------:R-:W-:Y:S01]  /*2350*/  @P0 FADD.FTZ R93, -R197, R95 ;  /* 0x0000005fc55d0221 */ /* 0x000fe20000010100 */
[--C-:B------:R-:W-:Y:S01]  /*2360*/  @!P0 FADD.FTZ R59, R59, -R208.reuse ;  /* 0x800000d03b3b8221 */ /* 0x100fe20000010000 */
[----:B------:R-:W-:-:S04]  /*2370*/  @!P0 FADD.FTZ R92, R92, -R208 ;  /* 0x800000d05c5c8221 */ /* 0x000fc80000010000 */
[----:B------:R-:W4:Y:S01]  /*2380*/  @P0 MUFU.RCP R240, R2 ;  /* 0x0000000200f00308 */ /* 0x000f220000001000 */
[----:B0-----:R-:W-:Y:S01]  /*2390*/  @P0 FMUL.FTZ R93, R93, R57 ;  /* 0x000000395d5d0220 */ /* 0x001fe20000410000 */
[C---:B------:R-:W-:Y:S01]  /*23a0*/  @!P0 FMUL.FTZ R140, R168.reuse, R59 ;  /* 0x0000003ba88c8220 */ /* 0x040fe20000410000 */
[----:B------:R-:W-:Y:S01]  /*23b0*/  @!P0 FMUL.FTZ R87, R168, R92 ;  /* 0x0000005ca8578220 */ /* 0x000fe20000410000 */
[----:B------:R-:W-:-:S04]  /*23c0*/  @P0 FADD.FTZ R92, -R198, R94 ;  /* 0x0000005ec65c0221 */ /* 0x000fc80000010100 */
[----:B------:R-:W0:Y:S01]  /*23d0*/  @P0 MUFU.RCP R57, R3 ;  /* 0x0000000300390308 */ /* 0x000e220000001000 */
[--C-:B------:R-:W-:Y:S01]  /*23e0*/  @!P0 FADD.FTZ R94, R94, -R208.reuse ;  /* 0x800000d05e5e8221 */ /* 0x100fe20000010000 */
[----:B-1----:R-:W-:Y:S01]  /*23f0*/  @P0 FMUL.FTZ R92, R92, R58 ;  /* 0x0000003a5c5c0220 */ /* 0x002fe20000410000 */
[----:B------:R-:W-:-:S05]  /*2400*/  @!P0 FADD.FTZ R95, R95, -R208 ;  /* 0x800000d05f5f8221 */ /* 0x000fca0000010000 */
[----:B------:R-:W1:Y:S01]  /*2410*/  @P0 MUFU.RCP R59, R124 ;  /* 0x0000007c003b0308 */ /* 0x000e620000001000 */
[----:B------:R-:W-:Y:S01]  /*2420*/  MOV R170, R144 ;  /* 0x0000009000aa7202 */ /* 0x000fe20000000f00 */
[----:B------:R-:W-:Y:S01]  /*2430*/  @!P0 FMUL.FTZ R92, R168, R94 ;  /* 0x0000005ea85c8220 */ /* 0x000fe20000410000 */
[----:B------:R-:W-:Y:S01]  /*2440*/  SHF.R.U64 R144, R144, 0x10, R145 ;  /* 0x0000001090907819 */ /* 0x000fe20000001291 */
[----:B------:R-:W-:Y:S01]  /*2450*/  @P0 FADD.FTZ R94, -R241, R88 ;  /* 0x00000058f15e0221 */ /* 0x000fe20000010100 */
[----:B------:R-:W-:Y:S02]  /*2460*/  MOV R171, R145 ;  /* 0x0000009100ab7202 */ /* 0x000fe40000000f00 */
[----:B------:R-:W-:Y:S01]  /*2470*/  SHF.R.U32.HI R228, RZ, 0x10, R145 ;  /* 0x00000010ffe47819 */ /* 0x000fe20000011691 */
[----:B------:R-:W5:Y:S01]  /*2480*/  @P0 MUFU.RCP R58, R125 ;  /* 0x0000007d003a0308 */ /* 0x000f620000001000 */
[----:B---3--:R-:W-:Y:S02]  /*2490*/  MOV R191, R146 ;  /* 0x0000009200bf7202 */ /* 0x008fe40000000f00 */
[----:B------:R-:W-:Y:S01]  /*24a0*/  MOV R230, R148 ;  /* 0x0000009400e67202 */ /* 0x000fe20000000f00 */
[----:B------:R-:W-:Y:S01]  /*24b0*/  @!P0 FMUL.FTZ R93, R168, R95 ;  /* 0x0000005fa85d8220 */ /* 0x000fe20000410000 */
[----:B------:R-:W-:-:S02]  /*24c0*/  SHF.R.U64 R146, R146, 0x10, R147 ;  /* 0x0000001092927819 */ /* 0x000fc40000001293 */
[----:B------:R-:W-:Y:S02]  /*24d0*/  MOV R145, R147 ;  /* 0x0000009300917202 */ /* 0x000fe40000000f00 */
[----:B------:R-:W-:Y:S01]  /*24e0*/  SHF.R.U32.HI R229, RZ, 0x10, R147 ;  /* 0x00000010ffe57819 */ /* 0x000fe20000011693 */
[----:B------:R-:W-:Y:S01]  /*24f0*/  @P0 FADD.FTZ R241, -R252, R89 ;  /* 0x00000059fcf10221 */ /* 0x000fe20000010100 */
[----:B------:R-:W-:Y:S01]  /*2500*/  SHF.R.U64 R147, R148, 0x10, R149 ;  /* 0x0000001094937819 */ /* 0x000fe20000001295 */
[----:B--2---:R-:W-:Y:S01]  /*2510*/  @!P0 FADD.FTZ R95, R89, -R208 ;  /* 0x800000d0595f8221 */ /* 0x004fe20000010000 */
[----:B------:R-:W-:Y:S01]  /*2520*/  MOV R148, R149 ;  /* 0x0000009500947202 */ /* 0x000fe20000000f00 */
[----:B----4-:R-:W-:Y:S01]  /*2530*/  @P0 FMUL.FTZ R94, R94, R240 ;  /* 0x000000f05e5e0220 */ /* 0x010fe20000410000 */
[----:B------:R-:W-:Y:S01]  /*2540*/  @P0 FADD.FTZ R89, -R251, R90 ;  /* 0x0000005afb590221 */ /* 0x000fe20000010100 */
[--C-:B------:R-:W-:Y:S01]  /*2550*/  @!P0 FADD.FTZ R88, R88, -R208.reuse ;  /* 0x800000d058588221 */ /* 0x100fe20000010000 */
[----:B------:R-:W-:Y:S01]  /*2560*/  @!P0 FADD.FTZ R240, R90, -R208 ;  /* 0x800000d05af08221 */ /* 0x000fe20000010000 */
[----:B------:R-:W-:-:S02]  /*2570*/  HADD2.F32 R230, -RZ, R230.H0_H0 ;  /* 0x200000e6ffe67230 */ /* 0x000fc40000004100 */
[----:B0-----:R-:W-:Y:S01]  /*2580*/  @P0 FMUL.FTZ R90, R89, R57 ;  /* 0x00000039595a0220 */ /* 0x001fe20000410000 */
[----:B------:R-:W-:Y:S02]  /*2590*/  HADD2.F32 R148, -RZ, R148.H0_H0 ;  /* 0x20000094ff947230 */ /* 0x000fe40000004100 */
[C---:B------:R-:W-:Y:S01]  /*25a0*/  @!P0 FMUL.FTZ R94, R168.reuse, R88 ;  /* 0x00000058a85e8220 */ /* 0x040fe20000410000 */
[----:B------:R-:W-:Y:S01]  /*25b0*/  @!P0 FMUL.FTZ R90, R168, R240 ;  /* 0x000000f0a85a8220 */ /* 0x000fe20000410000 */
[----:B------:R-:W-:Y:S02]  /*25c0*/  HADD2.F32 R147, -RZ, R147.H0_H0 ;  /* 0x20000093ff937230 */ /* 0x000fe40000004100 */
[----:B------:R-:W-:Y:S01]  /*25d0*/  @!P0 FADD.FTZ R208, R91, -R208 ;  /* 0x800000d05bd08221 */ /* 0x000fe20000010000 */
[----:B------:R-:W-:Y:S01]  /*25e0*/  @P0 FADD.FTZ R242, -R250, R91 ;  /* 0x0000005bfaf20221 */ /* 0x000fe20000010100 */
[----:B------:R-:W-:Y:S01]  /*25f0*/  FMUL.FTZ R88, R2, R230 ;  /* 0x000000e602587220 */ /* 0x000fe20000410000 */
[----:B-1----:R-:W-:Y:S01]  /*2600*/  @P0 FMUL.FTZ R91, R241, R59 ;  /* 0x0000003bf15b0220 */ /* 0x002fe20000410000 */
[----:B------:R-:W-:Y:S01]  /*2610*/  @!P0 FMUL.FTZ R91, R168, R95 ;  /* 0x0000005fa85b8220 */ /* 0x000fe20000410000 */
[----:B------:R-:W-:-:S02]  /*2620*/  HADD2.F32 R240, -RZ, R224.H0_H0 ;  /* 0x200000e0fff07230 */ /* 0x000fc40000004100 */
[C---:B------:R-:W-:Y:S01]  /*2630*/  FADD.FTZ R38, R148.reuse, R38 ;  /* 0x0000002694267221 */ /* 0x040fe20000010000 */
[----:B------:R-:W-:Y:S02]  /*2640*/  HADD2.F32 R95, -RZ, R225.H0_H0 ;  /* 0x200000e1ff5f7230 */ /* 0x000fe40000004100 */
[----:B------:R-:W-:Y:S01]  /*2650*/  FFMA.FTZ R118, R148, R90, R118 ;  /* 0x0000005a94767223 */ /* 0x000fe20000010076 */
[----:B------:R-:W-:Y:S01]  /*2660*/  FMUL.FTZ R224, R3, R148 ;  /* 0x0000009403e07220 */ /* 0x000fe20000410000 */
[----:B------:R-:W-:Y:S01]  /*2670*/  FMUL.FTZ R225, R124, R147 ;  /* 0x000000937ce17220 */ /* 0x000fe20000410000 */
[----:B------:R-:W-:Y:S01]  /*2680*/  FADD.FTZ R148, RZ, R88 ;  /* 0x00000058ff947221 */ /* 0x000fe20000010000 */
[----:B------:R-:W-:Y:S01]  /*2690*/  MOV R192, R136 ;  /* 0x0000008800c07202 */ /* 0x000fe20000000f00 */
[----:B-----5:R-:W-:Y:S01]  /*26a0*/  @P0 FMUL.FTZ R89, R242, R58 ;  /* 0x0000003af2590220 */ /* 0x020fe20000410000 */
[----:B------:R-:W-:Y:S01]  /*26b0*/  SHF.R.U32.HI R149, RZ, 0x10, R149 ;  /* 0x00000010ff957819 */ /* 0x000fe20000011695 */
[C---:B------:R-:W-:Y:S01]  /*26c0*/  FADD.FTZ R41, R147.reuse, R41 ;  /* 0x0000002993297221 */ /* 0x040fe20000010000 */
[----:B------:R-:W-:Y:S01]  /*26d0*/  FFMA.FTZ R121, R147, R91, R121 ;  /* 0x0000005b93797223 */ /* 0x000fe20000010079 */
[----:B------:R-:W-:Y:S01]  /*26e0*/  @!P0 FMUL.FTZ R89, R168, R208 ;  /* 0x000000d0a8598220 */ /* 0x000fe20000410000 */
[----:B------:R-:W-:Y:S01]  /*26f0*/  FADD.FTZ R147, R148, R225 ;  /* 0x000000e194937221 */ /* 0x000fe20000010000 */
[----:B------:R-:W-:Y:S01]  /*2700*/  SHF.R.U64 R136, R136, 0x10, R137 ;  /* 0x0000001088887819 */ /* 0x000fe20000001289 */
[----:B------:R-:W-:-:S02]  /*2710*/  HADD2.F32 R208, -RZ, R189.H0_H0 ;  /* 0x200000bdffd07230 */ /* 0x000fc40000004100 */
[----:B------:R-:W-:Y:S01]  /*2720*/  FFMA.FTZ R148, R88, R94, RZ ;  /* 0x0000005e58947223 */ /* 0x000fe200000100ff */
[----:B------:R-:W-:Y:S01]  /*2730*/  HADD2.F32 R192, -RZ, R192.H0_H0 ;  /* 0x200000c0ffc07230 */ /* 0x000fe20000004100 */
[----:B------:R-:W-:Y:S01]  /*2740*/  MOV R221, R137 ;  /* 0x0000008900dd7202 */ /* 0x000fe20000000f00 */
[----:B------:R-:W-:Y:S02]  /*2750*/  HADD2.F32 R57, -RZ, R149.H0_H0 ;  /* 0x20000095ff397230 */ /* 0x000fe40000004100 */
[----:B------:R-:W-:Y:S01]  /*2760*/  FFMA.FTZ R241, R225, R91, R148 ;  /* 0x0000005be1f17223 */ /* 0x000fe20000010094 */
[----:B------:R-:W-:Y:S02]  /*2770*/  HADD2.F32 R190, -RZ, R190.H0_H0 ;  /* 0x200000beffbe7230 */ /* 0x000fe40000004100 */
[C---:B------:R-:W-:Y:S01]  /*2780*/  FADD.FTZ R37, R208.reuse, R37 ;  /* 0x00000025d0257221 */ /* 0x040fe20000010000 */
[----:B------:R-:W-:Y:S02]  /*2790*/  HADD2.F32 R149, -RZ, R222.H0_H0 ;  /* 0x200000deff957230 */ /* 0x000fe40000004100 */
[----:B------:R-:W-:Y:S01]  /*27a0*/  FFMA.FTZ R117, R208, R138, R117 ;  /* 0x0000008ad0757223 */ /* 0x000fe20000010075 */
[----:B------:R-:W-:-:S02]  /*27b0*/  HADD2.F32 R136, -RZ, R136.H0_H0 ;  /* 0x20000088ff887230 */ /* 0x000fc40000004100 */
[----:B------:R-:W-:Y:S01]  /*27c0*/  FMUL.FTZ R222, R126, R208 ;  /* 0x000000d07ede7220 */ /* 0x000fe20000410000 */
[----:B------:R-:W-:Y:S02]  /*27d0*/  HADD2.F32 R188, -RZ, R188.H0_H0 ;  /* 0x200000bcffbc7230 */ /* 0x000fe40000004100 */
[C---:B------:R-:W-:Y:S01]  /*27e0*/  FADD.FTZ R32, R192.reuse, R32 ;  /* 0x00000020c0207221 */ /* 0x040fe20000010000 */
[----:B------:R-:W-:Y:S01]  /*27f0*/  FFMA.FTZ R112, R192, R139, R112 ;  /* 0x0000008bc0707223 */ /* 0x000fe20000010070 */
[----:B------:R-:W-:Y:S01]  /*2800*/  FMUL.FTZ R208, R6, R192 ;  /* 0x000000c006d07220 */ /* 0x000fe20000410000 */
[----:B------:R-:W-:Y:S01]  /*2810*/  FADD.FTZ R148, R147, R224 ;  /* 0x000000e093947221 */ /* 0x000fe20000010000 */
[----:B------:R-:W-:Y:S01]  /*2820*/  FMUL.FTZ R192, R125, R57 ;  /* 0x000000397dc07220 */ /* 0x000fe20000410000 */
[----:B------:R-:W-:Y:S02]  /*2830*/  HADD2.F32 R189, -RZ, R221.H0_H0 ;  /* 0x200000ddffbd7230 */ /* 0x000fe40000004100 */
[----:B------:R-:W-:Y:S01]  /*2840*/  FFMA.FTZ R147, R224, R90, R241 ;  /* 0x0000005ae0937223 */ /* 0x000fe200000100f1 */
[C---:B------:R-:W-:Y:S01]  /*2850*/  FADD.FTZ R34, R190.reuse, R34 ;  /* 0x00000022be227221 */ /* 0x040fe20000010000 */
[----:B------:R-:W-:Y:S01]  /*2860*/  FFMA.FTZ R114, R190, R135, R114 ;  /* 0x00000087be727223 */ /* 0x000fe20000010072 */
[----:B------:R-:W-:Y:S01]  /*2870*/  FMUL.FTZ R221, R5, R190 ;  /* 0x000000be05dd7220 */ /* 0x000fe20000410000 */
[----:B------:R-:W-:-:S02]  /*2880*/  HADD2.F32 R59, -RZ, R223.H0_H0 ;  /* 0x200000dfff3b7230 */ /* 0x000fc40000004100 */
[C---:B------:R-:W-:Y:S01]  /*2890*/  FADD.FTZ R33, R136.reuse, R33 ;  /* 0x0000002188217221 */ /* 0x040fe20000010000 */
[----:B------:R-:W-:Y:S01]  /*28a0*/  FFMA.FTZ R113, R136, R141, R113 ;  /* 0x0000008d88717223 */ /* 0x000fe20000010071 */
[----:B------:R-:W-:Y:S01]  /*28b0*/  FMUL.FTZ R190, R128, R136 ;  /* 0x0000008880be7220 */ /* 0x000fe20000410000 */
[----:B------:R-:W-:Y:S01]  /*28c0*/  FMUL.FTZ R223, R4, R188 ;  /* 0x000000bc04df7220 */ /* 0x000fe20000410000 */
[----:B------:R-:W-:Y:S01]  /*28d0*/  FADD.FTZ R136, R148, R192 ;  /* 0x000000c094887221 */ /* 0x000fe20000010000 */
[----:B------:R-:W-:Y:S01]  /*28e0*/  SHF.R.U32.HI R137, RZ, 0x10, R137 ;  /* 0x00000010ff897819 */ /* 0x000fe20000011689 */
[----:B------:R-:W-:Y:S02]  /*28f0*/  FFMA.FTZ R147, R192, R89, R147 ;  /* 0x00000059c0937223 */ /* 0x000fe40000010093 */
[----:B------:R-:W-:Y:S01]  /*2900*/  FADD.FTZ R136, R136, R223 ;  /* 0x000000df88887221 */ /* 0x000fe20000010000 */
[----:B------:R-:W-:Y:S02]  /*2910*/  HADD2.F32 R220, -RZ, R220.H0_H0 ;  /* 0x200000dcffdc7230 */ /* 0x000fe40000004100 */
[----:B------:R-:W-:Y:S01]  /*2920*/  FFMA.FTZ R148, R223, R134, R147 ;  /* 0x00000086df947223 */ /* 0x000fe20000010093 */
[----:B------:R-:W-:-:S02]  /*2930*/  HADD2.F32 R137, -RZ, R137.H0_H0 ;  /* 0x20000089ff897230 */ /* 0x000fc40000004100 */
[----:B------:R-:W-:Y:S01]  /*2940*/  FADD.FTZ R147, R136, R222 ;  /* 0x000000de88937221 */ /* 0x000fe20000010000 */
[----:B------:R-:W-:Y:S01]  /*2950*/  FADD.FTZ R36, R188, R36 ;  /* 0x00000024bc247221 */ /* 0x000fe20000010000 */
[----:B------:R-:W-:Y:S01]  /*2960*/  FFMA.FTZ R136, R222, R138, R148 ;  /* 0x0000008ade887223 */ /* 0x000fe20000010094 */
        /* <DEDUP_REMOVED lines=48> */
[----:B------:R-:W-:Y:S01]  /*2c70*/  FMUL.FTZ R137, R132, R240 ;  /* 0x000000f084897220 */ /* 0x000fe20000410000 */
[----:B------:R-:W-:Y:S01]  /*2c80*/  MOV R58, R156 ;  /* 0x0000009c003a7202 */ /* 0x000fe20000000f00 */
[----:B------:R-:W-:Y:S01]  /*2c90*/  FADD.FTZ R95, R95, R147 ;  /* 0x000000935f5f7221 */ /* 0x000fe20000010000 */
[----:B------:R-:W-:Y:S01]  /*2ca0*/  FFMA.FTZ R59, R147, R67, R59 ;  /* 0x00000043933b7223 */ /* 0x000fe2000001003b */
[----:B------:R-:W-:Y:S02]  /*2cb0*/  HADD2.F32 R227, -RZ, R227.H0_H0 ;  /* 0x200000e3ffe37230 */ /* 0x000fe40000004100 */
        /* <DEDUP_REMOVED lines=9> */
[C---:B------:R-:W-:Y:S01]  /*2d50*/  FADD.FTZ R173, R58.reuse, R173 ;  /* 0x000000ad3aad7221 */ /* 0x040fe20000010000 */
[-C--:B------:R-:W-:Y:S01]  /*2d60*/  FFMA.FTZ R100, R58, R71.reuse, R100 ;  /* 0x000000473a647223 */ /* 0x080fe20000010064 */
[----:B------:R-:W-:Y:S01]  /*2d70*/  FMUL.FTZ R58, R12, R58 ;  /* 0x0000003a0c3a7220 */ /* 0x000fe20000410000 */
[----:B------:R-:W-:Y:S01]  /*2d80*/  FADD.FTZ R226, R226, R95 ;  /* 0x0000005fe2e27221 */ /* 0x000fe20000010000 */
[-C--:B------:R-:W-:Y:S01]  /*2d90*/  FFMA.FTZ R59, R95, R68.reuse, R59 ;  /* 0x000000445f3b7223 */ /* 0x080fe2000001003b */
[C---:B------:R-:W-:Y:S01]  /*2da0*/  FADD.FTZ R167, R227.reuse, R167 ;  /* 0x000000a7e3a77221 */ /* 0x040fe20000010000 */
[----:B------:R-:W-:Y:S01]  /*2db0*/  FFMA.FTZ R103, R227, R68, R103 ;  /* 0x00000044e3677223 */ /* 0x000fe20000010067 */
[----:B------:R-:W0:Y:S01]  /*2dc0*/  S2R R243, SR_TID.X ;  /* 0x0000000000f37919 */ /* 0x000e220000002100 */
[----:B------:R-:W-:Y:S01]  /*2dd0*/  FADD.FTZ R227, R226, R58 ;  /* 0x0000003ae2e37221 */ /* 0x000fe20000010000 */
[----:B------:R-:W-:Y:S01]  /*2de0*/  FFMA.FTZ R226, R58, R71, R59 ;  /* 0x000000473ae27223 */ /* 0x000fe2000001003b */
[----:B------:R-:W-:-:S02]  /*2df0*/  SHF.R.U64 R59, R156, 0x10, R157 ;  /* 0x000000109c3b7819 */ /* 0x000fc4000000129d */
[----:B------:R-:W-:-:S03]  /*2e00*/  MOV R58, R157 ;  /* 0x0000009d003a7202 */ /* 0x000fc60000000f00 */
[----:B------:R-:W-:Y:S02]  /*2e10*/  HADD2.F32 R59, -RZ, R59.H0_H0 ;  /* 0x2000003bff3b7230 */ /* 0x000fe40000004100 */
[----:B------:R-:W-:-:S03]  /*2e20*/  HADD2.F32 R58, -RZ, R58.H0_H0 ;  /* 0x2000003aff3a7230 */ /* 0x000fc60000004100 */
[C---:B------:R-:W-:Y:S01]  /*2e30*/  FADD.FTZ R172, R59.reuse, R172 ;  /* 0x000000ac3bac7221 */ /* 0x040fe20000010000 */
[----:B------:R-:W-:Y:S01]  /*2e40*/  FFMA.FTZ R101, R59, R70, R101 ;  /* 0x000000463b657223 */ /* 0x000fe20000010065 */
[----:B------:R-:W-:-:S04]  /*2e50*/  FMUL.FTZ R59, R158, R59 ;  /* 0x0000003b9e3b7220 */ /* 0x000fc80000410000 */
        /* <DEDUP_REMOVED lines=11> */
[----:B------:R-:W-:Y:S01]  /*2f10*/  MOV R231, R150 ;  /* 0x0000009600e77202 */ /* 0x000fe20000000f00 */
[----:B------:R-:W-:Y:S01]  /*2f20*/  HADD2.F32 R59, -RZ, R59.H0_H0 ;  /* 0x2000003bff3b7230 */ /* 0x000fe20000004100 */
[----:B------:R-:W-:Y:S02]  /*2f30*/  SHF.R.U64 R142, R142, 0x10, R143 ;  /* 0x000000108e8e7819 */ /* 0x000fe4000000128f */
[--C-:B------:R-:W-:Y:S02]  /*2f40*/  SHF.R.U64 R150, R150, 0x10, R151.reuse ;  /* 0x0000001096967819 */ /* 0x100fe40000001297 */
[----:B------:R-:W-:Y:S01]  /*2f50*/  MOV R56, R151 ;  /* 0x0000009700387202 */ /* 0x000fe20000000f00 */
[----:B------:R-:W-:Y:S01]  /*2f60*/  HADD2.F32 R153, -RZ, R153.H0_H0 ;  /* 0x20000099ff997230 */ /* 0x000fe20000004100 */
[----:B------:R-:W-:Y:S01]  /*2f70*/  MOV R152, R143 ;  /* 0x0000008f00987202 */ /* 0x000fe20000000f00 */
[----:B------:R-:W-:Y:S01]  /*2f80*/  HADD2.F32 R142, -RZ, R142.H0_H0 ;  /* 0x2000008eff8e7230 */ /* 0x000fe20000004100 */
[----:B------:R-:W-:Y:S01]  /*2f90*/  SHF.R.U32.HI R151, RZ, 0x10, R151 ;  /* 0x00000010ff977819 */ /* 0x000fe20000011697 */
[----:B------:R-:W-:Y:S01]  /*2fa0*/  HADD2.F32 R242, -RZ, R150.H0_H0 ;  /* 0x20000096fff27230 */ /* 0x000fe20000004100 */
[----:B0-----:R-:W-:Y:S01]  /*2fb0*/  LOP3.LUT R243, R243, 0x1f, RZ, 0xc0, !PT ;  /* 0x0000001ff3f37812 */ /* 0x001fe200078ec0ff */
[----:B------:R-:W-:Y:S01]  /*2fc0*/  FMUL.FTZ R150, R159, R59 ;  /* 0x0000003b9f967220 */ /* 0x000fe20000410000 */
[----:B------:R-:W-:-:S02]  /*2fd0*/  HADD2.F32 R226, -RZ, R152.H0_H0 ;  /* 0x20000098ffe27230 */ /* 0x000fc40000004100 */
[----:B------:R-:W-:Y:S01]  /*2fe0*/  ISETP.NE.AND P0, PT, R243, RZ, PT ;  /* 0x000000fff300720c */ /* 0x000fe20003f05270 */
[----:B------:R-:W-:Y:S02]  /*2ff0*/  HADD2.F32 R243, -RZ, R151.H0_H0 ;  /* 0x20000097fff37230 */ /* 0x000fe40000004100 */
        /* <DEDUP_REMOVED lines=17> */
[----:B------:R-:W-:Y:S02]  /*3110*/  HADD2.F32 R227, -RZ, R170.H0_H0 ;  /* 0x200000aaffe37230 */ /* 0x000fe40000004100 */
        /* <DEDUP_REMOVED lines=9> */
[C---:B------:R-:W-:Y:S01]  /*31b0*/  FADD.FTZ R25, R240.reuse, R25 ;  /* 0x00000019f0197221 */ /* 0x040fe20000010000 */
[----:B------:R-:W-:Y:S01]  /*31c0*/  FFMA.FTZ R105, R240, R66, R105 ;  /* 0x00000042f0697223 */ /* 0x000fe20000010069 */
[----:B------:R-:W-:Y:S01]  /*31d0*/  FFMA.FTZ R142, R170, R76, R59 ;  /* 0x0000004caa8e7223 */ /* 0x000fe2000001003b */
[----:B------:R-:W-:Y:S02]  /*31e0*/  HADD2.F32 R228, -RZ, R228.H0_H0 ;  /* 0x200000e4ffe47230 */ /* 0x000fe40000004100 */
[----:B------:R-:W-:Y:S01]  /*31f0*/  FADD.FTZ R181, R144, R181 ;  /* 0x000000b590b57221 */ /* 0x000fe20000010000 */
[----:B------:R-:W-:-:S02]  /*3200*/  HADD2.F32 R240, -RZ, R191.H0_H0 ;  /* 0x200000bffff07230 */ /* 0x000fc40000004100 */
        /* <DEDUP_REMOVED lines=20> */
[----:B------:R-:W-:-:S02]  /*3350*/  HADD2.F32 R146, -RZ, R146.H0_H0 ;  /* 0x20000092ff927230 */ /* 0x000fc40000004100 */
[----:B------:R-:W-:Y:S01]  /*3360*/  FADD.FTZ R59, R58, R227 ;  /* 0x000000e33a3b7221 */ /* 0x000fe20000010000 */
[----:B------:R-:W-:Y:S01]  /*3370*/  FFMA.FTZ R57, R227, R80, R142 ;  /* 0x00000050e3397223 */ /* 0x000fe2000001008e */
[----:B------:R-:W-:Y:S02]  /*3380*/  HADD2.F32 R145, -RZ, R145.H0_H0 ;  /* 0x20000091ff917230 */ /* 0x000fe40000004100 */
[----:B------:R-:W-:Y:S02]  /*3390*/  HADD2.F32 R241, -RZ, R229.H0_H0 ;  /* 0x200000e5fff17230 */ /* 0x000fe40000004100 */
        /* <DEDUP_REMOVED lines=9> */
[----:B------:R-:W-:Y:S01]  /*3430*/  FMUL.FTZ R144, R165, R241 ;  /* 0x000000f1a5907220 */ /* 0x000fe20000410000 */
[----:B------:R-:W-:Y:S02]  /*3440*/  HADD2.F32 R56, -RZ, R56.H0_H0 ;  /* 0x20000038ff387230 */ /* 0x000fe40000004100 */
        /* <DEDUP_REMOVED lines=55> */
.L_x_1192:
        /* <DEDUP_REMOVED lines=32> */
.L_x_1178:
[----:B------:R-:W-:Y:S05]  /*39c0*/  BSYNC B0 ;  /* 0x0000000000007941 */ /* 0x000fea0003800000 */
.L_x_1177:
        /* <DEDUP_REMOVED lines=37> */
.L_x_1180:
[----:B------:R-:W2:Y:S04]  /*3c20*/  LDG.E.STRONG.GPU R59, desc[UR6][R56.64] ;  /* 0x00000006383b7981 */ /* 0x000ea8000c1ef900 */
[----:B--2---:R-:W-:Y:S01]  /*3c30*/  CCTL.IVALL ;  /* 0x00000000ff00798f */ /* 0x004fe20002000000 */
[----:B------:R-:W-:Y:S05]  /*3c40*/  YIELD ;  /* 0x0000000000007946 */ /* 0x000fea0003800000 */
[----:B------:R-:W-:-:S13]  /*3c50*/  ISETP.NE.AND P0, PT, R59, R58, PT ;  /* 0x0000003a3b00720c */ /* 0x000fda0003f05270 */
[----:B------:R-:W-:Y:S05]  /*3c60*/  @P0 BRA `(.L_x_1180) ;  /* 0xfffffffc00ec0947 */ /* 0x000fea000383ffff */
.L_x_1179:
        /* <DEDUP_REMOVED lines=85> */
[----:B------:R-:W-:Y:S01]  /*41c0*/  SHF.R.U64 R91, R156, 0x10, R157 ;  /* 0x000000109c5b7819 */ /* 0x000fe2000000129d */
[----:B------:R-:W-:-:S02]  /*41d0*/  HADD2.F32 R94, -RZ, R94.H0_H0 ;  /* 0x2000005eff5e7230 */ /* 0x000fc40000004100 */
[----:B------:R-:W-:Y:S01]  /*41e0*/  FADD.FTZ R189, R189, -R60 ;  /* 0x8000003cbdbd7221 */ /* 0x000fe20000010000 */
[----:B------:R-:W-:Y:S02]  /*41f0*/  HADD2.F32 R61, -RZ, R88.H0_H0 ;  /* 0x20000058ff3d7230 */ /* 0x000fe40000004100 */
[----:B------:R-:W-:Y:S01]  /*4200*/  FADD.FTZ R155, R155, -R62 ;  /* 0x8000003e9b9b7221 */ /* 0x000fe20000010000 */
[----:B------:R-:W-:Y:S01]  /*4210*/  FADD.FTZ R58, R224, -R90 ;  /* 0x8000005ae03a7221 */ /* 0x000fe20000010000 */
[----:B------:R-:W-:Y:S01]  /*4220*/  FADD.FTZ R59, R192, -R89 ;  /* 0x80000059c03b7221 */ /* 0x000fe20000010000 */
[----:B------:R-:W-:Y:S01]  /*4230*/  FMUL.FTZ R94, R13, R94 ;  /* 0x0000005e0d5e7220 */ /* 0x000fe20000410000 */
[----:B------:R-:W-:Y:S01]  /*4240*/  LEA R60, P0, R174, UR4, 0x4 ;  /* 0x00000004ae3c7c11 */ /* 0x000fe2000f8020ff */
[----:B------:R-:W-:Y:S02]  /*4250*/  IMAD R62, R166, 0x1900, R0 ;  /* 0x00001900a63e7824 */ /* 0x000fe400078e0200 */
[----:B------:R-:W-:Y:S01]  /*4260*/  FMUL.FTZ R90, R12, R61 ;  /* 0x0000003d0c5a7220 */ /* 0x000fe20000410000 */
[----:B------:R-:W-:-:S02]  /*4270*/  HADD2.F32 R91, -RZ, R91.H0_H0 ;  /* 0x2000005bff5b7230 */ /* 0x000fc40000004100 */
        /* <DEDUP_REMOVED lines=151> */
.L_x_1175:
        /* <DEDUP_REMOVED lines=54> */
.L_x_1176:
[----:B------:R-:W-:Y:S01]  /*4f50*/  HFMA2.MMA R241, -RZ, RZ, 0, 9.5367431640625e-07 ;  /* 0x00000010fff17435 */ /* 0x000fe200000001ff */
[----:B------:R-:W-:Y:S02]  /*4f60*/  MOV R242, R56 ;  /* 0x0000003800f27202 */ /* 0x000fe40000000f00 */
[----:B------:R-:W-:Y:S02]  /*4f70*/  MOV R240, 0x1f ;  /* 0x0000001f00f07802 */ /* 0x000fe40000000f00 */
[----:B------:R-:W-:-:S07]  /*4f80*/  MOV R59, 0xffffffff ;  /* 0xffffffff003b7802 */ /* 0x000fce0000000f00 */
[----:B------:R-:W-:Y:S05]  /*4f90*/  WARPSYNC.COLLECTIVE R59, `(.L_x_1182) ;  /* 0x000000003b087348 */ /* 0x000fea0003c00000 */
[----:B------:R0:W1:Y:S02]  /*4fa0*/  SHFL.DOWN P2, R243, R242, R241, R240 ;  /* 0x080000f1f2f37389 */ /* 0x00006400000400f0 */
[----:B01----:R-:W-:Y:S01]  /*4fb0*/  ENDCOLLECTIVE ;  /* 0x000000000000791b */ /* 0x003fe20003800000 */
.L_x_1182:
[----:B------:R-:W-:Y:S01]  /*4fc0*/  MOV R242, R57 ;  /* 0x0000003900f27202 */ /* 0x000fe20000000f00 */
[----:B------:R-:W-:-:S07]  /*4fd0*/  FADD.FTZ R56, R56, R243 ;  /* 0x000000f338387221 */ /* 0x000fce0000010000 */
[----:B------:R-:W-:Y:S05]  /*4fe0*/  WARPSYNC.COLLECTIVE R59, `(.L_x_1183) ;  /* 0x000000003b087348 */ /* 0x000fea0003c00000 */
[----:B------:R0:W1:Y:S02]  /*4ff0*/  SHFL.DOWN P2, R243, R242, R241, R240 ;  /* 0x080000f1f2f37389 */ /* 0x00006400000400f0 */
[----:B01----:R-:W-:Y:S01]  /*5000*/  ENDCOLLECTIVE ;  /* 0x000000000000791b */ /* 0x003fe20003800000 */
.L_x_1183:
[----:B------:R-:W-:Y:S01]  /*5010*/  HFMA2.MMA R241, -RZ, RZ, 0, 4.76837158203125e-07 ;  /* 0x00000008fff17435 */ /* 0x000fe200000001ff */
[----:B------:R-:W-:Y:S01]  /*5020*/  MOV R242, R56 ;  /* 0x0000003800f27202 */ /* 0x000fe20000000f00 */
[----:B------:R-:W-:-:S09]  /*5030*/  FADD.FTZ R57, R57, R243 ;  /* 0x000000f339397221 */ /* 0x000fd20000010000 */
[----:B------:R-:W-:Y:S05]  /*5040*/  WARPSYNC.COLLECTIVE R59, `(.L_x_1184) ;  /* 0x000000003b087348 */ /* 0x000fea0003c00000 */
[----:B------:R0:W1:Y:S02]  /*5050*/  SHFL.DOWN P2, R243, R242, R241, R240 ;  /* 0x080000f1f2f37389 */ /* 0x00006400000400f0 */
[----:B01----:R-:W-:Y:S01]  /*5060*/  ENDCOLLECTIVE ;  /* 0x000000000000791b */ /* 0x003fe20003800000 */
.L_x_1184:
[----:B------:R-:W-:Y:S01]  /*5070*/  MOV R242, R57 ;  /* 0x0000003900f27202 */ /* 0x000fe20000000f00 */
[----:B------:R-:W-:-:S07]  /*5080*/  FADD.FTZ R56, R56, R243 ;  /* 0x000000f338387221 */ /* 0x000fce0000010000 */
[----:B------:R-:W-:Y:S05]  /*5090*/  WARPSYNC.COLLECTIVE R59, `(.L_x_1185) ;  /* 0x000000003b087348 */ /* 0x000fea0003c00000 */
[----:B------:R0:W1:Y:S02]  /*50a0*/  SHFL.DOWN P2, R243, R242, R241, R240 ;  /* 0x080000f1f2f37389 */ /* 0x00006400000400f0 */
[----:B01----:R-:W-:Y:S01]  /*50b0*/  ENDCOLLECTIVE ;  /* 0x000000000000791b */ /* 0x003fe20003800000 */
.L_x_1185:
[----:B------:R-:W-:Y:S01]  /*50c0*/  HFMA2.MMA R241, -RZ, RZ, 0, 2.384185791015625e-07 ;  /* 0x00000004fff17435 */ /* 0x000fe200000001ff */
[----:B------:R-:W-:Y:S01]  /*50d0*/  MOV R242, R56 ;  /* 0x0000003800f27202 */ /* 0x000fe20000000f00 */
[----:B------:R-:W-:-:S09]  /*50e0*/  FADD.FTZ R57, R57, R243 ;  /* 0x000000f339397221 */ /* 0x000fd20000010000 */
[----:B------:R-:W-:Y:S05]  /*50f0*/  WARPSYNC.COLLECTIVE R59, `(.L_x_1186) ;  /* 0x000000003b087348 */ /* 0x000fea0003c00000 */
[----:B------:R0:W1:Y:S02]  /*5100*/  SHFL.DOWN P2, R243, R242, R241, R240 ;  /* 0x080000f1f2f37389 */ /* 0x00006400000400f0 */
[----:B01----:R-:W-:Y:S01]  /*5110*/  ENDCOLLECTIVE ;  /* 0x000000000000791b */ /* 0x003fe20003800000 */
.L_x_1186:
[----:B------:R-:W-:Y:S01]  /*5120*/  MOV R242, R57 ;  /* 0x0000003900f27202 */ /* 0x000fe20000000f00 */
[----:B------:R-:W-:-:S07]  /*5130*/  FADD.FTZ R56, R56, R243 ;  /* 0x000000f338387221 */ /* 0x000fce0000010000 */
[----:B------:R-:W-:Y:S05]  /*5140*/  WARPSYNC.COLLECTIVE R59, `(.L_x_1187) ;  /* 0x000000003b087348 */ /* 0x000fea0003c00000 */
[----:B------:R0:W1:Y:S02]  /*5150*/  SHFL.DOWN P2, R243, R242, R241, R240 ;  /* 0x080000f1f2f37389 */ /* 0x00006400000400f0 */
[----:B01----:R-:W-:Y:S01]  /*5160*/  ENDCOLLECTIVE ;  /* 0x000000000000791b */ /* 0x003fe20003800000 */
.L_x_1187:
[----:B------:R-:W-:Y:S01]  /*5170*/  HFMA2.MMA R241, -RZ, RZ, 0, 1.1920928955078125e-07 ;  /* 0x00000002fff17435 */ /* 0x000fe200000001ff */
[----:B------:R-:W-:Y:S01]  /*5180*/  MOV R242, R56 ;  /* 0x0000003800f27202 */ /* 0x000fe20000000f00 */
[----:B------:R-:W-:-:S09]  /*5190*/  FADD.FTZ R57, R57, R243 ;  /* 0x000000f339397221 */ /* 0x000fd20000010000 */
[----:B------:R-:W-:Y:S05]  /*51a0*/  WARPSYNC.COLLECTIVE R59, `(.L_x_1188) ;  /* 0x000000003b087348 */ /* 0x000fea0003c00000 */
[----:B------:R0:W1:Y:S02]  /*51b0*/  SHFL.DOWN P2, R243, R242, R241, R240 ;  /* 0x080000f1f2f37389 */ /* 0x00006400000400f0 */
[----:B01----:R-:W-:Y:S01]  /*51c0*/  ENDCOLLECTIVE ;  /* 0x000000000000791b */ /* 0x003fe20003800000 */
.L_x_1188:
[----:B------:R-:W-:Y:S01]  /*51d0*/  MOV R242, R57 ;  /* 0x0000003900f27202 */ /* 0x000fe20000000f00 */
[----:B------:R-:W-:-:S07]  /*51e0*/  FADD.FTZ R56, R56, R243 ;  /* 0x000000f338387221 */ /* 0x000fce0000010000 */
[----:B------:R-:W-:Y:S05]  /*51f0*/  WARPSYNC.COLLECTIVE R59, `(.L_x_1189) ;  /* 0x000000003b087348 */ /* 0x000fea0003c00000 */
[----:B------:R0:W1:Y:S02]  /*5200*/  SHFL.DOWN P2, R243, R242, R241, R240 ;  /* 0x080000f1f2f37389 */ /* 0x00006400000400f0 */
[----:B01----:R-:W-:Y:S01]  /*5210*/  ENDCOLLECTIVE ;  /* 0x000000000000791b */ /* 0x003fe20003800000 */
.L_x_1189:
[----:B------:R-:W-:Y:S01]  /*5220*/  HFMA2.MMA R241, -RZ, RZ, 0, 5.9604644775390625e-08 ;  /* 0x00000001fff17435 */ /* 0x000fe200000001ff */
[----:B------:R-:W-:Y:S01]  /*5230*/  MOV R242, R56 ;  /* 0x0000003800f27202 */ /* 0x000fe20000000f00 */
[----:B------:R-:W-:-:S09]  /*5240*/  FADD.FTZ R57, R57, R243 ;  /* 0x000000f339397221 */ /* 0x000fd20000010000 */
[----:B------:R-:W-:Y:S05]  /*5250*/  WARPSYNC.COLLECTIVE R59, `(.L_x_1190) ;  /* 0x000000003b087348 */ /* 0x000fea0003c00000 */
[----:B------:R0:W1:Y:S02]  /*5260*/  SHFL.DOWN P2, R243, R242, R241, R240 ;  /* 0x080000f1f2f37389 */ /* 0x00006400000400f0 */
[----:B01----:R-:W-:Y:S01]  /*5270*/  ENDCOLLECTIVE ;  /* 0x000000000000791b */ /* 0x003fe20003800000 */
.L_x_1190:
[----:B------:R-:W-:Y:S02]  /*5280*/  MOV R242, R57 ;  /* 0x0000003900f27202 */ /* 0x000fe40000000f00 */
[----:B------:R-:W-:-:S07]  /*5290*/  MOV R58, R243 ;  /* 0x000000f3003a7202 */ /* 0x000fce0000000f00 */
[----:B------:R-:W-:Y:S05]  /*52a0*/  WARPSYNC.COLLECTIVE R59, `(.L_x_1191) ;  /* 0x000000003b087348 */ /* 0x000fea0003c00000 */
[----:B------:R0:W1:Y:S02]  /*52b0*/  SHFL.DOWN P2, R243, R242, R241, R240 ;  /* 0x080000f1f2f37389 */ /* 0x00006400000400f0 */
[----:B01----:R-:W-:Y:S01]  /*52c0*/  ENDCOLLECTIVE ;  /* 0x000000000000791b */ /* 0x003fe20003800000 */
.L_x_1191:
[----:B------:R-:W-:Y:S01]  /*52d0*/  MOV R59, R243 ;  /* 0x000000f3003b7202 */ /* 0x000fe20000000f00 */
[----:B------:R-:W-:Y:S06]  /*52e0*/  BRA `(.L_x_1192) ;  /* 0xffffffe400347947 */ /* 0x000fec000383ffff */
.L_x_1193:
        /* <DEDUP_REMOVED lines=9> */
.L_x_5429:


//--------------------- .text._ZN10layer_norm22ln_bwd_finalize_kernelINS_22Kernel_traits_finalizeILj25600E6__halfS2_S2_fjLj1024ELj4ENS_18Kernel_traits_baseILj25600ES2_S2_S2_fjLj1024EEEEEEEvNS_9BwdParamsE --------------------------
	.section	.text._ZN10layer_norm22ln_bwd_finalize_kernelINS_22Kernel_traits_finalizeILj25600E6__halfS2_S2_fjLj1024ELj4ENS_18Kernel_traits_baseILj25600ES2_S2_S2_fjLj1024EEEEEEEvNS_9BwdParamsE,"ax",@progbits
	.align	128
        .global         _ZN10layer_norm22ln_bwd_finalize_kernelINS_22Kernel_traits_finalizeILj25600E6__halfS2_S2_fjLj1024ELj4ENS_18Kernel_traits_baseILj25600ES2_S2_S2_fjLj1024EEEEEEEvNS_9BwdParamsE
        .type           _ZN10layer_norm22ln_bwd_finalize_kernelINS_22Kernel_traits_finalizeILj25600E6__halfS2_S2_fjLj1024ELj4ENS_18Kernel_traits_baseILj25600ES2_S2_S2_fjLj1024EEEEEEEvNS_9BwdParamsE,@function
        .size           _ZN10layer_norm22ln_bwd_finalize_kernelINS_22Kernel_traits_finalizeILj25600E6__halfS2_S2_fjLj1024ELj4ENS_18Kernel_traits_baseILj25600ES2_S2_S2_fjLj1024EEEEEEEvNS_9BwdParamsE,(.L_x_5430 - _ZN10layer_norm22ln_bwd_finalize_kernelINS_22Kernel_traits_finalizeILj25600E6__halfS2_S2_fjLj1024ELj4ENS_18Kernel_traits_baseILj25600ES2_S2_S2_fjLj1024EEEEEEEvNS_9BwdParamsE)
        .other          _ZN10layer_norm22ln_bwd_finalize_kernelINS_22Kernel_traits_finalizeILj25600E6__halfS2_S2_fjLj1024ELj4ENS_18Kernel_traits_baseILj25600ES2_S2_S2_fjLj1024EEEEEEEvNS_9BwdParamsE,@"STO_CUDA_ENTRY STV_DEFAULT"
_ZN10layer_norm22ln_bwd_finalize_kernelINS_22Kernel_traits_finalizeILj25600E6__halfS2_S2_fjLj1024ELj4ENS_18Kernel_traits_baseILj25600ES2_S2_S2_fjLj1024EEEEEEEvNS_9BwdParamsE:
.text._ZN10layer_norm22ln_bwd_finalize_kernelINS_22Kernel_traits_finalizeILj25600E6__halfS2_S2_fjLj1024ELj4ENS_18Kernel_traits_baseILj25600ES2_S2_S2_fjLj1024EEEEEEEvNS_9BwdParamsE:
        /* <DEDUP_REMOVED lines=25> */
.L_x_1205:
        /* <DEDUP_REMOVED lines=28> */
.L_x_1198:
        /* <DEDUP_REMOVED lines=33> */
.L_x_1197:
[----:B------:R-:W-:Y:S05]  /*0560*/  BSYNC B1 ;  /* 0x0000000000017941 */ /* 0x000fea0003800000 */
.L_x_1196:
        /* <DEDUP_REMOVED lines=23> */
.L_x_1200:
[----:B------:R-:W-:Y:S05]  /*06e0*/  BSYNC B1 ;  /* 0x0000000000017941 */ /* 0x000fea0003800000 */
.L_x_1199:
        /* <DEDUP_REMOVED lines=11> */
.L_x_1195:
[----:B------:R-:W-:Y:S05]  /*07a0*/  BSYNC B0 ;  /* 0x0000000000007941 */ /* 0x000fea0003800000 */
.L_x_1194:
        /* <DEDUP_REMOVED lines=29> */
.L_x_1216:
[----:B------:R-:W-:Y:S01]  /*0980*/  @!P1 SHF.R.U32.HI R12, RZ, 0x3, R0 ;  /* 0x00000003ff0c9819 */ /* 0x000fe20000011600 */
[----:B---3--:R-:W-:Y:S01]  /*0990*/  FADD.FTZ R14, R9, R14 ;  /* 0x0000000e090e7221 */ /* 0x008fe20000010000 */
[----:B--2---:R-:W-:Y:S02]  /*09a0*/  FADD.FTZ R11, R10, R11 ;  /* 0x0000000b0a0b7221 */ /* 0x004fe40000010000 */
[----:B------:R-:W-:-:S05]  /*09b0*/  @!P1 LOP3.LUT R12, R12, 0x1ffffffc, RZ, 0xc0, !PT ;  /* 0x1ffffffc0c0c9812 */ /* 0x000fca00078ec0ff */
[----:B------:R2:W-:Y:S04]  /*09c0*/  @!P1 STS [R12+UR4+0x2000], R14 ;  /* 0x0020000e0c009988 */ /* 0x0005e80008000804 */
[----:B------:R2:W-:Y:S02]  /*09d0*/  @!P1 STS [R12+UR4+0x2080], R11 ;  /* 0x0020800b0c009988 */ /* 0x0005e40008000804 */
.L_x_1201:
        /* <DEDUP_REMOVED lines=14> */
.L_x_1204:
[----:B------:R-:W-:Y:S05]  /*0ac0*/  BSYNC B0 ;  /* 0x0000000000007941 */ /* 0x000fea0003800000 */
.L_x_1203:
[C---:B------:R-:W-:Y:S02]  /*0ad0*/  ISETP.GT.U32.AND P1, PT, R3.reuse, -0x6401, PT ;  /* 0xffff9bff0300780c */ /* 0x040fe40003f24070 */
[----:B------:R-:W-:Y:S02]  /*0ae0*/  IADD3 R3, R3, 0x6400, RZ ;  /* 0x0000640003037810 */ /* 0x000fe40007ffe0ff */
[----:B------:R-:W-:-:S09]  /*0af0*/  IADD3 R5, R5, 0x3200, RZ ;  /* 0x0000320005057810 */ /* 0x000fd20007ffe0ff */
[----:B------:R-:W-:Y:S05]  /*0b00*/  @P1 BRA `(.L_x_1205) ;  /* 0xfffffff400a01947 */ /* 0x000fea000383ffff */
[----:B------:R-:W-:Y:S05]  /*0b10*/  EXIT ;  /* 0x000000000000794d */ /* 0x000fea0003800000 */
.L_x_1202:
[----:B------:R-:W-:Y:S01]  /*0b20*/  HFMA2.MMA R19, -RZ, RZ, 0, 5.9604644775390625e-08 ;  /* 0x00000001ff137435 */ /* 0x000fe200000001ff */
[----:B---3--:R-:W-:Y:S01]  /*0b30*/  IMAD.MOV.U32 R20, RZ, RZ, R10 ;  /* 0x000000ffff147224 */ /* 0x008fe200078e000a */
[----:B------:R-:W-:Y:S02]  /*0b40*/  MOV R22, 0x1f ;  /* 0x0000001f00167802 */ /* 0x000fe40000000f00 */
[----:B------:R-:W-:-:S07]  /*0b50*/  MOV R17, 0xffffffff ;  /* 0xffffffff00117802 */ /* 0x000fce0000000f00 */
[----:B012---:R-:W-:Y:S05]  /*0b60*/  WARPSYNC.COLLECTIVE R17, `(.L_x_1206) ;  /* 0x0000000011087348 */ /* 0x007fea0003c00000 */
[----:B------:R3:W4:Y:S02]  /*0b70*/  SHFL.BFLY P2, R18, R20, R19, R22 ;  /* 0x0c00001314127389 */ /* 0x0007240000040016 */
[----:B01234-:R-:W-:Y:S01]  /*0b80*/  ENDCOLLECTIVE ;  /* 0x000000000000791b */ /* 0x01ffe20003800000 */
.L_x_1206:
[----:B------:R-:W-:Y:S01]  /*0b90*/  HFMA2.MMA R19, -RZ, RZ, 0, 1.1920928955078125e-07 ;  /* 0x00000002ff137435 */ /* 0x000fe200000001ff */
[----:B------:R-:W-:-:S04]  /*0ba0*/  IMAD.MOV.U32 R11, RZ, RZ, R18 ;  /* 0x000000ffff0b7224 */ /* 0x000fc800078e0012 */
[----:B------:R-:W-:-:S05]  /*0bb0*/  FADD.FTZ R11, R10, R11 ;  /* 0x0000000b0a0b7221 */ /* 0x000fca0000010000 */
[----:B------:R-:W-:-:S07]  /*0bc0*/  MOV R20, R11 ;  /* 0x0000000b00147202 */ /* 0x000fce0000000f00 */
[----:B------:R-:W-:Y:S05]  /*0bd0*/  WARPSYNC.COLLECTIVE R17, `(.L_x_1207) ;  /* 0x0000000011087348 */ /* 0x000fea0003c00000 */
[----:B------:R0:W1:Y:S02]  /*0be0*/  SHFL.BFLY P2, R18, R20, R19, R22 ;  /* 0x0c00001314127389 */ /* 0x0000640000040016 */
[----:B01----:R-:W-:Y:S01]  /*0bf0*/  ENDCOLLECTIVE ;  /* 0x000000000000791b */ /* 0x003fe20003800000 */
.L_x_1207:
[----:B------:R-:W-:Y:S01]  /*0c00*/  HFMA2.MMA R19, -RZ, RZ, 0, 2.384185791015625e-07 ;  /* 0x00000004ff137435 */ /* 0x000fe200000001ff */
[----:B------:R-:W-:-:S05]  /*0c10*/  MOV R12, R18 ;  /* 0x00000012000c7202 */ /* 0x000fca0000000f00 */
[----:B------:R-:W-:-:S04]  /*0c20*/  FADD.FTZ R12, R11, R12 ;  /* 0x0000000c0b0c7221 */ /* 0x000fc80000010000 */
[----:B------:R-:W-:-:S07]  /*0c30*/  IMAD.MOV.U32 R20, RZ, RZ, R12 ;  /* 0x000000ffff147224 */ /* 0x000fce00078e000c */
[----:B------:R-:W-:Y:S05]  /*0c40*/  WARPSYNC.COLLECTIVE R17, `(.L_x_1208) ;  /* 0x0000000011087348 */ /* 0x000fea0003c00000 */
[----:B------:R0:W1:Y:S02]  /*0c50*/  SHFL.BFLY P2, R18, R20, R19, R22 ;  /* 0x0c00001314127389 */ /* 0x0000640000040016 */
[----:B01----:R-:W-:Y:S01]  /*0c60*/  ENDCOLLECTIVE ;  /* 0x000000000000791b */ /* 0x003fe20003800000 */
.L_x_1208:
[----:B------:R-:W-:Y:S01]  /*0c70*/  IMAD.MOV.U32 R19, RZ, RZ, 0x8 ;  /* 0x00000008ff137424 */ /* 0x000fe200078e00ff */
[----:B------:R-:W-:-:S05]  /*0c80*/  MOV R13, R18 ;  /* 0x00000012000d7202 */ /* 0x000fca0000000f00 */
[----:B------:R-:W-:-:S05]  /*0c90*/  FADD.FTZ R13, R12, R13 ;  /* 0x0000000d0c0d7221 */ /* 0x000fca0000010000 */
[----:B------:R-:W-:-:S07]  /*0ca0*/  MOV R20, R13 ;  /* 0x0000000d00147202 */ /* 0x000fce0000000f00 */
[----:B------:R-:W-:Y:S05]  /*0cb0*/  WARPSYNC.COLLECTIVE R17, `(.L_x_1209) ;  /* 0x0000000011087348 */ /* 0x000fea0003c00000 */
[----:B------:R0:W1:Y:S02]  /*0cc0*/  SHFL.BFLY P2, R18, R20, R19, R22 ;  /* 0x0c00001314127389 */ /* 0x0000640000040016 */
[----:B01----:R-:W-:Y:S01]  /*0cd0*/  ENDCOLLECTIVE ;  /* 0x000000000000791b */ /* 0x003fe20003800000 */
.L_x_1209:
[----:B------:R-:W-:Y:S01]  /*0ce0*/  HFMA2.MMA R19, -RZ, RZ, 0, 9.5367431640625e-07 ;  /* 0x00000010ff137435 */ /* 0x000fe200000001ff */
[----:B------:R-:W-:-:S05]  /*0cf0*/  MOV R10, R18 ;  /* 0x00000012000a7202 */ /* 0x000fca0000000f00 */
[----:B------:R-:W-:-:S05]  /*0d00*/  FADD.FTZ R10, R13, R10 ;  /* 0x0000000a0d0a7221 */ /* 0x000fca0000010000 */
[----:B------:R-:W-:-:S07]  /*0d10*/  MOV R20, R10 ;  /* 0x0000000a00147202 */ /* 0x000fce0000000f00 */
[----:B------:R-:W-:Y:S05]  /*0d20*/  WARPSYNC.COLLECTIVE R17, `(.L_x_1210) ;  /* 0x0000000011087348 */ /* 0x000fea0003c00000 */
[----:B------:R0:W1:Y:S02]  /*0d30*/  SHFL.BFLY P2, R18, R20, R19, R22 ;  /* 0x0c00001314127389 */ /* 0x0000640000040016 */
[----:B01----:R-:W-:Y:S01]  /*0d40*/  ENDCOLLECTIVE ;  /* 0x000000000000791b */ /* 0x003fe20003800000 */
.L_x_1210:
[----:B------:R-:W-:Y:S01]  /*0d50*/  HFMA2.MMA R19, -RZ, RZ, 0, 5.9604644775390625e-08 ;  /* 0x00000001ff137435 */ /* 0x000fe200000001ff */
[----:B------:R-:W-:Y:S01]  /*0d60*/  MOV R20, R9 ;  /* 0x0000000900147202 */ /* 0x000fe20000000f00 */
[----:B------:R-:W-:-:S09]  /*0d70*/  IMAD.MOV.U32 R11, RZ, RZ, R18 ;  /* 0x000000ffff0b7224 */ /* 0x000fd200078e0012 */
[----:B------:R-:W-:Y:S05]  /*0d80*/  WARPSYNC.COLLECTIVE R17, `(.L_x_1211) ;  /* 0x0000000011087348 */ /* 0x000fea0003c00000 */
[----:B------:R0:W1:Y:S02]  /*0d90*/  SHFL.BFLY P2, R18, R20, R19, R22 ;  /* 0x0c00001314127389 */ /* 0x0000640000040016 */
[----:B01----:R-:W-:Y:S01]  /*0da0*/  ENDCOLLECTIVE ;  /* 0x000000000000791b */ /* 0x003fe20003800000 */
.L_x_1211:
[----:B------:R-:W-:Y:S01]  /*0db0*/  HFMA2.MMA R19, -RZ, RZ, 0, 1.1920928955078125e-07 ;  /* 0x00000002ff137435 */ /* 0x000fe200000001ff */
[----:B------:R-:W-:-:S05]  /*0dc0*/  MOV R12, R18 ;  /* 0x00000012000c7202 */ /* 0x000fca0000000f00 */
[----:B------:R-:W-:-:S04]  /*0dd0*/  FADD.FTZ R14, R9, R12 ;  /* 0x0000000c090e7221 */ /* 0x000fc80000010000 */
[----:B------:R-:W-:-:S07]  /*0de0*/  IMAD.MOV.U32 R20, RZ, RZ, R14 ;  /* 0x000000ffff147224 */ /* 0x000fce00078e000e */
[----:B------:R-:W-:Y:S05]  /*0df0*/  WARPSYNC.COLLECTIVE R17, `(.L_x_1212) ;  /* 0x0000000011087348 */ /* 0x000fea0003c00000 */
[----:B------:R0:W1:Y:S02]  /*0e00*/  SHFL.BFLY P2, R18, R20, R19, R22 ;  /* 0x0c00001314127389 */ /* 0x0000640000040016 */
[----:B01----:R-:W-:Y:S01]  /*0e10*/  ENDCOLLECTIVE ;  /* 0x000000000000791b */ /* 0x003fe20003800000 */
.L_x_1212:
[----:B------:R-:W-:Y:S01]  /*0e20*/  IMAD.MOV.U32 R19, RZ, RZ, 0x4 ;  /* 0x00000004ff137424 */ /* 0x000fe200078e00ff */
[----:B------:R-:W-:-:S05]  /*0e30*/  MOV R13, R18 ;  /* 0x00000012000d7202 */ /* 0x000fca0000000f00 */
[----:B------:R-:W-:-:S05]  /*0e40*/  FADD.FTZ R15, R14, R13 ;  /* 0x0000000d0e0f7221 */ /* 0x000fca0000010000 */
[----:B------:R-:W-:-:S07]  /*0e50*/  MOV R20, R15 ;  /* 0x0000000f00147202 */ /* 0x000fce0000000f00 */
[----:B------:R-:W-:Y:S05]  /*0e60*/  WARPSYNC.COLLECTIVE R17, `(.L_x_1213) ;  /* 0x0000000011087348 */ /* 0x000fea0003c00000 */
[----:B------:R0:W1:Y:S02]  /*0e70*/  SHFL.BFLY P2, R18, R20, R19, R22 ;  /* 0x0c00001314127389 */ /* 0x0000640000040016 */
[----:B01----:R-:W-:Y:S01]  /*0e80*/  ENDCOLLECTIVE ;  /* 0x000000000000791b */ /* 0x003fe20003800000 */
.L_x_1213:
[----:B------:R-:W-:Y:S01]  /*0e90*/  HFMA2.MMA R19, -RZ, RZ, 0, 4.76837158203125e-07 ;  /* 0x00000008ff137435 */ /* 0x000fe200000001ff */
[----:B------:R-:W-:-:S05]  /*0ea0*/  MOV R16, R18 ;  /* 0x0000001200107202 */ /* 0x000fca0000000f00 */
[----:B------:R-:W-:-:S05]  /*0eb0*/  FADD.FTZ R16, R15, R16 ;  /* 0x000000100f107221 */ /* 0x000fca0000010000 */
[----:B------:R-:W-:-:S07]  /*0ec0*/  MOV R20, R16 ;  /* 0x0000001000147202 */ /* 0x000fce0000000f00 */
[----:B------:R-:W-:Y:S05]  /*0ed0*/  WARPSYNC.COLLECTIVE R17, `(.L_x_1214) ;  /* 0x0000000011087348 */ /* 0x000fea0003c00000 */
[----:B------:R0:W1:Y:S02]  /*0ee0*/  SHFL.BFLY P2, R18, R20, R19, R22 ;  /* 0x0c00001314127389 */ /* 0x0000640000040016 */
[----:B01----:R-:W-:Y:S01]  /*0ef0*/  ENDCOLLECTIVE ;  /* 0x000000000000791b */ /* 0x003fe20003800000 */
.L_x_1214:
[----:B------:R-:W-:Y:S01]  /*0f00*/  HFMA2.MMA R19, -RZ, RZ, 0, 9.5367431640625e-07 ;  /* 0x00000010ff137435 */ /* 0x000fe200000001ff */
[----:B------:R-:W-:-:S04]  /*0f10*/  IMAD.MOV.U32 R9, RZ, RZ, R18 ;  /* 0x000000ffff097224 */ /* 0x000fc800078e0012 */
[----:B------:R-:W-:-:S05]  /*0f20*/  FADD.FTZ R9, R16, R9 ;  /* 0x0000000910097221 */ /* 0x000fca0000010000 */
[----:B------:R-:W-:-:S07]  /*0f30*/  MOV R20, R9 ;  /* 0x0000000900147202 */ /* 0x000fce0000000f00 */
[----:B------:R-:W-:Y:S05]  /*0f40*/  WARPSYNC.COLLECTIVE R17, `(.L_x_1215) ;  /* 0x0000000011087348 */ /* 0x000fea0003c00000 */
[----:B------:R0:W1:Y:S02]  /*0f50*/  SHFL.BFLY P2, R18, R20, R19, R22 ;  /* 0x0c00001314127389 */ /* 0x0000640000040016 */
[----:B01----:R-:W-:Y:S01]  /*0f60*/  ENDCOLLECTIVE ;  /* 0x000000000000791b */ /* 0x003fe20003800000 */
.L_x_1215:
[----:B------:R-:W-:Y:S01]  /*0f70*/  MOV R14, R18 ;  /* 0x00000012000e7202 */ /* 0x000fe20000000f00 */
[----:B------:R-:W-:Y:S06]  /*0f80*/  BRA `(.L_x_1216) ;  /* 0xfffffff8007c7947 */ /* 0x000fec000383ffff */
.L_x_1217:
        /* <DEDUP_REMOVED lines=15> */
.L_x_5430:


//--------------------- .text._ZN10layer_norm13ln_bwd_kernelINS_13Kernel_traitsI6__halfS2_S2_fjLj25600ELj5ELj1ELj4ELj16ENS_18Kernel_traits_baseILj25600ES2_S2_S2_fjLj128EEEEEEEvNS_9BwdParamsE --------------------------
	.section	.text._ZN10layer_norm13ln_bwd_kernelINS_13Kernel_traitsI6__halfS2_S2_fjLj25600ELj5ELj1ELj4ELj16ENS_18Kernel_traits_baseILj25600ES2_S2_S2_fjLj128EEEEEEEvNS_9BwdParamsE,"ax",@progbits
	.align	128
        .global         _ZN10layer_norm13ln_bwd_kernelINS_13Kernel_traitsI6__halfS2_S2_fjLj25600ELj5ELj1ELj4ELj16ENS_18Kernel_traits_baseILj25600ES2_S2_S2_fjLj128EEEEEEEvNS_9BwdParamsE
        .type           _ZN10layer_norm13ln_bwd_kernelINS_13Kernel_traitsI6__halfS2_S2_fjLj25600ELj5ELj1ELj4ELj16ENS_18Kernel_traits_baseILj25600ES2_S2_S2_fjLj128EEEEEEEvNS_9BwdParamsE,@function
        .size           _ZN10layer_norm13ln_bwd_kernelINS_13Kernel_traitsI6__halfS2_S2_fjLj25600ELj5ELj1ELj4ELj16ENS_18Kernel_traits_baseILj25600ES2_S2_S2_fjLj128EEEEEEEvNS_9BwdParamsE,(.L_x_5431 - _ZN10layer_norm13ln_bwd_kernelINS_13Kernel_traitsI6__halfS2_S2_fjLj25600ELj5ELj1ELj4ELj16ENS_18Kernel_traits_baseILj25600ES2_S2_S2_fjLj128EEEEEEEvNS_9BwdParamsE)
        .other          _ZN10layer_norm13ln_bwd_kernelINS_13Kernel_traitsI6__halfS2_S2_fjLj25600ELj5ELj1ELj4ELj16ENS_18Kernel_traits_baseILj25600ES2_S2_S2_fjLj128EEEEEEEvNS_9BwdParamsE,@"STO_CUDA_ENTRY STV_DEFAULT"
_ZN10layer_norm13ln_bwd_kernelINS_13Kernel_traitsI6__halfS2_S2_fjLj25600ELj5ELj1ELj4ELj16ENS_18Kernel_traits_baseILj25600ES2_S2_S2_fjLj128EEEEEEEvNS_9BwdParamsE:
.text._ZN10layer_norm13ln_bwd_kernelINS_13Kernel_traitsI6__halfS2_S2_fjLj25600ELj5ELj1ELj4ELj16ENS_18Kernel_traits_baseILj25600ES2_S2_S2_fjLj128EEEEEEEvNS_9BwdParamsE:
        /* <DEDUP_REMOVED lines=21> */
[C---:B------:R-:W-:Y:S02]  /*0150*/  @P0 IADD3 R31, R3.reuse, 0x500, RZ ;  /* 0x00000500031f0810 */ /* 0x040fe40007ffe0ff */
[----:B------:R-:W-:Y:S01]  /*0160*/  @P0 IADD3 R41, R3, 0x780, RZ ;  /* 0x0000078003290810 */ /* 0x000fe20007ffe0ff */
[----:B---3--:R-:W-:Y:S01]  /*0170*/  @P0 IMAD.WIDE.U32 R20, R29, 0x10, R20 ;  /* 0x000000101d140825 */ /* 0x008fe200078e0014 */
[C---:B------:R-:W-:Y:S02]  /*0180*/  @P0 IADD3 R43, R3.reuse, 0xa00, RZ ;  /* 0x00000a00032b0810 */ /* 0x040fe40007ffe0ff */
[----:B--2---:R-:W-:Y:S01]  /*0190*/  @P0 LEA R28, P1, R3, R44, 0x4 ;  /* 0x0000002c031c0211 */ /* 0x004fe200078220ff */
[----:B0-----:R-:W-:Y:S01]  /*01a0*/  @P0 IMAD.WIDE.U32 R22, R31, 0x10, R22 ;  /* 0x000000101f160825 */ /* 0x001fe200078e0016 */
[----:B------:R-:W-:Y:S01]  /*01b0*/  LEA.HI R2, R7, R6, RZ, 0x19 ;  /* 0x0000000607027211 */ /* 0x000fe200078fc8ff */
[----:B------:R-:W5:Y:S01]  /*01c0*/  @P0 LDG.E.128 R32, desc[UR6][R20.64] ;  /* 0x0000000614200981 */ /* 0x000f62000c1e1d00 */
[----:B------:R-:W-:Y:S01]  /*01d0*/  @P0 LEA.HI.X R29, R3, R45, RZ, 0x4, P1 ;  /* 0x0000002d031d0211 */ /* 0x000fe200008f24ff */
[----:B-1----:R-:W-:-:S02]  /*01e0*/  @P0 IMAD.WIDE.U32 R24, R41, 0x10, R24 ;  /* 0x0000001029180825 */ /* 0x002fc400078e0018 */
[----:B------:R0:W5:Y:S02]  /*01f0*/  @P0 LDG.E.128 R16, desc[UR6][R22.64] ;  /* 0x0000000616100981 */ /* 0x000164000c1e1d00 */
[----:B----4-:R-:W-:Y:S02]  /*0200*/  @P0 IMAD.WIDE.U32 R26, R43, 0x10, R26 ;  /* 0x000000102b1a0825 */ /* 0x010fe400078e001a */
[----:B------:R-:W5:Y:S04]  /*0210*/  @P0 LDG.E.128 R12, desc[UR6][R24.64] ;  /* 0x00000006180c0981 */ /* 0x000f68000c1e1d00 */
[----:B------:R-:W5:Y:S04]  /*0220*/  @P0 LDG.E.128 R36, desc[UR6][R28.64] ;  /* 0x000000061c240981 */ /* 0x000f68000c1e1d00 */
[----:B------:R1:W5:Y:S01]  /*0230*/  @P0 LDG.E.128 R8, desc[UR6][R26.64] ;  /* 0x000000061a080981 */ /* 0x000362000c1e1d00 */
        /* <DEDUP_REMOVED lines=131> */
[----:B------:R-:W-:-:S07]  /*0a70*/  MOV R128, R2 ;  /* 0x0000000200807202 */ /* 0x000fce0000000f00 */
.L_x_1224:
[----:B------:R-:W-:Y:S01]  /*0a80*/  ULDC.64 UR4, c[0x0][0x228] ;  /* 0x00008a0000047ab9 */ /* 0x000fe20000000a00 */
[----:B0-----:R-:W-:Y:S01]  /*0a90*/  IMAD R170, R128, 0xc80, R3 ;  /* 0x00000c8080aa7824 */ /* 0x001fe200078e0203 */
[----:B------:R-:W-:Y:S01]  /*0aa0*/  ISETP.NE.U32.AND P0, PT, RZ, UR4, PT ;  /* 0x00000004ff007c0c */ /* 0x000fe2000bf05070 */
[----:B------:R-:W0:Y:S03]  /*0ab0*/  LDC.64 R250, c[0x0][0x268] ;  /* 0x00009a00fffa7b82 */ /* 0x000e260000000a00 */
[----:B------:R-:W-:-:S13]  /*0ac0*/  ISETP.NE.AND.EX P0, PT, RZ, UR5, PT, P0 ;  /* 0x00000005ff007c0c */ /* 0x000fda000bf05300 */
[----:B------:R-:W1:Y:S08]  /*0ad0*/  @P0 LDC.64 R76, c[0x0][0x228] ;  /* 0x00008a00ff4c0b82 */ /* 0x000e700000000a00 */
[----:B------:R-:W2:Y:S01]  /*0ae0*/  @P0 LDC.64 R84, c[0x0][0x228] ;  /* 0x00008a00ff540b82 */ /* 0x000ea20000000a00 */
[----:B------:R-:W-:-:S07]  /*0af0*/  IADD3 R171, R170, 0x280, RZ ;  /* 0x00000280aaab7810 */ /* 0x000fce0007ffe0ff */
[----:B------:R-:W3:Y:S01]  /*0b00*/  @P0 LDC.64 R80, c[0x0][0x228] ;  /* 0x00008a00ff500b82 */ /* 0x000ee20000000a00 */
[C---:B-1----:R-:W-:Y:S01]  /*0b10*/  @P0 IMAD.WIDE.U32 R76, R170.reuse, 0x10, R76 ;  /* 0x00000010aa4c0825 */ /* 0x042fe200078e004c */
[----:B------:R-:W-:-:S06]  /*0b20*/  IADD3 R172, R170, 0x500, RZ ;  /* 0x00000500aaac7810 */ /* 0x000fcc0007ffe0ff */
[----:B------:R-:W1:Y:S01]  /*0b30*/  @!P0 LDC.64 R176, c[0x0][0x220] ;  /* 0x00008800ffb08b82 */ /* 0x000e620000000a00 */
[----:B------:R-:W4:Y:S01]  /*0b40*/  @P0 LDG.E.128 R76, desc[UR6][R76.64] ;  /* 0x000000064c4c0981 */ /* 0x000f22000c1e1d00 */
[----:B--2---:R-:W-:Y:S01]  /*0b50*/  @P0 IMAD.WIDE.U32 R84, R171, 0x10, R84 ;  /* 0x00000010ab540825 */ /* 0x004fe200078e0054 */
[----:B------:R-:W-:-:S05]  /*0b60*/  IADD3 R173, R170, 0x780, RZ ;  /* 0x00000780aaad7810 */ /* 0x000fca0007ffe0ff */
[----:B------:R-:W2:Y:S01]  /*0b70*/  @!P0 LDC.64 R186, c[0x0][0x220] ;  /* 0x00008800ffba8b82 */ /* 0x000ea20000000a00 */
[----:B------:R-:W4:Y:S01]  /*0b80*/  @P0 LDG.E.128 R84, desc[UR6][R84.64] ;  /* 0x0000000654540981 */ /* 0x000f22000c1e1d00 */
[----:B---3--:R-:W-:-:S06]  /*0b90*/  @P0 IMAD.WIDE.U32 R88, R172, 0x10, R80 ;  /* 0x00000010ac580825 */ /* 0x008fcc00078e0050 */
[----:B------:R-:W3:Y:S01]  /*0ba0*/  @P0 LDC.64 R80, c[0x0][0x228] ;  /* 0x00008a00ff500b82 */ /* 0x000ee20000000a00 */
[----:B------:R-:W4:Y:S01]  /*0bb0*/  @P0 LDG.E.128 R88, desc[UR6][R88.64] ;  /* 0x0000000658580981 */ /* 0x000f22000c1e1d00 */
[----:B------:R-:W-:-:S06]  /*0bc0*/  IADD3 R174, R170, 0xa00, RZ ;  /* 0x00000a00aaae7810 */ /* 0x000fcc0007ffe0ff */
[----:B------:R-:W0:Y:S08]  /*0bd0*/  @!P0 LDC.64 R180, c[0x0][0x220] ;  /* 0x00008800ffb48b82 */ /* 0x000e300000000a00 */
[----:B------:R-:W0:Y:S01]  /*0be0*/  @!P0 LDC.64 R178, c[0x0][0x230] ;  /* 0x00008c00ffb28b82 */ /* 0x000e220000000a00 */
[----:B---3--:R-:W-:-:S07]  /*0bf0*/  @P0 IMAD.WIDE.U32 R92, R173, 0x10, R80 ;  /* 0x00000010ad5c0825 */ /* 0x008fce00078e0050 */
[----:B------:R-:W3:Y:S01]  /*0c00*/  @P0 LDC.64 R80, c[0x0][0x228] ;  /* 0x00008a00ff500b82 */ /* 0x000ee20000000a00 */
[----:B------:R-:W4:Y:S01]  /*0c10*/  @P0 LDG.E.128 R92, desc[UR6][R92.64] ;  /* 0x000000065c5c0981 */ /* 0x000f22000c1e1d00 */
[----:B---3--:R-:W-:-:S06]  /*0c20*/  @P0 IMAD.WIDE.U32 R80, R174, 0x10, R80 ;  /* 0x00000010ae500825 */ /* 0x008fcc00078e0050 */
[----:B------:R-:W3:Y:S01]  /*0c30*/  @P0 LDG.E.128 R80, desc[UR6][R80.64] ;  /* 0x0000000650500981 */ /* 0x000ee2000c1e1d00 */
[----:B-1----:R-:W-:Y:S02]  /*0c40*/  @!P0 IMAD.WIDE.U32 R184, R170, 0x10, R176 ;  /* 0x00000010aab88825 */ /* 0x002fe400078e00b0 */
[----:B------:R-:W1:Y:S02]  /*0c50*/  LDC.64 R176, c[0x0][0x238] ;  /* 0x00008e00ffb07b82 */ /* 0x000e640000000a00 */
[----:B--2---:R-:W-:-:S04]  /*0c60*/  @!P0 IMAD.WIDE.U32 R186, R171, 0x10, R186 ;  /* 0x00000010abba8825 */ /* 0x004fc800078e00ba */
[----:B0-----:R-:W-:Y:S01]  /*0c70*/  @!P0 IMAD.WIDE.U32 R180, R172, 0x10, R180 ;  /* 0x00000010acb48825 */ /* 0x001fe200078e00b4 */
[----:B------:R-:W-:-:S03]  /*0c80*/  @P0 MOV R224, RZ ;  /* 0x000000ff00e00202 */ /* 0x000fc60000000f00 */
[----:B------:R-:W-:-:S05]  /*0c90*/  @!P0 IMAD.WIDE R182, R128, 0x4, R178 ;  /* 0x0000000480b68825 */ /* 0x000fca00078e02b2 */
[----:B------:R-:W2:Y:S04]  /*0ca0*/  @!P0 LDG.E R224, desc[UR6][R182.64] ;  /* 0x00000006b6e08981 */ /* 0x000ea8000c1e1900 */
[----:B------:R1:W4:Y:S04]  /*0cb0*/  @!P0 LDG.E.128 R76, desc[UR6][R184.64] ;  /* 0x00000006b84c8981 */ /* 0x000328000c1e1d00 */
[----:B------:R-:W3:Y:S04]  /*0cc0*/  @!P0 LDG.E.128 R84, desc[UR6][R186.64] ;  /* 0x00000006ba548981 */ /* 0x000ee8000c1e1d00 */
[----:B------:R-:W2:Y:S01]  /*0cd0*/  @!P0 LDG.E.128 R88, desc[UR6][R180.64] ;  /* 0x00000006b4588981 */ /* 0x000ea2000c1e1d00 */
[----:B-1----:R-:W-:-:S02]  /*0ce0*/  IMAD.WIDE R184, R128, 0x4, R176 ;  /* 0x0000000480b87825 */ /* 0x002fc400078e02b0 */
[----:B------:R-:W0:Y:S03]  /*0cf0*/  @!P0 LDC.64 R176, c[0x0][0x220] ;  /* 0x00008800ffb08b82 */ /* 0x000e260000000a00 */
[----:B------:R1:W2:Y:S01]  /*0d00*/  LDG.E R175, desc[UR6][R184.64] ;  /* 0x00000006b8af7981 */ /* 0x0002a2000c1e1900 */
[----:B0-----:R-:W-:-:S04]  /*0d10*/  @!P0 IMAD.WIDE.U32 R178, R173, 0x10, R176 ;  /* 0x00000010adb28825 */ /* 0x001fc800078e00b0 */
[----:B------:R-:W0:Y:S01]  /*0d20*/  @!P0 LDC.64 R176, c[0x0][0x220] ;  /* 0x00008800ffb08b82 */ /* 0x000e220000000a00 */
[----:B------:R4:W2:Y:S01]  /*0d30*/  @!P0 LDG.E.128 R92, desc[UR6][R178.64] ;  /* 0x00000006b25c8981 */ /* 0x0008a2000c1e1d00 */
[----:B0-----:R-:W-:-:S05]  /*0d40*/  @!P0 IMAD.WIDE.U32 R176, R174, 0x10, R176 ;  /* 0x00000010aeb08825 */ /* 0x001fca00078e00b0 */
[----:B------:R0:W2:Y:S01]  /*0d50*/  @!P0 LDG.E.128 R80, desc[UR6][R176.64] ;  /* 0x00000006b0508981 */ /* 0x0000a2000c1e1d00 */
[--C-:B-----5:R-:W-:Y:S02]  /*0d60*/  HADD2.F32 R0, -RZ, R56.reuse.H0_H0 ;  /* 0x20000038ff007230 */ /* 0x120fe40000004100 */
[----:B------:R-:W-:Y:S02]  /*0d70*/  HADD2.F32 R215, -RZ, R57.H0_H0 ;  /* 0x20000039ffd77230 */ /* 0x000fe40000004100 */
[--C-:B------:R-:W-:Y:S01]  /*0d80*/  HADD2.F32 R225, -RZ, R59.reuse.H1_H1 ;  /* 0x3000003bffe17230 */ /* 0x100fe20000004100 */
[----:B------:R-:W0:Y:S01]  /*0d90*/  @P0 MUFU.RCP R180, R0 ;  /* 0x0000000000b40308 */ /* 0x000e220000001000 */
[----:B------:R-:W-:Y:S02]  /*0da0*/  HADD2.F32 R211, -RZ, R56.H1_H1 ;  /* 0x30000038ffd37230 */ /* 0x000fe40000004100 */
[----:B------:R-:W-:Y:S02]  /*0db0*/  HADD2.F32 R231, -RZ, R58.H0_H0 ;  /* 0x2000003affe77230 */ /* 0x000fe40000004100 */
[----:B------:R-:W-:-:S02]  /*0dc0*/  HADD2.F32 R227, -RZ, R59.H0_H0 ;  /* 0x2000003bffe37230 */ /* 0x000fc40000004100 */
[----:B------:R-:W-:Y:S01]  /*0dd0*/  HADD2.F32 R213, -RZ, R57.H1_H1 ;  /* 0x30000039ffd57230 */ /* 0x000fe20000004100 */
[----:B-1----:R-:W1:Y:S01]  /*0de0*/  @P0 MUFU.RCP R185, R215 ;  /* 0x000000d700b90308 */ /* 0x002e620000001000 */
[----:B------:R-:W-:Y:S02]  /*0df0*/  HADD2.F32 R229, -RZ, R58.H1_H1 ;  /* 0x3000003affe57230 */ /* 0x000fe40000004100 */
[----:B------:R-:W-:-:S05]  /*0e00*/  HADD2.F32 R199, -RZ, R60.H1_H1 ;  /* 0x3000003cffc77230 */ /* 0x000fca0000004100 */
[----:B------:R-:W3:Y:S01]  /*0e10*/  @P0 MUFU.RCP R209, R225 ;  /* 0x000000e100d10308 */ /* 0x000ee20000001000 */
[----:B------:R-:W-:Y:S02]  /*0e20*/  HADD2.F32 R201, -RZ, R61.H0_H0 ;  /* 0x2000003dffc97230 */ /* 0x000fe40000004100 */
[----:B------:R-:W-:-:S05]  /*0e30*/  HADD2.F32 R197, -RZ, R60.H0_H0 ;  /* 0x2000003cffc57230 */ /* 0x000fca0000004100 */
[----:B------:R-:W3:Y:S01]  /*0e40*/  @P0 MUFU.RCP R181, R211 ;  /* 0x000000d300b50308 */ /* 0x000ee20000001000 */
[----:B------:R-:W-:-:S07]  /*0e50*/  HADD2.F32 R205, -RZ, R62.H0_H0 ;  /* 0x2000003effcd7230 */ /* 0x000fce0000004100 */
[----:B------:R-:W3:Y:S01]  /*0e60*/  @P0 MUFU.RCP R189, R231 ;  /* 0x000000e700bd0308 */ /* 0x000ee20000001000 */
[----:B------:R-:W-:-:S07]  /*0e70*/  HADD2.F32 R207, -RZ, R62.H1_H1 ;  /* 0x3000003effcf7230 */ /* 0x000fce0000004100 */
[----:B------:R-:W3:Y:S01]  /*0e80*/  @P0 MUFU.RCP R193, R227 ;  /* 0x000000e300c10308 */ /* 0x000ee20000001000 */
[----:B------:R-:W-:-:S07]  /*0e90*/  HADD2.F32 R203, -RZ, R61.H1_H1 ;  /* 0x3000003dffcb7230 */ /* 0x000fce0000004100 */
[----:B------:R-:W3:Y:S08]  /*0ea0*/  @P0 MUFU.RCP R187, R213 ;  /* 0x000000d500bb0308 */ /* 0x000ef00000001000 */
[----:B------:R-:W3:Y:S01]  /*0eb0*/  @P0 MUFU.RCP R191, R229 ;  /* 0x000000e500bf0308 */ /* 0x000ee20000001000 */
[----:B------:R-:W-:-:S07]  /*0ec0*/  LOP3.LUT P1, RZ, R188, 0xff, RZ, 0xc0, !PT ;  /* 0x000000ffbcff7812 */ /* 0x000fce000782c0ff */
[----:B------:R-:W3:Y:S01]  /*0ed0*/  @P0 MUFU.RCP R198, R199 ;  /* 0x000000c700c60308 */ /* 0x000ee20000001000 */
[--C-:B----4-:R-:W-:Y:S02]  /*0ee0*/  HADD2.F32 R179, -RZ, R76.reuse.H0_H0 ;  /* 0x2000004cffb37230 */ /* 0x110fe40000004100 */
        /* <DEDUP_REMOVED lines=9> */
[----:B------:R-:W3:Y:S01]  /*0f80*/  @P0 MUFU.RCP R196, R201 ;  /* 0x000000c900c40308 */ /* 0x000ee20000001000 */
[----:B------:R-:W-:Y:S01]  /*0f90*/  @P0 FADD.FTZ R177, -R169, R179 ;  /* 0x000000b3a9b10221 */ /* 0x000fe20000010100 */
[----:B------:R-:W-:Y:S01]  /*0fa0*/  @P0 FADD.FTZ R186, -R167, R212 ;  /* 0x000000d4a7ba0221 */ /* 0x000fe20000010100 */
[----:B------:R-:W-:-:S05]  /*0fb0*/  @P0 FADD.FTZ R176, -R162, R195 ;  /* 0x000000c3a2b00221 */ /* 0x000fca0000010100 */
[----:B------:R-:W2:Y:S01]  /*0fc0*/  @P0 MUFU.RCP R200, R197 ;  /* 0x000000c500c80308 */ /* 0x000ea20000001000 */
[--C-:B------:R-:W-:Y:S02]  /*0fd0*/  HADD2.F32 R219, -RZ, R63.reuse.H1_H1 ;  /* 0x3000003fffdb7230 */ /* 0x100fe40000004100 */
[----:B------:R-:W-:Y:S01]  /*0fe0*/  @P0 FADD.FTZ R188, -R168, R239 ;  /* 0x000000efa8bc0221 */ /* 0x000fe20000010100 */
[----:B0-----:R-:W-:Y:S01]  /*0ff0*/  @P0 FMUL.FTZ R177, R177, R180 ;  /* 0x000000b4b1b10220 */ /* 0x001fe20000410000 */
[----:B------:R-:W-:Y:S02]  /*1000*/  HADD2.F32 R217, -RZ, R63.H0_H0 ;  /* 0x2000003fffd97230 */ /* 0x000fe40000004100 */
[----:B-1----:R-:W-:Y:S01]  /*1010*/  @P0 FMUL.FTZ R186, R186, R185 ;  /* 0x000000b9baba0220 */ /* 0x002fe20000410000 */
[----:B------:R-:W0:Y:S01]  /*1020*/  @P0 MUFU.RCP R192, R205 ;  /* 0x000000cd00c00308 */ /* 0x000e220000001000 */
[----:B------:R-:W-:Y:S01]  /*1030*/  @P0 FADD.FTZ R182, -R165, R210 ;  /* 0x000000d2a5b60221 */ /* 0x000fe20000010100 */
[----:B------:R-:W-:Y:S01]  /*1040*/  @P0 FADD.FTZ R178, -R163, R183 ;  /* 0x000000b7a3b20221 */ /* 0x000fe20000010100 */
[----:B---3--:R-:W-:-:S02]  /*1050*/  HADD2.F32 R235, -RZ, R84.H1_H1 ;  /* 0x30000054ffeb7230 */ /* 0x008fc40000004100 */
[----:B------:R-:W-:Y:S01]  /*1060*/  @P0 FADD.FTZ R184, -R166, R237 ;  /* 0x000000eda6b80221 */ /* 0x000fe20000010100 */
[----:B------:R-:W-:Y:S02]  /*1070*/  @P0 FADD.FTZ R180, -R164, R241 ;  /* 0x000000f1a4b40221 */ /* 0x000fe40000010100 */
[----:B------:R-:W1:Y:S01]  /*1080*/  @P0 MUFU.RCP R190, R207 ;  /* 0x000000cf00be0308 */ /* 0x000e620000001000 */
[----:B------:R-:W-:Y:S02]  /*1090*/  HADD2.F32 R221, -RZ, R64.H0_H0 ;  /* 0x20000040ffdd7230 */ /* 0x000fe40000004100 */
[----:B------:R-:W-:Y:S01]  /*10a0*/  @P0 FMUL.FTZ R176, R176, R209 ;  /* 0x000000d1b0b00220 */ /* 0x000fe20000410000 */
[----:B------:R-:W-:Y:S02]  /*10b0*/  HADD2.F32 R185, -RZ, R85.H0_H0 ;  /* 0x20000055ffb97230 */ /* 0x000fe40000004100 */
[----:B------:R-:W-:Y:S02]  /*10c0*/  HADD2.F32 R209, -RZ, R84.H0_H0 ;  /* 0x20000054ffd17230 */ /* 0x000fe40000004100 */
[----:B------:R-:W3:Y:S01]  /*10d0*/  @P0 MUFU.RCP R194, R203 ;  /* 0x000000cb00c20308 */ /* 0x000ee20000001000 */
[----:B------:R-:W-:-:S02]  /*10e0*/  HADD2.F32 R223, -RZ, R64.H1_H1 ;  /* 0x30000040ffdf7230 */ /* 0x000fc40000004100 */
[----:B------:R-:W-:Y:S01]  /*10f0*/  @P0 FMUL.FTZ R188, R188, R181 ;  /* 0x000000b5bcbc0220 */ /* 0x000fe20000410000 */
[----:B------:R-:W-:Y:S01]  /*1100*/  @P0 FMUL.FTZ R182, R182, R189 ;  /* 0x000000bdb6b60220 */ /* 0x000fe20000410000 */
[----:B------:R-:W-:Y:S01]  /*1110*/  @P0 FMUL.FTZ R178, R178, R193 ;  /* 0x000000c1b2b20220 */ /* 0x000fe20000410000 */
[----:B------:R-:W-:Y:S01]  /*1120*/  @P0 FMUL.FTZ R184, R184, R187 ;  /* 0x000000bbb8b80220 */ /* 0x000fe20000410000 */
[----:B------:R-:W-:Y:S01]  /*1130*/  @P0 FMUL.FTZ R180, R180, R191 ;  /* 0x000000bfb4b40220 */ /* 0x000fe20000410000 */
[----:B------:R-:W3:Y:S01]  /*1140*/  @P0 MUFU.RCP R208, R219 ;  /* 0x000000db00d00308 */ /* 0x000ee20000001000 */
[--C-:B------:R-:W-:Y:S02]  /*1150*/  HADD2.F32 R193, -RZ, R86.reuse.H0_H0 ;  /* 0x20000056ffc17230 */ /* 0x100fe40000004100 */
[----:B------:R-:W-:Y:S01]  /*1160*/  @P0 FADD.FTZ R189, -R160, R235 ;  /* 0x000000eba0bd0221 */ /* 0x000fe20000010100 */
[----:B------:R-:W-:Y:S02]  /*1170*/  HADD2.F32 R191, -RZ, R85.H1_H1 ;  /* 0x30000055ffbf7230 */ /* 0x000fe40000004100 */
[----:B------:R-:W-:Y:S01]  /*1180*/  @P0 FADD.FTZ R233, -R159, R185 ;  /* 0x000000b99fe90221 */ /* 0x000fe20000010100 */
[----:B------:R-:W-:Y:S01]  /*1190*/  HADD2.F32 R187, -RZ, R86.H1_H1 ;  /* 0x30000056ffbb7230 */ /* 0x000fe20000004100 */
[----:B------:R-:W3:Y:S01]  /*11a0*/  @P0 MUFU.RCP R202, R217 ;  /* 0x000000d900ca0308 */ /* 0x000ee20000001000 */
[----:B------:R-:W-:Y:S01]  /*11b0*/  @P0 FADD.FTZ R85, -R161, R209 ;  /* 0x000000d1a1550221 */ /* 0x000fe20000010100 */
[----:B------:R-:W-:Y:S01]  /*11c0*/  @P0 FMUL.FTZ R198, R189, R198 ;  /* 0x000000c6bdc60220 */ /* 0x000fe20000410000 */
[----:B------:R-:W-:-:S05]  /*11d0*/  HADD2.F32 R84, -RZ, R87.H0_H0 ;  /* 0x20000057ff547230 */ /* 0x000fca0000004100 */
[----:B------:R-:W3:Y:S01]  /*11e0*/  @P0 MUFU.RCP R181, R221 ;  /* 0x000000dd00b50308 */ /* 0x000ee20000001000 */
[----:B------:R-:W-:Y:S02]  /*11f0*/  HADD2.F32 R226, -RZ, R65.H0_H0 ;  /* 0x20000041ffe27230 */ /* 0x000fe40000004100 */
[----:B------:R-:W-:Y:S01]  /*1200*/  @P0 FMUL.FTZ R196, R233, R196 ;  /* 0x000000c4e9c40220 */ /* 0x000fe20000410000 */
[----:B------:R-:W-:Y:S01]  /*1210*/  @P0 FADD.FTZ R189, -R157, R193 ;  /* 0x000000c19dbd0221 */ /* 0x000fe20000010100 */
[----:B------:R-:W-:-:S03]  /*1220*/  HADD2.F32 R87, -RZ, R87.H1_H1 ;  /* 0x30000057ff577230 */ /* 0x000fc60000004100 */
[----:B------:R-:W3:Y:S01]  /*1230*/  @P0 MUFU.RCP R243, R223 ;  /* 0x000000df00f30308 */ /* 0x000ee20000001000 */
[----:B--2---:R-:W-:Y:S01]  /*1240*/  @P0 FMUL.FTZ R200, R85, R200 ;  /* 0x000000c855c80220 */ /* 0x004fe20000410000 */
[----:B------:R-:W-:Y:S01]  /*1250*/  @P0 FADD.FTZ R233, -R156, R187 ;  /* 0x000000bb9ce90221 */ /* 0x000fe20000010100 */
[----:B------:R-:W-:Y:S02]  /*1260*/  HADD2.F32 R228, -RZ, R65.H1_H1 ;  /* 0x30000041ffe47230 */ /* 0x000fe40000004100 */
[----:B------:R-:W-:Y:S01]  /*1270*/  @P0 FADD.FTZ R85, -R158, R191 ;  /* 0x000000bf9e550221 */ /* 0x000fe20000010100 */
[--C-:B------:R-:W-:Y:S02]  /*1280*/  HADD2.F32 R86, -RZ, R88.reuse.H0_H0 ;  /* 0x20000058ff567230 */ /* 0x100fe40000004100 */
[----:B0-----:R-:W-:Y:S01]  /*1290*/  @P0 FMUL.FTZ R192, R189, R192 ;  /* 0x000000c0bdc00220 */ /* 0x001fe20000410000 */
[----:B-1----:R-:W-:Y:S01]  /*12a0*/  @P0 FMUL.FTZ R190, R233, R190 ;  /* 0x000000bee9be0220 */ /* 0x002fe20000410000 */
[----:B------:R-:W0:Y:S01]  /*12b0*/  @P0 MUFU.RCP R245, R226 ;  /* 0x000000e200f50308 */ /* 0x000e220000001000 */
[----:B------:R-:W-:-:S02]  /*12c0*/  HADD2.F32 R189, -RZ, R88.H1_H1 ;  /* 0x30000058ffbd7230 */ /* 0x000fc40000004100 */
[----:B---3--:R-:W-:Y:S01]  /*12d0*/  @P0 FMUL.FTZ R194, R85, R194 ;  /* 0x000000c255c20220 */ /* 0x008fe20000410000 */
[----:B------:R-:W-:Y:S01]  /*12e0*/  @P0 FADD.FTZ R233, -R154, R87 ;  /* 0x000000579ae90221 */ /* 0x000fe20000010100 */
[----:B------:R-:W-:Y:S01]  /*12f0*/  @P0 FADD.FTZ R85, -R155, R84 ;  /* 0x000000549b550221 */ /* 0x000fe20000010100 */
[----:B------:R-:W-:Y:S02]  /*1300*/  @P0 FADD.FTZ R88, -R153, R86 ;  /* 0x0000005699580221 */ /* 0x000fe40000010100 */
[----:B------:R-:W1:Y:S01]  /*1310*/  @P0 MUFU.RCP R247, R228 ;  /* 0x000000e400f70308 */ /* 0x000e620000001000 */
[----:B------:R-:W-:Y:S01]  /*1320*/  @P0 FADD.FTZ R206, -R152, R189 ;  /* 0x000000bd98ce0221 */ /* 0x000fe20000010100 */
[----:B------:R-:W-:Y:S01]  /*1330*/  @P0 FMUL.FTZ R208, R233, R208 ;  /* 0x000000d0e9d00220 */ /* 0x000fe20000410000 */
[----:B------:R-:W-:Y:S01]  /*1340*/  @P0 FMUL.FTZ R202, R85, R202 ;  /* 0x000000ca55ca0220 */ /* 0x000fe20000410000 */
[----:B------:R-:W-:Y:S02]  /*1350*/  HADD2.F32 R233, -RZ, R66.H0_H0 ;  /* 0x20000042ffe97230 */ /* 0x000fe40000004100 */
[----:B------:R-:W-:Y:S01]  /*1360*/  @P0 FMUL.FTZ R181, R88, R181 ;  /* 0x000000b558b50220 */ /* 0x000fe20000410000 */
[----:B------:R-:W-:-:S02]  /*1370*/  HADD2.F32 R85, -RZ, R89.H0_H0 ;  /* 0x20000059ff557230 */ /* 0x000fc40000004100 */
[--C-:B------:R-:W-:Y:S01]  /*1380*/  @!P0 FADD.FTZ R88, R179, -R224.reuse ;  /* 0x800000e0b3588221 */ /* 0x100fe20000010000 */
[----:B------:R-:W-:Y:S02]  /*1390*/  HADD2.F32 R89, -RZ, R89.H1_H1 ;  /* 0x30000059ff597230 */ /* 0x000fe40000004100 */
[----:B------:R-:W-:Y:S02]  /*13a0*/  @P0 FMUL.FTZ R206, R206, R243 ;  /* 0x000000f3cece0220 */ /* 0x000fe40000410000 */
[----:B------:R-:W2:Y:S01]  /*13b0*/  @P0 MUFU.RCP R243, R233 ;  /* 0x000000e900f30308 */ /* 0x000ea20000001000 */
[----:B------:R-:W-:Y:S01]  /*13c0*/  @P0 FADD.FTZ R204, -R151, R85 ;  /* 0x0000005597cc0221 */ /* 0x000fe20000010100 */
[----:B------:R-:W-:Y:S01]  /*13d0*/  @!P0 FMUL.FTZ R177, R175, R88 ;  /* 0x00000058afb18220 */ /* 0x000fe20000410000 */
[----:B------:R-:W-:Y:S01]  /*13e0*/  @P0 FADD.FTZ R214, -R150, R89 ;  /* 0x0000005996d60221 */ /* 0x000fe20000010100 */
[--C-:B------:R-:W-:Y:S01]  /*13f0*/  @!P0 FADD.FTZ R88, R239, -R224.reuse ;  /* 0x800000e0ef588221 */ /* 0x100fe20000010000 */
[----:B0-----:R-:W-:Y:S01]  /*1400*/  @P0 FMUL.FTZ R179, R204, R245 ;  /* 0x000000f5ccb30220 */ /* 0x001fe20000410000 */
[--C-:B------:R-:W-:Y:S01]  /*1410*/  @!P0 FADD.FTZ R212, R212, -R224.reuse ;  /* 0x800000e0d4d48221 */ /* 0x100fe20000010000 */
[----:B-1----:R-:W-:Y:S01]  /*1420*/  @P0 FMUL.FTZ R204, R214, R247 ;  /* 0x000000f7d6cc0220 */ /* 0x002fe20000410000 */
[----:B------:R-:W-:Y:S01]  /*1430*/  @!P0 FMUL.FTZ R188, R175, R88 ;  /* 0x00000058afbc8220 */ /* 0x000fe20000410000 */
[----:B------:R-:W-:Y:S01]  /*1440*/  @!P0 FADD.FTZ R214, R237, -R224 ;  /* 0x800000e0edd68221 */ /* 0x000fe20000010000 */
[----:B------:R-:W-:-:S02]  /*1450*/  HADD2.F32 R88, -RZ, R90.H0_H0 ;  /* 0x2000005aff587230 */ /* 0x000fc40000004100 */
[----:B------:R-:W-:Y:S01]  /*1460*/  @!P0 FMUL.FTZ R186, R175, R212 ;  /* 0x000000d4afba8220 */ /* 0x000fe20000410000 */
[----:B------:R-:W-:Y:S01]  /*1470*/  @!P0 FADD.FTZ R212, R241, -R224 ;  /* 0x800000e0f1d48221 */ /* 0x000fe20000010000 */
[----:B------:R-:W-:Y:S01]  /*1480*/  @!P0 FMUL.FTZ R184, R175, R214 ;  /* 0x000000d6afb88220 */ /* 0x000fe20000410000 */
[----:B------:R-:W-:Y:S01]  /*1490*/  @P0 FADD.FTZ R214, -R149, R88 ;  /* 0x0000005895d60221 */ /* 0x000fe20000010100 */
[--C-:B------:R-:W-:Y:S02]  /*14a0*/  HADD2.F32 R232, -RZ, R67.reuse.H0_H0 ;  /* 0x20000043ffe87230 */ /* 0x100fe40000004100 */
[----:B------:R-:W-:Y:S02]  /*14b0*/  HADD2.F32 R241, -RZ, R90.H1_H1 ;  /* 0x3000005afff17230 */ /* 0x000fe40000004100 */
[--C-:B------:R-:W-:Y:S01]  /*14c0*/  @!P0 FADD.FTZ R90, R183, -R224.reuse ;  /* 0x800000e0b75a8221 */ /* 0x100fe20000010000 */
[----:B--2---:R-:W-:Y:S01]  /*14d0*/  @P0 FMUL.FTZ R183, R214, R243 ;  /* 0x000000f3d6b70220 */ /* 0x004fe20000410000 */
[--C-:B------:R-:W-:Y:S01]  /*14e0*/  @!P0 FADD.FTZ R210, R210, -R224.reuse ;  /* 0x800000e0d2d28221 */ /* 0x100fe20000010000 */
[----:B------:R-:W-:Y:S01]  /*14f0*/  @!P0 FMUL.FTZ R180, R175, R212 ;  /* 0x000000d4afb48220 */ /* 0x000fe20000410000 */
[----:B------:R-:W-:Y:S01]  /*1500*/  @!P0 FADD.FTZ R214, R235, -R224 ;  /* 0x800000e0ebd68221 */ /* 0x000fe20000010000 */
[----:B------:R-:W0:Y:S01]  /*1510*/  @P0 MUFU.RCP R212, R232 ;  /* 0x000000e800d40308 */ /* 0x000e220000001000 */
[----:B------:R-:W-:-:S02]  /*1520*/  HADD2.F32 R236, -RZ, R67.H1_H1 ;  /* 0x30000043ffec7230 */ /* 0x000fc40000004100 */
[C---:B------:R-:W-:Y:S01]  /*1530*/  @!P0 FMUL.FTZ R178, R175.reuse, R90 ;  /* 0x0000005aafb28220 */ /* 0x040fe20000410000 */
[----:B------:R-:W-:Y:S01]  /*1540*/  @!P0 FMUL.FTZ R182, R175, R210 ;  /* 0x000000d2afb68220 */ /* 0x000fe20000410000 */
[--C-:B------:R-:W-:Y:S01]  /*1550*/  @!P0 FADD.FTZ R90, R209, -R224.reuse ;  /* 0x800000e0d15a8221 */ /* 0x100fe20000010000 */
[----:B------:R-:W-:Y:S01]  /*1560*/  @!P0 FMUL.FTZ R198, R175, R214 ;  /* 0x000000d6afc68220 */ /* 0x000fe20000410000 */
[--C-:B------:R-:W-:Y:S01]  /*1570*/  @!P0 FADD.FTZ R84, R84, -R224.reuse ;  /* 0x800000e054548221 */ /* 0x100fe20000010000 */
[--C-:B------:R-:W-:Y:S01]  /*1580*/  @!P0 FADD.FTZ R210, R195, -R224.reuse ;  /* 0x800000e0c3d28221 */ /* 0x100fe20000010000 */
[----:B------:R-:W-:Y:S01]  /*1590*/  @!P0 FADD.FTZ R214, R185, -R224 ;  /* 0x800000e0b9d68221 */ /* 0x000fe20000010000 */
[----:B------:R-:W1:Y:S01]  /*15a0*/  @P0 MUFU.RCP R195, R236 ;  /* 0x000000ec00c30308 */ /* 0x000e620000001000 */
[----:B------:R-:W-:Y:S02]  /*15b0*/  HADD2.F32 R234, -RZ, R68.H0_H0 ;  /* 0x20000044ffea7230 */ /* 0x000fe40000004100 */
[C---:B------:R-:W-:Y:S01]  /*15c0*/  @!P0 FMUL.FTZ R200, R175.reuse, R90 ;  /* 0x0000005aafc88220 */ /* 0x040fe20000410000 */
[----:B------:R-:W-:Y:S01]  /*15d0*/  @!P0 FMUL.FTZ R202, R175, R84 ;  /* 0x00000054afca8220 */ /* 0x000fe20000410000 */
[----:B------:R-:W-:-:S02]  /*15e0*/  HADD2.F32 R90, -RZ, R91.H0_H0 ;  /* 0x2000005bff5a7230 */ /* 0x000fc40000004100 */
[----:B------:R-:W-:Y:S01]  /*15f0*/  @!P0 FMUL.FTZ R196, R175, R214 ;  /* 0x000000d6afc48220 */ /* 0x000fe20000410000 */
[--C-:B------:R-:W-:Y:S01]  /*1600*/  @!P0 FADD.FTZ R84, R189, -R224.reuse ;  /* 0x800000e0bd548221 */ /* 0x100fe20000010000 */
[--C-:B------:R-:W-:Y:S01]  /*1610*/  @!P0 FADD.FTZ R214, R87, -R224.reuse ;  /* 0x800000e057d68221 */ /* 0x100fe20000010000 */
[----:B------:R-:W2:Y:S01]  /*1620*/  @P0 MUFU.RCP R220, R234 ;  /* 0x000000ea00dc0308 */ /* 0x000ea20000001000 */
[----:B------:R-:W-:Y:S02]  /*1630*/  HADD2.F32 R238, -RZ, R69.H1_H1 ;  /* 0x30000045ffee7230 */ /* 0x000fe40000004100 */
[----:B------:R-:W-:Y:S01]  /*1640*/  @!P0 FADD.FTZ R218, R193, -R224 ;  /* 0x800000e0c1da8221 */ /* 0x000fe20000010000 */
[----:B------:R-:W-:Y:S01]  /*1650*/  @!P0 FMUL.FTZ R206, R175, R84 ;  /* 0x00000054afce8220 */ /* 0x000fe20000410000 */
[----:B------:R-:W-:Y:S01]  /*1660*/  @P0 FADD.FTZ R185, -R147, R90 ;  /* 0x0000005a93b90221 */ /* 0x000fe20000010100 */
[----:B------:R-:W-:Y:S02]  /*1670*/  HADD2.F32 R193, -RZ, R91.H1_H1 ;  /* 0x3000005bffc17230 */ /* 0x000fe40000004100 */
[----:B------:R-:W-:Y:S01]  /*1680*/  @!P0 FMUL.FTZ R208, R175, R214 ;  /* 0x000000d6afd08220 */ /* 0x000fe20000410000 */
[--C-:B------:R-:W-:Y:S01]  /*1690*/  @!P0 FADD.FTZ R84, R89, -R224.reuse ;  /* 0x800000e059548221 */ /* 0x100fe20000010000 */
[--C-:B------:R-:W-:Y:S01]  /*16a0*/  @!P0 FADD.FTZ R214, R85, -R224.reuse ;  /* 0x800000e055d68221 */ /* 0x100fe20000010000 */
[----:B------:R-:W-:Y:S01]  /*16b0*/  HADD2.F32 R230, -RZ, R66.H1_H1 ;  /* 0x30000042ffe67230 */ /* 0x000fe20000004100 */
[----:B------:R-:W3:Y:S01]  /*16c0*/  @P0 MUFU.RCP R85, R238 ;  /* 0x000000ee00550308 */ /* 0x000ee20000001000 */
[----:B------:R-:W-:Y:S01]  /*16d0*/  @!P0 FMUL.FTZ R176, R175, R210 ;  /* 0x000000d2afb08220 */ /* 0x000fe20000410000 */
[----:B0-----:R-:W-:Y:S01]  /*16e0*/  @P0 FMUL.FTZ R185, R185, R212 ;  /* 0x000000d4b9b90220 */ /* 0x001fe20000410000 */
[----:B------:R-:W-:Y:S01]  /*16f0*/  @!P0 FMUL.FTZ R204, R175, R84 ;  /* 0x00000054afcc8220 */ /* 0x000fe20000410000 */
[----:B------:R-:W-:Y:S01]  /*1700*/  @P0 FADD.FTZ R210, -R148, R241 ;  /* 0x000000f194d20221 */ /* 0x000fe20000010100 */
[----:B------:R-:W-:Y:S01]  /*1710*/  @P0 FADD.FTZ R212, -R146, R193 ;  /* 0x000000c192d40221 */ /* 0x000fe20000010100 */
[----:B------:R-:W-:Y:S01]  /*1720*/  @!P0 FADD.FTZ R84, R241, -R224 ;  /* 0x800000e0f1548221 */ /* 0x000fe20000010000 */
[----:B------:R-:W-:Y:S01]  /*1730*/  HADD2.F32 R91, -RZ, R92.H0_H0 ;  /* 0x2000005cff5b7230 */ /* 0x000fe20000004100 */
[----:B------:R-:W0:Y:S01]  /*1740*/  @P0 MUFU.RCP R237, R230 ;  /* 0x000000e600ed0308 */ /* 0x000e220000001000 */
[----:B------:R-:W-:-:S02]  /*1750*/  HADD2.F32 R241, -RZ, R70.H1_H1 ;  /* 0x30000046fff17230 */ /* 0x000fc40000004100 */
[--C-:B------:R-:W-:Y:S01]  /*1760*/  @!P0 FADD.FTZ R86, R86, -R224.reuse ;  /* 0x800000e056568221 */ /* 0x100fe20000010000 */
[--C-:B------:R-:W-:Y:S01]  /*1770*/  @!P0 FADD.FTZ R216, R191, -R224.reuse ;  /* 0x800000e0bfd88221 */ /* 0x100fe20000010000 */
[----:B------:R-:W-:Y:S02]  /*1780*/  HADD2.F32 R191, -RZ, R92.H1_H1 ;  /* 0x3000005cffbf7230 */ /* 0x000fe40000004100 */
[----:B-1----:R-:W-:Y:S01]  /*1790*/  @P0 FMUL.FTZ R212, R212, R195 ;  /* 0x000000c3d4d40220 */ /* 0x002fe20000410000 */
[----:B------:R-:W-:Y:S01]  /*17a0*/  @!P0 FADD.FTZ R92, R187, -R224 ;  /* 0x800000e0bb5c8221 */ /* 0x000fe20000010000 */
[----:B------:R-:W-:Y:S01]  /*17b0*/  HADD2.F32 R195, -RZ, R93.H1_H1 ;  /* 0x3000005dffc37230 */ /* 0x000fe20000004100 */
[----:B------:R-:W1:Y:S01]  /*17c0*/  @P0 MUFU.RCP R87, R241 ;  /* 0x000000f100570308 */ /* 0x000e620000001000 */
[----:B------:R-:W-:Y:S01]  /*17d0*/  @P0 FADD.FTZ R187, -R145, R91 ;  /* 0x0000005b91bb0221 */ /* 0x000fe20000010100 */
[----:B------:R-:W-:Y:S02]  /*17e0*/  HADD2.F32 R239, -RZ, R69.H0_H0 ;  /* 0x20000045ffef7230 */ /* 0x000fe40000004100 */
[----:B------:R-:W-:Y:S01]  /*17f0*/  @!P0 FMUL.FTZ R181, R175, R86 ;  /* 0x00000056afb58220 */ /* 0x000fe20000410000 */
[----:B------:R-:W-:-:S02]  /*1800*/  HADD2.F32 R235, -RZ, R68.H1_H1 ;  /* 0x30000044ffeb7230 */ /* 0x000fc40000004100 */
[--C-:B------:R-:W-:Y:S01]  /*1810*/  @!P0 FADD.FTZ R86, R91, -R224.reuse ;  /* 0x800000e05b568221 */ /* 0x100fe20000010000 */
[----:B------:R-:W-:Y:S02]  /*1820*/  HADD2.F32 R89, -RZ, R93.H0_H0 ;  /* 0x2000005dff597230 */ /* 0x000fe40000004100 */
[C---:B------:R-:W-:Y:S01]  /*1830*/  @!P0 FMUL.FTZ R194, R175.reuse, R216 ;  /* 0x000000d8afc28220 */ /* 0x040fe20000410000 */
[----:B------:R-:W-:Y:S01]  /*1840*/  @!P0 FMUL.FTZ R179, R175, R214 ;  /* 0x000000d6afb38220 */ /* 0x000fe20000410000 */
[----:B--2---:R-:W-:Y:S01]  /*1850*/  @P0 FMUL.FTZ R187, R187, R220 ;  /* 0x000000dcbbbb0220 */ /* 0x004fe20000410000 */
[----:B------:R-:W2:Y:S01]  /*1860*/  @P0 MUFU.RCP R216, R239 ;  /* 0x000000ef00d80308 */ /* 0x000ea20000001000 */
[----:B------:R-:W-:Y:S01]  /*1870*/  @P0 FADD.FTZ R214, -R142, R195 ;  /* 0x000000c38ed60221 */ /* 0x000fe20000010100 */
[----:B------:R-:W-:Y:S01]  /*1880*/  @!P0 FMUL.FTZ R187, R175, R86 ;  /* 0x00000056afbb8220 */ /* 0x000fe20000410000 */
[----:B------:R-:W-:Y:S02]  /*1890*/  HADD2.F32 R243, -RZ, R71.H1_H1 ;  /* 0x30000047fff37230 */ /* 0x000fe40000004100 */
[----:B------:R-:W-:Y:S01]  /*18a0*/  @P0 FADD.FTZ R189, -R143, R89 ;  /* 0x000000598fbd0221 */ /* 0x000fe20000010100 */
[--C-:B------:R-:W-:Y:S01]  /*18b0*/  @!P0 FADD.FTZ R86, R89, -R224.reuse ;  /* 0x800000e059568221 */ /* 0x100fe20000010000 */
[--C-:B------:R-:W-:Y:S01]  /*18c0*/  HADD2.F32 R89, -RZ, R94.reuse.H1_H1 ;  /* 0x3000005eff597230 */ /* 0x100fe20000004100 */
[----:B------:R-:W2:Y:S01]  /*18d0*/  @P0 MUFU.RCP R209, R235 ;  /* 0x000000eb00d10308 */ /* 0x000ea20000001000 */
[----:B---3--:R-:W-:Y:S01]  /*18e0*/  @P0 FMUL.FTZ R214, R214, R85 ;  /* 0x00000055d6d60220 */ /* 0x008fe20000410000 */
[----:B------:R-:W-:Y:S01]  /*18f0*/  @!P0 FADD.FTZ R88, R88, -R224 ;  /* 0x800000e058588221 */ /* 0x000fe20000010000 */
[----:B------:R-:W-:-:S02]  /*1900*/  HADD2.F32 R91, -RZ, R94.H0_H0 ;  /* 0x2000005eff5b7230 */ /* 0x000fc40000004100 */
[----:B0-----:R-:W-:Y:S01]  /*1910*/  @P0 FMUL.FTZ R210, R210, R237 ;  /* 0x000000edd2d20220 */ /* 0x001fe20000410000 */
[----:B------:R-:W-:Y:S02]  /*1920*/  @P0 FADD.FTZ R94, -R140, R89 ;  /* 0x000000598c5e0221 */ /* 0x000fe40000010100 */
[----:B------:R-:W0:Y:S01]  /*1930*/  @P0 MUFU.RCP R85, R243 ;  /* 0x000000f300550308 */ /* 0x000e220000001000 */
[----:B------:R-:W-:Y:S02]  /*1940*/  HADD2.F32 R237, -RZ, R70.H0_H0 ;  /* 0x20000046ffed7230 */ /* 0x000fe40000004100 */
[----:B------:R-:W-:Y:S01]  /*1950*/  @!P0 FMUL.FTZ R210, R175, R84 ;  /* 0x00000054afd28220 */ /* 0x000fe20000410000 */
[--C-:B------:R-:W-:Y:S01]  /*1960*/  @!P0 FADD.FTZ R84, R193, -R224.reuse ;  /* 0x800000e0c1548221 */ /* 0x100fe20000010000 */
[C---:B------:R-:W-:Y:S01]  /*1970*/  @!P0 FMUL.FTZ R183, R175.reuse, R88 ;  /* 0x00000058afb78220 */ /* 0x040fe20000410000 */
[----:B-1----:R-:W-:Y:S01]  /*1980*/  @P0 FMUL.FTZ R94, R94, R87 ;  /* 0x000000575e5e0220 */ /* 0x002fe20000410000 */
[C---:B------:R-:W-:Y:S01]  /*1990*/  @!P0 FMUL.FTZ R190, R175.reuse, R92 ;  /* 0x0000005cafbe8220 */ /* 0x040fe20000410000 */
[----:B------:R-:W-:Y:S01]  /*19a0*/  HADD2.F32 R87, -RZ, R95.H1_H1 ;  /* 0x3000005fff577230 */ /* 0x000fe20000004100 */
[----:B------:R-:W1:Y:S01]  /*19b0*/  @P0 MUFU.RCP R88, R237 ;  /* 0x000000ed00580308 */ /* 0x000e620000001000 */
[----:B------:R-:W-:Y:S01]  /*19c0*/  @P0 FADD.FTZ R92, -R144, R191 ;  /* 0x000000bf905c0221 */ /* 0x000fe20000010100 */
[----:B------:R-:W-:Y:S01]  /*19d0*/  @!P0 FMUL.FTZ R212, R175, R84 ;  /* 0x00000054afd48220 */ /* 0x000fe20000410000 */
[----:B------:R-:W-:Y:S01]  /*19e0*/  @!P0 FADD.FTZ R84, R191, -R224 ;  /* 0x800000e0bf548221 */ /* 0x000fe20000010000 */
[----:B--2---:R-:W-:Y:S01]  /*19f0*/  @P0 FMUL.FTZ R189, R189, R216 ;  /* 0x000000d8bdbd0220 */ /* 0x004fe20000410000 */
[----:B------:R-:W-:Y:S01]  /*1a00*/  @P0 FMUL.FTZ R92, R92, R209 ;  /* 0x000000d15c5c0220 */ /* 0x000fe20000410000 */
[----:B------:R-:W-:Y:S01]  /*1a10*/  @P0 FADD.FTZ R216, -R138, R87 ;  /* 0x000000578ad80221 */ /* 0x000fe20000010100 */
[----:B------:R-:W-:Y:S01]  /*1a20*/  @!P0 FMUL.FTZ R92, R175, R84 ;  /* 0x00000054af5c8220 */ /* 0x000fe20000410000 */
[----:B------:R-:W-:-:S02]  /*1a30*/  HADD2.F32 R244, -RZ, R72.H1_H1 ;  /* 0x30000048fff47230 */ /* 0x000fc40000004100 */
[--C-:B------:R-:W-:Y:S01]  /*1a40*/  @!P0 FADD.FTZ R84, R195, -R224.reuse ;  /* 0x800000e0c3548221 */ /* 0x100fe20000010000 */
[----:B0-----:R-:W-:Y:S02]  /*1a50*/  @P0 FMUL.FTZ R216, R216, R85 ;  /* 0x00000055d8d80220 */ /* 0x001fe40000410000 */
[----:B------:R-:W0:Y:S01]  /*1a60*/  @P0 MUFU.RCP R85, R244 ;  /* 0x000000f400550308 */ /* 0x000e220000001000 */
[----:B------:R-:W-:Y:S01]  /*1a70*/  @!P0 FMUL.FTZ R214, R175, R84 ;  /* 0x00000054afd68220 */ /* 0x000fe20000410000 */
[----:B------:R-:W-:Y:S01]  /*1a80*/  @!P0 FADD.FTZ R84, R89, -R224 ;  /* 0x800000e059548221 */ /* 0x000fe20000010000 */
[----:B------:R-:W-:Y:S01]  /*1a90*/  @P0 FADD.FTZ R93, -R141, R91 ;  /* 0x0000005b8d5d0221 */ /* 0x000fe20000010100 */
[----:B------:R-:W-:Y:S02]  /*1aa0*/  HADD2.F32 R242, -RZ, R72.H0_H0 ;  /* 0x20000048fff27230 */ /* 0x000fe40000004100 */
[----:B------:R-:W-:Y:S01]  /*1ab0*/  @!P0 FMUL.FTZ R94, R175, R84 ;  /* 0x00000054af5e8220 */ /* 0x000fe20000410000 */
[----:B-1----:R-:W-:Y:S01]  /*1ac0*/  @P0 FMUL.FTZ R93, R93, R88 ;  /* 0x000000585d5d0220 */ /* 0x002fe20000410000 */
[--C-:B------:R-:W-:Y:S01]  /*1ad0*/  HADD2.F32 R84, -RZ, R80.reuse.H0_H0 ;  /* 0x20000050ff547230 */ /* 0x100fe20000004100 */
[----:B------:R-:W1:Y:S01]  /*1ae0*/  @P0 MUFU.RCP R88, R242 ;  /* 0x000000f200580308 */ /* 0x000e620000001000 */
[----:B------:R-:W-:-:S02]  /*1af0*/  HADD2.F32 R89, -RZ, R80.H1_H1 ;  /* 0x30000050ff597230 */ /* 0x000fc40000004100 */
[--C-:B------:R-:W-:Y:S01]  /*1b00*/  @!P0 FADD.FTZ R80, R87, -R224.reuse ;  /* 0x800000e057508221 */ /* 0x100fe20000010000 */
[--C-:B------:R-:W-:Y:S01]  /*1b10*/  @!P0 FADD.FTZ R90, R90, -R224.reuse ;  /* 0x800000e05a5a8221 */ /* 0x100fe20000010000 */
[C---:B------:R-:W-:Y:S01]  /*1b20*/  @!P0 FMUL.FTZ R192, R175.reuse, R218 ;  /* 0x000000daafc08220 */ /* 0x040fe20000410000 */
[----:B------:R-:W-:Y:S02]  /*1b30*/  HADD2.F32 R240, -RZ, R71.H0_H0 ;  /* 0x20000047fff07230 */ /* 0x000fe40000004100 */
[----:B------:R-:W-:Y:S01]  /*1b40*/  @!P0 FMUL.FTZ R216, R175, R80 ;  /* 0x00000050afd88220 */ /* 0x000fe20000410000 */
[----:B------:R-:W-:Y:S01]  /*1b50*/  @P0 FADD.FTZ R218, -R136, R89 ;  /* 0x0000005988da0221 */ /* 0x000fe20000010100 */
[--C-:B------:R-:W-:Y:S01]  /*1b60*/  @!P0 FADD.FTZ R80, R89, -R224.reuse ;  /* 0x800000e059508221 */ /* 0x100fe20000010000 */
[----:B------:R-:W-:Y:S02]  /*1b70*/  HADD2.F32 R246, -RZ, R73.H0_H0 ;  /* 0x20000049fff67230 */ /* 0x000fe40000004100 */
[C---:B------:R-:W-:Y:S01]  /*1b80*/  @!P0 FMUL.FTZ R185, R175.reuse, R90 ;  /* 0x0000005aafb98220 */ /* 0x040fe20000410000 */
[----:B0-----:R-:W-:Y:S01]  /*1b90*/  @P0 FMUL.FTZ R218, R218, R85 ;  /* 0x00000055dada0220 */ /* 0x001fe20000410000 */
[----:B------:R-:W0:Y:S01]  /*1ba0*/  @P0 MUFU.RCP R90, R240 ;  /* 0x000000f0005a0308 */ /* 0x000e220000001000 */
[C---:B------:R-:W-:Y:S01]  /*1bb0*/  @!P0 FMUL.FTZ R189, R175.reuse, R86 ;  /* 0x00000056afbd8220 */ /* 0x040fe20000410000 */
[----:B------:R-:W-:Y:S01]  /*1bc0*/  @!P0 FMUL.FTZ R218, R175, R80 ;  /* 0x00000050afda8220 */ /* 0x000fe20000410000 */
[----:B------:R-:W-:Y:S01]  /*1bd0*/  @!P0 FADD.FTZ R86, R91, -R224 ;  /* 0x800000e05b568221 */ /* 0x000fe20000010000 */
[----:B------:R-:W-:-:S02]  /*1be0*/  HADD2.F32 R91, -RZ, R95.H0_H0 ;  /* 0x2000005fff5b7230 */ /* 0x000fc40000004100 */
[----:B------:R-:W-:Y:S02]  /*1bf0*/  @P0 FADD.FTZ R95, -R137, R84 ;  /* 0x00000054895f0221 */ /* 0x000fe40000010100 */
[----:B------:R-:W2:Y:S01]  /*1c00*/  @P0 MUFU.RCP R80, R246 ;  /* 0x000000f600500308 */ /* 0x000ea20000001000 */
[--C-:B------:R-:W-:Y:S01]  /*1c10*/  @!P0 FADD.FTZ R84, R84, -R224.reuse ;  /* 0x800000e054548221 */ /* 0x100fe20000010000 */
[----:B-1----:R-:W-:Y:S01]  /*1c20*/  @P0 FMUL.FTZ R95, R95, R88 ;  /* 0x000000585f5f0220 */ /* 0x002fe20000410000 */
[----:B------:R-:W-:Y:S02]  /*1c30*/  HADD2.F32 R245, -RZ, R73.H1_H1 ;  /* 0x30000049fff57230 */ /* 0x000fe40000004100 */
[C---:B------:R-:W-:Y:S01]  /*1c40*/  @!P0 FMUL.FTZ R95, R175.reuse, R84 ;  /* 0x00000054af5f8220 */ /* 0x040fe20000410000 */
[----:B------:R-:W-:Y:S02]  /*1c50*/  HADD2.F32 R84, -RZ, R81.H0_H0 ;  /* 0x20000051ff547230 */ /* 0x000fe40000004100 */
[----:B------:R-:W-:Y:S01]  /*1c60*/  @!P0 FMUL.FTZ R93, R175, R86 ;  /* 0x00000056af5d8220 */ /* 0x000fe20000410000 */
[----:B------:R-:W-:Y:S01]  /*1c70*/  @P0 FADD.FTZ R191, -R139, R91 ;  /* 0x0000005b8bbf0221 */ /* 0x000fe20000010100 */
[----:B------:R-:W-:Y:S01]  /*1c80*/  @!P0 FADD.FTZ R86, R91, -R224 ;  /* 0x800000e05b568221 */ /* 0x000fe20000010000 */
[----:B------:R-:W1:Y:S01]  /*1c90*/  @P0 MUFU.RCP R85, R245 ;  /* 0x000000f500550308 */ /* 0x000e620000001000 */
[----:B------:R-:W-:Y:S01]  /*1ca0*/  @P0 FADD.FTZ R195, -R135, R84 ;  /* 0x0000005487c30221 */ /* 0x000fe20000010100 */
[----:B------:R-:W-:-:S02]  /*1cb0*/  HADD2.F32 R249, -RZ, R74.H0_H0 ;  /* 0x2000004afff97230 */ /* 0x000fc40000004100 */
[----:B------:R-:W-:Y:S02]  /*1cc0*/  HADD2.F32 R247, -RZ, R75.H0_H0 ;  /* 0x2000004bfff77230 */ /* 0x000fe40000004100 */
[----:B0-----:R-:W-:Y:S01]  /*1cd0*/  @P0 FMUL.FTZ R191, R191, R90 ;  /* 0x0000005abfbf0220 */ /* 0x001fe20000410000 */
[----:B------:R-:W-:Y:S01]  /*1ce0*/  @!P0 FMUL.FTZ R191, R175, R86 ;  /* 0x00000056afbf8220 */ /* 0x000fe20000410000 */
[----:B------:R-:W-:Y:S02]  /*1cf0*/  HADD2.F32 R81, -RZ, R81.H1_H1 ;  /* 0x30000051ff517230 */ /* 0x000fe40000004100 */
[----:B--2---:R-:W-:Y:S01]  /*1d00*/  @P0 FMUL.FTZ R195, R195, R80 ;  /* 0x00000050c3c30220 */ /* 0x004fe20000410000 */
[----:B------:R-:W0:Y:S01]  /*1d10*/  @P0 MUFU.RCP R86, R249 ;  /* 0x000000f900560308 */ /* 0x000e220000001000 */
[----:B------:R-:W-:Y:S01]  /*1d20*/  @!P0 FADD.FTZ R80, R84, -R224 ;  /* 0x800000e054508221 */ /* 0x000fe20000010000 */
[----:B------:R-:W-:-:S06]  /*1d30*/  @P0 FADD.FTZ R220, -R134, R81 ;  /* 0x0000005186dc0221 */ /* 0x000fcc0000010100 */
[----:B------:R-:W2:Y:S01]  /*1d40*/  @P0 MUFU.RCP R209, R247 ;  /* 0x000000f700d10308 */ /* 0x000ea20000001000 */
[----:B------:R-:W-:Y:S01]  /*1d50*/  @!P0 FADD.FTZ R84, R81, -R224 ;  /* 0x800000e051548221 */ /* 0x000fe20000010000 */
[C---:B------:R-:W-:Y:S01]  /*1d60*/  @!P0 FMUL.FTZ R195, R175.reuse, R80 ;  /* 0x00000050afc38220 */ /* 0x040fe20000410000 */
[--C-:B------:R-:W-:Y:S02]  /*1d70*/  HADD2.F32 R80, -RZ, R82.reuse.H0_H0 ;  /* 0x20000052ff507230 */ /* 0x100fe40000004100 */
[----:B------:R-:W-:Y:S02]  /*1d80*/  HADD2.F32 R81, -RZ, R82.H1_H1 ;  /* 0x30000052ff517230 */ /* 0x000fe40000004100 */
[----:B------:R-:W-:Y:S02]  /*1d90*/  HADD2.F32 R82, -RZ, R83.H0_H0 ;  /* 0x20000053ff527230 */ /* 0x000fe40000004100 */
[----:B-1----:R-:W-:Y:S01]  /*1da0*/  @P0 FMUL.FTZ R220, R220, R85 ;  /* 0x00000055dcdc0220 */ /* 0x002fe20000410000 */
[----:B------:R-:W-:Y:S01]  /*1db0*/  @!P0 FMUL.FTZ R220, R175, R84 ;  /* 0x00000054afdc8220 */ /* 0x000fe20000410000 */
[----:B------:R-:W-:Y:S01]  /*1dc0*/  @P0 FADD.FTZ R193, -R133, R80 ;  /* 0x0000005085c10221 */ /* 0x000fe20000010100 */
[----:B------:R-:W-:-:S04]  /*1dd0*/  IMAD.WIDE.U32 R84, R171, 0x10, R250 ;  /* 0x00000010ab547825 */ /* 0x000fc800078e00fa */
[----:B------:R-:W-:Y:S01]  /*1de0*/  @P0 FADD.FTZ R88, -R131, R82 ;  /* 0x0000005283580221 */ /* 0x000fe20000010100 */
[----:B------:R-:W-:Y:S01]  /*1df0*/  @!P0 FADD.FTZ R80, R80, -R224 ;  /* 0x800000e050508221 */ /* 0x000fe20000010000 */
[----:B------:R-:W-:Y:S02]  /*1e00*/  HADD2.F32 R248, -RZ, R74.H1_H1 ;  /* 0x3000004afff87230 */ /* 0x000fe40000004100 */
[----:B------:R-:W-:Y:S02]  /*1e10*/  HADD2.F32 R250, -RZ, R75.H1_H1 ;  /* 0x3000004bfffa7230 */ /* 0x000fe40000004100 */
[----:B0-----:R-:W-:Y:S01]  /*1e20*/  @P0 FMUL.FTZ R193, R193, R86 ;  /* 0x00000056c1c10220 */ /* 0x001fe20000410000 */
[----:B--2---:R-:W-:Y:S01]  /*1e30*/  @P0 FMUL.FTZ R209, R88, R209 ;  /* 0x000000d158d10220 */ /* 0x004fe20000410000 */
[----:B------:R-:W0:Y:S01]  /*1e40*/  @P0 MUFU.RCP R89, R248 ;  /* 0x000000f800590308 */ /* 0x000e220000001000 */
[----:B------:R-:W-:Y:S01]  /*1e50*/  @!P0 FMUL.FTZ R193, R175, R80 ;  /* 0x00000050afc18220 */ /* 0x000fe20000410000 */
[----:B------:R-:W-:-:S02]  /*1e60*/  HADD2.F32 R83, -RZ, R83.H1_H1 ;  /* 0x30000053ff537230 */ /* 0x000fc40000004100 */
[----:B------:R-:W-:Y:S01]  /*1e70*/  @P0 FADD.FTZ R222, -R132, R81 ;  /* 0x0000005184de0221 */ /* 0x000fe20000010100 */
[--C-:B------:R-:W-:Y:S01]  /*1e80*/  @!P0 FADD.FTZ R90, R81, -R224.reuse ;  /* 0x800000e0515a8221 */ /* 0x100fe20000010000 */
[----:B------:R-:W-:Y:S01]  /*1e90*/  @!P0 FADD.FTZ R82, R82, -R224 ;  /* 0x800000e052528221 */ /* 0x000fe20000010000 */
[----:B------:R-:W2:Y:S01]  /*1ea0*/  LDG.E.128 R84, desc[UR6][R84.64] ;  /* 0x0000000654547981 */ /* 0x000ea2000c1e1d00 */
[----:B------:R-:W1:Y:S01]  /*1eb0*/  @P0 MUFU.RCP R88, R250 ;  /* 0x000000fa00580308 */ /* 0x000e620000001000 */
[--C-:B----4-:R-:W-:Y:S02]  /*1ec0*/  HADD2.F32 R80, -RZ, R76.reuse.H0_H0 ;  /* 0x2000004cff507230 */ /* 0x110fe40000004100 */
[----:B------:R-:W-:-:S05]  /*1ed0*/  HADD2.F32 R76, -RZ, R76.H1_H1 ;  /* 0x3000004cff4c7230 */ /* 0x000fca0000004100 */
[----:B------:R-:W-:Y:S01]  /*1ee0*/  FMUL.FTZ R211, R211, R76 ;  /* 0x0000004cd3d37220 */ /* 0x000fe20000410000 */
[C---:B------:R-:W-:Y:S01]  /*1ef0*/  FADD.FTZ R124, R76.reuse, R124 ;  /* 0x0000007c4c7c7221 */ /* 0x040fe20000010000 */
[----:B------:R-:W-:Y:S01]  /*1f00*/  FFMA.FTZ R125, R76, R188, R125 ;  /* 0x000000bc4c7d7223 */ /* 0x000fe2000001007d */
[----:B------:R-:W-:Y:S02]  /*1f10*/  HADD2.F32 R76, -RZ, R77.H0_H0 ;  /* 0x2000004dff4c7230 */ /* 0x000fe40000004100 */
[----:B------:R-:W-:Y:S01]  /*1f20*/  @!P0 FADD.FTZ R252, R83, -R224 ;  /* 0x800000e053fc8221 */ /* 0x000fe20000010000 */
[----:B------:R-:W-:Y:S02]  /*1f30*/  @P0 FADD.FTZ R83, -R130, R83 ;  /* 0x0000005382530221 */ /* 0x000fe40000010100 */
[----:B------:R-:W-:Y:S01]  /*1f40*/  FMUL.FTZ R215, R215, R76 ;  /* 0x0000004cd7d77220 */ /* 0x000fe20000410000 */
[C---:B------:R-:W-:Y:S01]  /*1f50*/  FADD.FTZ R122, R76.reuse, R122 ;  /* 0x0000007a4c7a7221 */ /* 0x040fe20000010000 */
[----:B------:R-:W-:Y:S01]  /*1f60*/  FFMA.FTZ R123, R76, R186, R123 ;  /* 0x000000ba4c7b7223 */ /* 0x000fe2000001007b */
[----:B------:R-:W-:-:S02]  /*1f70*/  HADD2.F32 R76, -RZ, R78.H0_H0 ;  /* 0x2000004eff4c7230 */ /* 0x000fc40000004100 */
[----:B0-----:R-:W-:Y:S01]  /*1f80*/  @P0 FMUL.FTZ R222, R222, R89 ;  /* 0x00000059dede0220 */ /* 0x001fe20000410000 */
[----:B-1----:R-:W-:Y:S02]  /*1f90*/  @P0 FMUL.FTZ R224, R83, R88 ;  /* 0x0000005853e00220 */ /* 0x002fe40000410000 */
[----:B------:R-:W0:Y:S01]  /*1fa0*/  LDC.64 R88, c[0x0][0x268] ;  /* 0x00009a00ff587b82 */ /* 0x000e220000000a00 */
[----:B------:R-:W-:Y:S01]  /*1fb0*/  FMUL.FTZ R231, R231, R76 ;  /* 0x0000004ce7e77220 */ /* 0x000fe20000410000 */
[C---:B------:R-:W-:Y:S01]  /*1fc0*/  FADD.FTZ R118, R76.reuse, R118 ;  /* 0x000000764c767221 */ /* 0x040fe20000010000 */
[----:B------:R-:W-:Y:S01]  /*1fd0*/  FFMA.FTZ R119, R76, R182, R119 ;  /* 0x000000b64c777223 */ /* 0x000fe20000010077 */
[----:B------:R-:W-:Y:S02]  /*1fe0*/  HADD2.F32 R76, -RZ, R79.H0_H0 ;  /* 0x2000004fff4c7230 */ /* 0x000fe40000004100 */
[----:B------:R-:W-:Y:S01]  /*1ff0*/  FMUL.FTZ R0, R0, R80 ;  /* 0x0000005000007220 */ /* 0x000fe20000410000 */
[C---:B------:R-:W-:Y:S01]  /*2000*/  FADD.FTZ R126, R80.reuse, R126 ;  /* 0x0000007e507e7221 */ /* 0x040fe20000010000 */
[----:B------:R-:W-:Y:S01]  /*2010*/  FFMA.FTZ R127, R80, R177, R127 ;  /* 0x000000b1507f7223 */ /* 0x000fe2000001007f */
[----:B------:R-:W-:-:S02]  /*2020*/  HADD2.F32 R80, -RZ, R77.H1_H1 ;  /* 0x3000004dff507230 */ /* 0x000fc40000004100 */
[----:B------:R-:W-:Y:S01]  /*2030*/  FMUL.FTZ R227, R227, R76 ;  /* 0x0000004ce3e37220 */ /* 0x000fe20000410000 */
[C---:B------:R-:W-:Y:S01]  /*2040*/  FADD.FTZ R114, R76.reuse, R114 ;  /* 0x000000724c727221 */ /* 0x040fe20000010000 */
[----:B------:R-:W-:Y:S02]  /*2050*/  FFMA.FTZ R115, R76, R178, R115 ;  /* 0x000000b24c737223 */ /* 0x000fe40000010073 */
[----:B------:R-:W1:Y:S01]  /*2060*/  LDC.64 R76, c[0x0][0x268] ;  /* 0x00009a00ff4c7b82 */ /* 0x000e620000000a00 */
[----:B------:R-:W-:Y:S01]  /*2070*/  @!P0 FMUL.FTZ R222, R175, R90 ;  /* 0x0000005aafde8220 */ /* 0x000fe20000410000 */
[----:B------:R-:W-:Y:S01]  /*2080*/  FMUL.FTZ R213, R213, R80 ;  /* 0x00000050d5d57220 */ /* 0x000fe20000410000 */
[C---:B------:R-:W-:Y:S01]  /*2090*/  FADD.FTZ R120, R80.reuse, R120 ;  /* 0x0000007850787221 */ /* 0x040fe20000010000 */
[----:B------:R-:W-:Y:S01]  /*20a0*/  FFMA.FTZ R121, R80, R184, R121 ;  /* 0x000000b850797223 */ /* 0x000fe20000010079 */
[----:B0-----:R-:W-:-:S06]  /*20b0*/  IMAD.WIDE.U32 R88, R172, 0x10, R88 ;  /* 0x00000010ac587825 */ /* 0x001fcc00078e0058 */
[----:B------:R-:W3:Y:S01]  /*20c0*/  LDG.E.128 R88, desc[UR6][R88.64] ;  /* 0x0000000658587981 */ /* 0x000ee2000c1e1d00 */
[----:B------:R-:W-:Y:S01]  /*20d0*/  @!P0 FMUL.FTZ R209, R175, R82 ;  /* 0x00000052afd18220 */ /* 0x000fe20000410000 */
[----:B-1----:R-:W-:-:S06]  /*20e0*/  IMAD.WIDE.U32 R80, R173, 0x10, R76 ;  /* 0x00000010ad507825 */ /* 0x002fcc00078e004c */
[----:B------:R-:W4:Y:S01]  /*20f0*/  LDG.E.128 R80, desc[UR6][R80.64] ;  /* 0x0000000650507981 */ /* 0x000f22000c1e1d00 */
[----:B------:R-:W-:Y:S02]  /*2100*/  HADD2.F32 R78, -RZ, R78.H1_H1 ;  /* 0x3000004eff4e7230 */ /* 0x000fe40000004100 */
[----:B------:R-:W-:-:S04]  /*2110*/  IMAD.WIDE.U32 R76, R174, 0x10, R76 ;  /* 0x00000010ae4c7825 */ /* 0x000fc800078e004c */
[----:B------:R-:W-:Y:S01]  /*2120*/  FMUL.FTZ R229, R229, R78 ;  /* 0x0000004ee5e57220 */ /* 0x000fe20000410000 */
[C---:B------:R-:W-:Y:S01]  /*2130*/  FADD.FTZ R116, R78.reuse, R116 ;  /* 0x000000744e747221 */ /* 0x040fe20000010000 */
[----:B------:R-:W-:Y:S01]  /*2140*/  FFMA.FTZ R117, R78, R180, R117 ;  /* 0x000000b44e757223 */ /* 0x000fe20000010075 */
[----:B------:R-:W-:-:S05]  /*2150*/  HADD2.F32 R78, -RZ, R79.H1_H1 ;  /* 0x3000004fff4e7230 */ /* 0x000fca0000004100 */
[----:B------:R-:W-:Y:S01]  /*2160*/  FMUL.FTZ R225, R225, R78 ;  /* 0x0000004ee1e17220 */ /* 0x000fe20000410000 */
[C---:B------:R-:W-:Y:S01]  /*2170*/  FADD.FTZ R112, R78.reuse, R112 ;  /* 0x000000704e707221 */ /* 0x040fe20000010000 */
[----:B------:R-:W-:Y:S02]  /*2180*/  FFMA.FTZ R113, R78, R176, R113 ;  /* 0x000000b04e717223 */ /* 0x000fe40000010071 */
[----:B------:R-:W4:Y:S01]  /*2190*/  LDG.E.128 R76, desc[UR6][R76.64] ;  /* 0x000000064c4c7981 */ /* 0x000f22000c1e1d00 */
[----:B------:R-:W-:Y:S01]  /*21a0*/  @!P0 FMUL.FTZ R224, R175, R252 ;  /* 0x000000fcafe08220 */ /* 0x000fe20000410000 */
[--C-:B--2---:R-:W-:Y:S02]  /*21b0*/  HADD2.F32 R252, -RZ, R84.reuse.H0_H0 ;  /* 0x20000054fffc7230 */ /* 0x104fe40000004100 */
[----:B------:R-:W-:-:S05]  /*21c0*/  HADD2.F32 R84, -RZ, R84.H1_H1 ;  /* 0x30000054ff547230 */ /* 0x000fca0000004100 */
[----:B------:R-:W-:Y:S01]  /*21d0*/  FMUL.FTZ R199, R199, R84 ;  /* 0x00000054c7c77220 */ /* 0x000fe20000410000 */
[C---:B------:R-:W-:Y:S01]  /*21e0*/  FADD.FTZ R108, R84.reuse, R108 ;  /* 0x0000006c546c7221 */ /* 0x040fe20000010000 */
[----:B------:R-:W-:Y:S01]  /*21f0*/  FFMA.FTZ R109, R84, R198, R109 ;  /* 0x000000c6546d7223 */ /* 0x000fe2000001006d */
[----:B------:R-:W-:-:S05]  /*2200*/  HADD2.F32 R84, -RZ, R85.H0_H0 ;  /* 0x20000055ff547230 */ /* 0x000fca0000004100 */
[----:B------:R-:W-:Y:S01]  /*2210*/  FMUL.FTZ R201, R201, R84 ;  /* 0x00000054c9c97220 */ /* 0x000fe20000410000 */
[C---:B------:R-:W-:Y:S01]  /*2220*/  FADD.FTZ R106, R84.reuse, R106 ;  /* 0x0000006a546a7221 */ /* 0x040fe20000010000 */
[----:B------:R-:W-:Y:S01]  /*2230*/  FFMA.FTZ R107, R84, R196, R107 ;  /* 0x000000c4546b7223 */ /* 0x000fe2000001006b */
[----:B------:R-:W-:-:S05]  /*2240*/  HADD2.F32 R84, -RZ, R85.H1_H1 ;  /* 0x30000055ff547230 */ /* 0x000fca0000004100 */
[----:B------:R-:W-:Y:S01]  /*2250*/  FMUL.FTZ R203, R203, R84 ;  /* 0x00000054cbcb7220 */ /* 0x000fe20000410000 */
[C---:B------:R-:W-:Y:S01]  /*2260*/  FADD.FTZ R104, R84.reuse, R104 ;  /* 0x0000006854687221 */ /* 0x040fe20000010000 */
[----:B------:R-:W-:Y:S01]  /*2270*/  FFMA.FTZ R105, R84, R194, R105 ;  /* 0x000000c254697223 */ /* 0x000fe20000010069 */
[--C-:B------:R-:W-:Y:S02]  /*2280*/  HADD2.F32 R84, -RZ, R86.reuse.H0_H0 ;  /* 0x20000056ff547230 */ /* 0x100fe40000004100 */
[----:B------:R-:W-:-:S03]  /*2290*/  HADD2.F32 R86, -RZ, R86.H1_H1 ;  /* 0x30000056ff567230 */ /* 0x000fc60000004100 */
[----:B------:R-:W-:Y:S01]  /*22a0*/  FMUL.FTZ R205, R205, R84 ;  /* 0x00000054cdcd7220 */ /* 0x000fe20000410000 */
[C---:B------:R-:W-:Y:S01]  /*22b0*/  FADD.FTZ R102, R84.reuse, R102 ;  /* 0x0000006654667221 */ /* 0x040fe20000010000 */
[----:B------:R-:W-:Y:S01]  /*22c0*/  FFMA.FTZ R103, R84, R192, R103 ;  /* 0x000000c054677223 */ /* 0x000fe20000010067 */
        /* <DEDUP_REMOVED lines=11> */
[--C-:B---3--:R-:W-:Y:S02]  /*2380*/  HADD2.F32 R85, -RZ, R88.reuse.H0_H0 ;  /* 0x20000058ff557230 */ /* 0x108fe40000004100 */
[----:B------:R-:W-:Y:S02]  /*2390*/  HADD2.F32 R88, -RZ, R88.H1_H1 ;  /* 0x30000058ff587230 */ /* 0x000fe40000004100 */
[----:B------:R-:W-:-:S02]  /*23a0*/  HADD2.F32 R86, -RZ, R89.H1_H1 ;  /* 0x30000059ff567230 */ /* 0x000fc40000004100 */
[----:B------:R-:W-:Y:S01]  /*23b0*/  FMUL.FTZ R84, R221, R85 ;  /* 0x00000055dd547220 */ /* 0x000fe20000410000 */
[C---:B------:R-:W-:Y:S01]  /*23c0*/  FADD.FTZ R30, R85.reuse, R30 ;  /* 0x0000001e551e7221 */ /* 0x040fe20000010000 */
[----:B------:R-:W-:Y:S01]  /*23d0*/  FFMA.FTZ R54, R85, R181, R54 ;  /* 0x000000b555367223 */ /* 0x000fe20000010036 */
[----:B------:R-:W-:Y:S01]  /*23e0*/  FMUL.FTZ R223, R223, R88 ;  /* 0x00000058dfdf7220 */ /* 0x000fe20000410000 */
[C---:B------:R-:W-:Y:S01]  /*23f0*/  FADD.FTZ R31, R88.reuse, R31 ;  /* 0x0000001f581f7221 */ /* 0x040fe20000010000 */
[----:B------:R-:W-:Y:S01]  /*2400*/  FFMA.FTZ R55, R88, R206, R55 ;  /* 0x000000ce58377223 */ /* 0x000fe20000010037 */
[----:B------:R-:W-:Y:S02]  /*2410*/  HADD2.F32 R85, -RZ, R89.H0_H0 ;  /* 0x20000059ff557230 */ /* 0x000fe40000004100 */
[--C-:B------:R-:W-:Y:S02]  /*2420*/  HADD2.F32 R89, -RZ, R91.reuse.H0_H0 ;  /* 0x2000005bff597230 */ /* 0x100fe40000004100 */
[----:B------:R-:W-:-:S02]  /*2430*/  HADD2.F32 R88, -RZ, R91.H1_H1 ;  /* 0x3000005bff587230 */ /* 0x000fc40000004100 */
[--C-:B----4-:R-:W-:Y:S02]  /*2440*/  HADD2.F32 R91, -RZ, R80.reuse.H0_H0 ;  /* 0x20000050ff5b7230 */ /* 0x110fe40000004100 */
[----:B------:R-:W-:Y:S02]  /*2450*/  HADD2.F32 R80, -RZ, R80.H1_H1 ;  /* 0x30000050ff507230 */ /* 0x000fe40000004100 */
[--C-:B------:R-:W-:Y:S02]  /*2460*/  HADD2.F32 R87, -RZ, R90.reuse.H0_H0 ;  /* 0x2000005aff577230 */ /* 0x100fe40000004100 */
[----:B------:R-:W-:Y:S01]  /*2470*/  FMUL.FTZ R234, R234, R91 ;  /* 0x0000005beaea7220 */ /* 0x000fe20000410000 */
[C---:B------:R-:W-:Y:S01]  /*2480*/  FADD.FTZ R22, R91.reuse, R22 ;  /* 0x000000165b167221 */ /* 0x040fe20000010000 */
[----:B------:R-:W-:Y:S01]  /*2490*/  FFMA.FTZ R46, R91, R187, R46 ;  /* 0x000000bb5b2e7223 */ /* 0x000fe2000001002e */
[----:B------:R-:W-:Y:S01]  /*24a0*/  FMUL.FTZ R235, R235, R80 ;  /* 0x00000050ebeb7220 */ /* 0x000fe20000410000 */
[C---:B------:R-:W-:Y:S01]  /*24b0*/  FADD.FTZ R23, R80.reuse, R23 ;  /* 0x0000001750177221 */ /* 0x040fe20000010000 */
[----:B------:R-:W-:Y:S01]  /*24c0*/  FFMA.FTZ R47, R80, R92, R47 ;  /* 0x0000005c502f7223 */ /* 0x000fe2000001002f */
[----:B------:R-:W-:-:S02]  /*24d0*/  HADD2.F32 R90, -RZ, R90.H1_H1 ;  /* 0x3000005aff5a7230 */ /* 0x000fc40000004100 */
[--C-:B------:R-:W-:Y:S02]  /*24e0*/  HADD2.F32 R91, -RZ, R81.reuse.H0_H0 ;  /* 0x20000051ff5b7230 */ /* 0x100fe40000004100 */
[----:B------:R-:W-:Y:S02]  /*24f0*/  HADD2.F32 R80, -RZ, R81.H1_H1 ;  /* 0x30000051ff507230 */ /* 0x000fe40000004100 */
[----:B------:R-:W-:Y:S01]  /*2500*/  FMUL.FTZ R226, R226, R85 ;  /* 0x00000055e2e27220 */ /* 0x000fe20000410000 */
        /* <DEDUP_REMOVED lines=15> */
[----:B------:R-:W-:-:S05]  /*2600*/  HADD2.F32 R81, -RZ, R83.H0_H0 ;  /* 0x20000053ff517230 */ /* 0x000fca0000004100 */
[----:B------:R-:W-:Y:S01]  /*2610*/  FMUL.FTZ R240, R240, R81 ;  /* 0x00000051f0f07220 */ /* 0x000fe20000410000 */
[C---:B------:R-:W-:Y:S01]  /*2620*/  FADD.FTZ R16, R81.reuse, R16 ;  /* 0x0000001051107221 */ /* 0x040fe20000010000 */
[----:B------:R-:W-:Y:S01]  /*2630*/  FFMA.FTZ R40, R81, R191, R40 ;  /* 0x000000bf51287223 */ /* 0x000fe20000010028 */
[--C-:B------:R-:W-:Y:S02]  /*2640*/  HADD2.F32 R81, -RZ, R76.reuse.H0_H0 ;  /* 0x2000004cff517230 */ /* 0x100fe40000004100 */
[----:B------:R-:W-:-:S05]  /*2650*/  HADD2.F32 R76, -RZ, R76.H1_H1 ;  /* 0x3000004cff4c7230 */ /* 0x000fca0000004100 */
[----:B------:R-:W-:Y:S01]  /*2660*/  FMUL.FTZ R233, R244, R76 ;  /* 0x0000004cf4e97220 */ /* 0x000fe20000410000 */
[C---:B------:R-:W-:Y:S01]  /*2670*/  FADD.FTZ R15, R76.reuse, R15 ;  /* 0x0000000f4c0f7221 */ /* 0x040fe20000010000 */
[----:B------:R-:W-:Y:S01]  /*2680*/  FFMA.FTZ R39, R76, R218, R39 ;  /* 0x000000da4c277223 */ /* 0x000fe20000010027 */
[----:B------:R-:W-:Y:S02]  /*2690*/  HADD2.F32 R76, -RZ, R77.H1_H1 ;  /* 0x3000004dff4c7230 */ /* 0x000fe40000004100 */
[----:B------:R-:W-:Y:S01]  /*26a0*/  FMUL.FTZ R242, R242, R81 ;  /* 0x00000051f2f27220 */ /* 0x000fe20000410000 */
[C---:B------:R-:W-:Y:S01]  /*26b0*/  FADD.FTZ R14, R81.reuse, R14 ;  /* 0x0000000e510e7221 */ /* 0x040fe20000010000 */
[----:B------:R-:W-:Y:S01]  /*26c0*/  FFMA.FTZ R38, R81, R95, R38 ;  /* 0x0000005f51267223 */ /* 0x000fe20000010026 */
[----:B------:R-:W-:Y:S01]  /*26d0*/  FMUL.FTZ R245, R245, R76 ;  /* 0x0000004cf5f57220 */ /* 0x000fe20000410000 */
[C---:B------:R-:W-:Y:S01]  /*26e0*/  FADD.FTZ R13, R76.reuse, R13 ;  /* 0x0000000d4c0d7221 */ /* 0x040fe20000010000 */
[----:B------:R-:W-:Y:S01]  /*26f0*/  FFMA.FTZ R37, R76, R220, R37 ;  /* 0x000000dc4c257223 */ /* 0x000fe20000010025 */
[----:B------:R-:W-:-:S02]  /*2700*/  HADD2.F32 R76, -RZ, R79.H1_H1 ;  /* 0x3000004fff4c7230 */ /* 0x000fc40000004100 */
[----:B------:R-:W-:Y:S01]  /*2710*/  FMUL.FTZ R232, R232, R89 ;  /* 0x00000059e8e87220 */ /* 0x000fe20000410000 */
[C---:B------:R-:W-:Y:S01]  /*2720*/  FADD.FTZ R24, R89.reuse, R24 ;  /* 0x0000001859187221 */ /* 0x040fe20000010000 */
[----:B------:R-:W-:Y:S01]  /*2730*/  FFMA.FTZ R48, R89, R185, R48 ;  /* 0x000000b959307223 */ /* 0x000fe20000010030 */
[----:B------:R-:W-:Y:S02]  /*2740*/  HADD2.F32 R81, -RZ, R77.H0_H0 ;  /* 0x2000004dff517230 */ /* 0x000fe40000004100 */
[----:B------:R-:W-:Y:S01]  /*2750*/  FMUL.FTZ R89, R236, R88 ;  /* 0x00000058ec597220 */ /* 0x000fe20000410000 */
[C---:B------:R-:W-:Y:S01]  /*2760*/  FADD.FTZ R25, R88.reuse, R25 ;  /* 0x0000001958197221 */ /* 0x040fe20000010000 */
[----:B------:R-:W-:Y:S01]  /*2770*/  FFMA.FTZ R49, R88, R212, R49 ;  /* 0x000000d458317223 */ /* 0x000fe20000010031 */
[--C-:B------:R-:W-:Y:S02]  /*2780*/  HADD2.F32 R77, -RZ, R78.reuse.H0_H0 ;  /* 0x2000004eff4d7230 */ /* 0x100fe40000004100 */
[----:B------:R-:W-:Y:S01]  /*2790*/  FMUL.FTZ R88, R239, R91 ;  /* 0x0000005bef587220 */ /* 0x000fe20000410000 */
[----:B------:R-:W-:-:S02]  /*27a0*/  HADD2.F32 R78, -RZ, R78.H1_H1 ;  /* 0x3000004eff4e7230 */ /* 0x000fc40000004100 */
        /* <DEDUP_REMOVED lines=32> */
[----:B------:R-:W-:Y:S01]  /*29b0*/  FFMA.FTZ R76, R205, R192, R76 ;  /* 0x000000c0cd4c7223 */ /* 0x000fe2000001004c */
[----:B------:R-:W-:Y:S01]  /*29c0*/  FMUL.FTZ R228, R249, R77 ;  /* 0x0000004df9e47220 */ /* 0x000fe20000410000 */
[----:B------:R-:W-:Y:S01]  /*29d0*/  FADD.FTZ R78, R78, R207 ;  /* 0x000000cf4e4e7221 */ /* 0x000fe20000010000 */
[----:B------:R-:W-:Y:S01]  /*29e0*/  FADD.FTZ R10, R77, R10 ;  /* 0x0000000a4d0a7221 */ /* 0x000fe20000010000 */
[----:B------:R-:W-:Y:S01]  /*29f0*/  FFMA.FTZ R76, R207, R190, R76 ;  /* 0x000000becf4c7223 */ /* 0x000fe2000001004c */
[----:B------:R-:W-:Y:S01]  /*2a00*/  FFMA.FTZ R34, R77, R193, R34 ;  /* 0x000000c14d227223 */ /* 0x000fe20000010022 */
[----:B------:R-:W-:Y:S02]  /*2a10*/  HADD2.F32 R77, -RZ, R79.H0_H0 ;  /* 0x2000004fff4d7230 */ /* 0x000fe40000004100 */
        /* <DEDUP_REMOVED lines=32> */
[----:B------:R-:W-:Y:S02]  /*2c20*/  HADD2.F32 R82, -RZ, R82.H1_H1 ;  /* 0x30000052ff527230 */ /* 0x000fe40000004100 */
[----:B------:R-:W-:Y:S01]  /*2c30*/  FADD.FTZ R77, R76, R91 ;  /* 0x0000005b4c4d7221 */ /* 0x000fe20000010000 */
[----:B------:R-:W-:-:S02]  /*2c40*/  FFMA.FTZ R79, R91, R214, R78 ;  /* 0x000000d65b4f7223 */ /* 0x000fc4000001004e */
[----:B------:R-:W-:Y:S01]  /*2c50*/  FMUL.FTZ R241, R241, R82 ;  /* 0x00000052f1f17220 */ /* 0x000fe20000410000 */
[----:B------:R-:W-:Y:S01]  /*2c60*/  FADD.FTZ R76, R77, R90 ;  /* 0x0000005a4d4c7221 */ /* 0x000fe20000010000 */
[----:B------:R-:W-:Y:S01]  /*2c70*/  FFMA.FTZ R78, R90, R93, R79 ;  /* 0x0000005d5a4e7223 */ /* 0x000fe2000001004f */
[C---:B------:R-:W-:Y:S01]  /*2c80*/  FADD.FTZ R21, R80.reuse, R21 ;  /* 0x0000001550157221 */ /* 0x040fe20000010000 */
[----:B------:R-:W-:Y:S01]  /*2c90*/  FFMA.FTZ R45, R80, R214, R45 ;  /* 0x000000d6502d7223 */ /* 0x000fe2000001002d */
[----:B------:R-:W-:Y:S02]  /*2ca0*/  HADD2.F32 R80, -RZ, R83.H1_H1 ;  /* 0x30000053ff507230 */ /* 0x000fe40000004100 */
[----:B------:R-:W-:Y:S01]  /*2cb0*/  FADD.FTZ R77, R76, R241 ;  /* 0x000000f14c4d7221 */ /* 0x000fe20000010000 */
[----:B------:R-:W-:Y:S02]  /*2cc0*/  FFMA.FTZ R79, R241, R94, R78 ;  /* 0x0000005ef14f7223 */ /* 0x000fe4000001004e */
        /* <DEDUP_REMOVED lines=17> */
[----:B------:R-:W-:Y:S01]  /*2de0*/  FFMA.FTZ R36, R81, R195, R36 ;  /* 0x000000c351247223 */ /* 0x000fe20000010024 */
        /* <DEDUP_REMOVED lines=36> */
.L_x_1235:
        /* <DEDUP_REMOVED lines=30> */
.L_x_1221:
[----:B------:R-:W-:Y:S05]  /*3210*/  BSYNC B0 ;  /* 0x0000000000007941 */ /* 0x000fea0003800000 */
.L_x_1220:
        /* <DEDUP_REMOVED lines=9> */
[----:B0-----:R-:W-:Y:S02]  /*32b0*/  @!P0 LEA R76, P3, R80, R76, 0x3 ;  /* 0x0000004c504c8211 */ /* 0x001fe400078618ff */
        /* <DEDUP_REMOVED lines=22> */
.L_x_1223:
[----:B------:R-:W2:Y:S04]  /*3420*/  LDG.E.STRONG.GPU R80, desc[UR6][R76.64] ;  /* 0x000000064c507981 */ /* 0x000ea8000c1ef900 */
[----:B--2---:R-:W-:Y:S01]  /*3430*/  CCTL.IVALL ;  /* 0x00000000ff00798f */ /* 0x004fe20002000000 */
[----:B------:R-:W-:Y:S05]  /*3440*/  YIELD ;  /* 0x0000000000007946 */ /* 0x000fea0003800000 */
[----:B------:R-:W-:-:S13]  /*3450*/  ISETP.NE.AND P0, PT, R80, R83, PT ;  /* 0x000000535000720c */ /* 0x000fda0003f05270 */
[----:B------:R-:W-:Y:S05]  /*3460*/  @P0 BRA `(.L_x_1223) ;  /* 0xfffffffc00ec0947 */ /* 0x000fea000383ffff */
.L_x_1222:
        /* <DEDUP_REMOVED lines=168> */
[----:B------:R-:W-:-:S02]  /*3ef0*/  F2FP.F16.F32.PACK_AB R85, R181, R226 ;  /* 0x000000e2b555723e */ /* 0x000fc400000000ff */
[----:B------:R-:W-:Y:S01]  /*3f00*/  F2FP.F16.F32.PACK_AB R84, R95, R84 ;  /* 0x000000545f54723e */ /* 0x000fe200000000ff */
[----:B------:R-:W-:Y:S01]  /*3f10*/  IMAD.WIDE.U32 R174, R174, 0x10, R76 ;  /* 0x00000010aeae7825 */ /* 0x000fe200078e004c */
[----:B------:R-:W-:Y:S02]  /*3f20*/  F2FP.F16.F32.PACK_AB R77, R83, R186 ;  /* 0x000000ba534d723e */ /* 0x000fe400000000ff */
[----:B------:R-:W-:Y:S02]  /*3f30*/  F2FP.F16.F32.PACK_AB R76, R81, R0 ;  /* 0x00000000514c723e */ /* 0x000fe400000000ff */
[----:B------:R-:W-:Y:S02]  /*3f40*/  F2FP.F16.F32.PACK_AB R83, R93, R202 ;  /* 0x000000ca5d53723e */ /* 0x000fe400000000ff */
[----:B------:R-:W-:Y:S01]  /*3f50*/  F2FP.F16.F32.PACK_AB R81, R89, R196 ;  /* 0x000000c45951723e */ /* 0x000fe200000000ff */
[----:B------:R0:W-:Y:S01]  /*3f60*/  STG.E.128 desc[UR6][R176.64], R76 ;  /* 0x0000004cb0007986 */ /* 0x0001e2000c101d06 */
[----:B------:R-:W-:-:S02]  /*3f70*/  F2FP.F16.F32.PACK_AB R91, R193, R240 ;  /* 0x000000f0c15b723e */ /* 0x000fc400000000ff */
[----:B------:R-:W-:Y:S01]  /*3f80*/  F2FP.F16.F32.PACK_AB R90, R191, R90 ;  /* 0x0000005abf5a723e */ /* 0x000fe200000000ff */
[----:B------:R0:W-:Y:S01]  /*3f90*/  STG.E.128 desc[UR6][R170.64], R80 ;  /* 0x00000050aa007986 */ /* 0x0001e2000c101d06 */
[----:B------:R-:W-:Y:S02]  /*3fa0*/  F2FP.F16.F32.PACK_AB R89, R189, R224 ;  /* 0x000000e0bd59723e */ /* 0x000fe400000000ff */
[----:B------:R-:W-:Y:S01]  /*3fb0*/  F2FP.F16.F32.PACK_AB R88, R187, R88 ;  /* 0x00000058bb58723e */ /* 0x000fe200000000ff */
[----:B------:R0:W-:Y:S01]  /*3fc0*/  STG.E.128 desc[UR6][R178.64], R84 ;  /* 0x00000054b2007986 */ /* 0x0001e2000c101d06 */
[----:B------:R-:W-:Y:S02]  /*3fd0*/  F2FP.F16.F32.PACK_AB R95, R201, R230 ;  /* 0x000000e6c95f723e */ /* 0x000fe400000000ff */
[----:B------:R-:W-:Y:S01]  /*3fe0*/  F2FP.F16.F32.PACK_AB R94, R199, R94 ;  /* 0x0000005ec75e723e */ /* 0x000fe200000000ff */
[----:B------:R0:W-:Y:S01]  /*3ff0*/  STG.E.128 desc[UR6][R172.64], R88 ;  /* 0x00000058ac007986 */ /* 0x0001e2000c101d06 */
[----:B------:R-:W-:-:S02]  /*4000*/  F2FP.F16.F32.PACK_AB R93, R197, R246 ;  /* 0x000000f6c55d723e */ /* 0x000fc400000000ff */
        /* <DEDUP_REMOVED lines=84> */
.L_x_1218:
        /* <DEDUP_REMOVED lines=38> */
.L_x_1219:
[----:B------:R-:W-:Y:S01]  /*47b0*/  HFMA2.MMA R248, -RZ, RZ, 0, 9.5367431640625e-07 ;  /* 0x00000010fff87435 */ /* 0x000fe200000001ff */
[----:B------:R-:W-:Y:S02]  /*47c0*/  MOV R247, R76 ;  /* 0x0000004c00f77202 */ /* 0x000fe40000000f00 */
[----:B------:R-:W-:Y:S02]  /*47d0*/  MOV R249, 0x1f ;  /* 0x0000001f00f97802 */ /* 0x000fe40000000f00 */
[----:B------:R-:W-:-:S07]  /*47e0*/  MOV R238, 0xffffffff ;  /* 0xffffffff00ee7802 */ /* 0x000fce0000000f00 */
[----:B------:R-:W-:Y:S05]  /*47f0*/  WARPSYNC.COLLECTIVE R238, `(.L_x_1225) ;  /* 0x00000000ee087348 */ /* 0x000fea0003c00000 */
[----:B------:R0:W1:Y:S02]  /*4800*/  SHFL.DOWN P2, R244, R247, R248, R249 ;  /* 0x080000f8f7f47389 */ /* 0x00006400000400f9 */
[----:B01----:R-:W-:Y:S01]  /*4810*/  ENDCOLLECTIVE ;  /* 0x000000000000791b */ /* 0x003fe20003800000 */
.L_x_1225:
[----:B------:R-:W-:Y:S02]  /*4820*/  MOV R247, R77 ;  /* 0x0000004d00f77202 */ /* 0x000fe40000000f00 */
[----:B------:R-:W-:-:S07]  /*4830*/  MOV R81, R244 ;  /* 0x000000f400517202 */ /* 0x000fce0000000f00 */
[----:B------:R-:W-:Y:S05]  /*4840*/  WARPSYNC.COLLECTIVE R238, `(.L_x_1226) ;  /* 0x00000000ee087348 */ /* 0x000fea0003c00000 */
[----:B------:R0:W1:Y:S02]  /*4850*/  SHFL.DOWN P2, R244, R247, R248, R249 ;  /* 0x080000f8f7f47389 */ /* 0x00006400000400f9 */
[----:B01----:R-:W-:Y:S01]  /*4860*/  ENDCOLLECTIVE ;  /* 0x000000000000791b */ /* 0x003fe20003800000 */
.L_x_1226:
[----:B------:R-:W-:Y:S01]  /*4870*/  FADD.FTZ R81, R76, R81 ;  /* 0x000000514c517221 */ /* 0x000fe20000010000 */
[----:B------:R-:W-:-:S04]  /*4880*/  HFMA2.MMA R248, -RZ, RZ, 0, 4.76837158203125e-07 ;  /* 0x00000008fff87435 */ /* 0x000fc800000001ff */
[----:B------:R-:W-:Y:S02]  /*4890*/  MOV R247, R81 ;  /* 0x0000005100f77202 */ /* 0x000fe40000000f00 */
[----:B------:R-:W-:-:S07]  /*48a0*/  MOV R80, R244 ;  /* 0x000000f400507202 */ /* 0x000fce0000000f00 */
[----:B------:R-:W-:Y:S05]  /*48b0*/  WARPSYNC.COLLECTIVE R238, `(.L_x_1227) ;  /* 0x00000000ee087348 */ /* 0x000fea0003c00000 */
[----:B------:R0:W1:Y:S02]  /*48c0*/  SHFL.DOWN P2, R244, R247, R248, R249 ;  /* 0x080000f8f7f47389 */ /* 0x00006400000400f9 */
[----:B01----:R-:W-:Y:S01]  /*48d0*/  ENDCOLLECTIVE ;  /* 0x000000000000791b */ /* 0x003fe20003800000 */
.L_x_1227:
[----:B------:R-:W-:-:S05]  /*48e0*/  FADD.FTZ R80, R77, R80 ;  /* 0x000000504d507221 */ /* 0x000fca0000010000 */
[----:B------:R-:W-:Y:S02]  /*48f0*/  MOV R247, R80 ;  /* 0x0000005000f77202 */ /* 0x000fe40000000f00 */
[----:B------:R-:W-:-:S07]  /*4900*/  MOV R82, R244 ;  /* 0x000000f400527202 */ /* 0x000fce0000000f00 */
[----:B------:R-:W-:Y:S05]  /*4910*/  WARPSYNC.COLLECTIVE R238, `(.L_x_1228) ;  /* 0x00000000ee087348 */ /* 0x000fea0003c00000 */
[----:B------:R0:W1:Y:S02]  /*4920*/  SHFL.DOWN P2, R244, R247, R248, R249 ;  /* 0x080000f8f7f47389 */ /* 0x00006400000400f9 */
[----:B01----:R-:W-:Y:S01]  /*4930*/  ENDCOLLECTIVE ;  /* 0x000000000000791b */ /* 0x003fe20003800000 */
.L_x_1228:
[----:B------:R-:W-:Y:S01]  /*4940*/  FADD.FTZ R82, R81, R82 ;  /* 0x0000005251527221 */ /* 0x000fe20000010000 */
[----:B------:R-:W-:-:S04]  /*4950*/  HFMA2.MMA R248, -RZ, RZ, 0, 2.384185791015625e-07 ;  /* 0x00000004fff87435 */ /* 0x000fc800000001ff */
[----:B------:R-:W-:Y:S02]  /*4960*/  MOV R247, R82 ;  /* 0x0000005200f77202 */ /* 0x000fe40000000f00 */
[----:B------:R-:W-:-:S07]  /*4970*/  MOV R83, R244 ;  /* 0x000000f400537202 */ /* 0x000fce0000000f00 */
[----:B------:R-:W-:Y:S05]  /*4980*/  WARPSYNC.COLLECTIVE R238, `(.L_x_1229) ;  /* 0x00000000ee087348 */ /* 0x000fea0003c00000 */
[----:B------:R0:W1:Y:S02]  /*4990*/  SHFL.DOWN P2, R244, R247, R248, R249 ;  /* 0x080000f8f7f47389 */ /* 0x00006400000400f9 */
[----:B01----:R-:W-:Y:S01]  /*49a0*/  ENDCOLLECTIVE ;  /* 0x000000000000791b */ /* 0x003fe20003800000 */
.L_x_1229:
[----:B------:R-:W-:-:S05]  /*49b0*/  FADD.FTZ R83, R80, R83 ;  /* 0x0000005350537221 */ /* 0x000fca0000010000 */
[----:B------:R-:W-:Y:S02]  /*49c0*/  MOV R247, R83 ;  /* 0x0000005300f77202 */ /* 0x000fe40000000f00 */
[----:B------:R-:W-:-:S07]  /*49d0*/  MOV R221, R244 ;  /* 0x000000f400dd7202 */ /* 0x000fce0000000f00 */
[----:B------:R-:W-:Y:S05]  /*49e0*/  WARPSYNC.COLLECTIVE R238, `(.L_x_1230) ;  /* 0x00000000ee087348 */ /* 0x000fea0003c00000 */
[----:B------:R0:W1:Y:S02]  /*49f0*/  SHFL.DOWN P2, R244, R247, R248, R249 ;  /* 0x080000f8f7f47389 */ /* 0x00006400000400f9 */
[----:B01----:R-:W-:Y:S01]  /*4a00*/  ENDCOLLECTIVE ;  /* 0x000000000000791b */ /* 0x003fe20003800000 */
.L_x_1230:
[----:B------:R-:W-:Y:S01]  /*4a10*/  FADD.FTZ R221, R82, R221 ;  /* 0x000000dd52dd7221 */ /* 0x000fe20000010000 */
[----:B------:R-:W-:-:S04]  /*4a20*/  HFMA2.MMA R248, -RZ, RZ, 0, 1.1920928955078125e-07 ;  /* 0x00000002fff87435 */ /* 0x000fc800000001ff */
[----:B------:R-:W-:Y:S02]  /*4a30*/  MOV R247, R221 ;  /* 0x000000dd00f77202 */ /* 0x000fe40000000f00 */
[----:B------:R-:W-:-:S07]  /*4a40*/  MOV R236, R244 ;  /* 0x000000f400ec7202 */ /* 0x000fce0000000f00 */
[----:B------:R-:W-:Y:S05]  /*4a50*/  WARPSYNC.COLLECTIVE R238, `(.L_x_1231) ;  /* 0x00000000ee087348 */ /* 0x000fea0003c00000 */
[----:B------:R0:W1:Y:S02]  /*4a60*/  SHFL.DOWN P2, R244, R247, R248, R249 ;  /* 0x080000f8f7f47389 */ /* 0x00006400000400f9 */
[----:B01----:R-:W-:Y:S01]  /*4a70*/  ENDCOLLECTIVE ;  /* 0x000000000000791b */ /* 0x003fe20003800000 */
.L_x_1231:
[----:B------:R-:W-:-:S05]  /*4a80*/  FADD.FTZ R236, R83, R236 ;  /* 0x000000ec53ec7221 */ /* 0x000fca0000010000 */
[----:B------:R-:W-:Y:S02]  /*4a90*/  MOV R247, R236 ;  /* 0x000000ec00f77202 */ /* 0x000fe40000000f00 */
[----:B------:R-:W-:-:S07]  /*4aa0*/  MOV R76, R244 ;  /* 0x000000f4004c7202 */ /* 0x000fce0000000f00 */
[----:B------:R-:W-:Y:S05]  /*4ab0*/  WARPSYNC.COLLECTIVE R238, `(.L_x_1232) ;  /* 0x00000000ee087348 */ /* 0x000fea0003c00000 */
[----:B------:R0:W1:Y:S02]  /*4ac0*/  SHFL.DOWN P2, R244, R247, R248, R249 ;  /* 0x080000f8f7f47389 */ /* 0x00006400000400f9 */
[----:B01----:R-:W-:Y:S01]  /*4ad0*/  ENDCOLLECTIVE ;  /* 0x000000000000791b */ /* 0x003fe20003800000 */
.L_x_1232:
[----:B------:R-:W-:Y:S01]  /*4ae0*/  FADD.FTZ R76, R221, R76 ;  /* 0x0000004cdd4c7221 */ /* 0x000fe20000010000 */
[----:B------:R-:W-:-:S04]  /*4af0*/  HFMA2.MMA R248, -RZ, RZ, 0, 5.9604644775390625e-08 ;  /* 0x00000001fff87435 */ /* 0x000fc800000001ff */
[----:B------:R-:W-:Y:S02]  /*4b00*/  MOV R247, R76 ;  /* 0x0000004c00f77202 */ /* 0x000fe40000000f00 */
[----:B------:R-:W-:-:S07]  /*4b10*/  MOV R77, R244 ;  /* 0x000000f4004d7202 */ /* 0x000fce0000000f00 */
[----:B------:R-:W-:Y:S05]  /*4b20*/  WARPSYNC.COLLECTIVE R238, `(.L_x_1233) ;  /* 0x00000000ee087348 */ /* 0x000fea0003c00000 */
[----:B------:R0:W1:Y:S02]  /*4b30*/  SHFL.DOWN P2, R244, R247, R248, R249 ;  /* 0x080000f8f7f47389 */ /* 0x00006400000400f9 */
[----:B01----:R-:W-:Y:S01]  /*4b40*/  ENDCOLLECTIVE ;  /* 0x000000000000791b */ /* 0x003fe20003800000 */
.L_x_1233:
[----:B------:R-:W-:-:S05]  /*4b50*/  FADD.FTZ R77, R236, R77 ;  /* 0x0000004dec4d7221 */ /* 0x000fca0000010000 */
[----:B------:R-:W-:Y:S02]  /*4b60*/  MOV R247, R77 ;  /* 0x0000004d00f77202 */ /* 0x000fe40000000f00 */
[----:B------:R-:W-:-:S07]  /*4b70*/  MOV R81, R244 ;  /* 0x000000f400517202 */ /* 0x000fce0000000f00 */
[----:B------:R-:W-:Y:S05]  /*4b80*/  WARPSYNC.COLLECTIVE R238, `(.L_x_1234) ;  /* 0x00000000ee087348 */ /* 0x000fea0003c00000 */
[----:B------:R0:W1:Y:S02]  /*4b90*/  SHFL.DOWN P2, R244, R247, R248, R249 ;  /* 0x080000f8f7f47389 */ /* 0x00006400000400f9 */
[----:B01----:R-:W-:Y:S01]  /*4ba0*/  ENDCOLLECTIVE ;  /* 0x000000000000791b */ /* 0x003fe20003800000 */
.L_x_1234:
[----:B------:R-:W-:Y:S01]  /*4bb0*/  MOV R80, R244 ;  /* 0x000000f400507202 */ /* 0x000fe20000000f00 */
[----:B------:R-:W-:Y:S06]  /*4bc0*/  BRA `(.L_x_1235) ;  /* 0xffffffe400187947 */ /* 0x000fec000383ffff */
.L_x_1236:
        /* <DEDUP_REMOVED lines=11> */
.L_x_5431:


//--------------------- .text._ZN10layer_norm22ln_bwd_finalize_kernelINS_22Kernel_traits_finalizeILj25600EffffjLj1024ELj4ENS_18Kernel_traits_baseILj25600EffffjLj1024EEEEEEEvNS_9BwdParamsE --------------------------
	.section	.text._ZN10layer_norm22ln_bwd_finalize_kernelINS_22Kernel_traits_finalizeILj25600EffffjLj1024ELj4ENS_18Kernel_traits_baseILj25600EffffjLj1024EEEEEEEvNS_9BwdParamsE,"ax",@progbits
	.align	128
        .global         _ZN10layer_norm22ln_bwd_finalize_kernelINS_22Kernel_traits_finalizeILj25600EffffjLj1024ELj4ENS_18Kernel_traits_baseILj25600EffffjLj1024EEEEEEEvNS_9BwdParamsE
        .type           _ZN10layer_norm22ln_bwd_finalize_kernelINS_22Kernel_traits_finalizeILj25600EffffjLj1024ELj4ENS_18Kernel_traits_baseILj25600EffffjLj1024EEEEEEEvNS_9BwdParamsE,@function
        .size           _ZN10layer_norm22ln_bwd_finalize_kernelINS_22Kernel_traits_finalizeILj25600EffffjLj1024ELj4ENS_18Kernel_traits_baseILj25600EffffjLj1024EEEEEEEvNS_9BwdParamsE,(.L_x_5432 - _ZN10layer_norm22ln_bwd_finalize_kernelINS_22Kernel_traits_finalizeILj25600EffffjLj1024ELj4ENS_18Kernel_traits_baseILj25600EffffjLj1024EEEEEEEvNS_9BwdParamsE)
        .other          _ZN10layer_norm22ln_bwd_finalize_kernelINS_22Kernel_traits_finalizeILj25600EffffjLj1024ELj4ENS_18Kernel_traits_baseILj25600EffffjLj1024EEEEEEEvNS_9BwdParamsE,@"STO_CUDA_ENTRY STV_DEFAULT"
_ZN10layer_norm22ln_bwd_finalize_kernelINS_22Kernel_traits_finalizeILj25600EffffjLj1024ELj4ENS_18Kernel_traits_baseILj25600EffffjLj1024EEEEEEEvNS_9BwdParamsE:
.text._ZN10layer_norm22ln_bwd_finalize_kernelINS_22Kernel_traits_finalizeILj25600EffffjLj1024ELj4ENS_18Kernel_traits_baseILj25600EffffjLj1024EEEEEEEvNS_9BwdParamsE:
        /* <DEDUP_REMOVED lines=25> */
.L_x_1246:
        /* <DEDUP_REMOVED lines=28> */
.L_x_1241:
        /* <DEDUP_REMOVED lines=33> */
.L_x_1240:
[----:B------:R-:W-:Y:S05]  /*0560*/  BSYNC B1 ;  /* 0x0000000000017941 */ /* 0x000fea0003800000 */
.L_x_1239:
        /* <DEDUP_REMOVED lines=23> */
.L_x_1243:
[----:B------:R-:W-:Y:S05]  /*06e0*/  BSYNC B1 ;  /* 0x0000000000017941 */ /* 0x000fea0003800000 */
.L_x_1242:
        /* <DEDUP_REMOVED lines=11> */
.L_x_1238:
[----:B------:R-:W-:Y:S05]  /*07a0*/  BSYNC B0 ;  /* 0x0000000000007941 */ /* 0x000fea0003800000 */
.L_x_1237:
        /* <DEDUP_REMOVED lines=29> */
.L_x_1257:
[----:B------:R-:W-:Y:S01]  /*0980*/  @!P1 SHF.R.U32.HI R12, RZ, 0x3, R0 ;  /* 0x00000003ff0c9819 */ /* 0x000fe20000011600 */
[----:B---3--:R-:W-:Y:S01]  /*0990*/  FADD.FTZ R14, R9, R14 ;  /* 0x0000000e090e7221 */ /* 0x008fe20000010000 */
[----:B--2---:R-:W-:Y:S02]  /*09a0*/  FADD.FTZ R11, R10, R11 ;  /* 0x0000000b0a0b7221 */ /* 0x004fe40000010000 */
[----:B------:R-:W-:-:S05]  /*09b0*/  @!P1 LOP3.LUT R12, R12, 0x1ffffffc, RZ, 0xc0, !PT ;  /* 0x1ffffffc0c0c9812 */ /* 0x000fca00078ec0ff */
[----:B------:R2:W-:Y:S04]  /*09c0*/  @!P1 STS [R12+UR4+0x2000], R14 ;  /* 0x0020000e0c009988 */ /* 0x0005e80008000804 */
[----:B------:R2:W-:Y:S02]  /*09d0*/  @!P1 STS [R12+UR4+0x2080], R11 ;  /* 0x0020800b0c009988 */ /* 0x0005e40008000804 */
.L_x_1244:
        /* <DEDUP_REMOVED lines=15> */
.L_x_1245:
[----:B------:R-:W-:Y:S01]  /*0ad0*/  HFMA2.MMA R19, -RZ, RZ, 0, 5.9604644775390625e-08 ;  /* 0x00000001ff137435 */ /* 0x000fe200000001ff */
[----:B---3--:R-:W-:Y:S01]  /*0ae0*/  IMAD.MOV.U32 R20, RZ, RZ, R10 ;  /* 0x000000ffff147224 */ /* 0x008fe200078e000a */
[----:B------:R-:W-:Y:S02]  /*0af0*/  MOV R22, 0x1f ;  /* 0x0000001f00167802 */ /* 0x000fe40000000f00 */
[----:B------:R-:W-:-:S07]  /*0b00*/  MOV R17, 0xffffffff ;  /* 0xffffffff00117802 */ /* 0x000fce0000000f00 */
[----:B012---:R-:W-:Y:S05]  /*0b10*/  WARPSYNC.COLLECTIVE R17, `(.L_x_1247) ;  /* 0x0000000011087348 */ /* 0x007fea0003c00000 */
[----:B------:R3:W4:Y:S02]  /*0b20*/  SHFL.BFLY P2, R18, R20, R19, R22 ;  /* 0x0c00001314127389 */ /* 0x0007240000040016 */
[----:B01234-:R-:W-:Y:S01]  /*0b30*/  ENDCOLLECTIVE ;  /* 0x000000000000791b */ /* 0x01ffe20003800000 */
.L_x_1247:
[----:B------:R-:W-:Y:S01]  /*0b40*/  HFMA2.MMA R19, -RZ, RZ, 0, 1.1920928955078125e-07 ;  /* 0x00000002ff137435 */ /* 0x000fe200000001ff */
[----:B------:R-:W-:-:S04]  /*0b50*/  IMAD.MOV.U32 R11, RZ, RZ, R18 ;  /* 0x000000ffff0b7224 */ /* 0x000fc800078e0012 */
[----:B------:R-:W-:-:S05]  /*0b60*/  FADD.FTZ R11, R10, R11 ;  /* 0x0000000b0a0b7221 */ /* 0x000fca0000010000 */
[----:B------:R-:W-:-:S07]  /*0b70*/  MOV R20, R11 ;  /* 0x0000000b00147202 */ /* 0x000fce0000000f00 */
[----:B------:R-:W-:Y:S05]  /*0b80*/  WARPSYNC.COLLECTIVE R17, `(.L_x_1248) ;  /* 0x0000000011087348 */ /* 0x000fea0003c00000 */
[----:B------:R0:W1:Y:S02]  /*0b90*/  SHFL.BFLY P2, R18, R20, R19, R22 ;  /* 0x0c00001314127389 */ /* 0x0000640000040016 */
[----:B01----:R-:W-:Y:S01]  /*0ba0*/  ENDCOLLECTIVE ;  /* 0x000000000000791b */ /* 0x003fe20003800000 */
.L_x_1248:
[----:B------:R-:W-:Y:S01]  /*0bb0*/  HFMA2.MMA R19, -RZ, RZ, 0, 2.384185791015625e-07 ;  /* 0x00000004ff137435 */ /* 0x000fe200000001ff */
[----:B------:R-:W-:-:S05]  /*0bc0*/  MOV R12, R18 ;  /* 0x00000012000c7202 */ /* 0x000fca0000000f00 */
[----:B------:R-:W-:-:S04]  /*0bd0*/  FADD.FTZ R12, R11, R12 ;  /* 0x0000000c0b0c7221 */ /* 0x000fc80000010000 */
[----:B------:R-:W-:-:S07]  /*0be0*/  IMAD.MOV.U32 R20, RZ, RZ, R12 ;  /* 0x000000ffff147224 */ /* 0x000fce00078e000c */
[----:B------:R-:W-:Y:S05]  /*0bf0*/  WARPSYNC.COLLECTIVE R17, `(.L_x_1249) ;  /* 0x0000000011087348 */ /* 0x000fea0003c00000 */
[----:B------:R0:W1:Y:S02]  /*0c00*/  SHFL.BFLY P2, R18, R20, R19, R22 ;  /* 0x0c00001314127389 */ /* 0x0000640000040016 */
[----:B01----:R-:W-:Y:S01]  /*0c10*/  ENDCOLLECTIVE ;  /* 0x000000000000791b */ /* 0x003fe20003800000 */
.L_x_1249:
[----:B------:R-:W-:Y:S01]  /*0c20*/  IMAD.MOV.U32 R19, RZ, RZ, 0x8 ;  /* 0x00000008ff137424 */ /* 0x000fe200078e00ff */
[----:B------:R-:W-:-:S05]  /*0c30*/  MOV R13, R18 ;  /* 0x00000012000d7202 */ /* 0x000fca0000000f00 */
[----:B------:R-:W-:-:S05]  /*0c40*/  FADD.FTZ R13, R12, R13 ;  /* 0x0000000d0c0d7221 */ /* 0x000fca0000010000 */
[----:B------:R-:W-:-:S07]  /*0c50*/  MOV R20, R13 ;  /* 0x0000000d00147202 */ /* 0x000fce0000000f00 */
[----:B------:R-:W-:Y:S05]  /*0c60*/  WARPSYNC.COLLECTIVE R17, `(.L_x_1250) ;  /* 0x0000000011087348 */ /* 0x000fea0003c00000 */
[----:B------:R0:W1:Y:S02]  /*0c70*/  SHFL.BFLY P2, R18, R20, R19, R22 ;  /* 0x0c00001314127389 */ /* 0x0000640000040016 */
[----:B01----:R-:W-:Y:S01]  /*0c80*/  ENDCOLLECTIVE ;  /* 0x000000000000791b */ /* 0x003fe20003800000 */
.L_x_1250:
[----:B------:R-:W-:Y:S01]  /*0c90*/  HFMA2.MMA R19, -RZ, RZ, 0, 9.5367431640625e-07 ;  /* 0x00000010ff137435 */ /* 0x000fe200000001ff */
[----:B------:R-:W-:-:S05]  /*0ca0*/  MOV R10, R18 ;  /* 0x00000012000a7202 */ /* 0x000fca0000000f00 */
[----:B------:R-:W-:-:S05]  /*0cb0*/  FADD.FTZ R10, R13, R10 ;  /* 0x0000000a0d0a7221 */ /* 0x000fca0000010000 */
[----:B------:R-:W-:-:S07]  /*0cc0*/  MOV R20, R10 ;  /* 0x0000000a00147202 */ /* 0x000fce0000000f00 */
[----:B------:R-:W-:Y:S05]  /*0cd0*/  WARPSYNC.COLLECTIVE R17, `(.L_x_1251) ;  /* 0x0000000011087348 */ /* 0x000fea0003c00000 */
[----:B------:R0:W1:Y:S02]  /*0ce0*/  SHFL.BFLY P2, R18, R20, R19, R22 ;  /* 0x0c00001314127389 */ /* 0x0000640000040016 */
[----:B01----:R-:W-:Y:S01]  /*0cf0*/  ENDCOLLECTIVE ;  /* 0x000000000000791b */ /* 0x003fe20003800000 */
.L_x_1251:
[----:B------:R-:W-:Y:S01]  /*0d00*/  HFMA2.MMA R19, -RZ, RZ, 0, 5.9604644775390625e-08 ;  /* 0x00000001ff137435 */ /* 0x000fe200000001ff */
[----:B------:R-:W-:Y:S01]  /*0d10*/  MOV R20, R9 ;  /* 0x0000000900147202 */ /* 0x000fe20000000f00 */
[----:B------:R-:W-:-:S09]  /*0d20*/  IMAD.MOV.U32 R11, RZ, RZ, R18 ;  /* 0x000000ffff0b7224 */ /* 0x000fd200078e0012 */
[----:B------:R-:W-:Y:S05]  /*0d30*/  WARPSYNC.COLLECTIVE R17, `(.L_x_1252) ;  /* 0x0000000011087348 */ /* 0x000fea0003c00000 */
[----:B------:R0:W1:Y:S02]  /*0d40*/  SHFL.BFLY P2, R18, R20, R19, R22 ;  /* 0x0c00001314127389 */ /* 0x0000640000040016 */
[----:B01----:R-:W-:Y:S01]  /*0d50*/  ENDCOLLECTIVE ;  /* 0x000000000000791b */ /* 0x003fe20003800000 */
.L_x_1252:
[----:B------:R-:W-:Y:S01]  /*0d60*/  HFMA2.MMA R19, -RZ, RZ, 0, 1.1920928955078125e-07 ;  /* 0x00000002ff137435 */ /* 0x000fe200000001ff */
[----:B------:R-:W-:-:S05]  /*0d70*/  MOV R12, R18 ;  /* 0x00000012000c7202 */ /* 0x000fca0000000f00 */
[----:B------:R-:W-:-:S04]  /*0d80*/  FADD.FTZ R14, R9, R12 ;  /* 0x0000000c090e7221 */ /* 0x000fc80000010000 */
[----:B------:R-:W-:-:S07]  /*0d90*/  IMAD.MOV.U32 R20, RZ, RZ, R14 ;  /* 0x000000ffff147224 */ /* 0x000fce00078e000e */
[----:B------:R-:W-:Y:S05]  /*0da0*/  WARPSYNC.COLLECTIVE R17, `(.L_x_1253) ;  /* 0x0000000011087348 */ /* 0x000fea0003c00000 */
[----:B------:R0:W1:Y:S02]  /*0db0*/  SHFL.BFLY P2, R18, R20, R19, R22 ;  /* 0x0c00001314127389 */ /* 0x0000640000040016 */
[----:B01----:R-:W-:Y:S01]  /*0dc0*/  ENDCOLLECTIVE ;  /* 0x000000000000791b */ /* 0x003fe20003800000 */
.L_x_1253:
[----:B------:R-:W-:Y:S01]  /*0dd0*/  IMAD.MOV.U32 R19, RZ, RZ, 0x4 ;  /* 0x00000004ff137424 */ /* 0x000fe200078e00ff */
[----:B------:R-:W-:-:S05]  /*0de0*/  MOV R13, R18 ;  /* 0x00000012000d7202 */ /* 0x000fca0000000f00 */
[----:B------:R-:W-:-:S05]  /*0df0*/  FADD.FTZ R15, R14, R13 ;  /* 0x0000000d0e0f7221 */ /* 0x000fca0000010000 */
[----:B------:R-:W-:-:S07]  /*0e00*/  MOV R20, R15 ;  /* 0x0000000f00147202 */ /* 0x000fce0000000f00 */
[----:B------:R-:W-:Y:S05]  /*0e10*/  WARPSYNC.COLLECTIVE R17, `(.L_x_1254) ;  /* 0x0000000011087348 */ /* 0x000fea0003c00000 */
[----:B------:R0:W1:Y:S02]  /*0e20*/  SHFL.BFLY P2, R18, R20, R19, R22 ;  /* 0x0c00001314127389 */ /* 0x0000640000040016 */
[----:B01----:R-:W-:Y:S01]  /*0e30*/  ENDCOLLECTIVE ;  /* 0x000000000000791b */ /* 0x003fe20003800000 */
.L_x_1254:
[----:B------:R-:W-:Y:S01]  /*0e40*/  HFMA2.MMA R19, -RZ, RZ, 0, 4.76837158203125e-07 ;  /* 0x00000008ff137435 */ /* 0x000fe200000001ff */
[----:B------:R-:W-:-:S05]  /*0e50*/  MOV R16, R18 ;  /* 0x0000001200107202 */ /* 0x000fca0000000f00 */
[----:B------:R-:W-:-:S05]  /*0e60*/  FADD.FTZ R16, R15, R16 ;  /* 0x000000100f107221 */ /* 0x000fca0000010000 */
[----:B------:R-:W-:-:S07]  /*0e70*/  MOV R20, R16 ;  /* 0x0000001000147202 */ /* 0x000fce0000000f00 */
[----:B------:R-:W-:Y:S05]  /*0e80*/  WARPSYNC.COLLECTIVE R17, `(.L_x_1255) ;  /* 0x0000000011087348 */ /* 0x000fea0003c00000 */
[----:B------:R0:W1:Y:S02]  /*0e90*/  SHFL.BFLY P2, R18, R20, R19, R22 ;  /* 0x0c00001314127389 */ /* 0x0000640000040016 */
[----:B01----:R-:W-:Y:S01]  /*0ea0*/  ENDCOLLECTIVE ;  /* 0x000000000000791b */ /* 0x003fe20003800000 */
.L_x_1255:
[----:B------:R-:W-:Y:S01]  /*0eb0*/  HFMA2.MMA R19, -RZ, RZ, 0, 9.5367431640625e-07 ;  /* 0x00000010ff137435 */ /* 0x000fe200000001ff */
[----:B------:R-:W-:-:S04]  /*0ec0*/  IMAD.MOV.U32 R9, RZ, RZ, R18 ;  /* 0x000000ffff097224 */ /* 0x000fc800078e0012 */
[----:B------:R-:W-:-:S05]  /*0ed0*/  FADD.FTZ R9, R16, R9 ;  /* 0x0000000910097221 */ /* 0x000fca0000010000 */
[----:B------:R-:W-:-:S07]  /*0ee0*/  MOV R20, R9 ;  /* 0x0000000900147202 */ /* 0x000fce0000000f00 */
[----:B------:R-:W-:Y:S05]  /*0ef0*/  WARPSYNC.COLLECTIVE R17, `(.L_x_1256) ;  /* 0x0000000011087348 */ /* 0x000fea0003c00000 */
[----:B------:R0:W1:Y:S02]  /*0f00*/  SHFL.BFLY P2, R18, R20, R19, R22 ;  /* 0x0c00001314127389 */ /* 0x0000640000040016 */
[----:B01----:R-:W-:Y:S01]  /*0f10*/  ENDCOLLECTIVE ;  /* 0x000000000000791b */ /* 0x003fe20003800000 */
.L_x_1256:
[----:B------:R-:W-:Y:S01]  /*0f20*/  MOV R14, R18 ;  /* 0x00000012000e7202 */ /* 0x000fe20000000f00 */
[----:B------:R-:W-:Y:S06]  /*0f30*/  BRA `(.L_x_1257) ;  /* 0xfffffff800907947 */ /* 0x000fec000383ffff */
.L_x_1258:
        /* <DEDUP_REMOVED lines=12> */
.L_x_5432:


//--------------------- .text._ZN10layer_norm13ln_bwd_kernelINS_13Kernel_traitsIffffjLj25600ELj5ELj1ELj4ELj16ENS_18Kernel_traits_baseILj25600EffffjLj128EEEEEEEvNS_9BwdParamsE --------------------------
	.section	.text._ZN10layer_norm13ln_bwd_kernelINS_13Kernel_traitsIffffjLj25600ELj5ELj1ELj4ELj16ENS_18Kernel_traits_baseILj25600EffffjLj128EEEEEEEvNS_9BwdParamsE,"ax",@progbits
	.align	128
        .global         _ZN10layer_norm13ln_bwd_kernelINS_13Kernel_traitsIffffjLj25600ELj5ELj1ELj4ELj16ENS_18Kernel_traits_baseILj25600EffffjLj128EEEEEEEvNS_9BwdParamsE
        .type           _ZN10layer_norm13ln_bwd_kernelINS_13Kernel_traitsIffffjLj25600ELj5ELj1ELj4ELj16ENS_18Kernel_traits_baseILj25600EffffjLj128EEEEEEEvNS_9BwdParamsE,@function
        .size           _ZN10layer_norm13ln_bwd_kernelINS_13Kernel_traitsIffffjLj25600ELj5ELj1ELj4ELj16ENS_18Kernel_traits_baseILj25600EffffjLj128EEEEEEEvNS_9BwdParamsE,(.L_x_5433 - _ZN10layer_norm13ln_bwd_kernelINS_13Kernel_traitsIffffjLj25600ELj5ELj1ELj4ELj16ENS_18Kernel_traits_baseILj25600EffffjLj128EEEEEEEvNS_9BwdParamsE)
        .other          _ZN10layer_norm13ln_bwd_kernelINS_13Kernel_traitsIffffjLj25600ELj5ELj1ELj4ELj16ENS_18Kernel_traits_baseILj25600EffffjLj128EEEEEEEvNS_9BwdParamsE,@"STO_CUDA_ENTRY STV_DEFAULT"
_ZN10layer_norm13ln_bwd_kernelINS_13Kernel_traitsIffffjLj25600ELj5ELj1ELj4ELj16ENS_18Kernel_traits_baseILj25600EffffjLj128EEEEEEEvNS_9BwdParamsE:
.text._ZN10layer_norm13ln_bwd_kernelINS_13Kernel_traitsIffffjLj25600ELj5ELj1ELj4ELj16ENS_18Kernel_traits_baseILj25600EffffjLj128EEEEEEEvNS_9BwdParamsE:
        /* <DEDUP_REMOVED lines=21> */
[----:B------:R-:W2:Y:S01]  /*0150*/  @P0 LDC.64 R8, c[0x0][0x248] ;  /* 0x00009200ff080b82 */ /* 0x000ea20000000a00 */
[----:B------:R-:W-:-:S04]  /*0160*/  LOP3.LUT R180, R180, 0x60, R76, 0xf8, !PT ;  /* 0x00000060b4b47812 */ /* 0x000fc800078ef84c */
[C---:B------:R-:W-:Y:S02]  /*0170*/  @P0 IADD3 R21, R180.reuse, 0x280, RZ ;  /* 0x00000280b4150810 */ /* 0x040fe40007ffe0ff */
[C---:B------:R-:W-:Y:S01]  /*0180*/  @P0 IADD3 R23, R180.reuse, 0x500, RZ ;  /* 0x00000500b4170810 */ /* 0x040fe20007ffe0ff */
[----:B------:R-:W2:Y:S01]  /*0190*/  @P0 LDC.64 R28, c[0x0][0x248] ;  /* 0x00009200ff1c0b82 */ /* 0x000ea20000000a00 */
[C---:B------:R-:W-:Y:S02]  /*01a0*/  @P0 IADD3 R25, R180.reuse, 0x780, RZ ;  /* 0x00000780b4190810 */ /* 0x040fe40007ffe0ff */
[C---:B------:R-:W-:Y:S01]  /*01b0*/  @P0 IADD3 R27, R180.reuse, 0xa00, RZ ;  /* 0x00000a00b41b0810 */ /* 0x040fe20007ffe0ff */
[----:B---3--:R-:W-:Y:S01]  /*01c0*/  @P0 IMAD.WIDE.U32 R4, R23, 0x10, R4 ;  /* 0x0000001017040825 */ /* 0x008fe200078e0004 */
[----:B------:R-:W-:-:S03]  /*01d0*/  @P0 IADD3 R23, R180, 0xf00, RZ ;  /* 0x00000f00b4170810 */ /* 0x000fc60007ffe0ff */
[----:B------:R-:W3:Y:S01]  /*01e0*/  @P0 LDC.64 R16, c[0x0][0x248] ;  /* 0x00009200ff100b82 */ /* 0x000ee20000000a00 */
[----:B-1----:R-:W-:Y:S01]  /*01f0*/  @P0 IMAD.WIDE.U32 R2, R21, 0x10, R2 ;  /* 0x0000001015020825 */ /* 0x002fe200078e0002 */
[C---:B------:R-:W-:Y:S01]  /*0200*/  @P0 IADD3 R21, R180.reuse, 0xc80, RZ ;  /* 0x00000c80b4150810 */ /* 0x040fe20007ffe0ff */
[----:B------:R-:W5:Y:S02]  /*0210*/  @P0 LDG.E.128 R36, desc[UR6][R4.64] ;  /* 0x0000000604240981 */ /* 0x000f64000c1e1d00 */
[----:B0-----:R-:W-:Y:S01]  /*0220*/  @P0 IMAD.WIDE.U32 R6, R25, 0x10, R6 ;  /* 0x0000001019060825 */ /* 0x001fe200078e0006 */
[C---:B------:R-:W-:Y:S01]  /*0230*/  @P0 IADD3 R25, R180.reuse, 0x1180, RZ ;  /* 0x00001180b4190810 */ /* 0x040fe20007ffe0ff */
[----:B------:R-:W5:Y:S01]  /*0240*/  @P0 LDG.E.128 R32, desc[UR6][R2.64] ;  /* 0x0000000602200981 */ /* 0x000f62000c1e1d00 */
[----:B----4-:R-:W0:Y:S01]  /*0250*/  @P0 LDC.64 R12, c[0x0][0x248] ;  /* 0x00009200ff0c0b82 */ /* 0x010e220000000a00 */
[----:B--2---:R-:W-:Y:S01]  /*0260*/  @P0 IMAD.WIDE.U32 R10, R21, 0x10, R10 ;  /* 0x00000010150a0825 */ /* 0x004fe200078e000a */
[C---:B------:R-:W-:Y:S01]  /*0270*/  @P0 IADD3 R21, R180.reuse, 0x1400, RZ ;  /* 0x00001400b4150810 */ /* 0x040fe20007ffe0ff */
[----:B------:R-:W5:Y:S02]  /*0280*/  @P0 LDG.E.128 R40, desc[UR6][R6.64] ;  /* 0x0000000606280981 */ /* 0x000f64000c1e1d00 */
[----:B------:R-:W-:Y:S01]  /*0290*/  @P0 IMAD.WIDE.U32 R8, R27, 0x10, R8 ;  /* 0x000000101b080825 */ /* 0x000fe200078e0008 */
[C---:B------:R-:W-:Y:S01]  /*02a0*/  @P0 IADD3 R27, R180.reuse, 0x1680, RZ ;  /* 0x00001680b41b0810 */ /* 0x040fe20007ffe0ff */
[----:B------:R-:W5:Y:S01]  /*02b0*/  @P0 LDG.E.128 R48, desc[UR6][R10.64] ;  /* 0x000000060a300981 */ /* 0x000f62000c1e1d00 */
[----:B------:R-:W1:Y:S01]  /*02c0*/  @P0 LDC.64 R14, c[0x0][0x248] ;  /* 0x00009200ff0e0b82 */ /* 0x000e620000000a00 */
[----:B------:R-:W-:-:S07]  /*02d0*/  @P0 LEA R20, P1, R180, R28, 0x4 ;  /* 0x0000001cb4140211 */ /* 0x000fce00078220ff */
[----:B------:R-:W2:Y:S01]  /*02e0*/  @P0 LDC.64 R18, c[0x0][0x248] ;  /* 0x00009200ff120b82 */ /* 0x000ea20000000a00 */
[----:B------:R-:W-:Y:S01]  /*02f0*/  LEA.HI R0, R76, R77, RZ, 0x19 ;  /* 0x0000004d4c007211 */ /* 0x000fe200078fc8ff */
[----:B---3--:R-:W-:Y:S01]  /*0300*/  @P0 IMAD.WIDE.U32 R16, R21, 0x10, R16 ;  /* 0x0000001015100825 */ /* 0x008fe200078e0010 */
[----:B------:R-:W-:Y:S01]  /*0310*/  @P0 LEA.HI.X R21, R180, R29, RZ, 0x4, P1 ;  /* 0x0000001db4150211 */ /* 0x000fe200008f24ff */
[----:B------:R-:W5:Y:S02]  /*0320*/  @P0 LDG.E.128 R44, desc[UR6][R8.64] ;  /* 0x00000006082c0981 */ /* 0x000f64000c1e1d00 */
[----:B0-----:R-:W-:Y:S02]  /*0330*/  @P0 IMAD.WIDE.U32 R12, R23, 0x10, R12 ;  /* 0x00000010170c0825 */ /* 0x001fe400078e000c */
[----:B------:R0:W-:Y:S04]  /*0340*/  STL [R1+0x14], R0 ;  /* 0x0000140001007387 */ /* 0x0001e80000100800 */
[----:B------:R-:W5:Y:S01]  /*0350*/  @P0 LDG.E.128 R52, desc[UR6][R12.64] ;  /* 0x000000060c340981 */ /* 0x000f62000c1e1d00 */
[----:B-1----:R-:W-:-:S03]  /*0360*/  @P0 IMAD.WIDE.U32 R14, R25, 0x10, R14 ;  /* 0x00000010190e0825 */ /* 0x002fc600078e000e */
[----:B------:R-:W5:Y:S04]  /*0370*/  @P0 LDG.E.128 R60, desc[UR6][R16.64] ;  /* 0x00000006103c0981 */ /* 0x000f68000c1e1d00 */
[----:B------:R-:W5:Y:S01]  /*0380*/  @P0 LDG.E.128 R56, desc[UR6][R14.64] ;  /* 0x000000060e380981 */ /* 0x000f62000c1e1d00 */
[----:B--2---:R-:W-:-:S03]  /*0390*/  @P0 IMAD.WIDE.U32 R18, R27, 0x10, R18 ;  /* 0x000000101b120825 */ /* 0x004fc600078e0012 */
        /* <DEDUP_REMOVED lines=33> */
[----:B--2---:R-:W-:Y:S02]  /*05b0*/  CS2R R18, SRZ ;  /* 0x0000000000127805 */ /* 0x004fe4000001ff00 */
        /* <DEDUP_REMOVED lines=9> */
[----:B0-----:R-:W-:Y:S06]  /*0650*/  @P0 BRA `(.L_x_1259) ;  /* 0x0000003800a40947 */ /* 0x001fec0003800000 */
        /* <DEDUP_REMOVED lines=10> */
[----:B------:R-:W-:Y:S01]  /*0700*/  HFMA2.MMA R223, -RZ, RZ, 0, 0 ;  /* 0x00000000ffdf7435 */ /* 0x000fe200000001ff */
[----:B------:R-:W-:Y:S02]  /*0710*/  CS2R R178, SRZ ;  /* 0x0000000000b27805 */ /* 0x000fe4000001ff00 */
[----:B------:R-:W-:Y:S02]  /*0720*/  MOV R252, RZ ;  /* 0x000000ff00fc7202 */ /* 0x000fe40000000f00 */
[----:B------:R-:W-:Y:S01]  /*0730*/  CS2R R242, SRZ ;  /* 0x0000000000f27805 */ /* 0x000fe2000001ff00 */
[----:B------:R-:W5:Y:S01]  /*0740*/  LDG.E.128 R72, desc[UR6][R2.64] ;  /* 0x0000000602487981 */ /* 0x000f62000c1e1d00 */
[----:B------:R-:W-:-:S02]  /*0750*/  MOV R247, RZ ;  /* 0x000000ff00f77202 */ /* 0x000fc40000000f00 */
[----:B------:R-:W-:Y:S02]  /*0760*/  CS2R R240, SRZ ;  /* 0x0000000000f07805 */ /* 0x000fe4000001ff00 */
[----:B------:R-:W-:Y:S01]  /*0770*/  CS2R R238, SRZ ;  /* 0x0000000000ee7805 */ /* 0x000fe2000001ff00 */
[----:B------:R-:W5:Y:S01]  /*0780*/  LDG.E.128 R76, desc[UR6][R2.64+0x2800] ;  /* 0x00280006024c7981 */ /* 0x000f62000c1e1d00 */
[----:B------:R-:W-:Y:S02]  /*0790*/  CS2R R236, SRZ ;  /* 0x0000000000ec7805 */ /* 0x000fe4000001ff00 */
[----:B------:R-:W-:Y:S02]  /*07a0*/  CS2R R234, SRZ ;  /* 0x0000000000ea7805 */ /* 0x000fe4000001ff00 */
[----:B------:R-:W-:Y:S01]  /*07b0*/  CS2R R232, SRZ ;  /* 0x0000000000e87805 */ /* 0x000fe2000001ff00 */
[----:B------:R-:W5:Y:S01]  /*07c0*/  LDG.E.128 R80, desc[UR6][R2.64+0x5000] ;  /* 0x0050000602507981 */ /* 0x000f62000c1e1d00 */
[----:B------:R-:W-:-:S02]  /*07d0*/  MOV R231, RZ ;  /* 0x000000ff00e77202 */ /* 0x000fc40000000f00 */
[----:B------:R-:W-:Y:S02]  /*07e0*/  CS2R R228, SRZ ;  /* 0x0000000000e47805 */ /* 0x000fe4000001ff00 */
[----:B------:R-:W-:Y:S01]  /*07f0*/  MOV R224, RZ ;  /* 0x000000ff00e07202 */ /* 0x000fe20000000f00 */
[----:B------:R-:W5:Y:S01]  /*0800*/  LDG.E.128 R84, desc[UR6][R2.64+0x7800] ;  /* 0x0078000602547981 */ /* 0x000f62000c1e1d00 */
[----:B------:R-:W-:Y:S02]  /*0810*/  CS2R R212, SRZ ;  /* 0x0000000000d47805 */ /* 0x000fe4000001ff00 */
[----:B------:R-:W-:Y:S02]  /*0820*/  MOV R192, RZ ;  /* 0x000000ff00c07202 */ /* 0x000fe40000000f00 */
[----:B------:R-:W-:Y:S01]  /*0830*/  CS2R R190, SRZ ;  /* 0x0000000000be7805 */ /* 0x000fe2000001ff00 */
[----:B------:R-:W5:Y:S01]  /*0840*/  LDG.E.128 R88, desc[UR6][R2.64+0xa000] ;  /* 0x00a0000602587981 */ /* 0x000f62000c1e1d00 */
[----:B------:R-:W-:-:S02]  /*0850*/  CS2R R188, SRZ ;  /* 0x0000000000bc7805 */ /* 0x000fc4000001ff00 */
        /* <DEDUP_REMOVED lines=18> */
[----:B------:R0:W5:Y:S01]  /*0980*/  LDG.E.128 R108, desc[UR6][R2.64+0x16800] ;  /* 0x01680006026c7981 */ /* 0x000162000c1e1d00 */
        /* <DEDUP_REMOVED lines=8> */
[----:B01----:R-:W-:-:S07]  /*0a10*/  CS2R R2, SRZ ;  /* 0x0000000000027805 */ /* 0x003fce000001ff00 */
.L_x_1265:
        /* <DEDUP_REMOVED lines=8> */
[----:B-1----:R-:W1:Y:S08]  /*0aa0*/  @P0 LDC.64 R140, c[0x0][0x228] ;  /* 0x00008a00ff8c0b82 */ /* 0x002e700000000a00 */
[----:B------:R-:W2:Y:S08]  /*0ab0*/  @P0 LDC.64 R112, c[0x0][0x228] ;  /* 0x00008a00ff700b82 */ /* 0x000eb00000000a00 */
[----:B------:R-:W3:Y:S01]  /*0ac0*/  @P0 LDC.64 R124, c[0x0][0x228] ;  /* 0x00008a00ff7c0b82 */ /* 0x000ee20000000a00 */
[----:B-1----:R-:W-:-:S07]  /*0ad0*/  @P0 IMAD.WIDE.U32 R140, R136, 0x10, R140 ;  /* 0x00000010888c0825 */ /* 0x002fce00078e008c */
[----:B------:R-:W1:Y:S01]  /*0ae0*/  @P0 LDC.64 R114, c[0x0][0x228] ;  /* 0x00008a00ff720b82 */ /* 0x000e620000000a00 */
[----:B------:R-:W4:Y:S01]  /*0af0*/  @P0 LDG.E.128 R140, desc[UR6][R140.64] ;  /* 0x000000068c8c0981 */ /* 0x000f22000c1e1d00 */
[----:B--2---:R-:W-:Y:S01]  /*0b00*/  @P0 IMAD.WIDE.U32 R112, R157, 0x10, R112 ;  /* 0x000000109d700825 */ /* 0x004fe200078e0070 */
[----:B------:R-:W-:-:S05]  /*0b10*/  IADD3 R156, R201, 0xa00, RZ ;  /* 0x00000a00c99c7810 */ /* 0x000fca0007ffe0ff */
[----:B------:R-:W2:Y:S01]  /*0b20*/  @P0 LDC.64 R128, c[0x0][0x228] ;  /* 0x00008a00ff800b82 */ /* 0x000ea20000000a00 */
[----:B------:R0:W4:Y:S01]  /*0b30*/  @P0 LDG.E.128 R120, desc[UR6][R112.64] ;  /* 0x0000000670780981 */ /* 0x000122000c1e1d00 */
[----:B---3--:R-:W-:Y:S01]  /*0b40*/  @P0 IMAD.WIDE.U32 R124, R158, 0x10, R124 ;  /* 0x000000109e7c0825 */ /* 0x008fe200078e007c */
[----:B------:R-:W-:-:S05]  /*0b50*/  IADD3 R211, R201, 0xc80, RZ ;  /* 0x00000c80c9d37810 */ /* 0x000fca0007ffe0ff */
[----:B------:R-:W3:Y:S01]  /*0b60*/  @!P0 LDC.64 R134, c[0x0][0x220] ;  /* 0x00008800ff868b82 */ /* 0x000ee20000000a00 */
[----:B------:R-:W4:Y:S07]  /*0b70*/  @P0 LDG.E.128 R124, desc[UR6][R124.64] ;  /* 0x000000067c7c0981 */ /* 0x000f2e000c1e1d00 */
[----:B0-----:R-:W0:Y:S01]  /*0b80*/  @P0 LDC.64 R112, c[0x0][0x228] ;  /* 0x00008a00ff700b82 */ /* 0x001e220000000a00 */
[----:B-1----:R-:W-:-:S05]  /*0b90*/  @P0 IMAD.WIDE.U32 R114, R156, 0x10, R114 ;  /* 0x000000109c720825 */ /* 0x002fca00078e0072 */
[----:B------:R-:W4:Y:S01]  /*0ba0*/  @P0 LDG.E.128 R116, desc[UR6][R114.64] ;  /* 0x0000000672740981 */ /* 0x000f22000c1e1d00 */
[C---:B------:R-:W-:Y:S01]  /*0bb0*/  IADD3 R210, R201.reuse, 0xf00, RZ ;  /* 0x00000f00c9d27810 */ /* 0x040fe20007ffe0ff */
[----:B------:R-:W1:Y:S01]  /*0bc0*/  @!P0 LDC.64 R130, c[0x0][0x220] ;  /* 0x00008800ff828b82 */ /* 0x000e620000000a00 */
[C---:B------:R-:W-:Y:S02]  /*0bd0*/  IADD3 R209, R201.reuse, 0x1180, RZ ;  /* 0x00001180c9d17810 */ /* 0x040fe40007ffe0ff */
[C---:B------:R-:W-:Y:S02]  /*0be0*/  IADD3 R194, R201.reuse, 0x1400, RZ ;  /* 0x00001400c9c27810 */ /* 0x040fe40007ffe0ff */
[----:B------:R-:W-:Y:S02]  /*0bf0*/  IADD3 R193, R201, 0x1680, RZ ;  /* 0x00001680c9c17810 */ /* 0x000fe40007ffe0ff */
[----:B------:R-:W-:Y:S01]  /*0c00*/  @P0 MOV R205, RZ ;  /* 0x000000ff00cd0202 */ /* 0x000fe20000000f00 */
[----:B------:R-:W1:Y:S01]  /*0c10*/  @!P0 LDC.64 R132, c[0x0][0x220] ;  /* 0x00008800ff848b82 */ /* 0x000e620000000a00 */
[----:B0-----:R-:W-:-:S06]  /*0c20*/  @P0 IMAD.WIDE.U32 R112, R211, 0x10, R112 ;  /* 0x00000010d3700825 */ /* 0x001fcc00078e0070 */
[----:B------:R-:W4:Y:S01]  /*0c30*/  @P0 LDG.E.128 R112, desc[UR6][R112.64] ;  /* 0x0000000670700981 */ /* 0x000f22000c1e1d00 */
[----:B--2---:R-:W-:-:S05]  /*0c40*/  @P0 IMAD.WIDE.U32 R128, R210, 0x10, R128 ;  /* 0x00000010d2800825 */ /* 0x004fca00078e0080 */
[----:B------:R0:W2:Y:S02]  /*0c50*/  @P0 LDG.E.128 R164, desc[UR6][R128.64] ;  /* 0x0000000680a40981 */ /* 0x0000a4000c1e1d00 */
[----:B0-----:R-:W0:Y:S02]  /*0c60*/  @P0 LDC.64 R128, c[0x0][0x228] ;  /* 0x00008a00ff800b82 */ /* 0x001e240000000a00 */
[----:B0-----:R-:W-:-:S05]  /*0c70*/  @P0 IMAD.WIDE.U32 R128, R209, 0x10, R128 ;  /* 0x00000010d1800825 */ /* 0x001fca00078e0080 */
[----:B------:R0:W2:Y:S02]  /*0c80*/  @P0 LDG.E.128 R160, desc[UR6][R128.64] ;  /* 0x0000000680a00981 */ /* 0x0000a4000c1e1d00 */
[----:B0-----:R-:W0:Y:S02]  /*0c90*/  @P0 LDC.64 R128, c[0x0][0x228] ;  /* 0x00008a00ff800b82 */ /* 0x001e240000000a00 */
[----:B0-----:R-:W-:-:S05]  /*0ca0*/  @P0 IMAD.WIDE.U32 R128, R194, 0x10, R128 ;  /* 0x00000010c2800825 */ /* 0x001fca00078e0080 */
[----:B------:R0:W2:Y:S02]  /*0cb0*/  @P0 LDG.E.128 R144, desc[UR6][R128.64] ;  /* 0x0000000680900981 */ /* 0x0000a4000c1e1d00 */
[----:B0-----:R-:W0:Y:S02]  /*0cc0*/  @P0 LDC.64 R128, c[0x0][0x228] ;  /* 0x00008a00ff800b82 */ /* 0x001e240000000a00 */
[----:B0-----:R-:W-:-:S05]  /*0cd0*/  @P0 IMAD.WIDE.U32 R128, R193, 0x10, R128 ;  /* 0x00000010c1800825 */ /* 0x001fca00078e0080 */
[----:B------:R-:W2:Y:S01]  /*0ce0*/  @P0 LDG.E.128 R148, desc[UR6][R128.64] ;  /* 0x0000000680940981 */ /* 0x000ea2000c1e1d00 */
[----:B------:R-:W-:-:S04]  /*0cf0*/  @P0 LEA R152, P1, R201, UR4, 0x4 ;  /* 0x00000004c9980c11 */ /* 0x000fc8000f8220ff */
[----:B------:R-:W-:Y:S01]  /*0d00*/  @P0 LEA.HI.X R153, R201, UR5, RZ, 0x4, P1 ;  /* 0x00000005c9990c11 */ /* 0x000fe200088f24ff */
[----:B---3--:R-:W-:Y:S01]  /*0d10*/  @!P0 IMAD.WIDE.U32 R134, R136, 0x10, R134 ;  /* 0x0000001088868825 */ /* 0x008fe200078e0086 */
[----:B------:R-:W0:Y:S04]  /*0d20*/  @!P0 LDC.64 R128, c[0x0][0x230] ;  /* 0x00008c00ff808b82 */ /* 0x000e280000000a00 */
[----:B------:R-:W3:Y:S01]  /*0d30*/  @P0 LDG.E.128 R152, desc[UR6][R152.64] ;  /* 0x0000000698980981 */ /* 0x000ee2000c1e1d00 */
[----:B-1----:R-:W-:-:S04]  /*0d40*/  @!P0 IMAD.WIDE.U32 R130, R158, 0x10, R130 ;  /* 0x000000109e828825 */ /* 0x002fc800078e0082 */
[----:B0-----:R-:W-:-:S05]  /*0d50*/  @!P0 IMAD.WIDE R128, R0, 0x4, R128 ;  /* 0x0000000400808825 */ /* 0x001fca00078e0280 */
[----:B------:R-:W2:Y:S01]  /*0d60*/  @!P0 LDG.E R205, desc[UR6][R128.64] ;  /* 0x0000000680cd8981 */ /* 0x000ea2000c1e1900 */
[----:B------:R-:W-:-:S03]  /*0d70*/  @!P0 IMAD.WIDE.U32 R132, R157, 0x10, R132 ;  /* 0x000000109d848825 */ /* 0x000fc600078e0084 */
[----:B------:R0:W2:Y:S04]  /*0d80*/  @!P0 LDG.E.128 R140, desc[UR6][R134.64] ;  /* 0x00000006868c8981 */ /* 0x0000a8000c1e1d00 */
[----:B------:R-:W3:Y:S01]  /*0d90*/  @!P0 LDG.E.128 R120, desc[UR6][R132.64] ;  /* 0x0000000684788981 */ /* 0x000ee2000c1e1d00 */
[----:B0-----:R-:W0:Y:S03]  /*0da0*/  LDC.64 R134, c[0x0][0x238] ;  /* 0x00008e00ff867b82 */ /* 0x001e260000000a00 */
[----:B------:R1:W3:Y:S05]  /*0db0*/  @!P0 LDG.E.128 R124, desc[UR6][R130.64] ;  /* 0x00000006827c8981 */ /* 0x0002ea000c1e1d00 */
[----:B-1----:R-:W1:Y:S01]  /*0dc0*/  @!P0 LDC.64 R130, c[0x0][0x220] ;  /* 0x00008800ff828b82 */ /* 0x002e620000000a00 */
[----:B0-----:R-:W-:-:S05]  /*0dd0*/  IMAD.WIDE R128, R0, 0x4, R134 ;  /* 0x0000000400807825 */ /* 0x001fca00078e0286 */
[----:B------:R0:W3:Y:S02]  /*0de0*/  LDG.E R181, desc[UR6][R128.64] ;  /* 0x0000000680b57981 */ /* 0x0000e4000c1e1900 */
[----:B0-----:R-:W0:Y:S01]  /*0df0*/  @!P0 LDC.64 R128, c[0x0][0x220] ;  /* 0x00008800ff808b82 */ /* 0x001e220000000a00 */
[----:B-1----:R-:W-:-:S05]  /*0e00*/  @!P0 IMAD.WIDE.U32 R130, R156, 0x10, R130 ;  /* 0x000000109c828825 */ /* 0x002fca00078e0082 */
[----:B------:R-:W3:Y:S01]  /*0e10*/  @!P0 LDG.E.128 R116, desc[UR6][R130.64] ;  /* 0x0000000682748981 */ /* 0x000ee2000c1e1d00 */
        /* <DEDUP_REMOVED lines=19> */
[----:B------:R-:W0:Y:S08]  /*0f50*/  @P0 MUFU.RCP R197, R79 ;  /* 0x0000004f00c50308 */ /* 0x000e300000001000 */
[----:B------:R-:W3:Y:S08]  /*0f60*/  @P0 MUFU.RCP R195, R81 ;  /* 0x0000005100c30308 */ /* 0x000ef00000001000 */
[----:B------:R-:W3:Y:S01]  /*0f70*/  @P0 MUFU.RCP R133, R78 ;  /* 0x0000004e00850308 */ /* 0x000ee20000001000 */
[----:B----4-:R-:W-:-:S07]  /*0f80*/  @P0 FADD.FTZ R199, -R33, R141 ;  /* 0x0000008d21c70221 */ /* 0x010fce0000010100 */
[----:B------:R-:W4:Y:S01]  /*0f90*/  @P0 MUFU.RCP R202, R84 ;  /* 0x0000005400ca0308 */ /* 0x000f220000001000 */
[----:B-1----:R-:W-:-:S07]  /*0fa0*/  @P0 FMUL.FTZ R199, R199, R130 ;  /* 0x00000082c7c70220 */ /* 0x002fce0000410000 */
[----:B------:R-:W1:Y:S01]  /*0fb0*/  @P0 MUFU.RCP R203, R83 ;  /* 0x0000005300cb0308 */ /* 0x000e620000001000 */
[----:B------:R-:W-:Y:S01]  /*0fc0*/  @P0 FADD.FTZ R128, -R35, R143 ;  /* 0x0000008f23800221 */ /* 0x000fe20000010100 */
[----:B------:R-:W-:Y:S01]  /*0fd0*/  @P0 FADD.FTZ R130, -R37, R125 ;  /* 0x0000007d25820221 */ /* 0x000fe20000010100 */
[----:B--2---:R-:W-:-:S05]  /*0fe0*/  @!P0 FADD.FTZ R218, R143, -R205 ;  /* 0x800000cd8fda8221 */ /* 0x004fca0000010000 */
[----:B------:R-:W2:Y:S01]  /*0ff0*/  @P0 MUFU.RCP R208, R85 ;  /* 0x0000005500d00308 */ /* 0x000ea20000001000 */
[----:B------:R-:W-:Y:S01]  /*1000*/  @P0 FADD.FTZ R198, -R34, R142 ;  /* 0x0000008e22c60221 */ /* 0x000fe20000010100 */
[----:B------:R-:W-:-:S06]  /*1010*/  @P0 FADD.FTZ R159, -R40, R120 ;  /* 0x00000078289f0221 */ /* 0x000fcc0000010100 */
[----:B------:R-:W2:Y:S01]  /*1020*/  @P0 MUFU.RCP R196, R80 ;  /* 0x0000005000c40308 */ /* 0x000ea20000001000 */
[----:B0-----:R-:W-:Y:S01]  /*1030*/  @P0 FMUL.FTZ R197, R128, R197 ;  /* 0x000000c580c50220 */ /* 0x001fe20000410000 */
[----:B---3--:R-:W-:Y:S01]  /*1040*/  @!P0 FADD.FTZ R120, R120, -R205 ;  /* 0x800000cd78788221 */ /* 0x008fe20000010000 */
[----:B------:R-:W-:Y:S01]  /*1050*/  @P0 FMUL.FTZ R195, R130, R195 ;  /* 0x000000c382c30220 */ /* 0x000fe20000410000 */
[----:B------:R-:W-:Y:S01]  /*1060*/  @P0 FMUL.FTZ R198, R198, R133 ;  /* 0x00000085c6c60220 */ /* 0x000fe20000410000 */
[----:B------:R-:W-:-:S03]  /*1070*/  @!P0 FMUL.FTZ R197, R181, R218 ;  /* 0x000000dab5c58220 */ /* 0x000fc60000410000 */
[----:B------:R-:W0:Y:S01]  /*1080*/  @P0 MUFU.RCP R214, R88 ;  /* 0x0000005800d60308 */ /* 0x000e220000001000 */
[----:B------:R-:W-:Y:S01]  /*1090*/  @P0 FADD.FTZ R130, -R39, R127 ;  /* 0x0000007f27820221 */ /* 0x000fe20000010100 */
[----:B------:R-:W-:Y:S01]  /*10a0*/  @!P0 FADD.FTZ R218, R127, -R205 ;  /* 0x800000cd7fda8221 */ /* 0x000fe20000010000 */
[----:B------:R-:W-:-:S04]  /*10b0*/  IMAD.WIDE.U32 R132, R158, 0x10, R250 ;  /* 0x000000109e847825 */ /* 0x000fc800078e00fa */
[----:B----4-:R-:W-:Y:S01]  /*10c0*/  @P0 FMUL.FTZ R202, R159, R202 ;  /* 0x000000ca9fca0220 */ /* 0x010fe20000410000 */
[----:B------:R-:W3:Y:S01]  /*10d0*/  @P0 MUFU.RCP R215, R90 ;  /* 0x0000005a00d70308 */ /* 0x000ee20000001000 */
[----:B------:R-:W-:Y:S01]  /*10e0*/  @!P0 FADD.FTZ R158, R141, -R205 ;  /* 0x800000cd8d9e8221 */ /* 0x000fe20000010000 */
[----:B------:R-:W-:Y:S01]  /*10f0*/  @!P0 FMUL.FTZ R202, R181, R120 ;  /* 0x00000078b5ca8220 */ /* 0x000fe20000410000 */
[----:B------:R-:W-:Y:S01]  /*1100*/  @P0 FADD.FTZ R141, -R41, R121 ;  /* 0x00000079298d0221 */ /* 0x000fe20000010100 */
[----:B------:R-:W-:-:S04]  /*1110*/  @!P0 FADD.FTZ R120, R121, -R205 ;  /* 0x800000cd79788221 */ /* 0x000fc80000010000 */
[----:B------:R-:W4:Y:S01]  /*1120*/  @P0 MUFU.RCP R207, R86 ;  /* 0x0000005600cf0308 */ /* 0x000f220000001000 */
[----:B-1----:R-:W-:Y:S01]  /*1130*/  @P0 FMUL.FTZ R203, R130, R203 ;  /* 0x000000cb82cb0220 */ /* 0x002fe20000410000 */
[----:B------:R-:W-:Y:S01]  /*1140*/  @P0 FADD.FTZ R129, -R36, R124 ;  /* 0x0000007c24810221 */ /* 0x000fe20000010100 */
[----:B------:R-:W-:Y:S01]  /*1150*/  @!P0 FMUL.FTZ R203, R181, R218 ;  /* 0x000000dab5cb8220 */ /* 0x000fe20000410000 */
[----:B------:R-:W-:-:S04]  /*1160*/  @!P0 FADD.FTZ R124, R124, -R205 ;  /* 0x800000cd7c7c8221 */ /* 0x000fc80000010000 */
[----:B------:R-:W1:Y:S01]  /*1170*/  @P0 MUFU.RCP R206, R87 ;  /* 0x0000005700ce0308 */ /* 0x000e620000001000 */
[----:B--2---:R-:W-:Y:S01]  /*1180*/  @P0 FMUL.FTZ R208, R141, R208 ;  /* 0x000000d08dd00220 */ /* 0x004fe20000410000 */
[----:B------:R-:W-:Y:S01]  /*1190*/  @!P0 FMUL.FTZ R199, R181, R158 ;  /* 0x0000009eb5c78220 */ /* 0x000fe20000410000 */
[----:B------:R-:W-:Y:S01]  /*11a0*/  @!P0 FADD.FTZ R158, R125, -R205 ;  /* 0x800000cd7d9e8221 */ /* 0x000fe20000010000 */
[----:B------:R-:W-:Y:S01]  /*11b0*/  @!P0 FMUL.FTZ R208, R181, R120 ;  /* 0x00000078b5d08220 */ /* 0x000fe20000410000 */
[----:B------:R-:W-:Y:S01]  /*11c0*/  @P0 FMUL.FTZ R196, R129, R196 ;  /* 0x000000c481c40220 */ /* 0x000fe20000410000 */
[----:B------:R-:W-:Y:S01]  /*11d0*/  @P0 FADD.FTZ R216, -R42, R122 ;  /* 0x0000007a2ad80221 */ /* 0x000fe20000010100 */
[----:B------:R-:W-:Y:S01]  /*11e0*/  @P0 FADD.FTZ R143, -R43, R123 ;  /* 0x0000007b2b8f0221 */ /* 0x000fe20000010100 */
[----:B------:R-:W2:Y:S01]  /*11f0*/  @P0 MUFU.RCP R218, R92 ;  /* 0x0000005c00da0308 */ /* 0x000ea20000001000 */
[----:B------:R-:W-:Y:S01]  /*1200*/  @P0 FADD.FTZ R125, -R44, R116 ;  /* 0x000000742c7d0221 */ /* 0x000fe20000010100 */
[----:B------:R-:W-:Y:S01]  /*1210*/  @!P0 FMUL.FTZ R196, R181, R124 ;  /* 0x0000007cb5c48220 */ /* 0x000fe20000410000 */
[----:B------:R-:W-:Y:S01]  /*1220*/  @!P0 FADD.FTZ R116, R116, -R205 ;  /* 0x800000cd74748221 */ /* 0x000fe20000010000 */
[----:B------:R-:W-:-:S04]  /*1230*/  @P0 FADD.FTZ R124, -R46, R118 ;  /* 0x000000762e7c0221 */ /* 0x000fc80000010100 */
[----:B------:R-:W-:Y:S01]  /*1240*/  @P0 MUFU.RCP R219, R94 ;  /* 0x0000005e00db0308 */ /* 0x000fe20000001000 */
[----:B------:R-:W-:Y:S01]  /*1250*/  @!P0 FADD.FTZ R122, R122, -R205 ;  /* 0x800000cd7a7a8221 */ /* 0x000fe20000010000 */
[----:B0-----:R-:W-:Y:S01]  /*1260*/  @P0 FMUL.FTZ R214, R125, R214 ;  /* 0x000000d67dd60220 */ /* 0x001fe20000410000 */
[----:B------:R-:W-:-:S05]  /*1270*/  @P0 FADD.FTZ R127, -R45, R117 ;  /* 0x000000752d7f0221 */ /* 0x000fca0000010100 */
[----:B------:R-:W-:Y:S01]  /*1280*/  @P0 MUFU.RCP R221, R96 ;  /* 0x0000006000dd0308 */ /* 0x000fe20000001000 */
[----:B---3--:R-:W-:Y:S01]  /*1290*/  @P0 FMUL.FTZ R215, R124, R215 ;  /* 0x000000d77cd70220 */ /* 0x008fe20000410000 */
[----:B------:R-:W-:-:S06]  /*12a0*/  @!P0 FMUL.FTZ R214, R181, R116 ;  /* 0x00000074b5d68220 */ /* 0x000fcc0000410000 */
[----:B------:R-:W-:Y:S01]  /*12b0*/  @P0 MUFU.RCP R131, R76 ;  /* 0x0000004c00830308 */ /* 0x000fe20000001000 */
[----:B----4-:R-:W-:Y:S01]  /*12c0*/  @P0 FMUL.FTZ R207, R216, R207 ;  /* 0x000000cfd8cf0220 */ /* 0x010fe20000410000 */
[----:B------:R-:W-:Y:S01]  /*12d0*/  @P0 FADD.FTZ R200, -R32, R140 ;  /* 0x0000008c20c80221 */ /* 0x000fe20000010100 */
[----:B------:R-:W-:-:S05]  /*12e0*/  @!P0 FADD.FTZ R142, R142, -R205 ;  /* 0x800000cd8e8e8221 */ /* 0x000fca0000010000 */
[----:B------:R-:W-:Y:S01]  /*12f0*/  @P0 MUFU.RCP R226, R101 ;  /* 0x0000006500e20308 */ /* 0x000fe20000001000 */
[----:B------:R-:W-:-:S07]  /*1300*/  @!P0 FADD.FTZ R124, R123, -R205 ;  /* 0x800000cd7b7c8221 */ /* 0x000fce0000010000 */
[----:B------:R-:W-:Y:S01]  /*1310*/  @P0 MUFU.RCP R225, R100 ;  /* 0x0000006400e10308 */ /* 0x000fe20000001000 */
[----:B------:R-:W-:-:S07]  /*1320*/  IMAD.WIDE.U32 R136, R136, 0x10, R250 ;  /* 0x0000001088887825 */ /* 0x000fce00078e00fa */
[----:B------:R-:W-:Y:S01]  /*1330*/  @P0 MUFU.RCP R230, R102 ;  /* 0x0000006600e60308 */ /* 0x000fe20000001000 */
[----:B------:R-:W-:Y:S01]  /*1340*/  LOP3.LUT P1, RZ, R138, 0xff, RZ, 0xc0, !PT ;  /* 0x000000ff8aff7812 */ /* 0x000fe2000782c0ff */
[----:B------:R-:W3:Y:S06]  /*1350*/  LDG.E.128 R132, desc[UR6][R132.64] ;  /* 0x0000000684847981 */ /* 0x000eec000c1e1d00 */
[----:B------:R-:W0:Y:S01]  /*1360*/  @P0 MUFU.RCP R120, R93 ;  /* 0x0000005d00780308 */ /* 0x000e220000001000 */
[----:B------:R-:W-:Y:S01]  /*1370*/  @!P0 FMUL.FTZ R207, R181, R122 ;  /* 0x0000007ab5cf8220 */ /* 0x000fe20000410000 */
[----:B------:R-:W-:Y:S01]  /*1380*/  @!P0 FADD.FTZ R122, R117, -R205 ;  /* 0x800000cd757a8221 */ /* 0x000fe20000010000 */
[----:B-1----:R-:W-:Y:S01]  /*1390*/  @P0 FMUL.FTZ R206, R143, R206 ;  /* 0x000000ce8fce0220 */ /* 0x002fe20000410000 */
[----:B------:R-:W-:-:S04]  /*13a0*/  @P0 FADD.FTZ R117, -R48, R112 ;  /* 0x0000007030750221 */ /* 0x000fc80000010100 */
[----:B------:R-:W1:Y:S01]  /*13b0*/  @P0 MUFU.RCP R116, R95 ;  /* 0x0000005f00740308 */ /* 0x000e620000001000 */
[----:B------:R-:W-:Y:S01]  /*13c0*/  @!P0 FMUL.FTZ R206, R181, R124 ;  /* 0x0000007cb5ce8220 */ /* 0x000fe20000410000 */
[----:B------:R-:W-:Y:S01]  /*13d0*/  @!P0 FADD.FTZ R112, R112, -R205 ;  /* 0x800000cd70708221 */ /* 0x000fe20000010000 */
[----:B------:R-:W-:-:S04]  /*13e0*/  IMAD.WIDE.U32 R124, R211, 0x10, R250 ;  /* 0x00000010d37c7825 */ /* 0x000fc800078e00fa */
[----:B------:R-:W-:Y:S01]  /*13f0*/  @P0 FADD.FTZ R211, -R49, R113 ;  /* 0x0000007131d30221 */ /* 0x000fe20000010100 */
[----:B--2---:R-:W-:Y:S01]  /*1400*/  @P0 FMUL.FTZ R218, R117, R218 ;  /* 0x000000da75da0220 */ /* 0x004fe20000410000 */
[----:B------:R-:W-:Y:S01]  /*1410*/  @!P0 FMUL.FTZ R218, R181, R112 ;  /* 0x00000070b5da8220 */ /* 0x000fe20000410000 */
[--C-:B------:R-:W-:Y:S01]  /*1420*/  @!P0 FADD.FTZ R112, R113, -R205.reuse ;  /* 0x800000cd71708221 */ /* 0x100fe20000010000 */
[----:B------:R-:W-:Y:S01]  /*1430*/  @!P0 FADD.FTZ R140, R140, -R205 ;  /* 0x800000cd8c8c8221 */ /* 0x000fe20000010000 */
[----:B0-----:R-:W-:Y:S01]  /*1440*/  @P0 FMUL.FTZ R211, R211, R120 ;  /* 0x00000078d3d30220 */ /* 0x001fe20000410000 */
[----:B------:R-:W-:Y:S01]  /*1450*/  @P0 FADD.FTZ R120, -R50, R114 ;  /* 0x0000007232780221 */ /* 0x000fe20000010100 */
[----:B------:R-:W-:Y:S01]  /*1460*/  @P0 FADD.FTZ R113, -R51, R115 ;  /* 0x0000007333710221 */ /* 0x000fe20000010100 */
[----:B------:R-:W-:Y:S01]  /*1470*/  @!P0 FMUL.FTZ R211, R181, R112 ;  /* 0x00000070b5d38220 */ /* 0x000fe20000410000 */
[----:B------:R-:W-:Y:S01]  /*1480*/  @!P0 FADD.FTZ R112, R115, -R205 ;  /* 0x800000cd73708221 */ /* 0x000fe20000010000 */
[----:B------:R-:W-:Y:S01]  /*1490*/  @P0 FMUL.FTZ R219, R120, R219 ;  /* 0x000000db78db0220 */ /* 0x000fe20000410000 */
[----:B------:R-:W-:-:S04]  /*14a0*/  IMAD.WIDE.U32 R120, R210, 0x10, R250 ;  /* 0x00000010d2787825 */ /* 0x000fc800078e00fa */
[----:B------:R-:W-:Y:S01]  /*14b0*/  @P0 FMUL.FTZ R200, R200, R131 ;  /* 0x00000083c8c80220 */ /* 0x000fe20000410000 */
[----:B-1----:R-:W-:Y:S01]  /*14c0*/  @P0 FMUL.FTZ R210, R113, R116 ;  /* 0x0000007471d20220 */ /* 0x002fe20000410000 */
[----:B------:R-:W-:Y:S01]  /*14d0*/  @!P0 FMUL.FTZ R210, R181, R112 ;  /* 0x00000070b5d28220 */ /* 0x000fe20000410000 */
[----:B------:R-:W-:Y:S01]  /*14e0*/  @P0 FADD.FTZ R112, -R52, R164 ;  /* 0x000000a434700221 */ /* 0x000fe20000010100 */
[C---:B------:R-:W-:Y:S01]  /*14f0*/  @!P0 FMUL.FTZ R200, R181.reuse, R140 ;  /* 0x0000008cb5c88220 */ /* 0x040fe20000410000 */
[----:B------:R-:W-:Y:S01]  /*1500*/  @!P0 FMUL.FTZ R198, R181, R142 ;  /* 0x0000008eb5c68220 */ /* 0x000fe20000410000 */
[----:B------:R-:W-:Y:S01]  /*1510*/  @!P0 FADD.FTZ R245, R160, -R205 ;  /* 0x800000cda0f58221 */ /* 0x000fe20000010000 */
[----:B------:R-:W-:Y:S01]  /*1520*/  @P0 FMUL.FTZ R221, R112, R221 ;  /* 0x000000dd70dd0220 */ /* 0x000fe20000410000 */
[----:B------:R-:W2:Y:S01]  /*1530*/  LDG.E.128 R136, desc[UR6][R136.64] ;  /* 0x0000000688887981 */ /* 0x000ea2000c1e1d00 */
[----:B------:R-:W0:Y:S01]  /*1540*/  @P0 MUFU.RCP R112, R98 ;  /* 0x0000006200700308 */ /* 0x000e220000001000 */
[----:B------:R-:W-:-:S04]  /*1550*/  IMAD.WIDE.U32 R140, R201, 0x10, R250 ;  /* 0x00000010c98c7825 */ /* 0x000fc800078e00fa */
[----:B------:R-:W-:Y:S02]  /*1560*/  @!P0 FADD.FTZ R164, R164, -R205 ;  /* 0x800000cda4a48221 */ /* 0x000fe40000010000 */
[----:B------:R-:W4:Y:S01]  /*1570*/  LDG.E.128 R140, desc[UR6][R140.64] ;  /* 0x000000068c8c7981 */ /* 0x000f22000c1e1d00 */
[----:B------:R-:W-:-:S04]  /*1580*/  IMAD.WIDE.U32 R116, R209, 0x10, R250 ;  /* 0x00000010d1747825 */ /* 0x000fc800078e00fa */
[----:B------:R-:W-:Y:S01]  /*1590*/  @!P0 FMUL.FTZ R221, R181, R164 ;  /* 0x000000a4b5dd8220 */ /* 0x000fe20000410000 */
[----:B------:R-:W-:Y:S01]  /*15a0*/  @P0 FADD.FTZ R209, -R54, R166 ;  /* 0x000000a636d10221 */ /* 0x000fe20000010100 */
[----:B------:R-:W-:Y:S01]  /*15b0*/  @!P0 FADD.FTZ R166, R166, -R205 ;  /* 0x800000cda6a68221 */ /* 0x000fe20000010000 */
[----:B------:R-:W-:Y:S02]  /*15c0*/  @P0 FADD.FTZ R164, -R56, R160 ;  /* 0x000000a038a40221 */ /* 0x000fe40000010100 */
[----:B------:R-:W1:Y:S01]  /*15d0*/  @P0 MUFU.RCP R160, R103 ;  /* 0x0000006700a00308 */ /* 0x000e620000001000 */
[----:B0-----:R-:W-:Y:S01]  /*15e0*/  @P0 FMUL.FTZ R209, R209, R112 ;  /* 0x00000070d1d10220 */ /* 0x001fe20000410000 */
[----:B------:R-:W-:Y:S01]  /*15f0*/  @!P0 FMUL.FTZ R209, R181, R166 ;  /* 0x000000a6b5d18220 */ /* 0x000fe20000410000 */
[----:B------:R-:W-:Y:S01]  /*1600*/  @P0 FADD.FTZ R166, -R57, R161 ;  /* 0x000000a139a60221 */ /* 0x000fe20000010100 */
[----:B------:R-:W-:-:S03]  /*1610*/  @!P0 FADD.FTZ R161, R161, -R205 ;  /* 0x800000cda1a18221 */ /* 0x000fc60000010000 */
[----:B------:R-:W-:Y:S01]  /*1620*/  @P0 FMUL.FTZ R226, R166, R226 ;  /* 0x000000e2a6e20220 */ /* 0x000fe20000410000 */
[----:B------:R-:W-:Y:S01]  /*1630*/  @!P0 FMUL.FTZ R226, R181, R161 ;  /* 0x000000a1b5e28220 */ /* 0x000fe20000410000 */
[----:B------:R-:W-:Y:S01]  /*1640*/  @P0 FADD.FTZ R161, -R58, R162 ;  /* 0x000000a23aa10221 */ /* 0x000fe20000010100 */
[----:B------:R-:W-:Y:S01]  /*1650*/  @P0 FMUL.FTZ R225, R164, R225 ;  /* 0x000000e1a4e10220 */ /* 0x000fe20000410000 */
[----:B------:R-:W-:Y:S01]  /*1660*/  @!P0 FMUL.FTZ R225, R181, R245 ;  /* 0x000000f5b5e18220 */ /* 0x000fe20000410000 */
[----:B------:R-:W-:Y:S01]  /*1670*/  @P0 FADD.FTZ R245, -R59, R163 ;  /* 0x000000a33bf50221 */ /* 0x000fe20000010100 */
[----:B------:R-:W-:Y:S02]  /*1680*/  @P0 FMUL.FTZ R161, R161, R230 ;  /* 0x000000e6a1a10220 */ /* 0x000fe40000410000 */
[----:B------:R-:W0:Y:S01]  /*1690*/  @P0 MUFU.RCP R230, R104 ;  /* 0x0000006800e60308 */ /* 0x000e220000001000 */
[----:B-1----:R-:W-:Y:S01]  /*16a0*/  @P0 FMUL.FTZ R160, R245, R160 ;  /* 0x000000a0f5a00220 */ /* 0x002fe20000410000 */
[--C-:B------:R-:W-:Y:S01]  /*16b0*/  @!P0 FADD.FTZ R245, R162, -R205.reuse ;  /* 0x800000cda2f58221 */ /* 0x100fe20000010000 */
[----:B------:R-:W-:-:S05]  /*16c0*/  @!P0 FADD.FTZ R163, R163, -R205 ;  /* 0x800000cda3a38221 */ /* 0x000fca0000010000 */
[----:B------:R-:W1:Y:S01]  /*16d0*/  @P0 MUFU.RCP R162, R105 ;  /* 0x0000006900a20308 */ /* 0x000e620000001000 */
[----:B------:R-:W-:Y:S01]  /*16e0*/  @!P0 FMUL.FTZ R160, R181, R163 ;  /* 0x000000a3b5a08220 */ /* 0x000fe20000410000 */
[----:B------:R-:W-:-:S06]  /*16f0*/  @P0 FADD.FTZ R163, -R60, R144 ;  /* 0x000000903ca30221 */ /* 0x000fcc0000010100 */
[----:B------:R-:W1:Y:S01]  /*1700*/  @P0 MUFU.RCP R204, R82 ;  /* 0x0000005200cc0308 */ /* 0x000e620000001000 */
[----:B------:R-:W-:Y:S01]  /*1710*/  @!P0 FMUL.FTZ R161, R181, R245 ;  /* 0x000000f5b5a18220 */ /* 0x000fe20000410000 */
[----:B0-----:R-:W-:Y:S01]  /*1720*/  @P0 FMUL.FTZ R163, R163, R230 ;  /* 0x000000e6a3a30220 */ /* 0x001fe20000410000 */
[----:B------:R-:W-:Y:S01]  /*1730*/  @P0 FADD.FTZ R245, -R61, R145 ;  /* 0x000000913df50221 */ /* 0x000fe20000010100 */
[----:B------:R-:W-:Y:S01]  /*1740*/  @P0 FADD.FTZ R131, -R38, R126 ;  /* 0x0000007e26830221 */ /* 0x000fe20000010100 */
[----:B------:R-:W-:-:S03]  /*1750*/  IMAD.WIDE.U32 R128, R157, 0x10, R250 ;  /* 0x000000109d807825 */ /* 0x000fc600078e00fa */
[----:B------:R-:W0:Y:S01]  /*1760*/  @P0 MUFU.RCP R230, R106 ;  /* 0x0000006a00e60308 */ /* 0x000e220000001000 */
[----:B-1----:R-:W-:Y:S01]  /*1770*/  @P0 FMUL.FTZ R162, R245, R162 ;  /* 0x000000a2f5a20220 */ /* 0x002fe20000410000 */
[--C-:B------:R-:W-:Y:S01]  /*1780*/  @!P0 FADD.FTZ R245, R144, -R205.reuse ;  /* 0x800000cd90f58221 */ /* 0x100fe20000010000 */
[----:B------:R-:W-:-:S05]  /*1790*/  @!P0 FADD.FTZ R145, R145, -R205 ;  /* 0x800000cd91918221 */ /* 0x000fca0000010000 */
[----:B------:R-:W1:Y:S01]  /*17a0*/  @P0 MUFU.RCP R144, R107 ;  /* 0x0000006b00900308 */ /* 0x000e620000001000 */
[----:B------:R-:W-:Y:S02]  /*17b0*/  @P0 FMUL.FTZ R204, R131, R204 ;  /* 0x000000cc83cc0220 */ /* 0x000fe40000410000 */
[----:B------:R-:W2:Y:S01]  /*17c0*/  LDG.E.128 R128, desc[UR6][R128.64] ;  /* 0x0000000680807981 */ /* 0x000ea2000c1e1d00 */
[----:B------:R-:W-:Y:S01]  /*17d0*/  @!P0 FMUL.FTZ R162, R181, R145 ;  /* 0x00000091b5a28220 */ /* 0x000fe20000410000 */
[----:B------:R-:W-:Y:S01]  /*17e0*/  @P0 FADD.FTZ R145, -R62, R146 ;  /* 0x000000923e910221 */ /* 0x000fe20000010100 */
[----:B------:R-:W-:Y:S01]  /*17f0*/  @!P0 FMUL.FTZ R163, R181, R245 ;  /* 0x000000f5b5a38220 */ /* 0x000fe20000410000 */
[----:B------:R-:W-:Y:S02]  /*1800*/  @P0 FADD.FTZ R245, -R63, R147 ;  /* 0x000000933ff50221 */ /* 0x000fe40000010100 */
[----:B0-----:R-:W-:Y:S01]  /*1810*/  @P0 FMUL.FTZ R145, R145, R230 ;  /* 0x000000e691910220 */ /* 0x001fe20000410000 */
[----:B------:R-:W-:Y:S01]  /*1820*/  IMAD.WIDE.U32 R156, R156, 0x10, R250 ;  /* 0x000000109c9c7825 */ /* 0x000fe200078e00fa */
[----:B------:R-:W0:Y:S03]  /*1830*/  @P0 MUFU.RCP R230, R108 ;  /* 0x0000006c00e60308 */ /* 0x000e260000001000 */
[----:B------:R-:W-:Y:S01]  /*1840*/  @!P0 FMUL.FTZ R195, R181, R158 ;  /* 0x0000009eb5c38220 */ /* 0x000fe20000410000 */
[--C-:B------:R-:W-:Y:S01]  /*1850*/  @!P0 FADD.FTZ R147, R147, -R205.reuse ;  /* 0x800000cd93938221 */ /* 0x100fe20000010000 */
[----:B------:R-:W2:Y:S01]  /*1860*/  LDG.E.128 R156, desc[UR6][R156.64] ;  /* 0x000000069c9c7981 */ /* 0x000ea2000c1e1d00 */
[----:B-1----:R-:W-:Y:S01]  /*1870*/  @P0 FMUL.FTZ R144, R245, R144 ;  /* 0x00000090f5900220 */ /* 0x002fe20000410000 */
[--C-:B------:R-:W-:Y:S01]  /*1880*/  @!P0 FADD.FTZ R245, R146, -R205.reuse ;  /* 0x800000cd92f58221 */ /* 0x100fe20000010000 */
[----:B------:R-:W1:Y:S01]  /*1890*/  @P0 MUFU.RCP R216, R89 ;  /* 0x0000005900d80308 */ /* 0x000e620000001000 */
[----:B------:R-:W-:-:S07]  /*18a0*/  @!P0 FADD.FTZ R126, R126, -R205 ;  /* 0x800000cd7e7e8221 */ /* 0x000fce0000010000 */
[----:B------:R-:W1:Y:S01]  /*18b0*/  @P0 MUFU.RCP R217, R91 ;  /* 0x0000005b00d90308 */ /* 0x000e620000001000 */
[----:B------:R-:W-:-:S07]  /*18c0*/  @!P0 FMUL.FTZ R144, R181, R147 ;  /* 0x00000093b5908220 */ /* 0x000fce0000410000 */
[----:B------:R-:W1:Y:S01]  /*18d0*/  @P0 MUFU.RCP R146, R109 ;  /* 0x0000006d00920308 */ /* 0x000e620000001000 */
[----:B------:R-:W-:Y:S01]  /*18e0*/  @P0 FADD.FTZ R147, -R68, R148 ;  /* 0x0000009444930221 */ /* 0x000fe20000010100 */
[----:B------:R-:W-:Y:S01]  /*18f0*/  @!P0 FMUL.FTZ R204, R181, R126 ;  /* 0x0000007eb5cc8220 */ /* 0x000fe20000410000 */
[----:B------:R-:W-:Y:S02]  /*1900*/  @P0 FADD.FTZ R126, -R47, R119 ;  /* 0x000000772f7e0221 */ /* 0x000fe40000010100 */
[----:B0-----:R-:W-:Y:S01]  /*1910*/  @P0 FMUL.FTZ R147, R147, R230 ;  /* 0x000000e693930220 */ /* 0x001fe20000410000 */
[----:B------:R-:W-:Y:S01]  /*1920*/  @P0 FADD.FTZ R230, -R69, R149 ;  /* 0x0000009545e60221 */ /* 0x000fe20000010100 */
[----:B-1----:R-:W-:Y:S01]  /*1930*/  @P0 FMUL.FTZ R216, R127, R216 ;  /* 0x000000d87fd80220 */ /* 0x002fe20000410000 */
[----:B------:R-:W0:Y:S01]  /*1940*/  @P0 MUFU.RCP R220, R97 ;  /* 0x0000006100dc0308 */ /* 0x000e220000001000 */
[----:B------:R-:W-:Y:S02]  /*1950*/  @P0 FMUL.FTZ R217, R126, R217 ;  /* 0x000000d97ed90220 */ /* 0x000fe40000410000 */
[----:B------:R-:W2:Y:S05]  /*1960*/  LDG.E.128 R124, desc[UR6][R124.64] ;  /* 0x000000067c7c7981 */ /* 0x000eaa000c1e1d00 */
[----:B------:R-:W1:Y:S01]  /*1970*/  @P0 MUFU.RCP R246, R110 ;  /* 0x0000006e00f60308 */ /* 0x000e620000001000 */
[----:B------:R-:W-:-:S07]  /*1980*/  @P0 FMUL.FTZ R146, R230, R146 ;  /* 0x00000092e6920220 */ /* 0x000fce0000410000 */
[----:B------:R-:W1:Y:S01]  /*1990*/  @P0 MUFU.RCP R230, R111 ;  /* 0x0000006f00e60308 */ /* 0x000e620000001000 */
[--C-:B------:R-:W-:Y:S01]  /*19a0*/  @!P0 FADD.FTZ R148, R148, -R205.reuse ;  /* 0x800000cd94948221 */ /* 0x100fe20000010000 */
[----:B------:R-:W-:-:S06]  /*19b0*/  @!P0 FADD.FTZ R149, R149, -R205 ;  /* 0x800000cd95958221 */ /* 0x000fcc0000010000 */
[----:B------:R-:W1:Y:S01]  /*19c0*/  @P0 MUFU.RCP R222, R99 ;  /* 0x0000006300de0308 */ /* 0x000e620000001000 */
[----:B------:R-:W-:Y:S01]  /*19d0*/  @!P0 FMUL.FTZ R145, R181, R245 ;  /* 0x000000f5b5918220 */ /* 0x000fe20000410000 */
[----:B------:R-:W-:Y:S01]  /*19e0*/  @P0 FADD.FTZ R113, -R53, R165 ;  /* 0x000000a535710221 */ /* 0x000fe20000010100 */
[C---:B------:R-:W-:Y:S01]  /*19f0*/  @!P0 FMUL.FTZ R147, R181.reuse, R148 ;  /* 0x00000094b5938220 */ /* 0x040fe20000410000 */
[----:B------:R-:W-:Y:S01]  /*1a00*/  @!P0 FMUL.FTZ R146, R181, R149 ;  /* 0x00000095b5928220 */ /* 0x000fe20000410000 */
[----:B------:R-:W-:Y:S01]  /*1a10*/  @P0 FADD.FTZ R148, -R70, R150 ;  /* 0x0000009646940221 */ /* 0x000fe20000010100 */
[----:B------:R-:W-:Y:S02]  /*1a20*/  @P0 FADD.FTZ R149, -R71, R151 ;  /* 0x0000009747950221 */ /* 0x000fe40000010100 */
[----:B------:R-:W1:Y:S01]  /*1a30*/  @P0 MUFU.RCP R245, R72 ;  /* 0x0000004800f50308 */ /* 0x000e620000001000 */
[----:B------:R-:W-:Y:S01]  /*1a40*/  @!P0 FMUL.FTZ R216, R181, R122 ;  /* 0x0000007ab5d88220 */ /* 0x000fe20000410000 */
[----:B0-----:R-:W-:Y:S01]  /*1a50*/  @P0 FMUL.FTZ R220, R113, R220 ;  /* 0x000000dc71dc0220 */ /* 0x001fe20000410000 */
[----:B------:R-:W2:Y:S01]  /*1a60*/  LDG.E.128 R120, desc[UR6][R120.64] ;  /* 0x0000000678787981 */ /* 0x000ea2000c1e1d00 */
[----:B------:R-:W-:Y:S01]  /*1a70*/  @!P0 FADD.FTZ R114, R114, -R205 ;  /* 0x800000cd72728221 */ /* 0x000fe20000010000 */
[----:B------:R-:W-:Y:S01]  /*1a80*/  @P0 FADD.FTZ R113, -R55, R167 ;  /* 0x000000a737710221 */ /* 0x000fe20000010100 */
[----:B-1----:R-:W-:Y:S01]  /*1a90*/  @P0 FMUL.FTZ R148, R148, R246 ;  /* 0x000000f694940220 */ /* 0x002fe20000410000 */
[----:B------:R-:W-:Y:S01]  /*1aa0*/  @P0 FMUL.FTZ R149, R149, R230 ;  /* 0x000000e695950220 */ /* 0x000fe20000410000 */
[----:B------:R-:W0:Y:S01]  /*1ab0*/  @P0 MUFU.RCP R246, R73 ;  /* 0x0000004900f60308 */ /* 0x000e220000001000 */
[--C-:B------:R-:W-:Y:S01]  /*1ac0*/  @!P0 FADD.FTZ R150, R150, -R205.reuse ;  /* 0x800000cd96968221 */ /* 0x100fe20000010000 */
[--C-:B------:R-:W-:Y:S01]  /*1ad0*/  @!P0 FADD.FTZ R118, R118, -R205.reuse ;  /* 0x800000cd76768221 */ /* 0x100fe20000010000 */
[----:B------:R-:W-:Y:S01]  /*1ae0*/  @!P0 FMUL.FTZ R219, R181, R114 ;  /* 0x00000072b5db8220 */ /* 0x000fe20000410000 */
[----:B------:R-:W-:Y:S01]  /*1af0*/  @P0 FMUL.FTZ R222, R113, R222 ;  /* 0x000000de71de0220 */ /* 0x000fe20000410000 */
[----:B------:R-:W-:-:S03]  /*1b00*/  @!P0 FADD.FTZ R114, R165, -R205 ;  /* 0x800000cda5728221 */ /* 0x000fc60000010000 */
[----:B------:R-:W1:Y:S01]  /*1b10*/  @P0 MUFU.RCP R230, R74 ;  /* 0x0000004a00e60308 */ /* 0x000e620000001000 */
[----:B------:R-:W-:-:S04]  /*1b20*/  IMAD.WIDE.U32 R112, R194, 0x10, R250 ;  /* 0x00000010c2707825 */ /* 0x000fc800078e00fa */
[C---:B------:R-:W-:Y:S01]  /*1b30*/  @!P0 FMUL.FTZ R148, R181.reuse, R150 ;  /* 0x00000096b5948220 */ /* 0x040fe20000410000 */
[----:B------:R-:W-:Y:S01]  /*1b40*/  @!P0 FMUL.FTZ R215, R181, R118 ;  /* 0x00000076b5d78220 */ /* 0x000fe20000410000 */
[----:B------:R-:W-:Y:S01]  /*1b50*/  @P0 FADD.FTZ R150, -R64, R152 ;  /* 0x0000009840960221 */ /* 0x000fe20000010100 */
[--C-:B------:R-:W-:Y:S01]  /*1b60*/  @!P0 FADD.FTZ R118, R119, -R205.reuse ;  /* 0x800000cd77768221 */ /* 0x100fe20000010000 */
[C---:B------:R-:W-:Y:S02]  /*1b70*/  @!P0 FMUL.FTZ R220, R181.reuse, R114 ;  /* 0x00000072b5dc8220 */ /* 0x040fe40000410000 */
[----:B------:R-:W2:Y:S01]  /*1b80*/  LDG.E.128 R112, desc[UR6][R112.64] ;  /* 0x0000000670707981 */ /* 0x000ea2000c1e1d00 */
[----:B------:R-:W-:Y:S01]  /*1b90*/  @P0 FMUL.FTZ R150, R150, R245 ;  /* 0x000000f596960220 */ /* 0x000fe20000410000 */
[----:B------:R-:W-:Y:S01]  /*1ba0*/  @!P0 FADD.FTZ R245, R152, -R205 ;  /* 0x800000cd98f58221 */ /* 0x000fe20000010000 */
[----:B------:R-:W-:Y:S01]  /*1bb0*/  @!P0 FMUL.FTZ R217, R181, R118 ;  /* 0x00000076b5d98220 */ /* 0x000fe20000410000 */
[----:B------:R-:W-:-:S04]  /*1bc0*/  IMAD.WIDE.U32 R164, R193, 0x10, R250 ;  /* 0x00000010c1a47825 */ /* 0x000fc800078e00fa */
[----:B------:R-:W-:Y:S01]  /*1bd0*/  @P0 FADD.FTZ R152, -R65, R153 ;  /* 0x0000009941980221 */ /* 0x000fe20000010100 */
[----:B------:R-:W2:Y:S01]  /*1be0*/  LDG.E.128 R116, desc[UR6][R116.64] ;  /* 0x0000000674747981 */ /* 0x000ea2000c1e1d00 */
[----:B------:R-:W-:Y:S01]  /*1bf0*/  @!P0 FADD.FTZ R167, R167, -R205 ;  /* 0x800000cda7a78221 */ /* 0x000fe20000010000 */
[----:B------:R-:W-:Y:S01]  /*1c00*/  @P0 FADD.FTZ R250, -R66, R154 ;  /* 0x0000009a42fa0221 */ /* 0x000fe20000010100 */
[--C-:B------:R-:W-:Y:S01]  /*1c10*/  @!P0 FADD.FTZ R249, R153, -R205.reuse ;  /* 0x800000cd99f98221 */ /* 0x100fe20000010000 */
[----:B------:R-:W2:Y:S01]  /*1c20*/  LDL.LU R251, [R1+0xc] ;  /* 0x00000c0001fb7983 */ /* 0x000ea20000300800 */
[----:B0-----:R-:W-:Y:S01]  /*1c30*/  @P0 FMUL.FTZ R153, R152, R246 ;  /* 0x000000f698990220 */ /* 0x001fe20000410000 */
[----:B-1----:R-:W-:Y:S01]  /*1c40*/  @P0 FMUL.FTZ R152, R250, R230 ;  /* 0x000000e6fa980220 */ /* 0x002fe20000410000 */
[----:B------:R-:W-:Y:S01]  /*1c50*/  @!P0 FMUL.FTZ R222, R181, R167 ;  /* 0x000000a7b5de8220 */ /* 0x000fe20000410000 */
[----:B------:R-:W2:Y:S04]  /*1c60*/  LDL.LU R246, [R1+0x4] ;  /* 0x0000040001f67983 */ /* 0x000ea80000300800 */
[----:B------:R-:W2:Y:S04]  /*1c70*/  LDL.LU R230, [R1] ;  /* 0x0000000001e67983 */ /* 0x000ea80000300800 */
[----:B------:R-:W2:Y:S04]  /*1c80*/  LDG.E.128 R164, desc[UR6][R164.64] ;  /* 0x00000006a4a47981 */ /* 0x000ea8000c1e1d00 */
[----:B------:R-:W2:Y:S01]  /*1c90*/  LDL.LU R250, [R1+0x8] ;  /* 0x0000080001fa7983 */ /* 0x000ea20000300800 */
[----:B------:R-:W-:-:S04]  /*1ca0*/  @!P0 FADD.FTZ R151, R151, -R205 ;  /* 0x800000cd97978221 */ /* 0x000fc80000010000 */
[C---:B------:R-:W-:Y:S02]  /*1cb0*/  @!P0 FMUL.FTZ R149, R181.reuse, R151 ;  /* 0x00000097b5958220 */ /* 0x040fe40000410000 */
[----:B------:R-:W0:Y:S01]  /*1cc0*/  @P0 MUFU.RCP R151, R75 ;  /* 0x0000004b00970308 */ /* 0x000e220000001000 */
[----:B------:R-:W-:Y:S01]  /*1cd0*/  @!P0 FMUL.FTZ R150, R181, R245 ;  /* 0x000000f5b5968220 */ /* 0x000fe20000410000 */
[--C-:B------:R-:W-:Y:S01]  /*1ce0*/  @!P0 FADD.FTZ R154, R154, -R205.reuse ;  /* 0x800000cd9a9a8221 */ /* 0x100fe20000010000 */
[----:B------:R-:W-:Y:S01]  /*1cf0*/  @!P0 FADD.FTZ R205, R155, -R205 ;  /* 0x800000cd9bcd8221 */ /* 0x000fe20000010000 */
[----:B------:R-:W-:Y:S01]  /*1d00*/  @!P0 FMUL.FTZ R153, R181, R249 ;  /* 0x000000f9b5998220 */ /* 0x000fe20000410000 */
[----:B------:R-:W-:Y:S01]  /*1d10*/  @P0 FADD.FTZ R155, -R67, R155 ;  /* 0x0000009b439b0221 */ /* 0x000fe20000010100 */
[----:B------:R-:W-:-:S03]  /*1d20*/  @!P0 FMUL.FTZ R152, R181, R154 ;  /* 0x0000009ab5988220 */ /* 0x000fc60000410000 */
[----:B0-----:R-:W-:Y:S01]  /*1d30*/  @P0 FMUL.FTZ R151, R155, R151 ;  /* 0x000000979b970220 */ /* 0x001fe20000410000 */
[----:B------:R-:W-:Y:S01]  /*1d40*/  @!P0 FMUL.FTZ R151, R181, R205 ;  /* 0x000000cdb5978220 */ /* 0x000fe20000410000 */
[C---:B---3--:R-:W-:Y:S01]  /*1d50*/  FADD.FTZ R191, R132.reuse, R191 ;  /* 0x000000bf84bf7221 */ /* 0x048fe20000010000 */
[----:B------:R-:W-:Y:S01]  /*1d60*/  FFMA.FTZ R11, R132, R196, R11 ;  /* 0x000000c4840b7223 */ /* 0x000fe2000001000b */
[----:B------:R-:W-:Y:S01]  /*1d70*/  FMUL.FTZ R132, R80, R132 ;  /* 0x0000008450847220 */ /* 0x000fe20000410000 */
[C---:B------:R-:W-:Y:S01]  /*1d80*/  FADD.FTZ R190, R133.reuse, R190 ;  /* 0x000000be85be7221 */ /* 0x040fe20000010000 */
[----:B------:R-:W-:Y:S01]  /*1d90*/  FFMA.FTZ R10, R133, R195, R10 ;  /* 0x000000c3850a7223 */ /* 0x000fe2000001000a */
[----:B------:R-:W-:Y:S01]  /*1da0*/  FMUL.FTZ R133, R81, R133 ;  /* 0x0000008551857220 */ /* 0x000fe20000410000 */
[----:B------:R-:W-:Y:S01]  /*1db0*/  FADD.FTZ R212, R134, R212 ;  /* 0x000000d486d47221 */ /* 0x000fe20000010000 */
[C---:B----4-:R-:W-:Y:S01]  /*1dc0*/  FADD.FTZ R183, R140.reuse, R183 ;  /* 0x000000b78cb77221 */ /* 0x050fe20000010000 */
        /* <DEDUP_REMOVED lines=17> */
[C---:B--2---:R-:W-:Y:S01]  /*1ee0*/  FADD.FTZ R187, R136.reuse, R187 ;  /* 0x000000bb88bb7221 */ /* 0x044fe20000010000 */
        /* <DEDUP_REMOVED lines=20> */
[----:B------:R-:W-:-:S03]  /*2030*/  FFMA.FTZ R155, R139, R197, R155 ;  /* 0x000000c58b9b7223 */ /* 0x000fc6000001009b */
[----:B------:R-:W-:Y:S01]  /*2040*/  FADD.FTZ R154, R154, R132 ;  /* 0x000000849a9a7221 */ /* 0x000fe20000010000 */
[----:B------:R-:W-:Y:S01]  /*2050*/  FFMA.FTZ R155, R132, R196, R155 ;  /* 0x000000c4849b7223 */ /* 0x000fe2000001009b */
        /* <DEDUP_REMOVED lines=10> */
[C---:B------:R-:W-:Y:S01]  /*2100*/  FADD.FTZ R223, R128.reuse, R223 ;  /* 0x000000df80df7221 */ /* 0x040fe20000010000 */
[----:B------:R-:W-:Y:S01]  /*2110*/  FFMA.FTZ R15, R128, R202, R15 ;  /* 0x000000ca800f7223 */ /* 0x000fe2000001000f */
[----:B------:R-:W-:Y:S01]  /*2120*/  FMUL.FTZ R128, R84, R128 ;  /* 0x0000008054807220 */ /* 0x000fe20000410000 */
        /* <DEDUP_REMOVED lines=80> */
[C---:B------:R-:W-:Y:S01]  /*2630*/  FADD.FTZ R242, R116.reuse, R242 ;  /* 0x000000f274f27221 */ /* 0x040fe20000010000 */
[----:B------:R-:W-:Y:S01]  /*2640*/  FFMA.FTZ R31, R116, R225, R31 ;  /* 0x000000e1741f7223 */ /* 0x000fe2000001001f */
[----:B------:R-:W-:Y:S01]  /*2650*/  FMUL.FTZ R116, R100, R116 ;  /* 0x0000007464747220 */ /* 0x000fe20000410000 */
        /* <DEDUP_REMOVED lines=9> */
[----:B------:R-:W-:Y:S01]  /*26f0*/  FADD.FTZ R230, R114, R230 ;  /* 0x000000e672e67221 */ /* 0x000fe20000010000 */
[C---:B------:R-:W-:Y:S01]  /*2700*/  FADD.FTZ R244, R118.reuse, R244 ;  /* 0x000000f476f47221 */ /* 0x040fe20000010000 */
[----:B------:R-:W-:Y:S01]  /*2710*/  FFMA.FTZ R169, R118, R161, R169 ;  /* 0x000000a176a97223 */ /* 0x000fe200000100a9 */
[----:B------:R-:W-:Y:S01]  /*2720*/  FADD.FTZ R246, R165, R246 ;  /* 0x000000f6a5f67221 */ /* 0x000fe20000010000 */
[----:B------:R-:W-:Y:S01]  /*2730*/  FADD.FTZ R251, R166, R251 ;  /* 0x000000fba6fb7221 */ /* 0x000fe20000010000 */
[----:B------:R-:W-:Y:S01]  /*2740*/  FADD.FTZ R250, R164, R250 ;  /* 0x000000faa4fa7221 */ /* 0x000fe20000010000 */
[----:B------:R-:W-:Y:S01]  /*2750*/  FMUL.FTZ R118, R102, R118 ;  /* 0x0000007666767220 */ /* 0x000fe20000410000 */
[----:B------:R-:W-:Y:S01]  /*2760*/  FADD.FTZ R112, R112, R117 ;  /* 0x0000007570707221 */ /* 0x000fe20000010000 */
[----:B------:R-:W-:Y:S01]  /*2770*/  STL [R1], R230 ;  /* 0x000000e601007387 */ /* 0x000fe20000100800 */
[----:B------:R-:W-:Y:S01]  /*2780*/  FFMA.FTZ R113, R117, R226, R113 ;  /* 0x000000e275717223 */ /* 0x000fe20000010071 */
[C---:B------:R-:W-:Y:S01]  /*2790*/  FADD.FTZ R243, R119.reuse, R243 ;  /* 0x000000f377f37221 */ /* 0x040fe20000010000 */
[----:B------:R-:W0:Y:S01]  /*27a0*/  S2R R245, SR_TID.X ;  /* 0x0000000000f57919 */ /* 0x000e220000002100 */
[----:B------:R-:W-:Y:S01]  /*27b0*/  FFMA.FTZ R168, R119, R160, R168 ;  /* 0x000000a077a87223 */ /* 0x000fe200000100a8 */
[----:B------:R-:W-:Y:S01]  /*27c0*/  FMUL.FTZ R119, R103, R119 ;  /* 0x0000007767777220 */ /* 0x000fe20000410000 */
[----:B------:R-:W-:Y:S01]  /*27d0*/  STL [R1+0x8], R250 ;  /* 0x000008fa01007387 */ /* 0x000fe20000100800 */
[----:B------:R-:W-:Y:S01]  /*27e0*/  FADD.FTZ R112, R112, R118 ;  /* 0x0000007670707221 */ /* 0x000fe20000010000 */
[----:B------:R-:W-:-:S02]  /*27f0*/  FFMA.FTZ R113, R118, R161, R113 ;  /* 0x000000a176717223 */ /* 0x000fc40000010071 */
[----:B------:R-:W-:Y:S04]  /*2800*/  STL [R1+0x4], R246 ;  /* 0x000004f601007387 */ /* 0x000fe80000100800 */
[----:B------:R1:W-:Y:S01]  /*2810*/  STL [R1+0xc], R251 ;  /* 0x00000cfb01007387 */ /* 0x0003e20000100800 */
[----:B------:R-:W-:Y:S01]  /*2820*/  FADD.FTZ R112, R112, R119 ;  /* 0x0000007770707221 */ /* 0x000fe20000010000 */
[----:B------:R-:W-:Y:S01]  /*2830*/  FFMA.FTZ R113, R119, R160, R113 ;  /* 0x000000a077717223 */ /* 0x000fe20000010071 */
[----:B------:R-:W-:Y:S01]  /*2840*/  FFMA.FTZ R173, R114, R145, R173 ;  /* 0x0000009172ad7223 */ /* 0x000fe200000100ad */
[----:B------:R-:W-:Y:S01]  /*2850*/  FMUL.FTZ R205, R106, R114 ;  /* 0x000000726acd7220 */ /* 0x000fe20000410000 */
[----:B-1----:R-:W1:Y:S01]  /*2860*/  S2R R251, SR_TID.X ;  /* 0x0000000000fb7919 */ /* 0x002e620000002100 */
[----:B------:R-:W-:Y:S01]  /*2870*/  FADD.FTZ R114, R112, R154 ;  /* 0x0000009a70727221 */ /* 0x000fe20000010000 */
[----:B------:R-:W-:-:S03]  /*2880*/  FFMA.FTZ R112, R154, R163, R113 ;  /* 0x000000a39a707223 */ /* 0x000fc60000010071 */
        /* <DEDUP_REMOVED lines=15> */
[----:B------:R-:W-:Y:S01]  /*2980*/  FFMA.FTZ R177, R166, R148, R177 ;  /* 0x00000094a6b17223 */ /* 0x000fe200000100b1 */
[----:B------:R-:W-:Y:S01]  /*2990*/  FADD.FTZ R114, R113, R165 ;  /* 0x000000a571727221 */ /* 0x000fe20000010000 */
[----:B------:R-:W-:Y:S01]  /*29a0*/  FMUL.FTZ R166, R110, R166 ;  /* 0x000000a66ea67220 */ /* 0x000fe20000410000 */
[----:B0-----:R-:W-:Y:S01]  /*29b0*/  SHF.R.U32.HI R115, RZ, 0x5, R245 ;  /* 0x00000005ff737819 */ /* 0x001fe200000116f5 */
        /* <DEDUP_REMOVED lines=8> */
[----:B-1----:R-:W-:Y:S01]  /*2a40*/  LOP3.LUT R246, R251, 0x1f, RZ, 0xc0, !PT ;  /* 0x0000001ffbf67812 */ /* 0x002fe200078ec0ff */
[----:B------:R-:W-:Y:S01]  /*2a50*/  FADD.FTZ R112, R112, R167 ;  /* 0x000000a770707221 */ /* 0x000fe20000010000 */
[----:B------:R-:W-:Y:S01]  /*2a60*/  @!P1 IADD3 R245, R245, 0x4, RZ ;  /* 0x00000004f5f59810 */ /* 0x000fe20007ffe0ff */
[----:B------:R-:W-:Y:S01]  /*2a70*/  FFMA.FTZ R113, R167, R149, R113 ;  /* 0x00000095a7717223 */ /* 0x000fe20000010071 */
[----:B------:R-:W-:Y:S01]  /*2a80*/  ISETP.NE.AND P0, PT, R246, RZ, PT ;  /* 0x000000fff600720c */ /* 0x000fe20003f05270 */
[----:B------:R-:W-:-:S12]  /*2a90*/  BRA.DIV UR4, `(.L_x_1260) ;  /* 0x0000001a046c7947 */ /* 0x000fd8000b800000 */
        /* <DEDUP_REMOVED lines=18> */
.L_x_1276:
[----:B------:R-:W2:Y:S01]  /*2bc0*/  S2R R246, SR_TID.X ;  /* 0x0000000000f67919 */ /* 0x000ea20000002100 */
[----:B-1----:R-:W-:Y:S01]  /*2bd0*/  FADD.FTZ R112, R112, R114 ;  /* 0x0000007270707221 */ /* 0x002fe20000010000 */
[----:B0-----:R-:W-:Y:S01]  /*2be0*/  FADD.FTZ R113, R113, R115 ;  /* 0x0000007371717221 */ /* 0x001fe20000010000 */
[----:B------:R-:W-:Y:S01]  /*2bf0*/  @!P0 MOV R115, 0x400 ;  /* 0x0000040000738802 */ /* 0x000fe20000000f00 */
[----:B------:R-:W0:Y:S01]  /*2c00*/  @!P0 S2R R114, SR_CgaCtaId ;  /* 0x0000000000728919 */ /* 0x000e220000008800 */
[----:B------:R-:W-:Y:S05]  /*2c10*/  WARPSYNC.ALL ;  /* 0x0000000000007948 */ /* 0x000fea0003800000 */
[----:B------:R-:W1:Y:S01]  /*2c20*/  S2R R249, SR_TID.X ;  /* 0x0000000000f97919 */ /* 0x000e620000002100 */
[----:B------:R-:W-:Y:S01]  /*2c30*/  BSSY B0, `(.L_x_1261) ;  /* 0x0000019000007945 */ /* 0x000fe20003800000 */
[----:B--2---:R-:W-:-:S04]  /*2c40*/  SHF.R.U32.HI R246, RZ, 0x5, R246 ;  /* 0x00000005fff67819 */ /* 0x004fc800000116f6 */
[----:B------:R-:W-:Y:S02]  /*2c50*/  LOP3.LUT R246, R246, 0x3, RZ, 0xc0, !PT ;  /* 0x00000003f6f67812 */ /* 0x000fe400078ec0ff */
[----:B0-----:R-:W-:Y:S02]  /*2c60*/  @!P0 LEA R114, R114, R115, 0x18 ;  /* 0x0000007372728211 */ /* 0x001fe400078ec0ff */
[----:B------:R-:W-:-:S04]  /*2c70*/  @!P0 IADD3 R115, R245, R246, RZ ;  /* 0x000000f6f5738210 */ /* 0x000fc80007ffe0ff */
[----:B------:R-:W-:-:S05]  /*2c80*/  @!P0 LEA R114, R115, R114, 0x3 ;  /* 0x0000007273728211 */ /* 0x000fca00078e18ff */
[----:B------:R0:W-:Y:S01]  /*2c90*/  @!P0 STS.64 [R114], R112 ;  /* 0x0000007072008388 */ /* 0x0001e20000000a00 */
[----:B------:R-:W-:Y:S01]  /*2ca0*/  BAR.SYNC.DEFER_BLOCKING 0x0 ;  /* 0x0000000000007b1d */ /* 0x000fe20000010000 */
[----:B-1----:R-:W-:Y:S02]  /*2cb0*/  LOP3.LUT P0, RZ, R246, 0x1f, R249, 0xf8, !PT ;  /* 0x0000001ff6ff7812 */ /* 0x002fe4000780f8f9 */
[----:B0-----:R-:W-:-:S11]  /*2cc0*/  CS2R R114, SRZ ;  /* 0x0000000000727805 */ /* 0x001fd6000001ff00 */
        /* <DEDUP_REMOVED lines=15> */
.L_x_1262:
[----:B------:R-:W-:Y:S05]  /*2dc0*/  BSYNC B0 ;  /* 0x0000000000007941 */ /* 0x000fea0003800000 */
.L_x_1261:
[----:B------:R-:W2:Y:S01]  /*2dd0*/  LDL R112, [R1+0x14] ;  /* 0x0000140001707983 */ /* 0x000ea20000100800 */
[----:B------:R-:W-:-:S03]  /*2de0*/  ULDC UR8, c[0x0][0x210] ;  /* 0x0000840000087ab9 */ /* 0x000fc60000000800 */
[----:B------:R-:W3:Y:S01]  /*2df0*/  LDL R251, [R1+0x18] ;  /* 0x0000180001fb7983 */ /* 0x000ee20000100800 */
[----:B------:R-:W-:Y:S01]  /*2e00*/  LOP3.LUT R249, R179, 0x1, RZ, 0xc0, !PT ;  /* 0x00000001b3f97812 */ /* 0x000fe200078ec0ff */
[----:B------:R-:W-:-:S03]  /*2e10*/  UIMAD UR4, UR8, 0x5, URZ ;  /* 0x00000005080478a4 */ /* 0x000fc6000f8e023f */
[----:B------:R-:W-:Y:S02]  /*2e20*/  IADD3 R249, -R249, RZ, RZ ;  /* 0x000000fff9f97210 */ /* 0x000fe40007ffe1ff */
[----:B--2---:R-:W-:Y:S02]  /*2e30*/  LEA R245, R112, R112, 0x2 ;  /* 0x0000007070f57211 */ /* 0x004fe400078e10ff */
[----:B------:R-:W-:-:S04]  /*2e40*/  LOP3.LUT R112, R249, UR4, RZ, 0xc0, !PT ;  /* 0x00000004f9707c12 */ /* 0x000fc8000f8ec0ff */
        /* <DEDUP_REMOVED lines=12> */
[----:B------:R-:W-:Y:S01]  /*2f10*/  LOP3.LUT R114, R249, UR8, RZ, 0xc0, !PT ;  /* 0x00000008f9727c12 */ /* 0x000fe2000f8ec0ff */
        /* <DEDUP_REMOVED lines=15> */
.L_x_1264:
[----:B------:R-:W2:Y:S04]  /*3010*/  LDG.E.STRONG.GPU R115, desc[UR6][R112.64] ;  /* 0x0000000670737981 */ /* 0x000ea8000c1ef900 */
[----:B--2---:R-:W-:Y:S01]  /*3020*/  CCTL.IVALL ;  /* 0x00000000ff00798f */ /* 0x004fe20002000000 */
[----:B------:R-:W-:Y:S05]  /*3030*/  YIELD ;  /* 0x0000000000007946 */ /* 0x000fea0003800000 */
[----:B------:R-:W-:-:S13]  /*3040*/  ISETP.NE.AND P0, PT, R115, R114, PT ;  /* 0x000000727300720c */ /* 0x000fda0003f05270 */
[----:B------:R-:W-:Y:S05]  /*3050*/  @P0 BRA `(.L_x_1264) ;  /* 0xfffffffc00ec0947 */ /* 0x000fea000383ffff */
.L_x_1263:
        /* <DEDUP_REMOVED lines=35> */
[----:B------:R-:W-:-:S03]  /*3290*/  FMUL.FTZ R113, R114, 3.9062499126885086298e-05 ;  /* 0x3823d70a72717820 */ /* 0x000fc60000410000 */
        /* <DEDUP_REMOVED lines=44> */
[----:B------:R-:W0:Y:S01]  /*3560*/  LDC.64 R150, c[0x0][0x280] ;  /* 0x0000a000ff967b82 */ /* 0x000e220000000a00 */
        /* <DEDUP_REMOVED lines=37> */
[----:B------:R-:W-:Y:S01]  /*37c0*/  IADD3 R139, R118, 0x1180, RZ ;  /* 0x00001180768b7810 */ /* 0x000fe20007ffe0ff */
        /* <DEDUP_REMOVED lines=10> */
[----:B------:R-:W-:-:S04]  /*3870*/  IMAD.WIDE.U32 R140, R141, 0x10, R150 ;  /* 0x000000108d8c7825 */ /* 0x000fc800078e0096 */
        /* <DEDUP_REMOVED lines=32> */
[----:B------:R3:W-:Y:S03]  /*3a80*/  STG.E.128 desc[UR6][R142.64], R124 ;  /* 0x0000007c8e007986 */ /* 0x0007e6000c101d06 */
        /* <DEDUP_REMOVED lines=22> */
[----:B------:R-:W-:Y:S01]  /*3bf0*/  STG.E.128 desc[UR6][R134.64], R112 ;  /* 0x0000007086007986 */ /* 0x000fe2000c101d06 */
[----:B------:R-:W-:-:S03]  /*3c00*/  SEL R140, RZ, 0x1, P1 ;  /* 0x00000001ff8c7807 */ /* 0x000fc60000800000 */
[----:B------:R-:W-:Y:S04]  /*3c10*/  STG.E.128 desc[UR6][R136.64], R116 ;  /* 0x0000007488007986 */ /* 0x000fe8000c101d06 */
        /* <DEDUP_REMOVED lines=76> */
[----:B0-----:R-:W-:-:S07]  /*40e0*/  MOV R103, R178 ;  /* 0x000000b200677202 */ /* 0x001fce0000000f00 */
.L_x_1259:
[----:B------:R-:W2:Y:S01]  /*40f0*/  LDL.LU R0, [R1+0x14] ;  /* 0x0000140001007983 */ /* 0x000ea20000300800 */
[----:B-----5:R-:W0:Y:S08]  /*4100*/  LDC.64 R64, c[0x0][0x270] ;  /* 0x00009c00ff407b82 */ /* 0x020e300000000a00 */
[----:B------:R-:W3:Y:S01]  /*4110*/  LDC.64 R66, c[0x0][0x278] ;  /* 0x00009e00ff427b82 */ /* 0x000ee20000000a00 */
        /* <DEDUP_REMOVED lines=15> */
[----:B---3--:R-:W-:-:S04]  /*4210*/  IMAD.WIDE.U32 R32, R33, 0x10, R66 ;  /* 0x0000001021207825 */ /* 0x008fc800078e0042 */
[--C-:B0-----:R-:W-:Y:S01]  /*4220*/  IMAD.WIDE.U32 R2, R39, 0x10, R66.reuse ;  /* 0x0000001027027825 */ /* 0x101fe200078e0042 */
        /* <DEDUP_REMOVED lines=34> */
.L_x_1260:
[----:B------:R-:W-:Y:S01]  /*4450*/  HFMA2.MMA R249, -RZ, RZ, 0, 9.5367431640625e-07 ;  /* 0x00000010fff97435 */ /* 0x000fe200000001ff */
[----:B------:R-:W-:Y:S02]  /*4460*/  MOV R250, R112 ;  /* 0x0000007000fa7202 */ /* 0x000fe40000000f00 */
[----:B------:R-:W-:Y:S02]  /*4470*/  MOV R246, 0x1f ;  /* 0x0000001f00f67802 */ /* 0x000fe40000000f00 */
[----:B------:R-:W-:-:S07]  /*4480*/  MOV R115, 0xffffffff ;  /* 0xffffffff00737802 */ /* 0x000fce0000000f00 */
[----:B------:R-:W-:Y:S05]  /*4490*/  WARPSYNC.COLLECTIVE R115, `(.L_x_1266) ;  /* 0x0000000073087348 */ /* 0x000fea0003c00000 */
[----:B------:R0:W1:Y:S02]  /*44a0*/  SHFL.DOWN P2, R251, R250, R249, R246 ;  /* 0x080000f9fafb7389 */ /* 0x00006400000400f6 */
[----:B01----:R-:W-:Y:S01]  /*44b0*/  ENDCOLLECTIVE ;  /* 0x000000000000791b */ /* 0x003fe20003800000 */
.L_x_1266:
[----:B------:R-:W-:Y:S01]  /*44c0*/  MOV R250, R113 ;  /* 0x0000007100fa7202 */ /* 0x000fe20000000f00 */
[----:B------:R-:W-:-:S07]  /*44d0*/  FADD.FTZ R112, R112, R251 ;  /* 0x000000fb70707221 */ /* 0x000fce0000010000 */
[----:B------:R-:W-:Y:S05]  /*44e0*/  WARPSYNC.COLLECTIVE R115, `(.L_x_1267) ;  /* 0x0000000073087348 */ /* 0x000fea0003c00000 */
[----:B------:R0:W1:Y:S02]  /*44f0*/  SHFL.DOWN P2, R251, R250, R249, R246 ;  /* 0x080000f9fafb7389 */ /* 0x00006400000400f6 */
[----:B01----:R-:W-:Y:S01]  /*4500*/  ENDCOLLECTIVE ;  /* 0x000000000000791b */ /* 0x003fe20003800000 */
.L_x_1267:
[----:B------:R-:W-:Y:S01]  /*4510*/  HFMA2.MMA R249, -RZ, RZ, 0, 4.76837158203125e-07 ;  /* 0x00000008fff97435 */ /* 0x000fe200000001ff */
[----:B------:R-:W-:Y:S01]  /*4520*/  MOV R250, R112 ;  /* 0x0000007000fa7202 */ /* 0x000fe20000000f00 */
[----:B------:R-:W-:-:S09]  /*4530*/  FADD.FTZ R113, R113, R251 ;  /* 0x000000fb71717221 */ /* 0x000fd20000010000 */
[----:B------:R-:W-:Y:S05]  /*4540*/  WARPSYNC.COLLECTIVE R115, `(.L_x_1268) ;  /* 0x0000000073087348 */ /* 0x000fea0003c00000 */
[----:B------:R0:W1:Y:S02]  /*4550*/  SHFL.DOWN P2, R251, R250, R249, R246 ;  /* 0x080000f9fafb7389 */ /* 0x00006400000400f6 */
[----:B01----:R-:W-:Y:S01]  /*4560*/  ENDCOLLECTIVE ;  /* 0x000000000000791b */ /* 0x003fe20003800000 */
.L_x_1268:
[----:B------:R-:W-:Y:S01]  /*4570*/  MOV R250, R113 ;  /* 0x0000007100fa7202 */ /* 0x000fe20000000f00 */
[----:B------:R-:W-:-:S07]  /*4580*/  FADD.FTZ R112, R112, R251 ;  /* 0x000000fb70707221 */ /* 0x000fce0000010000 */
[----:B------:R-:W-:Y:S05]  /*4590*/  WARPSYNC.COLLECTIVE R115, `(.L_x_1269) ;  /* 0x0000000073087348 */ /* 0x000fea0003c00000 */
[----:B------:R0:W1:Y:S02]  /*45a0*/  SHFL.DOWN P2, R251, R250, R249, R246 ;  /* 0x080000f9fafb7389 */ /* 0x00006400000400f6 */
[----:B01----:R-:W-:Y:S01]  /*45b0*/  ENDCOLLECTIVE ;  /* 0x000000000000791b */ /* 0x003fe20003800000 */
.L_x_1269:
[----:B------:R-:W-:Y:S01]  /*45c0*/  HFMA2.MMA R249, -RZ, RZ, 0, 2.384185791015625e-07 ;  /* 0x00000004fff97435 */ /* 0x000fe200000001ff */
[----:B------:R-:W-:Y:S01]  /*45d0*/  MOV R250, R112 ;  /* 0x0000007000fa7202 */ /* 0x000fe20000000f00 */
[----:B------:R-:W-:-:S09]  /*45e0*/  FADD.FTZ R113, R113, R251 ;  /* 0x000000fb71717221 */ /* 0x000fd20000010000 */
[----:B------:R-:W-:Y:S05]  /*45f0*/  WARPSYNC.COLLECTIVE R115, `(.L_x_1270) ;  /* 0x0000000073087348 */ /* 0x000fea0003c00000 */
[----:B------:R0:W1:Y:S02]  /*4600*/  SHFL.DOWN P2, R251, R250, R249, R246 ;  /* 0x080000f9fafb7389 */ /* 0x00006400000400f6 */
[----:B01----:R-:W-:Y:S01]  /*4610*/  ENDCOLLECTIVE ;  /* 0x000000000000791b */ /* 0x003fe20003800000 */
.L_x_1270:
[----:B------:R-:W-:Y:S01]  /*4620*/  MOV R250, R113 ;  /* 0x0000007100fa7202 */ /* 0x000fe20000000f00 */
[----:B------:R-:W-:-:S07]  /*4630*/  FADD.FTZ R112, R112, R251 ;  /* 0x000000fb70707221 */ /* 0x000fce0000010000 */
[----:B------:R-:W-:Y:S05]  /*4640*/  WARPSYNC.COLLECTIVE R115, `(.L_x_1271) ;  /* 0x0000000073087348 */ /* 0x000fea0003c00000 */
[----:B------:R0:W1:Y:S02]  /*4650*/  SHFL.DOWN P2, R251, R250, R249, R246 ;  /* 0x080000f9fafb7389 */ /* 0x00006400000400f6 */
[----:B01----:R-:W-:Y:S01]  /*4660*/  ENDCOLLECTIVE ;  /* 0x000000000000791b */ /* 0x003fe20003800000 */
.L_x_1271:
[----:B------:R-:W-:Y:S01]  /*4670*/  HFMA2.MMA R249, -RZ, RZ, 0, 1.1920928955078125e-07 ;  /* 0x00000002fff97435 */ /* 0x000fe200000001ff */
[----:B------:R-:W-:Y:S01]  /*4680*/  MOV R250, R112 ;  /* 0x0000007000fa7202 */ /* 0x000fe20000000f00 */
[----:B------:R-:W-:-:S09]  /*4690*/  FADD.FTZ R113, R113, R251 ;  /* 0x000000fb71717221 */ /* 0x000fd20000010000 */
[----:B------:R-:W-:Y:S05]  /*46a0*/  WARPSYNC.COLLECTIVE R115, `(.L_x_1272) ;  /* 0x0000000073087348 */ /* 0x000fea0003c00000 */
[----:B------:R0:W1:Y:S02]  /*46b0*/  SHFL.DOWN P2, R251, R250, R249, R246 ;  /* 0x080000f9fafb7389 */ /* 0x00006400000400f6 */
[----:B01----:R-:W-:Y:S01]  /*46c0*/  ENDCOLLECTIVE ;  /* 0x000000000000791b */ /* 0x003fe20003800000 */
.L_x_1272:
[----:B------:R-:W-:Y:S01]  /*46d0*/  MOV R250, R113 ;  /* 0x0000007100fa7202 */ /* 0x000fe20000000f00 */
[----:B------:R-:W-:-:S07]  /*46e0*/  FADD.FTZ R112, R112, R251 ;  /* 0x000000fb70707221 */ /* 0x000fce0000010000 */
[----:B------:R-:W-:Y:S05]  /*46f0*/  WARPSYNC.COLLECTIVE R115, `(.L_x_1273) ;  /* 0x0000000073087348 */ /* 0x000fea0003c00000 */
[----:B------:R0:W1:Y:S02]  /*4700*/  SHFL.DOWN P2, R251, R250, R249, R246 ;  /* 0x080000f9fafb7389 */ /* 0x00006400000400f6 */
[----:B01----:R-:W-:Y:S01]  /*4710*/  ENDCOLLECTIVE ;  /* 0x000000000000791b */ /* 0x003fe20003800000 */
.L_x_1273:
[----:B------:R-:W-:Y:S01]  /*4720*/  HFMA2.MMA R249, -RZ, RZ, 0, 5.9604644775390625e-08 ;  /* 0x00000001fff97435 */ /* 0x000fe200000001ff */
[----:B------:R-:W-:Y:S01]  /*4730*/  MOV R250, R112 ;  /* 0x0000007000fa7202 */ /* 0x000fe20000000f00 */
[----:B------:R-:W-:-:S09]  /*4740*/  FADD.FTZ R113, R113, R251 ;  /* 0x000000fb71717221 */ /* 0x000fd20000010000 */
[----:B------:R-:W-:Y:S05]  /*4750*/  WARPSYNC.COLLECTIVE R115, `(.L_x_1274) ;  /* 0x0000000073087348 */ /* 0x000fea0003c00000 */
[----:B------:R0:W1:Y:S02]  /*4760*/  SHFL.DOWN P2, R251, R250, R249, R246 ;  /* 0x080000f9fafb7389 */ /* 0x00006400000400f6 */
[----:B01----:R-:W-:Y:S01]  /*4770*/  ENDCOLLECTIVE ;  /* 0x000000000000791b */ /* 0x003fe20003800000 */
.L_x_1274:
[----:B------:R-:W-:Y:S02]  /*4780*/  MOV R250, R113 ;  /* 0x0000007100fa7202 */ /* 0x000fe40000000f00 */
[----:B------:R-:W-:-:S07]  /*4790*/  MOV R114, R251 ;  /* 0x000000fb00727202 */ /* 0x000fce0000000f00 */
[----:B------:R-:W-:Y:S05]  /*47a0*/  WARPSYNC.COLLECTIVE R115, `(.L_x_1275) ;  /* 0x0000000073087348 */ /* 0x000fea0003c00000 */
[----:B------:R0:W1:Y:S02]  /*47b0*/  SHFL.DOWN P2, R251, R250, R249, R246 ;  /* 0x080000f9fafb7389 */ /* 0x00006400000400f6 */
[----:B01----:R-:W-:Y:S01]  /*47c0*/  ENDCOLLECTIVE ;  /* 0x000000000000791b */ /* 0x003fe20003800000 */
.L_x_1275:
[----:B------:R-:W-:Y:S01]  /*47d0*/  MOV R115, R251 ;  /* 0x000000fb00737202 */ /* 0x000fe20000000f00 */
[----:B------:R-:W-:Y:S06]  /*47e0*/  BRA `(.L_x_1276) ;  /* 0xffffffe000f47947 */ /* 0x000fec000383ffff */
.L_x_1277:
        /* <DEDUP_REMOVED lines=9> */
.L_x_5433:


//--------------------- .text._ZN10layer_norm22ln_bwd_finalize_kernelINS_22Kernel_traits_finalizeILj24576E13__nv_bfloat16fS2_fjLj1024ELj4ENS_18Kernel_traits_baseILj24576ES2_fS2_fjLj1024EEEEEEEvNS_9BwdParamsE --------------------------
	.section	.text._ZN10layer_norm22ln_bwd_finalize_kernelINS_22Kernel_traits_finalizeILj24576E13__nv_bfloat16fS2_fjLj1024ELj4ENS_18Kernel_traits_baseILj24576ES2_fS2_fjLj1024EEEEEEEvNS_9BwdParamsE,"ax",@progbits
	.align	128
        .global         _ZN10layer_norm22ln_bwd_finalize_kernelINS_22Kernel_traits_finalizeILj24576E13__nv_bfloat16fS2_fjLj1024ELj4ENS_18Kernel_traits_baseILj24576ES2_fS2_fjLj1024EEEEEEEvNS_9BwdParamsE
        .type           _ZN10layer_norm22ln_bwd_finalize_kernelINS_22Kernel_traits_finalizeILj24576E13__nv_bfloat16fS2_fjLj1024ELj4ENS_18Kernel_traits_baseILj24576ES2_fS2_fjLj1024EEEEEEEvNS_9BwdParamsE,@function
        .size           _ZN10layer_norm22ln_bwd_finalize_kernelINS_22Kernel_traits_finalizeILj24576E13__nv_bfloat16fS2_fjLj1024ELj4ENS_18Kernel_traits_baseILj24576ES2_fS2_fjLj1024EEEEEEEvNS_9BwdParamsE,(.L_x_5434 - _ZN10layer_norm22ln_bwd_finalize_kernelINS_22Kernel_traits_finalizeILj24576E13__nv_bfloat16fS2_fjLj1024ELj4ENS_18Kernel_traits_baseILj24576ES2_fS2_fjLj1024EEEEEEEvNS_9BwdParamsE)
        .other          _ZN10layer_norm22ln_bwd_finalize_kernelINS_22Kernel_traits_finalizeILj24576E13__nv_bfloat16fS2_fjLj1024ELj4ENS_18Kernel_traits_baseILj24576ES2_fS2_fjLj1024EEEEEEEvNS_9BwdParamsE,@"STO_CUDA_ENTRY STV_DEFAULT"
_ZN10layer_norm22ln_bwd_finalize_kernelINS_22Kernel_traits_finalizeILj24576E13__nv_bfloat16fS2_fjLj1024ELj4ENS_18Kernel_traits_baseILj24576ES2_fS2_fjLj1024EEEEEEEvNS_9BwdParamsE:
.text._ZN10layer_norm22ln_bwd_finalize_kernelINS_22Kernel_traits_finalizeILj24576E13__nv_bfloat16fS2_fjLj1024ELj4ENS_18Kernel_traits_baseILj24576ES2_fS2_fjLj1024EEEEEEEvNS_9BwdParamsE:
        /* <DEDUP_REMOVED lines=25> */
.L_x_1289:
        /* <DEDUP_REMOVED lines=28> */
.L_x_1282:
        /* <DEDUP_REMOVED lines=33> */
.L_x_1281:
[----:B------:R-:W-:Y:S05]  /*0560*/  BSYNC B1 ;  /* 0x0000000000017941 */ /* 0x000fea0003800000 */
.L_x_1280:
        /* <DEDUP_REMOVED lines=23> */
.L_x_1284:
[----:B------:R-:W-:Y:S05]  /*06e0*/  BSYNC B1 ;  /* 0x0000000000017941 */ /* 0x000fea0003800000 */
.L_x_1283:
        /* <DEDUP_REMOVED lines=11> */
.L_x_1279:
[----:B------:R-:W-:Y:S05]  /*07a0*/  BSYNC B0 ;  /* 0x0000000000007941 */ /* 0x000fea0003800000 */
.L_x_1278:
        /* <DEDUP_REMOVED lines=29> */
.L_x_1300:
[----:B------:R-:W-:Y:S01]  /*0980*/  @!P1 SHF.R.U32.HI R12, RZ, 0x3, R0 ;  /* 0x00000003ff0c9819 */ /* 0x000fe20000011600 */
[----:B---3--:R-:W-:Y:S01]  /*0990*/  FADD.FTZ R14, R9, R14 ;  /* 0x0000000e090e7221 */ /* 0x008fe20000010000 */
[----:B--2---:R-:W-:Y:S02]  /*09a0*/  FADD.FTZ R11, R10, R11 ;  /* 0x0000000b0a0b7221 */ /* 0x004fe40000010000 */
[----:B------:R-:W-:-:S05]  /*09b0*/  @!P1 LOP3.LUT R12, R12, 0x1ffffffc, RZ, 0xc0, !PT ;  /* 0x1ffffffc0c0c9812 */ /* 0x000fca00078ec0ff */
[----:B------:R2:W-:Y:S04]  /*09c0*/  @!P1 STS [R12+UR4+0x2000], R14 ;  /* 0x0020000e0c009988 */ /* 0x0005e80008000804 */
[----:B------:R2:W-:Y:S02]  /*09d0*/  @!P1 STS [R12+UR4+0x2080], R11 ;  /* 0x0020800b0c009988 */ /* 0x0005e40008000804 */
.L_x_1285:
        /* <DEDUP_REMOVED lines=14> */
.L_x_1288:
[----:B------:R-:W-:Y:S05]  /*0ac0*/  BSYNC B0 ;  /* 0x0000000000007941 */ /* 0x000fea0003800000 */
.L_x_1287:
[C---:B------:R-:W-:Y:S02]  /*0ad0*/  ISETP.GT.U32.AND P1, PT, R3.reuse, -0x6001, PT ;  /* 0xffff9fff0300780c */ /* 0x040fe40003f24070 */
[----:B------:R-:W-:Y:S02]  /*0ae0*/  IADD3 R3, R3, 0x6000, RZ ;  /* 0x0000600003037810 */ /* 0x000fe40007ffe0ff */
[----:B------:R-:W-:-:S09]  /*0af0*/  IADD3 R5, R5, 0x3000, RZ ;  /* 0x0000300005057810 */ /* 0x000fd20007ffe0ff */
[----:B------:R-:W-:Y:S05]  /*0b00*/  @P1 BRA `(.L_x_1289) ;  /* 0xfffffff400a01947 */ /* 0x000fea000383ffff */
[----:B------:R-:W-:Y:S05]  /*0b10*/  EXIT ;  /* 0x000000000000794d */ /* 0x000fea0003800000 */
.L_x_1286:
[----:B------:R-:W-:Y:S01]  /*0b20*/  HFMA2.MMA R19, -RZ, RZ, 0, 5.9604644775390625e-08 ;  /* 0x00000001ff137435 */ /* 0x000fe200000001ff */
[----:B---3--:R-:W-:Y:S01]  /*0b30*/  IMAD.MOV.U32 R20, RZ, RZ, R10 ;  /* 0x000000ffff147224 */ /* 0x008fe200078e000a */
[----:B------:R-:W-:Y:S02]  /*0b40*/  MOV R22, 0x1f ;  /* 0x0000001f00167802 */ /* 0x000fe40000000f00 */
[----:B------:R-:W-:-:S07]  /*0b50*/  MOV R17, 0xffffffff ;  /* 0xffffffff00117802 */ /* 0x000fce0000000f00 */
[----:B012---:R-:W-:Y:S05]  /*0b60*/  WARPSYNC.COLLECTIVE R17, `(.L_x_1290) ;  /* 0x0000000011087348 */ /* 0x007fea0003c00000 */
[----:B------:R3:W4:Y:S02]  /*0b70*/  SHFL.BFLY P2, R18, R20, R19, R22 ;  /* 0x0c00001314127389 */ /* 0x0007240000040016 */
[----:B01234-:R-:W-:Y:S01]  /*0b80*/  ENDCOLLECTIVE ;  /* 0x000000000000791b */ /* 0x01ffe20003800000 */
.L_x_1290:
[----:B------:R-:W-:Y:S01]  /*0b90*/  HFMA2.MMA R19, -RZ, RZ, 0, 1.1920928955078125e-07 ;  /* 0x00000002ff137435 */ /* 0x000fe200000001ff */
[----:B------:R-:W-:-:S04]  /*0ba0*/  IMAD.MOV.U32 R11, RZ, RZ, R18 ;  /* 0x000000ffff0b7224 */ /* 0x000fc800078e0012 */
[----:B------:R-:W-:-:S05]  /*0bb0*/  FADD.FTZ R11, R10, R11 ;  /* 0x0000000b0a0b7221 */ /* 0x000fca0000010000 */
[----:B------:R-:W-:-:S07]  /*0bc0*/  MOV R20, R11 ;  /* 0x0000000b00147202 */ /* 0x000fce0000000f00 */
[----:B------:R-:W-:Y:S05]  /*0bd0*/  WARPSYNC.COLLECTIVE R17, `(.L_x_1291) ;  /* 0x0000000011087348 */ /* 0x000fea0003c00000 */
[----:B------:R0:W1:Y:S02]  /*0be0*/  SHFL.BFLY P2, R18, R20, R19, R22 ;  /* 0x0c00001314127389 */ /* 0x0000640000040016 */
[----:B01----:R-:W-:Y:S01]  /*0bf0*/  ENDCOLLECTIVE ;  /* 0x000000000000791b */ /* 0x003fe20003800000 */
.L_x_1291:
[----:B------:R-:W-:Y:S01]  /*0c00*/  HFMA2.MMA R19, -RZ, RZ, 0, 2.384185791015625e-07 ;  /* 0x00000004ff137435 */ /* 0x000fe200000001ff */
[----:B------:R-:W-:-:S05]  /*0c10*/  MOV R12, R18 ;  /* 0x00000012000c7202 */ /* 0x000fca0000000f00 */
[----:B------:R-:W-:-:S04]  /*0c20*/  FADD.FTZ R12, R11, R12 ;  /* 0x0000000c0b0c7221 */ /* 0x000fc80000010000 */
[----:B------:R-:W-:-:S07]  /*0c30*/  IMAD.MOV.U32 R20, RZ, RZ, R12 ;  /* 0x000000ffff147224 */ /* 0x000fce00078e000c */
[----:B------:R-:W-:Y:S05]  /*0c40*/  WARPSYNC.COLLECTIVE R17, `(.L_x_1292) ;  /* 0x0000000011087348 */ /* 0x000fea0003c00000 */
[----:B------:R0:W1:Y:S02]  /*0c50*/  SHFL.BFLY P2, R18, R20, R19, R22 ;  /* 0x0c00001314127389 */ /* 0x0000640000040016 */
[----:B01----:R-:W-:Y:S01]  /*0c60*/  ENDCOLLECTIVE ;  /* 0x000000000000791b */ /* 0x003fe20003800000 */
.L_x_1292:
[----:B------:R-:W-:Y:S01]  /*0c70*/  IMAD.MOV.U32 R19, RZ, RZ, 0x8 ;  /* 0x00000008ff137424 */ /* 0x000fe200078e00ff */
[----:B------:R-:W-:-:S05]  /*0c80*/  MOV R13, R18 ;  /* 0x00000012000d7202 */ /* 0x000fca0000000f00 */
[----:B------:R-:W-:-:S05]  /*0c90*/  FADD.FTZ R13, R12, R13 ;  /* 0x0000000d0c0d7221 */ /* 0x000fca0000010000 */
[----:B------:R-:W-:-:S07]  /*0ca0*/  MOV R20, R13 ;  /* 0x0000000d00147202 */ /* 0x000fce0000000f00 */
[----:B------:R-:W-:Y:S05]  /*0cb0*/  WARPSYNC.COLLECTIVE R17, `(.L_x_1293) ;  /* 0x0000000011087348 */ /* 0x000fea0003c00000 */
[----:B------:R0:W1:Y:S02]  /*0cc0*/  SHFL.BFLY P2, R18, R20, R19, R22 ;  /* 0x0c00001314127389 */ /* 0x0000640000040016 */
[----:B01----:R-:W-:Y:S01]  /*0cd0*/  ENDCOLLECTIVE ;  /* 0x000000000000791b */ /* 0x003fe20003800000 */
.L_x_1293:
[----:B------:R-:W-:Y:S01]  /*0ce0*/  HFMA2.MMA R19, -RZ, RZ, 0, 9.5367431640625e-07 ;  /* 0x00000010ff137435 */ /* 0x000fe200000001ff */
[----:B------:R-:W-:-:S05]  /*0cf0*/  MOV R10, R18 ;  /* 0x00000012000a7202 */ /* 0x000fca0000000f00 */
[----:B------:R-:W-:-:S05]  /*0d00*/  FADD.FTZ R10, R13, R10 ;  /* 0x0000000a0d0a7221 */ /* 0x000fca0000010000 */
[----:B------:R-:W-:-:S07]  /*0d10*/  MOV R20, R10 ;  /* 0x0000000a00147202 */ /* 0x000fce0000000f00 */
[----:B------:R-:W-:Y:S05]  /*0d20*/  WARPSYNC.COLLECTIVE R17, `(.L_x_1294) ;  /* 0x0000000011087348 */ /* 0x000fea0003c00000 */
[----:B------:R0:W1:Y:S02]  /*0d30*/  SHFL.BFLY P2, R18, R20, R19, R22 ;  /* 0x0c00001314127389 */ /* 0x0000640000040016 */
[----:B01----:R-:W-:Y:S01]  /*0d40*/  ENDCOLLECTIVE ;  /* 0x000000000000791b */ /* 0x003fe20003800000 */
.L_x_1294:
[----:B------:R-:W-:Y:S01]  /*0d50*/  HFMA2.MMA R19, -RZ, RZ, 0, 5.9604644775390625e-08 ;  /* 0x00000001ff137435 */ /* 0x000fe200000001ff */
[----:B------:R-:W-:Y:S01]  /*0d60*/  MOV R20, R9 ;  /* 0x0000000900147202 */ /* 0x000fe20000000f00 */
[----:B------:R-:W-:-:S09]  /*0d70*/  IMAD.MOV.U32 R11, RZ, RZ, R18 ;  /* 0x000000ffff0b7224 */ /* 0x000fd200078e0012 */
[----:B------:R-:W-:Y:S05]  /*0d80*/  WARPSYNC.COLLECTIVE R17, `(.L_x_1295) ;  /* 0x0000000011087348 */ /* 0x000fea0003c00000 */
[----:B------:R0:W1:Y:S02]  /*0d90*/  SHFL.BFLY P2, R18, R20, R19, R22 ;  /* 0x0c00001314127389 */ /* 0x0000640000040016 */
[----:B01----:R-:W-:Y:S01]  /*0da0*/  ENDCOLLECTIVE ;  /* 0x000000000000791b */ /* 0x003fe20003800000 */
.L_x_1295:
[----:B------:R-:W-:Y:S01]  /*0db0*/  HFMA2.MMA R19, -RZ, RZ, 0, 1.1920928955078125e-07 ;  /* 0x00000002ff137435 */ /* 0x000fe200000001ff */
[----:B------:R-:W-:-:S05]  /*0dc0*/  MOV R12, R18 ;  /* 0x00000012000c7202 */ /* 0x000fca0000000f00 */
[----:B------:R-:W-:-:S04]  /*0dd0*/  FADD.FTZ R14, R9, R12 ;  /* 0x0000000c090e7221 */ /* 0x000fc80000010000 */
[----:B------:R-:W-:-:S07]  /*0de0*/  IMAD.MOV.U32 R20, RZ, RZ, R14 ;  /* 0x000000ffff147224 */ /* 0x000fce00078e000e */
[----:B------:R-:W-:Y:S05]  /*0df0*/  WARPSYNC.COLLECTIVE R17, `(.L_x_1296) ;  /* 0x0000000011087348 */ /* 0x000fea0003c00000 */
[----:B------:R0:W1:Y:S02]  /*0e00*/  SHFL.BFLY P2, R18, R20, R19, R22 ;  /* 0x0c00001314127389 */ /* 0x0000640000040016 */
[----:B01----:R-:W-:Y:S01]  /*0e10*/  ENDCOLLECTIVE ;  /* 0x000000000000791b */ /* 0x003fe20003800000 */
.L_x_1296:
[----:B------:R-:W-:Y:S01]  /*0e20*/  IMAD.MOV.U32 R19, RZ, RZ, 0x4 ;  /* 0x00000004ff137424 */ /* 0x000fe200078e00ff */
[----:B------:R-:W-:-:S05]  /*0e30*/  MOV R13, R18 ;  /* 0x00000012000d7202 */ /* 0x000fca0000000f00 */
[----:B------:R-:W-:-:S05]  /*0e40*/  FADD.FTZ R15, R14, R13 ;  /* 0x0000000d0e0f7221 */ /* 0x000fca0000010000 */
[----:B------:R-:W-:-:S07]  /*0e50*/  MOV R20, R15 ;  /* 0x0000000f00147202 */ /* 0x000fce0000000f00 */
[----:B------:R-:W-:Y:S05]  /*0e60*/  WARPSYNC.COLLECTIVE R17, `(.L_x_1297) ;  /* 0x0000000011087348 */ /* 0x000fea0003c00000 */
[----:B------:R0:W1:Y:S02]  /*0e70*/  SHFL.BFLY P2, R18, R20, R19, R22 ;  /* 0x0c00001314127389 */ /* 0x0000640000040016 */
[----:B01----:R-:W-:Y:S01]  /*0e80*/  ENDCOLLECTIVE ;  /* 0x000000000000791b */ /* 0x003fe20003800000 */
.L_x_1297:
[----:B------:R-:W-:Y:S01]  /*0e90*/  HFMA2.MMA R19, -RZ, RZ, 0, 4.76837158203125e-07 ;  /* 0x00000008ff137435 */ /* 0x000fe200000001ff */
[----:B------:R-:W-:-:S05]  /*0ea0*/  MOV R16, R18 ;  /* 0x0000001200107202 */ /* 0x000fca0000000f00 */
[----:B------:R-:W-:-:S05]  /*0eb0*/  FADD.FTZ R16, R15, R16 ;  /* 0x000000100f107221 */ /* 0x000fca0000010000 */
[----:B------:R-:W-:-:S07]  /*0ec0*/  MOV R20, R16 ;  /* 0x0000001000147202 */ /* 0x000fce0000000f00 */
[----:B------:R-:W-:Y:S05]  /*0ed0*/  WARPSYNC.COLLECTIVE R17, `(.L_x_1298) ;  /* 0x0000000011087348 */ /* 0x000fea0003c00000 */
[----:B------:R0:W1:Y:S02]  /*0ee0*/  SHFL.BFLY P2, R18, R20, R19, R22 ;  /* 0x0c00001314127389 */ /* 0x0000640000040016 */
[----:B01----:R-:W-:Y:S01]  /*0ef0*/  ENDCOLLECTIVE ;  /* 0x000000000000791b */ /* 0x003fe20003800000 */
.L_x_1298:
[----:B------:R-:W-:Y:S01]  /*0f00*/  HFMA2.MMA R19, -RZ, RZ, 0, 9.5367431640625e-07 ;  /* 0x00000010ff137435 */ /* 0x000fe200000001ff */
[----:B------:R-:W-:-:S04]  /*0f10*/  IMAD.MOV.U32 R9, RZ, RZ, R18 ;  /* 0x000000ffff097224 */ /* 0x000fc800078e0012 */
[----:B------:R-:W-:-:S05]  /*0f20*/  FADD.FTZ R9, R16, R9 ;  /* 0x0000000910097221 */ /* 0x000fca0000010000 */
[----:B------:R-:W-:-:S07]  /*0f30*/  MOV R20, R9 ;  /* 0x0000000900147202 */ /* 0x000fce0000000f00 */
[----:B------:R-:W-:Y:S05]  /*0f40*/  WARPSYNC.COLLECTIVE R17, `(.L_x_1299) ;  /* 0x0000000011087348 */ /* 0x000fea0003c00000 */
[----:B------:R0:W1:Y:S02]  /*0f50*/  SHFL.BFLY P2, R18, R20, R19, R22 ;  /* 0x0c00001314127389 */ /* 0x0000640000040016 */
[----:B01----:R-:W-:Y:S01]  /*0f60*/  ENDCOLLECTIVE ;  /* 0x000000000000791b */ /* 0x003fe20003800000 */
.L_x_1299:
[----:B------:R-:W-:Y:S01]  /*0f70*/  MOV R14, R18 ;  /* 0x00000012000e7202 */ /* 0x000fe20000000f00 */
[----:B------:R-:W-:Y:S06]  /*0f80*/  BRA `(.L_x_1300) ;  /* 0xfffffff8007c7947 */ /* 0x000fec000383ffff */
.L_x_1301:
        /* <DEDUP_REMOVED lines=15> */
.L_x_5434:


//--------------------- .text._ZN10layer_norm13ln_bwd_kernelINS_13Kernel_traitsI13__nv_bfloat16fS2_fjLj24576ELj4ELj1ELj8ELj16ENS_18Kernel_traits_baseILj24576ES2_fS2_fjLj256EEEEEEEvNS_9BwdParamsE --------------------------
	.section	.text._ZN10layer_norm13ln_bwd_kernelINS_13Kernel_traitsI13__nv_bfloat16fS2_fjLj24576ELj4ELj1ELj8ELj16ENS_18Kernel_traits_baseILj24576ES2_fS2_fjLj256EEEEEEEvNS_9BwdParamsE,"ax",@progbits
	.align	128
        .global         _ZN10layer_norm13ln_bwd_kernelINS_13Kernel_traitsI13__nv_bfloat16fS2_fjLj24576ELj4ELj1ELj8ELj16ENS_18Kernel_traits_baseILj24576ES2_fS2_fjLj256EEEEEEEvNS_9BwdParamsE
        .type           _ZN10layer_norm13ln_bwd_kernelINS_13Kernel_traitsI13__nv_bfloat16fS2_fjLj24576ELj4ELj1ELj8ELj16ENS_18Kernel_traits_baseILj24576ES2_fS2_fjLj256EEEEEEEvNS_9BwdParamsE,@function
        .size           _ZN10layer_norm13ln_bwd_kernelINS_13Kernel_traitsI13__nv_bfloat16fS2_fjLj24576ELj4ELj1ELj8ELj16ENS_18Kernel_traits_baseILj24576ES2_fS2_fjLj256EEEEEEEvNS_9BwdParamsE,(.L_x_5435 - _ZN10layer_norm13ln_bwd_kernelINS_13Kernel_traitsI13__nv_bfloat16fS2_fjLj24576ELj4ELj1ELj8ELj16ENS_18Kernel_traits_baseILj24576ES2_fS2_fjLj256EEEEEEEvNS_9BwdParamsE)
        .other          _ZN10layer_norm13ln_bwd_kernelINS_13Kernel_traitsI13__nv_bfloat16fS2_fjLj24576ELj4ELj1ELj8ELj16ENS_18Kernel_traits_baseILj24576ES2_fS2_fjLj256EEEEEEEvNS_9BwdParamsE,@"STO_CUDA_ENTRY STV_DEFAULT"
_ZN10layer_norm13ln_bwd_kernelINS_13Kernel_traitsI13__nv_bfloat16fS2_fjLj24576ELj4ELj1ELj8ELj16ENS_18Kernel_traits_baseILj24576ES2_fS2_fjLj256EEEEEEEvNS_9BwdParamsE:
.text._ZN10layer_norm13ln_bwd_kernelINS_13Kernel_traitsI13__nv_bfloat16fS2_fjLj24576ELj4ELj1ELj8ELj16ENS_18Kernel_traits_baseILj24576ES2_fS2_fjLj256EEEEEEEvNS_9BwdParamsE:
        /* <DEDUP_REMOVED lines=173> */
.L_x_1308:
        /* <DEDUP_REMOVED lines=383> */
.L_x_1319:
        /* <DEDUP_REMOVED lines=53> */
.L_x_1305:
[----:B------:R-:W-:Y:S05]  /*2610*/  BSYNC B0 ;  /* 0x0000000000007941 */ /* 0x000fea0003800000 */
.L_x_1304:
        /* <DEDUP_REMOVED lines=19> */
.L_x_1307:
[----:B------:R-:W2:Y:S04]  /*2750*/  LDG.E.STRONG.GPU R4, desc[UR6][R2.64] ;  /* 0x0000000602047981 */ /* 0x000ea8000c1ef900 */
[----:B--2---:R-:W-:Y:S01]  /*2760*/  CCTL.IVALL ;  /* 0x00000000ff00798f */ /* 0x004fe20002000000 */
[----:B------:R-:W-:Y:S05]  /*2770*/  YIELD ;  /* 0x0000000000007946 */ /* 0x000fea0003800000 */
[----:B------:R-:W-:-:S13]  /*2780*/  ISETP.NE.AND P0, PT, R4, R7, PT ;  /* 0x000000070400720c */ /* 0x000fda0003f05270 */
[----:B------:R-:W-:Y:S05]  /*2790*/  @P0 BRA `(.L_x_1307) ;  /* 0xfffffffc00ec0947 */ /* 0x000fea000383ffff */
.L_x_1306:
        /* <DEDUP_REMOVED lines=35> */
[----:B------:R-:W-:Y:S01]  /*29d0*/  FMUL.FTZ R5, R5, 4.0690105379326269031e-05 ;  /* 0x382aaaab05057820 */ /* 0x000fe20000410000 */
[----:B------:R-:W0:Y:S01]  /*29e0*/  LDC.64 R2, c[0x0][0x280] ;  /* 0x0000a000ff027b82 */ /* 0x000e220000000a00 */
[----:B------:R-:W-:-:S04]  /*29f0*/  FMUL.FTZ R4, R4, 4.0690105379326269031e-05 ;  /* 0x382aaaab04047820 */ /* 0x000fc80000410000 */
        /* <DEDUP_REMOVED lines=145> */
.L_x_1302:
        /* <DEDUP_REMOVED lines=33> */
.L_x_1303:
[----:B------:R-:W-:Y:S01]  /*3520*/  HFMA2.MMA R15, -RZ, RZ, 0, 9.5367431640625e-07 ;  /* 0x00000010ff0f7435 */ /* 0x000fe200000001ff */
[----:B------:R-:W-:Y:S02]  /*3530*/  MOV R16, R3 ;  /* 0x0000000300107202 */ /* 0x000fe40000000f00 */
[----:B------:R-:W-:Y:S02]  /*3540*/  MOV R18, 0x1f ;  /* 0x0000001f00127802 */ /* 0x000fe40000000f00 */
[----:B------:R-:W-:-:S07]  /*3550*/  MOV R13, 0xffffffff ;  /* 0xffffffff000d7802 */ /* 0x000fce0000000f00 */
[----:B------:R-:W-:Y:S05]  /*3560*/  WARPSYNC.COLLECTIVE R13, `(.L_x_1309) ;  /* 0x000000000d087348 */ /* 0x000fea0003c00000 */
[----:B------:R0:W1:Y:S02]  /*3570*/  SHFL.DOWN P0, R14, R16, R15, R18 ;  /* 0x0800000f100e7389 */ /* 0x0000640000000012 */
[----:B01----:R-:W-:Y:S01]  /*3580*/  ENDCOLLECTIVE ;  /* 0x000000000000791b */ /* 0x003fe20003800000 */
.L_x_1309:
[----:B------:R-:W-:Y:S02]  /*3590*/  MOV R16, R4 ;  /* 0x0000000400107202 */ /* 0x000fe40000000f00 */
[----:B------:R-:W-:-:S07]  /*35a0*/  MOV R8, R14 ;  /* 0x0000000e00087202 */ /* 0x000fce0000000f00 */
[----:B------:R-:W-:Y:S05]  /*35b0*/  WARPSYNC.COLLECTIVE R13, `(.L_x_1310) ;  /* 0x000000000d087348 */ /* 0x000fea0003c00000 */
[----:B------:R0:W1:Y:S02]  /*35c0*/  SHFL.DOWN P0, R14, R16, R15, R18 ;  /* 0x0800000f100e7389 */ /* 0x0000640000000012 */
[----:B01----:R-:W-:Y:S01]  /*35d0*/  ENDCOLLECTIVE ;  /* 0x000000000000791b */ /* 0x003fe20003800000 */
.L_x_1310:
[----:B------:R-:W-:Y:S01]  /*35e0*/  FADD.FTZ R8, R3, R8 ;  /* 0x0000000803087221 */ /* 0x000fe20000010000 */
[----:B------:R-:W-:-:S04]  /*35f0*/  HFMA2.MMA R15, -RZ, RZ, 0, 4.76837158203125e-07 ;  /* 0x00000008ff0f7435 */ /* 0x000fc800000001ff */
[----:B------:R-:W-:Y:S02]  /*3600*/  MOV R16, R8 ;  /* 0x0000000800107202 */ /* 0x000fe40000000f00 */
[----:B------:R-:W-:-:S07]  /*3610*/  MOV R5, R14 ;  /* 0x0000000e00057202 */ /* 0x000fce0000000f00 */
[----:B------:R-:W-:Y:S05]  /*3620*/  WARPSYNC.COLLECTIVE R13, `(.L_x_1311) ;  /* 0x000000000d087348 */ /* 0x000fea0003c00000 */
[----:B------:R0:W1:Y:S02]  /*3630*/  SHFL.DOWN P0, R14, R16, R15, R18 ;  /* 0x0800000f100e7389 */ /* 0x0000640000000012 */
[----:B01----:R-:W-:Y:S01]  /*3640*/  ENDCOLLECTIVE ;  /* 0x000000000000791b */ /* 0x003fe20003800000 */
.L_x_1311:
[----:B------:R-:W-:-:S05]  /*3650*/  FADD.FTZ R5, R4, R5 ;  /* 0x0000000504057221 */ /* 0x000fca0000010000 */
[----:B------:R-:W-:Y:S02]  /*3660*/  MOV R16, R5 ;  /* 0x0000000500107202 */ /* 0x000fe40000000f00 */
[----:B------:R-:W-:-:S07]  /*3670*/  MOV R7, R14 ;  /* 0x0000000e00077202 */ /* 0x000fce0000000f00 */
[----:B------:R-:W-:Y:S05]  /*3680*/  WARPSYNC.COLLECTIVE R13, `(.L_x_1312) ;  /* 0x000000000d087348 */ /* 0x000fea0003c00000 */
[----:B------:R0:W1:Y:S02]  /*3690*/  SHFL.DOWN P0, R14, R16, R15, R18 ;  /* 0x0800000f100e7389 */ /* 0x0000640000000012 */
[----:B01----:R-:W-:Y:S01]  /*36a0*/  ENDCOLLECTIVE ;  /* 0x000000000000791b */ /* 0x003fe20003800000 */
.L_x_1312:
[----:B------:R-:W-:Y:S01]  /*36b0*/  FADD.FTZ R7, R8, R7 ;  /* 0x0000000708077221 */ /* 0x000fe20000010000 */
[----:B------:R-:W-:-:S04]  /*36c0*/  HFMA2.MMA R15, -RZ, RZ, 0, 2.384185791015625e-07 ;  /* 0x00000004ff0f7435 */ /* 0x000fc800000001ff */
[----:B------:R-:W-:Y:S02]  /*36d0*/  MOV R16, R7 ;  /* 0x0000000700107202 */ /* 0x000fe40000000f00 */
[----:B------:R-:W-:-:S07]  /*36e0*/  MOV R10, R14 ;  /* 0x0000000e000a7202 */ /* 0x000fce0000000f00 */
[----:B------:R-:W-:Y:S05]  /*36f0*/  WARPSYNC.COLLECTIVE R13, `(.L_x_1313) ;  /* 0x000000000d087348 */ /* 0x000fea0003c00000 */
[----:B------:R0:W1:Y:S02]  /*3700*/  SHFL.DOWN P0, R14, R16, R15, R18 ;  /* 0x0800000f100e7389 */ /* 0x0000640000000012 */
[----:B01----:R-:W-:Y:S01]  /*3710*/  ENDCOLLECTIVE ;  /* 0x000000000000791b */ /* 0x003fe20003800000 */
.L_x_1313:
[----:B------:R-:W-:-:S05]  /*3720*/  FADD.FTZ R10, R5, R10 ;  /* 0x0000000a050a7221 */ /* 0x000fca0000010000 */
[----:B------:R-:W-:Y:S02]  /*3730*/  MOV R16, R10 ;  /* 0x0000000a00107202 */ /* 0x000fe40000000f00 */
[----:B------:R-:W-:-:S07]  /*3740*/  MOV R12, R14 ;  /* 0x0000000e000c7202 */ /* 0x000fce0000000f00 */
[----:B------:R-:W-:Y:S05]  /*3750*/  WARPSYNC.COLLECTIVE R13, `(.L_x_1314) ;  /* 0x000000000d087348 */ /* 0x000fea0003c00000 */
[----:B------:R0:W1:Y:S02]  /*3760*/  SHFL.DOWN P0, R14, R16, R15, R18 ;  /* 0x0800000f100e7389 */ /* 0x0000640000000012 */
[----:B01----:R-:W-:Y:S01]  /*3770*/  ENDCOLLECTIVE ;  /* 0x000000000000791b */ /* 0x003fe20003800000 */
.L_x_1314:
[----:B------:R-:W-:Y:S01]  /*3780*/  FADD.FTZ R12, R7, R12 ;  /* 0x0000000c070c7221 */ /* 0x000fe20000010000 */
[----:B------:R-:W-:-:S04]  /*3790*/  HFMA2.MMA R15, -RZ, RZ, 0, 1.1920928955078125e-07 ;  /* 0x00000002ff0f7435 */ /* 0x000fc800000001ff */
[----:B------:R-:W-:Y:S02]  /*37a0*/  MOV R16, R12 ;  /* 0x0000000c00107202 */ /* 0x000fe40000000f00 */
[----:B------:R-:W-:-:S07]  /*37b0*/  MOV R9, R14 ;  /* 0x0000000e00097202 */ /* 0x000fce0000000f00 */
[----:B------:R-:W-:Y:S05]  /*37c0*/  WARPSYNC.COLLECTIVE R13, `(.L_x_1315) ;  /* 0x000000000d087348 */ /* 0x000fea0003c00000 */
[----:B------:R0:W1:Y:S02]  /*37d0*/  SHFL.DOWN P0, R14, R16, R15, R18 ;  /* 0x0800000f100e7389 */ /* 0x0000640000000012 */
[----:B01----:R-:W-:Y:S01]  /*37e0*/  ENDCOLLECTIVE ;  /* 0x000000000000791b */ /* 0x003fe20003800000 */
.L_x_1315:
[----:B------:R-:W-:-:S05]  /*37f0*/  FADD.FTZ R9, R10, R9 ;  /* 0x000000090a097221 */ /* 0x000fca0000010000 */
[----:B------:R-:W-:Y:S02]  /*3800*/  MOV R16, R9 ;  /* 0x0000000900107202 */ /* 0x000fe40000000f00 */
[----:B------:R-:W-:-:S07]  /*3810*/  MOV R3, R14 ;  /* 0x0000000e00037202 */ /* 0x000fce0000000f00 */
[----:B------:R-:W-:Y:S05]  /*3820*/  WARPSYNC.COLLECTIVE R13, `(.L_x_1316) ;  /* 0x000000000d087348 */ /* 0x000fea0003c00000 */
[----:B------:R0:W1:Y:S02]  /*3830*/  SHFL.DOWN P0, R14, R16, R15, R18 ;  /* 0x0800000f100e7389 */ /* 0x0000640000000012 */
[----:B01----:R-:W-:Y:S01]  /*3840*/  ENDCOLLECTIVE ;  /* 0x000000000000791b */ /* 0x003fe20003800000 */
.L_x_1316:
[----:B------:R-:W-:Y:S01]  /*3850*/  FADD.FTZ R11, R12, R3 ;  /* 0x000000030c0b7221 */ /* 0x000fe20000010000 */
[----:B------:R-:W-:-:S04]  /*3860*/  HFMA2.MMA R15, -RZ, RZ, 0, 5.9604644775390625e-08 ;  /* 0x00000001ff0f7435 */ /* 0x000fc800000001ff */
[----:B------:R-:W-:Y:S02]  /*3870*/  MOV R16, R11 ;  /* 0x0000000b00107202 */ /* 0x000fe40000000f00 */
[----:B------:R-:W-:-:S07]  /*3880*/  MOV R4, R14 ;  /* 0x0000000e00047202 */ /* 0x000fce0000000f00 */
[----:B------:R-:W-:Y:S05]  /*3890*/  WARPSYNC.COLLECTIVE R13, `(.L_x_1317) ;  /* 0x000000000d087348 */ /* 0x000fea0003c00000 */
[----:B------:R0:W1:Y:S02]  /*38a0*/  SHFL.DOWN P0, R14, R16, R15, R18 ;  /* 0x0800000f100e7389 */ /* 0x0000640000000012 */
[----:B01----:R-:W-:Y:S01]  /*38b0*/  ENDCOLLECTIVE ;  /* 0x000000000000791b */ /* 0x003fe20003800000 */
.L_x_1317:
[----:B------:R-:W-:-:S05]  /*38c0*/  FADD.FTZ R8, R9, R4 ;  /* 0x0000000409087221 */ /* 0x000fca0000010000 */
[----:B------:R-:W-:Y:S02]  /*38d0*/  MOV R16, R8 ;  /* 0x0000000800107202 */ /* 0x000fe40000000f00 */
[----:B------:R-:W-:-:S07]  /*38e0*/  MOV R4, R14 ;  /* 0x0000000e00047202 */ /* 0x000fce0000000f00 */
[----:B------:R-:W-:Y:S05]  /*38f0*/  WARPSYNC.COLLECTIVE R13, `(.L_x_1318) ;  /* 0x000000000d087348 */ /* 0x000fea0003c00000 */
[----:B------:R0:W1:Y:S02]  /*3900*/  SHFL.DOWN P0, R14, R16, R15, R18 ;  /* 0x0800000f100e7389 */ /* 0x0000640000000012 */
[----:B01----:R-:W-:Y:S01]  /*3910*/  ENDCOLLECTIVE ;  /* 0x000000000000791b */ /* 0x003fe20003800000 */
.L_x_1318:
[----:B------:R-:W-:Y:S01]  /*3920*/  MOV R5, R14 ;  /* 0x0000000e00057202 */ /* 0x000fe20000000f00 */
[----:B------:R-:W-:Y:S06]  /*3930*/  BRA `(.L_x_1319) ;  /* 0xffffffe800607947 */ /* 0x000fec000383ffff */
.L_x_1320:
        /* <DEDUP_REMOVED lines=12> */
.L_x_5435:


//--------------------- .text._ZN10layer_norm22ln_bwd_finalize_kernelINS_22Kernel_traits_finalizeILj24576E13__nv_bfloat16S2_S2_fjLj1024ELj4ENS_18Kernel_traits_baseILj24576ES2_S2_S2_fjLj1024EEEEEEEvNS_9BwdParamsE --------------------------
	.section	.text._ZN10layer_norm22ln_bwd_finalize_kernelINS_22Kernel_traits_finalizeILj24576E13__nv_bfloat16S2_S2_fjLj1024ELj4ENS_18Kernel_traits_baseILj24576ES2_S2_S2_fjLj1024EEEEEEEvNS_9BwdParamsE,"ax",@progbits
	.align	128
        .global         _ZN10layer_norm22ln_bwd_finalize_kernelINS_22Kernel_traits_finalizeILj24576E13__nv_bfloat16S2_S2_fjLj1024ELj4ENS_18Kernel_traits_baseILj24576ES2_S2_S2_fjLj1024EEEEEEEvNS_9BwdParamsE
        .type           _ZN10layer_norm22ln_bwd_finalize_kernelINS_22Kernel_traits_finalizeILj24576E13__nv_bfloat16S2_S2_fjLj1024ELj4ENS_18Kernel_traits_baseILj24576ES2_S2_S2_fjLj1024EEEEEEEvNS_9BwdParamsE,@function
        .size           _ZN10layer_norm22ln_bwd_finalize_kernelINS_22Kernel_traits_finalizeILj24576E13__nv_bfloat16S2_S2_fjLj1024ELj4ENS_18Kernel_traits_baseILj24576ES2_S2_S2_fjLj1024EEEEEEEvNS_9BwdParamsE,(.L_x_5436 - _ZN10layer_norm22ln_bwd_finalize_kernelINS_22Kernel_traits_finalizeILj24576E13__nv_bfloat16S2_S2_fjLj1024ELj4ENS_18Kernel_traits_baseILj24576ES2_S2_S2_fjLj1024EEEEEEEvNS_9BwdParamsE)
        .other          _ZN10layer_norm22ln_bwd_finalize_kernelINS_22Kernel_traits_finalizeILj24576E13__nv_bfloat16S2_S2_fjLj1024ELj4ENS_18Kernel_traits_baseILj24576ES2_S2_S2_fjLj1024EEEEEEEvNS_9BwdParamsE,@"STO_CUDA_ENTRY STV_DEFAULT"
_ZN10layer_norm22ln_bwd_finalize_kernelINS_22Kernel_traits_finalizeILj24576E13__nv_bfloat16S2_S2_fjLj1024ELj4ENS_18Kernel_traits_baseILj24576ES2_S2_S2_fjLj1024EEEEEEEvNS_9BwdParamsE:
.text._ZN10layer_norm22ln_bwd_finalize_kernelINS_22Kernel_traits_finalizeILj24576E13__nv_bfloat16S2_S2_fjLj1024ELj4ENS_18Kernel_traits_baseILj24576ES2_S2_S2_fjLj1024EEEEEEEvNS_9BwdParamsE:
        /* <DEDUP_REMOVED lines=25> */
.L_x_1332:
        /* <DEDUP_REMOVED lines=28> */
.L_x_1325:
        /* <DEDUP_REMOVED lines=33> */
.L_x_1324:
[----:B------:R-:W-:Y:S05]  /*0560*/  BSYNC B1 ;  /* 0x0000000000017941 */ /* 0x000fea0003800000 */
.L_x_1323:
        /* <DEDUP_REMOVED lines=23> */
.L_x_1327:
[----:B------:R-:W-:Y:S05]  /*06e0*/  BSYNC B1 ;  /* 0x0000000000017941 */ /* 0x000fea0003800000 */
.L_x_1326:
        /* <DEDUP_REMOVED lines=11> */
.L_x_1322:
[----:B------:R-:W-:Y:S05]  /*07a0*/  BSYNC B0 ;  /* 0x0000000000007941 */ /* 0x000fea0003800000 */
.L_x_1321:
        /* <DEDUP_REMOVED lines=29> */
.L_x_1343:
[----:B------:R-:W-:Y:S01]  /*0980*/  @!P1 SHF.R.U32.HI R12, RZ, 0x3, R0 ;  /* 0x00000003ff0c9819 */ /* 0x000fe20000011600 */
[----:B---3--:R-:W-:Y:S01]  /*0990*/  FADD.FTZ R14, R9, R14 ;  /* 0x0000000e090e7221 */ /* 0x008fe20000010000 */
[----:B--2---:R-:W-:Y:S02]  /*09a0*/  FADD.FTZ R11, R10, R11 ;  /* 0x0000000b0a0b7221 */ /* 0x004fe40000010000 */
[----:B------:R-:W-:-:S05]  /*09b0*/  @!P1 LOP3.LUT R12, R12, 0x1ffffffc, RZ, 0xc0, !PT ;  /* 0x1ffffffc0c0c9812 */ /* 0x000fca00078ec0ff */
[----:B------:R2:W-:Y:S04]  /*09c0*/  @!P1 STS [R12+UR4+0x2000], R14 ;  /* 0x0020000e0c009988 */ /* 0x0005e80008000804 */
[----:B------:R2:W-:Y:S02]  /*09d0*/  @!P1 STS [R12+UR4+0x2080], R11 ;  /* 0x0020800b0c009988 */ /* 0x0005e40008000804 */
.L_x_1328:
        /* <DEDUP_REMOVED lines=14> */
.L_x_1331:
[----:B------:R-:W-:Y:S05]  /*0ac0*/  BSYNC B0 ;  /* 0x0000000000007941 */ /* 0x000fea0003800000 */
.L_x_1330:
[C---:B------:R-:W-:Y:S02]  /*0ad0*/  ISETP.GT.U32.AND P1, PT, R3.reuse, -0x6001, PT ;  /* 0xffff9fff0300780c */ /* 0x040fe40003f24070 */
[----:B------:R-:W-:Y:S02]  /*0ae0*/  IADD3 R3, R3, 0x6000, RZ ;  /* 0x0000600003037810 */ /* 0x000fe40007ffe0ff */
[----:B------:R-:W-:-:S09]  /*0af0*/  IADD3 R5, R5, 0x3000, RZ ;  /* 0x0000300005057810 */ /* 0x000fd20007ffe0ff */
[----:B------:R-:W-:Y:S05]  /*0b00*/  @P1 BRA `(.L_x_1332) ;  /* 0xfffffff400a01947 */ /* 0x000fea000383ffff */
[----:B------:R-:W-:Y:S05]  /*0b10*/  EXIT ;  /* 0x000000000000794d */ /* 0x000fea0003800000 */
.L_x_1329:
[----:B------:R-:W-:Y:S01]  /*0b20*/  HFMA2.MMA R19, -RZ, RZ, 0, 5.9604644775390625e-08 ;  /* 0x00000001ff137435 */ /* 0x000fe200000001ff */
[----:B---3--:R-:W-:Y:S01]  /*0b30*/  IMAD.MOV.U32 R20, RZ, RZ, R10 ;  /* 0x000000ffff147224 */ /* 0x008fe200078e000a */
[----:B------:R-:W-:Y:S02]  /*0b40*/  MOV R22, 0x1f ;  /* 0x0000001f00167802 */ /* 0x000fe40000000f00 */
[----:B------:R-:W-:-:S07]  /*0b50*/  MOV R17, 0xffffffff ;  /* 0xffffffff00117802 */ /* 0x000fce0000000f00 */
[----:B012---:R-:W-:Y:S05]  /*0b60*/  WARPSYNC.COLLECTIVE R17, `(.L_x_1333) ;  /* 0x0000000011087348 */ /* 0x007fea0003c00000 */
[----:B------:R3:W4:Y:S02]  /*0b70*/  SHFL.BFLY P2, R18, R20, R19, R22 ;  /* 0x0c00001314127389 */ /* 0x0007240000040016 */
[----:B01234-:R-:W-:Y:S01]  /*0b80*/  ENDCOLLECTIVE ;  /* 0x000000000000791b */ /* 0x01ffe20003800000 */
.L_x_1333:
[----:B------:R-:W-:Y:S01]  /*0b90*/  HFMA2.MMA R19, -RZ, RZ, 0, 1.1920928955078125e-07 ;  /* 0x00000002ff137435 */ /* 0x000fe200000001ff */
[----:B------:R-:W-:-:S04]  /*0ba0*/  IMAD.MOV.U32 R11, RZ, RZ, R18 ;  /* 0x000000ffff0b7224 */ /* 0x000fc800078e0012 */
[----:B------:R-:W-:-:S05]  /*0bb0*/  FADD.FTZ R11, R10, R11 ;  /* 0x0000000b0a0b7221 */ /* 0x000fca0000010000 */
[----:B------:R-:W-:-:S07]  /*0bc0*/  MOV R20, R11 ;  /* 0x0000000b00147202 */ /* 0x000fce0000000f00 */
[----:B------:R-:W-:Y:S05]  /*0bd0*/  WARPSYNC.COLLECTIVE R17, `(.L_x_1334) ;  /* 0x0000000011087348 */ /* 0x000fea0003c00000 */
[----:B------:R0:W1:Y:S02]  /*0be0*/  SHFL.BFLY P2, R18, R20, R19, R22 ;  /* 0x0c00001314127389 */ /* 0x0000640000040016 */
[----:B01----:R-:W-:Y:S01]  /*0bf0*/  ENDCOLLECTIVE ;  /* 0x000000000000791b */ /* 0x003fe20003800000 */
.L_x_1334:
[----:B------:R-:W-:Y:S01]  /*0c00*/  HFMA2.MMA R19, -RZ, RZ, 0, 2.384185791015625e-07 ;  /* 0x00000004ff137435 */ /* 0x000fe200000001ff */
[----:B------:R-:W-:-:S05]  /*0c10*/  MOV R12, R18 ;  /* 0x00000012000c7202 */ /* 0x000fca0000000f00 */
[----:B------:R-:W-:-:S04]  /*0c20*/  FADD.FTZ R12, R11, R12 ;  /* 0x0000000c0b0c7221 */ /* 0x000fc80000010000 */
[----:B------:R-:W-:-:S07]  /*0c30*/  IMAD.MOV.U32 R20, RZ, RZ, R12 ;  /* 0x000000ffff147224 */ /* 0x000fce00078e000c */
[----:B------:R-:W-:Y:S05]  /*0c40*/  WARPSYNC.COLLECTIVE R17, `(.L_x_1335) ;  /* 0x0000000011087348 */ /* 0x000fea0003c00000 */
[----:B------:R0:W1:Y:S02]  /*0c50*/  SHFL.BFLY P2, R18, R20, R19, R22 ;  /* 0x0c00001314127389 */ /* 0x0000640000040016 */
[----:B01----:R-:W-:Y:S01]  /*0c60*/  ENDCOLLECTIVE ;  /* 0x000000000000791b */ /* 0x003fe20003800000 */
.L_x_1335:
[----:B------:R-:W-:Y:S01]  /*0c70*/  IMAD.MOV.U32 R19, RZ, RZ, 0x8 ;  /* 0x00000008ff137424 */ /* 0x000fe200078e00ff */
[----:B------:R-:W-:-:S05]  /*0c80*/  MOV R13, R18 ;  /* 0x00000012000d7202 */ /* 0x000fca0000000f00 */
[----:B------:R-:W-:-:S05]  /*0c90*/  FADD.FTZ R13, R12, R13 ;  /* 0x0000000d0c0d7221 */ /* 0x000fca0000010000 */
[----:B------:R-:W-:-:S07]  /*0ca0*/  MOV R20, R13 ;  /* 0x0000000d00147202 */ /* 0x000fce0000000f00 */
[----:B------:R-:W-:Y:S05]  /*0cb0*/  WARPSYNC.COLLECTIVE R17, `(.L_x_1336) ;  /* 0x0000000011087348 */ /* 0x000fea0003c00000 */
[----:B------:R0:W1:Y:S02]  /*0cc0*/  SHFL.BFLY P2, R18, R20, R19, R22 ;  /* 0x0c00001314127389 */ /* 0x0000640000040016 */
[----:B01----:R-:W-:Y:S01]  /*0cd0*/  ENDCOLLECTIVE ;  /* 0x000000000000791b */ /* 0x003fe20003800000 */
.L_x_1336:
[----:B------:R-:W-:Y:S01]  /*0ce0*/  HFMA2.MMA R19, -RZ, RZ, 0, 9.5367431640625e-07 ;  /* 0x00000010ff137435 */ /* 0x000fe200000001ff */
[----:B------:R-:W-:-:S05]  /*0cf0*/  MOV R10, R18 ;  /* 0x00000012000a7202 */ /* 0x000fca0000000f00 */
[----:B------:R-:W-:-:S05]  /*0d00*/  FADD.FTZ R10, R13, R10 ;  /* 0x0000000a0d0a7221 */ /* 0x000fca0000010000 */
[----:B------:R-:W-:-:S07]  /*0d10*/  MOV R20, R10 ;  /* 0x0000000a00147202 */ /* 0x000fce0000000f00 */
[----:B------:R-:W-:Y:S05]  /*0d20*/  WARPSYNC.COLLECTIVE R17, `(.L_x_1337) ;  /* 0x0000000011087348 */ /* 0x000fea0003c00000 */
[----:B------:R0:W1:Y:S02]  /*0d30*/  SHFL.BFLY P2, R18, R20, R19, R22 ;  /* 0x0c00001314127389 */ /* 0x0000640000040016 */
[----:B01----:R-:W-:Y:S01]  /*0d40*/  ENDCOLLECTIVE ;  /* 0x000000000000791b */ /* 0x003fe20003800000 */
.L_x_1337:
[----:B------:R-:W-:Y:S01]  /*0d50*/  HFMA2.MMA R19, -RZ, RZ, 0, 5.9604644775390625e-08 ;  /* 0x00000001ff137435 */ /* 0x000fe200000001ff */
[----:B------:R-:W-:Y:S01]  /*0d60*/  MOV R20, R9 ;  /* 0x0000000900147202 */ /* 0x000fe20000000f00 */
[----:B------:R-:W-:-:S09]  /*0d70*/  IMAD.MOV.U32 R11, RZ, RZ, R18 ;  /* 0x000000ffff0b7224 */ /* 0x000fd200078e0012 */
[----:B------:R-:W-:Y:S05]  /*0d80*/  WARPSYNC.COLLECTIVE R17, `(.L_x_1338) ;  /* 0x0000000011087348 */ /* 0x000fea0003c00000 */
[----:B------:R0:W1:Y:S02]  /*0d90*/  SHFL.BFLY P2, R18, R20, R19, R22 ;  /* 0x0c00001314127389 */ /* 0x0000640000040016 */
[----:B01----:R-:W-:Y:S01]  /*0da0*/  ENDCOLLECTIVE ;  /* 0x000000000000791b */ /* 0x003fe20003800000 */
.L_x_1338:
[----:B------:R-:W-:Y:S01]  /*0db0*/  HFMA2.MMA R19, -RZ, RZ, 0, 1.1920928955078125e-07 ;  /* 0x00000002ff137435 */ /* 0x000fe200000001ff */
[----:B------:R-:W-:-:S05]  /*0dc0*/  MOV R12, R18 ;  /* 0x00000012000c7202 */ /* 0x000fca0000000f00 */
[----:B------:R-:W-:-:S04]  /*0dd0*/  FADD.FTZ R14, R9, R12 ;  /* 0x0000000c090e7221 */ /* 0x000fc80000010000 */
[----:B------:R-:W-:-:S07]  /*0de0*/  IMAD.MOV.U32 R20, RZ, RZ, R14 ;  /* 0x000000ffff147224 */ /* 0x000fce00078e000e */
[----:B------:R-:W-:Y:S05]  /*0df0*/  WARPSYNC.COLLECTIVE R17, `(.L_x_1339) ;  /* 0x0000000011087348 */ /* 0x000fea0003c00000 */
[----:B------:R0:W1:Y:S02]  /*0e00*/  SHFL.BFLY P2, R18, R20, R19, R22 ;  /* 0x0c00001314127389 */ /* 0x0000640000040016 */
[----:B01----:R-:W-:Y:S01]  /*0e10*/  ENDCOLLECTIVE ;  /* 0x000000000000791b */ /* 0x003fe20003800000 */
.L_x_1339:
[----:B------:R-:W-:Y:S01]  /*0e20*/  IMAD.MOV.U32 R19, RZ, RZ, 0x4 ;  /* 0x00000004ff137424 */ /* 0x000fe200078e00ff */
[----:B------:R-:W-:-:S05]  /*0e30*/  MOV R13, R18 ;  /* 0x00000012000d7202 */ /* 0x000fca0000000f00 */
[----:B------:R-:W-:-:S05]  /*0e40*/  FADD.FTZ R15, R14, R13 ;  /* 0x0000000d0e0f7221 */ /* 0x000fca0000010000 */
[----:B------:R-:W-:-:S07]  /*0e50*/  MOV R20, R15 ;  /* 0x0000000f00147202 */ /* 0x000fce0000000f00 */
[----:B------:R-:W-:Y:S05]  /*0e60*/  WARPSYNC.COLLECTIVE R17, `(.L_x_1340) ;  /* 0x0000000011087348 */ /* 0x000fea0003c00000 */
[----:B------:R0:W1:Y:S02]  /*0e70*/  SHFL.BFLY P2, R18, R20, R19, R22 ;  /* 0x0c00001314127389 */ /* 0x0000640000040016 */
[----:B01----:R-:W-:Y:S01]  /*0e80*/  ENDCOLLECTIVE ;  /* 0x000000000000791b */ /* 0x003fe20003800000 */
.L_x_1340:
[----:B------:R-:W-:Y:S01]  /*0e90*/  HFMA2.MMA R19, -RZ, RZ, 0, 4.76837158203125e-07 ;  /* 0x00000008ff137435 */ /* 0x000fe200000001ff */
[----:B------:R-:W-:-:S05]  /*0ea0*/  MOV R16, R18 ;  /* 0x0000001200107202 */ /* 0x000fca0000000f00 */
[----:B------:R-:W-:-:S05]  /*0eb0*/  FADD.FTZ R16, R15, R16 ;  /* 0x000000100f107221 */ /* 0x000fca0000010000 */
[----:B------:R-:W-:-:S07]  /*0ec0*/  MOV R20, R16 ;  /* 0x0000001000147202 */ /* 0x000fce0000000f00 */
[----:B------:R-:W-:Y:S05]  /*0ed0*/  WARPSYNC.COLLECTIVE R17, `(.L_x_1341) ;  /* 0x0000000011087348 */ /* 0x000fea0003c00000 */
[----:B------:R0:W1:Y:S02]  /*0ee0*/  SHFL.BFLY P2, R18, R20, R19, R22 ;  /* 0x0c00001314127389 */ /* 0x0000640000040016 */
[----:B01----:R-:W-:Y:S01]  /*0ef0*/  ENDCOLLECTIVE ;  /* 0x000000000000791b */ /* 0x003fe20003800000 */
.L_x_1341:
[----:B------:R-:W-:Y:S01]  /*0f00*/  HFMA2.MMA R19, -RZ, RZ, 0, 9.5367431640625e-07 ;  /* 0x00000010ff137435 */ /* 0x000fe200000001ff */
[----:B------:R-:W-:-:S04]  /*0f10*/  IMAD.MOV.U32 R9, RZ, RZ, R18 ;  /* 0x000000ffff097224 */ /* 0x000fc800078e0012 */
[----:B------:R-:W-:-:S05]  /*0f20*/  FADD.FTZ R9, R16, R9 ;  /* 0x0000000910097221 */ /* 0x000fca0000010000 */
[----:B------:R-:W-:-:S07]  /*0f30*/  MOV R20, R9 ;  /* 0x0000000900147202 */ /* 0x000fce0000000f00 */
[----:B------:R-:W-:Y:S05]  /*0f40*/  WARPSYNC.COLLECTIVE R17, `(.L_x_1342) ;  /* 0x0000000011087348 */ /* 0x000fea0003c00000 */
[----:B------:R0:W1:Y:S02]  /*0f50*/  SHFL.BFLY P2, R18, R20, R19, R22 ;  /* 0x0c00001314127389 */ /* 0x0000640000040016 */
[----:B01----:R-:W-:Y:S01]  /*0f60*/  ENDCOLLECTIVE ;  /* 0x000000000000791b */ /* 0x003fe20003800000 */
.L_x_1342:
[----:B------:R-:W-:Y:S01]  /*0f70*/  MOV R14, R18 ;  /* 0x00000012000e7202 */ /* 0x000fe20000000f00 */
[----:B------:R-:W-:Y:S06]  /*0f80*/  BRA `(.L_x_1343) ;  /* 0xfffffff8007c7947 */ /* 0x000fec000383ffff */
.L_x_1344:
        /* <DEDUP_REMOVED lines=15> */
.L_x_5436:


//--------------------- .text._ZN10layer_norm13ln_bwd_kernelINS_13Kernel_traitsI13__nv_bfloat16S2_S2_fjLj24576ELj4ELj1ELj8ELj16ENS_18Kernel_traits_baseILj24576ES2_S2_S2_fjLj256EEEEEEEvNS_9BwdParamsE --------------------------
	.section	.text._ZN10layer_norm13ln_bwd_kernelINS_13Kernel_traitsI13__nv_bfloat16S2_S2_fjLj24576ELj4ELj1ELj8ELj16ENS_18Kernel_traits_baseILj24576ES2_S2_S2_fjLj256EEEEEEEvNS_9BwdParamsE,"ax",@progbits
	.align	128
        .global         _ZN10layer_norm13ln_bwd_kernelINS_13Kernel_traitsI13__nv_bfloat16S2_S2_fjLj24576ELj4ELj1ELj8ELj16ENS_18Kernel_traits_baseILj24576ES2_S2_S2_fjLj256EEEEEEEvNS_9BwdParamsE
        .type           _ZN10layer_norm13ln_bwd_kernelINS_13Kernel_traitsI13__nv_bfloat16S2_S2_fjLj24576ELj4ELj1ELj8ELj16ENS_18Kernel_traits_baseILj24576ES2_S2_S2_fjLj256EEEEEEEvNS_9BwdParamsE,@function
        .size           _ZN10layer_norm13ln_bwd_kernelINS_13Kernel_traitsI13__nv_bfloat16S2_S2_fjLj24576ELj4ELj1ELj8ELj16ENS_18Kernel_traits_baseILj24576ES2_S2_S2_fjLj256EEEEEEEvNS_9BwdParamsE,(.L_x_5437 - _ZN10layer_norm13ln_bwd_kernelINS_13Kernel_traitsI13__nv_bfloat16S2_S2_fjLj24576ELj4ELj1ELj8ELj16ENS_18Kernel_traits_baseILj24576ES2_S2_S2_fjLj256EEEEEEEvNS_9BwdParamsE)
        .other          _ZN10layer_norm13ln_bwd_kernelINS_13Kernel_traitsI13__nv_bfloat16S2_S2_fjLj24576ELj4ELj1ELj8ELj16ENS_18Kernel_traits_baseILj24576ES2_S2_S2_fjLj256EEEEEEEvNS_9BwdParamsE,@"STO_CUDA_ENTRY STV_DEFAULT"
_ZN10layer_norm13ln_bwd_kernelINS_13Kernel_traitsI13__nv_bfloat16S2_S2_fjLj24576ELj4ELj1ELj8ELj16ENS_18Kernel_traits_baseILj24576ES2_S2_S2_fjLj256EEEEEEEvNS_9BwdParamsE:
.text._ZN10layer_norm13ln_bwd_kernelINS_13Kernel_traitsI13__nv_bfloat16S2_S2_fjLj24576ELj4ELj1ELj8ELj16ENS_18Kernel_traits_baseILj24576ES2_S2_S2_fjLj256EEEEEEEvNS_9BwdParamsE:
        /* <DEDUP_REMOVED lines=162> */
.L_x_1351:
        /* <DEDUP_REMOVED lines=378> */
.L_x_1362:
        /* <DEDUP_REMOVED lines=51> */
.L_x_1348:
[----:B------:R-:W-:Y:S05]  /*24f0*/  BSYNC B0 ;  /* 0x0000000000007941 */ /* 0x000fea0003800000 */
.L_x_1347:
        /* <DEDUP_REMOVED lines=19> */
.L_x_1350:
[----:B------:R-:W2:Y:S04]  /*2630*/  LDG.E.STRONG.GPU R4, desc[UR6][R2.64] ;  /* 0x0000000602047981 */ /* 0x000ea8000c1ef900 */
[----:B--2---:R-:W-:Y:S01]  /*2640*/  CCTL.IVALL ;  /* 0x00000000ff00798f */ /* 0x004fe20002000000 */
[----:B------:R-:W-:Y:S05]  /*2650*/  YIELD ;  /* 0x0000000000007946 */ /* 0x000fea0003800000 */
[----:B------:R-:W-:-:S13]  /*2660*/  ISETP.NE.AND P0, PT, R4, R7, PT ;  /* 0x000000070400720c */ /* 0x000fda0003f05270 */
[----:B------:R-:W-:Y:S05]  /*2670*/  @P0 BRA `(.L_x_1350) ;  /* 0xfffffffc00ec0947 */ /* 0x000fea000383ffff */
.L_x_1349:
        /* <DEDUP_REMOVED lines=40> */
[----:B------:R-:W-:Y:S01]  /*2900*/  FMUL.FTZ R6, R5, 4.0690105379326269031e-05 ;  /* 0x382aaaab05067820 */ /* 0x000fe20000410000 */
[----:B------:R-:W-:-:S02]  /*2910*/  ISETP.GE.AND P0, PT, R44, UR4, PT ;  /* 0x000000042c007c0c */ /* 0x000fc4000bf06270 */
[----:B------:R-:W-:-:S04]  /*2920*/  FMUL.FTZ R5, R4, 4.0690105379326269031e-05 ;  /* 0x382aaaab04057820 */ /* 0x000fc80000410000 */
        /* <DEDUP_REMOVED lines=135> */
.L_x_1345:
        /* <DEDUP_REMOVED lines=25> */
.L_x_1346:
[----:B------:R-:W-:Y:S01]  /*3330*/  HFMA2.MMA R15, -RZ, RZ, 0, 9.5367431640625e-07 ;  /* 0x00000010ff0f7435 */ /* 0x000fe200000001ff */
[----:B------:R-:W-:Y:S02]  /*3340*/  MOV R14, R2 ;  /* 0x00000002000e7202 */ /* 0x000fe40000000f00 */
[----:B------:R-:W-:Y:S02]  /*3350*/  MOV R16, 0x1f ;  /* 0x0000001f00107802 */ /* 0x000fe40000000f00 */
[----:B------:R-:W-:-:S07]  /*3360*/  MOV R13, 0xffffffff ;  /* 0xffffffff000d7802 */ /* 0x000fce0000000f00 */
[----:B------:R-:W-:Y:S05]  /*3370*/  WARPSYNC.COLLECTIVE R13, `(.L_x_1352) ;  /* 0x000000000d087348 */ /* 0x000fea0003c00000 */
[----:B------:R0:W1:Y:S02]  /*3380*/  SHFL.DOWN P0, R12, R14, R15, R16 ;  /* 0x0800000f0e0c7389 */ /* 0x0000640000000010 */
[----:B01----:R-:W-:Y:S01]  /*3390*/  ENDCOLLECTIVE ;  /* 0x000000000000791b */ /* 0x003fe20003800000 */
.L_x_1352:
[----:B------:R-:W-:Y:S02]  /*33a0*/  MOV R14, R3 ;  /* 0x00000003000e7202 */ /* 0x000fe40000000f00 */
[----:B------:R-:W-:-:S07]  /*33b0*/  MOV R5, R12 ;  /* 0x0000000c00057202 */ /* 0x000fce0000000f00 */
[----:B------:R-:W-:Y:S05]  /*33c0*/  WARPSYNC.COLLECTIVE R13, `(.L_x_1353) ;  /* 0x000000000d087348 */ /* 0x000fea0003c00000 */
[----:B------:R0:W1:Y:S02]  /*33d0*/  SHFL.DOWN P0, R12, R14, R15, R16 ;  /* 0x0800000f0e0c7389 */ /* 0x0000640000000010 */
[----:B01----:R-:W-:Y:S01]  /*33e0*/  ENDCOLLECTIVE ;  /* 0x000000000000791b */ /* 0x003fe20003800000 */
.L_x_1353:
[----:B------:R-:W-:Y:S01]  /*33f0*/  FADD.FTZ R5, R2, R5 ;  /* 0x0000000502057221 */ /* 0x000fe20000010000 */
[----:B------:R-:W-:-:S03]  /*3400*/  HFMA2.MMA R15, -RZ, RZ, 0, 4.76837158203125e-07 ;  /* 0x00000008ff0f7435 */ /* 0x000fc600000001ff */
[----:B------:R-:W-:Y:S01]  /*3410*/  IMAD.MOV.U32 R14, RZ, RZ, R5 ;  /* 0x000000ffff0e7224 */ /* 0x000fe200078e0005 */
[----:B------:R-:W-:-:S07]  /*3420*/  MOV R4, R12 ;  /* 0x0000000c00047202 */ /* 0x000fce0000000f00 */
[----:B------:R-:W-:Y:S05]  /*3430*/  WARPSYNC.COLLECTIVE R13, `(.L_x_1354) ;  /* 0x000000000d087348 */ /* 0x000fea0003c00000 */
[----:B------:R0:W1:Y:S02]  /*3440*/  SHFL.DOWN P0, R12, R14, R15, R16 ;  /* 0x0800000f0e0c7389 */ /* 0x0000640000000010 */
[----:B01----:R-:W-:Y:S01]  /*3450*/  ENDCOLLECTIVE ;  /* 0x000000000000791b */ /* 0x003fe20003800000 */
.L_x_1354:
[----:B------:R-:W-:-:S05]  /*3460*/  FADD.FTZ R4, R3, R4 ;  /* 0x0000000403047221 */ /* 0x000fca0000010000 */
[----:B------:R-:W-:Y:S02]  /*3470*/  MOV R14, R4 ;  /* 0x00000004000e7202 */ /* 0x000fe40000000f00 */
[----:B------:R-:W-:-:S07]  /*3480*/  MOV R6, R12 ;  /* 0x0000000c00067202 */ /* 0x000fce0000000f00 */
[----:B------:R-:W-:Y:S05]  /*3490*/  WARPSYNC.COLLECTIVE R13, `(.L_x_1355) ;  /* 0x000000000d087348 */ /* 0x000fea0003c00000 */
[----:B------:R0:W1:Y:S02]  /*34a0*/  SHFL.DOWN P0, R12, R14, R15, R16 ;  /* 0x0800000f0e0c7389 */ /* 0x0000640000000010 */
[----:B01----:R-:W-:Y:S01]  /*34b0*/  ENDCOLLECTIVE ;  /* 0x000000000000791b */ /* 0x003fe20003800000 */
.L_x_1355:
[----:B------:R-:W-:Y:S01]  /*34c0*/  FADD.FTZ R6, R5, R6 ;  /* 0x0000000605067221 */ /* 0x000fe20000010000 */
[----:B------:R-:W-:-:S04]  /*34d0*/  HFMA2.MMA R15, -RZ, RZ, 0, 2.384185791015625e-07 ;  /* 0x00000004ff0f7435 */ /* 0x000fc800000001ff */
[----:B------:R-:W-:Y:S02]  /*34e0*/  MOV R14, R6 ;  /* 0x00000006000e7202 */ /* 0x000fe40000000f00 */
[----:B------:R-:W-:-:S07]  /*34f0*/  MOV R7, R12 ;  /* 0x0000000c00077202 */ /* 0x000fce0000000f00 */
[----:B------:R-:W-:Y:S05]  /*3500*/  WARPSYNC.COLLECTIVE R13, `(.L_x_1356) ;  /* 0x000000000d087348 */ /* 0x000fea0003c00000 */
[----:B------:R0:W1:Y:S02]  /*3510*/  SHFL.DOWN P0, R12, R14, R15, R16 ;  /* 0x0800000f0e0c7389 */ /* 0x0000640000000010 */
[----:B01----:R-:W-:Y:S01]  /*3520*/  ENDCOLLECTIVE ;  /* 0x000000000000791b */ /* 0x003fe20003800000 */
.L_x_1356:
[----:B------:R-:W-:-:S05]  /*3530*/  FADD.FTZ R7, R4, R7 ;  /* 0x0000000704077221 */ /* 0x000fca0000010000 */
[----:B------:R-:W-:Y:S02]  /*3540*/  MOV R14, R7 ;  /* 0x00000007000e7202 */ /* 0x000fe40000000f00 */
[----:B------:R-:W-:-:S07]  /*3550*/  MOV R9, R12 ;  /* 0x0000000c00097202 */ /* 0x000fce0000000f00 */
[----:B------:R-:W-:Y:S05]  /*3560*/  WARPSYNC.COLLECTIVE R13, `(.L_x_1357) ;  /* 0x000000000d087348 */ /* 0x000fea0003c00000 */
[----:B------:R0:W1:Y:S02]  /*3570*/  SHFL.DOWN P0, R12, R14, R15, R16 ;  /* 0x0800000f0e0c7389 */ /* 0x0000640000000010 */
[----:B01----:R-:W-:Y:S01]  /*3580*/  ENDCOLLECTIVE ;  /* 0x000000000000791b */ /* 0x003fe20003800000 */
.L_x_1357:
[----:B------:R-:W-:Y:S01]  /*3590*/  FADD.FTZ R9, R6, R9 ;  /* 0x0000000906097221 */ /* 0x000fe20000010000 */
[----:B------:R-:W-:-:S04]  /*35a0*/  HFMA2.MMA R15, -RZ, RZ, 0, 1.1920928955078125e-07 ;  /* 0x00000002ff0f7435 */ /* 0x000fc800000001ff */
[----:B------:R-:W-:Y:S02]  /*35b0*/  MOV R14, R9 ;  /* 0x00000009000e7202 */ /* 0x000fe40000000f00 */
[----:B------:R-:W-:-:S07]  /*35c0*/  MOV R8, R12 ;  /* 0x0000000c00087202 */ /* 0x000fce0000000f00 */
[----:B------:R-:W-:Y:S05]  /*35d0*/  WARPSYNC.COLLECTIVE R13, `(.L_x_1358) ;  /* 0x000000000d087348 */ /* 0x000fea0003c00000 */
[----:B------:R0:W1:Y:S02]  /*35e0*/  SHFL.DOWN P0, R12, R14, R15, R16 ;  /* 0x0800000f0e0c7389 */ /* 0x0000640000000010 */
[----:B01----:R-:W-:Y:S01]  /*35f0*/  ENDCOLLECTIVE ;  /* 0x000000000000791b */ /* 0x003fe20003800000 */
.L_x_1358:
[----:B------:R-:W-:-:S05]  /*3600*/  FADD.FTZ R8, R7, R8 ;  /* 0x0000000807087221 */ /* 0x000fca0000010000 */
[----:B------:R-:W-:Y:S02]  /*3610*/  MOV R14, R8 ;  /* 0x00000008000e7202 */ /* 0x000fe40000000f00 */
[----:B------:R-:W-:-:S07]  /*3620*/  MOV R2, R12 ;  /* 0x0000000c00027202 */ /* 0x000fce0000000f00 */
[----:B------:R-:W-:Y:S05]  /*3630*/  WARPSYNC.COLLECTIVE R13, `(.L_x_1359) ;  /* 0x000000000d087348 */ /* 0x000fea0003c00000 */
[----:B------:R0:W1:Y:S02]  /*3640*/  SHFL.DOWN P0, R12, R14, R15, R16 ;  /* 0x0800000f0e0c7389 */ /* 0x0000640000000010 */
[----:B01----:R-:W-:Y:S01]  /*3650*/  ENDCOLLECTIVE ;  /* 0x000000000000791b */ /* 0x003fe20003800000 */
.L_x_1359:
[----:B------:R-:W-:Y:S01]  /*3660*/  FADD.FTZ R10, R9, R2 ;  /* 0x00000002090a7221 */ /* 0x000fe20000010000 */
[----:B------:R-:W-:-:S04]  /*3670*/  HFMA2.MMA R15, -RZ, RZ, 0, 5.9604644775390625e-08 ;  /* 0x00000001ff0f7435 */ /* 0x000fc800000001ff */
[----:B------:R-:W-:Y:S02]  /*3680*/  MOV R14, R10 ;  /* 0x0000000a000e7202 */ /* 0x000fe40000000f00 */
[----:B------:R-:W-:-:S07]  /*3690*/  MOV R3, R12 ;  /* 0x0000000c00037202 */ /* 0x000fce0000000f00 */
[----:B------:R-:W-:Y:S05]  /*36a0*/  WARPSYNC.COLLECTIVE R13, `(.L_x_1360) ;  /* 0x000000000d087348 */ /* 0x000fea0003c00000 */
[----:B------:R0:W1:Y:S02]  /*36b0*/  SHFL.DOWN P0, R12, R14, R15, R16 ;  /* 0x0800000f0e0c7389 */ /* 0x0000640000000010 */
[----:B01----:R-:W-:Y:S01]  /*36c0*/  ENDCOLLECTIVE ;  /* 0x000000000000791b */ /* 0x003fe20003800000 */
.L_x_1360:
[----:B------:R-:W-:-:S05]  /*36d0*/  FADD.FTZ R5, R8, R3 ;  /* 0x0000000308057221 */ /* 0x000fca0000010000 */
[----:B------:R-:W-:Y:S02]  /*36e0*/  MOV R14, R5 ;  /* 0x00000005000e7202 */ /* 0x000fe40000000f00 */
[----:B------:R-:W-:-:S07]  /*36f0*/  MOV R11, R12 ;  /* 0x0000000c000b7202 */ /* 0x000fce0000000f00 */
[----:B------:R-:W-:Y:S05]  /*3700*/  WARPSYNC.COLLECTIVE R13, `(.L_x_1361) ;  /* 0x000000000d087348 */ /* 0x000fea0003c00000 */
[----:B------:R0:W1:Y:S02]  /*3710*/  SHFL.DOWN P0, R12, R14, R15, R16 ;  /* 0x0800000f0e0c7389 */ /* 0x0000640000000010 */
[----:B01----:R-:W-:Y:S01]  /*3720*/  ENDCOLLECTIVE ;  /* 0x000000000000791b */ /* 0x003fe20003800000 */
.L_x_1361:
[----:B------:R-:W-:Y:S05]  /*3730*/  BRA `(.L_x_1362) ;  /* 0xffffffe800a07947 */ /* 0x000fea000383ffff */
.L_x_1363:
        /* <DEDUP_REMOVED lines=12> */
.L_x_5437:


//--------------------- .text._ZN10layer_norm22ln_bwd_finalize_kernelINS_22Kernel_traits_finalizeILj24576E6__halffS2_fjLj1024ELj4ENS_18Kernel_traits_baseILj24576ES2_fS2_fjLj1024EEEEEEEvNS_9BwdParamsE --------------------------
	.section	.text._ZN10layer_norm22ln_bwd_finalize_kernelINS_22Kernel_traits_finalizeILj24576E6__halffS2_fjLj1024ELj4ENS_18Kernel_traits_baseILj24576ES2_fS2_fjLj1024EEEEEEEvNS_9BwdParamsE,"ax",@progbits
	.align	128
        .global         _ZN10layer_norm22ln_bwd_finalize_kernelINS_22Kernel_traits_finalizeILj24576E6__halffS2_fjLj1024ELj4ENS_18Kernel_traits_baseILj24576ES2_fS2_fjLj1024EEEEEEEvNS_9BwdParamsE
        .type           _ZN10layer_norm22ln_bwd_finalize_kernelINS_22Kernel_traits_finalizeILj24576E6__halffS2_fjLj1024ELj4ENS_18Kernel_traits_baseILj24576ES2_fS2_fjLj1024EEEEEEEvNS_9BwdParamsE,@function
        .size           _ZN10layer_norm22ln_bwd_finalize_kernelINS_22Kernel_traits_finalizeILj24576E6__halffS2_fjLj1024ELj4ENS_18Kernel_traits_baseILj24576ES2_fS2_fjLj1024EEEEEEEvNS_9BwdParamsE,(.L_x_5438 - _ZN10layer_norm22ln_bwd_finalize_kernelINS_22Kernel_traits_finalizeILj24576E6__halffS2_fjLj1024ELj4ENS_18Kernel_traits_baseILj24576ES2_fS2_fjLj1024EEEEEEEvNS_9BwdParamsE)
        .other          _ZN10layer_norm22ln_bwd_finalize_kernelINS_22Kernel_traits_finalizeILj24576E6__halffS2_fjLj1024ELj4ENS_18Kernel_traits_baseILj24576ES2_fS2_fjLj1024EEEEEEEvNS_9BwdParamsE,@"STO_CUDA_ENTRY STV_DEFAULT"
_ZN10layer_norm22ln_bwd_finalize_kernelINS_22Kernel_traits_finalizeILj24576E6__halffS2_fjLj1024ELj4ENS_18Kernel_traits_baseILj24576ES2_fS2_fjLj1024EEEEEEEvNS_9BwdParamsE:
.text._ZN10layer_norm22ln_bwd_finalize_kernelINS_22Kernel_traits_finalizeILj24576E6__halffS2_fjLj1024ELj4ENS_18Kernel_traits_baseILj24576ES2_fS2_fjLj1024EEEEEEEvNS_9BwdParamsE:
        /* <DEDUP_REMOVED lines=25> */
.L_x_1375:
        /* <DEDUP_REMOVED lines=28> */
.L_x_1368:
        /* <DEDUP_REMOVED lines=33> */
.L_x_1367:
[----:B------:R-:W-:Y:S05]  /*0560*/  BSYNC B1 ;  /* 0x0000000000017941 */ /* 0x000fea0003800000 */
.L_x_1366:
        /* <DEDUP_REMOVED lines=23> */
.L_x_1370:
[----:B------:R-:W-:Y:S05]  /*06e0*/  BSYNC B1 ;  /* 0x0000000000017941 */ /* 0x000fea0003800000 */
.L_x_1369:
        /* <DEDUP_REMOVED lines=11> */
.L_x_1365:
[----:B------:R-:W-:Y:S05]  /*07a0*/  BSYNC B0 ;  /* 0x0000000000007941 */ /* 0x000fea0003800000 */
.L_x_1364:
        /* <DEDUP_REMOVED lines=29> */
.L_x_1386:
[----:B------:R-:W-:Y:S01]  /*0980*/  @!P1 SHF.R.U32.HI R12, RZ, 0x3, R0 ;  /* 0x00000003ff0c9819 */ /* 0x000fe20000011600 */
[----:B---3--:R-:W-:Y:S01]  /*0990*/  FADD.FTZ R14, R9, R14 ;  /* 0x0000000e090e7221 */ /* 0x008fe20000010000 */
[----:B--2---:R-:W-:Y:S02]  /*09a0*/  FADD.FTZ R11, R10, R11 ;  /* 0x0000000b0a0b7221 */ /* 0x004fe40000010000 */
[----:B------:R-:W-:-:S05]  /*09b0*/  @!P1 LOP3.LUT R12, R12, 0x1ffffffc, RZ, 0xc0, !PT ;  /* 0x1ffffffc0c0c9812 */ /* 0x000fca00078ec0ff */
[----:B------:R2:W-:Y:S04]  /*09c0*/  @!P1 STS [R12+UR4+0x2000], R14 ;  /* 0x0020000e0c009988 */ /* 0x0005e80008000804 */
[----:B------:R2:W-:Y:S02]  /*09d0*/  @!P1 STS [R12+UR4+0x2080], R11 ;  /* 0x0020800b0c009988 */ /* 0x0005e40008000804 */
.L_x_1371:
        /* <DEDUP_REMOVED lines=14> */
.L_x_1374:
[----:B------:R-:W-:Y:S05]  /*0ac0*/  BSYNC B0 ;  /* 0x0000000000007941 */ /* 0x000fea0003800000 */
.L_x_1373:
[C---:B------:R-:W-:Y:S02]  /*0ad0*/  ISETP.GT.U32.AND P1, PT, R3.reuse, -0x6001, PT ;  /* 0xffff9fff0300780c */ /* 0x040fe40003f24070 */
[----:B------:R-:W-:Y:S02]  /*0ae0*/  IADD3 R3, R3, 0x6000, RZ ;  /* 0x0000600003037810 */ /* 0x000fe40007ffe0ff */
[----:B------:R-:W-:-:S09]  /*0af0*/  IADD3 R5, R5, 0x3000, RZ ;  /* 0x0000300005057810 */ /* 0x000fd20007ffe0ff */
[----:B------:R-:W-:Y:S05]  /*0b00*/  @P1 BRA `(.L_x_1375) ;  /* 0xfffffff400a01947 */ /* 0x000fea000383ffff */
[----:B------:R-:W-:Y:S05]  /*0b10*/  EXIT ;  /* 0x000000000000794d */ /* 0x000fea0003800000 */
.L_x_1372:
[----:B------:R-:W-:Y:S01]  /*0b20*/  HFMA2.MMA R19, -RZ, RZ, 0, 5.9604644775390625e-08 ;  /* 0x00000001ff137435 */ /* 0x000fe200000001ff */
[----:B---3--:R-:W-:Y:S01]  /*0b30*/  IMAD.MOV.U32 R20, RZ, RZ, R10 ;  /* 0x000000ffff147224 */ /* 0x008fe200078e000a */
[----:B------:R-:W-:Y:S02]  /*0b40*/  MOV R22, 0x1f ;  /* 0x0000001f00167802 */ /* 0x000fe40000000f00 */
[----:B------:R-:W-:-:S07]  /*0b50*/  MOV R17, 0xffffffff ;  /* 0xffffffff00117802 */ /* 0x000fce0000000f00 */
[----:B012---:R-:W-:Y:S05]  /*0b60*/  WARPSYNC.COLLECTIVE R17, `(.L_x_1376) ;  /* 0x0000000011087348 */ /* 0x007fea0003c00000 */
[----:B------:R3:W4:Y:S02]  /*0b70*/  SHFL.BFLY P2, R18, R20, R19, R22 ;  /* 0x0c00001314127389 */ /* 0x0007240000040016 */
[----:B01234-:R-:W-:Y:S01]  /*0b80*/  ENDCOLLECTIVE ;  /* 0x000000000000791b */ /* 0x01ffe20003800000 */
.L_x_1376:
[----:B------:R-:W-:Y:S01]  /*0b90*/  HFMA2.MMA R19, -RZ, RZ, 0, 1.1920928955078125e-07 ;  /* 0x00000002ff137435 */ /* 0x000fe200000001ff */
[----:B------:R-:W-:-:S04]  /*0ba0*/  IMAD.MOV.U32 R11, RZ, RZ, R18 ;  /* 0x000000ffff0b7224 */ /* 0x000fc800078e0012 */
[----:B------:R-:W-:-:S05]  /*0bb0*/  FADD.FTZ R11, R10, R11 ;  /* 0x0000000b0a0b7221 */ /* 0x000fca0000010000 */
[----:B------:R-:W-:-:S07]  /*0bc0*/  MOV R20, R11 ;  /* 0x0000000b00147202 */ /* 0x000fce0000000f00 */
[----:B------:R-:W-:Y:S05]  /*0bd0*/  WARPSYNC.COLLECTIVE R17, `(.L_x_1377) ;  /* 0x0000000011087348 */ /* 0x000fea0003c00000 */
[----:B------:R0:W1:Y:S02]  /*0be0*/  SHFL.BFLY P2, R18, R20, R19, R22 ;  /* 0x0c00001314127389 */ /* 0x0000640000040016 */
[----:B01----:R-:W-:Y:S01]  /*0bf0*/  ENDCOLLECTIVE ;  /* 0x000000000000791b */ /* 0x003fe20003800000 */
.L_x_1377:
[----:B------:R-:W-:Y:S01]  /*0c00*/  HFMA2.MMA R19, -RZ, RZ, 0, 2.384185791015625e-07 ;  /* 0x00000004ff137435 */ /* 0x000fe200000001ff */
[----:B------:R-:W-:-:S05]  /*0c10*/  MOV R12, R18 ;  /* 0x00000012000c7202 */ /* 0x000fca0000000f00 */
[----:B------:R-:W-:-:S04]  /*0c20*/  FADD.FTZ R12, R11, R12 ;  /* 0x0000000c0b0c7221 */ /* 0x000fc80000010000 */
[----:B------:R-:W-:-:S07]  /*0c30*/  IMAD.MOV.U32 R20, RZ, RZ, R12 ;  /* 0x000000ffff147224 */ /* 0x000fce00078e000c */
[----:B------:R-:W-:Y:S05]  /*0c40*/  WARPSYNC.COLLECTIVE R17, `(.L_x_1378) ;  /* 0x0000000011087348 */ /* 0x000fea0003c00000 */
[----:B------:R0:W1:Y:S02]  /*0c50*/  SHFL.BFLY P2, R18, R20, R19, R22 ;  /* 0x0c00001314127389 */ /* 0x0000640000040016 */
[----:B01----:R-:W-:Y:S01]  /*0c60*/  ENDCOLLECTIVE ;  /* 0x000000000000791b */ /* 0x003fe20003800000 */
.L_x_1378:
[----:B------:R-:W-:Y:S01]  /*0c70*/  IMAD.MOV.U32 R19, RZ, RZ, 0x8 ;  /* 0x00000008ff137424 */ /* 0x000fe200078e00ff */
[----:B------:R-:W-:-:S05]  /*0c80*/  MOV R13, R18 ;  /* 0x00000012000d7202 */ /* 0x000fca0000000f00 */
[----:B------:R-:W-:-:S05]  /*0c90*/  FADD.FTZ R13, R12, R13 ;  /* 0x0000000d0c0d7221 */ /* 0x000fca0000010000 */
[----:B------:R-:W-:-:S07]  /*0ca0*/  MOV R20, R13 ;  /* 0x0000000d00147202 */ /* 0x000fce0000000f00 */
[----:B------:R-:W-:Y:S05]  /*0cb0*/  WARPSYNC.COLLECTIVE R17, `(.L_x_1379) ;  /* 0x0000000011087348 */ /* 0x000fea0003c00000 */
[----:B------:R0:W1:Y:S02]  /*0cc0*/  SHFL.BFLY P2, R18, R20, R19, R22 ;  /* 0x0c00001314127389 */ /* 0x0000640000040016 */
[----:B01----:R-:W-:Y:S01]  /*0cd0*/  ENDCOLLECTIVE ;  /* 0x000000000000791b */ /* 0x003fe20003800000 */
.L_x_1379:
[----:B------:R-:W-:Y:S01]  /*0ce0*/  HFMA2.MMA R19, -RZ, RZ, 0, 9.5367431640625e-07 ;  /* 0x00000010ff137435 */ /* 0x000fe200000001ff */
[----:B------:R-:W-:-:S05]  /*0cf0*/  MOV R10, R18 ;  /* 0x00000012000a7202 */ /* 0x000fca0000000f00 */
[----:B------:R-:W-:-:S05]  /*0d00*/  FADD.FTZ R10, R13, R10 ;  /* 0x0000000a0d0a7221 */ /* 0x000fca0000010000 */
[----:B------:R-:W-:-:S07]  /*0d10*/  MOV R20, R10 ;  /* 0x0000000a00147202 */ /* 0x000fce0000000f00 */
[----:B------:R-:W-:Y:S05]  /*0d20*/  WARPSYNC.COLLECTIVE R17, `(.L_x_1380) ;  /* 0x0000000011087348 */ /* 0x000fea0003c00000 */
[----:B------:R0:W1:Y:S02]  /*0d30*/  SHFL.BFLY P2, R18, R20, R19, R22 ;  /* 0x0c00001314127389 */ /* 0x0000640000040016 */
[----:B01----:R-:W-:Y:S01]  /*0d40*/  ENDCOLLECTIVE ;  /* 0x000000000000791b */ /* 0x003fe20003800000 */
.L_x_1380:
[----:B------:R-:W-:Y:S01]  /*0d50*/  HFMA2.MMA R19, -RZ, RZ, 0, 5.9604644775390625e-08 ;  /* 0x00000001ff137435 */ /* 0x000fe200000001ff */
[----:B------:R-:W-:Y:S01]  /*0d60*/  MOV R20, R9 ;  /* 0x0000000900147202 */ /* 0x000fe20000000f00 */
[----:B------:R-:W-:-:S09]  /*0d70*/  IMAD.MOV.U32 R11, RZ, RZ, R18 ;  /* 0x000000ffff0b7224 */ /* 0x000fd200078e0012 */
[----:B------:R-:W-:Y:S05]  /*0d80*/  WARPSYNC.COLLECTIVE R17, `(.L_x_1381) ;  /* 0x0000000011087348 */ /* 0x000fea0003c00000 */
[----:B------:R0:W1:Y:S02]  /*0d90*/  SHFL.BFLY P2, R18, R20, R19, R22 ;  /* 0x0c00001314127389 */ /* 0x0000640000040016 */
[----:B01----:R-:W-:Y:S01]  /*0da0*/  ENDCOLLECTIVE ;  /* 0x000000000000791b */ /* 0x003fe20003800000 */
.L_x_1381:
[----:B------:R-:W-:Y:S01]  /*0db0*/  HFMA2.MMA R19, -RZ, RZ, 0, 1.1920928955078125e-07 ;  /* 0x00000002ff137435 */ /* 0x000fe200000001ff */
[----:B------:R-:W-:-:S05]  /*0dc0*/  MOV R12, R18 ;  /* 0x00000012000c7202 */ /* 0x000fca0000000f00 */
[----:B------:R-:W-:-:S04]  /*0dd0*/  FADD.FTZ R14, R9, R12 ;  /* 0x0000000c090e7221 */ /* 0x000fc80000010000 */
[----:B------:R-:W-:-:S07]  /*0de0*/  IMAD.MOV.U32 R20, RZ, RZ, R14 ;  /* 0x000000ffff147224 */ /* 0x000fce00078e000e */
[----:B------:R-:W-:Y:S05]  /*0df0*/  WARPSYNC.COLLECTIVE R17, `(.L_x_1382) ;  /* 0x0000000011087348 */ /* 0x000fea0003c00000 */
[----:B------:R0:W1:Y:S02]  /*0e00*/  SHFL.BFLY P2, R18, R20, R19, R22 ;  /* 0x0c00001314127389 */ /* 0x0000640000040016 */
[----:B01----:R-:W-:Y:S01]  /*0e10*/  ENDCOLLECTIVE ;  /* 0x000000000000791b */ /* 0x003fe20003800000 */
.L_x_1382:
[----:B------:R-:W-:Y:S01]  /*0e20*/  IMAD.MOV.U32 R19, RZ, RZ, 0x4 ;  /* 0x00000004ff137424 */ /* 0x000fe200078e00ff */
[----:B------:R-:W-:-:S05]  /*0e30*/  MOV R13, R18 ;  /* 0x00000012000d7202 */ /* 0x000fca0000000f00 */
[----:B------:R-:W-:-:S05]  /*0e40*/  FADD.FTZ R15, R14, R13 ;  /* 0x0000000d0e0f7221 */ /* 0x000fca0000010000 */
[----:B------:R-:W-:-:S07]  /*0e50*/  MOV R20, R15 ;  /* 0x0000000f00147202 */ /* 0x000fce0000000f00 */
[----:B------:R-:W-:Y:S05]  /*0e60*/  WARPSYNC.COLLECTIVE R17, `(.L_x_1383) ;  /* 0x0000000011087348 */ /* 0x000fea0003c00000 */
[----:B------:R0:W1:Y:S02]  /*0e70*/  SHFL.BFLY P2, R18, R20, R19, R22 ;  /* 0x0c00001314127389 */ /* 0x0000640000040016 */
[----:B01----:R-:W-:Y:S01]  /*0e80*/  ENDCOLLECTIVE ;  /* 0x000000000000791b */ /* 0x003fe20003800000 */
.L_x_1383:
[----:B------:R-:W-:Y:S01]  /*0e90*/  HFMA2.MMA R19, -RZ, RZ, 0, 4.76837158203125e-07 ;  /* 0x00000008ff137435 */ /* 0x000fe200000001ff */
[----:B------:R-:W-:-:S05]  /*0ea0*/  MOV R16, R18 ;  /* 0x0000001200107202 */ /* 0x000fca0000000f00 */
[----:B------:R-:W-:-:S05]  /*0eb0*/  FADD.FTZ R16, R15, R16 ;  /* 0x000000100f107221 */ /* 0x000fca0000010000 */
[----:B------:R-:W-:-:S07]  /*0ec0*/  MOV R20, R16 ;  /* 0x0000001000147202 */ /* 0x000fce0000000f00 */
[----:B------:R-:W-:Y:S05]  /*0ed0*/  WARPSYNC.COLLECTIVE R17, `(.L_x_1384) ;  /* 0x0000000011087348 */ /* 0x000fea0003c00000 */
[----:B------:R0:W1:Y:S02]  /*0ee0*/  SHFL.BFLY P2, R18, R20, R19, R22 ;  /* 0x0c00001314127389 */ /* 0x0000640000040016 */
[----:B01----:R-:W-:Y:S01]  /*0ef0*/  ENDCOLLECTIVE ;  /* 0x000000000000791b */ /* 0x003fe20003800000 */
.L_x_1384:
[----:B------:R-:W-:Y:S01]  /*0f00*/  HFMA2.MMA R19, -RZ, RZ, 0, 9.5367431640625e-07 ;  /* 0x00000010ff137435 */ /* 0x000fe200000001ff */
[----:B------:R-:W-:-:S04]  /*0f10*/  IMAD.MOV.U32 R9, RZ, RZ, R18 ;  /* 0x000000ffff097224 */ /* 0x000fc800078e0012 */
[----:B------:R-:W-:-:S05]  /*0f20*/  FADD.FTZ R9, R16, R9 ;  /* 0x0000000910097221 */ /* 0x000fca0000010000 */
[----:B------:R-:W-:-:S07]  /*0f30*/  MOV R20, R9 ;  /* 0x0000000900147202 */ /* 0x000fce0000000f00 */
[----:B------:R-:W-:Y:S05]  /*0f40*/  WARPSYNC.COLLECTIVE R17, `(.L_x_1385) ;  /* 0x0000000011087348 */ /* 0x000fea0003c00000 */
[----:B------:R0:W1:Y:S02]  /*0f50*/  SHFL.BFLY P2, R18, R20, R19, R22 ;  /* 0x0c00001314127389 */ /* 0x0000640000040016 */
[----:B01----:R-:W-:Y:S01]  /*0f60*/  ENDCOLLECTIVE ;  /* 0x000000000000791b */ /* 0x003fe20003800000 */
.L_x_1385:
[----:B------:R-:W-:Y:S01]  /*0f70*/  MOV R14, R18 ;  /* 0x00000012000e7202 */ /* 0x000fe20000000f00 */
[----:B------:R-:W-:Y:S06]  /*0f80*/  BRA `(.L_x_1386) ;  /* 0xfffffff8007c7947 */ /* 0x000fec000383ffff */
.L_x_1387:
        /* <DEDUP_REMOVED lines=15> */
.L_x_5438:


//--------------------- .text._ZN10layer_norm13ln_bwd_kernelINS_13Kernel_traitsI6__halffS2_fjLj24576ELj4ELj1ELj8ELj16ENS_18Kernel_traits_baseILj24576ES2_fS2_fjLj256EEEEEEEvNS_9BwdParamsE --------------------------
	.section	.text._ZN10layer_norm13ln_bwd_kernelINS_13Kernel_traitsI6__halffS2_fjLj24576ELj4ELj1ELj8ELj16ENS_18Kernel_traits_baseILj24576ES2_fS2_fjLj256EEEEEEEvNS_9BwdParamsE,"ax",@progbits
	.align	128
        .global         _ZN10layer_norm13ln_bwd_kernelINS_13Kernel_traitsI6__halffS2_fjLj24576ELj4ELj1ELj8ELj16ENS_18Kernel_traits_baseILj24576ES2_fS2_fjLj256EEEEEEEvNS_9BwdParamsE
        .type           _ZN10layer_norm13ln_bwd_kernelINS_13Kernel_traitsI6__halffS2_fjLj24576ELj4ELj1ELj8ELj16ENS_18Kernel_traits_baseILj24576ES2_fS2_fjLj256EEEEEEEvNS_9BwdParamsE,@function
        .size           _ZN10layer_norm13ln_bwd_kernelINS_13Kernel_traitsI6__halffS2_fjLj24576ELj4ELj1ELj8ELj16ENS_18Kernel_traits_baseILj24576ES2_fS2_fjLj256EEEEEEEvNS_9BwdParamsE,(.L_x_5439 - _ZN10layer_norm13ln_bwd_kernelINS_13Kernel_traitsI6__halffS2_fjLj24576ELj4ELj1ELj8ELj16ENS_18Kernel_traits_baseILj24576ES2_fS2_fjLj256EEEEEEEvNS_9BwdParamsE)
        .other          _ZN10layer_norm13ln_bwd_kernelINS_13Kernel_traitsI6__halffS2_fjLj24576ELj4ELj1ELj8ELj16ENS_18Kernel_traits_baseILj24576ES2_fS2_fjLj256EEEEEEEvNS_9BwdParamsE,@"STO_CUDA_ENTRY STV_DEFAULT"
_ZN10layer_norm13ln_bwd_kernelINS_13Kernel_traitsI6__halffS2_fjLj24576ELj4ELj1ELj8ELj16ENS_18Kernel_traits_baseILj24576ES2_fS2_fjLj256EEEEEEEvNS_9BwdParamsE:
.text._ZN10layer_norm13ln_bwd_kernelINS_13Kernel_traitsI6__halffS2_fjLj24576ELj4ELj1ELj8ELj16ENS_18Kernel_traits_baseILj24576ES2_fS2_fjLj256EEEEEEEvNS_9BwdParamsE:
        /* <DEDUP_REMOVED lines=173> */
.L_x_1394:
        /* <DEDUP_REMOVED lines=383> */
.L_x_1405:
        /* <DEDUP_REMOVED lines=53> */
.L_x_1391:
[----:B------:R-:W-:Y:S05]  /*2610*/  BSYNC B0 ;  /* 0x0000000000007941 */ /* 0x000fea0003800000 */
.L_x_1390:
        /* <DEDUP_REMOVED lines=19> */
.L_x_1393:
[----:B------:R-:W2:Y:S04]  /*2750*/  LDG.E.STRONG.GPU R4, desc[UR6][R2.64] ;  /* 0x0000000602047981 */ /* 0x000ea8000c1ef900 */
[----:B--2---:R-:W-:Y:S01]  /*2760*/  CCTL.IVALL ;  /* 0x00000000ff00798f */ /* 0x004fe20002000000 */
[----:B------:R-:W-:Y:S05]  /*2770*/  YIELD ;  /* 0x0000000000007946 */ /* 0x000fea0003800000 */
[----:B------:R-:W-:-:S13]  /*2780*/  ISETP.NE.AND P0, PT, R4, R7, PT ;  /* 0x000000070400720c */ /* 0x000fda0003f05270 */
[----:B------:R-:W-:Y:S05]  /*2790*/  @P0 BRA `(.L_x_1393) ;  /* 0xfffffffc00ec0947 */ /* 0x000fea000383ffff */
.L_x_1392:
        /* <DEDUP_REMOVED lines=183> */
.L_x_1388:
        /* <DEDUP_REMOVED lines=33> */
.L_x_1389:
[----:B------:R-:W-:Y:S01]  /*3520*/  HFMA2.MMA R15, -RZ, RZ, 0, 9.5367431640625e-07 ;  /* 0x00000010ff0f7435 */ /* 0x000fe200000001ff */
[----:B------:R-:W-:Y:S02]  /*3530*/  MOV R16, R3 ;  /* 0x0000000300107202 */ /* 0x000fe40000000f00 */
[----:B------:R-:W-:Y:S02]  /*3540*/  MOV R18, 0x1f ;  /* 0x0000001f00127802 */ /* 0x000fe40000000f00 */
[----:B------:R-:W-:-:S07]  /*3550*/  MOV R13, 0xffffffff ;  /* 0xffffffff000d7802 */ /* 0x000fce0000000f00 */
[----:B------:R-:W-:Y:S05]  /*3560*/  WARPSYNC.COLLECTIVE R13, `(.L_x_1395) ;  /* 0x000000000d087348 */ /* 0x000fea0003c00000 */
[----:B------:R0:W1:Y:S02]  /*3570*/  SHFL.DOWN P0, R14, R16, R15, R18 ;  /* 0x0800000f100e7389 */ /* 0x0000640000000012 */
[----:B01----:R-:W-:Y:S01]  /*3580*/  ENDCOLLECTIVE ;  /* 0x000000000000791b */ /* 0x003fe20003800000 */
.L_x_1395:
[----:B------:R-:W-:Y:S02]  /*3590*/  MOV R16, R4 ;  /* 0x0000000400107202 */ /* 0x000fe40000000f00 */
[----:B------:R-:W-:-:S07]  /*35a0*/  MOV R8, R14 ;  /* 0x0000000e00087202 */ /* 0x000fce0000000f00 */
[----:B------:R-:W-:Y:S05]  /*35b0*/  WARPSYNC.COLLECTIVE R13, `(.L_x_1396) ;  /* 0x000000000d087348 */ /* 0x000fea0003c00000 */
[----:B------:R0:W1:Y:S02]  /*35c0*/  SHFL.DOWN P0, R14, R16, R15, R18 ;  /* 0x0800000f100e7389 */ /* 0x0000640000000012 */
[----:B01----:R-:W-:Y:S01]  /*35d0*/  ENDCOLLECTIVE ;  /* 0x000000000000791b */ /* 0x003fe20003800000 */
.L_x_1396:
[----:B------:R-:W-:Y:S01]  /*35e0*/  FADD.FTZ R8, R3, R8 ;  /* 0x0000000803087221 */ /* 0x000fe20000010000 */
[----:B------:R-:W-:-:S04]  /*35f0*/  HFMA2.MMA R15, -RZ, RZ, 0, 4.76837158203125e-07 ;  /* 0x00000008ff0f7435 */ /* 0x000fc800000001ff */
[----:B------:R-:W-:Y:S02]  /*3600*/  MOV R16, R8 ;  /* 0x0000000800107202 */ /* 0x000fe40000000f00 */
[----:B------:R-:W-:-:S07]  /*3610*/  MOV R5, R14 ;  /* 0x0000000e00057202 */ /* 0x000fce0000000f00 */
[----:B------:R-:W-:Y:S05]  /*3620*/  WARPSYNC.COLLECTIVE R13, `(.L_x_1397) ;  /* 0x000000000d087348 */ /* 0x000fea0003c00000 */
[----:B------:R0:W1:Y:S02]  /*3630*/  SHFL.DOWN P0, R14, R16, R15, R18 ;  /* 0x0800000f100e7389 */ /* 0x0000640000000012 */
[----:B01----:R-:W-:Y:S01]  /*3640*/  ENDCOLLECTIVE ;  /* 0x000000000000791b */ /* 0x003fe20003800000 */
.L_x_1397:
[----:B------:R-:W-:-:S05]  /*3650*/  FADD.FTZ R5, R4, R5 ;  /* 0x0000000504057221 */ /* 0x000fca0000010000 */
[----:B------:R-:W-:Y:S02]  /*3660*/  MOV R16, R5 ;  /* 0x0000000500107202 */ /* 0x000fe40000000f00 */
[----:B------:R-:W-:-:S07]  /*3670*/  MOV R7, R14 ;  /* 0x0000000e00077202 */ /* 0x000fce0000000f00 */
[----:B------:R-:W-:Y:S05]  /*3680*/  WARPSYNC.COLLECTIVE R13, `(.L_x_1398) ;  /* 0x000000000d087348 */ /* 0x000fea0003c00000 */
[----:B------:R0:W1:Y:S02]  /*3690*/  SHFL.DOWN P0, R14, R16, R15, R18 ;  /* 0x0800000f100e7389 */ /* 0x0000640000000012 */
[----:B01----:R-:W-:Y:S01]  /*36a0*/  ENDCOLLECTIVE ;  /* 0x000000000000791b */ /* 0x003fe20003800000 */
.L_x_1398:
[----:B------:R-:W-:Y:S01]  /*36b0*/  FADD.FTZ R7, R8, R7 ;  /* 0x0000000708077221 */ /* 0x000fe20000010000 */
[----:B------:R-:W-:-:S04]  /*36c0*/  HFMA2.MMA R15, -RZ, RZ, 0, 2.384185791015625e-07 ;  /* 0x00000004ff0f7435 */ /* 0x000fc800000001ff */
[----:B------:R-:W-:Y:S02]  /*36d0*/  MOV R16, R7 ;  /* 0x0000000700107202 */ /* 0x000fe40000000f00 */
[----:B------:R-:W-:-:S07]  /*36e0*/  MOV R10, R14 ;  /* 0x0000000e000a7202 */ /* 0x000fce0000000f00 */
[----:B------:R-:W-:Y:S05]  /*36f0*/  WARPSYNC.COLLECTIVE R13, `(.L_x_1399) ;  /* 0x000000000d087348 */ /* 0x000fea0003c00000 */
[----:B------:R0:W1:Y:S02]  /*3700*/  SHFL.DOWN P0, R14, R16, R15, R18 ;  /* 0x0800000f100e7389 */ /* 0x0000640000000012 */
[----:B01----:R-:W-:Y:S01]  /*3710*/  ENDCOLLECTIVE ;  /* 0x000000000000791b */ /* 0x003fe20003800000 */
.L_x_1399:
[----:B------:R-:W-:-:S05]  /*3720*/  FADD.FTZ R10, R5, R10 ;  /* 0x0000000a050a7221 */ /* 0x000fca0000010000 */
[----:B------:R-:W-:Y:S02]  /*3730*/  MOV R16, R10 ;  /* 0x0000000a00107202 */ /* 0x000fe40000000f00 */
[----:B------:R-:W-:-:S07]  /*3740*/  MOV R12, R14 ;  /* 0x0000000e000c7202 */ /* 0x000fce0000000f00 */
[----:B------:R-:W-:Y:S05]  /*3750*/  WARPSYNC.COLLECTIVE R13, `(.L_x_1400) ;  /* 0x000000000d087348 */ /* 0x000fea0003c00000 */
[----:B------:R0:W1:Y:S02]  /*3760*/  SHFL.DOWN P0, R14, R16, R15, R18 ;  /* 0x0800000f100e7389 */ /* 0x0000640000000012 */
[----:B01----:R-:W-:Y:S01]  /*3770*/  ENDCOLLECTIVE ;  /* 0x000000000000791b */ /* 0x003fe20003800000 */
.L_x_1400:
[----:B------:R-:W-:Y:S01]  /*3780*/  FADD.FTZ R12, R7, R12 ;  /* 0x0000000c070c7221 */ /* 0x000fe20000010000 */
[----:B------:R-:W-:-:S04]  /*3790*/  HFMA2.MMA R15, -RZ, RZ, 0, 1.1920928955078125e-07 ;  /* 0x00000002ff0f7435 */ /* 0x000fc800000001ff */
[----:B------:R-:W-:Y:S02]  /*37a0*/  MOV R16, R12 ;  /* 0x0000000c00107202 */ /* 0x000fe40000000f00 */
[----:B------:R-:W-:-:S07]  /*37b0*/  MOV R9, R14 ;  /* 0x0000000e00097202 */ /* 0x000fce0000000f00 */
[----:B------:R-:W-:Y:S05]  /*37c0*/  WARPSYNC.COLLECTIVE R13, `(.L_x_1401) ;  /* 0x000000000d087348 */ /* 0x000fea0003c00000 */
[----:B------:R0:W1:Y:S02]  /*37d0*/  SHFL.DOWN P0, R14, R16, R15, R18 ;  /* 0x0800000f100e7389 */ /* 0x0000640000000012 */
[----:B01----:R-:W-:Y:S01]  /*37e0*/  ENDCOLLECTIVE ;  /* 0x000000000000791b */ /* 0x003fe20003800000 */
.L_x_1401:
[----:B------:R-:W-:-:S05]  /*37f0*/  FADD.FTZ R9, R10, R9 ;  /* 0x000000090a097221 */ /* 0x000fca0000010000 */
[----:B------:R-:W-:Y:S02]  /*3800*/  MOV R16, R9 ;  /* 0x0000000900107202 */ /* 0x000fe40000000f00 */
[----:B------:R-:W-:-:S07]  /*3810*/  MOV R3, R14 ;  /* 0x0000000e00037202 */ /* 0x000fce0000000f00 */
[----:B------:R-:W-:Y:S05]  /*3820*/  WARPSYNC.COLLECTIVE R13, `(.L_x_1402) ;  /* 0x000000000d087348 */ /* 0x000fea0003c00000 */
[----:B------:R0:W1:Y:S02]  /*3830*/  SHFL.DOWN P0, R14, R16, R15, R18 ;  /* 0x0800000f100e7389 */ /* 0x0000640000000012 */
[----:B01----:R-:W-:Y:S01]  /*3840*/  ENDCOLLECTIVE ;  /* 0x000000000000791b */ /* 0x003fe20003800000 */
.L_x_1402:
[----:B------:R-:W-:Y:S01]  /*3850*/  FADD.FTZ R11, R12, R3 ;  /* 0x000000030c0b7221 */ /* 0x000fe20000010000 */
[----:B------:R-:W-:-:S04]  /*3860*/  HFMA2.MMA R15, -RZ, RZ, 0, 5.9604644775390625e-08 ;  /* 0x00000001ff0f7435 */ /* 0x000fc800000001ff */
[----:B------:R-:W-:Y:S02]  /*3870*/  MOV R16, R11 ;  /* 0x0000000b00107202 */ /* 0x000fe40000000f00 */
[----:B------:R-:W-:-:S07]  /*3880*/  MOV R4, R14 ;  /* 0x0000000e00047202 */ /* 0x000fce0000000f00 */
[----:B------:R-:W-:Y:S05]  /*3890*/  WARPSYNC.COLLECTIVE R13, `(.L_x_1403) ;  /* 0x000000000d087348 */ /* 0x000fea0003c00000 */
[----:B------:R0:W1:Y:S02]  /*38a0*/  SHFL.DOWN P0, R14, R16, R15, R18 ;  /* 0x0800000f100e7389 */ /* 0x0000640000000012 */
[----:B01----:R-:W-:Y:S01]  /*38b0*/  ENDCOLLECTIVE ;  /* 0x000000000000791b */ /* 0x003fe20003800000 */
.L_x_1403:
[----:B------:R-:W-:-:S05]  /*38c0*/  FADD.FTZ R8, R9, R4 ;  /* 0x0000000409087221 */ /* 0x000fca0000010000 */
[----:B------:R-:W-:Y:S02]  /*38d0*/  MOV R16, R8 ;  /* 0x0000000800107202 */ /* 0x000fe40000000f00 */
[----:B------:R-:W-:-:S07]  /*38e0*/  MOV R4, R14 ;  /* 0x0000000e00047202 */ /* 0x000fce0000000f00 */
[----:B------:R-:W-:Y:S05]  /*38f0*/  WARPSYNC.COLLECTIVE R13, `(.L_x_1404) ;  /* 0x000000000d087348 */ /* 0x000fea0003c00000 */
[----:B------:R0:W1:Y:S02]  /*3900*/  SHFL.DOWN P0, R14, R16, R15, R18 ;  /* 0x0800000f100e7389 */ /* 0x0000640000000012 */
[----:B01----:R-:W-:Y:S01]  /*3910*/  ENDCOLLECTIVE ;  /* 0x000000000000791b */ /* 0x003fe20003800000 */
.L_x_1404:
[----:B------:R-:W-:Y:S01]  /*3920*/  MOV R5, R14 ;  /* 0x0000000e00057202 */ /* 0x000fe20000000f00 */
[----:B------:R-:W-:Y:S06]  /*3930*/  BRA `(.L_x_1405) ;  /* 0xffffffe800607947 */ /* 0x000fec000383ffff */
.L_x_1406:
        /* <DEDUP_REMOVED lines=12> */
.L_x_5439:


//--------------------- .text._ZN10layer_norm22ln_bwd_finalize_kernelINS_22Kernel_traits_finalizeILj24576E6__halfS2_S2_fjLj1024ELj4ENS_18Kernel_traits_baseILj24576ES2_S2_S2_fjLj1024EEEEEEEvNS_9BwdParamsE --------------------------
	.section	.text._ZN10layer_norm22ln_bwd_finalize_kernelINS_22Kernel_traits_finalizeILj24576E6__halfS2_S2_fjLj1024ELj4ENS_18Kernel_traits_baseILj24576ES2_S2_S2_fjLj1024EEEEEEEvNS_9BwdParamsE,"ax",@progbits
	.align	128
        .global         _ZN10layer_norm22ln_bwd_finalize_kernelINS_22Kernel_traits_finalizeILj24576E6__halfS2_S2_fjLj1024ELj4ENS_18Kernel_traits_baseILj24576ES2_S2_S2_fjLj1024EEEEEEEvNS_9BwdParamsE
        .type           _ZN10layer_norm22ln_bwd_finalize_kernelINS_22Kernel_traits_finalizeILj24576E6__halfS2_S2_fjLj1024ELj4ENS_18Kernel_traits_baseILj24576ES2_S2_S2_fjLj1024EEEEEEEvNS_9BwdParamsE,@function
        .size           _ZN10layer_norm22ln_bwd_finalize_kernelINS_22Kernel_traits_finalizeILj24576E6__halfS2_S2_fjLj1024ELj4ENS_18Kernel_traits_baseILj24576ES2_S2_S2_fjLj1024EEEEEEEvNS_9BwdParamsE,(.L_x_5440 - _ZN10layer_norm22ln_bwd_finalize_kernelINS_22Kernel_traits_finalizeILj24576E6__halfS2_S2_fjLj1024ELj4ENS_18Kernel_traits_baseILj24576ES2_S2_S2_fjLj1024EEEEEEEvNS_9BwdParamsE)
        .other          _ZN10layer_norm22ln_bwd_finalize_kernelINS_22Kernel_traits_finalizeILj24576E6__halfS2_S2_fjLj1024ELj4ENS_18Kernel_traits_baseILj24576ES2_S2_S2_fjLj1024EEEEEEEvNS_9BwdParamsE,@"STO_CUDA_ENTRY STV_DEFAULT"
_ZN10layer_norm22ln_bwd_finalize_kernelINS_22Kernel_traits_finalizeILj24576E6__halfS2_S2_fjLj1024ELj4ENS_18Kernel_traits_baseILj24576ES2_S2_S2_fjLj1024EEEEEEEvNS_9BwdParamsE:
.text._ZN10layer_norm22ln_bwd_finalize_kernelINS_22Kernel_traits_finalizeILj24576E6__halfS2_S2_fjLj1024ELj4ENS_18Kernel_traits_baseILj24576ES2_S2_S2_fjLj1024EEEEEEEvNS_9BwdParamsE:
        /* <DEDUP_REMOVED lines=25> */
.L_x_1418:
        /* <DEDUP_REMOVED lines=28> */
.L_x_1411:
        /* <DEDUP_REMOVED lines=33> */
.L_x_1410:
[----:B------:R-:W-:Y:S05]  /*0560*/  BSYNC B1 ;  /* 0x0000000000017941 */ /* 0x000fea0003800000 */
.L_x_1409:
        /* <DEDUP_REMOVED lines=23> */
.L_x_1413:
[----:B------:R-:W-:Y:S05]  /*06e0*/  BSYNC B1 ;  /* 0x0000000000017941 */ /* 0x000fea0003800000 */
.L_x_1412:
        /* <DEDUP_REMOVED lines=11> */
.L_x_1408:
[----:B------:R-:W-:Y:S05]  /*07a0*/  BSYNC B0 ;  /* 0x0000000000007941 */ /* 0x000fea0003800000 */
.L_x_1407:
        /* <DEDUP_REMOVED lines=29> */
.L_x_1429:
[----:B------:R-:W-:Y:S01]  /*0980*/  @!P1 SHF.R.U32.HI R12, RZ, 0x3, R0 ;  /* 0x00000003ff0c9819 */ /* 0x000fe20000011600 */
[----:B---3--:R-:W-:Y:S01]  /*0990*/  FADD.FTZ R14, R9, R14 ;  /* 0x0000000e090e7221 */ /* 0x008fe20000010000 */
[----:B--2---:R-:W-:Y:S02]  /*09a0*/  FADD.FTZ R11, R10, R11 ;  /* 0x0000000b0a0b7221 */ /* 0x004fe40000010000 */
[----:B------:R-:W-:-:S05]  /*09b0*/  @!P1 LOP3.LUT R12, R12, 0x1ffffffc, RZ, 0xc0, !PT ;  /* 0x1ffffffc0c0c9812 */ /* 0x000fca00078ec0ff */
[----:B------:R2:W-:Y:S04]  /*09c0*/  @!P1 STS [R12+UR4+0x2000], R14 ;  /* 0x0020000e0c009988 */ /* 0x0005e80008000804 */
[----:B------:R2:W-:Y:S02]  /*09d0*/  @!P1 STS [R12+UR4+0x2080], R11 ;  /* 0x0020800b0c009988 */ /* 0x0005e40008000804 */
.L_x_1414:
        /* <DEDUP_REMOVED lines=14> */
.L_x_1417:
[----:B------:R-:W-:Y:S05]  /*0ac0*/  BSYNC B0 ;  /* 0x0000000000007941 */ /* 0x000fea0003800000 */
.L_x_1416:
[C---:B------:R-:W-:Y:S02]  /*0ad0*/  ISETP.GT.U32.AND P1, PT, R3.reuse, -0x6001, PT ;  /* 0xffff9fff0300780c */ /* 0x040fe40003f24070 */
[----:B------:R-:W-:Y:S02]  /*0ae0*/  IADD3 R3, R3, 0x6000, RZ ;  /* 0x0000600003037810 */ /* 0x000fe40007ffe0ff */
[----:B------:R-:W-:-:S09]  /*0af0*/  IADD3 R5, R5, 0x3000, RZ ;  /* 0x0000300005057810 */ /* 0x000fd20007ffe0ff */
[----:B------:R-:W-:Y:S05]  /*0b00*/  @P1 BRA `(.L_x_1418) ;  /* 0xfffffff400a01947 */ /* 0x000fea000383ffff */
[----:B------:R-:W-:Y:S05]  /*0b10*/  EXIT ;  /* 0x000000000000794d */ /* 0x000fea0003800000 */
.L_x_1415:
[----:B------:R-:W-:Y:S01]  /*0b20*/  HFMA2.MMA R19, -RZ, RZ, 0, 5.9604644775390625e-08 ;  /* 0x00000001ff137435 */ /* 0x000fe200000001ff */
[----:B---3--:R-:W-:Y:S01]  /*0b30*/  IMAD.MOV.U32 R20, RZ, RZ, R10 ;  /* 0x000000ffff147224 */ /* 0x008fe200078e000a */
[----:B------:R-:W-:Y:S02]  /*0b40*/  MOV R22, 0x1f ;  /* 0x0000001f00167802 */ /* 0x000fe40000000f00 */
[----:B------:R-:W-:-:S07]  /*0b50*/  MOV R17, 0xffffffff ;  /* 0xffffffff00117802 */ /* 0x000fce0000000f00 */
[----:B012---:R-:W-:Y:S05]  /*0b60*/  WARPSYNC.COLLECTIVE R17, `(.L_x_1419) ;  /* 0x0000000011087348 */ /* 0x007fea0003c00000 */
[----:B------:R3:W4:Y:S02]  /*0b70*/  SHFL.BFLY P2, R18, R20, R19, R22 ;  /* 0x0c00001314127389 */ /* 0x0007240000040016 */
[----:B01234-:R-:W-:Y:S01]  /*0b80*/  ENDCOLLECTIVE ;  /* 0x000000000000791b */ /* 0x01ffe20003800000 */
.L_x_1419:
[----:B------:R-:W-:Y:S01]  /*0b90*/  HFMA2.MMA R19, -RZ, RZ, 0, 1.1920928955078125e-07 ;  /* 0x00000002ff137435 */ /* 0x000fe200000001ff */
[----:B------:R-:W-:-:S04]  /*0ba0*/  IMAD.MOV.U32 R11, RZ, RZ, R18 ;  /* 0x000000ffff0b7224 */ /* 0x000fc800078e0012 */
[----:B------:R-:W-:-:S05]  /*0bb0*/  FADD.FTZ R11, R10, R11 ;  /* 0x0000000b0a0b7221 */ /* 0x000fca0000010000 */
[----:B------:R-:W-:-:S07]  /*0bc0*/  MOV R20, R11 ;  /* 0x0000000b00147202 */ /* 0x000fce0000000f00 */
[----:B------:R-:W-:Y:S05]  /*0bd0*/  WARPSYNC.COLLECTIVE R17, `(.L_x_1420) ;  /* 0x0000000011087348 */ /* 0x000fea0003c00000 */
[----:B------:R0:W1:Y:S02]  /*0be0*/  SHFL.BFLY P2, R18, R20, R19, R22 ;  /* 0x0c00001314127389 */ /* 0x0000640000040016 */
[----:B01----:R-:W-:Y:S01]  /*0bf0*/  ENDCOLLECTIVE ;  /* 0x000000000000791b */ /* 0x003fe20003800000 */
.L_x_1420:
[----:B------:R-:W-:Y:S01]  /*0c00*/  HFMA2.MMA R19, -RZ, RZ, 0, 2.384185791015625e-07 ;  /* 0x00000004ff137435 */ /* 0x000fe200000001ff */
[----:B------:R-:W-:-:S05]  /*0c10*/  MOV R12, R18 ;  /* 0x00000012000c7202 */ /* 0x000fca0000000f00 */
[----:B------:R-:W-:-:S04]  /*0c20*/  FADD.FTZ R12, R11, R12 ;  /* 0x0000000c0b0c7221 */ /* 0x000fc80000010000 */
[----:B------:R-:W-:-:S07]  /*0c30*/  IMAD.MOV.U32 R20, RZ, RZ, R12 ;  /* 0x000000ffff147224 */ /* 0x000fce00078e000c */
[----:B------:R-:W-:Y:S05]  /*0c40*/  WARPSYNC.COLLECTIVE R17, `(.L_x_1421) ;  /* 0x0000000011087348 */ /* 0x000fea0003c00000 */
[----:B------:R0:W1:Y:S02]  /*0c50*/  SHFL.BFLY P2, R18, R20, R19, R22 ;  /* 0x0c00001314127389 */ /* 0x0000640000040016 */
[----:B01----:R-:W-:Y:S01]  /*0c60*/  ENDCOLLECTIVE ;  /* 0x000000000000791b */ /* 0x003fe20003800000 */
.L_x_1421:
[----:B------:R-:W-:Y:S01]  /*0c70*/  IMAD.MOV.U32 R19, RZ, RZ, 0x8 ;  /* 0x00000008ff137424 */ /* 0x000fe200078e00ff */
[----:B------:R-:W-:-:S05]  /*0c80*/  MOV R13, R18 ;  /* 0x00000012000d7202 */ /* 0x000fca0000000f00 */
[----:B------:R-:W-:-:S05]  /*0c90*/  FADD.FTZ R13, R12, R13 ;  /* 0x0000000d0c0d7221 */ /* 0x000fca0000010000 */
[----:B------:R-:W-:-:S07]  /*0ca0*/  MOV R20, R13 ;  /* 0x0000000d00147202 */ /* 0x000fce0000000f00 */
[----:B------:R-:W-:Y:S05]  /*0cb0*/  WARPSYNC.COLLECTIVE R17, `(.L_x_1422) ;  /* 0x0000000011087348 */ /* 0x000fea0003c00000 */
[----:B------:R0:W1:Y:S02]  /*0cc0*/  SHFL.BFLY P2, R18, R20, R19, R22 ;  /* 0x0c00001314127389 */ /* 0x0000640000040016 */
[----:B01----:R-:W-:Y:S01]  /*0cd0*/  ENDCOLLECTIVE ;  /* 0x000000000000791b */ /* 0x003fe20003800000 */
.L_x_1422:
[----:B------:R-:W-:Y:S01]  /*0ce0*/  HFMA2.MMA R19, -RZ, RZ, 0, 9.5367431640625e-07 ;  /* 0x00000010ff137435 */ /* 0x000fe200000001ff */
[----:B------:R-:W-:-:S05]  /*0cf0*/  MOV R10, R18 ;  /* 0x00000012000a7202 */ /* 0x000fca0000000f00 */
[----:B------:R-:W-:-:S05]  /*0d00*/  FADD.FTZ R10, R13, R10 ;  /* 0x0000000a0d0a7221 */ /* 0x000fca0000010000 */
[----:B------:R-:W-:-:S07]  /*0d10*/  MOV R20, R10 ;  /* 0x0000000a00147202 */ /* 0x000fce0000000f00 */
[----:B------:R-:W-:Y:S05]  /*0d20*/  WARPSYNC.COLLECTIVE R17, `(.L_x_1423) ;  /* 0x0000000011087348 */ /* 0x000fea0003c00000 */
[----:B------:R0:W1:Y:S02]  /*0d30*/  SHFL.BFLY P2, R18, R20, R19, R22 ;  /* 0x0c00001314127389 */ /* 0x0000640000040016 */
[----:B01----:R-:W-:Y:S01]  /*0d40*/  ENDCOLLECTIVE ;  /* 0x000000000000791b */ /* 0x003fe20003800000 */
.L_x_1423:
[----:B------:R-:W-:Y:S01]  /*0d50*/  HFMA2.MMA R19, -RZ, RZ, 0, 5.9604644775390625e-08 ;  /* 0x00000001ff137435 */ /* 0x000fe200000001ff */
[----:B------:R-:W-:Y:S01]  /*0d60*/  MOV R20, R9 ;  /* 0x0000000900147202 */ /* 0x000fe20000000f00 */
[----:B------:R-:W-:-:S09]  /*0d70*/  IMAD.MOV.U32 R11, RZ, RZ, R18 ;  /* 0x000000ffff0b7224 */ /* 0x000fd200078e0012 */
[----:B------:R-:W-:Y:S05]  /*0d80*/  WARPSYNC.COLLECTIVE R17, `(.L_x_1424) ;  /* 0x0000000011087348 */ /* 0x000fea0003c00000 */
[----:B------:R0:W1:Y:S02]  /*0d90*/  SHFL.BFLY P2, R18, R20, R19, R22 ;  /* 0x0c00001314127389 */ /* 0x0000640000040016 */
[----:B01----:R-:W-:Y:S01]  /*0da0*/  ENDCOLLECTIVE ;  /* 0x000000000000791b */ /* 0x003fe20003800000 */
.L_x_1424:
[----:B------:R-:W-:Y:S01]  /*0db0*/  HFMA2.MMA R19, -RZ, RZ, 0, 1.1920928955078125e-07 ;  /* 0x00000002ff137435 */ /* 0x000fe200000001ff */
[----:B------:R-:W-:-:S05]  /*0dc0*/  MOV R12, R18 ;  /* 0x00000012000c7202 */ /* 0x000fca0000000f00 */
[----:B------:R-:W-:-:S04]  /*0dd0*/  FADD.FTZ R14, R9, R12 ;  /* 0x0000000c090e7221 */ /* 0x000fc80000010000 */
[----:B------:R-:W-:-:S07]  /*0de0*/  IMAD.MOV.U32 R20, RZ, RZ, R14 ;  /* 0x000000ffff147224 */ /* 0x000fce00078e000e */
[----:B------:R-:W-:Y:S05]  /*0df0*/  WARPSYNC.COLLECTIVE R17, `(.L_x_1425) ;  /* 0x0000000011087348 */ /* 0x000fea0003c00000 */
[----:B------:R0:W1:Y:S02]  /*0e00*/  SHFL.BFLY P2, R18, R20, R19, R22 ;  /* 0x0c00001314127389 */ /* 0x0000640000040016 */
[----:B01----:R-:W-:Y:S01]  /*0e10*/  ENDCOLLECTIVE ;  /* 0x000000000000791b */ /* 0x003fe20003800000 */
.L_x_1425:
[----:B------:R-:W-:Y:S01]  /*0e20*/  IMAD.MOV.U32 R19, RZ, RZ, 0x4 ;  /* 0x00000004ff137424 */ /* 0x000fe200078e00ff */
[----:B------:R-:W-:-:S05]  /*0e30*/  MOV R13, R18 ;  /* 0x00000012000d7202 */ /* 0x000fca0000000f00 */
[----:B------:R-:W-:-:S05]  /*0e40*/  FADD.FTZ R15, R14, R13 ;  /* 0x0000000d0e0f7221 */ /* 0x000fca0000010000 */
[----:B------:R-:W-:-:S07]  /*0e50*/  MOV R20, R15 ;  /* 0x0000000f00147202 */ /* 0x000fce0000000f00 */
[----:B------:R-:W-:Y:S05]  /*0e60*/  WARPSYNC.COLLECTIVE R17, `(.L_x_1426) ;  /* 0x0000000011087348 */ /* 0x000fea0003c00000 */
[----:B------:R0:W1:Y:S02]  /*0e70*/  SHFL.BFLY P2, R18, R20, R19, R22 ;  /* 0x0c00001314127389 */ /* 0x0000640000040016 */
[----:B01----:R-:W-:Y:S01]  /*0e80*/  ENDCOLLECTIVE ;  /* 0x000000000000791b */ /* 0x003fe20003800000 */
.L_x_1426:
[----:B------:R-:W-:Y:S01]  /*0e90*/  HFMA2.MMA R19, -RZ, RZ, 0, 4.76837158203125e-07 ;  /* 0x00000008ff137435 */ /* 0x000fe200000001ff */
[----:B------:R-:W-:-:S05]  /*0ea0*/  MOV R16, R18 ;  /* 0x0000001200107202 */ /* 0x000fca0000000f00 */
[----:B------:R-:W-:-:S05]  /*0eb0*/  FADD.FTZ R16, R15, R16 ;  /* 0x000000100f107221 */ /* 0x000fca0000010000 */
[----:B------:R-:W-:-:S07]  /*0ec0*/  MOV R20, R16 ;  /* 0x0000001000147202 */ /* 0x000fce0000000f00 */
[----:B------:R-:W-:Y:S05]  /*0ed0*/  WARPSYNC.COLLECTIVE R17, `(.L_x_1427) ;  /* 0x0000000011087348 */ /* 0x000fea0003c00000 */
[----:B------:R0:W1:Y:S02]  /*0ee0*/  SHFL.BFLY P2, R18, R20, R19, R22 ;  /* 0x0c00001314127389 */ /* 0x0000640000040016 */
[----:B01----:R-:W-:Y:S01]  /*0ef0*/  ENDCOLLECTIVE ;  /* 0x000000000000791b */ /* 0x003fe20003800000 */
.L_x_1427:
[----:B------:R-:W-:Y:S01]  /*0f00*/  HFMA2.MMA R19, -RZ, RZ, 0, 9.5367431640625e-07 ;  /* 0x00000010ff137435 */ /* 0x000fe200000001ff */
[----:B------:R-:W-:-:S04]  /*0f10*/  IMAD.MOV.U32 R9, RZ, RZ, R18 ;  /* 0x000000ffff097224 */ /* 0x000fc800078e0012 */
[----:B------:R-:W-:-:S05]  /*0f20*/  FADD.FTZ R9, R16, R9 ;  /* 0x0000000910097221 */ /* 0x000fca0000010000 */
[----:B------:R-:W-:-:S07]  /*0f30*/  MOV R20, R9 ;  /* 0x0000000900147202 */ /* 0x000fce0000000f00 */
[----:B------:R-:W-:Y:S05]  /*0f40*/  WARPSYNC.COLLECTIVE R17, `(.L_x_1428) ;  /* 0x0000000011087348 */ /* 0x000fea0003c00000 */
[----:B------:R0:W1:Y:S02]  /*0f50*/  SHFL.BFLY P2, R18, R20, R19, R22 ;  /* 0x0c00001314127389 */ /* 0x0000640000040016 */
[----:B01----:R-:W-:Y:S01]  /*0f60*/  ENDCOLLECTIVE ;  /* 0x000000000000791b */ /* 0x003fe20003800000 */
.L_x_1428:
[----:B------:R-:W-:Y:S01]  /*0f70*/  MOV R14, R18 ;  /* 0x00000012000e7202 */ /* 0x000fe20000000f00 */
[----:B------:R-:W-:Y:S06]  /*0f80*/  BRA `(.L_x_1429) ;  /* 0xfffffff8007c7947 */ /* 0x000fec000383ffff */
.L_x_1430:
        /* <DEDUP_REMOVED lines=15> */
.L_x_5440:


//--------------------- .text._ZN10layer_norm13ln_bwd_kernelINS_13Kernel_traitsI6__halfS2_S2_fjLj24576ELj4ELj1ELj8ELj16ENS_18Kernel_traits_baseILj24576ES2_S2_S2_fjLj256EEEEEEEvNS_9BwdParamsE --------------------------
	.section	.text._ZN10layer_norm13ln_bwd_kernelINS_13Kernel_traitsI6__halfS2_S2_fjLj24576ELj4ELj1ELj8ELj16ENS_18Kernel_traits_baseILj24576ES2_S2_S2_fjLj256EEEEEEEvNS_9BwdParamsE,"ax",@progbits
	.align	128
        .global         _ZN10layer_norm13ln_bwd_kernelINS_13Kernel_traitsI6__halfS2_S2_fjLj24576ELj4ELj1ELj8ELj16ENS_18Kernel_traits_baseILj24576ES2_S2_S2_fjLj256EEEEEEEvNS_9BwdParamsE
        .type           _ZN10layer_norm13ln_bwd_kernelINS_13Kernel_traitsI6__halfS2_S2_fjLj24576ELj4ELj1ELj8ELj16ENS_18Kernel_traits_baseILj24576ES2_S2_S2_fjLj256EEEEEEEvNS_9BwdParamsE,@function
        .size           _ZN10layer_norm13ln_bwd_kernelINS_13Kernel_traitsI6__halfS2_S2_fjLj24576ELj4ELj1ELj8ELj16ENS_18Kernel_traits_baseILj24576ES2_S2_S2_fjLj256EEEEEEEvNS_9BwdParamsE,(.L_x_5441 - _ZN10layer_norm13ln_bwd_kernelINS_13Kernel_traitsI6__halfS2_S2_fjLj24576ELj4ELj1ELj8ELj16ENS_18Kernel_traits_baseILj24576ES2_S2_S2_fjLj256EEEEEEEvNS_9BwdParamsE)
        .other          _ZN10layer_norm13ln_bwd_kernelINS_13Kernel_traitsI6__halfS2_S2_fjLj24576ELj4ELj1ELj8ELj16ENS_18Kernel_traits_baseILj24576ES2_S2_S2_fjLj256EEEEEEEvNS_9BwdParamsE,@"STO_CUDA_ENTRY STV_DEFAULT"
_ZN10layer_norm13ln_bwd_kernelINS_13Kernel_traitsI6__halfS2_S2_fjLj24576ELj4ELj1ELj8ELj16ENS_18Kernel_traits_baseILj24576ES2_S2_S2_fjLj256EEEEEEEvNS_9BwdParamsE:
.text._ZN10layer_norm13ln_bwd_kernelINS_13Kernel_traitsI6__halfS2_S2_fjLj24576ELj4ELj1ELj8ELj16ENS_18Kernel_traits_baseILj24576ES2_S2_S2_fjLj256EEEEEEEvNS_9BwdParamsE:
        /* <DEDUP_REMOVED lines=138> */
.L_x_1437:
        /* <DEDUP_REMOVED lines=354> */
.L_x_1448:
        /* <DEDUP_REMOVED lines=51> */
.L_x_1434:
[----:B------:R-:W-:Y:S05]  /*21f0*/  BSYNC B0 ;  /* 0x0000000000007941 */ /* 0x000fea0003800000 */
.L_x_1433:
        /* <DEDUP_REMOVED lines=19> */
.L_x_1436:
[----:B------:R-:W2:Y:S04]  /*2330*/  LDG.E.STRONG.GPU R4, desc[UR6][R2.64] ;  /* 0x0000000602047981 */ /* 0x000ea8000c1ef900 */
[----:B--2---:R-:W-:Y:S01]  /*2340*/  CCTL.IVALL ;  /* 0x00000000ff00798f */ /* 0x004fe20002000000 */
[----:B------:R-:W-:Y:S05]  /*2350*/  YIELD ;  /* 0x0000000000007946 */ /* 0x000fea0003800000 */
[----:B------:R-:W-:-:S13]  /*2360*/  ISETP.NE.AND P0, PT, R4, R7, PT ;  /* 0x000000070400720c */ /* 0x000fda0003f05270 */
[----:B------:R-:W-:Y:S05]  /*2370*/  @P0 BRA `(.L_x_1436) ;  /* 0xfffffffc00ec0947 */ /* 0x000fea000383ffff */
.L_x_1435:
        /* <DEDUP_REMOVED lines=41> */
[----:B------:R-:W-:-:S02]  /*2610*/  LEA.HI.X R3, R135, UR5, RZ, 0x4, P3 ;  /* 0x0000000587037c11 */ /* 0x000fc400098f24ff */
[----:B------:R-:W-:Y:S01]  /*2620*/  FMUL.FTZ R5, R4, 4.0690105379326269031e-05 ;  /* 0x382aaaab04057820 */ /* 0x000fe20000410000 */
        /* <DEDUP_REMOVED lines=134> */
.L_x_1431:
        /* <DEDUP_REMOVED lines=25> */
.L_x_1432:
[----:B------:R-:W-:Y:S01]  /*3020*/  HFMA2.MMA R15, -RZ, RZ, 0, 9.5367431640625e-07 ;  /* 0x00000010ff0f7435 */ /* 0x000fe200000001ff */
[----:B------:R-:W-:Y:S02]  /*3030*/  MOV R14, R2 ;  /* 0x00000002000e7202 */ /* 0x000fe40000000f00 */
[----:B------:R-:W-:Y:S02]  /*3040*/  MOV R16, 0x1f ;  /* 0x0000001f00107802 */ /* 0x000fe40000000f00 */
[----:B------:R-:W-:-:S07]  /*3050*/  MOV R13, 0xffffffff ;  /* 0xffffffff000d7802 */ /* 0x000fce0000000f00 */
[----:B------:R-:W-:Y:S05]  /*3060*/  WARPSYNC.COLLECTIVE R13, `(.L_x_1438) ;  /* 0x000000000d087348 */ /* 0x000fea0003c00000 */
[----:B------:R0:W1:Y:S02]  /*3070*/  SHFL.DOWN P0, R12, R14, R15, R16 ;  /* 0x0800000f0e0c7389 */ /* 0x0000640000000010 */
[----:B01----:R-:W-:Y:S01]  /*3080*/  ENDCOLLECTIVE ;  /* 0x000000000000791b */ /* 0x003fe20003800000 */
.L_x_1438:
[----:B------:R-:W-:Y:S02]  /*3090*/  MOV R14, R3 ;  /* 0x00000003000e7202 */ /* 0x000fe40000000f00 */
[----:B------:R-:W-:-:S07]  /*30a0*/  MOV R5, R12 ;  /* 0x0000000c00057202 */ /* 0x000fce0000000f00 */
[----:B------:R-:W-:Y:S05]  /*30b0*/  WARPSYNC.COLLECTIVE R13, `(.L_x_1439) ;  /* 0x000000000d087348 */ /* 0x000fea0003c00000 */
[----:B------:R0:W1:Y:S02]  /*30c0*/  SHFL.DOWN P0, R12, R14, R15, R16 ;  /* 0x0800000f0e0c7389 */ /* 0x0000640000000010 */
[----:B01----:R-:W-:Y:S01]  /*30d0*/  ENDCOLLECTIVE ;  /* 0x000000000000791b */ /* 0x003fe20003800000 */
.L_x_1439:
[----:B------:R-:W-:Y:S01]  /*30e0*/  FADD.FTZ R5, R2, R5 ;  /* 0x0000000502057221 */ /* 0x000fe20000010000 */
[----:B------:R-:W-:-:S04]  /*30f0*/  HFMA2.MMA R15, -RZ, RZ, 0, 4.76837158203125e-07 ;  /* 0x00000008ff0f7435 */ /* 0x000fc800000001ff */
[----:B------:R-:W-:Y:S02]  /*3100*/  MOV R14, R5 ;  /* 0x00000005000e7202 */ /* 0x000fe40000000f00 */
[----:B------:R-:W-:-:S07]  /*3110*/  MOV R4, R12 ;  /* 0x0000000c00047202 */ /* 0x000fce0000000f00 */
[----:B------:R-:W-:Y:S05]  /*3120*/  WARPSYNC.COLLECTIVE R13, `(.L_x_1440) ;  /* 0x000000000d087348 */ /* 0x000fea0003c00000 */
[----:B------:R0:W1:Y:S02]  /*3130*/  SHFL.DOWN P0, R12, R14, R15, R16 ;  /* 0x0800000f0e0c7389 */ /* 0x0000640000000010 */
[----:B01----:R-:W-:Y:S01]  /*3140*/  ENDCOLLECTIVE ;  /* 0x000000000000791b */ /* 0x003fe20003800000 */
.L_x_1440:
[----:B------:R-:W-:-:S05]  /*3150*/  FADD.FTZ R4, R3, R4 ;  /* 0x0000000403047221 */ /* 0x000fca0000010000 */
[----:B------:R-:W-:Y:S02]  /*3160*/  MOV R14, R4 ;  /* 0x00000004000e7202 */ /* 0x000fe40000000f00 */
[----:B------:R-:W-:-:S07]  /*3170*/  MOV R6, R12 ;  /* 0x0000000c00067202 */ /* 0x000fce0000000f00 */
[----:B------:R-:W-:Y:S05]  /*3180*/  WARPSYNC.COLLECTIVE R13, `(.L_x_1441) ;  /* 0x000000000d087348 */ /* 0x000fea0003c00000 */
[----:B------:R0:W1:Y:S02]  /*3190*/  SHFL.DOWN P0, R12, R14, R15, R16 ;  /* 0x0800000f0e0c7389 */ /* 0x0000640000000010 */
[----:B01----:R-:W-:Y:S01]  /*31a0*/  ENDCOLLECTIVE ;  /* 0x000000000000791b */ /* 0x003fe20003800000 */
.L_x_1441:
[----:B------:R-:W-:Y:S01]  /*31b0*/  FADD.FTZ R6, R5, R6 ;  /* 0x0000000605067221 */ /* 0x000fe20000010000 */
[----:B------:R-:W-:-:S04]  /*31c0*/  HFMA2.MMA R15, -RZ, RZ, 0, 2.384185791015625e-07 ;  /* 0x00000004ff0f7435 */ /* 0x000fc800000001ff */
[----:B------:R-:W-:Y:S02]  /*31d0*/  MOV R14, R6 ;  /* 0x00000006000e7202 */ /* 0x000fe40000000f00 */
[----:B------:R-:W-:-:S07]  /*31e0*/  MOV R7, R12 ;  /* 0x0000000c00077202 */ /* 0x000fce0000000f00 */
[----:B------:R-:W-:Y:S05]  /*31f0*/  WARPSYNC.COLLECTIVE R13, `(.L_x_1442) ;  /* 0x000000000d087348 */ /* 0x000fea0003c00000 */
[----:B------:R0:W1:Y:S02]  /*3200*/  SHFL.DOWN P0, R12, R14, R15, R16 ;  /* 0x0800000f0e0c7389 */ /* 0x0000640000000010 */
[----:B01----:R-:W-:Y:S01]  /*3210*/  ENDCOLLECTIVE ;  /* 0x000000000000791b */ /* 0x003fe20003800000 */
.L_x_1442:
[----:B------:R-:W-:-:S05]  /*3220*/  FADD.FTZ R7, R4, R7 ;  /* 0x0000000704077221 */ /* 0x000fca0000010000 */
[----:B------:R-:W-:Y:S02]  /*3230*/  MOV R14, R7 ;  /* 0x00000007000e7202 */ /* 0x000fe40000000f00 */
[----:B------:R-:W-:-:S07]  /*3240*/  MOV R9, R12 ;  /* 0x0000000c00097202 */ /* 0x000fce0000000f00 */
[----:B------:R-:W-:Y:S05]  /*3250*/  WARPSYNC.COLLECTIVE R13, `(.L_x_1443) ;  /* 0x000000000d087348 */ /* 0x000fea0003c00000 */
[----:B------:R0:W1:Y:S02]  /*3260*/  SHFL.DOWN P0, R12, R14, R15, R16 ;  /* 0x0800000f0e0c7389 */ /* 0x0000640000000010 */
[----:B01----:R-:W-:Y:S01]  /*3270*/  ENDCOLLECTIVE ;  /* 0x000000000000791b */ /* 0x003fe20003800000 */
.L_x_1443:
[----:B------:R-:W-:Y:S01]  /*3280*/  FADD.FTZ R9, R6, R9 ;  /* 0x0000000906097221 */ /* 0x000fe20000010000 */
[----:B------:R-:W-:-:S04]  /*3290*/  HFMA2.MMA R15, -RZ, RZ, 0, 1.1920928955078125e-07 ;  /* 0x00000002ff0f7435 */ /* 0x000fc800000001ff */
[----:B------:R-:W-:Y:S02]  /*32a0*/  MOV R14, R9 ;  /* 0x00000009000e7202 */ /* 0x000fe40000000f00 */
[----:B------:R-:W-:-:S07]  /*32b0*/  MOV R8, R12 ;  /* 0x0000000c00087202 */ /* 0x000fce0000000f00 */
[----:B------:R-:W-:Y:S05]  /*32c0*/  WARPSYNC.COLLECTIVE R13, `(.L_x_1444) ;  /* 0x000000000d087348 */ /* 0x000fea0003c00000 */
[----:B------:R0:W1:Y:S02]  /*32d0*/  SHFL.DOWN P0, R12, R14, R15, R16 ;  /* 0x0800000f0e0c7389 */ /* 0x0000640000000010 */
[----:B01----:R-:W-:Y:S01]  /*32e0*/  ENDCOLLECTIVE ;  /* 0x000000000000791b */ /* 0x003fe20003800000 */
.L_x_1444:
[----:B------:R-:W-:-:S05]  /*32f0*/  FADD.FTZ R8, R7, R8 ;  /* 0x0000000807087221 */ /* 0x000fca0000010000 */
[----:B------:R-:W-:Y:S02]  /*3300*/  MOV R14, R8 ;  /* 0x00000008000e7202 */ /* 0x000fe40000000f00 */
[----:B------:R-:W-:-:S07]  /*3310*/  MOV R2, R12 ;  /* 0x0000000c00027202 */ /* 0x000fce0000000f00 */
[----:B------:R-:W-:Y:S05]  /*3320*/  WARPSYNC.COLLECTIVE R13, `(.L_x_1445) ;  /* 0x000000000d087348 */ /* 0x000fea0003c00000 */
[----:B------:R0:W1:Y:S02]  /*3330*/  SHFL.DOWN P0, R12, R14, R15, R16 ;  /* 0x0800000f0e0c7389 */ /* 0x0000640000000010 */
[----:B01----:R-:W-:Y:S01]  /*3340*/  ENDCOLLECTIVE ;  /* 0x000000000000791b */ /* 0x003fe20003800000 */
.L_x_1445:
[----:B------:R-:W-:Y:S01]  /*3350*/  FADD.FTZ R10, R9, R2 ;  /* 0x00000002090a7221 */ /* 0x000fe20000010000 */
[----:B------:R-:W-:-:S04]  /*3360*/  HFMA2.MMA R15, -RZ, RZ, 0, 5.9604644775390625e-08 ;  /* 0x00000001ff0f7435 */ /* 0x000fc800000001ff */
[----:B------:R-:W-:Y:S02]  /*3370*/  MOV R14, R10 ;  /* 0x0000000a000e7202 */ /* 0x000fe40000000f00 */
[----:B------:R-:W-:-:S07]  /*3380*/  MOV R3, R12 ;  /* 0x0000000c00037202 */ /* 0x000fce0000000f00 */
[----:B------:R-:W-:Y:S05]  /*3390*/  WARPSYNC.COLLECTIVE R13, `(.L_x_1446) ;  /* 0x000000000d087348 */ /* 0x000fea0003c00000 */
[----:B------:R0:W1:Y:S02]  /*33a0*/  SHFL.DOWN P0, R12, R14, R15, R16 ;  /* 0x0800000f0e0c7389 */ /* 0x0000640000000010 */
[----:B01----:R-:W-:Y:S01]  /*33b0*/  ENDCOLLECTIVE ;  /* 0x000000000000791b */ /* 0x003fe20003800000 */
.L_x_1446:
[----:B------:R-:W-:-:S05]  /*33c0*/  FADD.FTZ R5, R8, R3 ;  /* 0x0000000308057221 */ /* 0x000fca0000010000 */
[----:B------:R-:W-:Y:S02]  /*33d0*/  MOV R14, R5 ;  /* 0x00000005000e7202 */ /* 0x000fe40000000f00 */
[----:B------:R-:W-:-:S07]  /*33e0*/  MOV R11, R12 ;  /* 0x0000000c000b7202 */ /* 0x000fce0000000f00 */
[----:B------:R-:W-:Y:S05]  /*33f0*/  WARPSYNC.COLLECTIVE R13, `(.L_x_1447) ;  /* 0x000000000d087348 */ /* 0x000fea0003c00000 */
[----:B------:R0:W1:Y:S02]  /*3400*/  SHFL.DOWN P0, R12, R14, R15, R16 ;  /* 0x0800000f0e0c7389 */ /* 0x0000640000000010 */
[----:B01----:R-:W-:Y:S01]  /*3410*/  ENDCOLLECTIVE ;  /* 0x000000000000791b */ /* 0x003fe20003800000 */
.L_x_1447:
[----:B------:R-:W-:Y:S05]  /*3420*/  BRA `(.L_x_1448) ;  /* 0xffffffe800a47947 */ /* 0x000fea000383ffff */
.L_x_1449:
        /* <DEDUP_REMOVED lines=13> */
.L_x_5441:


//--------------------- .text._ZN10layer_norm22ln_bwd_finalize_kernelINS_22Kernel_traits_finalizeILj24576EffffjLj1024ELj4ENS_18Kernel_traits_baseILj24576EffffjLj1024EEEEEEEvNS_9BwdParamsE --------------------------
	.section	.text._ZN10layer_norm22ln_bwd_finalize_kernelINS_22Kernel_traits_finalizeILj24576EffffjLj1024ELj4ENS_18Kernel_traits_baseILj24576EffffjLj1024EEEEEEEvNS_9BwdParamsE,"ax",@progbits
	.align	128
        .global         _ZN10layer_norm22ln_bwd_finalize_kernelINS_22Kernel_traits_finalizeILj24576EffffjLj1024ELj4ENS_18Kernel_traits_baseILj24576EffffjLj1024EEEEEEEvNS_9BwdParamsE
        .type           _ZN10layer_norm22ln_bwd_finalize_kernelINS_22Kernel_traits_finalizeILj24576EffffjLj1024ELj4ENS_18Kernel_traits_baseILj24576EffffjLj1024EEEEEEEvNS_9BwdParamsE,@function
        .size           _ZN10layer_norm22ln_bwd_finalize_kernelINS_22Kernel_traits_finalizeILj24576EffffjLj1024ELj4ENS_18Kernel_traits_baseILj24576EffffjLj1024EEEEEEEvNS_9BwdParamsE,(.L_x_5442 - _ZN10layer_norm22ln_bwd_finalize_kernelINS_22Kernel_traits_finalizeILj24576EffffjLj1024ELj4ENS_18Kernel_traits_baseILj24576EffffjLj1024EEEEEEEvNS_9BwdParamsE)
        .other          _ZN10layer_norm22ln_bwd_finalize_kernelINS_22Kernel_traits_finalizeILj24576EffffjLj1024ELj4ENS_18Kernel_traits_baseILj24576EffffjLj1024EEEEEEEvNS_9BwdParamsE,@"STO_CUDA_ENTRY STV_DEFAULT"
_ZN10layer_norm22ln_bwd_finalize_kernelINS_22Kernel_traits_finalizeILj24576EffffjLj1024ELj4ENS_18Kernel_traits_baseILj24576EffffjLj1024EEEEEEEvNS_9BwdParamsE:
.text._ZN10layer_norm22ln_bwd_finalize_kernelINS_22Kernel_traits_finalizeILj24576EffffjLj1024ELj4ENS_18Kernel_traits_baseILj24576EffffjLj1024EEEEEEEvNS_9BwdParamsE:
        /* <DEDUP_REMOVED lines=25> */
.L_x_1459:
        /* <DEDUP_REMOVED lines=28> */
.L_x_1454:
        /* <DEDUP_REMOVED lines=33> */
.L_x_1453:
[----:B------:R-:W-:Y:S05]  /*0560*/  BSYNC B1 ;  /* 0x0000000000017941 */ /* 0x000fea0003800000 */
.L_x_1452:
        /* <DEDUP_REMOVED lines=23> */
.L_x_1456:
[----:B------:R-:W-:Y:S05]  /*06e0*/  BSYNC B1 ;  /* 0x0000000000017941 */ /* 0x000fea0003800000 */
.L_x_1455:
        /* <DEDUP_REMOVED lines=11> */
.L_x_1451:
[----:B------:R-:W-:Y:S05]  /*07a0*/  BSYNC B0 ;  /* 0x0000000000007941 */ /* 0x000fea0003800000 */
.L_x_1450:
        /* <DEDUP_REMOVED lines=29> */
.L_x_1470:
[----:B------:R-:W-:Y:S01]  /*0980*/  @!P1 SHF.R.U32.HI R12, RZ, 0x3, R0 ;  /* 0x00000003ff0c9819 */ /* 0x000fe20000011600 */
[----:B---3--:R-:W-:Y:S01]  /*0990*/  FADD.FTZ R14, R9, R14 ;  /* 0x0000000e090e7221 */ /* 0x008fe20000010000 */
[----:B--2---:R-:W-:Y:S02]  /*09a0*/  FADD.FTZ R11, R10, R11 ;  /* 0x0000000b0a0b7221 */ /* 0x004fe40000010000 */
[----:B------:R-:W-:-:S05]  /*09b0*/  @!P1 LOP3.LUT R12, R12, 0x1ffffffc, RZ, 0xc0, !PT ;  /* 0x1ffffffc0c0c9812 */ /* 0x000fca00078ec0ff */
[----:B------:R2:W-:Y:S04]  /*09c0*/  @!P1 STS [R12+UR4+0x2000], R14 ;  /* 0x0020000e0c009988 */ /* 0x0005e80008000804 */
[----:B------:R2:W-:Y:S02]  /*09d0*/  @!P1 STS [R12+UR4+0x2080], R11 ;  /* 0x0020800b0c009988 */ /* 0x0005e40008000804 */
.L_x_1457:
        /* <DEDUP_REMOVED lines=15> */
.L_x_1458:
[----:B------:R-:W-:Y:S01]  /*0ad0*/  HFMA2.MMA R19, -RZ, RZ, 0, 5.9604644775390625e-08 ;  /* 0x00000001ff137435 */ /* 0x000fe200000001ff */
[----:B---3--:R-:W-:Y:S01]  /*0ae0*/  IMAD.MOV.U32 R20, RZ, RZ, R10 ;  /* 0x000000ffff147224 */ /* 0x008fe200078e000a */
[----:B------:R-:W-:Y:S02]  /*0af0*/  MOV R22, 0x1f ;  /* 0x0000001f00167802 */ /* 0x000fe40000000f00 */
[----:B------:R-:W-:-:S07]  /*0b00*/  MOV R17, 0xffffffff ;  /* 0xffffffff00117802 */ /* 0x000fce0000000f00 */
[----:B012---:R-:W-:Y:S05]  /*0b10*/  WARPSYNC.COLLECTIVE R17, `(.L_x_1460) ;  /* 0x0000000011087348 */ /* 0x007fea0003c00000 */
[----:B------:R3:W4:Y:S02]  /*0b20*/  SHFL.BFLY P2, R18, R20, R19, R22 ;  /* 0x0c00001314127389 */ /* 0x0007240000040016 */
[----:B01234-:R-:W-:Y:S01]  /*0b30*/  ENDCOLLECTIVE ;  /* 0x000000000000791b */ /* 0x01ffe20003800000 */
.L_x_1460:
[----:B------:R-:W-:Y:S01]  /*0b40*/  HFMA2.MMA R19, -RZ, RZ, 0, 1.1920928955078125e-07 ;  /* 0x00000002ff137435 */ /* 0x000fe200000001ff */
[----:B------:R-:W-:-:S04]  /*0b50*/  IMAD.MOV.U32 R11, RZ, RZ, R18 ;  /* 0x000000ffff0b7224 */ /* 0x000fc800078e0012 */
[----:B------:R-:W-:-:S05]  /*0b60*/  FADD.FTZ R11, R10, R11 ;  /* 0x0000000b0a0b7221 */ /* 0x000fca0000010000 */
[----:B------:R-:W-:-:S07]  /*0b70*/  MOV R20, R11 ;  /* 0x0000000b00147202 */ /* 0x000fce0000000f00 */
[----:B------:R-:W-:Y:S05]  /*0b80*/  WARPSYNC.COLLECTIVE R17, `(.L_x_1461) ;  /* 0x0000000011087348 */ /* 0x000fea0003c00000 */
[----:B------:R0:W1:Y:S02]  /*0b90*/  SHFL.BFLY P2, R18, R20, R19, R22 ;  /* 0x0c00001314127389 */ /* 0x0000640000040016 */
[----:B01----:R-:W-:Y:S01]  /*0ba0*/  ENDCOLLECTIVE ;  /* 0x000000000000791b */ /* 0x003fe20003800000 */
.L_x_1461:
[----:B------:R-:W-:Y:S01]  /*0bb0*/  HFMA2.MMA R19, -RZ, RZ, 0, 2.384185791015625e-07 ;  /* 0x00000004ff137435 */ /* 0x000fe200000001ff */
[----:B------:R-:W-:-:S05]  /*0bc0*/  MOV R12, R18 ;  /* 0x00000012000c7202 */ /* 0x000fca0000000f00 */
[----:B------:R-:W-:-:S04]  /*0bd0*/  FADD.FTZ R12, R11, R12 ;  /* 0x0000000c0b0c7221 */ /* 0x000fc80000010000 */
[----:B------:R-:W-:-:S07]  /*0be0*/  IMAD.MOV.U32 R20, RZ, RZ, R12 ;  /* 0x000000ffff147224 */ /* 0x000fce00078e000c */
[----:B------:R-:W-:Y:S05]  /*0bf0*/  WARPSYNC.COLLECTIVE R17, `(.L_x_1462) ;  /* 0x0000000011087348 */ /* 0x000fea0003c00000 */
[----:B------:R0:W1:Y:S02]  /*0c00*/  SHFL.BFLY P2, R18, R20, R19, R22 ;  /* 0x0c00001314127389 */ /* 0x0000640000040016 */
[----:B01----:R-:W-:Y:S01]  /*0c10*/  ENDCOLLECTIVE ;  /* 0x000000000000791b */ /* 0x003fe20003800000 */
.L_x_1462:
[----:B------:R-:W-:Y:S01]  /*0c20*/  IMAD.MOV.U32 R19, RZ, RZ, 0x8 ;  /* 0x00000008ff137424 */ /* 0x000fe200078e00ff */
[----:B------:R-:W-:-:S05]  /*0c30*/  MOV R13, R18 ;  /* 0x00000012000d7202 */ /* 0x000fca0000000f00 */
[----:B------:R-:W-:-:S05]  /*0c40*/  FADD.FTZ R13, R12, R13 ;  /* 0x0000000d0c0d7221 */ /* 0x000fca0000010000 */
[----:B------:R-:W-:-:S07]  /*0c50*/  MOV R20, R13 ;  /* 0x0000000d00147202 */ /* 0x000fce0000000f00 */
[----:B------:R-:W-:Y:S05]  /*0c60*/  WARPSYNC.COLLECTIVE R17, `(.L_x_1463) ;  /* 0x0000000011087348 */ /* 0x000fea0003c00000 */
[----:B------:R0:W1:Y:S02]  /*0c70*/  SHFL.BFLY P2, R18, R20, R19, R22 ;  /* 0x0c00001314127389 */ /* 0x0000640000040016 */
[----:B01----:R-:W-:Y:S01]  /*0c80*/  ENDCOLLECTIVE ;  /* 0x000000000000791b */ /* 0x003fe20003800000 */
.L_x_1463:
[----:B------:R-:W-:Y:S01]  /*0c90*/  HFMA2.MMA R19, -RZ, RZ, 0, 9.5367431640625e-07 ;  /* 0x00000010ff137435 */ /* 0x000fe200000001ff */
[----:B------:R-:W-:-:S05]  /*0ca0*/  MOV R10, R18 ;  /* 0x00000012000a7202 */ /* 0x000fca0000000f00 */
[----:B------:R-:W-:-:S05]  /*0cb0*/  FADD.FTZ R10, R13, R10 ;  /* 0x0000000a0d0a7221 */ /* 0x000fca0000010000 */
[----:B------:R-:W-:-:S07]  /*0cc0*/  MOV R20, R10 ;  /* 0x0000000a00147202 */ /* 0x000fce0000000f00 */
[----:B------:R-:W-:Y:S05]  /*0cd0*/  WARPSYNC.COLLECTIVE R17, `(.L_x_1464) ;  /* 0x0000000011087348 */ /* 0x000fea0003c00000 */
[----:B------:R0:W1:Y:S02]  /*0ce0*/  SHFL.BFLY P2, R18, R20, R19, R22 ;  /* 0x0c00001314127389 */ /* 0x0000640000040016 */
[----:B01----:R-:W-:Y:S01]  /*0cf0*/  ENDCOLLECTIVE ;  /* 0x000000000000791b */ /* 0x003fe20003800000 */
.L_x_1464:
[----:B------:R-:W-:Y:S01]  /*0d00*/  HFMA2.MMA R19, -RZ, RZ, 0, 5.9604644775390625e-08 ;  /* 0x00000001ff137435 */ /* 0x000fe200000001ff */
[----:B------:R-:W-:Y:S01]  /*0d10*/  MOV R20, R9 ;  /* 0x0000000900147202 */ /* 0x000fe20000000f00 */
[----:B------:R-:W-:-:S09]  /*0d20*/  IMAD.MOV.U32 R11, RZ, RZ, R18 ;  /* 0x000000ffff0b7224 */ /* 0x000fd200078e0012 */
[----:B------:R-:W-:Y:S05]  /*0d30*/  WARPSYNC.COLLECTIVE R17, `(.L_x_1465) ;  /* 0x0000000011087348 */ /* 0x000fea0003c00000 */
[----:B------:R0:W1:Y:S02]  /*0d40*/  SHFL.BFLY P2, R18, R20, R19, R22 ;  /* 0x0c00001314127389 */ /* 0x0000640000040016 */
[----:B01----:R-:W-:Y:S01]  /*0d50*/  ENDCOLLECTIVE ;  /* 0x000000000000791b */ /* 0x003fe20003800000 */
.L_x_1465:
[----:B------:R-:W-:Y:S01]  /*0d60*/  HFMA2.MMA R19, -RZ, RZ, 0, 1.1920928955078125e-07 ;  /* 0x00000002ff137435 */ /* 0x000fe200000001ff */
[----:B------:R-:W-:-:S05]  /*0d70*/  MOV R12, R18 ;  /* 0x00000012000c7202 */ /* 0x000fca0000000f00 */
[----:B------:R-:W-:-:S04]  /*0d80*/  FADD.FTZ R14, R9, R12 ;  /* 0x0000000c090e7221 */ /* 0x000fc80000010000 */
[----:B------:R-:W-:-:S07]  /*0d90*/  IMAD.MOV.U32 R20, RZ, RZ, R14 ;  /* 0x000000ffff147224 */ /* 0x000fce00078e000e */
[----:B------:R-:W-:Y:S05]  /*0da0*/  WARPSYNC.COLLECTIVE R17, `(.L_x_1466) ;  /* 0x0000000011087348 */ /* 0x000fea0003c00000 */
[----:B------:R0:W1:Y:S02]  /*0db0*/  SHFL.BFLY P2, R18, R20, R19, R22 ;  /* 0x0c00001314127389 */ /* 0x0000640000040016 */
[----:B01----:R-:W-:Y:S01]  /*0dc0*/  ENDCOLLECTIVE ;  /* 0x000000000000791b */ /* 0x003fe20003800000 */
.L_x_1466:
[----:B------:R-:W-:Y:S01]  /*0dd0*/  IMAD.MOV.U32 R19, RZ, RZ, 0x4 ;  /* 0x00000004ff137424 */ /* 0x000fe200078e00ff */
[----:B------:R-:W-:-:S05]  /*0de0*/  MOV R13, R18 ;  /* 0x00000012000d7202 */ /* 0x000fca0000000f00 */
[----:B------:R-:W-:-:S05]  /*0df0*/  FADD.FTZ R15, R14, R13 ;  /* 0x0000000d0e0f7221 */ /* 0x000fca0000010000 */
[----:B------:R-:W-:-:S07]  /*0e00*/  MOV R20, R15 ;  /* 0x0000000f00147202 */ /* 0x000fce0000000f00 */
[----:B------:R-:W-:Y:S05]  /*0e10*/  WARPSYNC.COLLECTIVE R17, `(.L_x_1467) ;  /* 0x0000000011087348 */ /* 0x000fea0003c00000 */
[----:B------:R0:W1:Y:S02]  /*0e20*/  SHFL.BFLY P2, R18, R20, R19, R22 ;  /* 0x0c00001314127389 */ /* 0x0000640000040016 */
[----:B01----:R-:W-:Y:S01]  /*0e30*/  ENDCOLLECTIVE ;  /* 0x000000000000791b */ /* 0x003fe20003800000 */
.L_x_1467:
[----:B------:R-:W-:Y:S01]  /*0e40*/  HFMA2.MMA R19, -RZ, RZ, 0, 4.76837158203125e-07 ;  /* 0x00000008ff137435 */ /* 0x000fe200000001ff */
[----:B------:R-:W-:-:S05]  /*0e50*/  MOV R16, R18 ;  /* 0x0000001200107202 */ /* 0x000fca0000000f00 */
[----:B------:R-:W-:-:S05]  /*0e60*/  FADD.FTZ R16, R15, R16 ;  /* 0x000000100f107221 */ /* 0x000fca0000010000 */
[----:B------:R-:W-:-:S07]  /*0e70*/  MOV R20, R16 ;  /* 0x0000001000147202 */ /* 0x000fce0000000f00 */
[----:B------:R-:W-:Y:S05]  /*0e80*/  WARPSYNC.COLLECTIVE R17, `(.L_x_1468) ;  /* 0x0000000011087348 */ /* 0x000fea0003c00000 */
[----:B------:R0:W1:Y:S02]  /*0e90*/  SHFL.BFLY P2, R18, R20, R19, R22 ;  /* 0x0c00001314127389 */ /* 0x0000640000040016 */
[----:B01----:R-:W-:Y:S01]  /*0ea0*/  ENDCOLLECTIVE ;  /* 0x000000000000791b */ /* 0x003fe20003800000 */
.L_x_1468:
[----:B------:R-:W-:Y:S01]  /*0eb0*/  HFMA2.MMA R19, -RZ, RZ, 0, 9.5367431640625e-07 ;  /* 0x00000010ff137435 */ /* 0x000fe200000001ff */
[----:B------:R-:W-:-:S04]  /*0ec0*/  IMAD.MOV.U32 R9, RZ, RZ, R18 ;  /* 0x000000ffff097224 */ /* 0x000fc800078e0012 */
[----:B------:R-:W-:-:S05]  /*0ed0*/  FADD.FTZ R9, R16, R9 ;  /* 0x0000000910097221 */ /* 0x000fca0000010000 */
[----:B------:R-:W-:-:S07]  /*0ee0*/  MOV R20, R9 ;  /* 0x0000000900147202 */ /* 0x000fce0000000f00 */
[----:B------:R-:W-:Y:S05]  /*0ef0*/  WARPSYNC.COLLECTIVE R17, `(.L_x_1469) ;  /* 0x0000000011087348 */ /* 0x000fea0003c00000 */
[----:B------:R0:W1:Y:S02]  /*0f00*/  SHFL.BFLY P2, R18, R20, R19, R22 ;  /* 0x0c00001314127389 */ /* 0x0000640000040016 */
[----:B01----:R-:W-:Y:S01]  /*0f10*/  ENDCOLLECTIVE ;  /* 0x000000000000791b */ /* 0x003fe20003800000 */
.L_x_1469:
[----:B------:R-:W-:Y:S01]  /*0f20*/  MOV R14, R18 ;  /* 0x00000012000e7202 */ /* 0x000fe20000000f00 */
[----:B------:R-:W-:Y:S06]  /*0f30*/  BRA `(.L_x_1470) ;  /* 0xfffffff800907947 */ /* 0x000fec000383ffff */
.L_x_1471:
        /* <DEDUP_REMOVED lines=12> */
.L_x_5442:


//--------------------- .text._ZN10layer_norm13ln_bwd_kernelINS_13Kernel_traitsIffffjLj24576ELj4ELj1ELj8ELj16ENS_18Kernel_traits_baseILj24576EffffjLj256EEEEEEEvNS_9BwdParamsE --------------------------
	.section	.text._ZN10layer_norm13ln_bwd_kernelINS_13Kernel_traitsIffffjLj24576ELj4ELj1ELj8ELj16ENS_18Kernel_traits_baseILj24576EffffjLj256EEEEEEEvNS_9BwdParamsE,"ax",@progbits
	.align	128
        .global         _ZN10layer_norm13ln_bwd_kernelINS_13Kernel_traitsIffffjLj24576ELj4ELj1ELj8ELj16ENS_18Kernel_traits_baseILj24576EffffjLj256EEEEEEEvNS_9BwdParamsE
        .type           _ZN10layer_norm13ln_bwd_kernelINS_13Kernel_traitsIffffjLj24576ELj4ELj1ELj8ELj16ENS_18Kernel_traits_baseILj24576EffffjLj256EEEEEEEvNS_9BwdParamsE,@function
        .size           _ZN10layer_norm13ln_bwd_kernelINS_13Kernel_traitsIffffjLj24576ELj4ELj1ELj8ELj16ENS_18Kernel_traits_baseILj24576EffffjLj256EEEEEEEvNS_9BwdParamsE,(.L_x_5443 - _ZN10layer_norm13ln_bwd_kernelINS_13Kernel_traitsIffffjLj24576ELj4ELj1ELj8ELj16ENS_18Kernel_traits_baseILj24576EffffjLj256EEEEEEEvNS_9BwdParamsE)
        .other          _ZN10layer_norm13ln_bwd_kernelINS_13Kernel_traitsIffffjLj24576ELj4ELj1ELj8ELj16ENS_18Kernel_traits_baseILj24576EffffjLj256EEEEEEEvNS_9BwdParamsE,@"STO_CUDA_ENTRY STV_DEFAULT"
_ZN10layer_norm13ln_bwd_kernelINS_13Kernel_traitsIffffjLj24576ELj4ELj1ELj8ELj16ENS_18Kernel_traits_baseILj24576EffffjLj256EEEEEEEvNS_9BwdParamsE:
.text._ZN10layer_norm13ln_bwd_kernelINS_13Kernel_traitsIffffjLj24576ELj4ELj1ELj8ELj16ENS_18Kernel_traits_baseILj24576EffffjLj256EEEEEEEvNS_9BwdParamsE:
        /* <DEDUP_REMOVED lines=107> */
.L_x_1478:
        /* <DEDUP_REMOVED lines=333> */
.L_x_1489:
        /* <DEDUP_REMOVED lines=52> */
.L_x_1475:
[----:B------:R-:W-:Y:S05]  /*1ec0*/  BSYNC B0 ;  /* 0x0000000000007941 */ /* 0x000fea0003800000 */
.L_x_1474:
        /* <DEDUP_REMOVED lines=19> */
.L_x_1477:
[----:B------:R-:W2:Y:S04]  /*2000*/  LDG.E.STRONG.GPU R54, desc[UR6][R52.64] ;  /* 0x0000000634367981 */ /* 0x000ea8000c1ef900 */
[----:B--2---:R-:W-:Y:S01]  /*2010*/  CCTL.IVALL ;  /* 0x00000000ff00798f */ /* 0x004fe20002000000 */
[----:B------:R-:W-:Y:S05]  /*2020*/  YIELD ;  /* 0x0000000000007946 */ /* 0x000fea0003800000 */
[----:B------:R-:W-:-:S13]  /*2030*/  ISETP.NE.AND P0, PT, R54, R57, PT ;  /* 0x000000393600720c */ /* 0x000fda0003f05270 */
[----:B------:R-:W-:Y:S05]  /*2040*/  @P0 BRA `(.L_x_1477) ;  /* 0xfffffffc00ec0947 */ /* 0x000fea000383ffff */
.L_x_1476:
        /* <DEDUP_REMOVED lines=178> */
.L_x_1472:
        /* <DEDUP_REMOVED lines=36> */
.L_x_1473:
[----:B------:R-:W-:Y:S01]  /*2db0*/  HFMA2.MMA R62, -RZ, RZ, 0, 9.5367431640625e-07 ;  /* 0x00000010ff3e7435 */ /* 0x000fe200000001ff */
[----:B------:R-:W-:Y:S02]  /*2dc0*/  MOV R63, R52 ;  /* 0x00000034003f7202 */ /* 0x000fe40000000f00 */
[----:B------:R-:W-:Y:S02]  /*2dd0*/  MOV R65, 0x1f ;  /* 0x0000001f00417802 */ /* 0x000fe40000000f00 */
[----:B------:R-:W-:-:S07]  /*2de0*/  MOV R60, 0xffffffff ;  /* 0xffffffff003c7802 */ /* 0x000fce0000000f00 */
[----:B------:R-:W-:Y:S05]  /*2df0*/  WARPSYNC.COLLECTIVE R60, `(.L_x_1479) ;  /* 0x000000003c087348 */ /* 0x000fea0003c00000 */
[----:B------:R0:W1:Y:S02]  /*2e00*/  SHFL.DOWN P0, R61, R63, R62, R65 ;  /* 0x0800003e3f3d7389 */ /* 0x0000640000000041 */
[----:B01----:R-:W-:Y:S01]  /*2e10*/  ENDCOLLECTIVE ;  /* 0x000000000000791b */ /* 0x003fe20003800000 */
.L_x_1479:
[----:B------:R-:W-:Y:S02]  /*2e20*/  MOV R63, R53 ;  /* 0x00000035003f7202 */ /* 0x000fe40000000f00 */
[----:B------:R-:W-:-:S07]  /*2e30*/  MOV R55, R61 ;  /* 0x0000003d00377202 */ /* 0x000fce0000000f00 */
[----:B------:R-:W-:Y:S05]  /*2e40*/  WARPSYNC.COLLECTIVE R60, `(.L_x_1480) ;  /* 0x000000003c087348 */ /* 0x000fea0003c00000 */
[----:B------:R0:W1:Y:S02]  /*2e50*/  SHFL.DOWN P0, R61, R63, R62, R65 ;  /* 0x0800003e3f3d7389 */ /* 0x0000640000000041 */
[----:B01----:R-:W-:Y:S01]  /*2e60*/  ENDCOLLECTIVE ;  /* 0x000000000000791b */ /* 0x003fe20003800000 */
.L_x_1480:
[----:B------:R-:W-:Y:S01]  /*2e70*/  FADD.FTZ R55, R52, R55 ;  /* 0x0000003734377221 */ /* 0x000fe20000010000 */
[----:B------:R-:W-:-:S04]  /*2e80*/  HFMA2.MMA R62, -RZ, RZ, 0, 4.76837158203125e-07 ;  /* 0x00000008ff3e7435 */ /* 0x000fc800000001ff */
[----:B------:R-:W-:Y:S02]  /*2e90*/  MOV R63, R55 ;  /* 0x00000037003f7202 */ /* 0x000fe40000000f00 */
[----:B------:R-:W-:-:S07]  /*2ea0*/  MOV R54, R61 ;  /* 0x0000003d00367202 */ /* 0x000fce0000000f00 */
[----:B------:R-:W-:Y:S05]  /*2eb0*/  WARPSYNC.COLLECTIVE R60, `(.L_x_1481) ;  /* 0x000000003c087348 */ /* 0x000fea0003c00000 */
[----:B------:R0:W1:Y:S02]  /*2ec0*/  SHFL.DOWN P0, R61, R63, R62, R65 ;  /* 0x0800003e3f3d7389 */ /* 0x0000640000000041 */
[----:B01----:R-:W-:Y:S01]  /*2ed0*/  ENDCOLLECTIVE ;  /* 0x000000000000791b */ /* 0x003fe20003800000 */
.L_x_1481:
[----:B------:R-:W-:-:S05]  /*2ee0*/  FADD.FTZ R54, R53, R54 ;  /* 0x0000003635367221 */ /* 0x000fca0000010000 */
[----:B------:R-:W-:Y:S02]  /*2ef0*/  MOV R63, R54 ;  /* 0x00000036003f7202 */ /* 0x000fe40000000f00 */
[----:B------:R-:W-:-:S07]  /*2f00*/  MOV R56, R61 ;  /* 0x0000003d00387202 */ /* 0x000fce0000000f00 */
[----:B------:R-:W-:Y:S05]  /*2f10*/  WARPSYNC.COLLECTIVE R60, `(.L_x_1482) ;  /* 0x000000003c087348 */ /* 0x000fea0003c00000 */
[----:B------:R0:W1:Y:S02]  /*2f20*/  SHFL.DOWN P0, R61, R63, R62, R65 ;  /* 0x0800003e3f3d7389 */ /* 0x0000640000000041 */
[----:B01----:R-:W-:Y:S01]  /*2f30*/  ENDCOLLECTIVE ;  /* 0x000000000000791b */ /* 0x003fe20003800000 */
.L_x_1482:
[----:B------:R-:W-:Y:S01]  /*2f40*/  FADD.FTZ R56, R55, R56 ;  /* 0x0000003837387221 */ /* 0x000fe20000010000 */
[----:B------:R-:W-:-:S04]  /*2f50*/  HFMA2.MMA R62, -RZ, RZ, 0, 2.384185791015625e-07 ;  /* 0x00000004ff3e7435 */ /* 0x000fc800000001ff */
[----:B------:R-:W-:Y:S02]  /*2f60*/  MOV R63, R56 ;  /* 0x00000038003f7202 */ /* 0x000fe40000000f00 */
[----:B------:R-:W-:-:S07]  /*2f70*/  MOV R57, R61 ;  /* 0x0000003d00397202 */ /* 0x000fce0000000f00 */
[----:B------:R-:W-:Y:S05]  /*2f80*/  WARPSYNC.COLLECTIVE R60, `(.L_x_1483) ;  /* 0x000000003c087348 */ /* 0x000fea0003c00000 */
[----:B------:R0:W1:Y:S02]  /*2f90*/  SHFL.DOWN P0, R61, R63, R62, R65 ;  /* 0x0800003e3f3d7389 */ /* 0x0000640000000041 */
[----:B01----:R-:W-:Y:S01]  /*2fa0*/  ENDCOLLECTIVE ;  /* 0x000000000000791b */ /* 0x003fe20003800000 */
.L_x_1483:
[----:B------:R-:W-:-:S05]  /*2fb0*/  FADD.FTZ R57, R54, R57 ;  /* 0x0000003936397221 */ /* 0x000fca0000010000 */
[----:B------:R-:W-:Y:S02]  /*2fc0*/  MOV R63, R57 ;  /* 0x00000039003f7202 */ /* 0x000fe40000000f00 */
[----:B------:R-:W-:-:S07]  /*2fd0*/  MOV R59, R61 ;  /* 0x0000003d003b7202 */ /* 0x000fce0000000f00 */
[----:B------:R-:W-:Y:S05]  /*2fe0*/  WARPSYNC.COLLECTIVE R60, `(.L_x_1484) ;  /* 0x000000003c087348 */ /* 0x000fea0003c00000 */
[----:B------:R0:W1:Y:S02]  /*2ff0*/  SHFL.DOWN P0, R61, R63, R62, R65 ;  /* 0x0800003e3f3d7389 */ /* 0x0000640000000041 */
[----:B01----:R-:W-:Y:S01]  /*3000*/  ENDCOLLECTIVE ;  /* 0x000000000000791b */ /* 0x003fe20003800000 */
.L_x_1484:
[----:B------:R-:W-:Y:S01]  /*3010*/  FADD.FTZ R59, R56, R59 ;  /* 0x0000003b383b7221 */ /* 0x000fe20000010000 */
[----:B------:R-:W-:-:S04]  /*3020*/  HFMA2.MMA R62, -RZ, RZ, 0, 1.1920928955078125e-07 ;  /* 0x00000002ff3e7435 */ /* 0x000fc800000001ff */
[----:B------:R-:W-:Y:S02]  /*3030*/  MOV R63, R59 ;  /* 0x0000003b003f7202 */ /* 0x000fe40000000f00 */
[----:B------:R-:W-:-:S07]  /*3040*/  MOV R58, R61 ;  /* 0x0000003d003a7202 */ /* 0x000fce0000000f00 */
[----:B------:R-:W-:Y:S05]  /*3050*/  WARPSYNC.COLLECTIVE R60, `(.L_x_1485) ;  /* 0x000000003c087348 */ /* 0x000fea0003c00000 */
[----:B------:R0:W1:Y:S02]  /*3060*/  SHFL.DOWN P0, R61, R63, R62, R65 ;  /* 0x0800003e3f3d7389 */ /* 0x0000640000000041 */
[----:B01----:R-:W-:Y:S01]  /*3070*/  ENDCOLLECTIVE ;  /* 0x000000000000791b */ /* 0x003fe20003800000 */
.L_x_1485:
[----:B------:R-:W-:-:S05]  /*3080*/  FADD.FTZ R58, R57, R58 ;  /* 0x0000003a393a7221 */ /* 0x000fca0000010000 */
[----:B------:R-:W-:Y:S02]  /*3090*/  MOV R63, R58 ;  /* 0x0000003a003f7202 */ /* 0x000fe40000000f00 */
[----:B------:R-:W-:-:S07]  /*30a0*/  MOV R52, R61 ;  /* 0x0000003d00347202 */ /* 0x000fce0000000f00 */
[----:B------:R-:W-:Y:S05]  /*30b0*/  WARPSYNC.COLLECTIVE R60, `(.L_x_1486) ;  /* 0x000000003c087348 */ /* 0x000fea0003c00000 */
[----:B------:R0:W1:Y:S02]  /*30c0*/  SHFL.DOWN P0, R61, R63, R62, R65 ;  /* 0x0800003e3f3d7389 */ /* 0x0000640000000041 */
[----:B01----:R-:W-:Y:S01]  /*30d0*/  ENDCOLLECTIVE ;  /* 0x000000000000791b */ /* 0x003fe20003800000 */
.L_x_1486:
[----:B------:R-:W-:Y:S01]  /*30e0*/  FADD.FTZ R52, R59, R52 ;  /* 0x000000343b347221 */ /* 0x000fe20000010000 */
[----:B------:R-:W-:-:S04]  /*30f0*/  HFMA2.MMA R62, -RZ, RZ, 0, 5.9604644775390625e-08 ;  /* 0x00000001ff3e7435 */ /* 0x000fc800000001ff */
[----:B------:R-:W-:Y:S02]  /*3100*/  MOV R63, R52 ;  /* 0x00000034003f7202 */ /* 0x000fe40000000f00 */
[----:B------:R-:W-:-:S07]  /*3110*/  MOV R53, R61 ;  /* 0x0000003d00357202 */ /* 0x000fce0000000f00 */
[----:B------:R-:W-:Y:S05]  /*3120*/  WARPSYNC.COLLECTIVE R60, `(.L_x_1487) ;  /* 0x000000003c087348 */ /* 0x000fea0003c00000 */
[----:B------:R0:W1:Y:S02]  /*3130*/  SHFL.DOWN P0, R61, R63, R62, R65 ;  /* 0x0800003e3f3d7389 */ /* 0x0000640000000041 */
[----:B01----:R-:W-:Y:S01]  /*3140*/  ENDCOLLECTIVE ;  /* 0x000000000000791b */ /* 0x003fe20003800000 */
.L_x_1487:
[----:B------:R-:W-:-:S05]  /*3150*/  FADD.FTZ R53, R58, R53 ;  /* 0x000000353a357221 */ /* 0x000fca0000010000 */
[----:B------:R-:W-:Y:S02]  /*3160*/  MOV R63, R53 ;  /* 0x00000035003f7202 */ /* 0x000fe40000000f00 */
[----:B------:R-:W-:-:S07]  /*3170*/  MOV R55, R61 ;  /* 0x0000003d00377202 */ /* 0x000fce0000000f00 */
[----:B------:R-:W-:Y:S05]  /*3180*/  WARPSYNC.COLLECTIVE R60, `(.L_x_1488) ;  /* 0x000000003c087348 */ /* 0x000fea0003c00000 */
[----:B------:R0:W1:Y:S02]  /*3190*/  SHFL.DOWN P0, R61, R63, R62, R65 ;  /* 0x0800003e3f3d7389 */ /* 0x0000640000000041 */
[----:B01----:R-:W-:Y:S01]  /*31a0*/  ENDCOLLECTIVE ;  /* 0x000000000000791b */ /* 0x003fe20003800000 */
.L_x_1488:
[----:B------:R-:W-:Y:S01]  /*31b0*/  MOV R54, R61 ;  /* 0x0000003d00367202 */ /* 0x000fe20000000f00 */
[----:B------:R-:W-:Y:S06]  /*31c0*/  BRA `(.L_x_1489) ;  /* 0xffffffe8006c7947 */ /* 0x000fec000383ffff */
.L_x_1490:
        /* <DEDUP_REMOVED lines=11> */
.L_x_5443:


//--------------------- .text._ZN10layer_norm22ln_bwd_finalize_kernelINS_22Kernel_traits_finalizeILj20480E13__nv_bfloat16fS2_fjLj1024ELj4ENS_18Kernel_traits_baseILj20480ES2_fS2_fjLj1024EEEEEEEvNS_9BwdParamsE --------------------------
	.section	.text._ZN10layer_norm22ln_bwd_finalize_kernelINS_22Kernel_traits_finalizeILj20480E13__nv_bfloat16fS2_fjLj1024ELj4ENS_18Kernel_traits_baseILj20480ES2_fS2_fjLj1024EEEEEEEvNS_9BwdParamsE,"ax",@progbits
	.align	128
        .global         _ZN10layer_norm22ln_bwd_finalize_kernelINS_22Kernel_traits_finalizeILj20480E13__nv_bfloat16fS2_fjLj1024ELj4ENS_18Kernel_traits_baseILj20480ES2_fS2_fjLj1024EEEEEEEvNS_9BwdParamsE
        .type           _ZN10layer_norm22ln_bwd_finalize_kernelINS_22Kernel_traits_finalizeILj20480E13__nv_bfloat16fS2_fjLj1024ELj4ENS_18Kernel_traits_baseILj20480ES2_fS2_fjLj1024EEEEEEEvNS_9BwdParamsE,@function
        .size           _ZN10layer_norm22ln_bwd_finalize_kernelINS_22Kernel_traits_finalizeILj20480E13__nv_bfloat16fS2_fjLj1024ELj4ENS_18Kernel_traits_baseILj20480ES2_fS2_fjLj1024EEEEEEEvNS_9BwdParamsE,(.L_x_5444 - _ZN10layer_norm22ln_bwd_finalize_kernelINS_22Kernel_traits_finalizeILj20480E13__nv_bfloat16fS2_fjLj1024ELj4ENS_18Kernel_traits_baseILj20480ES2_fS2_fjLj1024EEEEEEEvNS_9BwdParamsE)
        .other          _ZN10layer_norm22ln_bwd_finalize_kernelINS_22Kernel_traits_finalizeILj20480E13__nv_bfloat16fS2_fjLj1024ELj4ENS_18Kernel_traits_baseILj20480ES2_fS2_fjLj1024EEEEEEEvNS_9BwdParamsE,@"STO_CUDA_ENTRY STV_DEFAULT"
_ZN10layer_norm22ln_bwd_finalize_kernelINS_22Kernel_traits_finalizeILj20480E13__nv_bfloat16fS2_fjLj1024ELj4ENS_18Kernel_traits_baseILj20480ES2_fS2_fjLj1024EEEEEEEvNS_9BwdParamsE:
.text._ZN10layer_norm22ln_bwd_finalize_kernelINS_22Kernel_traits_finalizeILj20480E13__nv_bfloat16fS2_fjLj1024ELj4ENS_18Kernel_traits_baseILj20480ES2_fS2_fjLj1024EEEEEEEvNS_9BwdParamsE:
        /* <DEDUP_REMOVED lines=25> */
.L_x_1502:
        /* <DEDUP_REMOVED lines=28> */
.L_x_1495:
        /* <DEDUP_REMOVED lines=33> */
.L_x_1494:
[----:B------:R-:W-:Y:S05]  /*0560*/  BSYNC B1 ;  /* 0x0000000000017941 */ /* 0x000fea0003800000 */
.L_x_1493:
        /* <DEDUP_REMOVED lines=23> */
.L_x_1497:
[----:B------:R-:W-:Y:S05]  /*06e0*/  BSYNC B1 ;  /* 0x0000000000017941 */ /* 0x000fea0003800000 */
.L_x_1496:
        /* <DEDUP_REMOVED lines=11> */
.L_x_1492:
[----:B------:R-:W-:Y:S05]  /*07a0*/  BSYNC B0 ;  /* 0x0000000000007941 */ /* 0x000fea0003800000 */
.L_x_1491:
        /* <DEDUP_REMOVED lines=29> */
.L_x_1513:
[----:B------:R-:W-:Y:S01]  /*0980*/  @!P1 SHF.R.U32.HI R12, RZ, 0x3, R0 ;  /* 0x00000003ff0c9819 */ /* 0x000fe20000011600 */
[----:B---3--:R-:W-:Y:S01]  /*0990*/  FADD.FTZ R14, R9, R14 ;  /* 0x0000000e090e7221 */ /* 0x008fe20000010000 */
[----:B--2---:R-:W-:Y:S02]  /*09a0*/  FADD.FTZ R11, R10, R11 ;  /* 0x0000000b0a0b7221 */ /* 0x004fe40000010000 */
[----:B------:R-:W-:-:S05]  /*09b0*/  @!P1 LOP3.LUT R12, R12, 0x1ffffffc, RZ, 0xc0, !PT ;  /* 0x1ffffffc0c0c9812 */ /* 0x000fca00078ec0ff */
[----:B------:R2:W-:Y:S04]  /*09c0*/  @!P1 STS [R12+UR4+0x2000], R14 ;  /* 0x0020000e0c009988 */ /* 0x0005e80008000804 */
[----:B------:R2:W-:Y:S02]  /*09d0*/  @!P1 STS [R12+UR4+0x2080], R11 ;  /* 0x0020800b0c009988 */ /* 0x0005e40008000804 */
.L_x_1498:
        /* <DEDUP_REMOVED lines=14> */
.L_x_1501:
[----:B------:R-:W-:Y:S05]  /*0ac0*/  BSYNC B0 ;  /* 0x0000000000007941 */ /* 0x000fea0003800000 */
.L_x_1500:
[C---:B------:R-:W-:Y:S02]  /*0ad0*/  ISETP.GT.U32.AND P1, PT, R3.reuse, -0x5001, PT ;  /* 0xffffafff0300780c */ /* 0x040fe40003f24070 */
[----:B------:R-:W-:Y:S02]  /*0ae0*/  IADD3 R3, R3, 0x5000, RZ ;  /* 0x0000500003037810 */ /* 0x000fe40007ffe0ff */
[----:B------:R-:W-:-:S09]  /*0af0*/  IADD3 R5, R5, 0x2800, RZ ;  /* 0x0000280005057810 */ /* 0x000fd20007ffe0ff */
[----:B------:R-:W-:Y:S05]  /*0b00*/  @P1 BRA `(.L_x_1502) ;  /* 0xfffffff400a01947 */ /* 0x000fea000383ffff */
[----:B------:R-:W-:Y:S05]  /*0b10*/  EXIT ;  /* 0x000000000000794d */ /* 0x000fea0003800000 */
.L_x_1499:
[----:B------:R-:W-:Y:S01]  /*0b20*/  HFMA2.MMA R19, -RZ, RZ, 0, 5.9604644775390625e-08 ;  /* 0x00000001ff137435 */ /* 0x000fe200000001ff */
[----:B---3--:R-:W-:Y:S01]  /*0b30*/  IMAD.MOV.U32 R20, RZ, RZ, R10 ;  /* 0x000000ffff147224 */ /* 0x008fe200078e000a */
[----:B------:R-:W-:Y:S02]  /*0b40*/  MOV R22, 0x1f ;  /* 0x0000001f00167802 */ /* 0x000fe40000000f00 */
[----:B------:R-:W-:-:S07]  /*0b50*/  MOV R17, 0xffffffff ;  /* 0xffffffff00117802 */ /* 0x000fce0000000f00 */
[----:B012---:R-:W-:Y:S05]  /*0b60*/  WARPSYNC.COLLECTIVE R17, `(.L_x_1503) ;  /* 0x0000000011087348 */ /* 0x007fea0003c00000 */
[----:B------:R3:W4:Y:S02]  /*0b70*/  SHFL.BFLY P2, R18, R20, R19, R22 ;  /* 0x0c00001314127389 */ /* 0x0007240000040016 */
[----:B01234-:R-:W-:Y:S01]  /*0b80*/  ENDCOLLECTIVE ;  /* 0x000000000000791b */ /* 0x01ffe20003800000 */
.L_x_1503:
[----:B------:R-:W-:Y:S01]  /*0b90*/  HFMA2.MMA R19, -RZ, RZ, 0, 1.1920928955078125e-07 ;  /* 0x00000002ff137435 */ /* 0x000fe200000001ff */
[----:B------:R-:W-:-:S04]  /*0ba0*/  IMAD.MOV.U32 R11, RZ, RZ, R18 ;  /* 0x000000ffff0b7224 */ /* 0x000fc800078e0012 */
[----:B------:R-:W-:-:S05]  /*0bb0*/  FADD.FTZ R11, R10, R11 ;  /* 0x0000000b0a0b7221 */ /* 0x000fca0000010000 */
[----:B------:R-:W-:-:S07]  /*0bc0*/  MOV R20, R11 ;  /* 0x0000000b00147202 */ /* 0x000fce0000000f00 */
[----:B------:R-:W-:Y:S05]  /*0bd0*/  WARPSYNC.COLLECTIVE R17, `(.L_x_1504) ;  /* 0x0000000011087348 */ /* 0x000fea0003c00000 */
[----:B------:R0:W1:Y:S02]  /*0be0*/  SHFL.BFLY P2, R18, R20, R19, R22 ;  /* 0x0c00001314127389 */ /* 0x0000640000040016 */
[----:B01----:R-:W-:Y:S01]  /*0bf0*/  ENDCOLLECTIVE ;  /* 0x000000000000791b */ /* 0x003fe20003800000 */
.L_x_1504:
[----:B------:R-:W-:Y:S01]  /*0c00*/  HFMA2.MMA R19, -RZ, RZ, 0, 2.384185791015625e-07 ;  /* 0x00000004ff137435 */ /* 0x000fe200000001ff */
[----:B------:R-:W-:-:S05]  /*0c10*/  MOV R12, R18 ;  /* 0x00000012000c7202 */ /* 0x000fca0000000f00 */
[----:B------:R-:W-:-:S04]  /*0c20*/  FADD.FTZ R12, R11, R12 ;  /* 0x0000000c0b0c7221 */ /* 0x000fc80000010000 */
[----:B------:R-:W-:-:S07]  /*0c30*/  IMAD.MOV.U32 R20, RZ, RZ, R12 ;  /* 0x000000ffff147224 */ /* 0x000fce00078e000c */
[----:B------:R-:W-:Y:S05]  /*0c40*/  WARPSYNC.COLLECTIVE R17, `(.L_x_1505) ;  /* 0x0000000011087348 */ /* 0x000fea0003c00000 */
[----:B------:R0:W1:Y:S02]  /*0c50*/  SHFL.BFLY P2, R18, R20, R19, R22 ;  /* 0x0c00001314127389 */ /* 0x0000640000040016 */
[----:B01----:R-:W-:Y:S01]  /*0c60*/  ENDCOLLECTIVE ;  /* 0x000000000000791b */ /* 0x003fe20003800000 */
.L_x_1505:
[----:B------:R-:W-:Y:S01]  /*0c70*/  IMAD.MOV.U32 R19, RZ, RZ, 0x8 ;  /* 0x00000008ff137424 */ /* 0x000fe200078e00ff */
[----:B------:R-:W-:-:S05]  /*0c80*/  MOV R13, R18 ;  /* 0x00000012000d7202 */ /* 0x000fca0000000f00 */
[----:B------:R-:W-:-:S05]  /*0c90*/  FADD.FTZ R13, R12, R13 ;  /* 0x0000000d0c0d7221 */ /* 0x000fca0000010000 */
[----:B------:R-:W-:-:S07]  /*0ca0*/  MOV R20, R13 ;  /* 0x0000000d00147202 */ /* 0x000fce0000000f00 */
[----:B------:R-:W-:Y:S05]  /*0cb0*/  WARPSYNC.COLLECTIVE R17, `(.L_x_1506) ;  /* 0x0000000011087348 */ /* 0x000fea0003c00000 */
[----:B------:R0:W1:Y:S02]  /*0cc0*/  SHFL.BFLY P2, R18, R20, R19, R22 ;  /* 0x0c00001314127389 */ /* 0x0000640000040016 */
[----:B01----:R-:W-:Y:S01]  /*0cd0*/  ENDCOLLECTIVE ;  /* 0x000000000000791b */ /* 0x003fe20003800000 */
.L_x_1506:
[----:B------:R-:W-:Y:S01]  /*0ce0*/  HFMA2.MMA R19, -RZ, RZ, 0, 9.5367431640625e-07 ;  /* 0x00000010ff137435 */ /* 0x000fe200000001ff */
[----:B------:R-:W-:-:S05]  /*0cf0*/  MOV R10, R18 ;  /* 0x00000012000a7202 */ /* 0x000fca0000000f00 */
[----:B------:R-:W-:-:S05]  /*0d00*/  FADD.FTZ R10, R13, R10 ;  /* 0x0000000a0d0a7221 */ /* 0x000fca0000010000 */
[----:B------:R-:W-:-:S07]  /*0d10*/  MOV R20, R10 ;  /* 0x0000000a00147202 */ /* 0x000fce0000000f00 */
[----:B------:R-:W-:Y:S05]  /*0d20*/  WARPSYNC.COLLECTIVE R17, `(.L_x_1507) ;  /* 0x0000000011087348 */ /* 0x000fea0003c00000 */
[----:B------:R0:W1:Y:S02]  /*0d30*/  SHFL.BFLY P2, R18, R20, R19, R22 ;  /* 0x0c00001314127389 */ /* 0x0000640000040016 */
[----:B01----:R-:W-:Y:S01]  /*0d40*/  ENDCOLLECTIVE ;  /* 0x000000000000791b */ /* 0x003fe20003800000 */
.L_x_1507:
[----:B------:R-:W-:Y:S01]  /*0d50*/  HFMA2.MMA R19, -RZ, RZ, 0, 5.9604644775390625e-08 ;  /* 0x00000001ff137435 */ /* 0x000fe200000001ff */
[----:B------:R-:W-:Y:S01]  /*0d60*/  MOV R20, R9 ;  /* 0x0000000900147202 */ /* 0x000fe20000000f00 */
[----:B------:R-:W-:-:S09]  /*0d70*/  IMAD.MOV.U32 R11, RZ, RZ, R18 ;  /* 0x000000ffff0b7224 */ /* 0x000fd200078e0012 */
[----:B------:R-:W-:Y:S05]  /*0d80*/  WARPSYNC.COLLECTIVE R17, `(.L_x_1508) ;  /* 0x0000000011087348 */ /* 0x000fea0003c00000 */
[----:B------:R0:W1:Y:S02]  /*0d90*/  SHFL.BFLY P2, R18, R20, R19, R22 ;  /* 0x0c00001314127389 */ /* 0x0000640000040016 */
[----:B01----:R-:W-:Y:S01]  /*0da0*/  ENDCOLLECTIVE ;  /* 0x000000000000791b */ /* 0x003fe20003800000 */
.L_x_1508:
[----:B------:R-:W-:Y:S01]  /*0db0*/  HFMA2.MMA R19, -RZ, RZ, 0, 1.1920928955078125e-07 ;  /* 0x00000002ff137435 */ /* 0x000fe200000001ff */
[----:B------:R-:W-:-:S05]  /*0dc0*/  MOV R12, R18 ;  /* 0x00000012000c7202 */ /* 0x000fca0000000f00 */
[----:B------:R-:W-:-:S04]  /*0dd0*/  FADD.FTZ R14, R9, R12 ;  /* 0x0000000c090e7221 */ /* 0x000fc80000010000 */
[----:B------:R-:W-:-:S07]  /*0de0*/  IMAD.MOV.U32 R20, RZ, RZ, R14 ;  /* 0x000000ffff147224 */ /* 0x000fce00078e000e */
[----:B------:R-:W-:Y:S05]  /*0df0*/  WARPSYNC.COLLECTIVE R17, `(.L_x_1509) ;  /* 0x0000000011087348 */ /* 0x000fea0003c00000 */
[----:B------:R0:W1:Y:S02]  /*0e00*/  SHFL.BFLY P2, R18, R20, R19, R22 ;  /* 0x0c00001314127389 */ /* 0x0000640000040016 */
[----:B01----:R-:W-:Y:S01]  /*0e10*/  ENDCOLLECTIVE ;  /* 0x000000000000791b */ /* 0x003fe20003800000 */
.L_x_1509:
[----:B------:R-:W-:Y:S01]  /*0e20*/  IMAD.MOV.U32 R19, RZ, RZ, 0x4 ;  /* 0x00000004ff137424 */ /* 0x000fe200078e00ff */
[----:B------:R-:W-:-:S05]  /*0e30*/  MOV R13, R18 ;  /* 0x00000012000d7202 */ /* 0x000fca0000000f00 */
[----:B------:R-:W-:-:S05]  /*0e40*/  FADD.FTZ R15, R14, R13 ;  /* 0x0000000d0e0f7221 */ /* 0x000fca0000010000 */
[----:B------:R-:W-:-:S07]  /*0e50*/  MOV R20, R15 ;  /* 0x0000000f00147202 */ /* 0x000fce0000000f00 */
[----:B------:R-:W-:Y:S05]  /*0e60*/  WARPSYNC.COLLECTIVE R17, `(.L_x_1510) ;  /* 0x0000000011087348 */ /* 0x000fea0003c00000 */
[----:B------:R0:W1:Y:S02]  /*0e70*/  SHFL.BFLY P2, R18, R20, R19, R22 ;  /* 0x0c00001314127389 */ /* 0x0000640000040016 */
[----:B01----:R-:W-:Y:S01]  /*0e80*/  ENDCOLLECTIVE ;  /* 0x000000000000791b */ /* 0x003fe20003800000 */
.L_x_1510:
[----:B------:R-:W-:Y:S01]  /*0e90*/  HFMA2.MMA R19, -RZ, RZ, 0, 4.76837158203125e-07 ;  /* 0x00000008ff137435 */ /* 0x000fe200000001ff */
[----:B------:R-:W-:-:S05]  /*0ea0*/  MOV R16, R18 ;  /* 0x0000001200107202 */ /* 0x000fca0000000f00 */
[----:B------:R-:W-:-:S05]  /*0eb0*/  FADD.FTZ R16, R15, R16 ;  /* 0x000000100f107221 */ /* 0x000fca0000010000 */
[----:B------:R-:W-:-:S07]  /*0ec0*/  MOV R20, R16 ;  /* 0x0000001000147202 */ /* 0x000fce0000000f00 */
[----:B------:R-:W-:Y:S05]  /*0ed0*/  WARPSYNC.COLLECTIVE R17, `(.L_x_1511) ;  /* 0x0000000011087348 */ /* 0x000fea0003c00000 */
[----:B------:R0:W1:Y:S02]  /*0ee0*/  SHFL.BFLY P2, R18, R20, R19, R22 ;  /* 0x0c00001314127389 */ /* 0x0000640000040016 */
[----:B01----:R-:W-:Y:S01]  /*0ef0*/  ENDCOLLECTIVE ;  /* 0x000000000000791b */ /* 0x003fe20003800000 */
.L_x_1511:
[----:B------:R-:W-:Y:S01]  /*0f00*/  HFMA2.MMA R19, -RZ, RZ, 0, 9.5367431640625e-07 ;  /* 0x00000010ff137435 */ /* 0x000fe200000001ff */
[----:B------:R-:W-:-:S04]  /*0f10*/  IMAD.MOV.U32 R9, RZ, RZ, R18 ;  /* 0x000000ffff097224 */ /* 0x000fc800078e0012 */
[----:B------:R-:W-:-:S05]  /*0f20*/  FADD.FTZ R9, R16, R9 ;  /* 0x0000000910097221 */ /* 0x000fca0000010000 */
[----:B------:R-:W-:-:S07]  /*0f30*/  MOV R20, R9 ;  /* 0x0000000900147202 */ /* 0x000fce0000000f00 */
[----:B------:R-:W-:Y:S05]  /*0f40*/  WARPSYNC.COLLECTIVE R17, `(.L_x_1512) ;  /* 0x0000000011087348 */ /* 0x000fea0003c00000 */
[----:B------:R0:W1:Y:S02]  /*0f50*/  SHFL.BFLY P2, R18, R20, R19, R22 ;  /* 0x0c00001314127389 */ /* 0x0000640000040016 */
[----:B01----:R-:W-:Y:S01]  /*0f60*/  ENDCOLLECTIVE ;  /* 0x000000000000791b */ /* 0x003fe20003800000 */
.L_x_1512:
[----:B------:R-:W-:Y:S01]  /*0f70*/  MOV R14, R18 ;  /* 0x00000012000e7202 */ /* 0x000fe20000000f00 */
[----:B------:R-:W-:Y:S06]  /*0f80*/  BRA `(.L_x_1513) ;  /* 0xfffffff8007c7947 */ /* 0x000fec000383ffff */
.L_x_1514:
        /* <DEDUP_REMOVED lines=15> */
.L_x_5444:


//--------------------- .text._ZN10layer_norm13ln_bwd_kernelINS_13Kernel_traitsI13__nv_bfloat16fS2_fjLj20480ELj4ELj1ELj4ELj16ENS_18Kernel_traits_baseILj20480ES2_fS2_fjLj128EEEEEEEvNS_9BwdParamsE --------------------------
	.section	.text._ZN10layer_norm13ln_bwd_kernelINS_13Kernel_traitsI13__nv_bfloat16fS2_fjLj20480ELj4ELj1ELj4ELj16ENS_18Kernel_traits_baseILj20480ES2_fS2_fjLj128EEEEEEEvNS_9BwdParamsE,"ax",@progbits
	.align	128
        .global         _ZN10layer_norm13ln_bwd_kernelINS_13Kernel_traitsI13__nv_bfloat16fS2_fjLj20480ELj4ELj1ELj4ELj16ENS_18Kernel_traits_baseILj20480ES2_fS2_fjLj128EEEEEEEvNS_9BwdParamsE
        .type           _ZN10layer_norm13ln_bwd_kernelINS_13Kernel_traitsI13__nv_bfloat16fS2_fjLj20480ELj4ELj1ELj4ELj16ENS_18Kernel_traits_baseILj20480ES2_fS2_fjLj128EEEEEEEvNS_9BwdParamsE,@function
        .size           _ZN10layer_norm13ln_bwd_kernelINS_13Kernel_traitsI13__nv_bfloat16fS2_fjLj20480ELj4ELj1ELj4ELj16ENS_18Kernel_traits_baseILj20480ES2_fS2_fjLj128EEEEEEEvNS_9BwdParamsE,(.L_x_5445 - _ZN10layer_norm13ln_bwd_kernelINS_13Kernel_traitsI13__nv_bfloat16fS2_fjLj20480ELj4ELj1ELj4ELj16ENS_18Kernel_traits_baseILj20480ES2_fS2_fjLj128EEEEEEEvNS_9BwdParamsE)
        .other          _ZN10layer_norm13ln_bwd_kernelINS_13Kernel_traitsI13__nv_bfloat16fS2_fjLj20480ELj4ELj1ELj4ELj16ENS_18Kernel_traits_baseILj20480ES2_fS2_fjLj128EEEEEEEvNS_9BwdParamsE,@"STO_CUDA_ENTRY STV_DEFAULT"
_ZN10layer_norm13ln_bwd_kernelINS_13Kernel_traitsI13__nv_bfloat16fS2_fjLj20480ELj4ELj1ELj4ELj16ENS_18Kernel_traits_baseILj20480ES2_fS2_fjLj128EEEEEEEvNS_9BwdParamsE:
.text._ZN10layer_norm13ln_bwd_kernelINS_13Kernel_traitsI13__nv_bfloat16fS2_fjLj20480ELj4ELj1ELj4ELj16ENS_18Kernel_traits_baseILj20480ES2_fS2_fjLj128EEEEEEEvNS_9BwdParamsE:
        /* <DEDUP_REMOVED lines=28> */
[----:B------:R-:W5:Y:S05]  /*01c0*/  @P0 LDG.E.64 R46, desc[UR6][R4.64] ;  /* 0x00000006042e0981 */ /* 0x000f6a000c1e1b00 */
[----:B------:R-:W3:Y:S01]  /*01d0*/  @P0 LDC.64 R18, c[0x0][0x248] ;  /* 0x00009200ff120b82 */ /* 0x000ee20000000a00 */
[----:B-1----:R-:W-:-:S07]  /*01e0*/  @P0 IMAD.WIDE.U32 R6, R25, 0x8, R6 ;  /* 0x0000000819060825 */ /* 0x002fce00078e0006 */
[----:B------:R-:W1:Y:S01]  /*01f0*/  @P0 LDC.64 R16, c[0x0][0x248] ;  /* 0x00009200ff100b82 */ /* 0x000e620000000a00 */
[----:B--2---:R-:W-:-:S07]  /*0200*/  @P0 IMAD.WIDE.U32 R8, R27, 0x8, R8 ;  /* 0x000000081b080825 */ /* 0x004fce00078e0008 */
[----:B------:R-:W2:Y:S01]  /*0210*/  @P0 LDC.64 R20, c[0x0][0x248] ;  /* 0x00009200ff140b82 */ /* 0x000ea20000000a00 */
[----:B----4-:R-:W-:Y:S01]  /*0220*/  @P0 IMAD.WIDE.U32 R10, R29, 0x8, R10 ;  /* 0x000000081d0a0825 */ /* 0x010fe200078e000a */
[----:B------:R-:W-:Y:S01]  /*0230*/  SHF.R.U32.HI R24, RZ, 0x2, R24 ;  /* 0x00000002ff187819 */ /* 0x000fe20000011618 */
[----:B------:R-:W5:Y:S01]  /*0240*/  @P0 LDG.E.64 R80, desc[UR6][R6.64] ;  /* 0x0000000606500981 */ /* 0x000f62000c1e1b00 */
[C---:B------:R-:W-:Y:S02]  /*0250*/  @P0 IADD3 R25, R0.reuse, 0xc00, RZ ;  /* 0x00000c0000190810 */ /* 0x040fe40007ffe0ff */
[C---:B------:R-:W-:Y:S01]  /*0260*/  @P0 IADD3 R27, R0.reuse, 0xe00, RZ ;  /* 0x00000e00001b0810 */ /* 0x040fe20007ffe0ff */
[----:B------:R-:W5:Y:S01]  /*0270*/  @P0 LDG.E.64 R234, desc[UR6][R8.64] ;  /* 0x0000000608ea0981 */ /* 0x000f62000c1e1b00 */
[----:B------:R-:W4:Y:S01]  /*0280*/  @P0 LDC.64 R14, c[0x0][0x248] ;  /* 0x00009200ff0e0b82 */ /* 0x000f220000000a00 */
[C---:B------:R-:W-:Y:S01]  /*0290*/  @P0 IADD3 R29, R0.reuse, 0x1200, RZ ;  /* 0x00001200001d0810 */ /* 0x040fe20007ffe0ff */
[----:B---3--:R-:W-:Y:S01]  /*02a0*/  @P0 IMAD.WIDE.U32 R18, R23, 0x8, R18 ;  /* 0x0000000817120825 */ /* 0x008fe200078e0012 */
[----:B0-----:R-:W-:Y:S01]  /*02b0*/  @P0 LEA R22, P1, R0, R30, 0x3 ;  /* 0x0000001e00160211 */ /* 0x001fe200078218ff */
[----:B------:R0:W5:Y:S01]  /*02c0*/  @P0 LDG.E.64 R230, desc[UR6][R10.64] ;  /* 0x000000060ae60981 */ /* 0x000162000c1e1b00 */
[----:B------:R-:W-:-:S02]  /*02d0*/  LEA.HI R90, R26, R24, RZ, 0x19 ;  /* 0x000000181a5a7211 */ /* 0x000fc400078fc8ff */
[----:B------:R-:W-:Y:S01]  /*02e0*/  @P0 LEA.HI.X R23, R0, R31, RZ, 0x3, P1 ;  /* 0x0000001f00170211 */ /* 0x000fe200008f1cff */
[----:B-1----:R-:W-:Y:S01]  /*02f0*/  @P0 IMAD.WIDE.U32 R16, R27, 0x8, R16 ;  /* 0x000000081b100825 */ /* 0x002fe200078e0010 */
[----:B------:R-:W-:Y:S01]  /*0300*/  MOV R166, R90 ;  /* 0x0000005a00a67202 */ /* 0x000fe20000000f00 */
[----:B------:R-:W5:Y:S04]  /*0310*/  @P0 LDG.E.64 R214, desc[UR6][R12.64] ;  /* 0x000000060cd60981 */ /* 0x000f68000c1e1b00 */
[----:B------:R-:W5:Y:S01]  /*0320*/  @P0 LDG.E.64 R2, desc[UR6][R16.64] ;  /* 0x0000000610020981 */ /* 0x000f62000c1e1b00 */
[----:B--2---:R-:W-:-:S03]  /*0330*/  @P0 IMAD.WIDE.U32 R20, R29, 0x8, R20 ;  /* 0x000000081d140825 */ /* 0x004fc600078e0014 */
[----:B------:R-:W5:Y:S04]  /*0340*/  @P0 LDG.E.64 R204, desc[UR6][R18.64] ;  /* 0x0000000612cc0981 */ /* 0x000f68000c1e1b00 */
[----:B------:R-:W5:Y:S01]  /*0350*/  @P0 LDG.E.64 R44, desc[UR6][R22.64] ;  /* 0x00000006162c0981 */ /* 0x000f62000c1e1b00 */
[----:B----4-:R-:W-:-:S03]  /*0360*/  @P0 IMAD.WIDE.U32 R14, R25, 0x8, R14 ;  /* 0x00000008190e0825 */ /* 0x010fc600078e000e */
[----:B------:R-:W5:Y:S04]  /*0370*/  @P0 LDG.E.64 R200, desc[UR6][R20.64] ;  /* 0x0000000614c80981 */ /* 0x000f68000c1e1b00 */
        /* <DEDUP_REMOVED lines=55> */
[----:B-----5:R-:W-:-:S04]  /*06f0*/  SHF.R.U64 R58, R44, 0x10, R45 ;  /* 0x000000102c3a7819 */ /* 0x020fc8000000122d */
[----:B------:R-:W-:Y:S02]  /*0700*/  SHF.L.U32 R58, R58, 0x10, RZ ;  /* 0x000000103a3a7819 */ /* 0x000fe400000006ff */
[----:B0-----:R-:W-:-:S05]  /*0710*/  SHF.L.U32 R4, R44, 0x10, RZ ;  /* 0x000000102c047819 */ /* 0x001fca00000006ff */
[----:B------:R0:W-:Y:S04]  /*0720*/  STL [R1+0x4], R4 ;  /* 0x0000040401007387 */ /* 0x0001e80000100800 */
[----:B------:R1:W-:Y:S01]  /*0730*/  STL [R1], R58 ;  /* 0x0000003a01007387 */ /* 0x0003e20000100800 */
[--C-:B------:R-:W-:Y:S02]  /*0740*/  SHF.R.U64 R207, R2, 0x10, R3.reuse ;  /* 0x0000001002cf7819 */ /* 0x100fe40000001203 */
[----:B------:R-:W-:Y:S02]  /*0750*/  SHF.R.U32.HI R57, RZ, 0x10, R3 ;  /* 0x00000010ff397819 */ /* 0x000fe40000011603 */
        /* <DEDUP_REMOVED lines=8> */
[--C-:B------:R-:W-:Y:S02]  /*07e0*/  SHF.R.U64 R249, R46, 0x10, R47.reuse ;  /* 0x000000102ef97819 */ /* 0x100fe4000000122f */
[----:B------:R-:W-:Y:S02]  /*07f0*/  SHF.R.U32.HI R247, RZ, 0x10, R47 ;  /* 0x00000010fff77819 */ /* 0x000fe4000001162f */
[--C-:B------:R-:W-:Y:S02]  /*0800*/  SHF.R.U64 R245, R80, 0x10, R81.reuse ;  /* 0x0000001050f57819 */ /* 0x100fe40000001251 */
[----:B------:R-:W-:Y:S02]  /*0810*/  SHF.R.U32.HI R238, RZ, 0x10, R81 ;  /* 0x00000010ffee7819 */ /* 0x000fe40000011651 */
[----:B------:R-:W-:Y:S02]  /*0820*/  SHF.R.U32.HI R234, RZ, 0x10, R235 ;  /* 0x00000010ffea7819 */ /* 0x000fe400000116eb */
[----:B------:R-:W-:-:S02]  /*0830*/  SHF.R.U64 R232, R230, 0x10, R231 ;  /* 0x00000010e6e87819 */ /* 0x000fc400000012e7 */
[----:B------:R-:W-:Y:S02]  /*0840*/  SHF.R.U32.HI R218, RZ, 0x10, R231 ;  /* 0x00000010ffda7819 */ /* 0x000fe400000116e7 */
[----:B------:R-:W-:Y:S02]  /*0850*/  SHF.R.U32.HI R214, RZ, 0x10, R215 ;  /* 0x00000010ffd67819 */ /* 0x000fe400000116d7 */
[----:B------:R-:W-:Y:S02]  /*0860*/  SHF.R.U32.HI R210, RZ, 0x10, R211 ;  /* 0x00000010ffd27819 */ /* 0x000fe400000116d3 */
[--C-:B------:R-:W-:Y:S02]  /*0870*/  SHF.R.U64 R203, R204, 0x10, R205.reuse ;  /* 0x00000010cccb7819 */ /* 0x100fe400000012cd */
[----:B------:R-:W-:Y:S02]  /*0880*/  SHF.R.U32.HI R56, RZ, 0x10, R205 ;  /* 0x00000010ff387819 */ /* 0x000fe400000116cd */
[----:B------:R-:W-:-:S02]  /*0890*/  SHF.R.U64 R199, R200, 0x10, R201 ;  /* 0x00000010c8c77819 */ /* 0x000fc400000012c9 */
[----:B------:R-:W-:Y:S01]  /*08a0*/  SHF.R.U32.HI R197, RZ, 0x10, R201 ;  /* 0x00000010ffc57819 */ /* 0x000fe200000116c9 */
[----:B------:R-:W-:Y:S01]  /*08b0*/  HFMA2.MMA R157, -RZ, RZ, 0, 5.9604644775390625e-08 ;  /* 0x00000001ff9d7435 */ /* 0x000fe200000001ff */
[----:B------:R-:W-:Y:S01]  /*08c0*/  SHF.L.U32 R252, R45, 0x10, RZ ;  /* 0x000000102dfc7819 */ /* 0x000fe200000006ff */
[----:B------:R-:W-:Y:S01]  /*08d0*/  HFMA2.MMA R196, -RZ, RZ, 0, 0 ;  /* 0x00000000ffc47435 */ /* 0x000fe200000001ff */
[----:B------:R-:W-:Y:S01]  /*08e0*/  SHF.L.U32 R250, R46, 0x10, RZ ;  /* 0x000000102efa7819 */ /* 0x000fe200000006ff */
[----:B------:R-:W-:Y:S01]  /*08f0*/  HFMA2.MMA R175, -RZ, RZ, 0, 0 ;  /* 0x00000000ffaf7435 */ /* 0x000fe200000001ff */
[----:B------:R-:W-:Y:S01]  /*0900*/  SHF.L.U32 R248, R47, 0x10, RZ ;  /* 0x000000102ff87819 */ /* 0x000fe200000006ff */
[----:B------:R-:W-:Y:S01]  /*0910*/  HFMA2.MMA R167, -RZ, RZ, 0, 0 ;  /* 0x00000000ffa77435 */ /* 0x000fe200000001ff */
        /* <DEDUP_REMOVED lines=24> */
[----:B------:R-:W-:Y:S02]  /*0aa0*/  MOV R2, RZ ;  /* 0x000000ff00027202 */ /* 0x000fe40000000f00 */
[----:B------:R-:W-:-:S02]  /*0ab0*/  CS2R R34, SRZ ;  /* 0x0000000000227805 */ /* 0x000fc4000001ff00 */
[----:B------:R-:W-:Y:S02]  /*0ac0*/  MOV R193, RZ ;  /* 0x000000ff00c17202 */ /* 0x000fe40000000f00 */
        /* <DEDUP_REMOVED lines=24> */
[----:B------:R-:W-:Y:S02]  /*0c50*/  MOV R122, RZ ;  /* 0x000000ff007a7202 */ /* 0x000fe40000000f00 */
        /* <DEDUP_REMOVED lines=22> */
[----:B------:R-:W-:Y:S02]  /*0dc0*/  SHF.R.U32.HI R129, RZ, 0x10, R11 ;  /* 0x00000010ff817819 */ /* 0x000fe4000001160b */
[----:B------:R-:W-:Y:S02]  /*0dd0*/  SHF.L.U32 R8, R11, 0x10, RZ ;  /* 0x000000100b087819 */ /* 0x000fe400000006ff */
[C---:B----4-:R-:W-:Y:S02]  /*0de0*/  SHF.R.U64 R132, R14.reuse, 0x10, R15 ;  /* 0x000000100e847819 */ /* 0x050fe4000000120f */
[----:B------:R-:W-:Y:S02]  /*0df0*/  SHF.L.U32 R11, R14, 0x10, RZ ;  /* 0x000000100e0b7819 */ /* 0x000fe400000006ff */
[C---:B------:R-:W-:Y:S02]  /*0e00*/  SHF.R.U64 R124, R6.reuse, 0x10, R7 ;  /* 0x00000010067c7819 */ /* 0x040fe40000001207 */
[----:B------:R-:W-:-:S02]  /*0e10*/  SHF.L.U32 R3, R6, 0x10, RZ ;  /* 0x0000001006037819 */ /* 0x000fc400000006ff */
[----:B------:R-:W-:Y:S02]  /*0e20*/  SHF.R.U32.HI R125, RZ, 0x10, R7 ;  /* 0x00000010ff7d7819 */ /* 0x000fe40000011607 */
[----:B0-----:R-:W-:Y:S02]  /*0e30*/  SHF.L.U32 R4, R7, 0x10, RZ ;  /* 0x0000001007047819 */ /* 0x001fe400000006ff */
[--C-:B------:R-:W-:Y:S02]  /*0e40*/  SHF.R.U64 R158, R16, 0x10, R17.reuse ;  /* 0x00000010109e7819 */ /* 0x100fe40000001211 */
[----:B------:R-:W-:Y:S02]  /*0e50*/  SHF.R.U32.HI R159, RZ, 0x10, R17 ;  /* 0x00000010ff9f7819 */ /* 0x000fe40000011611 */
[----:B------:R-:W-:Y:S02]  /*0e60*/  SHF.L.U32 R14, R17, 0x10, RZ ;  /* 0x00000010110e7819 */ /* 0x000fe400000006ff */
[----:B------:R-:W-:-:S02]  /*0e70*/  SHF.R.U32.HI R127, RZ, 0x10, R9 ;  /* 0x00000010ff7f7819 */ /* 0x000fc40000011609 */
[----:B------:R-:W-:Y:S02]  /*0e80*/  SHF.L.U32 R6, R9, 0x10, RZ ;  /* 0x0000001009067819 */ /* 0x000fe400000006ff */
[----:B------:R-:W-:Y:S02]  /*0e90*/  SHF.L.U32 R7, R10, 0x10, RZ ;  /* 0x000000100a077819 */ /* 0x000fe400000006ff */
[C---:B------:R-:W-:Y:S02]  /*0ea0*/  SHF.R.U64 R162, R20.reuse, 0x10, R21 ;  /* 0x0000001014a27819 */ /* 0x040fe40000001215 */
[----:B------:R-:W-:Y:S02]  /*0eb0*/  SHF.L.U32 R17, R20, 0x10, RZ ;  /* 0x0000001014117819 */ /* 0x000fe400000006ff */
[C---:B------:R-:W-:Y:S02]  /*0ec0*/  SHF.R.U64 R130, R12.reuse, 0x10, R13 ;  /* 0x000000100c827819 */ /* 0x040fe4000000120d */
[----:B------:R-:W-:-:S02]  /*0ed0*/  SHF.L.U32 R9, R12, 0x10, RZ ;  /* 0x000000100c097819 */ /* 0x000fc400000006ff */
[----:B------:R-:W-:Y:S02]  /*0ee0*/  SHF.R.U32.HI R131, RZ, 0x10, R13 ;  /* 0x00000010ff837819 */ /* 0x000fe4000001160d */
[----:B------:R-:W-:Y:S02]  /*0ef0*/  SHF.L.U32 R10, R13, 0x10, RZ ;  /* 0x000000100d0a7819 */ /* 0x000fe400000006ff */
[--C-:B------:R-:W-:Y:S02]  /*0f00*/  SHF.R.U64 R164, R22, 0x10, R23.reuse ;  /* 0x0000001016a47819 */ /* 0x100fe40000001217 */
[----:B------:R-:W-:Y:S02]  /*0f10*/  SHF.R.U32.HI R165, RZ, 0x10, R23 ;  /* 0x00000010ffa57819 */ /* 0x000fe40000011617 */
[----:B------:R-:W-:Y:S02]  /*0f20*/  SHF.L.U32 R20, R23, 0x10, RZ ;  /* 0x0000001017147819 */ /* 0x000fe400000006ff */
[----:B------:R-:W-:-:S02]  /*0f30*/  SHF.R.U32.HI R133, RZ, 0x10, R15 ;  /* 0x00000010ff857819 */ /* 0x000fc4000001160f */
[----:B------:R-:W-:Y:S02]  /*0f40*/  SHF.L.U32 R12, R15, 0x10, RZ ;  /* 0x000000100f0c7819 */ /* 0x000fe400000006ff */
[----:B------:R-:W-:Y:S02]  /*0f50*/  SHF.L.U32 R13, R16, 0x10, RZ ;  /* 0x00000010100d7819 */ /* 0x000fe400000006ff */
[--C-:B------:R-:W-:Y:S02]  /*0f60*/  SHF.R.U64 R160, R18, 0x10, R19.reuse ;  /* 0x0000001012a07819 */ /* 0x100fe40000001213 */
[----:B------:R-:W-:Y:S02]  /*0f70*/  SHF.R.U32.HI R161, RZ, 0x10, R19 ;  /* 0x00000010ffa17819 */ /* 0x000fe40000011613 */
[----:B------:R-:W-:Y:S02]  /*0f80*/  SHF.R.U32.HI R163, RZ, 0x10, R21 ;  /* 0x00000010ffa37819 */ /* 0x000fe40000011615 */
[----:B------:R-:W-:-:S02]  /*0f90*/  SHF.R.U64 R23, R24, 0x10, R25 ;  /* 0x0000001018177819 */ /* 0x000fc40000001219 */
[----:B------:R-:W-:Y:S02]  /*0fa0*/  SHF.R.U32.HI R123, RZ, 0x10, R25 ;  /* 0x00000010ff7b7819 */ /* 0x000fe40000011619 */
[----:B------:R-:W-:Y:S02]  /*0fb0*/  SHF.L.U32 R15, R18, 0x10, RZ ;  /* 0x00000010120f7819 */ /* 0x000fe400000006ff */
[----:B------:R-:W-:Y:S02]  /*0fc0*/  SHF.L.U32 R16, R19, 0x10, RZ ;  /* 0x0000001013107819 */ /* 0x000fe400000006ff */
[----:B------:R-:W-:Y:S02]  /*0fd0*/  SHF.L.U32 R18, R21, 0x10, RZ ;  /* 0x0000001015127819 */ /* 0x000fe400000006ff */
[----:B------:R-:W-:Y:S02]  /*0fe0*/  SHF.L.U32 R19, R22, 0x10, RZ ;  /* 0x0000001016137819 */ /* 0x000fe400000006ff */
[----:B------:R-:W-:-:S02]  /*0ff0*/  SHF.L.U32 R21, R24, 0x10, RZ ;  /* 0x0000001018157819 */ /* 0x000fc400000006ff */
[----:B------:R-:W-:Y:S02]  /*1000*/  SHF.L.U32 R22, R25, 0x10, RZ ;  /* 0x0000001019167819 */ /* 0x000fe400000006ff */
[----:B------:R-:W-:Y:S02]  /*1010*/  CS2R R24, SRZ ;  /* 0x0000000000187805 */ /* 0x000fe4000001ff00 */
        /* <DEDUP_REMOVED lines=19> */
[----:B-1----:R-:W-:-:S07]  /*1150*/  SHF.L.U32 R123, R123, 0x10, RZ ;  /* 0x000000107b7b7819 */ /* 0x002fce00000006ff */
.L_x_1521:
        /* <DEDUP_REMOVED lines=44> */
[----:B------:R-:W5:Y:S01]  /*1420*/  LDG.E.64 R134, desc[UR6][R134.64] ;  /* 0x0000000686867981 */ /* 0x000f62000c1e1b00 */
[----:B------:R-:W-:Y:S02]  /*1430*/  @P0 MOV R208, RZ ;  /* 0x000000ff00d00202 */ /* 0x000fe40000000f00 */
[----:B------:R-:W-:Y:S02]  /*1440*/  IMAD.WIDE.U32 R136, R192, 0x8, R220 ;  /* 0x00000008c0887825 */ /* 0x000fe400078e00dc */
[----:B------:R-:W3:Y:S02]  /*1450*/  @P0 LDG.E.128 R84, desc[UR6][R84.64] ;  /* 0x0000000654540981 */ /* 0x000ee4000c1e1d00 */
[----:B0-----:R-:W-:Y:S01]  /*1460*/  @P0 IMAD.WIDE.U32 R92, R191, 0x10, R92 ;  /* 0x00000010bf5c0825 */ /* 0x001fe200078e005c */
[----:B------:R-:W-:Y:S01]  /*1470*/  @P0 LEA R88, P1, R174, UR4, 0x4 ;  /* 0x00000004ae580c11 */ /* 0x000fe2000f8220ff */
[----:B------:R-:W3:Y:S04]  /*1480*/  LDG.E.64 R136, desc[UR6][R136.64] ;  /* 0x0000000688887981 */ /* 0x000ee8000c1e1b00 */
[----:B------:R-:W3:Y:S01]  /*1490*/  @P0 LDG.E.128 R92, desc[UR6][R92.64] ;  /* 0x000000065c5c0981 */ /* 0x000ee2000c1e1d00 */
[----:B------:R-:W-:-:S06]  /*14a0*/  IMAD.WIDE.U32 R138, R170, 0x8, R220 ;  /* 0x00000008aa8a7825 */ /* 0x000fcc00078e00dc */
[----:B------:R-:W2:Y:S01]  /*14b0*/  LDG.E.64 R138, desc[UR6][R138.64] ;  /* 0x000000068a8a7981 */ /* 0x000ea2000c1e1b00 */
[----:B----4-:R-:W-:Y:S02]  /*14c0*/  @!P0 IMAD.WIDE.U32 R150, R154, 0x10, R150 ;  /* 0x000000109a968825 */ /* 0x010fe400078e0096 */
[----:B------:R-:W0:Y:S02]  /*14d0*/  @!P0 LDC.64 R154, c[0x0][0x220] ;  /* 0x00008800ff9a8b82 */ /* 0x000e240000000a00 */
[----:B-1----:R-:W-:Y:S01]  /*14e0*/  @!P0 IMAD.WIDE R152, R166, 0x4, R152 ;  /* 0x00000004a6988825 */ /* 0x002fe200078e0298 */
[----:B------:R-:W-:-:S03]  /*14f0*/  @P0 LEA.HI.X R89, R174, UR5, RZ, 0x4, P1 ;  /* 0x00000005ae590c11 */ /* 0x000fc600088f24ff */
        /* <DEDUP_REMOVED lines=14> */
[----:B-1----:R-:W-:-:S06]  /*15e0*/  @!P0 IMAD.WIDE.U32 R152, R171, 0x10, R152 ;  /* 0x00000010ab988825 */ /* 0x002fcc00078e0098 */
[----:B------:R-:W1:Y:S01]  /*15f0*/  @!P0 LDC.64 R170, c[0x0][0x220] ;  /* 0x00008800ffaa8b82 */ /* 0x000e620000000a00 */
[----:B------:R0:W3:Y:S07]  /*1600*/  @!P0 LDG.E.128 R68, desc[UR6][R152.64] ;  /* 0x0000000698448981 */ /* 0x0000ee000c1e1d00 */
        /* <DEDUP_REMOVED lines=8> */
[----:B------:R0:W3:Y:S01]  /*1690*/  @!P0 LDG.E.128 R80, desc[UR6][R152.64] ;  /* 0x0000000698508981 */ /* 0x0000e2000c1e1d00 */
[----:B------:R-:W-:-:S05]  /*16a0*/  @!P0 IMAD.WIDE.U32 R154, R188, 0x10, R154 ;  /* 0x00000010bc9a8825 */ /* 0x000fca00078e009a */
[----:B------:R2:W3:Y:S01]  /*16b0*/  @!P0 LDG.E.128 R84, desc[UR6][R154.64] ;  /* 0x000000069a548981 */ /* 0x0004e2000c1e1d00 */
[----:B------:R-:W-:Y:S01]  /*16c0*/  IMAD.WIDE.U32 R142, R189, 0x8, R220 ;  /* 0x00000008bd8e7825 */ /* 0x000fe200078e00dc */
[--C-:B-----5:R-:W-:Y:S02]  /*16d0*/  SHF.R.U64 R189, R134, 0x10, R135.reuse ;  /* 0x0000001086bd7819 */ /* 0x120fe40000001287 */
[----:B------:R-:W-:Y:S01]  /*16e0*/  SHF.R.U32.HI R192, RZ, 0x10, R135 ;  /* 0x00000010ffc07819 */ /* 0x000fe20000011687 */
[--C-:B------:R-:W-:Y:S01]  /*16f0*/  IMAD.WIDE.U32 R144, R190, 0x8, R220.reuse ;  /* 0x00000008be907825 */ /* 0x100fe200078e00dc */
[----:B------:R-:W-:Y:S01]  /*1700*/  MOV R190, R135 ;  /* 0x0000008700be7202 */ /* 0x000fe20000000f00 */
[----:B0-----:R-:W0:Y:S02]  /*1710*/  @!P0 LDC.64 R152, c[0x0][0x220] ;  /* 0x00008800ff988b82 */ /* 0x001e240000000a00 */
[----:B------:R-:W-:Y:S01]  /*1720*/  IMAD.WIDE.U32 R146, R188, 0x8, R220 ;  /* 0x00000008bc927825 */ /* 0x000fe200078e00dc */
[----:B------:R-:W-:Y:S01]  /*1730*/  MOV R188, R134 ;  /* 0x0000008600bc7202 */ /* 0x000fe20000000f00 */
[----:B------:R-:W5:Y:S02]  /*1740*/  LDG.E.64 R142, desc[UR6][R142.64] ;  /* 0x000000068e8e7981 */ /* 0x000f64000c1e1b00 */
[----:B-1----:R-:W-:Y:S01]  /*1750*/  @!P0 IMAD.WIDE.U32 R134, R191, 0x10, R170 ;  /* 0x00000010bf868825 */ /* 0x002fe200078e00aa */
[----:B------:R-:W-:Y:S01]  /*1760*/  LOP3.LUT P1, RZ, R157, 0xff, RZ, 0xc0, !PT ;  /* 0x000000ff9dff7812 */ /* 0x000fe2000782c0ff */
[----:B------:R-:W5:Y:S04]  /*1770*/  LDG.E.64 R146, desc[UR6][R146.64] ;  /* 0x0000000692927981 */ /* 0x000f68000c1e1b00 */
[----:B------:R1:W5:Y:S01]  /*1780*/  @!P0 LDG.E.128 R92, desc[UR6][R134.64] ;  /* 0x00000006865c8981 */ /* 0x000362000c1e1d00 */
[----:B------:R-:W-:Y:S01]  /*1790*/  IMAD.WIDE.U32 R148, R174, 0x8, R220 ;  /* 0x00000008ae947825 */ /* 0x000fe200078e00dc */
[----:B--2---:R-:W-:-:S02]  /*17a0*/  SHF.R.U64 R155, R138, 0x10, R139 ;  /* 0x000000108a9b7819 */ /* 0x004fc4000000128b */
[----:B------:R-:W-:Y:S01]  /*17b0*/  SHF.R.U32.HI R222, RZ, 0x10, R139 ;  /* 0x00000010ffde7819 */ /* 0x000fe2000001168b */
[--C-:B------:R-:W-:Y:S01]  /*17c0*/  IMAD.WIDE.U32 R150, R191, 0x8, R220.reuse ;  /* 0x00000008bf967825 */ /* 0x100fe200078e00dc */
[----:B------:R-:W-:Y:S01]  /*17d0*/  MOV R154, R138 ;  /* 0x0000008a009a7202 */ /* 0x000fe20000000f00 */
[----:B------:R-:W2:Y:S02]  /*17e0*/  LDG.E.64 R148, desc[UR6][R148.64] ;  /* 0x0000000694947981 */ /* 0x000ea4000c1e1b00 */
[----:B------:R-:W-:Y:S01]  /*17f0*/  IMAD.WIDE.U32 R156, R156, 0x8, R220 ;  /* 0x000000089c9c7825 */ /* 0x000fe200078e00dc */
[----:B------:R-:W-:Y:S01]  /*1800*/  MOV R221, R139 ;  /* 0x0000008b00dd7202 */ /* 0x000fe20000000f00 */
[----:B------:R-:W-:Y:S01]  /*1810*/  @P0 MUFU.RCP R135, R6 ;  /* 0x0000000600870308 */ /* 0x000fe20000001000 */
[----:B0-----:R-:W-:Y:S01]  /*1820*/  @!P0 LEA R152, P2, R174, R152, 0x4 ;  /* 0x00000098ae988211 */ /* 0x001fe200078420ff */
[----:B------:R-:W2:Y:S01]  /*1830*/  LDG.E.64 R150, desc[UR6][R150.64] ;  /* 0x0000000696967981 */ /* 0x000ea2000c1e1b00 */
[----:B----4-:R-:W-:-:S02]  /*1840*/  MOV R224, R140 ;  /* 0x0000008c00e07202 */ /* 0x010fc40000000f00 */
[----:B------:R-:W-:Y:S01]  /*1850*/  SHF.R.U64 R223, R140, 0x10, R141 ;  /* 0x000000108cdf7819 */ /* 0x000fe2000000128d */
[----:B------:R-:W4:Y:S02]  /*1860*/  LDG.E.64 R156, desc[UR6][R156.64] ;  /* 0x000000069c9c7981 */ /* 0x000f24000c1e1b00 */
[----:B------:R-:W0:Y:S01]  /*1870*/  @P0 MUFU.RCP R139, R5 ;  /* 0x00000005008b0308 */ /* 0x000e220000001000 */
[----:B------:R-:W-:Y:S01]  /*1880*/  MOV R225, R141 ;  /* 0x0000008d00e17202 */ /* 0x000fe20000000f00 */
[----:B------:R-:W4:Y:S06]  /*1890*/  LDG.E.64 R144, desc[UR6][R144.64] ;  /* 0x0000000690907981 */ /* 0x000f2c000c1e1b00 */
[----:B------:R-:W1:Y:S01]  /*18a0*/  @P0 MUFU.RCP R138, R126 ;  /* 0x0000007e008a0308 */ /* 0x000e620000001000 */
[----:B------:R-:W-:-:S02]  /*18b0*/  @!P0 LEA.HI.X R153, R174, R153, RZ, 0x4, P2 ;  /* 0x00000099ae998211 */ /* 0x000fc400010f24ff */
[----:B------:R-:W-:-:S03]  /*18c0*/  SHF.R.U32.HI R226, RZ, 0x10, R141 ;  /* 0x00000010ffe27819 */ /* 0x000fc6000001168d */
[----:B------:R-:W4:Y:S02]  /*18d0*/  @!P0 LDG.E.128 R88, desc[UR6][R152.64] ;  /* 0x0000000698588981 */ /* 0x000f24000c1e1d00 */
[----:B------:R-:W1:Y:S01]  /*18e0*/  @P0 MUFU.RCP R140, R127 ;  /* 0x0000007f008c0308 */ /* 0x000e620000001000 */
[----:B------:R-:W-:-:S04]  /*18f0*/  @P0 FADD.FTZ R134, -R250, R56 ;  /* 0x00000038fa860221 */ /* 0x000fc80000010100 */
[----:B0-----:R-:W-:Y:S01]  /*1900*/  @P0 FMUL.FTZ R134, R134, R139 ;  /* 0x0000008b86860220 */ /* 0x001fe20000410000 */
[----:B---3--:R-:W-:-:S04]  /*1910*/  @!P0 FADD.FTZ R139, R56, -R208 ;  /* 0x800000d0388b8221 */ /* 0x008fc80000010000 */
[----:B-1----:R-:W-:Y:S01]  /*1920*/  @!P0 FMUL.FTZ R134, R168, R139 ;  /* 0x0000008ba8868220 */ /* 0x002fe20000410000 */
[----:B------:R-:W-:Y:S01]  /*1930*/  @P0 FADD.FTZ R139, -R249, R57 ;  /* 0x00000039f98b0221 */ /* 0x000fe20000010100 */
[----:B------:R-:W-:Y:S01]  /*1940*/  @P0 FADD.FTZ R240, -R248, R58 ;  /* 0x0000003af8f00221 */ /* 0x000fe20000010100 */
[--C-:B------:R-:W-:Y:S02]  /*1950*/  @!P0 FADD.FTZ R141, R58, -R208.reuse ;  /* 0x800000d03a8d8221 */ /* 0x100fe40000010000 */
[----:B------:R-:W-:Y:S01]  /*1960*/  @P0 FMUL.FTZ R138, R139, R138 ;  /* 0x0000008a8b8a0220 */ /* 0x000fe20000410000 */
        /* <DEDUP_REMOVED lines=154> */
[----:B------:R-:W-:Y:S01]  /*2310*/  @!P0 FMUL.FTZ R85, R168, R59 ;  /* 0x0000003ba8558220 */ /* 0x000fe20000410000 */
[--C-:B-----5:R-:W-:Y:S01]  /*2320*/  @!P0 FADD.FTZ R93, R93, -R208.reuse ;  /* 0x800000d05d5d8221 */ /* 0x120fe20000010000 */
[----:B------:R-:W-:Y:S01]  /*2330*/  @!P0 FADD.FTZ R59, R92, -R208 ;  /* 0x800000d05c3b8221 */ /* 0x000fe20000010000 */
[C---:B------:R-:W-:Y:S02]  /*2340*/  @!P0 FMUL.FTZ R139, R168.reuse, R239 ;  /* 0x000000efa88b8220 */ /* 0x040fe40000410000 */
[C---:B------:R-:W-:Y:S01]  /*2350*/  @!P0 FMUL.FTZ R86, R168.reuse, R93 ;  /* 0x0000005da8568220 */ /* 0x040fe20000410000 */
[----:B------:R-:W-:Y:S01]  /*2360*/  @!P0 FMUL.FTZ R87, R168, R59 ;  /* 0x0000003ba8578220 */ /* 0x000fe20000410000 */
[----:B------:R-:W3:Y:S01]  /*2370*/  @P0 MUFU.RCP R239, R3 ;  /* 0x0000000300ef0308 */ /* 0x000ee20000001000 */
[----:B------:R-:W-:Y:S01]  /*2380*/  @P0 FADD.FTZ R93, -R197, R95 ;  /* 0x0000005fc55d0221 */ /* 0x000fe20000010100 */
        /* <DEDUP_REMOVED lines=11> */
[----:B--2---:R-:W-:Y:S01]  /*2440*/  MOV R229, R148 ;  /* 0x0000009400e57202 */ /* 0x004fe20000000f00 */
[----:B---3--:R-:W-:Y:S01]  /*2450*/  @P0 FMUL.FTZ R94, R94, R239 ;  /* 0x000000ef5e5e0220 */ /* 0x008fe20000410000 */
[----:B------:R-:W-:Y:S01]  /*2460*/  SHF.R.U64 R146, R146, 0x10, R147 ;  /* 0x0000001092927819 */ /* 0x000fe20000001293 */
[----:B------:R-:W-:Y:S01]  /*2470*/  @P0 FADD.FTZ R95, -R241, R89 ;  /* 0x00000059f15f0221 */ /* 0x000fe20000010100 */
[----:B------:R-:W-:Y:S01]  /*2480*/  MOV R227, R147 ;  /* 0x0000009300e37202 */ /* 0x000fe20000000f00 */
[----:B------:R-:W2:Y:S01]  /*2490*/  @P0 MUFU.RCP R58, R125 ;  /* 0x0000007d003a0308 */ /* 0x000ea20000001000 */
        /* <DEDUP_REMOVED lines=12> */
[C---:B------:R-:W-:Y:S01]  /*2560*/  @!P0 FMUL.FTZ R94, R168.reuse, R88 ;  /* 0x00000058a85e8220 */ /* 0x040fe20000410000 */
[C---:B------:R-:W-:Y:S01]  /*2570*/  @!P0 FMUL.FTZ R91, R168.reuse, R90 ;  /* 0x0000005aa85b8220 */ /* 0x040fe20000410000 */
[----:B------:R-:W-:Y:S01]  /*2580*/  SHF.L.U32 R147, R147, 0x10, RZ ;  /* 0x0000001093937819 */ /* 0x000fe200000006ff */
[----:B-1----:R-:W-:Y:S01]  /*2590*/  @P0 FMUL.FTZ R95, R95, R59 ;  /* 0x0000003b5f5f0220 */ /* 0x002fe20000410000 */
[----:B------:R-:W-:Y:S01]  /*25a0*/  FMUL.FTZ R88, R3, R229 ;  /* 0x000000e503587220 */ /* 0x000fe20000410000 */
[----:B------:R-:W-:Y:S01]  /*25b0*/  @!P0 FMUL.FTZ R95, R168, R239 ;  /* 0x000000efa85f8220 */ /* 0x000fe20000410000 */
[----:B------:R-:W-:Y:S01]  /*25c0*/  SHF.L.U32 R239, R224, 0x10, RZ ;  /* 0x00000010e0ef7819 */ /* 0x000fe200000006ff */
[C---:B------:R-:W-:Y:S01]  /*25d0*/  FADD.FTZ R39, R148.reuse, R39 ;  /* 0x0000002794277221 */ /* 0x040fe20000010000 */
[----:B------:R-:W-:Y:S01]  /*25e0*/  SHF.L.U32 R241, R225, 0x10, RZ ;  /* 0x00000010e1f17819 */ /* 0x000fe200000006ff */
[----:B------:R-:W-:Y:S01]  /*25f0*/  FFMA.FTZ R119, R148, R91, R119 ;  /* 0x0000005b94777223 */ /* 0x000fe20000010077 */
[----:B------:R-:W-:Y:S01]  /*2600*/  FMUL.FTZ R224, R4, R148 ;  /* 0x0000009404e07220 */ /* 0x000fe20000410000 */
[----:B------:R-:W-:Y:S01]  /*2610*/  FMUL.FTZ R225, R124, R147 ;  /* 0x000000937ce17220 */ /* 0x000fe20000410000 */
[----:B------:R-:W-:Y:S01]  /*2620*/  FADD.FTZ R148, RZ, R88 ;  /* 0x00000058ff947221 */ /* 0x000fe20000010000 */
[----:B------:R-:W-:Y:S01]  /*2630*/  SHF.R.U32.HI R149, RZ, 0x10, R149 ;  /* 0x00000010ff957819 */ /* 0x000fe20000011695 */
[----:B------:R-:W-:Y:S01]  /*2640*/  FADD.FTZ R42, R147, R42 ;  /* 0x0000002a932a7221 */ /* 0x000fe20000010000 */
[----:B------:R-:W-:Y:S01]  /*2650*/  SHF.L.U32 R189, R189, 0x10, RZ ;  /* 0x00000010bdbd7819 */ /* 0x000fe200000006ff */
[----:B------:R-:W-:Y:S01]  /*2660*/  FFMA.FTZ R122, R147, R95, R122 ;  /* 0x0000005f937a7223 */ /* 0x000fe2000001007a */
[----:B------:R-:W-:Y:S01]  /*2670*/  FADD.FTZ R147, R148, R225 ;  /* 0x000000e194937221 */ /* 0x000fe20000010000 */
[----:B--2---:R-:W-:Y:S01]  /*2680*/  @P0 FMUL.FTZ R89, R240, R58 ;  /* 0x0000003af0590220 */ /* 0x004fe20000410000 */
[----:B------:R-:W-:Y:S01]  /*2690*/  FFMA.FTZ R148, R88, R94, RZ ;  /* 0x0000005e58947223 */ /* 0x000fe200000100ff */
[----:B------:R-:W-:Y:S01]  /*26a0*/  @!P0 FMUL.FTZ R89, R168, R208 ;  /* 0x000000d0a8598220 */ /* 0x000fe20000410000 */
[----:B------:R-:W-:Y:S01]  /*26b0*/  SHF.L.U32 R57, R149, 0x10, RZ ;  /* 0x0000001095397819 */ /* 0x000fe200000006ff */
[C---:B------:R-:W-:Y:S01]  /*26c0*/  FADD.FTZ R38, R189.reuse, R38 ;  /* 0x00000026bd267221 */ /* 0x040fe20000010000 */
[----:B------:R-:W-:Y:S01]  /*26d0*/  SHF.L.U32 R208, R190, 0x10, RZ ;  /* 0x00000010bed07819 */ /* 0x000fe200000006ff */
[----:B------:R-:W-:Y:S01]  /*26e0*/  FFMA.FTZ R118, R189, R138, R118 ;  /* 0x0000008abd767223 */ /* 0x000fe20000010076 */
[----:B------:R-:W-:Y:S01]  /*26f0*/  SHF.L.U32 R149, R222, 0x10, RZ ;  /* 0x00000010de957819 */ /* 0x000fe200000006ff */
[----:B------:R-:W-:Y:S01]  /*2700*/  FMUL.FTZ R222, R126, R189 ;  /* 0x000000bd7ede7220 */ /* 0x000fe20000410000 */
        /* <DEDUP_REMOVED lines=13> */
[----:B------:R-:W-:Y:S02]  /*27e0*/  MOV R219, R136 ;  /* 0x0000008800db7202 */ /* 0x000fe40000000f00 */
[----:B------:R-:W-:Y:S01]  /*27f0*/  FADD.FTZ R147, R147, R223 ;  /* 0x000000df93937221 */ /* 0x000fe20000010000 */
[----:B------:R-:W-:Y:S01]  /*2800*/  FFMA.FTZ R148, R223, R134, R148 ;  /* 0x00000086df947223 */ /* 0x000fe20000010094 */
[----:B------:R-:W-:Y:S02]  /*2810*/  MOV R220, R137 ;  /* 0x0000008900dc7202 */ /* 0x000fe40000000f00 */
[----:B------:R-:W-:Y:S01]  /*2820*/  SHF.L.U32 R192, R192, 0x10, RZ ;  /* 0x00000010c0c07819 */ /* 0x000fe200000006ff */
[----:B------:R-:W-:Y:S01]  /*2830*/  FADD.FTZ R147, R147, R222 ;  /* 0x000000de93937221 */ /* 0x000fe20000010000 */
[----:B------:R-:W-:Y:S01]  /*2840*/  FFMA.FTZ R148, R222, R138, R148 ;  /* 0x0000008ade947223 */ /* 0x000fe20000010094 */
[----:B------:R-:W-:-:S02]  /*2850*/  SHF.L.U32 R219, R219, 0x10, RZ ;  /* 0x00000010dbdb7819 */ /* 0x000fc400000006ff */
[----:B------:R-:W-:Y:S01]  /*2860*/  SHF.R.U64 R136, R136, 0x10, R137 ;  /* 0x0000001088887819 */ /* 0x000fe20000001289 */
[----:B------:R-:W-:Y:S01]  /*2870*/  FADD.FTZ R147, R147, R221 ;  /* 0x000000dd93937221 */ /* 0x000fe20000010000 */
        /* <DEDUP_REMOVED lines=45> */
[C---:B------:R-:W-:Y:S01]  /*2b50*/  FADD.FTZ R28, R149.reuse, R28 ;  /* 0x0000001c951c7221 */ /* 0x040fe20000010000 */
[-C--:B------:R-:W-:Y:S01]  /*2b60*/  FFMA.FTZ R108, R149, R64.reuse, R108 ;  /* 0x00000040956c7223 */ /* 0x080fe2000001006c */
        /* <DEDUP_REMOVED lines=9> */
[----:B------:R-:W-:Y:S01]  /*2c00*/  MOV R58, R156 ;  /* 0x0000009c003a7202 */ /* 0x000fe20000000f00 */
[C---:B------:R-:W-:Y:S01]  /*2c10*/  FADD.FTZ R41, R229.reuse, R41 ;  /* 0x00000029e5297221 */ /* 0x040fe20000010000 */
[----:B------:R-:W-:Y:S01]  /*2c20*/  SHF.L.U32 R226, R226, 0x10, RZ ;  /* 0x00000010e2e27819 */ /* 0x000fe200000006ff */
        /* <DEDUP_REMOVED lines=14> */
[----:B------:R-:W-:Y:S01]  /*2d10*/  SHF.R.U64 R59, R156, 0x10, R157 ;  /* 0x000000109c3b7819 */ /* 0x000fe2000000129d */
[----:B------:R-:W-:Y:S01]  /*2d20*/  FMUL.FTZ R58, R13, R58 ;  /* 0x0000003a0d3a7220 */ /* 0x000fe20000410000 */
[----:B------:R-:W-:Y:S01]  /*2d30*/  FADD.FTZ R229, R229, R136 ;  /* 0x00000088e5e57221 */ /* 0x000fe20000010000 */
[----:B------:R-:W-:Y:S01]  /*2d40*/  FFMA.FTZ R239, R136, R68, R239 ;  /* 0x0000004488ef7223 */ /* 0x000fe200000100ef */
[----:B------:R-:W-:-:S02]  /*2d50*/  SHF.L.U32 R59, R59, 0x10, RZ ;  /* 0x000000103b3b7819 */ /* 0x000fc400000006ff */
[----:B------:R-:W-:Y:S01]  /*2d60*/  FADD.FTZ R229, R229, R58 ;  /* 0x0000003ae5e57221 */ /* 0x000fe20000010000 */
[----:B------:R-:W-:Y:S01]  /*2d70*/  FFMA.FTZ R239, R58, R71, R239 ;  /* 0x000000473aef7223 */ /* 0x000fe200000100ef */
[----:B------:R-:W-:Y:S01]  /*2d80*/  MOV R58, R157 ;  /* 0x0000009d003a7202 */ /* 0x000fe20000000f00 */
[----:B------:R-:W-:-:S03]  /*2d90*/  FMUL.FTZ R90, R158, R59 ;  /* 0x0000003b9e5a7220 */ /* 0x000fc60000410000 */
[----:B------:R-:W-:Y:S01]  /*2da0*/  SHF.L.U32 R58, R58, 0x10, RZ ;  /* 0x000000103a3a7819 */ /* 0x000fe200000006ff */
[C---:B------:R-:W-:Y:S01]  /*2db0*/  FADD.FTZ R172, R59.reuse, R172 ;  /* 0x000000ac3bac7221 */ /* 0x040fe20000010000 */
[-C--:B------:R-:W-:Y:S01]  /*2dc0*/  FFMA.FTZ R102, R59, R70.reuse, R102 ;  /* 0x000000463b667223 */ /* 0x080fe20000010066 */
        /* <DEDUP_REMOVED lines=18> */
[----:B------:R-:W-:-:S02]  /*2ef0*/  SHF.R.U32.HI R151, RZ, 0x10, R151 ;  /* 0x00000010ff977819 */ /* 0x000fc40000011697 */
[----:B------:R-:W-:Y:S02]  /*2f00*/  SHF.L.U32 R153, R153, 0x10, RZ ;  /* 0x0000001099997819 */ /* 0x000fe400000006ff */
[----:B------:R-:W-:Y:S02]  /*2f10*/  SHF.R.U64 R142, R142, 0x10, R143 ;  /* 0x000000108e8e7819 */ /* 0x000fe4000000128f */
[----:B------:R-:W-:Y:S02]  /*2f20*/  SHF.L.U32 R90, R152, 0x10, RZ ;  /* 0x00000010985a7819 */ /* 0x000fe400000006ff */
[----:B------:R-:W-:Y:S01]  /*2f30*/  SHF.L.U32 R241, R150, 0x10, RZ ;  /* 0x0000001096f17819 */ /* 0x000fe200000006ff */
[----:B------:R-:W-:Y:S01]  /*2f40*/  FMUL.FTZ R150, R159, R59 ;  /* 0x0000003b9f967220 */ /* 0x000fe20000410000 */
        /* <DEDUP_REMOVED lines=8> */
[----:B------:R-:W-:Y:S01]  /*2fd0*/  FADD.FTZ R58, R58, R150 ;  /* 0x000000963a3a7221 */ /* 0x000fe20000010000 */
[-C--:B------:R-:W-:Y:S01]  /*2fe0*/  FFMA.FTZ R90, R150, R72.reuse, R57 ;  /* 0x00000048965a7223 */ /* 0x080fe20000010039 */
[----:B------:R-:W0:Y:S01]  /*2ff0*/  S2R R243, SR_TID.X ;  /* 0x0000000000f37919 */ /* 0x000e220000002100 */
        /* <DEDUP_REMOVED lines=11> */
[C---:B------:R-:W-:Y:S01]  /*30b0*/  FADD.FTZ R167, R226.reuse, R167 ;  /* 0x000000a7e2a77221 */ /* 0x040fe20000010000 */
        /* <DEDUP_REMOVED lines=32> */
[----:B------:R-:W1:Y:S01]  /*32c0*/  S2R R240, SR_TID.X ;  /* 0x0000000000f07919 */ /* 0x000e620000002100 */
        /* <DEDUP_REMOVED lines=9> */
[----:B0-----:R-:W-:Y:S01]  /*3360*/  LOP3.LUT R243, R243, 0x1f, RZ, 0xc0, !PT ;  /* 0x0000001ff3f37812 */ /* 0x001fe200078ec0ff */
        /* <DEDUP_REMOVED lines=10> */
[----:B------:R-:W-:Y:S01]  /*3410*/  ISETP.NE.AND P0, PT, R243, RZ, PT ;  /* 0x000000fff300720c */ /* 0x000fe20003f05270 */
[----:B------:R-:W-:Y:S01]  /*3420*/  FADD.FTZ R57, R58, R229 ;  /* 0x000000e53a397221 */ /* 0x000fe20000010000 */
[----:B------:R-:W-:Y:S01]  /*3430*/  SHF.L.U32 R243, R230, 0x10, RZ ;  /* 0x00000010e6f37819 */ /* 0x000fe200000006ff */
[----:B------:R-:W-:Y:S01]  /*3440*/  FMUL.FTZ R230, R20, R239 ;  /* 0x000000ef14e67220 */ /* 0x000fe20000410000 */
        /* <DEDUP_REMOVED lines=21> */
[----:B-1----:R-:W-:Y:S01]  /*35a0*/  SHF.R.U32.HI R244, RZ, 0x5, R240 ;  /* 0x00000005fff47819 */ /* 0x002fe200000116f0 */
        /* <DEDUP_REMOVED lines=31> */
.L_x_1532:
        /* <DEDUP_REMOVED lines=30> */
.L_x_1518:
[----:B------:R-:W-:Y:S05]  /*3980*/  BSYNC B0 ;  /* 0x0000000000007941 */ /* 0x000fea0003800000 */
.L_x_1517:
        /* <DEDUP_REMOVED lines=40> */
.L_x_1520:
[----:B------:R-:W2:Y:S04]  /*3c10*/  LDG.E.STRONG.GPU R59, desc[UR6][R56.64] ;  /* 0x00000006383b7981 */ /* 0x000ea8000c1ef900 */
[----:B--2---:R-:W-:Y:S01]  /*3c20*/  CCTL.IVALL ;  /* 0x00000000ff00798f */ /* 0x004fe20002000000 */
[----:B------:R-:W-:Y:S05]  /*3c30*/  YIELD ;  /* 0x0000000000007946 */ /* 0x000fea0003800000 */
[----:B------:R-:W-:-:S13]  /*3c40*/  ISETP.NE.AND P0, PT, R59, R58, PT ;  /* 0x0000003a3b00720c */ /* 0x000fda0003f05270 */
[----:B------:R-:W-:Y:S05]  /*3c50*/  @P0 BRA `(.L_x_1520) ;  /* 0xfffffffc00ec0947 */ /* 0x000fea000383ffff */
.L_x_1519:
        /* <DEDUP_REMOVED lines=35> */
[----:B------:R-:W-:-:S03]  /*3e90*/  FMUL.FTZ R56, R58, 4.8828125727595761418e-05 ;  /* 0x384ccccd3a387820 */ /* 0x000fc60000410000 */
[----:B------:R-:W-:-:S04]  /*3ea0*/  FMUL.FTZ R57, R57, 4.8828125727595761418e-05 ;  /* 0x384ccccd39397820 */ /* 0x000fc80000410000 */
        /* <DEDUP_REMOVED lines=43> */
[----:B------:R-:W-:Y:S01]  /*4160*/  MOV R95, R157 ;  /* 0x0000009d005f7202 */ /* 0x000fe20000000f00 */
[----:B------:R-:W0:Y:S01]  /*4170*/  LDC.64 R136, c[0x0][0x280] ;  /* 0x0000a000ff887b82 */ /* 0x000e220000000a00 */
[----:B------:R-:W-:Y:S01]  /*4180*/  FADD.FTZ R56, R88, -R94 ;  /* 0x8000005e58387221 */ /* 0x000fe20000010000 */
[----:B------:R-:W-:Y:S01]  /*4190*/  SHF.R.U64 R94, R156, 0x10, R157 ;  /* 0x000000109c5e7819 */ /* 0x000fe2000000129d */
[----:B------:R-:W-:Y:S01]  /*41a0*/  FADD.FTZ R189, R189, -R61 ;  /* 0x8000003dbdbd7221 */ /* 0x000fe20000010000 */
[----:B------:R-:W-:Y:S01]  /*41b0*/  SHF.L.U32 R95, R95, 0x10, RZ ;  /* 0x000000105f5f7819 */ /* 0x000fe200000006ff */
[----:B------:R-:W-:Y:S01]  /*41c0*/  FADD.FTZ R190, R190, -R60 ;  /* 0x8000003cbebe7221 */ /* 0x000fe20000010000 */
[----:B------:R-:W-:Y:S01]  /*41d0*/  SHF.L.U32 R61, R94, 0x10, RZ ;  /* 0x000000105e3d7819 */ /* 0x000fe200000006ff */
[----:B------:R-:W-:Y:S01]  /*41e0*/  FADD.FTZ R188, R188, -R62 ;  /* 0x8000003ebcbc7221 */ /* 0x000fe20000010000 */
[----:B------:R-:W-:Y:S01]  /*41f0*/  MOV R88, R156 ;  /* 0x0000009c00587202 */ /* 0x000fe20000000f00 */
[----:B------:R-:W-:Y:S01]  /*4200*/  FMUL.FTZ R60, R14, R95 ;  /* 0x0000005f0e3c7220 */ /* 0x000fe20000410000 */
[----:B------:R-:W-:Y:S01]  /*4210*/  FADD.FTZ R58, R224, -R91 ;  /* 0x8000005be03a7221 */ /* 0x000fe20000010000 */
[----:B------:R-:W-:Y:S01]  /*4220*/  FMUL.FTZ R61, R158, R61 ;  /* 0x0000003d9e3d7220 */ /* 0x000fe20000410000 */
[----:B------:R-:W-:Y:S01]  /*4230*/  FADD.FTZ R59, R208, -R89 ;  /* 0x80000059d03b7221 */ /* 0x000fe20000010000 */
[----:B------:R-:W-:Y:S01]  /*4240*/  FADD.FTZ R95, R60, -R73 ;  /* 0x800000493c5f7221 */ /* 0x000fe20000010000 */
[----:B------:R-:W-:Y:S01]  /*4250*/  LEA R60, P0, R174, UR4, 0x4 ;  /* 0x00000004ae3c7c11 */ /* 0x000fe2000f8020ff */
[----:B------:R-:W-:Y:S01]  /*4260*/  IMAD R62, R166, 0x1400, R0 ;  /* 0x00001400a63e7824 */ /* 0x000fe200078e0200 */
[----:B------:R-:W-:Y:S01]  /*4270*/  SHF.L.U32 R88, R88, 0x10, RZ ;  /* 0x0000001058587819 */ /* 0x000fe200000006ff */
        /* <DEDUP_REMOVED lines=18> */
[----:B------:R-:W-:Y:S01]  /*43a0*/  FMUL.FTZ R88, R13, R88 ;  /* 0x000000580d587220 */ /* 0x000fe20000410000 */
[C---:B------:R-:W-:Y:S01]  /*43b0*/  IADD3 R87, R62.reuse, 0x600, RZ ;  /* 0x000006003e577810 */ /* 0x040fe20007ffe0ff */
        /* <DEDUP_REMOVED lines=18> */
[C---:B------:R-:W-:Y:S01]  /*44e0*/  IADD3 R83, R62.reuse, 0x1000, RZ ;  /* 0x000010003e537810 */ /* 0x040fe20007ffe0ff */
[----:B------:R-:W-:Y:S01]  /*44f0*/  IMAD.WIDE.U32 R74, R75, 0x10, R136 ;  /* 0x000000104b4a7825 */ /* 0x000fe200078e0088 */
[----:B------:R-:W-:-:S03]  /*4500*/  IADD3 R85, R62, 0x1200, RZ ;  /* 0x000012003e557810 */ /* 0x000fc60007ffe0ff */
[C---:B------:R-:W-:Y:S01]  /*4510*/  FMUL.FTZ R63, R168.reuse, R189 ;  /* 0x000000bda83f7220 */ /* 0x040fe20000410000 */
        /* <DEDUP_REMOVED lines=137> */
.L_x_1515:
[----:B------:R-:W0:Y:S01]  /*4db0*/  LDC.64 R100, c[0x0][0x270] ;  /* 0x00009c00ff647b82 */ /* 0x000e220000000a00 */
        /* <DEDUP_REMOVED lines=21> */
[----:B------:R-:W-:Y:S01]  /*4f10*/  IMAD.WIDE.U32 R46, R83, 0x10, R102 ;  /* 0x00000010532e7825 */ /* 0x000fe200078e0066 */
        /* <DEDUP_REMOVED lines=30> */
.L_x_1516:
[----:B------:R-:W-:Y:S01]  /*5100*/  HFMA2.MMA R240, -RZ, RZ, 0, 9.5367431640625e-07 ;  /* 0x00000010fff07435 */ /* 0x000fe200000001ff */
[----:B------:R-:W-:Y:S02]  /*5110*/  MOV R241, R56 ;  /* 0x0000003800f17202 */ /* 0x000fe40000000f00 */
[----:B------:R-:W-:Y:S02]  /*5120*/  MOV R239, 0x1f ;  /* 0x0000001f00ef7802 */ /* 0x000fe40000000f00 */
[----:B------:R-:W-:-:S07]  /*5130*/  MOV R59, 0xffffffff ;  /* 0xffffffff003b7802 */ /* 0x000fce0000000f00 */
[----:B------:R-:W-:Y:S05]  /*5140*/  WARPSYNC.COLLECTIVE R59, `(.L_x_1522) ;  /* 0x000000003b087348 */ /* 0x000fea0003c00000 */
[----:B------:R0:W1:Y:S02]  /*5150*/  SHFL.DOWN P2, R243, R241, R240, R239 ;  /* 0x080000f0f1f37389 */ /* 0x00006400000400ef */
[----:B01----:R-:W-:Y:S01]  /*5160*/  ENDCOLLECTIVE ;  /* 0x000000000000791b */ /* 0x003fe20003800000 */
.L_x_1522:
[----:B------:R-:W-:Y:S01]  /*5170*/  MOV R241, R57 ;  /* 0x0000003900f17202 */ /* 0x000fe20000000f00 */
[----:B------:R-:W-:-:S07]  /*5180*/  FADD.FTZ R56, R56, R243 ;  /* 0x000000f338387221 */ /* 0x000fce0000010000 */
[----:B------:R-:W-:Y:S05]  /*5190*/  WARPSYNC.COLLECTIVE R59, `(.L_x_1523) ;  /* 0x000000003b087348 */ /* 0x000fea0003c00000 */
[----:B------:R0:W1:Y:S02]  /*51a0*/  SHFL.DOWN P2, R243, R241, R240, R239 ;  /* 0x080000f0f1f37389 */ /* 0x00006400000400ef */
[----:B01----:R-:W-:Y:S01]  /*51b0*/  ENDCOLLECTIVE ;  /* 0x000000000000791b */ /* 0x003fe20003800000 */
.L_x_1523:
[----:B------:R-:W-:Y:S01]  /*51c0*/  HFMA2.MMA R240, -RZ, RZ, 0, 4.76837158203125e-07 ;  /* 0x00000008fff07435 */ /* 0x000fe200000001ff */
[----:B------:R-:W-:Y:S01]  /*51d0*/  MOV R241, R56 ;  /* 0x0000003800f17202 */ /* 0x000fe20000000f00 */
[----:B------:R-:W-:-:S09]  /*51e0*/  FADD.FTZ R57, R57, R243 ;  /* 0x000000f339397221 */ /* 0x000fd20000010000 */
[----:B------:R-:W-:Y:S05]  /*51f0*/  WARPSYNC.COLLECTIVE R59, `(.L_x_1524) ;  /* 0x000000003b087348 */ /* 0x000fea0003c00000 */
[----:B------:R0:W1:Y:S02]  /*5200*/  SHFL.DOWN P2, R243, R241, R240, R239 ;  /* 0x080000f0f1f37389 */ /* 0x00006400000400ef */
[----:B01----:R-:W-:Y:S01]  /*5210*/  ENDCOLLECTIVE ;  /* 0x000000000000791b */ /* 0x003fe20003800000 */
.L_x_1524:
[----:B------:R-:W-:Y:S01]  /*5220*/  MOV R241, R57 ;  /* 0x0000003900f17202 */ /* 0x000fe20000000f00 */
[----:B------:R-:W-:-:S07]  /*5230*/  FADD.FTZ R56, R56, R243 ;  /* 0x000000f338387221 */ /* 0x000fce0000010000 */
[----:B------:R-:W-:Y:S05]  /*5240*/  WARPSYNC.COLLECTIVE R59, `(.L_x_1525) ;  /* 0x000000003b087348 */ /* 0x000fea0003c00000 */
[----:B------:R0:W1:Y:S02]  /*5250*/  SHFL.DOWN P2, R243, R241, R240, R239 ;  /* 0x080000f0f1f37389 */ /* 0x00006400000400ef */
[----:B01----:R-:W-:Y:S01]  /*5260*/  ENDCOLLECTIVE ;  /* 0x000000000000791b */ /* 0x003fe20003800000 */
.L_x_1525:
[----:B------:R-:W-:Y:S01]  /*5270*/  HFMA2.MMA R240, -RZ, RZ, 0, 2.384185791015625e-07 ;  /* 0x00000004fff07435 */ /* 0x000fe200000001ff */
[----:B------:R-:W-:Y:S01]  /*5280*/  MOV R241, R56 ;  /* 0x0000003800f17202 */ /* 0x000fe20000000f00 */
[----:B------:R-:W-:-:S09]  /*5290*/  FADD.FTZ R57, R57, R243 ;  /* 0x000000f339397221 */ /* 0x000fd20000010000 */
[----:B------:R-:W-:Y:S05]  /*52a0*/  WARPSYNC.COLLECTIVE R59, `(.L_x_1526) ;  /* 0x000000003b087348 */ /* 0x000fea0003c00000 */
[----:B------:R0:W1:Y:S02]  /*52b0*/  SHFL.DOWN P2, R243, R241, R240, R239 ;  /* 0x080000f0f1f37389 */ /* 0x00006400000400ef */
[----:B01----:R-:W-:Y:S01]  /*52c0*/  ENDCOLLECTIVE ;  /* 0x000000000000791b */ /* 0x003fe20003800000 */
.L_x_1526:
[----:B------:R-:W-:Y:S01]  /*52d0*/  MOV R241, R57 ;  /* 0x0000003900f17202 */ /* 0x000fe20000000f00 */
[----:B------:R-:W-:-:S07]  /*52e0*/  FADD.FTZ R56, R56, R243 ;  /* 0x000000f338387221 */ /* 0x000fce0000010000 */
[----:B------:R-:W-:Y:S05]  /*52f0*/  WARPSYNC.COLLECTIVE R59, `(.L_x_1527) ;  /* 0x000000003b087348 */ /* 0x000fea0003c00000 */
[----:B------:R0:W1:Y:S02]  /*5300*/  SHFL.DOWN P2, R243, R241, R240, R239 ;  /* 0x080000f0f1f37389 */ /* 0x00006400000400ef */
[----:B01----:R-:W-:Y:S01]  /*5310*/  ENDCOLLECTIVE ;  /* 0x000000000000791b */ /* 0x003fe20003800000 */
.L_x_1527:
[----:B------:R-:W-:Y:S01]  /*5320*/  HFMA2.MMA R240, -RZ, RZ, 0, 1.1920928955078125e-07 ;  /* 0x00000002fff07435 */ /* 0x000fe200000001ff */
[----:B------:R-:W-:Y:S01]  /*5330*/  MOV R241, R56 ;  /* 0x0000003800f17202 */ /* 0x000fe20000000f00 */
[----:B------:R-:W-:-:S09]  /*5340*/  FADD.FTZ R57, R57, R243 ;  /* 0x000000f339397221 */ /* 0x000fd20000010000 */
[----:B------:R-:W-:Y:S05]  /*5350*/  WARPSYNC.COLLECTIVE R59, `(.L_x_1528) ;  /* 0x000000003b087348 */ /* 0x000fea0003c00000 */
[----:B------:R0:W1:Y:S02]  /*5360*/  SHFL.DOWN P2, R243, R241, R240, R239 ;  /* 0x080000f0f1f37389 */ /* 0x00006400000400ef */
[----:B01----:R-:W-:Y:S01]  /*5370*/  ENDCOLLECTIVE ;  /* 0x000000000000791b */ /* 0x003fe20003800000 */
.L_x_1528:
[----:B------:R-:W-:Y:S01]  /*5380*/  MOV R241, R57 ;  /* 0x0000003900f17202 */ /* 0x000fe20000000f00 */
[----:B------:R-:W-:-:S07]  /*5390*/  FADD.FTZ R56, R56, R243 ;  /* 0x000000f338387221 */ /* 0x000fce0000010000 */
[----:B------:R-:W-:Y:S05]  /*53a0*/  WARPSYNC.COLLECTIVE R59, `(.L_x_1529) ;  /* 0x000000003b087348 */ /* 0x000fea0003c00000 */
[----:B------:R0:W1:Y:S02]  /*53b0*/  SHFL.DOWN P2, R243, R241, R240, R239 ;  /* 0x080000f0f1f37389 */ /* 0x00006400000400ef */
[----:B01----:R-:W-:Y:S01]  /*53c0*/  ENDCOLLECTIVE ;  /* 0x000000000000791b */ /* 0x003fe20003800000 */
.L_x_1529:
[----:B------:R-:W-:Y:S01]  /*53d0*/  HFMA2.MMA R240, -RZ, RZ, 0, 5.9604644775390625e-08 ;  /* 0x00000001fff07435 */ /* 0x000fe200000001ff */
[----:B------:R-:W-:Y:S01]  /*53e0*/  MOV R241, R56 ;  /* 0x0000003800f17202 */ /* 0x000fe20000000f00 */
[----:B------:R-:W-:-:S09]  /*53f0*/  FADD.FTZ R57, R57, R243 ;  /* 0x000000f339397221 */ /* 0x000fd20000010000 */
[----:B------:R-:W-:Y:S05]  /*5400*/  WARPSYNC.COLLECTIVE R59, `(.L_x_1530) ;  /* 0x000000003b087348 */ /* 0x000fea0003c00000 */
[----:B------:R0:W1:Y:S02]  /*5410*/  SHFL.DOWN P2, R243, R241, R240, R239 ;  /* 0x080000f0f1f37389 */ /* 0x00006400000400ef */
[----:B01----:R-:W-:Y:S01]  /*5420*/  ENDCOLLECTIVE ;  /* 0x000000000000791b */ /* 0x003fe20003800000 */
.L_x_1530:
[----:B------:R-:W-:Y:S02]  /*5430*/  MOV R241, R57 ;  /* 0x0000003900f17202 */ /* 0x000fe40000000f00 */
[----:B------:R-:W-:-:S07]  /*5440*/  MOV R58, R243 ;  /* 0x000000f3003a7202 */ /* 0x000fce0000000f00 */
[----:B------:R-:W-:Y:S05]  /*5450*/  WARPSYNC.COLLECTIVE R59, `(.L_x_1531) ;  /* 0x000000003b087348 */ /* 0x000fea0003c00000 */
[----:B------:R0:W1:Y:S02]  /*5460*/  SHFL.DOWN P2, R243, R241, R240, R239 ;  /* 0x080000f0f1f37389 */ /* 0x00006400000400ef */
[----:B01----:R-:W-:Y:S01]  /*5470*/  ENDCOLLECTIVE ;  /* 0x000000000000791b */ /* 0x003fe20003800000 */
.L_x_1531:
[----:B------:R-:W-:Y:S01]  /*5480*/  MOV R59, R243 ;  /* 0x000000f3003b7202 */ /* 0x000fe20000000f00 */
[----:B------:R-:W-:Y:S06]  /*5490*/  BRA `(.L_x_1532) ;  /* 0xffffffe000c07947 */ /* 0x000fec000383ffff */
.L_x_1533:
        /* <DEDUP_REMOVED lines=14> */
.L_x_5445:


//--------------------- .text._ZN10layer_norm22ln_bwd_finalize_kernelINS_22Kernel_traits_finalizeILj20480E13__nv_bfloat16S2_S2_fjLj1024ELj4ENS_18Kernel_traits_baseILj20480ES2_S2_S2_fjLj1024EEEEEEEvNS_9BwdParamsE --------------------------
	.section	.text._ZN10layer_norm22ln_bwd_finalize_kernelINS_22Kernel_traits_finalizeILj20480E13__nv_bfloat16S2_S2_fjLj1024ELj4ENS_18Kernel_traits_baseILj20480ES2_S2_S2_fjLj1024EEEEEEEvNS_9BwdParamsE,"ax",@progbits
	.align	128
        .global         _ZN10layer_norm22ln_bwd_finalize_kernelINS_22Kernel_traits_finalizeILj20480E13__nv_bfloat16S2_S2_fjLj1024ELj4ENS_18Kernel_traits_baseILj20480ES2_S2_S2_fjLj1024EEEEEEEvNS_9BwdParamsE
        .type           _ZN10layer_norm22ln_bwd_finalize_kernelINS_22Kernel_traits_finalizeILj20480E13__nv_bfloat16S2_S2_fjLj1024ELj4ENS_18Kernel_traits_baseILj20480ES2_S2_S2_fjLj1024EEEEEEEvNS_9BwdParamsE,@function
        .size           _ZN10layer_norm22ln_bwd_finalize_kernelINS_22Kernel_traits_finalizeILj20480E13__nv_bfloat16S2_S2_fjLj1024ELj4ENS_18Kernel_traits_baseILj20480ES2_S2_S2_fjLj1024EEEEEEEvNS_9BwdParamsE,(.L_x_5446 - _ZN10layer_norm22ln_bwd_finalize_kernelINS_22Kernel_traits_finalizeILj20480E13__nv_bfloat16S2_S2_fjLj1024ELj4ENS_18Kernel_traits_baseILj20480ES2_S2_S2_fjLj1024EEEEEEEvNS_9BwdParamsE)
        .other          _ZN10layer_norm22ln_bwd_finalize_kernelINS_22Kernel_traits_finalizeILj20480E13__nv_bfloat16S2_S2_fjLj1024ELj4ENS_18Kernel_traits_baseILj20480ES2_S2_S2_fjLj1024EEEEEEEvNS_9BwdParamsE,@"STO_CUDA_ENTRY STV_DEFAULT"
_ZN10layer_norm22ln_bwd_finalize_kernelINS_22Kernel_traits_finalizeILj20480E13__nv_bfloat16S2_S2_fjLj1024ELj4ENS_18Kernel_traits_baseILj20480ES2_S2_S2_fjLj1024EEEEEEEvNS_9BwdParamsE:
.text._ZN10layer_norm22ln_bwd_finalize_kernelINS_22Kernel_traits_finalizeILj20480E13__nv_bfloat16S2_S2_fjLj1024ELj4ENS_18Kernel_traits_baseILj20480ES2_S2_S2_fjLj1024EEEEEEEvNS_9BwdParamsE:
        /* <DEDUP_REMOVED lines=25> */
.L_x_1545:
        /* <DEDUP_REMOVED lines=28> */
.L_x_1538:
        /* <DEDUP_REMOVED lines=33> */
.L_x_1537:
[----:B------:R-:W-:Y:S05]  /*0560*/  BSYNC B1 ;  /* 0x0000000000017941 */ /* 0x000fea0003800000 */
.L_x_1536:
        /* <DEDUP_REMOVED lines=23> */
.L_x_1540:
[----:B------:R-:W-:Y:S05]  /*06e0*/  BSYNC B1 ;  /* 0x0000000000017941 */ /* 0x000fea0003800000 */
.L_x_1539:
        /* <DEDUP_REMOVED lines=11> */
.L_x_1535:
[----:B------:R-:W-:Y:S05]  /*07a0*/  BSYNC B0 ;  /* 0x0000000000007941 */ /* 0x000fea0003800000 */
.L_x_1534:
        /* <DEDUP_REMOVED lines=29> */
.L_x_1556:
[----:B------:R-:W-:Y:S01]  /*0980*/  @!P1 SHF.R.U32.HI R12, RZ, 0x3, R0 ;  /* 0x00000003ff0c9819 */ /* 0x000fe20000011600 */
[----:B---3--:R-:W-:Y:S01]  /*0990*/  FADD.FTZ R14, R9, R14 ;  /* 0x0000000e090e7221 */ /* 0x008fe20000010000 */
[----:B--2---:R-:W-:Y:S02]  /*09a0*/  FADD.FTZ R11, R10, R11 ;  /* 0x0000000b0a0b7221 */ /* 0x004fe40000010000 */
[----:B------:R-:W-:-:S05]  /*09b0*/  @!P1 LOP3.LUT R12, R12, 0x1ffffffc, RZ, 0xc0, !PT ;  /* 0x1ffffffc0c0c9812 */ /* 0x000fca00078ec0ff */
[----:B------:R2:W-:Y:S04]  /*09c0*/  @!P1 STS [R12+UR4+0x2000], R14 ;  /* 0x0020000e0c009988 */ /* 0x0005e80008000804 */
[----:B------:R2:W-:Y:S02]  /*09d0*/  @!P1 STS [R12+UR4+0x2080], R11 ;  /* 0x0020800b0c009988 */ /* 0x0005e40008000804 */
.L_x_1541:
        /* <DEDUP_REMOVED lines=14> */
.L_x_1544:
[----:B------:R-:W-:Y:S05]  /*0ac0*/  BSYNC B0 ;  /* 0x0000000000007941 */ /* 0x000fea0003800000 */
.L_x_1543:
[C---:B------:R-:W-:Y:S02]  /*0ad0*/  ISETP.GT.U32.AND P1, PT, R3.reuse, -0x5001, PT ;  /* 0xffffafff0300780c */ /* 0x040fe40003f24070 */
[----:B------:R-:W-:Y:S02]  /*0ae0*/  IADD3 R3, R3, 0x5000, RZ ;  /* 0x0000500003037810 */ /* 0x000fe40007ffe0ff */
[----:B------:R-:W-:-:S09]  /*0af0*/  IADD3 R5, R5, 0x2800, RZ ;  /* 0x0000280005057810 */ /* 0x000fd20007ffe0ff */
[----:B------:R-:W-:Y:S05]  /*0b00*/  @P1 BRA `(.L_x_1545) ;  /* 0xfffffff400a01947 */ /* 0x000fea000383ffff */
[----:B------:R-:W-:Y:S05]  /*0b10*/  EXIT ;  /* 0x000000000000794d */ /* 0x000fea0003800000 */
.L_x_1542:
[----:B------:R-:W-:Y:S01]  /*0b20*/  HFMA2.MMA R19, -RZ, RZ, 0, 5.9604644775390625e-08 ;  /* 0x00000001ff137435 */ /* 0x000fe200000001ff */
[----:B---3--:R-:W-:Y:S01]  /*0b30*/  IMAD.MOV.U32 R20, RZ, RZ, R10 ;  /* 0x000000ffff147224 */ /* 0x008fe200078e000a */
[----:B------:R-:W-:Y:S02]  /*0b40*/  MOV R22, 0x1f ;  /* 0x0000001f00167802 */ /* 0x000fe40000000f00 */
[----:B------:R-:W-:-:S07]  /*0b50*/  MOV R17, 0xffffffff ;  /* 0xffffffff00117802 */ /* 0x000fce0000000f00 */
[----:B012---:R-:W-:Y:S05]  /*0b60*/  WARPSYNC.COLLECTIVE R17, `(.L_x_1546) ;  /* 0x0000000011087348 */ /* 0x007fea0003c00000 */
[----:B------:R3:W4:Y:S02]  /*0b70*/  SHFL.BFLY P2, R18, R20, R19, R22 ;  /* 0x0c00001314127389 */ /* 0x0007240000040016 */
[----:B01234-:R-:W-:Y:S01]  /*0b80*/  ENDCOLLECTIVE ;  /* 0x000000000000791b */ /* 0x01ffe20003800000 */
.L_x_1546:
[----:B------:R-:W-:Y:S01]  /*0b90*/  HFMA2.MMA R19, -RZ, RZ, 0, 1.1920928955078125e-07 ;  /* 0x00000002ff137435 */ /* 0x000fe200000001ff */
[----:B------:R-:W-:-:S04]  /*0ba0*/  IMAD.MOV.U32 R11, RZ, RZ, R18 ;  /* 0x000000ffff0b7224 */ /* 0x000fc800078e0012 */
[----:B------:R-:W-:-:S05]  /*0bb0*/  FADD.FTZ R11, R10, R11 ;  /* 0x0000000b0a0b7221 */ /* 0x000fca0000010000 */
[----:B------:R-:W-:-:S07]  /*0bc0*/  MOV R20, R11 ;  /* 0x0000000b00147202 */ /* 0x000fce0000000f00 */
[----:B------:R-:W-:Y:S05]  /*0bd0*/  WARPSYNC.COLLECTIVE R17, `(.L_x_1547) ;  /* 0x0000000011087348 */ /* 0x000fea0003c00000 */
[----:B------:R0:W1:Y:S02]  /*0be0*/  SHFL.BFLY P2, R18, R20, R19, R22 ;  /* 0x0c00001314127389 */ /* 0x0000640000040016 */
[----:B01----:R-:W-:Y:S01]  /*0bf0*/  ENDCOLLECTIVE ;  /* 0x000000000000791b */ /* 0x003fe20003800000 */
.L_x_1547:
[----:B------:R-:W-:Y:S01]  /*0c00*/  HFMA2.MMA R19, -RZ, RZ, 0, 2.384185791015625e-07 ;  /* 0x00000004ff137435 */ /* 0x000fe200000001ff */
[----:B------:R-:W-:-:S05]  /*0c10*/  MOV R12, R18 ;  /* 0x00000012000c7202 */ /* 0x000fca0000000f00 */
[----:B------:R-:W-:-:S04]  /*0c20*/  FADD.FTZ R12, R11, R12 ;  /* 0x0000000c0b0c7221 */ /* 0x000fc80000010000 */
[----:B------:R-:W-:-:S07]  /*0c30*/  IMAD.MOV.U32 R20, RZ, RZ, R12 ;  /* 0x000000ffff147224 */ /* 0x000fce00078e000c */
[----:B------:R-:W-:Y:S05]  /*0c40*/  WARPSYNC.COLLECTIVE R17, `(.L_x_1548) ;  /* 0x0000000011087348 */ /* 0x000fea0003c00000 */
[----:B------:R0:W1:Y:S02]  /*0c50*/  SHFL.BFLY P2, R18, R20, R19, R22 ;  /* 0x0c00001314127389 */ /* 0x0000640000040016 */
[----:B01----:R-:W-:Y:S01]  /*0c60*/  ENDCOLLECTIVE ;  /* 0x000000000000791b */ /* 0x003fe20003800000 */
.L_x_1548:
[----:B------:R-:W-:Y:S01]  /*0c70*/  IMAD.MOV.U32 R19, RZ, RZ, 0x8 ;  /* 0x00000008ff137424 */ /* 0x000fe200078e00ff */
[----:B------:R-:W-:-:S05]  /*0c80*/  MOV R13, R18 ;  /* 0x00000012000d7202 */ /* 0x000fca0000000f00 */
[----:B------:R-:W-:-:S05]  /*0c90*/  FADD.FTZ R13, R12, R13 ;  /* 0x0000000d0c0d7221 */ /* 0x000fca0000010000 */
[----:B------:R-:W-:-:S07]  /*0ca0*/  MOV R20, R13 ;  /* 0x0000000d00147202 */ /* 0x000fce0000000f00 */
[----:B------:R-:W-:Y:S05]  /*0cb0*/  WARPSYNC.COLLECTIVE R17, `(.L_x_1549) ;  /* 0x0000000011087348 */ /* 0x000fea0003c00000 */
[----:B------:R0:W1:Y:S02]  /*0cc0*/  SHFL.BFLY P2, R18, R20, R19, R22 ;  /* 0x0c00001314127389 */ /* 0x0000640000040016 */
[----:B01----:R-:W-:Y:S01]  /*0cd0*/  ENDCOLLECTIVE ;  /* 0x000000000000791b */ /* 0x003fe20003800000 */
.L_x_1549:
[----:B------:R-:W-:Y:S01]  /*0ce0*/  HFMA2.MMA R19, -RZ, RZ, 0, 9.5367431640625e-07 ;  /* 0x00000010ff137435 */ /* 0x000fe200000001ff */
[----:B------:R-:W-:-:S05]  /*0cf0*/  MOV R10, R18 ;  /* 0x00000012000a7202 */ /* 0x000fca0000000f00 */
[----:B------:R-:W-:-:S05]  /*0d00*/  FADD.FTZ R10, R13, R10 ;  /* 0x0000000a0d0a7221 */ /* 0x000fca0000010000 */
[----:B------:R-:W-:-:S07]  /*0d10*/  MOV R20, R10 ;  /* 0x0000000a00147202 */ /* 0x000fce0000000f00 */
[----:B------:R-:W-:Y:S05]  /*0d20*/  WARPSYNC.COLLECTIVE R17, `(.L_x_1550) ;  /* 0x0000000011087348 */ /* 0x000fea0003c00000 */
[----:B------:R0:W1:Y:S02]  /*0d30*/  SHFL.BFLY P2, R18, R20, R19, R22 ;  /* 0x0c00001314127389 */ /* 0x0000640000040016 */
[----:B01----:R-:W-:Y:S01]  /*0d40*/  ENDCOLLECTIVE ;  /* 0x000000000000791b */ /* 0x003fe20003800000 */
.L_x_1550:
[----:B------:R-:W-:Y:S01]  /*0d50*/  HFMA2.MMA R19, -RZ, RZ, 0, 5.9604644775390625e-08 ;  /* 0x00000001ff137435 */ /* 0x000fe200000001ff */
[----:B------:R-:W-:Y:S01]  /*0d60*/  MOV R20, R9 ;  /* 0x0000000900147202 */ /* 0x000fe20000000f00 */
[----:B------:R-:W-:-:S09]  /*0d70*/  IMAD.MOV.U32 R11, RZ, RZ, R18 ;  /* 0x000000ffff0b7224 */ /* 0x000fd200078e0012 */
[----:B------:R-:W-:Y:S05]  /*0d80*/  WARPSYNC.COLLECTIVE R17, `(.L_x_1551) ;  /* 0x0000000011087348 */ /* 0x000fea0003c00000 */
[----:B------:R0:W1:Y:S02]  /*0d90*/  SHFL.BFLY P2, R18, R20, R19, R22 ;  /* 0x0c00001314127389 */ /* 0x0000640000040016 */
[----:B01----:R-:W-:Y:S01]  /*0da0*/  ENDCOLLECTIVE ;  /* 0x000000000000791b */ /* 0x003fe20003800000 */
.L_x_1551:
[----:B------:R-:W-:Y:S01]  /*0db0*/  HFMA2.MMA R19, -RZ, RZ, 0, 1.1920928955078125e-07 ;  /* 0x00000002ff137435 */ /* 0x000fe200000001ff */
[----:B------:R-:W-:-:S05]  /*0dc0*/  MOV R12, R18 ;  /* 0x00000012000c7202 */ /* 0x000fca0000000f00 */
[----:B------:R-:W-:-:S04]  /*0dd0*/  FADD.FTZ R14, R9, R12 ;  /* 0x0000000c090e7221 */ /* 0x000fc80000010000 */
[----:B------:R-:W-:-:S07]  /*0de0*/  IMAD.MOV.U32 R20, RZ, RZ, R14 ;  /* 0x000000ffff147224 */ /* 0x000fce00078e000e */
[----:B------:R-:W-:Y:S05]  /*0df0*/  WARPSYNC.COLLECTIVE R17, `(.L_x_1552) ;  /* 0x0000000011087348 */ /* 0x000fea0003c00000 */
[----:B------:R0:W1:Y:S02]  /*0e00*/  SHFL.BFLY P2, R18, R20, R19, R22 ;  /* 0x0c00001314127389 */ /* 0x0000640000040016 */
[----:B01----:R-:W-:Y:S01]  /*0e10*/  ENDCOLLECTIVE ;  /* 0x000000000000791b */ /* 0x003fe20003800000 */
.L_x_1552:
[----:B------:R-:W-:Y:S01]  /*0e20*/  IMAD.MOV.U32 R19, RZ, RZ, 0x4 ;  /* 0x00000004ff137424 */ /* 0x000fe200078e00ff */
[----:B------:R-:W-:-:S05]  /*0e30*/  MOV R13, R18 ;  /* 0x00000012000d7202 */ /* 0x000fca0000000f00 */
[----:B------:R-:W-:-:S05]  /*0e40*/  FADD.FTZ R15, R14, R13 ;  /* 0x0000000d0e0f7221 */ /* 0x000fca0000010000 */
[----:B------:R-:W-:-:S07]  /*0e50*/  MOV R20, R15 ;  /* 0x0000000f00147202 */ /* 0x000fce0000000f00 */
[----:B------:R-:W-:Y:S05]  /*0e60*/  WARPSYNC.COLLECTIVE R17, `(.L_x_1553) ;  /* 0x0000000011087348 */ /* 0x000fea0003c00000 */
[----:B------:R0:W1:Y:S02]  /*0e70*/  SHFL.BFLY P2, R18, R20, R19, R22 ;  /* 0x0c00001314127389 */ /* 0x0000640000040016 */
[----:B01----:R-:W-:Y:S01]  /*0e80*/  ENDCOLLECTIVE ;  /* 0x000000000000791b */ /* 0x003fe20003800000 */
.L_x_1553:
[----:B------:R-:W-:Y:S01]  /*0e90*/  HFMA2.MMA R19, -RZ, RZ, 0, 4.76837158203125e-07 ;  /* 0x00000008ff137435 */ /* 0x000fe200000001ff */
[----:B------:R-:W-:-:S05]  /*0ea0*/  MOV R16, R18 ;  /* 0x0000001200107202 */ /* 0x000fca0000000f00 */
[----:B------:R-:W-:-:S05]  /*0eb0*/  FADD.FTZ R16, R15, R16 ;  /* 0x000000100f107221 */ /* 0x000fca0000010000 */
[----:B------:R-:W-:-:S07]  /*0ec0*/  MOV R20, R16 ;  /* 0x0000001000147202 */ /* 0x000fce0000000f00 */
[----:B------:R-:W-:Y:S05]  /*0ed0*/  WARPSYNC.COLLECTIVE R17, `(.L_x_1554) ;  /* 0x0000000011087348 */ /* 0x000fea0003c00000 */
[----:B------:R0:W1:Y:S02]  /*0ee0*/  SHFL.BFLY P2, R18, R20, R19, R22 ;  /* 0x0c00001314127389 */ /* 0x0000640000040016 */
[----:B01----:R-:W-:Y:S01]  /*0ef0*/  ENDCOLLECTIVE ;  /* 0x000000000000791b */ /* 0x003fe20003800000 */
.L_x_1554:
[----:B------:R-:W-:Y:S01]  /*0f00*/  HFMA2.MMA R19, -RZ, RZ, 0, 9.5367431640625e-07 ;  /* 0x00000010ff137435 */ /* 0x000fe200000001ff */
[----:B------:R-:W-:-:S04]  /*0f10*/  IMAD.MOV.U32 R9, RZ, RZ, R18 ;  /* 0x000000ffff097224 */ /* 0x000fc800078e0012 */
[----:B------:R-:W-:-:S05]  /*0f20*/  FADD.FTZ R9, R16, R9 ;  /* 0x0000000910097221 */ /* 0x000fca0000010000 */
[----:B------:R-:W-:-:S07]  /*0f30*/  MOV R20, R9 ;  /* 0x0000000900147202 */ /* 0x000fce0000000f00 */
[----:B------:R-:W-:Y:S05]  /*0f40*/  WARPSYNC.COLLECTIVE R17, `(.L_x_1555) ;  /* 0x0000000011087348 */ /* 0x000fea0003c00000 */
[----:B------:R0:W1:Y:S02]  /*0f50*/  SHFL.BFLY P2, R18, R20, R19, R22 ;  /* 0x0c00001314127389 */ /* 0x0000640000040016 */
[----:B01----:R-:W-:Y:S01]  /*0f60*/  ENDCOLLECTIVE ;  /* 0x000000000000791b */ /* 0x003fe20003800000 */
.L_x_1555:
[----:B------:R-:W-:Y:S01]  /*0f70*/  MOV R14, R18 ;  /* 0x00000012000e7202 */ /* 0x000fe20000000f00 */
[----:B------:R-:W-:Y:S06]  /*0f80*/  BRA `(.L_x_1556) ;  /* 0xfffffff8007c7947 */ /* 0x000fec000383ffff */
.L_x_1557:
        /* <DEDUP_REMOVED lines=15> */
.L_x_5446:


//--------------------- .text._ZN10layer_norm13ln_bwd_kernelINS_13Kernel_traitsI13__nv_bfloat16S2_S2_fjLj20480ELj4ELj1ELj4ELj16ENS_18Kernel_traits_baseILj20480ES2_S2_S2_fjLj128EEEEEEEvNS_9BwdParamsE --------------------------
	.section	.text._ZN10layer_norm13ln_bwd_kernelINS_13Kernel_traitsI13__nv_bfloat16S2_S2_fjLj20480ELj4ELj1ELj4ELj16ENS_18Kernel_traits_baseILj20480ES2_S2_S2_fjLj128EEEEEEEvNS_9BwdParamsE,"ax",@progbits
	.align	128
        .global         _ZN10layer_norm13ln_bwd_kernelINS_13Kernel_traitsI13__nv_bfloat16S2_S2_fjLj20480ELj4ELj1ELj4ELj16ENS_18Kernel_traits_baseILj20480ES2_S2_S2_fjLj128EEEEEEEvNS_9BwdParamsE
        .type           _ZN10layer_norm13ln_bwd_kernelINS_13Kernel_traitsI13__nv_bfloat16S2_S2_fjLj20480ELj4ELj1ELj4ELj16ENS_18Kernel_traits_baseILj20480ES2_S2_S2_fjLj128EEEEEEEvNS_9BwdParamsE,@function
        .size           _ZN10layer_norm13ln_bwd_kernelINS_13Kernel_traitsI13__nv_bfloat16S2_S2_fjLj20480ELj4ELj1ELj4ELj16ENS_18Kernel_traits_baseILj20480ES2_S2_S2_fjLj128EEEEEEEvNS_9BwdParamsE,(.L_x_5447 - _ZN10layer_norm13ln_bwd_kernelINS_13Kernel_traitsI13__nv_bfloat16S2_S2_fjLj20480ELj4ELj1ELj4ELj16ENS_18Kernel_traits_baseILj20480ES2_S2_S2_fjLj128EEEEEEEvNS_9BwdParamsE)
        .other          _ZN10layer_norm13ln_bwd_kernelINS_13Kernel_traitsI13__nv_bfloat16S2_S2_fjLj20480ELj4ELj1ELj4ELj16ENS_18Kernel_traits_baseILj20480ES2_S2_S2_fjLj128EEEEEEEvNS_9BwdParamsE,@"STO_CUDA_ENTRY STV_DEFAULT"
_ZN10layer_norm13ln_bwd_kernelINS_13Kernel_traitsI13__nv_bfloat16S2_S2_fjLj20480ELj4ELj1ELj4ELj16ENS_18Kernel_traits_baseILj20480ES2_S2_S2_fjLj128EEEEEEEvNS_9BwdParamsE:
.text._ZN10layer_norm13ln_bwd_kernelINS_13Kernel_traitsI13__nv_bfloat16S2_S2_fjLj20480ELj4ELj1ELj4ELj16ENS_18Kernel_traits_baseILj20480ES2_S2_S2_fjLj128EEEEEEEvNS_9BwdParamsE:
        /* <DEDUP_REMOVED lines=188> */
.L_x_1564:
        /* <DEDUP_REMOVED lines=9> */
[----:B------:R-:W2:Y:S08]  /*0c50*/  @P0 LDC.64 R96, c[0x0][0x228] ;  /* 0x00008a00ff600b82 */ /* 0x000eb00000000a00 */
[----:B------:R-:W3:Y:S01]  /*0c60*/  @!P0 LDC.64 R76, c[0x0][0x220] ;  /* 0x00008800ff4c8b82 */ /* 0x000ee20000000a00 */
        /* <DEDUP_REMOVED lines=10> */
[----:B--2---:R-:W-:-:S04]  /*0d10*/  @P0 IMAD.WIDE.U32 R96, R187, 0x10, R96 ;  /* 0x00000010bb600825 */ /* 0x004fc800078e0060 */
[----:B---3--:R-:W-:Y:S01]  /*0d20*/  @!P0 IMAD.WIDE.U32 R76, R81, 0x10, R76 ;  /* 0x00000010514c8825 */ /* 0x008fe200078e004c */
[----:B------:R-:W-:Y:S01]  /*0d30*/  @P0 MOV R221, RZ ;  /* 0x000000ff00dd0202 */ /* 0x000fe20000000f00 */
[----:B------:R-:W2:Y:S02]  /*0d40*/  @P0 LDG.E.128 R96, desc[UR6][R96.64] ;  /* 0x0000000660600981 */ /* 0x000ea4000c1e1d00 */
[----:B-1----:R-:W-:-:S05]  /*0d50*/  @!P0 IMAD.WIDE R78, R2, 0x4, R74 ;  /* 0x00000004024e8825 */ /* 0x002fca00078e024a */
[----:B------:R-:W3:Y:S01]  /*0d60*/  @!P0 LDG.E R221, desc[UR6][R78.64] ;  /* 0x000000064edd8981 */ /* 0x000ee2000c1e1900 */
[----:B0-----:R-:W-:Y:S02]  /*0d70*/  IMAD.WIDE R92, R2, 0x4, R72 ;  /* 0x00000004025c7825 */ /* 0x001fe400078e0248 */
[----:B------:R-:W0:Y:S02]  /*0d80*/  @P0 LDC.64 R72, c[0x0][0x228] ;  /* 0x00008a00ff480b82 */ /* 0x000e240000000a00 */
[----:B------:R-:W-:Y:S01]  /*0d90*/  IMAD.WIDE.U32 R80, R81, 0x10, R198 ;  /* 0x0000001051507825 */ /* 0x000fe200078e00c6 */
[----:B------:R1:W2:Y:S05]  /*0da0*/  LDG.E R181, desc[UR6][R92.64] ;  /* 0x000000065cb57981 */ /* 0x0002aa000c1e1900 */
[----:B------:R-:W2:Y:S01]  /*0db0*/  LDG.E.128 R80, desc[UR6][R80.64] ;  /* 0x0000000650507981 */ /* 0x000ea2000c1e1d00 */
[----:B------:R-:W-:Y:S01]  /*0dc0*/  IADD3 R197, R187, 0x800, RZ ;  /* 0x00000800bbc57810 */ /* 0x000fe20007ffe0ff */
[----:B-1----:R-:W1:Y:S04]  /*0dd0*/  @!P0 LDC.64 R92, c[0x0][0x220] ;  /* 0x00008800ff5c8b82 */ /* 0x002e680000000a00 */
        /* <DEDUP_REMOVED lines=11> */
[----:B------:R-:W-:Y:S01]  /*0e90*/  IMAD.WIDE.U32 R92, R189, 0x10, R198 ;  /* 0x00000010bd5c7825 */ /* 0x000fe200078e00c6 */
[----:B-----5:R-:W-:Y:S02]  /*0ea0*/  SHF.L.U32 R195, R56, 0x10, RZ ;  /* 0x0000001038c37819 */ /* 0x020fe400000006ff */
[----:B------:R-:W-:-:S02]  /*0eb0*/  SHF.L.U32 R193, R57, 0x10, RZ ;  /* 0x0000001039c17819 */ /* 0x000fc400000006ff */
[----:B------:R-:W-:Y:S01]  /*0ec0*/  PRMT R0, R57, 0x7632, R0 ;  /* 0x0000763239007816 */ /* 0x000fe20000000000 */
[----:B------:R-:W2:Y:S01]  /*0ed0*/  LDG.E.128 R92, desc[UR6][R92.64] ;  /* 0x000000065c5c7981 */ /* 0x000ea2000c1e1d00 */
[----:B------:R-:W3:Y:S02]  /*0ee0*/  @P0 MUFU.RCP R203, R195 ;  /* 0x000000c300cb0308 */ /* 0x000ee40000001000 */
[----:B-1----:R-:W-:Y:S02]  /*0ef0*/  SHF.L.U32 R185, R0, 0x10, RZ ;  /* 0x0000001000b97819 */ /* 0x002fe400000006ff */
[----:B------:R-:W-:Y:S01]  /*0f00*/  SHF.L.U32 R191, R58, 0x10, RZ ;  /* 0x000000103abf7819 */ /* 0x000fe200000006ff */
[----:B0-----:R-:W-:-:S03]  /*0f10*/  @!P0 IMAD.WIDE.U32 R182, R187, 0x10, R182 ;  /* 0x00000010bbb68825 */ /* 0x001fc600078e00b6 */
[----:B------:R-:W0:Y:S01]  /*0f20*/  @P0 MUFU.RCP R207, R193 ;  /* 0x000000c100cf0308 */ /* 0x000e220000001000 */
[----:B------:R-:W-:Y:S01]  /*0f30*/  PRMT R201, R56, 0x7632, R201 ;  /* 0x0000763238c97816 */ /* 0x000fe200000000c9 */
[----:B------:R1:W2:Y:S06]  /*0f40*/  @!P0 LDG.E.128 R96, desc[UR6][R182.64] ;  /* 0x00000006b6608981 */ /* 0x0002ac000c1e1d00 */
[----:B------:R-:W1:Y:S01]  /*0f50*/  @P0 MUFU.RCP R209, R185 ;  /* 0x000000b900d10308 */ /* 0x000e620000001000 */
[----:B------:R-:W-:Y:S02]  /*0f60*/  SHF.L.U32 R201, R201, 0x10, RZ ;  /* 0x00000010c9c97819 */ /* 0x000fe400000006ff */
[----:B------:R-:W-:-:S05]  /*0f70*/  PRMT R0, R58, 0x7632, R0 ;  /* 0x000076323a007816 */ /* 0x000fca0000000000 */
[----:B------:R-:W1:Y:S01]  /*0f80*/  @P0 MUFU.RCP R211, R191 ;  /* 0x000000bf00d30308 */ /* 0x000e620000001000 */
[----:B------:R-:W-:Y:S02]  /*0f90*/  PRMT R200, R59, 0x7632, R200 ;  /* 0x000076323bc87816 */ /* 0x000fe400000000c8 */
[----:B------:R-:W-:Y:S02]  /*0fa0*/  SHF.L.U32 R0, R0, 0x10, RZ ;  /* 0x0000001000007819 */ /* 0x000fe400000006ff */
[----:B------:R-:W-:-:S03]  /*0fb0*/  SHF.L.U32 R200, R200, 0x10, RZ ;  /* 0x00000010c8c87819 */ /* 0x000fc600000006ff */
[----:B------:R-:W1:Y:S01]  /*0fc0*/  @P0 MUFU.RCP R205, R201 ;  /* 0x000000c900cd0308 */ /* 0x000e620000001000 */
[----:B------:R-:W-:-:S07]  /*0fd0*/  LOP3.LUT P1, RZ, R186, 0xff, RZ, 0xc0, !PT ;  /* 0x000000ffbaff7812 */ /* 0x000fce000782c0ff */
[----:B------:R-:W1:Y:S01]  /*0fe0*/  @P0 MUFU.RCP R213, R0 ;  /* 0x0000000000d50308 */ /* 0x000e620000001000 */
[----:B------:R-:W-:-:S07]  /*0ff0*/  SHF.L.U32 R189, R59, 0x10, RZ ;  /* 0x000000103bbd7819 */ /* 0x000fce00000006ff */
[----:B------:R-:W1:Y:S08]  /*1000*/  @P0 MUFU.RCP R183, R200 ;  /* 0x000000c800b70308 */ /* 0x000e700000001000 */
[----:B------:R-:W1:Y:S01]  /*1010*/  @P0 MUFU.RCP R215, R189 ;  /* 0x000000bd00d70308 */ /* 0x000e620000001000 */
[----:B----4-:R-:W-:Y:S02]  /*1020*/  SHF.L.U32 R204, R101, 0x10, RZ ;  /* 0x0000001065cc7819 */ /* 0x010fe400000006ff */
[----:B------:R-:W-:-:S02]  /*1030*/  SHF.L.U32 R202, R100, 0x10, RZ ;  /* 0x0000001064ca7819 */ /* 0x000fc400000006ff */
[----:B------:R-:W-:Y:S02]  /*1040*/  PRMT R101, R101, 0x7632, R101 ;  /* 0x0000763265657816 */ /* 0x000fe40000000065 */
[C---:B------:R-:W-:Y:S02]  /*1050*/  SHF.L.U32 R208, R102.reuse, 0x10, RZ ;  /* 0x0000001066d07819 */ /* 0x040fe400000006ff */
[----:B------:R-:W-:Y:S01]  /*1060*/  PRMT R102, R102, 0x7632, R102 ;  /* 0x0000763266667816 */ /* 0x000fe20000000066 */
[----:B------:R-:W-:Y:S01]  /*1070*/  @P0 FADD.FTZ R196, -R176, R202 ;  /* 0x000000cab0c40221 */ /* 0x000fe20000010100 */
[----:B------:R-:W-:Y:S01]  /*1080*/  SHF.L.U32 R206, R101, 0x10, RZ ;  /* 0x0000001065ce7819 */ /* 0x000fe200000006ff */
[----:B------:R-:W-:Y:S01]  /*1090*/  @P0 FADD.FTZ R194, -R175, R204 ;  /* 0x000000ccafc20221 */ /* 0x000fe20000010100 */
[----:B------:R-:W-:Y:S01]  /*10a0*/  SHF.L.U32 R101, R102, 0x10, RZ ;  /* 0x0000001066657819 */ /* 0x000fe200000006ff */
[----:B---3--:R-:W-:Y:S01]  /*10b0*/  @!P0 FADD.FTZ R102, R204, -R221 ;  /* 0x800000ddcc668221 */ /* 0x008fe20000010000 */
[----:B------:R-:W-:-:S02]  /*10c0*/  PRMT R100, R100, 0x7632, R100 ;  /* 0x0000763264647816 */ /* 0x000fc40000000064 */
[C---:B------:R-:W-:Y:S02]  /*10d0*/  SHF.L.U32 R210, R103.reuse, 0x10, RZ ;  /* 0x0000001067d27819 */ /* 0x040fe400000006ff */
[----:B------:R-:W-:Y:S01]  /*10e0*/  PRMT R103, R103, 0x7632, R103 ;  /* 0x0000763267677816 */ /* 0x000fe20000000067 */
[----:B------:R-:W-:Y:S01]  /*10f0*/  @P0 FMUL.FTZ R196, R196, R203 ;  /* 0x000000cbc4c40220 */ /* 0x000fe20000410000 */
[----:B0-----:R-:W-:Y:S01]  /*1100*/  @P0 FMUL.FTZ R194, R194, R207 ;  /* 0x000000cfc2c20220 */ /* 0x001fe20000410000 */
[----:B------:R-:W-:Y:S01]  /*1110*/  SHF.L.U32 R203, R100, 0x10, RZ ;  /* 0x0000001064cb7819 */ /* 0x000fe200000006ff */
[----:B------:R-:W-:Y:S01]  /*1120*/  @P0 FADD.FTZ R186, -R155, R206 ;  /* 0x000000ce9bba0221 */ /* 0x000fe20000010100 */
[----:B--2---:R-:W-:Y:S01]  /*1130*/  @!P0 FMUL.FTZ R194, R181, R102 ;  /* 0x00000066b5c28220 */ /* 0x004fe20000410000 */
[----:B------:R-:W-:Y:S01]  /*1140*/  SHF.L.U32 R212, R103, 0x10, RZ ;  /* 0x0000001067d47819 */ /* 0x000fe200000006ff */
[--C-:B------:R-:W-:Y:S01]  /*1150*/  @!P0 FADD.FTZ R100, R202, -R221.reuse ;  /* 0x800000ddca648221 */ /* 0x100fe20000010000 */
[----:B------:R-:W-:Y:S01]  /*1160*/  @!P0 FADD.FTZ R102, R206, -R221 ;  /* 0x800000ddce668221 */ /* 0x000fe20000010000 */
[----:B------:R-:W-:Y:S01]  /*1170*/  @P0 FADD.FTZ R192, -R174, R208 ;  /* 0x000000d0aec00221 */ /* 0x000fe20000010100 */
[----:B-1----:R-:W-:Y:S01]  /*1180*/  @P0 FMUL.FTZ R186, R186, R209 ;  /* 0x000000d1baba0220 */ /* 0x002fe20000410000 */
[C---:B------:R-:W-:Y:S01]  /*1190*/  @!P0 FMUL.FTZ R196, R181.reuse, R100 ;  /* 0x00000064b5c48220 */ /* 0x040fe20000410000 */
[----:B------:R-:W-:Y:S01]  /*11a0*/  @!P0 FMUL.FTZ R186, R181, R102 ;  /* 0x00000066b5ba8220 */ /* 0x000fe20000410000 */
[----:B------:R-:W-:Y:S01]  /*11b0*/  @P0 FMUL.FTZ R192, R192, R211 ;  /* 0x000000d3c0c00220 */ /* 0x000fe20000410000 */
[----:B------:R-:W-:Y:S01]  /*11c0*/  @P0 FADD.FTZ R190, -R173, R210 ;  /* 0x000000d2adbe0221 */ /* 0x000fe20000010100 */
[----:B------:R-:W-:Y:S01]  /*11d0*/  @P0 FADD.FTZ R188, -R156, R203 ;  /* 0x000000cb9cbc0221 */ /* 0x000fe20000010100 */
[----:B------:R-:W-:Y:S01]  /*11e0*/  @P0 FADD.FTZ R182, -R153, R212 ;  /* 0x000000d499b60221 */ /* 0x000fe20000010100 */
[--C-:B------:R-:W-:Y:S01]  /*11f0*/  @!P0 FADD.FTZ R204, R210, -R221.reuse ;  /* 0x800000ddd2cc8221 */ /* 0x100fe20000010000 */
[--C-:B------:R-:W-:Y:S01]  /*1200*/  @!P0 FADD.FTZ R100, R203, -R221.reuse ;  /* 0x800000ddcb648221 */ /* 0x100fe20000010000 */
[----:B------:R-:W-:Y:S01]  /*1210*/  @!P0 FADD.FTZ R102, R212, -R221 ;  /* 0x800000ddd4668221 */ /* 0x000fe20000010000 */
[----:B------:R-:W-:-:S02]  /*1220*/  SHF.L.U32 R210, R82, 0x10, RZ ;  /* 0x0000001052d27819 */ /* 0x000fc400000006ff */
[----:B------:R-:W-:Y:S02]  /*1230*/  PRMT R203, R82, 0x7632, R203 ;  /* 0x0000763252cb7816 */ /* 0x000fe400000000cb */
[C---:B------:R-:W-:Y:S02]  /*1240*/  SHF.L.U32 R212, R83.reuse, 0x10, RZ ;  /* 0x0000001053d47819 */ /* 0x040fe400000006ff */
[----:B------:R-:W-:Y:S01]  /*1250*/  PRMT R211, R83, 0x7632, R211 ;  /* 0x0000763253d37816 */ /* 0x000fe200000000d3 */
[----:B------:R-:W-:Y:S01]  /*1260*/  @!P0 FADD.FTZ R202, R208, -R221 ;  /* 0x800000ddd0ca8221 */ /* 0x000fe20000010000 */
[----:B------:R-:W0:Y:S01]  /*1270*/  @!P0 LDC.64 R82, c[0x0][0x220] ;  /* 0x00008800ff528b82 */ /* 0x000e220000000a00 */
[----:B------:R-:W-:Y:S01]  /*1280*/  @P0 FMUL.FTZ R188, R188, R205 ;  /* 0x000000cdbcbc0220 */ /* 0x000fe20000410000 */
[----:B------:R-:W-:Y:S01]  /*1290*/  @P0 FADD.FTZ R184, -R154, R101 ;  /* 0x000000659ab80221 */ /* 0x000fe20000010100 */
[C---:B------:R-:W-:Y:S01]  /*12a0*/  @!P0 FMUL.FTZ R192, R181.reuse, R202 ;  /* 0x000000cab5c08220 */ /* 0x040fe20000410000 */
[----:B------:R-:W-:Y:S01]  /*12b0*/  @!P0 FMUL.FTZ R188, R181, R100 ;  /* 0x00000064b5bc8220 */ /* 0x000fe20000410000 */
[----:B------:R-:W-:Y:S01]  /*12c0*/  @!P0 FADD.FTZ R202, R101, -R221 ;  /* 0x800000dd65ca8221 */ /* 0x000fe20000010000 */
[----:B------:R-:W-:-:S04]  /*12d0*/  IMAD.WIDE.U32 R100, R187, 0x10, R198 ;  /* 0x00000010bb647825 */ /* 0x000fc800078e00c6 */
[----:B------:R-:W-:Y:S01]  /*12e0*/  @P0 FMUL.FTZ R184, R184, R213 ;  /* 0x000000d5b8b80220 */ /* 0x000fe20000410000 */
[----:B------:R-:W-:Y:S01]  /*12f0*/  @P0 FMUL.FTZ R182, R182, R183 ;  /* 0x000000b7b6b60220 */ /* 0x000fe20000410000 */
[C---:B------:R-:W-:Y:S01]  /*1300*/  @!P0 FMUL.FTZ R184, R181.reuse, R202 ;  /* 0x000000cab5b88220 */ /* 0x040fe20000410000 */
[----:B------:R-:W-:Y:S01]  /*1310*/  @!P0 FMUL.FTZ R182, R181, R102 ;  /* 0x00000066b5b68220 */ /* 0x000fe20000410000 */
[C---:B------:R-:W-:Y:S01]  /*1320*/  SHF.L.U32 R202, R80.reuse, 0x10, RZ ;  /* 0x0000001050ca7819 */ /* 0x040fe200000006ff */
[----:B------:R-:W2:Y:S01]  /*1330*/  LDG.E.128 R100, desc[UR6][R100.64] ;  /* 0x0000000664647981 */ /* 0x000ea2000c1e1d00 */
[----:B------:R-:W-:Y:S01]  /*1340*/  PRMT R80, R80, 0x7632, R80 ;  /* 0x0000763250507816 */ /* 0x000fe20000000050 */
[----:B------:R-:W-:-:S03]  /*1350*/  @P0 FMUL.FTZ R190, R190, R215 ;  /* 0x000000d7bebe0220 */ /* 0x000fc60000410000 */
[----:B------:R-:W-:Y:S01]  /*1360*/  SHF.L.U32 R80, R80, 0x10, RZ ;  /* 0x0000001050507819 */ /* 0x000fe200000006ff */
[----:B------:R-:W-:Y:S01]  /*1370*/  @!P0 FMUL.FTZ R190, R181, R204 ;  /* 0x000000ccb5be8220 */ /* 0x000fe20000410000 */
[C---:B------:R-:W-:Y:S02]  /*1380*/  SHF.L.U32 R204, R81.reuse, 0x10, RZ ;  /* 0x0000001051cc7819 */ /* 0x040fe400000006ff */
[----:B------:R-:W-:Y:S01]  /*1390*/  PRMT R183, R81, 0x7632, R183 ;  /* 0x0000763251b77816 */ /* 0x000fe200000000b7 */
[----:B------:R-:W-:Y:S01]  /*13a0*/  FMUL.FTZ R187, R201, R80 ;  /* 0x00000050c9bb7220 */ /* 0x000fe20000410000 */
[C---:B------:R-:W-:Y:S01]  /*13b0*/  FADD.FTZ R120, R80.reuse, R120 ;  /* 0x0000007850787221 */ /* 0x040fe20000010000 */
[----:B------:R-:W-:Y:S01]  /*13c0*/  FFMA.FTZ R121, R80, R188, R121 ;  /* 0x000000bc50797223 */ /* 0x000fe20000010079 */
[----:B------:R-:W-:-:S04]  /*13d0*/  IMAD.WIDE.U32 R80, R197, 0x10, R198 ;  /* 0x00000010c5507825 */ /* 0x000fc800078e00c6 */
[----:B0-----:R-:W-:-:S05]  /*13e0*/  @!P0 IMAD.WIDE.U32 R198, R197, 0x10, R82 ;  /* 0x00000010c5c68825 */ /* 0x001fca00078e0052 */
[----:B------:R0:W3:Y:S01]  /*13f0*/  @!P0 LDG.E.128 R72, desc[UR6][R198.64] ;  /* 0x00000006c6488981 */ /* 0x0000e2000c1e1d00 */
[----:B------:R-:W-:Y:S01]  /*1400*/  SHF.L.U32 R203, R203, 0x10, RZ ;  /* 0x00000010cbcb7819 */ /* 0x000fe200000006ff */
[----:B------:R-:W-:Y:S01]  /*1410*/  FMUL.FTZ R191, R191, R210 ;  /* 0x000000d2bfbf7220 */ /* 0x000fe20000410000 */
[C---:B------:R-:W-:Y:S01]  /*1420*/  FADD.FTZ R114, R210.reuse, R114 ;  /* 0x00000072d2727221 */ /* 0x040fe20000010000 */
[----:B------:R-:W-:Y:S01]  /*1430*/  FFMA.FTZ R115, R210, R192, R115 ;  /* 0x000000c0d2737223 */ /* 0x000fe20000010073 */
[----:B------:R-:W-:Y:S01]  /*1440*/  SHF.L.U32 R210, R183, 0x10, RZ ;  /* 0x00000010b7d27819 */ /* 0x000fe200000006ff */
[----:B------:R-:W-:Y:S01]  /*1450*/  FMUL.FTZ R183, R0, R203 ;  /* 0x000000cb00b77220 */ /* 0x000fe20000410000 */
[----:B------:R-:W-:Y:S01]  /*1460*/  SHF.L.U32 R0, R63, 0x10, RZ ;  /* 0x000000103f007819 */ /* 0x000fe200000006ff */
[----:B------:R-:W-:Y:S01]  /*1470*/  FMUL.FTZ R195, R195, R202 ;  /* 0x000000cac3c37220 */ /* 0x000fe20000410000 */
[C---:B------:R-:W-:Y:S01]  /*1480*/  FADD.FTZ R122, R202.reuse, R122 ;  /* 0x0000007aca7a7221 */ /* 0x040fe20000010000 */
[----:B------:R-:W-:Y:S01]  /*1490*/  FFMA.FTZ R123, R202, R196, R123 ;  /* 0x000000c4ca7b7223 */ /* 0x000fe2000001007b */
[----:B------:R-:W-:Y:S01]  /*14a0*/  SHF.L.U32 R202, R62, 0x10, RZ ;  /* 0x000000103eca7819 */ /* 0x000fe200000006ff */
[----:B------:R-:W-:Y:S01]  /*14b0*/  FMUL.FTZ R185, R185, R210 ;  /* 0x000000d2b9b97220 */ /* 0x000fe20000410000 */
[----:B------:R-:W-:Y:S01]  /*14c0*/  SHF.L.U32 R206, R60, 0x10, RZ ;  /* 0x000000103cce7819 */ /* 0x000fe200000006ff */
[C---:B------:R-:W-:Y:S01]  /*14d0*/  FADD.FTZ R116, R210.reuse, R116 ;  /* 0x00000074d2747221 */ /* 0x040fe20000010000 */
[----:B------:R-:W-:-:S02]  /*14e0*/  FFMA.FTZ R117, R210, R186, R117 ;  /* 0x000000bad2757223 */ /* 0x000fc40000010075 */
[----:B------:R-:W1:Y:S01]  /*14f0*/  @P0 MUFU.RCP R210, R0 ;  /* 0x0000000000d20308 */ /* 0x000e620000001000 */
[----:B------:R-:W-:Y:S01]  /*1500*/  FMUL.FTZ R193, R193, R204 ;  /* 0x000000ccc1c17220 */ /* 0x000fe20000410000 */
[C---:B------:R-:W-:Y:S01]  /*1510*/  FADD.FTZ R118, R204.reuse, R118 ;  /* 0x00000076cc767221 */ /* 0x040fe20000010000 */
[----:B------:R-:W-:Y:S01]  /*1520*/  FFMA.FTZ R119, R204, R194, R119 ;  /* 0x000000c2cc777223 */ /* 0x000fe20000010077 */
[C---:B------:R-:W-:Y:S02]  /*1530*/  SHF.L.U32 R204, R61.reuse, 0x10, RZ ;  /* 0x000000103dcc7819 */ /* 0x040fe400000006ff */
[----:B------:R-:W-:Y:S02]  /*1540*/  PRMT R207, R60, 0x7632, R207 ;  /* 0x000076323ccf7816 */ /* 0x000fe400000000cf */
[----:B------:R-:W4:Y:S01]  /*1550*/  @P0 MUFU.RCP R82, R202 ;  /* 0x000000ca00520308 */ /* 0x000f220000001000 */
[----:B------:R-:W-:Y:S02]  /*1560*/  PRMT R205, R61, 0x7632, R205 ;  /* 0x000076323dcd7816 */ /* 0x000fe400000000cd */
[----:B------:R-:W-:-:S05]  /*1570*/  SHF.L.U32 R211, R211, 0x10, RZ ;  /* 0x00000010d3d37819 */ /* 0x000fca00000006ff */
[----:B------:R-:W4:Y:S01]  /*1580*/  @P0 MUFU.RCP R214, R206 ;  /* 0x000000ce00d60308 */ /* 0x000f220000001000 */
[----:B------:R-:W-:Y:S01]  /*1590*/  SHF.L.U32 R207, R207, 0x10, RZ ;  /* 0x00000010cfcf7819 */ /* 0x000fe200000006ff */
[C---:B------:R-:W-:Y:S01]  /*15a0*/  FADD.FTZ R112, R203.reuse, R112 ;  /* 0x00000070cb707221 */ /* 0x040fe20000010000 */
[----:B------:R-:W-:Y:S01]  /*15b0*/  FFMA.FTZ R113, R203, R184, R113 ;  /* 0x000000b8cb717223 */ /* 0x000fe20000010071 */
[----:B------:R-:W-:Y:S01]  /*15c0*/  SHF.L.U32 R220, R87, 0x10, RZ ;  /* 0x0000001057dc7819 */ /* 0x000fe200000006ff */
[----:B------:R-:W-:Y:S01]  /*15d0*/  FMUL.FTZ R83, R200, R211 ;  /* 0x000000d3c8537220 */ /* 0x000fe20000410000 */
[----:B------:R-:W-:Y:S02]  /*15e0*/  SHF.L.U32 R205, R205, 0x10, RZ ;  /* 0x00000010cdcd7819 */ /* 0x000fe400000006ff */
[----:B------:R-:W4:Y:S01]  /*15f0*/  @P0 MUFU.RCP R216, R204 ;  /* 0x000000cc00d80308 */ /* 0x000f220000001000 */
[----:B------:R-:W-:Y:S01]  /*1600*/  PRMT R203, R62, 0x7632, R203 ;  /* 0x000076323ecb7816 */ /* 0x000fe200000000cb */
[C---:B------:R-:W-:Y:S01]  /*1610*/  FADD.FTZ R108, R211.reuse, R108 ;  /* 0x0000006cd36c7221 */ /* 0x040fe20000010000 */
[----:B------:R-:W-:Y:S01]  /*1620*/  FFMA.FTZ R109, R211, R182, R109 ;  /* 0x000000b6d36d7223 */ /* 0x000fe2000001006d */
[----:B------:R-:W-:-:S02]  /*1630*/  SHF.L.U32 R215, R86, 0x10, RZ ;  /* 0x0000001056d77819 */ /* 0x000fc400000006ff */
[----:B------:R-:W-:Y:S02]  /*1640*/  PRMT R201, R63, 0x7632, R201 ;  /* 0x000076323fc97816 */ /* 0x000fe400000000c9 */
[----:B------:R-:W-:Y:S01]  /*1650*/  SHF.L.U32 R211, R84, 0x10, RZ ;  /* 0x0000001054d37819 */ /* 0x000fe200000006ff */
[----:B------:R-:W4:Y:S01]  /*1660*/  @P0 MUFU.RCP R208, R207 ;  /* 0x000000cf00d00308 */ /* 0x000f220000001000 */
[C---:B------:R-:W-:Y:S02]  /*1670*/  SHF.L.U32 R218, R85.reuse, 0x10, RZ ;  /* 0x0000001055da7819 */ /* 0x040fe400000006ff */
[----:B0-----:R-:W-:Y:S01]  /*1680*/  PRMT R198, R85, 0x7632, R198 ;  /* 0x0000763255c67816 */ /* 0x001fe200000000c6 */
[----:B------:R-:W-:Y:S01]  /*1690*/  @P0 FADD.FTZ R85, -R169, R220 ;  /* 0x000000dca9550221 */ /* 0x000fe20000010100 */
[----:B------:R-:W-:Y:S02]  /*16a0*/  SHF.L.U32 R203, R203, 0x10, RZ ;  /* 0x00000010cbcb7819 */ /* 0x000fe400000006ff */
[----:B------:R-:W-:Y:S01]  /*16b0*/  PRMT R200, R87, 0x7632, R200 ;  /* 0x0000763257c87816 */ /* 0x000fe200000000c8 */
[----:B------:R-:W0:Y:S01]  /*16c0*/  @P0 MUFU.RCP R209, R205 ;  /* 0x000000cd00d10308 */ /* 0x000e220000001000 */
[----:B------:R-:W-:Y:S01]  /*16d0*/  SHF.L.U32 R201, R201, 0x10, RZ ;  /* 0x00000010c9c97819 */ /* 0x000fe200000006ff */
[----:B------:R-:W-:Y:S01]  /*16e0*/  @P0 FADD.FTZ R87, -R170, R215 ;  /* 0x000000d7aa570221 */ /* 0x000fe20000010100 */
[----:B------:R-:W-:Y:S01]  /*16f0*/  PRMT R84, R84, 0x7632, R84 ;  /* 0x0000763254547816 */ /* 0x000fe20000000054 */
[----:B------:R-:W-:Y:S01]  /*1700*/  @P0 FADD.FTZ R199, -R172, R211 ;  /* 0x000000d3acc70221 */ /* 0x000fe20000010100 */
[----:B-1----:R-:W-:Y:S01]  /*1710*/  @P0 FMUL.FTZ R85, R85, R210 ;  /* 0x000000d255550220 */ /* 0x002fe20000410000 */
[----:B------:R-:W-:-:S02]  /*1720*/  FMUL.FTZ R189, R189, R212 ;  /* 0x000000d4bdbd7220 */ /* 0x000fc40000410000 */
[----:B------:R-:W1:Y:S01]  /*1730*/  @P0 MUFU.RCP R213, R203 ;  /* 0x000000cb00d50308 */ /* 0x000e620000001000 */
[C---:B------:R-:W-:Y:S01]  /*1740*/  FADD.FTZ R110, R212.reuse, R110 ;  /* 0x0000006ed46e7221 */ /* 0x040fe20000010000 */
[----:B------:R-:W-:Y:S01]  /*1750*/  FFMA.FTZ R111, R212, R190, R111 ;  /* 0x000000bed46f7223 */ /* 0x000fe2000001006f */
[----:B----4-:R-:W-:Y:S01]  /*1760*/  @P0 FMUL.FTZ R87, R87, R82 ;  /* 0x0000005257570220 */ /* 0x010fe20000410000 */
[----:B------:R-:W-:Y:S01]  /*1770*/  @P0 FMUL.FTZ R199, R199, R214 ;  /* 0x000000d6c7c70220 */ /* 0x000fe20000410000 */
[----:B------:R-:W-:Y:S01]  /*1780*/  @P0 FADD.FTZ R197, -R171, R218 ;  /* 0x000000daabc50221 */ /* 0x000fe20000010100 */
[----:B------:R-:W-:Y:S02]  /*1790*/  SHF.L.U32 R212, R84, 0x10, RZ ;  /* 0x0000001054d47819 */ /* 0x000fe400000006ff */
[----:B------:R-:W4:Y:S01]  /*17a0*/  @P0 MUFU.RCP R210, R201 ;  /* 0x000000c900d20308 */ /* 0x000f220000001000 */
[----:B------:R-:W-:Y:S01]  /*17b0*/  @!P0 FADD.FTZ R82, R211, -R221 ;  /* 0x800000ddd3528221 */ /* 0x000fe20000010000 */
[----:B------:R-:W-:-:S02]  /*17c0*/  PRMT R86, R86, 0x7632, R86 ;  /* 0x0000763256567816 */ /* 0x000fc40000000056 */
[----:B------:R-:W-:Y:S01]  /*17d0*/  SHF.L.U32 R214, R198, 0x10, RZ ;  /* 0x00000010c6d67819 */ /* 0x000fe200000006ff */
[----:B------:R-:W-:Y:S01]  /*17e0*/  @P0 FMUL.FTZ R197, R197, R216 ;  /* 0x000000d8c5c50220 */ /* 0x000fe20000410000 */
[--C-:B------:R-:W-:Y:S01]  /*17f0*/  @!P0 FADD.FTZ R84, R218, -R221.reuse ;  /* 0x800000ddda548221 */ /* 0x100fe20000010000 */
[----:B------:R-:W-:Y:S01]  /*1800*/  @!P0 FMUL.FTZ R199, R181, R82 ;  /* 0x00000052b5c78220 */ /* 0x000fe20000410000 */
[----:B------:R-:W-:Y:S01]  /*1810*/  @P0 FADD.FTZ R211, -R152, R212 ;  /* 0x000000d498d30221 */ /* 0x000fe20000010100 */
[----:B------:R-:W-:Y:S01]  /*1820*/  SHF.L.U32 R216, R86, 0x10, RZ ;  /* 0x0000001056d87819 */ /* 0x000fe200000006ff */
[--C-:B------:R-:W-:Y:S01]  /*1830*/  @!P0 FADD.FTZ R82, R215, -R221.reuse ;  /* 0x800000ddd7528221 */ /* 0x100fe20000010000 */
[----:B------:R-:W-:Y:S01]  /*1840*/  SHF.L.U32 R218, R200, 0x10, RZ ;  /* 0x00000010c8da7819 */ /* 0x000fe200000006ff */
[----:B------:R-:W-:Y:S01]  /*1850*/  @P0 FADD.FTZ R86, -R151, R214 ;  /* 0x000000d697560221 */ /* 0x000fe20000010100 */
[--C-:B------:R-:W-:Y:S01]  /*1860*/  @!P0 FADD.FTZ R200, R212, -R221.reuse ;  /* 0x800000ddd4c88221 */ /* 0x100fe20000010000 */
[----:B------:R-:W-:Y:S01]  /*1870*/  @P0 FMUL.FTZ R198, R211, R208 ;  /* 0x000000d0d3c60220 */ /* 0x000fe20000410000 */
[C---:B------:R-:W-:Y:S01]  /*1880*/  @!P0 FMUL.FTZ R197, R181.reuse, R84 ;  /* 0x00000054b5c58220 */ /* 0x040fe20000410000 */
[C---:B------:R-:W-:Y:S01]  /*1890*/  @!P0 FMUL.FTZ R87, R181.reuse, R82 ;  /* 0x00000052b5578220 */ /* 0x040fe20000410000 */
[----:B------:R-:W-:Y:S01]  /*18a0*/  @P0 FADD.FTZ R84, -R150, R216 ;  /* 0x000000d896540221 */ /* 0x000fe20000010100 */
[----:B0-----:R-:W-:Y:S01]  /*18b0*/  @P0 FMUL.FTZ R86, R86, R209 ;  /* 0x000000d156560220 */ /* 0x001fe20000410000 */
[--C-:B------:R-:W-:Y:S01]  /*18c0*/  @!P0 FADD.FTZ R82, R220, -R221.reuse ;  /* 0x800000dddc528221 */ /* 0x100fe20000010000 */
[----:B------:R-:W-:Y:S01]  /*18d0*/  @!P0 FMUL.FTZ R198, R181, R200 ;  /* 0x000000c8b5c68220 */ /* 0x000fe20000410000 */
[----:B------:R-:W-:Y:S01]  /*18e0*/  @P0 FADD.FTZ R209, -R149, R218 ;  /* 0x000000da95d10221 */ /* 0x000fe20000010100 */
[--C-:B------:R-:W-:Y:S01]  /*18f0*/  @!P0 FADD.FTZ R200, R216, -R221.reuse ;  /* 0x800000ddd8c88221 */ /* 0x100fe20000010000 */
[----:B-1----:R-:W-:Y:S01]  /*1900*/  @P0 FMUL.FTZ R84, R84, R213 ;  /* 0x000000d554540220 */ /* 0x002fe20000410000 */
[----:B------:R-:W-:Y:S01]  /*1910*/  @!P0 FMUL.FTZ R85, R181, R82 ;  /* 0x00000052b5558220 */ /* 0x000fe20000410000 */
[----:B------:R-:W-:Y:S01]  /*1920*/  @!P0 FADD.FTZ R208, R214, -R221 ;  /* 0x800000ddd6d08221 */ /* 0x000fe20000010000 */
[----:B----4-:R-:W-:Y:S01]  /*1930*/  @P0 FMUL.FTZ R82, R209, R210 ;  /* 0x000000d2d1520220 */ /* 0x010fe20000410000 */
        /* <DEDUP_REMOVED lines=10> */
[----:B------:R-:W-:Y:S01]  /*19e0*/  SHF.L.U32 R220, R64, 0x10, RZ ;  /* 0x0000001040dc7819 */ /* 0x000fe200000006ff */
[----:B------:R-:W-:Y:S01]  /*19f0*/  @!P0 FMUL.FTZ R86, R181, R208 ;  /* 0x000000d0b5568220 */ /* 0x000fe20000410000 */
[----:B------:R-:W-:Y:S02]  /*1a00*/  SHF.L.U32 R214, R214, 0x10, RZ ;  /* 0x00000010d6d67819 */ /* 0x000fe400000006ff */
[----:B------:R-:W1:Y:S01]  /*1a10*/  @P0 MUFU.RCP R211, R220 ;  /* 0x000000dc00d30308 */ /* 0x000e620000001000 */
[----:B------:R-:W-:Y:S01]  /*1a20*/  @!P0 FADD.FTZ R208, R218, -R221 ;  /* 0x800000dddad08221 */ /* 0x000fe20000010000 */
[----:B------:R-:W-:Y:S01]  /*1a30*/  SHF.L.U32 R218, R65, 0x10, RZ ;  /* 0x0000001041da7819 */ /* 0x000fe200000006ff */
[----:B------:R-:W-:Y:S01]  /*1a40*/  FMUL.FTZ R203, R203, R214 ;  /* 0x000000d6cbcb7220 */ /* 0x000fe20000410000 */
[----:B------:R-:W-:Y:S01]  /*1a50*/  SHF.L.U32 R222, R222, 0x10, RZ ;  /* 0x00000010dede7819 */ /* 0x000fe200000006ff */
[----:B------:R-:W-:Y:S01]  /*1a60*/  @!P0 FMUL.FTZ R82, R181, R208 ;  /* 0x000000d0b5528220 */ /* 0x000fe20000410000 */
[C---:B------:R-:W-:Y:S01]  /*1a70*/  FADD.FTZ R27, R214.reuse, R27 ;  /* 0x0000001bd61b7221 */ /* 0x040fe20000010000 */
[----:B------:R-:W-:Y:S01]  /*1a80*/  FFMA.FTZ R51, R214, R84, R51 ;  /* 0x00000054d6337223 */ /* 0x000fe20000010033 */
[----:B------:R-:W1:Y:S01]  /*1a90*/  @P0 MUFU.RCP R224, R218 ;  /* 0x000000da00e00308 */ /* 0x000e620000001000 */
[----:B------:R-:W-:-:S02]  /*1aa0*/  SHF.L.U32 R214, R67, 0x10, RZ ;  /* 0x0000001043d67819 */ /* 0x000fc400000006ff */
[----:B0-----:R-:W-:Y:S01]  /*1ab0*/  SHF.L.U32 R81, R88, 0x10, RZ ;  /* 0x0000001058517819 */ /* 0x001fe200000006ff */
[----:B------:R-:W-:Y:S01]  /*1ac0*/  FMUL.FTZ R201, R201, R222 ;  /* 0x000000dec9c97220 */ /* 0x000fe20000410000 */
[----:B------:R-:W-:Y:S01]  /*1ad0*/  PRMT R219, R64, 0x7632, R219 ;  /* 0x0000763240db7816 */ /* 0x000fe200000000db */
[----:B------:R-:W-:Y:S01]  /*1ae0*/  FADD.FTZ R25, R222, R25 ;  /* 0x00000019de197221 */ /* 0x000fe20000010000 */
[----:B------:R-:W-:Y:S01]  /*1af0*/  SHF.L.U32 R216, R66, 0x10, RZ ;  /* 0x0000001042d87819 */ /* 0x000fe200000006ff */
[----:B------:R-:W-:Y:S01]  /*1b00*/  FFMA.FTZ R49, R222, R82, R49 ;  /* 0x00000052de317223 */ /* 0x000fe20000010031 */
[----:B------:R-:W-:Y:S01]  /*1b10*/  SHF.L.U32 R80, R200, 0x10, RZ ;  /* 0x00000010c8507819 */ /* 0x000fe200000006ff */
[----:B------:R-:W-:Y:S01]  /*1b20*/  FMUL.FTZ R200, R0, R223 ;  /* 0x000000df00c87220 */ /* 0x000fe20000410000 */
[----:B------:R-:W0:Y:S01]  /*1b30*/  @P0 MUFU.RCP R222, R214 ;  /* 0x000000d600de0308 */ /* 0x000e220000001000 */
[----:B------:R-:W-:Y:S01]  /*1b40*/  @P0 FADD.FTZ R0, -R168, R81 ;  /* 0x00000051a8000221 */ /* 0x000fe20000010100 */
[----:B------:R-:W-:Y:S01]  /*1b50*/  SHF.L.U32 R219, R219, 0x10, RZ ;  /* 0x00000010dbdb7819 */ /* 0x000fe200000006ff */
[----:B------:R-:W-:Y:S01]  /*1b60*/  FMUL.FTZ R202, R202, R215 ;  /* 0x000000d7caca7220 */ /* 0x000fe20000410000 */
[----:B------:R-:W-:Y:S01]  /*1b70*/  PRMT R217, R65, 0x7632, R217 ;  /* 0x0000763241d97816 */ /* 0x000fe200000000d9 */
[C---:B------:R-:W-:Y:S01]  /*1b80*/  FADD.FTZ R26, R215.reuse, R26 ;  /* 0x0000001ad71a7221 */ /* 0x040fe20000010000 */
[----:B------:R-:W-:-:S02]  /*1b90*/  FFMA.FTZ R50, R215, R87, R50 ;  /* 0x00000057d7327223 */ /* 0x000fc40000010032 */
[----:B------:R-:W0:Y:S01]  /*1ba0*/  @P0 MUFU.RCP R226, R216 ;  /* 0x000000d800e20308 */ /* 0x000e220000001000 */
[----:B------:R-:W-:Y:S01]  /*1bb0*/  PRMT R215, R66, 0x7632, R215 ;  /* 0x0000763242d77816 */ /* 0x000fe200000000d7 */
[----:B-1----:R-:W-:Y:S01]  /*1bc0*/  @P0 FMUL.FTZ R211, R0, R211 ;  /* 0x000000d300d30220 */ /* 0x002fe20000410000 */
[----:B------:R-:W-:Y:S01]  /*1bd0*/  SHF.L.U32 R228, R89, 0x10, RZ ;  /* 0x0000001059e47819 */ /* 0x000fe200000006ff */
[----:B------:R-:W-:Y:S01]  /*1be0*/  @!P0 FADD.FTZ R0, R81, -R221 ;  /* 0x800000dd51008221 */ /* 0x000fe20000010000 */
[----:B------:R-:W-:Y:S01]  /*1bf0*/  SHF.L.U32 R217, R217, 0x10, RZ ;  /* 0x00000010d9d97819 */ /* 0x000fe200000006ff */
[----:B------:R-:W-:Y:S02]  /*1c00*/  FMUL.FTZ R206, R206, R209 ;  /* 0x000000d1cece7220 */ /* 0x000fe40000410000 */
[----:B------:R-:W1:Y:S01]  /*1c10*/  @P0 MUFU.RCP R210, R219 ;  /* 0x000000db00d20308 */ /* 0x000e620000001000 */
[C---:B------:R-:W-:Y:S01]  /*1c20*/  FADD.FTZ R30, R209.reuse, R30 ;  /* 0x0000001ed11e7221 */ /* 0x040fe20000010000 */
[----:B------:R-:W-:Y:S01]  /*1c30*/  FFMA.FTZ R106, R209, R199, R106 ;  /* 0x000000c7d16a7223 */ /* 0x000fe2000001006a */
[----:B------:R-:W-:Y:S01]  /*1c40*/  FMUL.FTZ R204, R204, R213 ;  /* 0x000000d5cccc7220 */ /* 0x000fe20000410000 */
[C---:B------:R-:W-:Y:S01]  /*1c50*/  FADD.FTZ R28, R213.reuse, R28 ;  /* 0x0000001cd51c7221 */ /* 0x040fe20000010000 */
[----:B------:R-:W-:Y:S01]  /*1c60*/  FFMA.FTZ R104, R213, R197, R104 ;  /* 0x000000c5d5687223 */ /* 0x000fe20000010068 */
[----:B------:R-:W-:Y:S01]  /*1c70*/  SHF.L.U32 R212, R212, 0x10, RZ ;  /* 0x00000010d4d47819 */ /* 0x000fe200000006ff */
[----:B------:R-:W-:Y:S01]  /*1c80*/  @P0 FADD.FTZ R209, -R167, R228 ;  /* 0x000000e4a7d10221 */ /* 0x000fe20000010100 */
[----:B------:R-:W-:-:S02]  /*1c90*/  SHF.L.U32 R230, R91, 0x10, RZ ;  /* 0x000000105be67819 */ /* 0x000fc400000006ff */
[----:B------:R-:W-:Y:S01]  /*1ca0*/  SHF.L.U32 R215, R215, 0x10, RZ ;  /* 0x00000010d7d77819 */ /* 0x000fe200000006ff */
[----:B------:R-:W-:Y:S01]  /*1cb0*/  @!P0 FMUL.FTZ R211, R181, R0 ;  /* 0x00000000b5d38220 */ /* 0x000fe20000410000 */
[----:B------:R-:W-:Y:S01]  /*1cc0*/  PRMT R213, R67, 0x7632, R213 ;  /* 0x0000763243d57816 */ /* 0x000fe200000000d5 */
[C---:B------:R-:W-:Y:S01]  /*1cd0*/  FADD.FTZ R24, R223.reuse, R24 ;  /* 0x00000018df187221 */ /* 0x040fe20000010000 */
[----:B------:R-:W-:Y:S01]  /*1ce0*/  PRMT R88, R88, 0x7632, R88 ;  /* 0x0000763258587816 */ /* 0x000fe20000000058 */
[----:B------:R-:W-:Y:S01]  /*1cf0*/  FFMA.FTZ R48, R223, R85, R48 ;  /* 0x00000055df307223 */ /* 0x000fe20000010030 */
[----:B------:R-:W-:Y:S01]  /*1d00*/  SHF.L.U32 R227, R90, 0x10, RZ ;  /* 0x000000105ae37819 */ /* 0x000fe200000006ff */
[----:B------:R-:W1:Y:S01]  /*1d10*/  @P0 MUFU.RCP R208, R217 ;  /* 0x000000d900d00308 */ /* 0x000e620000001000 */
[----:B------:R-:W-:Y:S01]  /*1d20*/  FMUL.FTZ R207, R207, R80 ;  /* 0x00000050cfcf7220 */ /* 0x000fe20000410000 */
[C---:B------:R-:W-:Y:S01]  /*1d30*/  FADD.FTZ R31, R80.reuse, R31 ;  /* 0x0000001f501f7221 */ /* 0x040fe20000010000 */
[----:B------:R-:W-:Y:S01]  /*1d40*/  FFMA.FTZ R107, R80, R198, R107 ;  /* 0x000000c6506b7223 */ /* 0x000fe2000001006b */
[----:B------:R-:W-:Y:S01]  /*1d50*/  @!P0 FADD.FTZ R0, R228, -R221 ;  /* 0x800000dde4008221 */ /* 0x000fe20000010000 */
[----:B------:R-:W-:Y:S01]  /*1d60*/  PRMT R80, R89, 0x7632, R80 ;  /* 0x0000763259507816 */ /* 0x000fe20000000050 */
[----:B------:R-:W-:Y:S01]  /*1d70*/  FMUL.FTZ R205, R205, R212 ;  /* 0x000000d4cdcd7220 */ /* 0x000fe20000410000 */
[C---:B------:R-:W-:Y:S01]  /*1d80*/  FADD.FTZ R29, R212.reuse, R29 ;  /* 0x0000001dd41d7221 */ /* 0x040fe20000010000 */
[----:B------:R-:W1:Y:S01]  /*1d90*/  @P0 MUFU.RCP R223, R215 ;  /* 0x000000d700df0308 */ /* 0x000e620000001000 */
[----:B------:R-:W-:Y:S01]  /*1da0*/  FFMA.FTZ R105, R212, R86, R105 ;  /* 0x00000056d4697223 */ /* 0x000fe20000010069 */
[----:B------:R-:W-:Y:S01]  /*1db0*/  @P0 FMUL.FTZ R209, R209, R224 ;  /* 0x000000e0d1d10220 */ /* 0x000fe20000410000 */
[----:B------:R-:W-:Y:S01]  /*1dc0*/  @P0 FADD.FTZ R89, -R165, R230 ;  /* 0x000000e6a5590221 */ /* 0x000fe20000010100 */
[----:B------:R-:W-:Y:S01]  /*1dd0*/  SHF.L.U32 R213, R213, 0x10, RZ ;  /* 0x00000010d5d57819 */ /* 0x000fe200000006ff */
[----:B------:R-:W-:Y:S01]  /*1de0*/  @!P0 FMUL.FTZ R209, R181, R0 ;  /* 0x00000000b5d18220 */ /* 0x000fe20000410000 */
[----:B------:R-:W-:Y:S01]  /*1df0*/  PRMT R212, R91, 0x7632, R212 ;  /* 0x000076325bd47816 */ /* 0x000fe200000000d4 */
[----:B------:R-:W-:Y:S01]  /*1e00*/  @P0 FADD.FTZ R91, -R166, R227 ;  /* 0x000000e3a65b0221 */ /* 0x000fe20000010100 */
[----:B------:R-:W-:Y:S01]  /*1e10*/  SHF.L.U32 R224, R88, 0x10, RZ ;  /* 0x0000001058e07819 */ /* 0x000fe200000006ff */
[--C-:B------:R-:W-:Y:S01]  /*1e20*/  @!P0 FADD.FTZ R0, R227, -R221.reuse ;  /* 0x800000dde3008221 */ /* 0x100fe20000010000 */
[----:B------:R-:W-:Y:S01]  /*1e30*/  PRMT R90, R90, 0x7632, R90 ;  /* 0x000076325a5a7816 */ /* 0x000fe2000000005a */
[----:B0-----:R-:W-:Y:S01]  /*1e40*/  @P0 FMUL.FTZ R89, R89, R222 ;  /* 0x000000de59590220 */ /* 0x001fe20000410000 */
[----:B------:R-:W0:Y:S01]  /*1e50*/  @P0 MUFU.RCP R225, R213 ;  /* 0x000000d500e10308 */ /* 0x000e220000001000 */
[----:B------:R-:W-:Y:S01]  /*1e60*/  SHF.L.U32 R222, R80, 0x10, RZ ;  /* 0x0000001050de7819 */ /* 0x000fe200000006ff */
[----:B------:R-:W-:Y:S01]  /*1e70*/  @P0 FMUL.FTZ R91, R91, R226 ;  /* 0x000000e25b5b0220 */ /* 0x000fe20000410000 */
[----:B------:R-:W-:Y:S01]  /*1e80*/  @P0 FADD.FTZ R81, -R148, R224 ;  /* 0x000000e094510221 */ /* 0x000fe20000010100 */
[--C-:B------:R-:W-:Y:S01]  /*1e90*/  @!P0 FADD.FTZ R80, R230, -R221.reuse ;  /* 0x800000dde6508221 */ /* 0x100fe20000010000 */
[----:B------:R-:W-:Y:S01]  /*1ea0*/  SHF.L.U32 R226, R90, 0x10, RZ ;  /* 0x000000105ae27819 */ /* 0x000fe200000006ff */
[----:B------:R-:W-:Y:S01]  /*1eb0*/  @!P0 FMUL.FTZ R91, R181, R0 ;  /* 0x00000000b55b8220 */ /* 0x000fe20000410000 */
[--C-:B------:R-:W-:Y:S01]  /*1ec0*/  @!P0 FADD.FTZ R0, R224, -R221.reuse ;  /* 0x800000dde0008221 */ /* 0x100fe20000010000 */
[----:B-1----:R-:W-:Y:S01]  /*1ed0*/  @P0 FMUL.FTZ R210, R81, R210 ;  /* 0x000000d251d20220 */ /* 0x002fe20000410000 */
[----:B------:R-:W-:Y:S01]  /*1ee0*/  @!P0 FMUL.FTZ R89, R181, R80 ;  /* 0x00000050b5598220 */ /* 0x000fe20000410000 */
[----:B------:R-:W-:Y:S01]  /*1ef0*/  @P0 FADD.FTZ R81, -R147, R222 ;  /* 0x000000de93510221 */ /* 0x000fe20000010100 */
[--C-:B------:R-:W-:Y:S01]  /*1f00*/  @!P0 FADD.FTZ R80, R222, -R221.reuse ;  /* 0x800000ddde508221 */ /* 0x100fe20000010000 */
[----:B------:R-:W-:Y:S01]  /*1f10*/  SHF.L.U32 R228, R212, 0x10, RZ ;  /* 0x00000010d4e47819 */ /* 0x000fe200000006ff */
[----:B------:R-:W-:Y:S01]  /*1f20*/  @P0 FADD.FTZ R90, -R146, R226 ;  /* 0x000000e2925a0221 */ /* 0x000fe20000010100 */
[----:B------:R-:W-:Y:S01]  /*1f30*/  @!P0 FMUL.FTZ R210, R181, R0 ;  /* 0x00000000b5d28220 */ /* 0x000fe20000410000 */
[----:B------:R-:W-:Y:S01]  /*1f40*/  SHF.L.U32 R0, R52, 0x10, RZ ;  /* 0x0000001034007819 */ /* 0x000fe200000006ff */
[----:B------:R-:W-:Y:S01]  /*1f50*/  @P0 FMUL.FTZ R208, R81, R208 ;  /* 0x000000d051d00220 */ /* 0x000fe20000410000 */
[----:B------:R-:W-:Y:S01]  /*1f60*/  SHF.L.U32 R229, R95, 0x10, RZ ;  /* 0x000000105fe57819 */ /* 0x000fe200000006ff */
[----:B------:R-:W-:Y:S01]  /*1f70*/  @P0 FMUL.FTZ R90, R90, R223 ;  /* 0x000000df5a5a0220 */ /* 0x000fe20000410000 */
[----:B------:R-:W-:Y:S01]  /*1f80*/  @!P0 FMUL.FTZ R208, R181, R80 ;  /* 0x00000050b5d08220 */ /* 0x000fe20000410000 */
[----:B------:R-:W-:Y:S01]  /*1f90*/  @P0 FADD.FTZ R88, -R145, R228 ;  /* 0x000000e491580221 */ /* 0x000fe20000010100 */
[----:B------:R-:W-:Y:S01]  /*1fa0*/  @!P0 FADD.FTZ R212, R226, -R221 ;  /* 0x800000dde2d48221 */ /* 0x000fe20000010000 */
[----:B------:R-:W1:Y:S01]  /*1fb0*/  @P0 MUFU.RCP R80, R0 ;  /* 0x0000000000500308 */ /* 0x000e620000001000 */
[----:B------:R-:W-:-:S02]  /*1fc0*/  SHF.L.U32 R223, R93, 0x10, RZ ;  /* 0x000000105ddf7819 */ /* 0x000fc400000006ff */
[----:B------:R-:W-:Y:S01]  /*1fd0*/  PRMT R93, R93, 0x7632, R93 ;  /* 0x000076325d5d7816 */ /* 0x000fe2000000005d */
[----:B------:R-:W-:Y:S01]  /*1fe0*/  FMUL.FTZ R214, R214, R229 ;  /* 0x000000e5d6d67220 */ /* 0x000fe20000410000 */
[C---:B------:R-:W-:Y:S01]  /*1ff0*/  FADD.FTZ R16, R229.reuse, R16 ;  /* 0x00000010e5107221 */ /* 0x040fe20000010000 */
[----:B------:R-:W-:Y:S01]  /*2000*/  FFMA.FTZ R40, R229, R89, R40 ;  /* 0x00000059e5287223 */ /* 0x000fe20000010028 */
[----:B------:R-:W-:Y:S01]  /*2010*/  SHF.L.U32 R231, R54, 0x10, RZ ;  /* 0x0000001036e77819 */ /* 0x000fe200000006ff */
[----:B0-----:R-:W-:Y:S01]  /*2020*/  @P0 FMUL.FTZ R88, R88, R225 ;  /* 0x000000e158580220 */ /* 0x001fe20000410000 */
[----:B------:R-:W-:Y:S01]  /*2030*/  @!P0 FMUL.FTZ R90, R181, R212 ;  /* 0x000000d4b55a8220 */ /* 0x000fe20000410000 */
[----:B------:R-:W-:Y:S02]  /*2040*/  SHF.L.U32 R229, R55, 0x10, RZ ;  /* 0x0000001037e57819 */ /* 0x000fe400000006ff */
[C---:B------:R-:W-:Y:S02]  /*2050*/  SHF.L.U32 R225, R94.reuse, 0x10, RZ ;  /* 0x000000105ee17819 */ /* 0x040fe400000006ff */
[----:B------:R-:W-:Y:S01]  /*2060*/  PRMT R212, R94, 0x7632, R212 ;  /* 0x000076325ed47816 */ /* 0x000fe200000000d4 */
[----:B------:R-:W-:Y:S01]  /*2070*/  @!P0 FADD.FTZ R222, R228, -R221 ;  /* 0x800000dde4de8221 */ /* 0x000fe20000010000 */
[----:B------:R-:W-:Y:S01]  /*2080*/  SHF.L.U32 R94, R93, 0x10, RZ ;  /* 0x000000105d5e7819 */ /* 0x000fe200000006ff */
[----:B------:R-:W-:Y:S01]  /*2090*/  @P0 MUFU.RCP R237, R229 ;  /* 0x000000e500ed0308 */ /* 0x000fe20000001000 */
[----:B------:R-:W-:-:S02]  /*20a0*/  SHF.L.U32 R233, R53, 0x10, RZ ;  /* 0x0000001035e97819 */ /* 0x000fc400000006ff */
[----:B------:R-:W-:Y:S02]  /*20b0*/  SHF.L.U32 R81, R92, 0x10, RZ ;  /* 0x000000105c517819 */ /* 0x000fe400000006ff */
[----:B------:R-:W-:Y:S02]  /*20c0*/  PRMT R95, R95, 0x7632, R95 ;  /* 0x000076325f5f7816 */ /* 0x000fe4000000005f */
[----:B------:R-:W-:Y:S01]  /*20d0*/  SHF.L.U32 R228, R96, 0x10, RZ ;  /* 0x0000001060e47819 */ /* 0x000fe200000006ff */
[----:B------:R-:W0:Y:S01]  /*20e0*/  @P0 MUFU.RCP R93, R231 ;  /* 0x000000e7005d0308 */ /* 0x000e220000001000 */
[----:B------:R-:W-:Y:S01]  /*20f0*/  PRMT R92, R92, 0x7632, R92 ;  /* 0x000076325c5c7816 */ /* 0x000fe2000000005c */
[----:B------:R-:W-:Y:S01]  /*2100*/  FMUL.FTZ R217, R217, R94 ;  /* 0x0000005ed9d97220 */ /* 0x000fe20000410000 */
[----:B------:R-:W-:Y:S01]  /*2110*/  PRMT R227, R52, 0x7632, R227 ;  /* 0x0000763234e37816 */ /* 0x000fe200000000e3 */
[C---:B------:R-:W-:Y:S01]  /*2120*/  FADD.FTZ R21, R94.reuse, R21 ;  /* 0x000000155e157221 */ /* 0x040fe20000010000 */
[----:B------:R-:W-:Y:S01]  /*2130*/  FFMA.FTZ R45, R94, R208, R45 ;  /* 0x000000d05e2d7223 */ /* 0x000fe2000001002d */
[----:B------:R-:W-:-:S02]  /*2140*/  SHF.L.U32 R94, R95, 0x10, RZ ;  /* 0x000000105f5e7819 */ /* 0x000fc400000006ff */
[----:B------:R-:W2:Y:S01]  /*2150*/  @P0 MUFU.RCP R235, R233 ;  /* 0x000000e900eb0308 */ /* 0x000ea20000001000 */
[----:B------:R-:W-:Y:S01]  /*2160*/  SHF.L.U32 R92, R92, 0x10, RZ ;  /* 0x000000105c5c7819 */ /* 0x000fe200000006ff */
[----:B------:R-:W-:Y:S01]  /*2170*/  @P0 FADD.FTZ R95, -R180, R228 ;  /* 0x000000e4b45f0221 */ /* 0x000fe20000010100 */
[----:B------:R-:W-:Y:S01]  /*2180*/  @!P0 FMUL.FTZ R88, R181, R222 ;  /* 0x000000deb5588220 */ /* 0x000fe20000410000 */
        /* <DEDUP_REMOVED lines=8> */
[----:B------:R-:W-:Y:S01]  /*2210*/  FMUL.FTZ R218, R218, R223 ;  /* 0x000000dfdada7220 */ /* 0x000fe20000410000 */
[----:B------:R-:W-:Y:S01]  /*2220*/  SHF.L.U32 R81, R98, 0x10, RZ ;  /* 0x0000001062517819 */ /* 0x000fe200000006ff */
[----:B------:R-:W-:Y:S01]  /*2230*/  FADD.FTZ R20, R223, R20 ;  /* 0x00000014df147221 */ /* 0x000fe20000010000 */
[----:B------:R-:W-:Y:S01]  /*2240*/  SHF.L.U32 R222, R99, 0x10, RZ ;  /* 0x0000001063de7819 */ /* 0x000fe200000006ff */
[----:B------:R-:W-:Y:S01]  /*2250*/  FFMA.FTZ R44, R223, R209, R44 ;  /* 0x000000d1df2c7223 */ /* 0x000fe2000001002c */
[----:B-1----:R-:W-:Y:S01]  /*2260*/  @P0 FMUL.FTZ R95, R95, R80 ;  /* 0x000000505f5f0220 */ /* 0x002fe20000410000 */
[----:B------:R-:W-:Y:S01]  /*2270*/  PRMT R223, R54, 0x7632, R223 ;  /* 0x0000763236df7816 */ /* 0x000fe200000000df */
[----:B------:R-:W1:Y:S01]  /*2280*/  @P0 MUFU.RCP R226, R227 ;  /* 0x000000e300e20308 */ /* 0x000e620000001000 */
[----:B------:R-:W-:Y:S01]  /*2290*/  FMUL.FTZ R219, R219, R92 ;  /* 0x0000005cdbdb7220 */ /* 0x000fe20000410000 */
[C---:B------:R-:W-:Y:S01]  /*22a0*/  FADD.FTZ R23, R92.reuse, R23 ;  /* 0x000000175c177221 */ /* 0x040fe20000010000 */
[----:B------:R-:W-:Y:S01]  /*22b0*/  FFMA.FTZ R47, R92, R210, R47 ;  /* 0x000000d25c2f7223 */ /* 0x000fe2000001002f */
        /* <DEDUP_REMOVED lines=8> */
[----:B------:R-:W-:Y:S01]  /*2340*/  PRMT R96, R96, 0x7632, R96 ;  /* 0x0000763260607816 */ /* 0x000fe20000000060 */
[----:B------:R-:W-:Y:S01]  /*2350*/  @P0 FADD.FTZ R230, -R177, R222 ;  /* 0x000000deb1e60221 */ /* 0x000fe20000010100 */
[----:B------:R-:W-:Y:S01]  /*2360*/  SHF.L.U32 R223, R223, 0x10, RZ ;  /* 0x00000010dfdf7819 */ /* 0x000fe200000006ff */
[----:B------:R-:W-:Y:S01]  /*2370*/  FMUL.FTZ R215, R215, R212 ;  /* 0x000000d4d7d77220 */ /* 0x000fe20000410000 */
[----:B------:R-:W-:Y:S01]  /*2380*/  SHF.L.U32 R80, R80, 0x10, RZ ;  /* 0x0000001050507819 */ /* 0x000fe200000006ff */
[C---:B------:R-:W-:Y:S01]  /*2390*/  FADD.FTZ R19, R212.reuse, R19 ;  /* 0x00000013d4137221 */ /* 0x040fe20000010000 */
[----:B------:R-:W-:Y:S01]  /*23a0*/  FFMA.FTZ R43, R212, R90, R43 ;  /* 0x0000005ad42b7223 */ /* 0x000fe2000001002b */
[----:B------:R-:W3:Y:S01]  /*23b0*/  @P0 MUFU.RCP R224, R225 ;  /* 0x000000e100e00308 */ /* 0x000ee20000001000 */
[----:B------:R-:W-:Y:S01]  /*23c0*/  @P0 FADD.FTZ R212, -R179, R92 ;  /* 0x0000005cb3d40221 */ /* 0x000fe20000010100 */
[----:B0-----:R-:W-:Y:S01]  /*23d0*/  @P0 FMUL.FTZ R94, R94, R93 ;  /* 0x0000005d5e5e0220 */ /* 0x001fe20000410000 */
[----:B------:R-:W-:Y:S01]  /*23e0*/  SHF.L.U32 R232, R96, 0x10, RZ ;  /* 0x0000001060e87819 */ /* 0x000fe200000006ff */
[----:B------:R-:W-:Y:S01]  /*23f0*/  @P0 FMUL.FTZ R96, R230, R237 ;  /* 0x000000ede6600220 */ /* 0x000fe20000410000 */
[----:B------:R-:W-:Y:S01]  /*2400*/  @!P0 FADD.FTZ R92, R92, -R221 ;  /* 0x800000dd5c5c8221 */ /* 0x000fe20000010000 */
[----:B------:R-:W-:-:S02]  /*2410*/  PRMT R97, R97, 0x7632, R97 ;  /* 0x0000763261617816 */ /* 0x000fc40000000061 */
[----:B------:R-:W0:Y:S01]  /*2420*/  @P0 MUFU.RCP R93, R223 ;  /* 0x000000df005d0308 */ /* 0x000e220000001000 */
[----:B------:R-:W-:Y:S01]  /*2430*/  @!P0 FADD.FTZ R228, R228, -R221 ;  /* 0x800000dde4e48221 */ /* 0x000fe20000010000 */
[----:B--2---:R-:W-:Y:S01]  /*2440*/  @P0 FMUL.FTZ R212, R212, R235 ;  /* 0x000000ebd4d40220 */ /* 0x004fe20000410000 */
[----:B------:R-:W-:Y:S01]  /*2450*/  PRMT R98, R98, 0x7632, R98 ;  /* 0x0000763262627816 */ /* 0x000fe20000000062 */
[----:B------:R-:W-:-:S04]  /*2460*/  @!P0 FMUL.FTZ R212, R181, R92 ;  /* 0x0000005cb5d48220 */ /* 0x000fc80000410000 */
[----:B------:R-:W2:Y:S01]  /*2470*/  @P0 MUFU.RCP R230, R80 ;  /* 0x0000005000e60308 */ /* 0x000ea20000001000 */
[----:B------:R-:W-:Y:S01]  /*2480*/  SHF.L.U32 R234, R97, 0x10, RZ ;  /* 0x0000001061ea7819 */ /* 0x000fe200000006ff */
[----:B------:R-:W-:Y:S01]  /*2490*/  @!P0 FADD.FTZ R92, R81, -R221 ;  /* 0x800000dd515c8221 */ /* 0x000fe20000010000 */
[----:B------:R-:W-:Y:S01]  /*24a0*/  PRMT R99, R99, 0x7632, R99 ;  /* 0x0000763263637816 */ /* 0x000fe20000000063 */
[C---:B------:R-:W-:Y:S01]  /*24b0*/  @!P0 FMUL.FTZ R95, R181.reuse, R228 ;  /* 0x000000e4b55f8220 */ /* 0x040fe20000410000 */
[----:B------:R-:W-:Y:S01]  /*24c0*/  @P0 FADD.FTZ R97, -R160, R232 ;  /* 0x000000e8a0610221 */ /* 0x000fe20000010100 */
[--C-:B------:R-:W-:Y:S01]  /*24d0*/  @!P0 FADD.FTZ R228, R222, -R221.reuse ;  /* 0x800000dddee48221 */ /* 0x100fe20000010000 */
[----:B------:R-:W-:Y:S01]  /*24e0*/  SHF.L.U32 R235, R98, 0x10, RZ ;  /* 0x0000001062eb7819 */ /* 0x000fe200000006ff */
[----:B------:R-:W-:Y:S01]  /*24f0*/  @!P0 FMUL.FTZ R94, R181, R92 ;  /* 0x0000005cb55e8220 */ /* 0x000fe20000410000 */
[----:B------:R-:W-:Y:S01]  /*2500*/  SHF.L.U32 R236, R99, 0x10, RZ ;  /* 0x0000001063ec7819 */ /* 0x000fe200000006ff */
[----:B-1----:R-:W-:Y:S01]  /*2510*/  @P0 FMUL.FTZ R226, R97, R226 ;  /* 0x000000e261e20220 */ /* 0x002fe20000410000 */
[--C-:B------:R-:W-:Y:S01]  /*2520*/  @!P0 FADD.FTZ R92, R232, -R221.reuse ;  /* 0x800000dde85c8221 */ /* 0x100fe20000010000 */
[----:B------:R-:W-:Y:S01]  /*2530*/  @P0 FADD.FTZ R97, -R159, R234 ;  /* 0x000000ea9f610221 */ /* 0x000fe20000010100 */
[----:B------:R-:W-:Y:S01]  /*2540*/  @!P0 FMUL.FTZ R96, R181, R228 ;  /* 0x000000e4b5608220 */ /* 0x000fe20000410000 */
[----:B------:R-:W-:Y:S01]  /*2550*/  @!P0 FADD.FTZ R228, R234, -R221 ;  /* 0x800000ddeae48221 */ /* 0x000fe20000010000 */
[----:B------:R-:W-:Y:S01]  /*2560*/  @P0 FADD.FTZ R98, -R158, R235 ;  /* 0x000000eb9e620221 */ /* 0x000fe20000010100 */
[----:B------:R-:W-:Y:S01]  /*2570*/  @P0 FADD.FTZ R81, -R157, R236 ;  /* 0x000000ec9d510221 */ /* 0x000fe20000010100 */
[----:B------:R-:W-:Y:S01]  /*2580*/  @!P0 FMUL.FTZ R226, R181, R92 ;  /* 0x0000005cb5e28220 */ /* 0x000fe20000410000 */
[----:B---3--:R-:W-:Y:S01]  /*2590*/  @P0 FMUL.FTZ R224, R97, R224 ;  /* 0x000000e061e00220 */ /* 0x008fe20000410000 */
[C---:B------:R-:W-:Y:S01]  /*25a0*/  SHF.L.U32 R92, R100.reuse, 0x10, RZ ;  /* 0x00000010645c7819 */ /* 0x040fe200000006ff */
[----:B------:R-:W-:Y:S01]  /*25b0*/  @!P0 FMUL.FTZ R224, R181, R228 ;  /* 0x000000e4b5e08220 */ /* 0x000fe20000410000 */
[----:B------:R-:W-:Y:S01]  /*25c0*/  PRMT R100, R100, 0x7632, R100 ;  /* 0x0000763264647816 */ /* 0x000fe20000000064 */
[----:B0-----:R-:W-:Y:S01]  /*25d0*/  @P0 FMUL.FTZ R222, R98, R93 ;  /* 0x0000005d62de0220 */ /* 0x001fe20000410000 */
[----:B------:R-:W-:Y:S01]  /*25e0*/  SHF.L.U32 R228, R101, 0x10, RZ ;  /* 0x0000001065e47819 */ /* 0x000fe200000006ff */
[----:B--2---:R-:W-:Y:S01]  /*25f0*/  @P0 FMUL.FTZ R98, R81, R230 ;  /* 0x000000e651620220 */ /* 0x004fe20000410000 */
[--C-:B------:R-:W-:Y:S01]  /*2600*/  @!P0 FADD.FTZ R232, R236, -R221.reuse ;  /* 0x800000ddece88221 */ /* 0x100fe20000010000 */
[----:B------:R-:W-:Y:S01]  /*2610*/  @!P0 FADD.FTZ R230, R235, -R221 ;  /* 0x800000ddebe68221 */ /* 0x000fe20000010000 */
[----:B------:R-:W-:-:S02]  /*2620*/  SHF.L.U32 R236, R68, 0x10, RZ ;  /* 0x0000001044ec7819 */ /* 0x000fc400000006ff */
[----:B------:R-:W-:Y:S01]  /*2630*/  SHF.L.U32 R100, R100, 0x10, RZ ;  /* 0x0000001064647819 */ /* 0x000fe200000006ff */
[----:B------:R-:W-:Y:S01]  /*2640*/  FMUL.FTZ R233, R233, R228 ;  /* 0x000000e4e9e97220 */ /* 0x000fe20000410000 */
[----:B------:R-:W-:Y:S01]  /*2650*/  PRMT R101, R101, 0x7632, R101 ;  /* 0x0000763265657816 */ /* 0x000fe20000000065 */
[C---:B------:R-:W-:Y:S01]  /*2660*/  FADD.FTZ R134, R228.reuse, R134 ;  /* 0x00000086e4867221 */ /* 0x040fe20000010000 */
[----:B------:R-:W-:Y:S01]  /*2670*/  FFMA.FTZ R135, R228, R212, R135 ;  /* 0x000000d4e4877223 */ /* 0x000fe20000010087 */
[----:B------:R-:W-:Y:S01]  /*2680*/  SHF.L.U32 R234, R69, 0x10, RZ ;  /* 0x0000001045ea7819 */ /* 0x000fe200000006ff */
[C---:B------:R-:W-:Y:S01]  /*2690*/  @!P0 FMUL.FTZ R222, R181.reuse, R230 ;  /* 0x000000e6b5de8220 */ /* 0x040fe20000410000 */
[----:B------:R-:W0:Y:S01]  /*26a0*/  @P0 MUFU.RCP R228, R236 ;  /* 0x000000ec00e40308 */ /* 0x000e220000001000 */
[----:B------:R-:W-:Y:S01]  /*26b0*/  @!P0 FMUL.FTZ R98, R181, R232 ;  /* 0x000000e8b5628220 */ /* 0x000fe20000410000 */
[----:B------:R-:W-:Y:S01]  /*26c0*/  SHF.L.U32 R230, R102, 0x10, RZ ;  /* 0x0000001066e67819 */ /* 0x000fe200000006ff */
[----:B------:R-:W-:Y:S01]  /*26d0*/  FMUL.FTZ R0, R0, R92 ;  /* 0x0000005c00007220 */ /* 0x000fe20000410000 */
[C---:B------:R-:W-:Y:S01]  /*26e0*/  FADD.FTZ R138, R92.reuse, R138 ;  /* 0x0000008a5c8a7221 */ /* 0x040fe20000010000 */
[----:B------:R-:W-:Y:S01]  /*26f0*/  FFMA.FTZ R139, R92, R95, R139 ;  /* 0x0000005f5c8b7223 */ /* 0x000fe2000001008b */
[----:B------:R-:W-:Y:S01]  /*2700*/  PRMT R102, R102, 0x7632, R102 ;  /* 0x0000763266667816 */ /* 0x000fe20000000066 */
[----:B------:R-:W-:Y:S01]  /*2710*/  FMUL.FTZ R227, R227, R100 ;  /* 0x00000064e3e37220 */ /* 0x000fe20000410000 */
[----:B------:R-:W-:Y:S01]  /*2720*/  SHF.L.U32 R232, R103, 0x10, RZ ;  /* 0x0000001067e87819 */ /* 0x000fe200000006ff */
[C---:B------:R-:W-:Y:S01]  /*2730*/  FADD.FTZ R136, R100.reuse, R136 ;  /* 0x0000008864887221 */ /* 0x040fe20000010000 */
[----:B------:R-:W-:Y:S01]  /*2740*/  SHF.L.U32 R92, R101, 0x10, RZ ;  /* 0x00000010655c7819 */ /* 0x000fe200000006ff */
[----:B------:R-:W-:-:S02]  /*2750*/  FFMA.FTZ R137, R100, R226, R137 ;  /* 0x000000e264897223 */ /* 0x000fc40000010089 */
[----:B------:R-:W1:Y:S01]  /*2760*/  @P0 MUFU.RCP R100, R234 ;  /* 0x000000ea00640308 */ /* 0x000e620000001000 */
[----:B------:R-:W-:Y:S01]  /*2770*/  PRMT R103, R103, 0x7632, R103 ;  /* 0x0000763267677816 */ /* 0x000fe20000000067 */
[----:B------:R-:W-:Y:S01]  /*2780*/  FMUL.FTZ R229, R229, R232 ;  /* 0x000000e8e5e57220 */ /* 0x000fe20000410000 */
[----:B------:R-:W-:Y:S01]  /*2790*/  SHF.L.U32 R102, R102, 0x10, RZ ;  /* 0x0000001066667819 */ /* 0x000fe200000006ff */
[C---:B------:R-:W-:Y:S01]  /*27a0*/  FADD.FTZ R126, R232.reuse, R126 ;  /* 0x0000007ee87e7221 */ /* 0x040fe20000010000 */
[----:B------:R-:W-:Y:S01]  /*27b0*/  FFMA.FTZ R127, R232, R96, R127 ;  /* 0x00000060e87f7223 */ /* 0x000fe2000001007f */
[----:B------:R-:W-:Y:S01]  /*27c0*/  FMUL.FTZ R225, R225, R92 ;  /* 0x0000005ce1e17220 */ /* 0x000fe20000410000 */
[C---:B------:R-:W-:Y:S01]  /*27d0*/  FADD.FTZ R132, R92.reuse, R132 ;  /* 0x000000845c847221 */ /* 0x040fe20000010000 */
[----:B------:R-:W-:Y:S01]  /*27e0*/  FFMA.FTZ R133, R92, R224, R133 ;  /* 0x000000e05c857223 */ /* 0x000fe20000010085 */
[----:B------:R-:W-:Y:S02]  /*27f0*/  SHF.L.U32 R232, R70, 0x10, RZ ;  /* 0x0000001046e87819 */ /* 0x000fe400000006ff */
[----:B------:R-:W-:-:S02]  /*2800*/  SHF.L.U32 R92, R72, 0x10, RZ ;  /* 0x00000010485c7819 */ /* 0x000fc400000006ff */
[----:B------:R-:W-:Y:S01]  /*2810*/  SHF.L.U32 R81, R103, 0x10, RZ ;  /* 0x0000001067517819 */ /* 0x000fe200000006ff */
[----:B------:R-:W-:Y:S01]  /*2820*/  FMUL.FTZ R223, R223, R102 ;  /* 0x00000066dfdf7220 */ /* 0x000fe20000410000 */
[C---:B------:R-:W-:Y:S01]  /*2830*/  FADD.FTZ R128, R102.reuse, R128 ;  /* 0x0000008066807221 */ /* 0x040fe20000010000 */
[----:B------:R-:W-:Y:S01]  /*2840*/  FFMA.FTZ R129, R102, R222, R129 ;  /* 0x000000de66817223 */ /* 0x000fe20000010081 */
[----:B------:R-:W-:Y:S01]  /*2850*/  SHF.L.U32 R238, R73, 0x10, RZ ;  /* 0x0000001049ee7819 */ /* 0x000fe200000006ff */
[----:B------:R-:W2:Y:S01]  /*2860*/  @P0 MUFU.RCP R102, R232 ;  /* 0x000000e800660308 */ /* 0x000ea20000001000 */
[----:B------:R-:W-:Y:S01]  /*2870*/  FMUL.FTZ R231, R231, R230 ;  /* 0x000000e6e7e77220 */ /* 0x000fe20000410000 */
[C---:B------:R-:W-:Y:S01]  /*2880*/  FADD.FTZ R130, R230.reuse, R130 ;  /* 0x00000082e6827221 */ /* 0x040fe20000010000 */
[----:B------:R-:W-:Y:S01]  /*2890*/  FFMA.FTZ R131, R230, R94, R131 ;  /* 0x0000005ee6837223 */ /* 0x000fe20000010083 */
        /* <DEDUP_REMOVED lines=39> */
[----:B------:R-:W-:-:S07]  /*2b10*/  PRMT R74, R74, 0x7632, R74 ;  /* 0x000076324a4a7816 */ /* 0x000fce000000004a */
[----:B------:R-:W1:Y:S01]  /*2b20*/  @P0 MUFU.RCP R73, R239 ;  /* 0x000000ef00490308 */ /* 0x000e620000001000 */
[----:B------:R-:W-:Y:S01]  /*2b30*/  SHF.L.U32 R74, R74, 0x10, RZ ;  /* 0x000000104a4a7819 */ /* 0x000fe200000006ff */
[----:B------:R-:W-:Y:S01]  /*2b40*/  @P0 FADD.FTZ R102, -R143, R72 ;  /* 0x000000488f660221 */ /* 0x000fe20000010100 */
[----:B------:R-:W-:-:S03]  /*2b50*/  @!P0 FADD.FTZ R72, R72, -R221 ;  /* 0x800000dd48488221 */ /* 0x000fc60000010000 */
[----:B------:R-:W-:Y:S01]  /*2b60*/  @P0 FADD.FTZ R228, -R142, R74 ;  /* 0x0000004a8ee40221 */ /* 0x000fe20000010100 */
[----:B------:R-:W-:Y:S01]  /*2b70*/  @!P0 FADD.FTZ R74, R74, -R221 ;  /* 0x800000dd4a4a8221 */ /* 0x000fe20000010000 */
[----:B0-----:R-:W-:Y:S01]  /*2b80*/  @P0 FMUL.FTZ R102, R102, R93 ;  /* 0x0000005d66660220 */ /* 0x001fe20000410000 */
[C---:B------:R-:W-:Y:S01]  /*2b90*/  @!P0 FMUL.FTZ R102, R181.reuse, R72 ;  /* 0x00000048b5668220 */ /* 0x040fe20000410000 */
[----:B------:R-:W-:Y:S01]  /*2ba0*/  FADD.FTZ R72, RZ, R0 ;  /* 0x00000000ff487221 */ /* 0x000fe20000010000 */
[----:B-1----:R-:W-:Y:S01]  /*2bb0*/  @P0 FMUL.FTZ R228, R228, R73 ;  /* 0x00000049e4e40220 */ /* 0x002fe20000410000 */
[----:B------:R-:W-:Y:S01]  /*2bc0*/  @!P0 FMUL.FTZ R228, R181, R74 ;  /* 0x0000004ab5e48220 */ /* 0x000fe20000410000 */
[----:B------:R-:W-:Y:S01]  /*2bd0*/  FFMA.FTZ R74, R0, R95, RZ ;  /* 0x0000005f004a7223 */ /* 0x000fe200000100ff */
        /* <DEDUP_REMOVED lines=24> */
[----:B------:R-:W-:Y:S01]  /*2d60*/  FADD.FTZ R72, R72, R191 ;  /* 0x000000bf48487221 */ /* 0x000fe20000010000 */
[----:B----4-:R-:W-:Y:S01]  /*2d70*/  SHF.L.U32 R73, R76, 0x10, RZ ;  /* 0x000000104c497819 */ /* 0x010fe200000006ff */
[----:B------:R-:W-:Y:S01]  /*2d80*/  FFMA.FTZ R74, R191, R192, R74 ;  /* 0x000000c0bf4a7223 */ /* 0x000fe2000001004a */
[----:B------:R-:W-:Y:S01]  /*2d90*/  SHF.L.U32 R75, R77, 0x10, RZ ;  /* 0x000000104d4b7819 */ /* 0x000fe200000006ff */
[----:B------:R-:W-:-:S02]  /*2da0*/  FADD.FTZ R72, R72, R183 ;  /* 0x000000b748487221 */ /* 0x000fc40000010000 */
[----:B------:R-:W-:Y:S01]  /*2db0*/  FFMA.FTZ R74, R183, R184, R74 ;  /* 0x000000b8b74a7223 */ /* 0x000fe2000001004a */
[----:B------:R-:W-:Y:S01]  /*2dc0*/  FMUL.FTZ R236, R236, R73 ;  /* 0x00000049ecec7220 */ /* 0x000fe20000410000 */
        /* <DEDUP_REMOVED lines=116> */
.L_x_1575:
[----:B------:R-:W3:Y:S01]  /*3510*/  @!P2 S2R R79, SR_CgaCtaId ;  /* 0x00000000004fa919 */ /* 0x000ee20000008800 */
[----:B------:R-:W-:Y:S01]  /*3520*/  LOP3.LUT R77, R72, 0x3, RZ, 0xc0, !PT ;  /* 0x00000003484d7812 */ /* 0x000fe200078ec0ff */
[----:B------:R-:W4:Y:S01]  /*3530*/  LDC R93, c[0x0][0x210] ;  /* 0x00008400ff5d7b82 */ /* 0x000f220000000800 */
[----:B------:R-:W-:Y:S01]  /*3540*/  @!P2 MOV R72, 0x400 ;  /* 0x000004000048a802 */ /* 0x000fe20000000f00 */
[----:B------:R-:W-:Y:S05]  /*3550*/  WARPSYNC.ALL ;  /* 0x0000000000007948 */ /* 0x000fea0003800000 */
[----:B------:R-:W-:Y:S01]  /*3560*/  LOP3.LUT P0, RZ, R77, 0x1f, R8, 0xf8, !PT ;  /* 0x0000001f4dff7812 */ /* 0x000fe2000780f808 */
[----:B------:R-:W-:Y:S01]  /*3570*/  BSSY B0, `(.L_x_1560) ;  /* 0x0000025000007945 */ /* 0x000fe20003800000 */
[----:B------:R-:W-:-:S02]  /*3580*/  @!P2 IADD3 R77, R74, R77, RZ ;  /* 0x0000004d4a4da210 */ /* 0x000fc40007ffe0ff */
[----:B------:R-:W-:Y:S02]  /*3590*/  LOP3.LUT R242, R140, 0x1, RZ, 0xc0, !PT ;  /* 0x000000018cf27812 */ /* 0x000fe400078ec0ff */
[----:B------:R-:W-:-:S07]  /*35a0*/  LEA.HI R92, R8, R3, RZ, 0x19 ;  /* 0x00000003085c7211 */ /* 0x000fce00078fc8ff */
[----:B------:R-:W5:Y:S01]  /*35b0*/  @!P0 LDC.64 R80, c[0x0][0x250] ;  /* 0x00009400ff508b82 */ /* 0x000f620000000a00 */
[----:B---3--:R-:W-:-:S04]  /*35c0*/  @!P2 LEA R72, R79, R72, 0x18 ;  /* 0x000000484f48a211 */ /* 0x008fc800078ec0ff */
[----:B------:R-:W-:Y:S01]  /*35d0*/  @!P2 LEA R77, R77, R72, 0x3 ;  /* 0x000000484d4da211 */ /* 0x000fe200078e18ff */
[----:B-1----:R-:W-:Y:S01]  /*35e0*/  FADD.FTZ R72, R73, R76 ;  /* 0x0000004c49487221 */ /* 0x002fe20000010000 */
[----:B0-2---:R-:W-:Y:S01]  /*35f0*/  FADD.FTZ R73, R75, R78 ;  /* 0x0000004e4b497221 */ /* 0x005fe20000010000 */
[----:B------:R-:W-:Y:S02]  /*3600*/  IADD3 R76, -R242, RZ, RZ ;  /* 0x000000fff24c7210 */ /* 0x000fe40007ffe1ff */
[----:B------:R-:W-:Y:S02]  /*3610*/  CS2R R78, SRZ ;  /* 0x00000000004e7805 */ /* 0x000fe4000001ff00 */
[----:B----4-:R-:W-:Y:S01]  /*3620*/  SHF.L.U32 R75, R93, 0x2, RZ ;  /* 0x000000025d4b7819 */ /* 0x010fe200000006ff */
[----:B------:R0:W-:Y:S03]  /*3630*/  @!P2 STS.64 [R77], R72 ;  /* 0x000000484d00a388 */ /* 0x0001e60000000a00 */
[----:B------:R-:W-:-:S02]  /*3640*/  LOP3.LUT R75, R76, R75, RZ, 0xc0, !PT ;  /* 0x0000004b4c4b7212 */ /* 0x000fc400078ec0ff */
[----:B------:R-:W-:Y:S01]  /*3650*/  SHF.L.U32 R76, R92, 0x2, RZ ;  /* 0x000000025c4c7819 */ /* 0x000fe200000006ff */
[----:B------:R-:W-:Y:S03]  /*3660*/  BAR.SYNC.DEFER_BLOCKING 0x0 ;  /* 0x0000000000007b1d */ /* 0x000fe60000010000 */
[----:B------:R-:W-:-:S04]  /*3670*/  IADD3 R243, P3, R75, R76, RZ ;  /* 0x0000004c4bf37210 */ /* 0x000fc80007f7e0ff */
[----:B------:R-:W-:Y:S02]  /*3680*/  @!P0 IADD3 R75, P2, R6, R243, RZ ;  /* 0x000000f3064b8210 */ /* 0x000fe40007f5e0ff */
[----:B------:R-:W-:Y:S02]  /*3690*/  IADD3.X R240, RZ, RZ, RZ, P3, !PT ;  /* 0x000000fffff07210 */ /* 0x000fe40001ffe4ff */
[----:B-----5:R-:W-:Y:S02]  /*36a0*/  @!P0 LEA R80, P3, R75, R80, 0x3 ;  /* 0x000000504b508211 */ /* 0x020fe400078618ff */
[----:B0-----:R-:W-:-:S04]  /*36b0*/  @!P0 IADD3.X R72, RZ, R240, RZ, P2, !PT ;  /* 0x000000f0ff488210 */ /* 0x001fc800017fe4ff */
[----:B------:R-:W-:Y:S01]  /*36c0*/  @!P0 LEA.HI.X R81, R75, R81, R72, 0x3, P3 ;  /* 0x000000514b518211 */ /* 0x000fe200018f1c48 */
[----:B------:R-:W-:Y:S06]  /*36d0*/  @P0 BRA `(.L_x_1561) ;  /* 0x0000000000380947 */ /* 0x000fec0003800000 */
        /* <DEDUP_REMOVED lines=14> */
.L_x_1561:
[----:B------:R-:W-:Y:S05]  /*37c0*/  BSYNC B0 ;  /* 0x0000000000007941 */ /* 0x000fea0003800000 */
.L_x_1560:
[----:B------:R-:W-:Y:S01]  /*37d0*/  ISETP.NE.AND P2, PT, R8, RZ, PT ;  /* 0x000000ff0800720c */ /* 0x000fe20003f45270 */
[----:B------:R0:W-:Y:S01]  /*37e0*/  @!P0 STG.E.64 desc[UR6][R80.64], R78 ;  /* 0x0000004e50008986 */ /* 0x0001e2000c101b06 */
[----:B------:R-:W-:-:S11]  /*37f0*/  ISETP.NE.AND P0, PT, R242, RZ, PT ;  /* 0x000000fff200720c */ /* 0x000fd60003f05270 */
[----:B------:R-:W-:Y:S05]  /*3800*/  @P2 BRA `(.L_x_1562) ;  /* 0x0000000000502947 */ /* 0x000fea0003800000 */
[----:B------:R-:W-:Y:S01]  /*3810*/  SEL R72, R93, RZ, P0 ;  /* 0x000000ff5d487207 */ /* 0x000fe20000000000 */
        /* <DEDUP_REMOVED lines=14> */
.L_x_1563:
[----:B------:R-:W2:Y:S04]  /*3900*/  LDG.E.STRONG.GPU R74, desc[UR6][R72.64] ;  /* 0x00000006484a7981 */ /* 0x000ea8000c1ef900 */
[----:B--2---:R-:W-:Y:S01]  /*3910*/  CCTL.IVALL ;  /* 0x00000000ff00798f */ /* 0x004fe20002000000 */
[----:B------:R-:W-:Y:S05]  /*3920*/  YIELD ;  /* 0x0000000000007946 */ /* 0x000fea0003800000 */
[----:B------:R-:W-:-:S13]  /*3930*/  ISETP.NE.AND P0, PT, R74, R77, PT ;  /* 0x0000004d4a00720c */ /* 0x000fda0003f05270 */
[----:B------:R-:W-:Y:S05]  /*3940*/  @P0 BRA `(.L_x_1563) ;  /* 0xfffffffc00ec0947 */ /* 0x000fea000383ffff */
.L_x_1562:
[----:B------:R-:W-:Y:S01]  /*3950*/  ISETP.GT.U32.AND P0, PT, R4, 0x3, PT ;  /* 0x000000030400780c */ /* 0x000fe20003f04070 */
[----:B------:R-:W-:Y:S05]  /*3960*/  WARPSYNC.ALL ;  /* 0x0000000000007948 */ /* 0x000fea0003800000 */
[----:B------:R-:W-:Y:S01]  /*3970*/  BAR.SYNC.DEFER_BLOCKING 0x0 ;  /* 0x0000000000007b1d */ /* 0x000fe20000010000 */
[----:B-1----:R-:W-:-:S05]  /*3980*/  CS2R R74, SRZ ;  /* 0x00000000004a7805 */ /* 0x002fca000001ff00 */
[----:B------:R-:W-:Y:S02]  /*3990*/  ULDC UR4, c[0x0][0x214] ;  /* 0x0000850000047ab9 */ /* 0x000fe40000000800 */
[----:B------:R-:W1:Y:S01]  /*39a0*/  @!P0 LDC.64 R72, c[0x0][0x250] ;  /* 0x00009400ff488b82 */ /* 0x000e620000000a00 */
[----:B------:R-:W-:-:S04]  /*39b0*/  @!P0 IADD3 R243, P2, R4, R243, RZ ;  /* 0x000000f304f38210 */ /* 0x000fc80007f5e0ff */
[----:B------:R-:W-:Y:S02]  /*39c0*/  @!P0 IADD3.X R240, RZ, R240, RZ, P2, !PT ;  /* 0x000000f0fff08210 */ /* 0x000fe400017fe4ff */
[----:B-1----:R-:W-:-:S04]  /*39d0*/  @!P0 LEA R72, P2, R243, R72, 0x3 ;  /* 0x00000048f3488211 */ /* 0x002fc800078418ff */
[----:B------:R-:W-:-:S05]  /*39e0*/  @!P0 LEA.HI.X R73, R243, R73, R240, 0x3, P2 ;  /* 0x00000049f3498211 */ /* 0x000fca00010f1cf0 */
[----:B------:R-:W2:Y:S01]  /*39f0*/  @!P0 LDG.E.64 R74, desc[UR6][R72.64] ;  /* 0x00000006484a8981 */ /* 0x000ea2000c1e1b00 */
[----:B------:R-:W-:-:S04]  /*3a00*/  IADD3 R140, R140, 0x1, RZ ;  /* 0x000000018c8c7810 */ /* 0x000fc80007ffe0ff */
[----:B------:R-:W-:Y:S01]  /*3a10*/  LOP3.LUT R140, R140, 0x3, RZ, 0xc0, !PT ;  /* 0x000000038c8c7812 */ /* 0x000fe200078ec0ff */
[----:B--2---:R-:W1:Y:S04]  /*3a20*/  SHFL.BFLY PT, R77, R74, 0x1, 0x1f ;  /* 0x0c201f004a4d7f89 */ /* 0x004e6800000e0000 */
[----:B------:R-:W2:Y:S01]  /*3a30*/  SHFL.BFLY PT, R76, R75, 0x1, 0x1f ;  /* 0x0c201f004b4c7f89 */ /* 0x000ea200000e0000 */
[----:B-1----:R-:W-:Y:S01]  /*3a40*/  FADD.FTZ R77, R77, R74 ;  /* 0x0000004a4d4d7221 */ /* 0x002fe20000010000 */
[----:B--2---:R-:W-:-:S04]  /*3a50*/  FADD.FTZ R76, R76, R75 ;  /* 0x0000004b4c4c7221 */ /* 0x004fc80000010000 */
[----:B0-----:R-:W0:Y:S04]  /*3a60*/  SHFL.BFLY PT, R78, R77, 0x2, 0x1f ;  /* 0x0c401f004d4e7f89 */ /* 0x001e2800000e0000 */
        /* <DEDUP_REMOVED lines=14> */
[----:B------:R-:W-:Y:S01]  /*3b50*/  FMUL.FTZ R73, R72, 4.8828125727595761418e-05 ;  /* 0x384ccccd48497820 */ /* 0x000fe20000410000 */
[----:B-1----:R-:W-:Y:S01]  /*3b60*/  FADD.FTZ R74, R77, R74 ;  /* 0x0000004a4d4a7221 */ /* 0x002fe20000010000 */
[----:B------:R-:W0:Y:S03]  /*3b70*/  S2R R72, SR_CTAID.X ;  /* 0x0000000000487919 */ /* 0x000e260000002500 */
[----:B------:R-:W-:-:S04]  /*3b80*/  FMUL.FTZ R74, R74, 4.8828125727595761418e-05 ;  /* 0x384ccccd4a4a7820 */ /* 0x000fc80000410000 */
        /* <DEDUP_REMOVED lines=244> */
.L_x_1558:
        /* <DEDUP_REMOVED lines=38> */
.L_x_1559:
[----:B------:R-:W-:Y:S01]  /*4d30*/  HFMA2.MMA R242, -RZ, RZ, 0, 9.5367431640625e-07 ;  /* 0x00000010fff27435 */ /* 0x000fe200000001ff */
[----:B------:R-:W-:Y:S02]  /*4d40*/  MOV R240, R73 ;  /* 0x0000004900f07202 */ /* 0x000fe40000000f00 */
[----:B------:R-:W-:Y:S02]  /*4d50*/  MOV R243, 0x1f ;  /* 0x0000001f00f37802 */ /* 0x000fe40000000f00 */
[----:B------:R-:W-:-:S07]  /*4d60*/  MOV R81, 0xffffffff ;  /* 0xffffffff00517802 */ /* 0x000fce0000000f00 */
[----:B------:R-:W-:Y:S05]  /*4d70*/  WARPSYNC.COLLECTIVE R81, `(.L_x_1565) ;  /* 0x0000000051087348 */ /* 0x000fea0003c00000 */
[----:B------:R0:W1:Y:S02]  /*4d80*/  SHFL.DOWN P0, R93, R240, R242, R243 ;  /* 0x080000f2f05d7389 */ /* 0x00006400000000f3 */
[----:B01----:R-:W-:Y:S01]  /*4d90*/  ENDCOLLECTIVE ;  /* 0x000000000000791b */ /* 0x003fe20003800000 */
.L_x_1565:
[----:B------:R-:W-:Y:S02]  /*4da0*/  MOV R240, R75 ;  /* 0x0000004b00f07202 */ /* 0x000fe40000000f00 */
[----:B------:R-:W-:-:S07]  /*4db0*/  MOV R76, R93 ;  /* 0x0000005d004c7202 */ /* 0x000fce0000000f00 */
[----:B------:R-:W-:Y:S05]  /*4dc0*/  WARPSYNC.COLLECTIVE R81, `(.L_x_1566) ;  /* 0x0000000051087348 */ /* 0x000fea0003c00000 */
[----:B------:R0:W1:Y:S02]  /*4dd0*/  SHFL.DOWN P0, R93, R240, R242, R243 ;  /* 0x080000f2f05d7389 */ /* 0x00006400000000f3 */
[----:B01----:R-:W-:Y:S01]  /*4de0*/  ENDCOLLECTIVE ;  /* 0x000000000000791b */ /* 0x003fe20003800000 */
.L_x_1566:
[----:B------:R-:W-:Y:S01]  /*4df0*/  FADD.FTZ R76, R73, R76 ;  /* 0x0000004c494c7221 */ /* 0x000fe20000010000 */
[----:B------:R-:W-:-:S04]  /*4e00*/  HFMA2.MMA R242, -RZ, RZ, 0, 4.76837158203125e-07 ;  /* 0x00000008fff27435 */ /* 0x000fc800000001ff */
[----:B------:R-:W-:Y:S02]  /*4e10*/  MOV R240, R76 ;  /* 0x0000004c00f07202 */ /* 0x000fe40000000f00 */
[----:B------:R-:W-:-:S07]  /*4e20*/  MOV R78, R93 ;  /* 0x0000005d004e7202 */ /* 0x000fce0000000f00 */
[----:B------:R-:W-:Y:S05]  /*4e30*/  WARPSYNC.COLLECTIVE R81, `(.L_x_1567) ;  /* 0x0000000051087348 */ /* 0x000fea0003c00000 */
[----:B------:R0:W1:Y:S02]  /*4e40*/  SHFL.DOWN P0, R93, R240, R242, R243 ;  /* 0x080000f2f05d7389 */ /* 0x00006400000000f3 */
[----:B01----:R-:W-:Y:S01]  /*4e50*/  ENDCOLLECTIVE ;  /* 0x000000000000791b */ /* 0x003fe20003800000 */
.L_x_1567:
[----:B------:R-:W-:-:S05]  /*4e60*/  FADD.FTZ R78, R75, R78 ;  /* 0x0000004e4b4e7221 */ /* 0x000fca0000010000 */
[----:B------:R-:W-:Y:S02]  /*4e70*/  MOV R240, R78 ;  /* 0x0000004e00f07202 */ /* 0x000fe40000000f00 */
[----:B------:R-:W-:-:S07]  /*4e80*/  MOV R77, R93 ;  /* 0x0000005d004d7202 */ /* 0x000fce0000000f00 */
[----:B------:R-:W-:Y:S05]  /*4e90*/  WARPSYNC.COLLECTIVE R81, `(.L_x_1568) ;  /* 0x0000000051087348 */ /* 0x000fea0003c00000 */
[----:B------:R0:W1:Y:S02]  /*4ea0*/  SHFL.DOWN P0, R93, R240, R242, R243 ;  /* 0x080000f2f05d7389 */ /* 0x00006400000000f3 */
[----:B01----:R-:W-:Y:S01]  /*4eb0*/  ENDCOLLECTIVE ;  /* 0x000000000000791b */ /* 0x003fe20003800000 */
.L_x_1568:
[----:B------:R-:W-:Y:S01]  /*4ec0*/  FADD.FTZ R77, R76, R77 ;  /* 0x0000004d4c4d7221 */ /* 0x000fe20000010000 */
[----:B------:R-:W-:-:S04]  /*4ed0*/  HFMA2.MMA R242, -RZ, RZ, 0, 2.384185791015625e-07 ;  /* 0x00000004fff27435 */ /* 0x000fc800000001ff */
[----:B------:R-:W-:Y:S02]  /*4ee0*/  MOV R240, R77 ;  /* 0x0000004d00f07202 */ /* 0x000fe40000000f00 */
[----:B------:R-:W-:-:S07]  /*4ef0*/  MOV R79, R93 ;  /* 0x0000005d004f7202 */ /* 0x000fce0000000f00 */
[----:B------:R-:W-:Y:S05]  /*4f00*/  WARPSYNC.COLLECTIVE R81, `(.L_x_1569) ;  /* 0x0000000051087348 */ /* 0x000fea0003c00000 */
[----:B------:R0:W1:Y:S02]  /*4f10*/  SHFL.DOWN P0, R93, R240, R242, R243 ;  /* 0x080000f2f05d7389 */ /* 0x00006400000000f3 */
[----:B01----:R-:W-:Y:S01]  /*4f20*/  ENDCOLLECTIVE ;  /* 0x000000000000791b */ /* 0x003fe20003800000 */
.L_x_1569:
[----:B------:R-:W-:-:S05]  /*4f30*/  FADD.FTZ R79, R78, R79 ;  /* 0x0000004f4e4f7221 */ /* 0x000fca0000010000 */
[----:B------:R-:W-:Y:S02]  /*4f40*/  MOV R240, R79 ;  /* 0x0000004f00f07202 */ /* 0x000fe40000000f00 */
[----:B------:R-:W-:-:S07]  /*4f50*/  MOV R80, R93 ;  /* 0x0000005d00507202 */ /* 0x000fce0000000f00 */
[----:B------:R-:W-:Y:S05]  /*4f60*/  WARPSYNC.COLLECTIVE R81, `(.L_x_1570) ;  /* 0x0000000051087348 */ /* 0x000fea0003c00000 */
[----:B------:R0:W1:Y:S02]  /*4f70*/  SHFL.DOWN P0, R93, R240, R242, R243 ;  /* 0x080000f2f05d7389 */ /* 0x00006400000000f3 */
[----:B01----:R-:W-:Y:S01]  /*4f80*/  ENDCOLLECTIVE ;  /* 0x000000000000791b */ /* 0x003fe20003800000 */
.L_x_1570:
[----:B------:R-:W-:Y:S01]  /*4f90*/  FADD.FTZ R80, R77, R80 ;  /* 0x000000504d507221 */ /* 0x000fe20000010000 */
[----:B------:R-:W-:-:S04]  /*4fa0*/  HFMA2.MMA R242, -RZ, RZ, 0, 1.1920928955078125e-07 ;  /* 0x00000002fff27435 */ /* 0x000fc800000001ff */
[----:B------:R-:W-:Y:S02]  /*4fb0*/  MOV R240, R80 ;  /* 0x0000005000f07202 */ /* 0x000fe40000000f00 */
[----:B------:R-:W-:-:S07]  /*4fc0*/  MOV R92, R93 ;  /* 0x0000005d005c7202 */ /* 0x000fce0000000f00 */
[----:B------:R-:W-:Y:S05]  /*4fd0*/  WARPSYNC.COLLECTIVE R81, `(.L_x_1571) ;  /* 0x0000000051087348 */ /* 0x000fea0003c00000 */
[----:B------:R0:W1:Y:S02]  /*4fe0*/  SHFL.DOWN P0, R93, R240, R242, R243 ;  /* 0x080000f2f05d7389 */ /* 0x00006400000000f3 */
[----:B01----:R-:W-:Y:S01]  /*4ff0*/  ENDCOLLECTIVE ;  /* 0x000000000000791b */ /* 0x003fe20003800000 */
.L_x_1571:
[----:B------:R-:W-:-:S05]  /*5000*/  FADD.FTZ R92, R79, R92 ;  /* 0x0000005c4f5c7221 */ /* 0x000fca0000010000 */
[----:B------:R-:W-:Y:S02]  /*5010*/  MOV R240, R92 ;  /* 0x0000005c00f07202 */ /* 0x000fe40000000f00 */
[----:B------:R-:W-:-:S07]  /*5020*/  MOV R73, R93 ;  /* 0x0000005d00497202 */ /* 0x000fce0000000f00 */
[----:B------:R-:W-:Y:S05]  /*5030*/  WARPSYNC.COLLECTIVE R81, `(.L_x_1572) ;  /* 0x0000000051087348 */ /* 0x000fea0003c00000 */
[----:B------:R0:W1:Y:S02]  /*5040*/  SHFL.DOWN P0, R93, R240, R242, R243 ;  /* 0x080000f2f05d7389 */ /* 0x00006400000000f3 */
[----:B01----:R-:W-:Y:S01]  /*5050*/  ENDCOLLECTIVE ;  /* 0x000000000000791b */ /* 0x003fe20003800000 */
.L_x_1572:
[----:B------:R-:W-:Y:S01]  /*5060*/  FADD.FTZ R73, R80, R73 ;  /* 0x0000004950497221 */ /* 0x000fe20000010000 */
[----:B------:R-:W-:-:S04]  /*5070*/  HFMA2.MMA R242, -RZ, RZ, 0, 5.9604644775390625e-08 ;  /* 0x00000001fff27435 */ /* 0x000fc800000001ff */
[----:B------:R-:W-:Y:S02]  /*5080*/  MOV R240, R73 ;  /* 0x0000004900f07202 */ /* 0x000fe40000000f00 */
[----:B------:R-:W-:-:S07]  /*5090*/  MOV R75, R93 ;  /* 0x0000005d004b7202 */ /* 0x000fce0000000f00 */
[----:B------:R-:W-:Y:S05]  /*50a0*/  WARPSYNC.COLLECTIVE R81, `(.L_x_1573) ;  /* 0x0000000051087348 */ /* 0x000fea0003c00000 */
[----:B------:R0:W1:Y:S02]  /*50b0*/  SHFL.DOWN P0, R93, R240, R242, R243 ;  /* 0x080000f2f05d7389 */ /* 0x00006400000000f3 */
[----:B01----:R-:W-:Y:S01]  /*50c0*/  ENDCOLLECTIVE ;  /* 0x000000000000791b */ /* 0x003fe20003800000 */
.L_x_1573:
[----:B------:R-:W-:-:S05]  /*50d0*/  FADD.FTZ R75, R92, R75 ;  /* 0x0000004b5c4b7221 */ /* 0x000fca0000010000 */
[----:B------:R-:W-:Y:S02]  /*50e0*/  MOV R240, R75 ;  /* 0x0000004b00f07202 */ /* 0x000fe40000000f00 */
[----:B------:R-:W-:-:S07]  /*50f0*/  MOV R76, R93 ;  /* 0x0000005d004c7202 */ /* 0x000fce0000000f00 */
[----:B------:R-:W-:Y:S05]  /*5100*/  WARPSYNC.COLLECTIVE R81, `(.L_x_1574) ;  /* 0x0000000051087348 */ /* 0x000fea0003c00000 */
[----:B------:R0:W1:Y:S02]  /*5110*/  SHFL.DOWN P0, R93, R240, R242, R243 ;  /* 0x080000f2f05d7389 */ /* 0x00006400000000f3 */
[----:B01----:R-:W-:Y:S01]  /*5120*/  ENDCOLLECTIVE ;  /* 0x000000000000791b */ /* 0x003fe20003800000 */
.L_x_1574:
[----:B------:R-:W-:Y:S01]  /*5130*/  MOV R78, R93 ;  /* 0x0000005d004e7202 */ /* 0x000fe20000000f00 */
[----:B------:R-:W-:Y:S06]  /*5140*/  BRA `(.L_x_1575) ;  /* 0xffffffe000f07947 */ /* 0x000fec000383ffff */
.L_x_1576:
        /* <DEDUP_REMOVED lines=11> */
.L_x_5447:


//--------------------- .text._ZN10layer_norm22ln_bwd_finalize_kernelINS_22Kernel_traits_finalizeILj20480E6__halffS2_fjLj1024ELj4ENS_18Kernel_traits_baseILj20480ES2_fS2_fjLj1024EEEEEEEvNS_9BwdParamsE --------------------------
	.section	.text._ZN10layer_norm22ln_bwd_finalize_kernelINS_22Kernel_traits_finalizeILj20480E6__halffS2_fjLj1024ELj4ENS_18Kernel_traits_baseILj20480ES2_fS2_fjLj1024EEEEEEEvNS_9BwdParamsE,"ax",@progbits
	.align	128
        .global         _ZN10layer_norm22ln_bwd_finalize_kernelINS_22Kernel_traits_finalizeILj20480E6__halffS2_fjLj1024ELj4ENS_18Kernel_traits_baseILj20480ES2_fS2_fjLj1024EEEEEEEvNS_9BwdParamsE
        .type           _ZN10layer_norm22ln_bwd_finalize_kernelINS_22Kernel_traits_finalizeILj20480E6__halffS2_fjLj1024ELj4ENS_18Kernel_traits_baseILj20480ES2_fS2_fjLj1024EEEEEEEvNS_9BwdParamsE,@function
        .size           _ZN10layer_norm22ln_bwd_finalize_kernelINS_22Kernel_traits_finalizeILj20480E6__halffS2_fjLj1024ELj4ENS_18Kernel_traits_baseILj20480ES2_fS2_fjLj1024EEEEEEEvNS_9BwdParamsE,(.L_x_5448 - _ZN10layer_norm22ln_bwd_finalize_kernelINS_22Kernel_traits_finalizeILj20480E6__halffS2_fjLj1024ELj4ENS_18Kernel_traits_baseILj20480ES2_fS2_fjLj1024EEEEEEEvNS_9BwdParamsE)
        .other          _ZN10layer_norm22ln_bwd_finalize_kernelINS_22Kernel_traits_finalizeILj20480E6__halffS2_fjLj1024ELj4ENS_18Kernel_traits_baseILj20480ES2_fS2_fjLj1024EEEEEEEvNS_9BwdParamsE,@"STO_CUDA_ENTRY STV_DEFAULT"
_ZN10layer_norm22ln_bwd_finalize_kernelINS_22Kernel_traits_finalizeILj20480E6__halffS2_fjLj1024ELj4ENS_18Kernel_traits_baseILj20480ES2_fS2_fjLj1024EEEEEEEvNS_9BwdParamsE:
.text._ZN10layer_norm22ln_bwd_finalize_kernelINS_22Kernel_traits_finalizeILj20480E6__halffS2_fjLj1024ELj4ENS_18Kernel_traits_baseILj20480ES2_fS2_fjLj1024EEEEEEEvNS_9BwdParamsE:
        /* <DEDUP_REMOVED lines=25> */
.L_x_1588:
        /* <DEDUP_REMOVED lines=28> */
.L_x_1581:
        /* <DEDUP_REMOVED lines=33> */
.L_x_1580:
[----:B------:R-:W-:Y:S05]  /*0560*/  BSYNC B1 ;  /* 0x0000000000017941 */ /* 0x000fea0003800000 */
.L_x_1579:
        /* <DEDUP_REMOVED lines=23> */
.L_x_1583:
[----:B------:R-:W-:Y:S05]  /*06e0*/  BSYNC B1 ;  /* 0x0000000000017941 */ /* 0x000fea0003800000 */
.L_x_1582:
        /* <DEDUP_REMOVED lines=11> */
.L_x_1578:
[----:B------:R-:W-:Y:S05]  /*07a0*/  BSYNC B0 ;  /* 0x0000000000007941 */ /* 0x000fea0003800000 */
.L_x_1577:
        /* <DEDUP_REMOVED lines=29> */
.L_x_1599:
[----:B------:R-:W-:Y:S01]  /*0980*/  @!P1 SHF.R.U32.HI R12, RZ, 0x3, R0 ;  /* 0x00000003ff0c9819 */ /* 0x000fe20000011600 */
[----:B---3--:R-:W-:Y:S01]  /*0990*/  FADD.FTZ R14, R9, R14 ;  /* 0x0000000e090e7221 */ /* 0x008fe20000010000 */
[----:B--2---:R-:W-:Y:S02]  /*09a0*/  FADD.FTZ R11, R10, R11 ;  /* 0x0000000b0a0b7221 */ /* 0x004fe40000010000 */
[----:B------:R-:W-:-:S05]  /*09b0*/  @!P1 LOP3.LUT R12, R12, 0x1ffffffc, RZ, 0xc0, !PT ;  /* 0x1ffffffc0c0c9812 */ /* 0x000fca00078ec0ff */
[----:B------:R2:W-:Y:S04]  /*09c0*/  @!P1 STS [R12+UR4+0x2000], R14 ;  /* 0x0020000e0c009988 */ /* 0x0005e80008000804 */
[----:B------:R2:W-:Y:S02]  /*09d0*/  @!P1 STS [R12+UR4+0x2080], R11 ;  /* 0x0020800b0c009988 */ /* 0x0005e40008000804 */
.L_x_1584:
        /* <DEDUP_REMOVED lines=14> */
.L_x_1587:
[----:B------:R-:W-:Y:S05]  /*0ac0*/  BSYNC B0 ;  /* 0x0000000000007941 */ /* 0x000fea0003800000 */
.L_x_1586:
[C---:B------:R-:W-:Y:S02]  /*0ad0*/  ISETP.GT.U32.AND P1, PT, R3.reuse, -0x5001, PT ;  /* 0xffffafff0300780c */ /* 0x040fe40003f24070 */
[----:B------:R-:W-:Y:S02]  /*0ae0*/  IADD3 R3, R3, 0x5000, RZ ;  /* 0x0000500003037810 */ /* 0x000fe40007ffe0ff */
[----:B------:R-:W-:-:S09]  /*0af0*/  IADD3 R5, R5, 0x2800, RZ ;  /* 0x0000280005057810 */ /* 0x000fd20007ffe0ff */
[----:B------:R-:W-:Y:S05]  /*0b00*/  @P1 BRA `(.L_x_1588) ;  /* 0xfffffff400a01947 */ /* 0x000fea000383ffff */
[----:B------:R-:W-:Y:S05]  /*0b10*/  EXIT ;  /* 0x000000000000794d */ /* 0x000fea0003800000 */
.L_x_1585:
[----:B------:R-:W-:Y:S01]  /*0b20*/  HFMA2.MMA R19, -RZ, RZ, 0, 5.9604644775390625e-08 ;  /* 0x00000001ff137435 */ /* 0x000fe200000001ff */
[----:B---3--:R-:W-:Y:S01]  /*0b30*/  IMAD.MOV.U32 R20, RZ, RZ, R10 ;  /* 0x000000ffff147224 */ /* 0x008fe200078e000a */
[----:B------:R-:W-:Y:S02]  /*0b40*/  MOV R22, 0x1f ;  /* 0x0000001f00167802 */ /* 0x000fe40000000f00 */
[----:B------:R-:W-:-:S07]  /*0b50*/  MOV R17, 0xffffffff ;  /* 0xffffffff00117802 */ /* 0x000fce0000000f00 */
[----:B012---:R-:W-:Y:S05]  /*0b60*/  WARPSYNC.COLLECTIVE R17, `(.L_x_1589) ;  /* 0x0000000011087348 */ /* 0x007fea0003c00000 */
[----:B------:R3:W4:Y:S02]  /*0b70*/  SHFL.BFLY P2, R18, R20, R19, R22 ;  /* 0x0c00001314127389 */ /* 0x0007240000040016 */
[----:B01234-:R-:W-:Y:S01]  /*0b80*/  ENDCOLLECTIVE ;  /* 0x000000000000791b */ /* 0x01ffe20003800000 */
.L_x_1589:
[----:B------:R-:W-:Y:S01]  /*0b90*/  HFMA2.MMA R19, -RZ, RZ, 0, 1.1920928955078125e-07 ;  /* 0x00000002ff137435 */ /* 0x000fe200000001ff */
[----:B------:R-:W-:-:S04]  /*0ba0*/  IMAD.MOV.U32 R11, RZ, RZ, R18 ;  /* 0x000000ffff0b7224 */ /* 0x000fc800078e0012 */
[----:B------:R-:W-:-:S05]  /*0bb0*/  FADD.FTZ R11, R10, R11 ;  /* 0x0000000b0a0b7221 */ /* 0x000fca0000010000 */
[----:B------:R-:W-:-:S07]  /*0bc0*/  MOV R20, R11 ;  /* 0x0000000b00147202 */ /* 0x000fce0000000f00 */
[----:B------:R-:W-:Y:S05]  /*0bd0*/  WARPSYNC.COLLECTIVE R17, `(.L_x_1590) ;  /* 0x0000000011087348 */ /* 0x000fea0003c00000 */
[----:B------:R0:W1:Y:S02]  /*0be0*/  SHFL.BFLY P2, R18, R20, R19, R22 ;  /* 0x0c00001314127389 */ /* 0x0000640000040016 */
[----:B01----:R-:W-:Y:S01]  /*0bf0*/  ENDCOLLECTIVE ;  /* 0x000000000000791b */ /* 0x003fe20003800000 */
.L_x_1590:
[----:B------:R-:W-:Y:S01]  /*0c00*/  HFMA2.MMA R19, -RZ, RZ, 0, 2.384185791015625e-07 ;  /* 0x00000004ff137435 */ /* 0x000fe200000001ff */
[----:B------:R-:W-:-:S05]  /*0c10*/  MOV R12, R18 ;  /* 0x00000012000c7202 */ /* 0x000fca0000000f00 */
[----:B------:R-:W-:-:S04]  /*0c20*/  FADD.FTZ R12, R11, R12 ;  /* 0x0000000c0b0c7221 */ /* 0x000fc80000010000 */
[----:B------:R-:W-:-:S07]  /*0c30*/  IMAD.MOV.U32 R20, RZ, RZ, R12 ;  /* 0x000000ffff147224 */ /* 0x000fce00078e000c */
[----:B------:R-:W-:Y:S05]  /*0c40*/  WARPSYNC.COLLECTIVE R17, `(.L_x_1591) ;  /* 0x0000000011087348 */ /* 0x000fea0003c00000 */
[----:B------:R0:W1:Y:S02]  /*0c50*/  SHFL.BFLY P2, R18, R20, R19, R22 ;  /* 0x0c00001314127389 */ /* 0x0000640000040016 */
[----:B01----:R-:W-:Y:S01]  /*0c60*/  ENDCOLLECTIVE ;  /* 0x000000000000791b */ /* 0x003fe20003800000 */
.L_x_1591:
[----:B------:R-:W-:Y:S01]  /*0c70*/  IMAD.MOV.U32 R19, RZ, RZ, 0x8 ;  /* 0x00000008ff137424 */ /* 0x000fe200078e00ff */
[----:B------:R-:W-:-:S05]  /*0c80*/  MOV R13, R18 ;  /* 0x00000012000d7202 */ /* 0x000fca0000000f00 */
[----:B------:R-:W-:-:S05]  /*0c90*/  FADD.FTZ R13, R12, R13 ;  /* 0x0000000d0c0d7221 */ /* 0x000fca0000010000 */
[----:B------:R-:W-:-:S07]  /*0ca0*/  MOV R20, R13 ;  /* 0x0000000d00147202 */ /* 0x000fce0000000f00 */
[----:B------:R-:W-:Y:S05]  /*0cb0*/  WARPSYNC.COLLECTIVE R17, `(.L_x_1592) ;  /* 0x0000000011087348 */ /* 0x000fea0003c00000 */
[----:B------:R0:W1:Y:S02]  /*0cc0*/  SHFL.BFLY P2, R18, R20, R19, R22 ;  /* 0x0c00001314127389 */ /* 0x0000640000040016 */
[----:B01----:R-:W-:Y:S01]  /*0cd0*/  ENDCOLLECTIVE ;  /* 0x000000000000791b */ /* 0x003fe20003800000 */
.L_x_1592:
[----:B------:R-:W-:Y:S01]  /*0ce0*/  HFMA2.MMA R19, -RZ, RZ, 0, 9.5367431640625e-07 ;  /* 0x00000010ff137435 */ /* 0x000fe200000001ff */
[----:B------:R-:W-:-:S05]  /*0cf0*/  MOV R10, R18 ;  /* 0x00000012000a7202 */ /* 0x000fca0000000f00 */
[----:B------:R-:W-:-:S05]  /*0d00*/  FADD.FTZ R10, R13, R10 ;  /* 0x0000000a0d0a7221 */ /* 0x000fca0000010000 */
[----:B------:R-:W-:-:S07]  /*0d10*/  MOV R20, R10 ;  /* 0x0000000a00147202 */ /* 0x000fce0000000f00 */
[----:B------:R-:W-:Y:S05]  /*0d20*/  WARPSYNC.COLLECTIVE R17, `(.L_x_1593) ;  /* 0x0000000011087348 */ /* 0x000fea0003c00000 */
[----:B------:R0:W1:Y:S02]  /*0d30*/  SHFL.BFLY P2, R18, R20, R19, R22 ;  /* 0x0c00001314127389 */ /* 0x0000640000040016 */
[----:B01----:R-:W-:Y:S01]  /*0d40*/  ENDCOLLECTIVE ;  /* 0x000000000000791b */ /* 0x003fe20003800000 */
.L_x_1593:
[----:B------:R-:W-:Y:S01]  /*0d50*/  HFMA2.MMA R19, -RZ, RZ, 0, 5.9604644775390625e-08 ;  /* 0x00000001ff137435 */ /* 0x000fe200000001ff */
[----:B------:R-:W-:Y:S01]  /*0d60*/  MOV R20, R9 ;  /* 0x0000000900147202 */ /* 0x000fe20000000f00 */
[----:B------:R-:W-:-:S09]  /*0d70*/  IMAD.MOV.U32 R11, RZ, RZ, R18 ;  /* 0x000000ffff0b7224 */ /* 0x000fd200078e0012 */
[----:B------:R-:W-:Y:S05]  /*0d80*/  WARPSYNC.COLLECTIVE R17, `(.L_x_1594) ;  /* 0x0000000011087348 */ /* 0x000fea0003c00000 */
[----:B------:R0:W1:Y:S02]  /*0d90*/  SHFL.BFLY P2, R18, R20, R19, R22 ;  /* 0x0c00001314127389 */ /* 0x0000640000040016 */
[----:B01----:R-:W-:Y:S01]  /*0da0*/  ENDCOLLECTIVE ;  /* 0x000000000000791b */ /* 0x003fe20003800000 */
.L_x_1594:
[----:B------:R-:W-:Y:S01]  /*0db0*/  HFMA2.MMA R19, -RZ, RZ, 0, 1.1920928955078125e-07 ;  /* 0x00000002ff137435 */ /* 0x000fe200000001ff */
[----:B------:R-:W-:-:S05]  /*0dc0*/  MOV R12, R18 ;  /* 0x00000012000c7202 */ /* 0x000fca0000000f00 */
[----:B------:R-:W-:-:S04]  /*0dd0*/  FADD.FTZ R14, R9, R12 ;  /* 0x0000000c090e7221 */ /* 0x000fc80000010000 */
[----:B------:R-:W-:-:S07]  /*0de0*/  IMAD.MOV.U32 R20, RZ, RZ, R14 ;  /* 0x000000ffff147224 */ /* 0x000fce00078e000e */
[----:B------:R-:W-:Y:S05]  /*0df0*/  WARPSYNC.COLLECTIVE R17, `(.L_x_1595) ;  /* 0x0000000011087348 */ /* 0x000fea0003c00000 */
[----:B------:R0:W1:Y:S02]  /*0e00*/  SHFL.BFLY P2, R18, R20, R19, R22 ;  /* 0x0c00001314127389 */ /* 0x0000640000040016 */
[----:B01----:R-:W-:Y:S01]  /*0e10*/  ENDCOLLECTIVE ;  /* 0x000000000000791b */ /* 0x003fe20003800000 */
.L_x_1595:
[----:B------:R-:W-:Y:S01]  /*0e20*/  IMAD.MOV.U32 R19, RZ, RZ, 0x4 ;  /* 0x00000004ff137424 */ /* 0x000fe200078e00ff */
[----:B------:R-:W-:-:S05]  /*0e30*/  MOV R13, R18 ;  /* 0x00000012000d7202 */ /* 0x000fca0000000f00 */
[----:B------:R-:W-:-:S05]  /*0e40*/  FADD.FTZ R15, R14, R13 ;  /* 0x0000000d0e0f7221 */ /* 0x000fca0000010000 */
[----:B------:R-:W-:-:S07]  /*0e50*/  MOV R20, R15 ;  /* 0x0000000f00147202 */ /* 0x000fce0000000f00 */
[----:B------:R-:W-:Y:S05]  /*0e60*/  WARPSYNC.COLLECTIVE R17, `(.L_x_1596) ;  /* 0x0000000011087348 */ /* 0x000fea0003c00000 */
[----:B------:R0:W1:Y:S02]  /*0e70*/  SHFL.BFLY P2, R18, R20, R19, R22 ;  /* 0x0c00001314127389 */ /* 0x0000640000040016 */
[----:B01----:R-:W-:Y:S01]  /*0e80*/  ENDCOLLECTIVE ;  /* 0x000000000000791b */ /* 0x003fe20003800000 */
.L_x_1596:
[----:B------:R-:W-:Y:S01]  /*0e90*/  HFMA2.MMA R19, -RZ, RZ, 0, 4.76837158203125e-07 ;  /* 0x00000008ff137435 */ /* 0x000fe200000001ff */
[----:B------:R-:W-:-:S05]  /*0ea0*/  MOV R16, R18 ;  /* 0x0000001200107202 */ /* 0x000fca0000000f00 */
[----:B------:R-:W-:-:S05]  /*0eb0*/  FADD.FTZ R16, R15, R16 ;  /* 0x000000100f107221 */ /* 0x000fca0000010000 */
[----:B------:R-:W-:-:S07]  /*0ec0*/  MOV R20, R16 ;  /* 0x0000001000147202 */ /* 0x000fce0000000f00 */
[----:B------:R-:W-:Y:S05]  /*0ed0*/  WARPSYNC.COLLECTIVE R17, `(.L_x_1597) ;  /* 0x0000000011087348 */ /* 0x000fea0003c00000 */
[----:B------:R0:W1:Y:S02]  /*0ee0*/  SHFL.BFLY P2, R18, R20, R19, R22 ;  /* 0x0c00001314127389 */ /* 0x0000640000040016 */
[----:B01----:R-:W-:Y:S01]  /*0ef0*/  ENDCOLLECTIVE ;  /* 0x000000000000791b */ /* 0x003fe20003800000 */
.L_x_1597:
[----:B------:R-:W-:Y:S01]  /*0f00*/  HFMA2.MMA R19, -RZ, RZ, 0, 9.5367431640625e-07 ;  /* 0x00000010ff137435 */ /* 0x000fe200000001ff */
[----:B------:R-:W-:-:S04]  /*0f10*/  IMAD.MOV.U32 R9, RZ, RZ, R18 ;  /* 0x000000ffff097224 */ /* 0x000fc800078e0012 */
[----:B------:R-:W-:-:S05]  /*0f20*/  FADD.FTZ R9, R16, R9 ;  /* 0x0000000910097221 */ /* 0x000fca0000010000 */
[----:B------:R-:W-:-:S07]  /*0f30*/  MOV R20, R9 ;  /* 0x0000000900147202 */ /* 0x000fce0000000f00 */
[----:B------:R-:W-:Y:S05]  /*0f40*/  WARPSYNC.COLLECTIVE R17, `(.L_x_1598) ;  /* 0x0000000011087348 */ /* 0x000fea0003c00000 */
[----:B------:R0:W1:Y:S02]  /*0f50*/  SHFL.BFLY P2, R18, R20, R19, R22 ;  /* 0x0c00001314127389 */ /* 0x0000640000040016 */
[----:B01----:R-:W-:Y:S01]  /*0f60*/  ENDCOLLECTIVE ;  /* 0x000000000000791b */ /* 0x003fe20003800000 */
.L_x_1598:
[----:B------:R-:W-:Y:S01]  /*0f70*/  MOV R14, R18 ;  /* 0x00000012000e7202 */ /* 0x000fe20000000f00 */
[----:B------:R-:W-:Y:S06]  /*0f80*/  BRA `(.L_x_1599) ;  /* 0xfffffff8007c7947 */ /* 0x000fec000383ffff */
.L_x_1600:
        /* <DEDUP_REMOVED lines=15> */
.L_x_5448:


//--------------------- .text._ZN10layer_norm13ln_bwd_kernelINS_13Kernel_traitsI6__halffS2_fjLj20480ELj4ELj1ELj4ELj16ENS_18Kernel_traits_baseILj20480ES2_fS2_fjLj128EEEEEEEvNS_9BwdParamsE --------------------------
	.section	.text._ZN10layer_norm13ln_bwd_kernelINS_13Kernel_traitsI6__halffS2_fjLj20480ELj4ELj1ELj4ELj16ENS_18Kernel_traits_baseILj20480ES2_fS2_fjLj128EEEEEEEvNS_9BwdParamsE,"ax",@progbits
	.align	128
        .global         _ZN10layer_norm13ln_bwd_kernelINS_13Kernel_traitsI6__halffS2_fjLj20480ELj4ELj1ELj4ELj16ENS_18Kernel_traits_baseILj20480ES2_fS2_fjLj128EEEEEEEvNS_9BwdParamsE
        .type           _ZN10layer_norm13ln_bwd_kernelINS_13Kernel_traitsI6__halffS2_fjLj20480ELj4ELj1ELj4ELj16ENS_18Kernel_traits_baseILj20480ES2_fS2_fjLj128EEEEEEEvNS_9BwdParamsE,@function
        .size           _ZN10layer_norm13ln_bwd_kernelINS_13Kernel_traitsI6__halffS2_fjLj20480ELj4ELj1ELj4ELj16ENS_18Kernel_traits_baseILj20480ES2_fS2_fjLj128EEEEEEEvNS_9BwdParamsE,(.L_x_5449 - _ZN10layer_norm13ln_bwd_kernelINS_13Kernel_traitsI6__halffS2_fjLj20480ELj4ELj1ELj4ELj16ENS_18Kernel_traits_baseILj20480ES2_fS2_fjLj128EEEEEEEvNS_9BwdParamsE)
        .other          _ZN10layer_norm13ln_bwd_kernelINS_13Kernel_traitsI6__halffS2_fjLj20480ELj4ELj1ELj4ELj16ENS_18Kernel_traits_baseILj20480ES2_fS2_fjLj128EEEEEEEvNS_9BwdParamsE,@"STO_CUDA_ENTRY STV_DEFAULT"
_ZN10layer_norm13ln_bwd_kernelINS_13Kernel_traitsI6__halffS2_fjLj20480ELj4ELj1ELj4ELj16ENS_18Kernel_traits_baseILj20480ES2_fS2_fjLj128EEEEEEEvNS_9BwdParamsE:
.text._ZN10layer_norm13ln_bwd_kernelINS_13Kernel_traitsI6__halffS2_fjLj20480ELj4ELj1ELj4ELj16ENS_18Kernel_traits_baseILj20480ES2_fS2_fjLj128EEEEEEEvNS_9BwdParamsE:
        /* <DEDUP_REMOVED lines=111> */
[----:B-----5:R-:W-:-:S05]  /*06f0*/  SHF.R.U64 R58, R44, 0x10, R45 ;  /* 0x000000102c3a7819 */ /* 0x020fca000000122d */
[----:B------:R-:W-:Y:S02]  /*0700*/  HADD2.F32 R58, -RZ, R58.H0_H0 ;  /* 0x2000003aff3a7230 */ /* 0x000fe40000004100 */
[----:B0-----:R-:W-:-:S05]  /*0710*/  HADD2.F32 R4, -RZ, R44.H0_H0 ;  /* 0x2000002cff047230 */ /* 0x001fca0000004100 */
[----:B------:R0:W-:Y:S04]  /*0720*/  STL [R1+0x4], R4 ;  /* 0x0000040401007387 */ /* 0x0001e80000100800 */
[----:B------:R1:W-:Y:S01]  /*0730*/  STL [R1], R58 ;  /* 0x0000003a01007387 */ /* 0x0003e20000100800 */
[--C-:B------:R-:W-:Y:S01]  /*0740*/  SHF.R.U64 R207, R2, 0x10, R3.reuse ;  /* 0x0000001002cf7819 */ /* 0x100fe20000001203 */
[----:B------:R-:W-:Y:S01]  /*0750*/  HADD2.F32 R206, -RZ, R3.H0_H0 ;  /* 0x20000003ffce7230 */ /* 0x000fe20000004100 */
[----:B------:R-:W-:Y:S01]  /*0760*/  SHF.R.U32.HI R57, RZ, 0x10, R3 ;  /* 0x00000010ff397819 */ /* 0x000fe20000011603 */
[----:B------:R-:W-:Y:S01]  /*0770*/  HADD2.F32 R246, -RZ, R238.H0_H0 ;  /* 0x200000eefff67230 */ /* 0x000fe20000004100 */
[----:B------:R-:W-:Y:S01]  /*0780*/  SHF.R.U64 R245, R238, 0x10, R239 ;  /* 0x00000010eef57819 */ /* 0x000fe200000012ef */
[----:B------:R-:W-:Y:S01]  /*0790*/  HADD2.F32 R237, -RZ, R234.H0_H0 ;  /* 0x200000eaffed7230 */ /* 0x000fe20000004100 */
[----:B------:R-:W-:Y:S01]  /*07a0*/  SHF.R.U64 R236, R234, 0x10, R235 ;  /* 0x00000010eaec7819 */ /* 0x000fe200000012eb */
[----:B------:R-:W-:Y:S01]  /*07b0*/  HADD2.F32 R217, -RZ, R214.H0_H0 ;  /* 0x200000d6ffd97230 */ /* 0x000fe20000004100 */
[----:B------:R-:W-:Y:S01]  /*07c0*/  SHF.R.U64 R216, R214, 0x10, R215 ;  /* 0x00000010d6d87819 */ /* 0x000fe200000012d7 */
[----:B------:R-:W-:Y:S01]  /*07d0*/  HADD2.F32 R213, -RZ, R210.H0_H0 ;  /* 0x200000d2ffd57230 */ /* 0x000fe20000004100 */
[----:B------:R-:W-:-:S02]  /*07e0*/  SHF.R.U64 R212, R210, 0x10, R211 ;  /* 0x00000010d2d47819 */ /* 0x000fc400000012d3 */
[----:B------:R-:W-:Y:S02]  /*07f0*/  SHF.R.U32.HI R251, RZ, 0x10, R45 ;  /* 0x00000010fffb7819 */ /* 0x000fe4000001162d */
[--C-:B------:R-:W-:Y:S02]  /*0800*/  SHF.R.U64 R249, R46, 0x10, R47.reuse ;  /* 0x000000102ef97819 */ /* 0x100fe4000000122f */
[----:B------:R-:W-:Y:S02]  /*0810*/  SHF.R.U32.HI R247, RZ, 0x10, R47 ;  /* 0x00000010fff77819 */ /* 0x000fe4000001162f */
        /* <DEDUP_REMOVED lines=11> */
[----:B------:R-:W-:Y:S01]  /*08d0*/  HADD2.F32 R252, -RZ, R45.H0_H0 ;  /* 0x2000002dfffc7230 */ /* 0x000fe20000004100 */
[----:B------:R-:W-:Y:S01]  /*08e0*/  HFMA2.MMA R196, -RZ, RZ, 0, 0 ;  /* 0x00000000ffc47435 */ /* 0x000fe200000001ff */
[----:B------:R-:W-:Y:S01]  /*08f0*/  HADD2.F32 R250, -RZ, R46.H0_H0 ;  /* 0x2000002efffa7230 */ /* 0x000fe20000004100 */
[----:B------:R-:W-:Y:S01]  /*0900*/  HFMA2.MMA R175, -RZ, RZ, 0, 0 ;  /* 0x00000000ffaf7435 */ /* 0x000fe200000001ff */
[----:B------:R-:W-:Y:S01]  /*0910*/  HADD2.F32 R248, -RZ, R47.H0_H0 ;  /* 0x2000002ffff87230 */ /* 0x000fe20000004100 */
[----:B------:R-:W-:Y:S01]  /*0920*/  HFMA2.MMA R167, -RZ, RZ, 0, 0 ;  /* 0x00000000ffa77435 */ /* 0x000fe200000001ff */
[----:B------:R-:W-:Y:S01]  /*0930*/  HADD2.F32 R209, -RZ, R2.H0_H0 ;  /* 0x20000002ffd17230 */ /* 0x000fe20000004100 */
[----:B------:R-:W-:Y:S01]  /*0940*/  MOV R2, RZ ;  /* 0x000000ff00027202 */ /* 0x000fe20000000f00 */
        /* <DEDUP_REMOVED lines=48> */
[----:B------:R-:W-:Y:S01]  /*0c50*/  MOV R122, RZ ;  /* 0x000000ff007a7202 */ /* 0x000fe20000000f00 */
        /* <DEDUP_REMOVED lines=19> */
[----:B--2---:R-:W-:Y:S01]  /*0d90*/  SHF.R.U64 R126, R8, 0x10, R9 ;  /* 0x00000010087e7819 */ /* 0x004fe20000001209 */
[----:B------:R-:W-:Y:S01]  /*0da0*/  HADD2.F32 R5, -RZ, R8.H0_H0 ;  /* 0x20000008ff057230 */ /* 0x000fe20000004100 */
[--C-:B---3--:R-:W-:Y:S01]  /*0db0*/  SHF.R.U64 R128, R10, 0x10, R11.reuse ;  /* 0x000000100a807819 */ /* 0x108fe2000000120b */
[----:B------:R-:W-:Y:S01]  /*0dc0*/  HADD2.F32 R8, -RZ, R11.H0_H0 ;  /* 0x2000000bff087230 */ /* 0x000fe20000004100 */
[----:B------:R-:W-:-:S02]  /*0dd0*/  SHF.R.U32.HI R129, RZ, 0x10, R11 ;  /* 0x00000010ff817819 */ /* 0x000fc4000001160b */
[----:B----4-:R-:W-:Y:S01]  /*0de0*/  SHF.R.U64 R132, R14, 0x10, R15 ;  /* 0x000000100e847819 */ /* 0x010fe2000000120f */
[----:B------:R-:W-:Y:S01]  /*0df0*/  HADD2.F32 R11, -RZ, R14.H0_H0 ;  /* 0x2000000eff0b7230 */ /* 0x000fe20000004100 */
[----:B------:R-:W-:Y:S02]  /*0e00*/  SHF.R.U32.HI R127, RZ, 0x10, R9 ;  /* 0x00000010ff7f7819 */ /* 0x000fe40000011609 */
[--C-:B------:R-:W-:Y:S01]  /*0e10*/  SHF.R.U64 R158, R16, 0x10, R17.reuse ;  /* 0x00000010109e7819 */ /* 0x100fe20000001211 */
[----:B------:R-:W-:Y:S01]  /*0e20*/  HADD2.F32 R14, -RZ, R17.H0_H0 ;  /* 0x20000011ff0e7230 */ /* 0x000fe20000004100 */
[----:B------:R-:W-:Y:S02]  /*0e30*/  SHF.R.U32.HI R159, RZ, 0x10, R17 ;  /* 0x00000010ff9f7819 */ /* 0x000fe40000011611 */
[--C-:B------:R-:W-:Y:S01]  /*0e40*/  SHF.R.U64 R124, R6, 0x10, R7.reuse ;  /* 0x00000010067c7819 */ /* 0x100fe20000001207 */
[----:B------:R-:W-:Y:S01]  /*0e50*/  HADD2.F32 R3, -RZ, R6.H0_H0 ;  /* 0x20000006ff037230 */ /* 0x000fe20000004100 */
[----:B------:R-:W-:Y:S01]  /*0e60*/  SHF.R.U32.HI R125, RZ, 0x10, R7 ;  /* 0x00000010ff7d7819 */ /* 0x000fe20000011607 */
[----:B0-----:R-:W-:Y:S01]  /*0e70*/  HADD2.F32 R4, -RZ, R7.H0_H0 ;  /* 0x20000007ff047230 */ /* 0x001fe20000004100 */
[----:B------:R-:W-:Y:S01]  /*0e80*/  SHF.R.U64 R162, R20, 0x10, R21 ;  /* 0x0000001014a27819 */ /* 0x000fe20000001215 */
        /* <DEDUP_REMOVED lines=15> */
[----:B------:R-:W-:-:S02]  /*0f80*/  SHF.R.U32.HI R163, RZ, 0x10, R21 ;  /* 0x00000010ffa37819 */ /* 0x000fc40000011615 */
[--C-:B------:R-:W-:Y:S02]  /*0f90*/  SHF.R.U64 R23, R24, 0x10, R25.reuse ;  /* 0x0000001018177819 */ /* 0x100fe40000001219 */
[----:B------:R-:W-:Y:S01]  /*0fa0*/  SHF.R.U32.HI R123, RZ, 0x10, R25 ;  /* 0x00000010ff7b7819 */ /* 0x000fe20000011619 */
[----:B------:R-:W-:Y:S02]  /*0fb0*/  HADD2.F32 R15, -RZ, R18.H0_H0 ;  /* 0x20000012ff0f7230 */ /* 0x000fe40000004100 */
[----:B------:R-:W-:Y:S02]  /*0fc0*/  HADD2.F32 R16, -RZ, R19.H0_H0 ;  /* 0x20000013ff107230 */ /* 0x000fe40000004100 */
[----:B------:R-:W-:Y:S02]  /*0fd0*/  HADD2.F32 R18, -RZ, R21.H0_H0 ;  /* 0x20000015ff127230 */ /* 0x000fe40000004100 */
[----:B------:R-:W-:Y:S02]  /*0fe0*/  HADD2.F32 R19, -RZ, R22.H0_H0 ;  /* 0x20000016ff137230 */ /* 0x000fe40000004100 */
[----:B------:R-:W-:-:S02]  /*0ff0*/  HADD2.F32 R21, -RZ, R24.H0_H0 ;  /* 0x20000018ff157230 */ /* 0x000fc40000004100 */
[----:B------:R-:W-:Y:S01]  /*1000*/  HADD2.F32 R22, -RZ, R25.H0_H0 ;  /* 0x20000019ff167230 */ /* 0x000fe20000004100 */
[----:B------:R-:W-:Y:S01]  /*1010*/  CS2R R24, SRZ ;  /* 0x0000000000187805 */ /* 0x000fe2000001ff00 */
        /* <DEDUP_REMOVED lines=19> */
[----:B-1----:R-:W-:-:S07]  /*1150*/  HADD2.F32 R123, -RZ, R123.H0_H0 ;  /* 0x2000007bff7b7230 */ /* 0x002fce0000004100 */
.L_x_1607:
        /* <DEDUP_REMOVED lines=283> */
[--C-:B-----5:R-:W-:Y:S01]  /*2310*/  @!P0 FADD.FTZ R93, R93, -R208.reuse ;  /* 0x800000d05d5d8221 */ /* 0x120fe20000010000 */
        /* <DEDUP_REMOVED lines=14> */
[----:B------:R-:W3:Y:S01]  /*2400*/  @P0 MUFU.RCP R58, R125 ;  /* 0x0000007d003a0308 */ /* 0x000ee20000001000 */
[----:B------:R-:W-:Y:S02]  /*2410*/  MOV R191, R146 ;  /* 0x0000009200bf7202 */ /* 0x000fe40000000f00 */
[----:B--2---:R-:W-:Y:S01]  /*2420*/  MOV R229, R148 ;  /* 0x0000009400e57202 */ /* 0x004fe20000000f00 */
[----:B------:R-:W-:Y:S01]  /*2430*/  @!P0 FMUL.FTZ R93, R168, R95 ;  /* 0x0000005fa85d8220 */ /* 0x000fe20000410000 */
[--C-:B------:R-:W-:Y:S01]  /*2440*/  SHF.R.U64 R146, R146, 0x10, R147.reuse ;  /* 0x0000001092927819 */ /* 0x100fe20000001293 */
[----:B-1----:R-:W-:Y:S01]  /*2450*/  @P0 FMUL.FTZ R94, R94, R240 ;  /* 0x000000f05e5e0220 */ /* 0x002fe20000410000 */
[----:B------:R-:W-:Y:S01]  /*2460*/  MOV R227, R147 ;  /* 0x0000009300e37202 */ /* 0x000fe20000000f00 */
[----:B------:R-:W1:Y:S01]  /*2470*/  @P0 MUFU.RCP R59, R124 ;  /* 0x0000007c003b0308 */ /* 0x000e620000001000 */
[----:B------:R-:W-:Y:S01]  /*2480*/  SHF.R.U32.HI R228, RZ, 0x10, R147 ;  /* 0x00000010ffe47819 */ /* 0x000fe20000011693 */
[----:B------:R-:W-:Y:S01]  /*2490*/  @P0 FADD.FTZ R95, -R242, R89 ;  /* 0x00000059f25f0221 */ /* 0x000fe20000010100 */
[----:B------:R-:W-:Y:S01]  /*24a0*/  SHF.R.U64 R147, R148, 0x10, R149 ;  /* 0x0000001094937819 */ /* 0x000fe20000001295 */
[----:B----4-:R-:W-:Y:S01]  /*24b0*/  @!P0 FADD.FTZ R240, R89, -R208 ;  /* 0x800000d059f08221 */ /* 0x010fe20000010000 */
[----:B------:R-:W-:Y:S01]  /*24c0*/  MOV R148, R149 ;  /* 0x0000009500947202 */ /* 0x000fe20000000f00 */
[----:B------:R-:W-:Y:S01]  /*24d0*/  @P0 FADD.FTZ R89, -R252, R90 ;  /* 0x0000005afc590221 */ /* 0x000fe20000010100 */
[--C-:B------:R-:W-:Y:S01]  /*24e0*/  @!P0 FADD.FTZ R88, R88, -R208.reuse ;  /* 0x800000d058588221 */ /* 0x100fe20000010000 */
[----:B------:R-:W-:Y:S01]  /*24f0*/  @!P0 FADD.FTZ R90, R90, -R208 ;  /* 0x800000d05a5a8221 */ /* 0x000fe20000010000 */
[----:B------:R-:W-:-:S02]  /*2500*/  HADD2.F32 R229, -RZ, R229.H0_H0 ;  /* 0x200000e5ffe57230 */ /* 0x000fc40000004100 */
[----:B------:R-:W-:Y:S01]  /*2510*/  @!P0 FMUL.FTZ R139, R168, R241 ;  /* 0x000000f1a88b8220 */ /* 0x000fe20000410000 */
[----:B------:R-:W-:Y:S01]  /*2520*/  @!P0 FADD.FTZ R208, R91, -R208 ;  /* 0x800000d05bd08221 */ /* 0x000fe20000010000 */
[----:B------:R-:W-:Y:S01]  /*2530*/  @P0 FADD.FTZ R241, -R251, R91 ;  /* 0x0000005bfbf10221 */ /* 0x000fe20000010100 */
[----:B0-----:R-:W-:Y:S01]  /*2540*/  @P0 FMUL.FTZ R91, R89, R57 ;  /* 0x00000039595b0220 */ /* 0x001fe20000410000 */
[----:B------:R-:W-:Y:S02]  /*2550*/  HADD2.F32 R148, -RZ, R148.H0_H0 ;  /* 0x20000094ff947230 */ /* 0x000fe40000004100 */
[C---:B------:R-:W-:Y:S01]  /*2560*/  @!P0 FMUL.FTZ R94, R168.reuse, R88 ;  /* 0x00000058a85e8220 */ /* 0x040fe20000410000 */
[----:B------:R-:W-:Y:S01]  /*2570*/  @!P0 FMUL.FTZ R91, R168, R90 ;  /* 0x0000005aa85b8220 */ /* 0x000fe20000410000 */
[----:B------:R-:W-:Y:S01]  /*2580*/  HADD2.F32 R147, -RZ, R147.H0_H0 ;  /* 0x20000093ff937230 */ /* 0x000fe20000004100 */
[----:B------:R-:W-:Y:S01]  /*2590*/  SHF.R.U32.HI R149, RZ, 0x10, R149 ;  /* 0x00000010ff957819 */ /* 0x000fe20000011695 */
[----:B------:R-:W-:Y:S01]  /*25a0*/  FMUL.FTZ R88, R3, R229 ;  /* 0x000000e503587220 */ /* 0x000fe20000410000 */
[----:B---3--:R-:W-:Y:S01]  /*25b0*/  @P0 FMUL.FTZ R89, R241, R58 ;  /* 0x0000003af1590220 */ /* 0x008fe20000410000 */
[----:B------:R-:W-:-:S02]  /*25c0*/  HADD2.F32 R189, -RZ, R189.H0_H0 ;  /* 0x200000bdffbd7230 */ /* 0x000fc40000004100 */
[C---:B------:R-:W-:Y:S01]  /*25d0*/  FADD.FTZ R39, R148.reuse, R39 ;  /* 0x0000002794277221 */ /* 0x040fe20000010000 */
[----:B------:R-:W-:Y:S02]  /*25e0*/  HADD2.F32 R90, -RZ, R224.H0_H0 ;  /* 0x200000e0ff5a7230 */ /* 0x000fe40000004100 */
[----:B------:R-:W-:Y:S01]  /*25f0*/  FFMA.FTZ R119, R148, R91, R119 ;  /* 0x0000005b94777223 */ /* 0x000fe20000010077 */
[----:B------:R-:W-:Y:S02]  /*2600*/  HADD2.F32 R241, -RZ, R225.H0_H0 ;  /* 0x200000e1fff17230 */ /* 0x000fe40000004100 */
[----:B------:R-:W-:Y:S01]  /*2610*/  FMUL.FTZ R224, R4, R148 ;  /* 0x0000009404e07220 */ /* 0x000fe20000410000 */
[----:B------:R-:W-:Y:S01]  /*2620*/  FMUL.FTZ R225, R124, R147 ;  /* 0x000000937ce17220 */ /* 0x000fe20000410000 */
[----:B------:R-:W-:Y:S01]  /*2630*/  FADD.FTZ R148, RZ, R88 ;  /* 0x00000058ff947221 */ /* 0x000fe20000010000 */
[----:B------:R-:W-:Y:S01]  /*2640*/  HADD2.F32 R57, -RZ, R149.H0_H0 ;  /* 0x20000095ff397230 */ /* 0x000fe20000004100 */
[----:B------:R-:W-:Y:S01]  /*2650*/  MOV R219, R136 ;  /* 0x0000008800db7202 */ /* 0x000fe20000000f00 */
[----:B------:R-:W-:-:S02]  /*2660*/  HADD2.F32 R149, -RZ, R222.H0_H0 ;  /* 0x200000deff957230 */ /* 0x000fc40000004100 */
[----:B-1----:R-:W-:Y:S01]  /*2670*/  @P0 FMUL.FTZ R95, R95, R59 ;  /* 0x0000003b5f5f0220 */ /* 0x002fe20000410000 */
[C---:B------:R-:W-:Y:S01]  /*2680*/  FADD.FTZ R38, R189.reuse, R38 ;  /* 0x00000026bd267221 */ /* 0x040fe20000010000 */
[----:B------:R-:W-:Y:S01]  /*2690*/  FFMA.FTZ R118, R189, R138, R118 ;  /* 0x0000008abd767223 */ /* 0x000fe20000010076 */
[----:B------:R-:W-:Y:S01]  /*26a0*/  FMUL.FTZ R222, R126, R189 ;  /* 0x000000bd7ede7220 */ /* 0x000fe20000410000 */
[----:B------:R-:W-:Y:S01]  /*26b0*/  SHF.R.U64 R136, R136, 0x10, R137 ;  /* 0x0000001088887819 */ /* 0x000fe20000001289 */
[C---:B------:R-:W-:Y:S01]  /*26c0*/  @!P0 FMUL.FTZ R95, R168.reuse, R240 ;  /* 0x000000f0a85f8220 */ /* 0x040fe20000410000 */
[----:B------:R-:W-:Y:S01]  /*26d0*/  @!P0 FMUL.FTZ R89, R168, R208 ;  /* 0x000000d0a8598220 */ /* 0x000fe20000410000 */
[----:B------:R-:W-:Y:S01]  /*26e0*/  FADD.FTZ R189, R148, R225 ;  /* 0x000000e194bd7221 */ /* 0x000fe20000010000 */
[----:B------:R-:W-:Y:S02]  /*26f0*/  HADD2.F32 R208, -RZ, R190.H0_H0 ;  /* 0x200000beffd07230 */ /* 0x000fe40000004100 */
[----:B------:R-:W-:Y:S01]  /*2700*/  FFMA.FTZ R148, R88, R94, RZ ;  /* 0x0000005e58947223 */ /* 0x000fe200000100ff */
[----:B------:R-:W-:Y:S01]  /*2710*/  MOV R220, R137 ;  /* 0x0000008900dc7202 */ /* 0x000fe20000000f00 */
[----:B------:R-:W-:-:S02]  /*2720*/  HADD2.F32 R192, -RZ, R192.H0_H0 ;  /* 0x200000c0ffc07230 */ /* 0x000fc40000004100 */
[C---:B------:R-:W-:Y:S01]  /*2730*/  FADD.FTZ R42, R147.reuse, R42 ;  /* 0x0000002a932a7221 */ /* 0x040fe20000010000 */
[-C--:B------:R-:W-:Y:S01]  /*2740*/  FFMA.FTZ R122, R147, R95.reuse, R122 ;  /* 0x0000005f937a7223 */ /* 0x080fe2000001007a */
[----:B------:R-:W-:Y:S02]  /*2750*/  HADD2.F32 R136, -RZ, R136.H0_H0 ;  /* 0x20000088ff887230 */ /* 0x000fe40000004100 */
[----:B------:R-:W-:Y:S01]  /*2760*/  FFMA.FTZ R147, R225, R95, R148 ;  /* 0x0000005fe1937223 */ /* 0x000fe20000010094 */
[----:B------:R-:W-:Y:S02]  /*2770*/  HADD2.F32 R59, -RZ, R221.H0_H0 ;  /* 0x200000ddff3b7230 */ /* 0x000fe40000004100 */
[C---:B------:R-:W-:Y:S01]  /*2780*/  FADD.FTZ R35, R208.reuse, R35 ;  /* 0x00000023d0237221 */ /* 0x040fe20000010000 */
[----:B------:R-:W-:Y:S02]  /*2790*/  HADD2.F32 R188, -RZ, R188.H0_H0 ;  /* 0x200000bcffbc7230 */ /* 0x000fe40000004100 */
[----:B------:R-:W-:Y:S01]  /*27a0*/  FFMA.FTZ R115, R208, R135, R115 ;  /* 0x00000087d0737223 */ /* 0x000fe20000010073 */
[----:B------:R-:W-:Y:S01]  /*27b0*/  FMUL.FTZ R221, R6, R208 ;  /* 0x000000d006dd7220 */ /* 0x000fe20000410000 */
[----:B------:R-:W-:Y:S01]  /*27c0*/  FADD.FTZ R189, R189, R224 ;  /* 0x000000e0bdbd7221 */ /* 0x000fe20000010000 */
[----:B------:R-:W-:Y:S01]  /*27d0*/  FMUL.FTZ R208, R125, R57 ;  /* 0x000000397dd07220 */ /* 0x000fe20000410000 */
[----:B------:R-:W-:-:S02]  /*27e0*/  HADD2.F32 R190, -RZ, R220.H0_H0 ;  /* 0x200000dcffbe7230 */ /* 0x000fc40000004100 */
[C---:B------:R-:W-:Y:S01]  /*27f0*/  FADD.FTZ R36, R192.reuse, R36 ;  /* 0x00000024c0247221 */ /* 0x040fe20000010000 */
[----:B------:R-:W-:Y:S01]  /*2800*/  FFMA.FTZ R116, R192, R140, R116 ;  /* 0x0000008cc0747223 */ /* 0x000fe20000010074 */
[----:B------:R-:W-:Y:S01]  /*2810*/  FMUL.FTZ R220, R127, R192 ;  /* 0x000000c07fdc7220 */ /* 0x000fe20000410000 */
[----:B------:R-:W-:Y:S01]  /*2820*/  FFMA.FTZ R147, R224, R91, R147 ;  /* 0x0000005be0937223 */ /* 0x000fe20000010093 */
[----:B------:R-:W-:Y:S02]  /*2830*/  HADD2.F32 R240, -RZ, R223.H0_H0 ;  /* 0x200000dffff07230 */ /* 0x000fe40000004100 */
[C---:B------:R-:W-:Y:S01]  /*2840*/  FADD.FTZ R34, R136.reuse, R34 ;  /* 0x0000002288227221 */ /* 0x040fe20000010000 */
[----:B------:R-:W-:Y:S01]  /*2850*/  FFMA.FTZ R114, R136, R141, R114 ;  /* 0x0000008d88727223 */ /* 0x000fe20000010072 */
[----:B------:R-:W-:Y:S01]  /*2860*/  FMUL.FTZ R192, R128, R136 ;  /* 0x0000008880c07220 */ /* 0x000fe20000410000 */
[----:B------:R-:W-:Y:S01]  /*2870*/  FMUL.FTZ R223, R5, R188 ;  /* 0x000000bc05df7220 */ /* 0x000fe20000410000 */
[----:B------:R-:W-:Y:S01]  /*2880*/  FADD.FTZ R136, R189, R208 ;  /* 0x000000d0bd887221 */ /* 0x000fe20000010000 */
[----:B------:R-:W-:Y:S01]  /*2890*/  SHF.R.U32.HI R137, RZ, 0x10, R137 ;  /* 0x00000010ff897819 */ /* 0x000fe20000011689 */
[----:B------:R-:W-:-:S02]  /*28a0*/  FFMA.FTZ R148, R208, R89, R147 ;  /* 0x00000059d0947223 */ /* 0x000fc40000010093 */
[----:B------:R-:W-:Y:S02]  /*28b0*/  FADD.FTZ R147, R136, R223 ;  /* 0x000000df88937221 */ /* 0x000fe40000010000 */
[----:B------:R-:W-:Y:S02]  /*28c0*/  HADD2.F32 R137, -RZ, R137.H0_H0 ;  /* 0x20000089ff897230 */ /* 0x000fe40000004100 */
[----:B------:R-:W-:Y:S01]  /*28d0*/  FFMA.FTZ R189, R223, R134, R148 ;  /* 0x00000086dfbd7223 */ /* 0x000fe20000010094 */
[----:B------:R-:W-:Y:S01]  /*28e0*/  FADD.FTZ R148, R147, R222 ;  /* 0x000000de93947221 */ /* 0x000fe20000010000 */
[----:B------:R-:W-:Y:S02]  /*28f0*/  HADD2.F32 R219, -RZ, R219.H0_H0 ;  /* 0x200000dbffdb7230 */ /* 0x000fe40000004100 */
[----:B------:R-:W-:Y:S01]  /*2900*/  FFMA.FTZ R136, R222, R138, R189 ;  /* 0x0000008ade887223 */ /* 0x000fe200000100bd */
[C---:B------:R-:W-:Y:S01]  /*2910*/  FADD.FTZ R32, R137.reuse, R32 ;  /* 0x0000002089207221 */ /* 0x040fe20000010000 */
[----:B------:R-:W-:Y:S01]  /*2920*/  FFMA.FTZ R112, R137, R61, R112 ;  /* 0x0000003d89707223 */ /* 0x000fe20000010070 */
[----:B------:R-:W-:Y:S01]  /*2930*/  FMUL.FTZ R189, R129, R137 ;  /* 0x0000008981bd7220 */ /* 0x000fe20000410000 */
[----:B------:R-:W-:Y:S01]  /*2940*/  FADD.FTZ R137, R148, R221 ;  /* 0x000000dd94897221 */ /* 0x000fe20000010000 */
        /* <DEDUP_REMOVED lines=9> */
[----:B------:R-:W-:Y:S01]  /*29e0*/  FFMA.FTZ R137, R219, R139, R148 ;  /* 0x0000008bdb897223 */ /* 0x000fe20000010094 */
[----:B------:R-:W-:Y:S01]  /*29f0*/  FMUL.FTZ R190, R8, R190 ;  /* 0x000000be08be7220 */ /* 0x000fe20000410000 */
[----:B------:R-:W-:Y:S01]  /*2a00*/  FADD.FTZ R147, R147, R192 ;  /* 0x000000c093937221 */ /* 0x000fe20000010000 */
[----:B------:R-:W-:Y:S02]  /*2a10*/  HADD2.F32 R154, -RZ, R154.H0_H0 ;  /* 0x2000009aff9a7230 */ /* 0x000fe40000004100 */
        /* <DEDUP_REMOVED lines=24> */
[----:B------:R-:W-:Y:S01]  /*2ba0*/  FFMA.FTZ R137, R155, R63, R242 ;  /* 0x0000003f9b897223 */ /* 0x000fe200000100f2 */
[----:B------:R-:W-:Y:S01]  /*2bb0*/  FMUL.FTZ R148, R11, R90 ;  /* 0x0000005a0b947220 */ /* 0x000fe20000410000 */
[----:B------:R-:W-:Y:S01]  /*2bc0*/  FADD.FTZ R25, R90, R25 ;  /* 0x000000195a197221 */ /* 0x000fe20000010000 */
[----:B------:R-:W-:Y:S01]  /*2bd0*/  FADD.FTZ R59, R136, R149 ;  /* 0x00000095883b7221 */ /* 0x000fe20000010000 */
[----:B------:R-:W-:Y:S01]  /*2be0*/  FFMA.FTZ R105, R90, R67, R105 ;  /* 0x000000435a697223 */ /* 0x000fe20000010069 */
[----:B------:R-:W-:Y:S01]  /*2bf0*/  FFMA.FTZ R90, R154, R65, R137 ;  /* 0x000000419a5a7223 */ /* 0x000fe20000010089 */
[C---:B------:R-:W-:Y:S01]  /*2c00*/  FADD.FTZ R26, R240.reuse, R26 ;  /* 0x0000001af01a7221 */ /* 0x040fe20000010000 */
[----:B------:R-:W-:Y:S01]  /*2c10*/  FFMA.FTZ R106, R240, R66, R106 ;  /* 0x00000042f06a7223 */ /* 0x000fe2000001006a */
[----:B------:R-:W-:Y:S01]  /*2c20*/  FMUL.FTZ R147, R132, R240 ;  /* 0x000000f084937220 */ /* 0x000fe20000410000 */
[----:B------:R-:W-:Y:S01]  /*2c30*/  FADD.FTZ R240, R59, R148 ;  /* 0x000000943bf07221 */ /* 0x000fe20000010000 */
[----:B------:R-:W-:Y:S01]  /*2c40*/  MOV R58, R156 ;  /* 0x0000009c003a7202 */ /* 0x000fe20000000f00 */
[C---:B------:R-:W-:Y:S01]  /*2c50*/  FADD.FTZ R41, R229.reuse, R41 ;  /* 0x00000029e5297221 */ /* 0x040fe20000010000 */
[----:B------:R-:W-:Y:S01]  /*2c60*/  FFMA.FTZ R121, R229, R94, R121 ;  /* 0x0000005ee5797223 */ /* 0x000fe20000010079 */
[----:B------:R-:W-:Y:S01]  /*2c70*/  FFMA.FTZ R229, R149, R64, R90 ;  /* 0x0000004095e57223 */ /* 0x000fe2000001005a */
[----:B------:R-:W-:-:S02]  /*2c80*/  HADD2.F32 R226, -RZ, R226.H0_H0 ;  /* 0x200000e2ffe27230 */ /* 0x000fc40000004100 */
[----:B------:R-:W-:Y:S01]  /*2c90*/  FMUL.FTZ R137, R12, R241 ;  /* 0x000000f10c897220 */ /* 0x000fe20000410000 */
[----:B------:R-:W-:Y:S01]  /*2ca0*/  FADD.FTZ R240, R240, R147 ;  /* 0x00000093f0f07221 */ /* 0x000fe20000010000 */
[----:B------:R-:W-:Y:S02]  /*2cb0*/  HADD2.F32 R58, -RZ, R58.H0_H0 ;  /* 0x2000003aff3a7230 */ /* 0x000fe40000004100 */
[----:B------:R-:W-:Y:S01]  /*2cc0*/  FFMA.FTZ R90, R148, R67, R229 ;  /* 0x00000043945a7223 */ /* 0x000fe200000100e5 */
[----:B------:R-:W-:Y:S01]  /*2cd0*/  FMUL.FTZ R136, R133, R226 ;  /* 0x000000e285887220 */ /* 0x000fe20000410000 */
[----:B------:R-:W-:Y:S02]  /*2ce0*/  FADD.FTZ R59, R240, R137 ;  /* 0x00000089f03b7221 */ /* 0x000fe40000010000 */
        /* <DEDUP_REMOVED lines=8> */
[----:B------:R-:W-:Y:S01]  /*2d70*/  FADD.FTZ R226, R59, R58 ;  /* 0x0000003a3be27221 */ /* 0x000fe20000010000 */
[----:B------:R-:W-:Y:S01]  /*2d80*/  SHF.R.U64 R59, R156, 0x10, R157 ;  /* 0x000000109c3b7819 */ /* 0x000fe2000000129d */
[----:B------:R-:W-:-:S04]  /*2d90*/  FFMA.FTZ R229, R136, R68, R229 ;  /* 0x0000004488e57223 */ /* 0x000fc800000100e5 */
[----:B------:R-:W-:Y:S01]  /*2da0*/  FFMA.FTZ R90, R58, R71, R229 ;  /* 0x000000473a5a7223 */ /* 0x000fe200000100e5 */
[----:B------:R-:W-:Y:S01]  /*2db0*/  HADD2.F32 R59, -RZ, R59.H0_H0 ;  /* 0x2000003bff3b7230 */ /* 0x000fe20000004100 */
[----:B------:R-:W-:-:S04]  /*2dc0*/  MOV R58, R157 ;  /* 0x0000009d003a7202 */ /* 0x000fc80000000f00 */
[C---:B------:R-:W-:Y:S01]  /*2dd0*/  FADD.FTZ R172, R59.reuse, R172 ;  /* 0x000000ac3bac7221 */ /* 0x040fe20000010000 */
[----:B------:R-:W-:Y:S01]  /*2de0*/  FFMA.FTZ R102, R59, R70, R102 ;  /* 0x000000463b667223 */ /* 0x000fe20000010066 */
[----:B------:R-:W-:Y:S01]  /*2df0*/  FMUL.FTZ R59, R158, R59 ;  /* 0x0000003b9e3b7220 */ /* 0x000fe20000410000 */
[----:B------:R-:W-:-:S03]  /*2e00*/  HADD2.F32 R58, -RZ, R58.H0_H0 ;  /* 0x2000003aff3a7230 */ /* 0x000fc60000004100 */
        /* <DEDUP_REMOVED lines=9> */
[----:B------:R-:W0:Y:S01]  /*2ea0*/  S2R R243, SR_TID.X ;  /* 0x0000000000f37919 */ /* 0x000e220000002100 */
        /* <DEDUP_REMOVED lines=47> */
[----:B------:R-:W-:Y:S01]  /*31a0*/  HADD2.F32 R229, -RZ, R191.H0_H0 ;  /* 0x200000bfffe57230 */ /* 0x000fe20000004100 */
[----:B0-----:R-:W-:Y:S01]  /*31b0*/  LOP3.LUT R243, R243, 0x1f, RZ, 0xc0, !PT ;  /* 0x0000001ff3f37812 */ /* 0x001fe200078ec0ff */
[----:B------:R-:W-:Y:S02]  /*31c0*/  HADD2.F32 R240, -RZ, R227.H0_H0 ;  /* 0x200000e3fff07230 */ /* 0x000fe40000004100 */
[----:B------:R-:W-:Y:S01]  /*31d0*/  FMUL.FTZ R191, R162, R144 ;  /* 0x00000090a2bf7220 */ /* 0x000fe20000410000 */
[----:B------:R-:W-:Y:S01]  /*31e0*/  FADD.FTZ R58, R58, R171 ;  /* 0x000000ab3a3a7221 */ /* 0x000fe20000010000 */
[----:B------:R-:W-:Y:S01]  /*31f0*/  FFMA.FTZ R90, R171, R79, R90 ;  /* 0x0000004fab5a7223 */ /* 0x000fe2000001005a */
[----:B------:R-:W-:Y:S01]  /*3200*/  ISETP.NE.AND P0, PT, R243, RZ, PT ;  /* 0x000000fff300720c */ /* 0x000fe20003f05270 */
[----:B------:R-:W-:-:S02]  /*3210*/  HADD2.F32 R145, -RZ, R145.H0_H0 ;  /* 0x20000091ff917230 */ /* 0x000fc40000004100 */
        /* <DEDUP_REMOVED lines=88> */
.L_x_1618:
        /* <DEDUP_REMOVED lines=29> */
[----:B------:R-:W-:-:S07]  /*3970*/  FADD.FTZ R59, R59, R57 ;  /* 0x000000393b3b7221 */ /* 0x000fce0000010000 */
.L_x_1604:
[----:B------:R-:W-:Y:S05]  /*3980*/  BSYNC B0 ;  /* 0x0000000000007941 */ /* 0x000fea0003800000 */
.L_x_1603:
        /* <DEDUP_REMOVED lines=40> */
.L_x_1606:
[----:B------:R-:W2:Y:S04]  /*3c10*/  LDG.E.STRONG.GPU R59, desc[UR6][R56.64] ;  /* 0x00000006383b7981 */ /* 0x000ea8000c1ef900 */
[----:B--2---:R-:W-:Y:S01]  /*3c20*/  CCTL.IVALL ;  /* 0x00000000ff00798f */ /* 0x004fe20002000000 */
[----:B------:R-:W-:Y:S05]  /*3c30*/  YIELD ;  /* 0x0000000000007946 */ /* 0x000fea0003800000 */
[----:B------:R-:W-:-:S13]  /*3c40*/  ISETP.NE.AND P0, PT, R59, R58, PT ;  /* 0x0000003a3b00720c */ /* 0x000fda0003f05270 */
[----:B------:R-:W-:Y:S05]  /*3c50*/  @P0 BRA `(.L_x_1606) ;  /* 0xfffffffc00ec0947 */ /* 0x000fea000383ffff */
.L_x_1605:
        /* <DEDUP_REMOVED lines=80> */
[----:B------:R-:W-:Y:S01]  /*4160*/  FADD.FTZ R68, R136, -R68 ;  /* 0x8000004488447221 */ /* 0x000fe20000010000 */
[----:B------:R-:W-:Y:S01]  /*4170*/  FADD.FTZ R56, R88, -R94 ;  /* 0x8000005e58387221 */ /* 0x000fe20000010000 */
[----:B------:R-:W0:Y:S01]  /*4180*/  LDC.64 R136, c[0x0][0x280] ;  /* 0x0000a000ff887b82 */ /* 0x000e220000000a00 */
[----:B------:R-:W-:Y:S01]  /*4190*/  SHF.R.U64 R94, R156, 0x10, R157 ;  /* 0x000000109c5e7819 */ /* 0x000fe2000000129d */
[----:B------:R-:W-:-:S02]  /*41a0*/  HADD2.F32 R95, -RZ, R95.H0_H0 ;  /* 0x2000005fff5f7230 */ /* 0x000fc40000004100 */
[----:B------:R-:W-:Y:S01]  /*41b0*/  FADD.FTZ R189, R189, -R61 ;  /* 0x8000003dbdbd7221 */ /* 0x000fe20000010000 */
[----:B------:R-:W-:Y:S01]  /*41c0*/  FADD.FTZ R190, R190, -R60 ;  /* 0x8000003cbebe7221 */ /* 0x000fe20000010000 */
[----:B------:R-:W-:Y:S01]  /*41d0*/  MOV R88, R156 ;  /* 0x0000009c00587202 */ /* 0x000fe20000000f00 */
[----:B------:R-:W-:Y:S02]  /*41e0*/  HADD2.F32 R61, -RZ, R94.H0_H0 ;  /* 0x2000005eff3d7230 */ /* 0x000fe40000004100 */
[----:B------:R-:W-:Y:S01]  /*41f0*/  FMUL.FTZ R60, R14, R95 ;  /* 0x0000005f0e3c7220 */ /* 0x000fe20000410000 */
[----:B------:R-:W-:Y:S01]  /*4200*/  FADD.FTZ R188, R188, -R62 ;  /* 0x8000003ebcbc7221 */ /* 0x000fe20000010000 */
[----:B------:R-:W-:Y:S01]  /*4210*/  FADD.FTZ R58, R224, -R91 ;  /* 0x8000005be03a7221 */ /* 0x000fe20000010000 */
[----:B------:R-:W-:Y:S01]  /*4220*/  FADD.FTZ R59, R208, -R89 ;  /* 0x80000059d03b7221 */ /* 0x000fe20000010000 */
[----:B------:R-:W-:Y:S01]  /*4230*/  FMUL.FTZ R61, R158, R61 ;  /* 0x0000003d9e3d7220 */ /* 0x000fe20000410000 */
[----:B------:R-:W-:Y:S01]  /*4240*/  FADD.FTZ R95, R60, -R73 ;  /* 0x800000493c5f7221 */ /* 0x000fe20000010000 */
[----:B------:R-:W-:Y:S01]  /*4250*/  LEA R60, P0, R174, UR4, 0x4 ;  /* 0x00000004ae3c7c11 */ /* 0x000fe2000f8020ff */
[----:B------:R-:W-:-:S02]  /*4260*/  IMAD R62, R166, 0x1400, R0 ;  /* 0x00001400a63e7824 */ /* 0x000fc400078e0200 */
[----:B------:R-:W-:Y:S01]  /*4270*/  FADD.FTZ R94, R61, -R70 ;  /* 0x800000463d5e7221 */ /* 0x000fe20000010000 */
[----:B------:R-:W-:Y:S01]  /*4280*/  HADD2.F32 R88, -RZ, R88.H0_H0 ;  /* 0x20000058ff587230 */ /* 0x000fe20000004100 */
        /* <DEDUP_REMOVED lines=178> */
.L_x_1601:
        /* <DEDUP_REMOVED lines=53> */
.L_x_1602:
[----:B------:R-:W-:Y:S01]  /*5100*/  HFMA2.MMA R241, -RZ, RZ, 0, 9.5367431640625e-07 ;  /* 0x00000010fff17435 */ /* 0x000fe200000001ff */
[----:B------:R-:W-:Y:S02]  /*5110*/  MOV R242, R56 ;  /* 0x0000003800f27202 */ /* 0x000fe40000000f00 */
[----:B------:R-:W-:Y:S02]  /*5120*/  MOV R240, 0x1f ;  /* 0x0000001f00f07802 */ /* 0x000fe40000000f00 */
[----:B------:R-:W-:-:S07]  /*5130*/  MOV R59, 0xffffffff ;  /* 0xffffffff003b7802 */ /* 0x000fce0000000f00 */
[----:B------:R-:W-:Y:S05]  /*5140*/  WARPSYNC.COLLECTIVE R59, `(.L_x_1608) ;  /* 0x000000003b087348 */ /* 0x000fea0003c00000 */
[----:B------:R0:W1:Y:S02]  /*5150*/  SHFL.DOWN P2, R243, R242, R241, R240 ;  /* 0x080000f1f2f37389 */ /* 0x00006400000400f0 */
[----:B01----:R-:W-:Y:S01]  /*5160*/  ENDCOLLECTIVE ;  /* 0x000000000000791b */ /* 0x003fe20003800000 */
.L_x_1608:
[----:B------:R-:W-:Y:S01]  /*5170*/  MOV R242, R57 ;  /* 0x0000003900f27202 */ /* 0x000fe20000000f00 */
[----:B------:R-:W-:-:S07]  /*5180*/  FADD.FTZ R56, R56, R243 ;  /* 0x000000f338387221 */ /* 0x000fce0000010000 */
[----:B------:R-:W-:Y:S05]  /*5190*/  WARPSYNC.COLLECTIVE R59, `(.L_x_1609) ;  /* 0x000000003b087348 */ /* 0x000fea0003c00000 */
[----:B------:R0:W1:Y:S02]  /*51a0*/  SHFL.DOWN P2, R243, R242, R241, R240 ;  /* 0x080000f1f2f37389 */ /* 0x00006400000400f0 */
[----:B01----:R-:W-:Y:S01]  /*51b0*/  ENDCOLLECTIVE ;  /* 0x000000000000791b */ /* 0x003fe20003800000 */
.L_x_1609:
[----:B------:R-:W-:Y:S01]  /*51c0*/  HFMA2.MMA R241, -RZ, RZ, 0, 4.76837158203125e-07 ;  /* 0x00000008fff17435 */ /* 0x000fe200000001ff */
[----:B------:R-:W-:Y:S01]  /*51d0*/  MOV R242, R56 ;  /* 0x0000003800f27202 */ /* 0x000fe20000000f00 */
[----:B------:R-:W-:-:S09]  /*51e0*/  FADD.FTZ R57, R57, R243 ;  /* 0x000000f339397221 */ /* 0x000fd20000010000 */
[----:B------:R-:W-:Y:S05]  /*51f0*/  WARPSYNC.COLLECTIVE R59, `(.L_x_1610) ;  /* 0x000000003b087348 */ /* 0x000fea0003c00000 */
[----:B------:R0:W1:Y:S02]  /*5200*/  SHFL.DOWN P2, R243, R242, R241, R240 ;  /* 0x080000f1f2f37389 */ /* 0x00006400000400f0 */
[----:B01----:R-:W-:Y:S01]  /*5210*/  ENDCOLLECTIVE ;  /* 0x000000000000791b */ /* 0x003fe20003800000 */
.L_x_1610:
[----:B------:R-:W-:Y:S01]  /*5220*/  MOV R242, R57 ;  /* 0x0000003900f27202 */ /* 0x000fe20000000f00 */
[----:B------:R-:W-:-:S07]  /*5230*/  FADD.FTZ R56, R56, R243 ;  /* 0x000000f338387221 */ /* 0x000fce0000010000 */
[----:B------:R-:W-:Y:S05]  /*5240*/  WARPSYNC.COLLECTIVE R59, `(.L_x_1611) ;  /* 0x000000003b087348 */ /* 0x000fea0003c00000 */
[----:B------:R0:W1:Y:S02]  /*5250*/  SHFL.DOWN P2, R243, R242, R241, R240 ;  /* 0x080000f1f2f37389 */ /* 0x00006400000400f0 */
[----:B01----:R-:W-:Y:S01]  /*5260*/  ENDCOLLECTIVE ;  /* 0x000000000000791b */ /* 0x003fe20003800000 */
.L_x_1611:
[----:B------:R-:W-:Y:S01]  /*5270*/  HFMA2.MMA R241, -RZ, RZ, 0, 2.384185791015625e-07 ;  /* 0x00000004fff17435 */ /* 0x000fe200000001ff */
[----:B------:R-:W-:Y:S01]  /*5280*/  MOV R242, R56 ;  /* 0x0000003800f27202 */ /* 0x000fe20000000f00 */
[----:B------:R-:W-:-:S09]  /*5290*/  FADD.FTZ R57, R57, R243 ;  /* 0x000000f339397221 */ /* 0x000fd20000010000 */
[----:B------:R-:W-:Y:S05]  /*52a0*/  WARPSYNC.COLLECTIVE R59, `(.L_x_1612) ;  /* 0x000000003b087348 */ /* 0x000fea0003c00000 */
[----:B------:R0:W1:Y:S02]  /*52b0*/  SHFL.DOWN P2, R243, R242, R241, R240 ;  /* 0x080000f1f2f37389 */ /* 0x00006400000400f0 */
[----:B01----:R-:W-:Y:S01]  /*52c0*/  ENDCOLLECTIVE ;  /* 0x000000000000791b */ /* 0x003fe20003800000 */
.L_x_1612:
[----:B------:R-:W-:Y:S01]  /*52d0*/  MOV R242, R57 ;  /* 0x0000003900f27202 */ /* 0x000fe20000000f00 */
[----:B------:R-:W-:-:S07]  /*52e0*/  FADD.FTZ R56, R56, R243 ;  /* 0x000000f338387221 */ /* 0x000fce0000010000 */
[----:B------:R-:W-:Y:S05]  /*52f0*/  WARPSYNC.COLLECTIVE R59, `(.L_x_1613) ;  /* 0x000000003b087348 */ /* 0x000fea0003c00000 */
[----:B------:R0:W1:Y:S02]  /*5300*/  SHFL.DOWN P2, R243, R242, R241, R240 ;  /* 0x080000f1f2f37389 */ /* 0x00006400000400f0 */
[----:B01----:R-:W-:Y:S01]  /*5310*/  ENDCOLLECTIVE ;  /* 0x000000000000791b */ /* 0x003fe20003800000 */
.L_x_1613:
[----:B------:R-:W-:Y:S01]  /*5320*/  HFMA2.MMA R241, -RZ, RZ, 0, 1.1920928955078125e-07 ;  /* 0x00000002fff17435 */ /* 0x000fe200000001ff */
[----:B------:R-:W-:Y:S01]  /*5330*/  MOV R242, R56 ;  /* 0x0000003800f27202 */ /* 0x000fe20000000f00 */
[----:B------:R-:W-:-:S09]  /*5340*/  FADD.FTZ R57, R57, R243 ;  /* 0x000000f339397221 */ /* 0x000fd20000010000 */
[----:B------:R-:W-:Y:S05]  /*5350*/  WARPSYNC.COLLECTIVE R59, `(.L_x_1614) ;  /* 0x000000003b087348 */ /* 0x000fea0003c00000 */
[----:B------:R0:W1:Y:S02]  /*5360*/  SHFL.DOWN P2, R243, R242, R241, R240 ;  /* 0x080000f1f2f37389 */ /* 0x00006400000400f0 */
[----:B01----:R-:W-:Y:S01]  /*5370*/  ENDCOLLECTIVE ;  /* 0x000000000000791b */ /* 0x003fe20003800000 */
.L_x_1614:
[----:B------:R-:W-:Y:S01]  /*5380*/  MOV R242, R57 ;  /* 0x0000003900f27202 */ /* 0x000fe20000000f00 */
[----:B------:R-:W-:-:S07]  /*5390*/  FADD.FTZ R56, R56, R243 ;  /* 0x000000f338387221 */ /* 0x000fce0000010000 */
[----:B------:R-:W-:Y:S05]  /*53a0*/  WARPSYNC.COLLECTIVE R59, `(.L_x_1615) ;  /* 0x000000003b087348 */ /* 0x000fea0003c00000 */
[----:B------:R0:W1:Y:S02]  /*53b0*/  SHFL.DOWN P2, R243, R242, R241, R240 ;  /* 0x080000f1f2f37389 */ /* 0x00006400000400f0 */
[----:B01----:R-:W-:Y:S01]  /*53c0*/  ENDCOLLECTIVE ;  /* 0x000000000000791b */ /* 0x003fe20003800000 */
.L_x_1615:
[----:B------:R-:W-:Y:S01]  /*53d0*/  HFMA2.MMA R241, -RZ, RZ, 0, 5.9604644775390625e-08 ;  /* 0x00000001fff17435 */ /* 0x000fe200000001ff */
[----:B------:R-:W-:Y:S01]  /*53e0*/  MOV R242, R56 ;  /* 0x0000003800f27202 */ /* 0x000fe20000000f00 */
[----:B------:R-:W-:-:S09]  /*53f0*/  FADD.FTZ R57, R57, R243 ;  /* 0x000000f339397221 */ /* 0x000fd20000010000 */
[----:B------:R-:W-:Y:S05]  /*5400*/  WARPSYNC.COLLECTIVE R59, `(.L_x_1616) ;  /* 0x000000003b087348 */ /* 0x000fea0003c00000 */
[----:B------:R0:W1:Y:S02]  /*5410*/  SHFL.DOWN P2, R243, R242, R241, R240 ;  /* 0x080000f1f2f37389 */ /* 0x00006400000400f0 */
[----:B01----:R-:W-:Y:S01]  /*5420*/  ENDCOLLECTIVE ;  /* 0x000000000000791b */ /* 0x003fe20003800000 */
.L_x_1616:
[----:B------:R-:W-:Y:S02]  /*5430*/  MOV R242, R57 ;  /* 0x0000003900f27202 */ /* 0x000fe40000000f00 */
[----:B------:R-:W-:-:S07]  /*5440*/  MOV R58, R243 ;  /* 0x000000f3003a7202 */ /* 0x000fce0000000f00 */
[----:B------:R-:W-:Y:S05]  /*5450*/  WARPSYNC.COLLECTIVE R59, `(.L_x_1617) ;  /* 0x000000003b087348 */ /* 0x000fea0003c00000 */
[----:B------:R0:W1:Y:S02]  /*5460*/  SHFL.DOWN P2, R243, R242, R241, R240 ;  /* 0x080000f1f2f37389 */ /* 0x00006400000400f0 */
[----:B01----:R-:W-:Y:S01]  /*5470*/  ENDCOLLECTIVE ;  /* 0x000000000000791b */ /* 0x003fe20003800000 */
.L_x_1617:
[----:B------:R-:W-:Y:S01]  /*5480*/  MOV R59, R243 ;  /* 0x000000f3003b7202 */ /* 0x000fe20000000f00 */
[----:B------:R-:W-:Y:S06]  /*5490*/  BRA `(.L_x_1618) ;  /* 0xffffffe000c07947 */ /* 0x000fec000383ffff */
.L_x_1619:
        /* <DEDUP_REMOVED lines=14> */
.L_x_5449:


//--------------------- .text._ZN10layer_norm22ln_bwd_finalize_kernelINS_22Kernel_traits_finalizeILj20480E6__halfS2_S2_fjLj1024ELj4ENS_18Kernel_traits_baseILj20480ES2_S2_S2_fjLj1024EEEEEEEvNS_9BwdParamsE --------------------------
	.section	.text._ZN10layer_norm22ln_bwd_finalize_kernelINS_22Kernel_traits_finalizeILj20480E6__halfS2_S2_fjLj1024ELj4ENS_18Kernel_traits_baseILj20480ES2_S2_S2_fjLj1024EEEEEEEvNS_9BwdParamsE,"ax",@progbits
	.align	128
        .global         _ZN10layer_norm22ln_bwd_finalize_kernelINS_22Kernel_traits_finalizeILj20480E6__halfS2_S2_fjLj1024ELj4ENS_18Kernel_traits_baseILj20480ES2_S2_S2_fjLj1024EEEEEEEvNS_9BwdParamsE
        .type           _ZN10layer_norm22ln_bwd_finalize_kernelINS_22Kernel_traits_finalizeILj20480E6__halfS2_S2_fjLj1024ELj4ENS_18Kernel_traits_baseILj20480ES2_S2_S2_fjLj1024EEEEEEEvNS_9BwdParamsE,@function
        .size           _ZN10layer_norm22ln_bwd_finalize_kernelINS_22Kernel_traits_finalizeILj20480E6__halfS2_S2_fjLj1024ELj4ENS_18Kernel_traits_baseILj20480ES2_S2_S2_fjLj1024EEEEEEEvNS_9BwdParamsE,(.L_x_5450 - _ZN10layer_norm22ln_bwd_finalize_kernelINS_22Kernel_traits_finalizeILj20480E6__halfS2_S2_fjLj1024ELj4ENS_18Kernel_traits_baseILj20480ES2_S2_S2_fjLj1024EEEEEEEvNS_9BwdParamsE)
        .other          _ZN10layer_norm22ln_bwd_finalize_kernelINS_22Kernel_traits_finalizeILj20480E6__halfS2_S2_fjLj1024ELj4ENS_18Kernel_traits_baseILj20480ES2_S2_S2_fjLj1024EEEEEEEvNS_9BwdParamsE,@"STO_CUDA_ENTRY STV_DEFAULT"
_ZN10layer_norm22ln_bwd_finalize_kernelINS_22Kernel_traits_finalizeILj20480E6__halfS2_S2_fjLj1024ELj4ENS_18Kernel_traits_baseILj20480ES2_S2_S2_fjLj1024EEEEEEEvNS_9BwdParamsE:
.text._ZN10layer_norm22ln_bwd_finalize_kernelINS_22Kernel_traits_finalizeILj20480E6__halfS2_S2_fjLj1024ELj4ENS_18Kernel_traits_baseILj20480ES2_S2_S2_fjLj1024EEEEEEEvNS_9BwdParamsE:
        /* <DEDUP_REMOVED lines=25> */
.L_x_1631:
        /* <DEDUP_REMOVED lines=28> */
.L_x_1624:
        /* <DEDUP_REMOVED lines=33> */
.L_x_1623:
[----:B------:R-:W-:Y:S05]  /*0560*/  BSYNC B1 ;  /* 0x0000000000017941 */ /* 0x000fea0003800000 */
.L_x_1622:
        /* <DEDUP_REMOVED lines=23> */
.L_x_1626:
[----:B------:R-:W-:Y:S05]  /*06e0*/  BSYNC B1 ;  /* 0x0000000000017941 */ /* 0x000fea0003800000 */
.L_x_1625:
        /* <DEDUP_REMOVED lines=11> */
.L_x_1621:
[----:B------:R-:W-:Y:S05]  /*07a0*/  BSYNC B0 ;  /* 0x0000000000007941 */ /* 0x000fea0003800000 */
.L_x_1620:
        /* <DEDUP_REMOVED lines=29> */
.L_x_1642:
[----:B------:R-:W-:Y:S01]  /*0980*/  @!P1 SHF.R.U32.HI R12, RZ, 0x3, R0 ;  /* 0x00000003ff0c9819 */ /* 0x000fe20000011600 */
[----:B---3--:R-:W-:Y:S01]  /*0990*/  FADD.FTZ R14, R9, R14 ;  /* 0x0000000e090e7221 */ /* 0x008fe20000010000 */
[----:B--2---:R-:W-:Y:S02]  /*09a0*/  FADD.FTZ R11, R10, R11 ;  /* 0x0000000b0a0b7221 */ /* 0x004fe40000010000 */
[----:B------:R-:W-:-:S05]  /*09b0*/  @!P1 LOP3.LUT R12, R12, 0x1ffffffc, RZ, 0xc0, !PT ;  /* 0x1ffffffc0c0c9812 */ /* 0x000fca00078ec0ff */
[----:B------:R2:W-:Y:S04]  /*09c0*/  @!P1 STS [R12+UR4+0x2000], R14 ;  /* 0x0020000e0c009988 */ /* 0x0005e80008000804 */
[----:B------:R2:W-:Y:S02]  /*09d0*/  @!P1 STS [R12+UR4+0x2080], R11 ;  /* 0x0020800b0c009988 */ /* 0x0005e40008000804 */
.L_x_1627:
        /* <DEDUP_REMOVED lines=14> */
.L_x_1630:
[----:B------:R-:W-:Y:S05]  /*0ac0*/  BSYNC B0 ;  /* 0x0000000000007941 */ /* 0x000fea0003800000 */
.L_x_1629:
[C---:B------:R-:W-:Y:S02]  /*0ad0*/  ISETP.GT.U32.AND P1, PT, R3.reuse, -0x5001, PT ;  /* 0xffffafff0300780c */ /* 0x040fe40003f24070 */
[----:B------:R-:W-:Y:S02]  /*0ae0*/  IADD3 R3, R3, 0x5000, RZ ;  /* 0x0000500003037810 */ /* 0x000fe40007ffe0ff */
[----:B------:R-:W-:-:S09]  /*0af0*/  IADD3 R5, R5, 0x2800, RZ ;  /* 0x0000280005057810 */ /* 0x000fd20007ffe0ff */
[----:B------:R-:W-:Y:S05]  /*0b00*/  @P1 BRA `(.L_x_1631) ;  /* 0xfffffff400a01947 */ /* 0x000fea000383ffff */
[----:B------:R-:W-:Y:S05]  /*0b10*/  EXIT ;  /* 0x000000000000794d */ /* 0x000fea0003800000 */
.L_x_1628:
[----:B------:R-:W-:Y:S01]  /*0b20*/  HFMA2.MMA R19, -RZ, RZ, 0, 5.9604644775390625e-08 ;  /* 0x00000001ff137435 */ /* 0x000fe200000001ff */
[----:B---3--:R-:W-:Y:S01]  /*0b30*/  IMAD.MOV.U32 R20, RZ, RZ, R10 ;  /* 0x000000ffff147224 */ /* 0x008fe200078e000a */
[----:B------:R-:W-:Y:S02]  /*0b40*/  MOV R22, 0x1f ;  /* 0x0000001f00167802 */ /* 0x000fe40000000f00 */
[----:B------:R-:W-:-:S07]  /*0b50*/  MOV R17, 0xffffffff ;  /* 0xffffffff00117802 */ /* 0x000fce0000000f00 */
[----:B012---:R-:W-:Y:S05]  /*0b60*/  WARPSYNC.COLLECTIVE R17, `(.L_x_1632) ;  /* 0x0000000011087348 */ /* 0x007fea0003c00000 */
[----:B------:R3:W4:Y:S02]  /*0b70*/  SHFL.BFLY P2, R18, R20, R19, R22 ;  /* 0x0c00001314127389 */ /* 0x0007240000040016 */
[----:B01234-:R-:W-:Y:S01]  /*0b80*/  ENDCOLLECTIVE ;  /* 0x000000000000791b */ /* 0x01ffe20003800000 */
.L_x_1632:
[----:B------:R-:W-:Y:S01]  /*0b90*/  HFMA2.MMA R19, -RZ, RZ, 0, 1.1920928955078125e-07 ;  /* 0x00000002ff137435 */ /* 0x000fe200000001ff */
[----:B------:R-:W-:-:S04]  /*0ba0*/  IMAD.MOV.U32 R11, RZ, RZ, R18 ;  /* 0x000000ffff0b7224 */ /* 0x000fc800078e0012 */
[----:B------:R-:W-:-:S05]  /*0bb0*/  FADD.FTZ R11, R10, R11 ;  /* 0x0000000b0a0b7221 */ /* 0x000fca0000010000 */
[----:B------:R-:W-:-:S07]  /*0bc0*/  MOV R20, R11 ;  /* 0x0000000b00147202 */ /* 0x000fce0000000f00 */
[----:B------:R-:W-:Y:S05]  /*0bd0*/  WARPSYNC.COLLECTIVE R17, `(.L_x_1633) ;  /* 0x0000000011087348 */ /* 0x000fea0003c00000 */
[----:B------:R0:W1:Y:S02]  /*0be0*/  SHFL.BFLY P2, R18, R20, R19, R22 ;  /* 0x0c00001314127389 */ /* 0x0000640000040016 */
[----:B01----:R-:W-:Y:S01]  /*0bf0*/  ENDCOLLECTIVE ;  /* 0x000000000000791b */ /* 0x003fe20003800000 */
.L_x_1633:
[----:B------:R-:W-:Y:S01]  /*0c00*/  HFMA2.MMA R19, -RZ, RZ, 0, 2.384185791015625e-07 ;  /* 0x00000004ff137435 */ /* 0x000fe200000001ff */
[----:B------:R-:W-:-:S05]  /*0c10*/  MOV R12, R18 ;  /* 0x00000012000c7202 */ /* 0x000fca0000000f00 */
[----:B------:R-:W-:-:S04]  /*0c20*/  FADD.FTZ R12, R11, R12 ;  /* 0x0000000c0b0c7221 */ /* 0x000fc80000010000 */
[----:B------:R-:W-:-:S07]  /*0c30*/  IMAD.MOV.U32 R20, RZ, RZ, R12 ;  /* 0x000000ffff147224 */ /* 0x000fce00078e000c */
[----:B------:R-:W-:Y:S05]  /*0c40*/  WARPSYNC.COLLECTIVE R17, `(.L_x_1634) ;  /* 0x0000000011087348 */ /* 0x000fea0003c00000 */
[----:B------:R0:W1:Y:S02]  /*0c50*/  SHFL.BFLY P2, R18, R20, R19, R22 ;  /* 0x0c00001314127389 */ /* 0x0000640000040016 */
[----:B01----:R-:W-:Y:S01]  /*0c60*/  ENDCOLLECTIVE ;  /* 0x000000000000791b */ /* 0x003fe20003800000 */
.L_x_1634:
[----:B------:R-:W-:Y:S01]  /*0c70*/  IMAD.MOV.U32 R19, RZ, RZ, 0x8 ;  /* 0x00000008ff137424 */ /* 0x000fe200078e00ff */
[----:B------:R-:W-:-:S05]  /*0c80*/  MOV R13, R18 ;  /* 0x00000012000d7202 */ /* 0x000fca0000000f00 */
[----:B------:R-:W-:-:S05]  /*0c90*/  FADD.FTZ R13, R12, R13 ;  /* 0x0000000d0c0d7221 */ /* 0x000fca0000010000 */
[----:B------:R-:W-:-:S07]  /*0ca0*/  MOV R20, R13 ;  /* 0x0000000d00147202 */ /* 0x000fce0000000f00 */
[----:B------:R-:W-:Y:S05]  /*0cb0*/  WARPSYNC.COLLECTIVE R17, `(.L_x_1635) ;  /* 0x0000000011087348 */ /* 0x000fea0003c00000 */
[----:B------:R0:W1:Y:S02]  /*0cc0*/  SHFL.BFLY P2, R18, R20, R19, R22 ;  /* 0x0c00001314127389 */ /* 0x0000640000040016 */
[----:B01----:R-:W-:Y:S01]  /*0cd0*/  ENDCOLLECTIVE ;  /* 0x000000000000791b */ /* 0x003fe20003800000 */
.L_x_1635:
[----:B------:R-:W-:Y:S01]  /*0ce0*/  HFMA2.MMA R19, -RZ, RZ, 0, 9.5367431640625e-07 ;  /* 0x00000010ff137435 */ /* 0x000fe200000001ff */
[----:B------:R-:W-:-:S05]  /*0cf0*/  MOV R10, R18 ;  /* 0x00000012000a7202 */ /* 0x000fca0000000f00 */
[----:B------:R-:W-:-:S05]  /*0d00*/  FADD.FTZ R10, R13, R10 ;  /* 0x0000000a0d0a7221 */ /* 0x000fca0000010000 */
[----:B------:R-:W-:-:S07]  /*0d10*/  MOV R20, R10 ;  /* 0x0000000a00147202 */ /* 0x000fce0000000f00 */
[----:B------:R-:W-:Y:S05]  /*0d20*/  WARPSYNC.COLLECTIVE R17, `(.L_x_1636) ;  /* 0x0000000011087348 */ /* 0x000fea0003c00000 */
[----:B------:R0:W1:Y:S02]  /*0d30*/  SHFL.BFLY P2, R18, R20, R19, R22 ;  /* 0x0c00001314127389 */ /* 0x0000640000040016 */
[----:B01----:R-:W-:Y:S01]  /*0d40*/  ENDCOLLECTIVE ;  /* 0x000000000000791b */ /* 0x003fe20003800000 */
.L_x_1636:
[----:B------:R-:W-:Y:S01]  /*0d50*/  HFMA2.MMA R19, -RZ, RZ, 0, 5.9604644775390625e-08 ;  /* 0x00000001ff137435 */ /* 0x000fe200000001ff */
[----:B------:R-:W-:Y:S01]  /*0d60*/  MOV R20, R9 ;  /* 0x0000000900147202 */ /* 0x000fe20000000f00 */
[----:B------:R-:W-:-:S09]  /*0d70*/  IMAD.MOV.U32 R11, RZ, RZ, R18 ;  /* 0x000000ffff0b7224 */ /* 0x000fd200078e0012 */
[----:B------:R-:W-:Y:S05]  /*0d80*/  WARPSYNC.COLLECTIVE R17, `(.L_x_1637) ;  /* 0x0000000011087348 */ /* 0x000fea0003c00000 */
[----:B------:R0:W1:Y:S02]  /*0d90*/  SHFL.BFLY P2, R18, R20, R19, R22 ;  /* 0x0c00001314127389 */ /* 0x0000640000040016 */
[----:B01----:R-:W-:Y:S01]  /*0da0*/  ENDCOLLECTIVE ;  /* 0x000000000000791b */ /* 0x003fe20003800000 */
.L_x_1637:
[----:B------:R-:W-:Y:S01]  /*0db0*/  HFMA2.MMA R19, -RZ, RZ, 0, 1.1920928955078125e-07 ;  /* 0x00000002ff137435 */ /* 0x000fe200000001ff */
[----:B------:R-:W-:-:S05]  /*0dc0*/  MOV R12, R18 ;  /* 0x00000012000c7202 */ /* 0x000fca0000000f00 */
[----:B------:R-:W-:-:S04]  /*0dd0*/  FADD.FTZ R14, R9, R12 ;  /* 0x0000000c090e7221 */ /* 0x000fc80000010000 */
[----:B------:R-:W-:-:S07]  /*0de0*/  IMAD.MOV.U32 R20, RZ, RZ, R14 ;  /* 0x000000ffff147224 */ /* 0x000fce00078e000e */
[----:B------:R-:W-:Y:S05]  /*0df0*/  WARPSYNC.COLLECTIVE R17, `(.L_x_1638) ;  /* 0x0000000011087348 */ /* 0x000fea0003c00000 */
[----:B------:R0:W1:Y:S02]  /*0e00*/  SHFL.BFLY P2, R18, R20, R19, R22 ;  /* 0x0c00001314127389 */ /* 0x0000640000040016 */
[----:B01----:R-:W-:Y:S01]  /*0e10*/  ENDCOLLECTIVE ;  /* 0x000000000000791b */ /* 0x003fe20003800000 */
.L_x_1638:
[----:B------:R-:W-:Y:S01]  /*0e20*/  IMAD.MOV.U32 R19, RZ, RZ, 0x4 ;  /* 0x00000004ff137424 */ /* 0x000fe200078e00ff */
[----:B------:R-:W-:-:S05]  /*0e30*/  MOV R13, R18 ;  /* 0x00000012000d7202 */ /* 0x000fca0000000f00 */
[----:B------:R-:W-:-:S05]  /*0e40*/  FADD.FTZ R15, R14, R13 ;  /* 0x0000000d0e0f7221 */ /* 0x000fca0000010000 */
[----:B------:R-:W-:-:S07]  /*0e50*/  MOV R20, R15 ;  /* 0x0000000f00147202 */ /* 0x000fce0000000f00 */
[----:B------:R-:W-:Y:S05]  /*0e60*/  WARPSYNC.COLLECTIVE R17, `(.L_x_1639) ;  /* 0x0000000011087348 */ /* 0x000fea0003c00000 */
[----:B------:R0:W1:Y:S02]  /*0e70*/  SHFL.BFLY P2, R18, R20, R19, R22 ;  /* 0x0c00001314127389 */ /* 0x0000640000040016 */
[----:B01----:R-:W-:Y:S01]  /*0e80*/  ENDCOLLECTIVE ;  /* 0x000000000000791b */ /* 0x003fe20003800000 */
.L_x_1639:
[----:B------:R-:W-:Y:S01]  /*0e90*/  HFMA2.MMA R19, -RZ, RZ, 0, 4.76837158203125e-07 ;  /* 0x00000008ff137435 */ /* 0x000fe200000001ff */
[----:B------:R-:W-:-:S05]  /*0ea0*/  MOV R16, R18 ;  /* 0x0000001200107202 */ /* 0x000fca0000000f00 */
[----:B------:R-:W-:-:S05]  /*0eb0*/  FADD.FTZ R16, R15, R16 ;  /* 0x000000100f107221 */ /* 0x000fca0000010000 */
[----:B------:R-:W-:-:S07]  /*0ec0*/  MOV R20, R16 ;  /* 0x0000001000147202 */ /* 0x000fce0000000f00 */
[----:B------:R-:W-:Y:S05]  /*0ed0*/  WARPSYNC.COLLECTIVE R17, `(.L_x_1640) ;  /* 0x0000000011087348 */ /* 0x000fea0003c00000 */
[----:B------:R0:W1:Y:S02]  /*0ee0*/  SHFL.BFLY P2, R18, R20, R19, R22 ;  /* 0x0c00001314127389 */ /* 0x0000640000040016 */
[----:B01----:R-:W-:Y:S01]  /*0ef0*/  ENDCOLLECTIVE ;  /* 0x000000000000791b */ /* 0x003fe20003800000 */
.L_x_1640:
[----:B------:R-:W-:Y:S01]  /*0f00*/  HFMA2.MMA R19, -RZ, RZ, 0, 9.5367431640625e-07 ;  /* 0x00000010ff137435 */ /* 0x000fe200000001ff */
[----:B------:R-:W-:-:S04]  /*0f10*/  IMAD.MOV.U32 R9, RZ, RZ, R18 ;  /* 0x000000ffff097224 */ /* 0x000fc800078e0012 */
[----:B------:R-:W-:-:S05]  /*0f20*/  FADD.FTZ R9, R16, R9 ;  /* 0x0000000910097221 */ /* 0x000fca0000010000 */
[----:B------:R-:W-:-:S07]  /*0f30*/  MOV R20, R9 ;  /* 0x0000000900147202 */ /* 0x000fce0000000f00 */
[----:B------:R-:W-:Y:S05]  /*0f40*/  WARPSYNC.COLLECTIVE R17, `(.L_x_1641) ;  /* 0x0000000011087348 */ /* 0x000fea0003c00000 */
[----:B------:R0:W1:Y:S02]  /*0f50*/  SHFL.BFLY P2, R18, R20, R19, R22 ;  /* 0x0c00001314127389 */ /* 0x0000640000040016 */
[----:B01----:R-:W-:Y:S01]  /*0f60*/  ENDCOLLECTIVE ;  /* 0x000000000000791b */ /* 0x003fe20003800000 */
.L_x_1641:
[----:B------:R-:W-:Y:S01]  /*0f70*/  MOV R14, R18 ;  /* 0x00000012000e7202 */ /* 0x000fe20000000f00 */
[----:B------:R-:W-:Y:S06]  /*0f80*/  BRA `(.L_x_1642) ;  /* 0xfffffff8007c7947 */ /* 0x000fec000383ffff */
.L_x_1643:
        /* <DEDUP_REMOVED lines=15> */
.L_x_5450:


//--------------------- .text._ZN10layer_norm13ln_bwd_kernelINS_13Kernel_traitsI6__halfS2_S2_fjLj20480ELj4ELj1ELj4ELj16ENS_18Kernel_traits_baseILj20480ES2_S2_S2_fjLj128EEEEEEEvNS_9BwdParamsE --------------------------
	.section	.text._ZN10layer_norm13ln_bwd_kernelINS_13Kernel_traitsI6__halfS2_S2_fjLj20480ELj4ELj1ELj4ELj16ENS_18Kernel_traits_baseILj20480ES2_S2_S2_fjLj128EEEEEEEvNS_9BwdParamsE,"ax",@progbits
	.align	128
        .global         _ZN10layer_norm13ln_bwd_kernelINS_13Kernel_traitsI6__halfS2_S2_fjLj20480ELj4ELj1ELj4ELj16ENS_18Kernel_traits_baseILj20480ES2_S2_S2_fjLj128EEEEEEEvNS_9BwdParamsE
        .type           _ZN10layer_norm13ln_bwd_kernelINS_13Kernel_traitsI6__halfS2_S2_fjLj20480ELj4ELj1ELj4ELj16ENS_18Kernel_traits_baseILj20480ES2_S2_S2_fjLj128EEEEEEEvNS_9BwdParamsE,@function
        .size           _ZN10layer_norm13ln_bwd_kernelINS_13Kernel_traitsI6__halfS2_S2_fjLj20480ELj4ELj1ELj4ELj16ENS_18Kernel_traits_baseILj20480ES2_S2_S2_fjLj128EEEEEEEvNS_9BwdParamsE,(.L_x_5451 - _ZN10layer_norm13ln_bwd_kernelINS_13Kernel_traitsI6__halfS2_S2_fjLj20480ELj4ELj1ELj4ELj16ENS_18Kernel_traits_baseILj20480ES2_S2_S2_fjLj128EEEEEEEvNS_9BwdParamsE)
        .other          _ZN10layer_norm13ln_bwd_kernelINS_13Kernel_traitsI6__halfS2_S2_fjLj20480ELj4ELj1ELj4ELj16ENS_18Kernel_traits_baseILj20480ES2_S2_S2_fjLj128EEEEEEEvNS_9BwdParamsE,@"STO_CUDA_ENTRY STV_DEFAULT"
_ZN10layer_norm13ln_bwd_kernelINS_13Kernel_traitsI6__halfS2_S2_fjLj20480ELj4ELj1ELj4ELj16ENS_18Kernel_traits_baseILj20480ES2_S2_S2_fjLj128EEEEEEEvNS_9BwdParamsE:
.text._ZN10layer_norm13ln_bwd_kernelINS_13Kernel_traitsI6__halfS2_S2_fjLj20480ELj4ELj1ELj4ELj16ENS_18Kernel_traits_baseILj20480ES2_S2_S2_fjLj128EEEEEEEvNS_9BwdParamsE:
        /* <DEDUP_REMOVED lines=168> */
.L_x_1650:
        /* <DEDUP_REMOVED lines=40> */
[----:B------:R-:W-:-:S04]  /*0d00*/  IMAD.WIDE.U32 R92, R99, 0x10, R202 ;  /* 0x00000010635c7825 */ /* 0x000fc800078e00ca */
[C---:B0-----:R-:W-:Y:S02]  /*0d10*/  @!P0 IMAD.WIDE.U32 R184, R183.reuse, 0x10, R96 ;  /* 0x00000010b7b88825 */ /* 0x041fe400078e0060 */
[----:B------:R-:W4:Y:S02]  /*0d20*/  LDG.E.128 R92, desc[UR6][R92.64] ;  /* 0x000000065c5c7981 */ /* 0x000f24000c1e1d00 */
[----:B------:R-:W-:Y:S02]  /*0d30*/  IMAD.WIDE.U32 R96, R183, 0x10, R202 ;  /* 0x00000010b7607825 */ /* 0x000fe400078e00ca */
[----:B------:R-:W0:Y:S02]  /*0d40*/  @!P0 LDC.64 R182, c[0x0][0x220] ;  /* 0x00008800ffb68b82 */ /* 0x000e240000000a00 */
[----:B-----5:R-:W-:Y:S02]  /*0d50*/  HADD2.F32 R193, -RZ, R60.H0_H0 ;  /* 0x2000003cffc17230 */ /* 0x020fe40000004100 */
[----:B------:R-:W4:Y:S04]  /*0d60*/  LDG.E.128 R96, desc[UR6][R96.64] ;  /* 0x0000000660607981 */ /* 0x000f28000c1e1d00 */
[----:B------:R1:W4:Y:S01]  /*0d70*/  @!P0 LDG.E.128 R80, desc[UR6][R184.64] ;  /* 0x00000006b8508981 */ /* 0x000322000c1e1d00 */
[----:B------:R-:W3:Y:S01]  /*0d80*/  @P0 MUFU.RCP R199, R193 ;  /* 0x000000c100c70308 */ /* 0x000ee20000001000 */
[----:B0-----:R-:W-:-:S05]  /*0d90*/  @!P0 IMAD.WIDE.U32 R182, R191, 0x10, R182 ;  /* 0x00000010bfb68825 */ /* 0x001fca00078e00b6 */
[----:B------:R0:W4:Y:S01]  /*0da0*/  @!P0 LDG.E.128 R84, desc[UR6][R182.64] ;  /* 0x00000006b6548981 */ /* 0x000122000c1e1d00 */
[----:B-1----:R-:W-:Y:S02]  /*0db0*/  HADD2.F32 R185, -RZ, R62.H0_H0 ;  /* 0x2000003effb97230 */ /* 0x002fe40000004100 */
[--C-:B------:R-:W-:Y:S02]  /*0dc0*/  HADD2.F32 R201, -RZ, R61.reuse.H0_H0 ;  /* 0x2000003dffc97230 */ /* 0x100fe40000004100 */
[----:B------:R-:W1:Y:S01]  /*0dd0*/  @P0 MUFU.RCP R211, R185 ;  /* 0x000000b900d30308 */ /* 0x000e620000001000 */
[----:B------:R-:W-:Y:S02]  /*0de0*/  HADD2.F32 R187, -RZ, R61.H1_H1 ;  /* 0x3000003dffbb7230 */ /* 0x000fe40000004100 */
[----:B------:R-:W-:-:S05]  /*0df0*/  HADD2.F32 R195, -RZ, R63.H0_H0 ;  /* 0x2000003fffc37230 */ /* 0x000fca0000004100 */
[----:B------:R-:W0:Y:S01]  /*0e00*/  @P0 MUFU.RCP R207, R201 ;  /* 0x000000c900cf0308 */ /* 0x000e220000001000 */
[----:B------:R-:W-:-:S07]  /*0e10*/  HADD2.F32 R197, -RZ, R62.H1_H1 ;  /* 0x3000003effc57230 */ /* 0x000fce0000004100 */
[----:B------:R-:W0:Y:S01]  /*0e20*/  @P0 MUFU.RCP R209, R187 ;  /* 0x000000bb00d10308 */ /* 0x000e220000001000 */
[----:B------:R-:W-:Y:S01]  /*0e30*/  LOP3.LUT P1, RZ, R0, 0xff, RZ, 0xc0, !PT ;  /* 0x000000ff00ff7812 */ /* 0x000fe2000782c0ff */
[----:B------:R-:W-:-:S06]  /*0e40*/  HADD2.F32 R206, -RZ, R64.H0_H0 ;  /* 0x20000040ffce7230 */ /* 0x000fcc0000004100 */
[----:B------:R-:W4:Y:S08]  /*0e50*/  @P0 MUFU.RCP R183, R195 ;  /* 0x000000c300b70308 */ /* 0x000f300000001000 */
[----:B------:R-:W4:Y:S01]  /*0e60*/  @P0 MUFU.RCP R213, R197 ;  /* 0x000000c500d50308 */ /* 0x000f220000001000 */
        /* <DEDUP_REMOVED lines=15> */
[----:B------:R-:W-:Y:S01]  /*0f60*/  @P0 FADD.FTZ R188, -R168, R219 ;  /* 0x000000dba8bc0221 */ /* 0x000fe20000010100 */
[--C-:B--2---:R-:W-:Y:S01]  /*0f70*/  @!P0 FADD.FTZ R0, R215, -R218.reuse ;  /* 0x800000dad7008221 */ /* 0x104fe20000010000 */
[----:B------:R-:W-:Y:S01]  /*0f80*/  @P0 FADD.FTZ R192, -R170, R217 ;  /* 0x000000d9aac00221 */ /* 0x000fe20000010100 */
[----:B------:R-:W-:Y:S01]  /*0f90*/  @!P0 FADD.FTZ R210, R217, -R218 ;  /* 0x800000dad9d28221 */ /* 0x000fe20000010000 */
[----:B-1----:R-:W-:Y:S01]  /*0fa0*/  @P0 FMUL.FTZ R188, R188, R211 ;  /* 0x000000d3bcbc0220 */ /* 0x002fe20000410000 */
[----:B------:R-:W-:Y:S01]  /*0fb0*/  @P0 FADD.FTZ R190, -R169, R212 ;  /* 0x000000d4a9be0221 */ /* 0x000fe20000010100 */
[C---:B------:R-:W-:Y:S01]  /*0fc0*/  @!P0 FMUL.FTZ R196, R181.reuse, R0 ;  /* 0x00000000b5c48220 */ /* 0x040fe20000410000 */
[----:B------:R-:W1:Y:S01]  /*0fd0*/  @P0 MUFU.RCP R211, R206 ;  /* 0x000000ce00d30308 */ /* 0x000e620000001000 */
[----:B------:R-:W-:Y:S01]  /*0fe0*/  @!P0 FADD.FTZ R0, R212, -R218 ;  /* 0x800000dad4008221 */ /* 0x000fe20000010000 */
[----:B0-----:R-:W-:Y:S01]  /*0ff0*/  @P0 FMUL.FTZ R192, R192, R207 ;  /* 0x000000cfc0c00220 */ /* 0x001fe20000410000 */
[----:B------:R-:W-:Y:S01]  /*1000*/  @!P0 FMUL.FTZ R192, R181, R210 ;  /* 0x000000d2b5c08220 */ /* 0x000fe20000410000 */
[----:B------:R-:W-:Y:S01]  /*1010*/  @P0 FMUL.FTZ R190, R190, R209 ;  /* 0x000000d1bebe0220 */ /* 0x000fe20000410000 */
[----:B------:R-:W-:Y:S01]  /*1020*/  @P0 FADD.FTZ R186, -R167, R214 ;  /* 0x000000d6a7ba0221 */ /* 0x000fe20000010100 */
[----:B------:R-:W-:Y:S01]  /*1030*/  @!P0 FADD.FTZ R210, R214, -R218 ;  /* 0x800000dad6d28221 */ /* 0x000fe20000010000 */
[----:B------:R-:W-:Y:S01]  /*1040*/  @!P0 FMUL.FTZ R190, R181, R0 ;  /* 0x00000000b5be8220 */ /* 0x000fe20000410000 */
[----:B----4-:R-:W-:-:S02]  /*1050*/  HADD2.F32 R214, -RZ, R89.H1_H1 ;  /* 0x30000059ffd67230 */ /* 0x010fc40000004100 */
[----:B------:R-:W-:Y:S01]  /*1060*/  @P0 FADD.FTZ R184, -R166, R221 ;  /* 0x000000dda6b80221 */ /* 0x000fe20000010100 */
[----:B------:R-:W-:Y:S01]  /*1070*/  @!P0 FADD.FTZ R0, R221, -R218 ;  /* 0x800000dadd008221 */ /* 0x000fe20000010000 */
[----:B------:R-:W-:Y:S02]  /*1080*/  HADD2.F32 R221, -RZ, R76.H0_H0 ;  /* 0x2000004cffdd7230 */ /* 0x000fe40000004100 */
[----:B------:R-:W-:Y:S01]  /*1090*/  FMUL.FTZ R187, R187, R214 ;  /* 0x000000d6bbbb7220 */ /* 0x000fe20000410000 */
[C---:B------:R-:W-:Y:S01]  /*10a0*/  FADD.FTZ R116, R214.reuse, R116 ;  /* 0x00000074d6747221 */ /* 0x040fe20000010000 */
[----:B------:R-:W-:Y:S01]  /*10b0*/  FFMA.FTZ R117, R214, R190, R117 ;  /* 0x000000bed6757223 */ /* 0x000fe20000010075 */
[----:B------:R-:W-:Y:S01]  /*10c0*/  @P0 FMUL.FTZ R184, R184, R183 ;  /* 0x000000b7b8b80220 */ /* 0x000fe20000410000 */
[----:B------:R-:W-:Y:S02]  /*10d0*/  HADD2.F32 R212, -RZ, R89.H0_H0 ;  /* 0x20000059ffd47230 */ /* 0x000fe40000004100 */
[----:B------:R-:W-:Y:S01]  /*10e0*/  @!P0 FMUL.FTZ R184, R181, R0 ;  /* 0x00000000b5b88220 */ /* 0x000fe20000410000 */
[----:B------:R-:W-:-:S02]  /*10f0*/  HADD2.F32 R220, -RZ, R91.H0_H0 ;  /* 0x2000005bffdc7230 */ /* 0x000fc40000004100 */
[----:B------:R-:W-:Y:S02]  /*1100*/  HADD2.F32 R214, -RZ, R76.H1_H1 ;  /* 0x3000004cffd67230 */ /* 0x000fe40000004100 */
[----:B------:R-:W-:Y:S01]  /*1110*/  @P0 FADD.FTZ R76, -R164, R221 ;  /* 0x000000dda44c0221 */ /* 0x000fe20000010100 */
[----:B------:R-:W-:-:S04]  /*1120*/  IMAD.WIDE.U32 R202, R189, 0x10, R202 ;  /* 0x00000010bdca7825 */ /* 0x000fc800078e00ca */
[----:B------:R-:W-:Y:S01]  /*1130*/  @P0 FMUL.FTZ R186, R186, R213 ;  /* 0x000000d5baba0220 */ /* 0x000fe20000410000 */
[----:B------:R-:W-:Y:S01]  /*1140*/  FMUL.FTZ R189, R201, R212 ;  /* 0x000000d4c9bd7220 */ /* 0x000fe20000410000 */
[C---:B------:R-:W-:Y:S01]  /*1150*/  FADD.FTZ R110, R220.reuse, R110 ;  /* 0x0000006edc6e7221 */ /* 0x040fe20000010000 */
[----:B------:R-:W-:Y:S02]  /*1160*/  HADD2.F32 R213, -RZ, R91.H1_H1 ;  /* 0x3000005bffd57230 */ /* 0x000fe40000004100 */
[----:B------:R-:W-:Y:S01]  /*1170*/  FMUL.FTZ R91, R195, R220 ;  /* 0x000000dcc35b7220 */ /* 0x000fe20000410000 */
[----:B------:R-:W-:Y:S01]  /*1180*/  FFMA.FTZ R111, R220, R184, R111 ;  /* 0x000000b8dc6f7223 */ /* 0x000fe2000001006f */
[--C-:B------:R-:W-:Y:S02]  /*1190*/  HADD2.F32 R223, -RZ, R77.reuse.H0_H0 ;  /* 0x2000004dffdf7230 */ /* 0x100fe40000004100 */
[----:B-1----:R-:W-:Y:S01]  /*11a0*/  @P0 FMUL.FTZ R201, R76, R211 ;  /* 0x000000d34cc90220 */ /* 0x002fe20000410000 */
[----:B------:R-:W-:-:S02]  /*11b0*/  HADD2.F32 R220, -RZ, R77.H1_H1 ;  /* 0x3000004dffdc7230 */ /* 0x000fc40000004100 */
[--C-:B------:R-:W-:Y:S02]  /*11c0*/  HADD2.F32 R225, -RZ, R78.reuse.H0_H0 ;  /* 0x2000004effe17230 */ /* 0x100fe40000004100 */
[----:B------:R-:W-:Y:S02]  /*11d0*/  HADD2.F32 R224, -RZ, R78.H1_H1 ;  /* 0x3000004effe07230 */ /* 0x000fe40000004100 */
[--C-:B------:R-:W-:Y:S02]  /*11e0*/  HADD2.F32 R227, -RZ, R79.reuse.H0_H0 ;  /* 0x2000004fffe37230 */ /* 0x100fe40000004100 */
[----:B------:R-:W-:Y:S02]  /*11f0*/  HADD2.F32 R226, -RZ, R79.H1_H1 ;  /* 0x3000004fffe27230 */ /* 0x000fe40000004100 */
[----:B------:R0:W2:Y:S01]  /*1200*/  LDG.E.128 R76, desc[UR6][R202.64] ;  /* 0x00000006ca4c7981 */ /* 0x0000a2000c1e1d00 */
[----:B------:R-:W-:-:S04]  /*1210*/  HADD2.F32 R208, -RZ, R60.H1_H1 ;  /* 0x3000003cffd07230 */ /* 0x000fc80000004100 */
[----:B------:R-:W1:Y:S01]  /*1220*/  @P0 MUFU.RCP R205, R208 ;  /* 0x000000d000cd0308 */ /* 0x000e620000001000 */
[----:B------:R-:W-:Y:S02]  /*1230*/  HADD2.F32 R200, -RZ, R63.H1_H1 ;  /* 0x3000003fffc87230 */ /* 0x000fe40000004100 */
[----:B------:R-:W-:-:S05]  /*1240*/  @P0 FADD.FTZ R194, -R171, R204 ;  /* 0x000000ccabc20221 */ /* 0x000fca0000010100 */
[----:B------:R-:W4:Y:S01]  /*1250*/  @P0 MUFU.RCP R191, R200 ;  /* 0x000000c800bf0308 */ /* 0x000f220000001000 */
[----:B------:R-:W-:Y:S01]  /*1260*/  @!P0 FADD.FTZ R204, R204, -R218 ;  /* 0x800000dacccc8221 */ /* 0x000fe20000010000 */
[----:B------:R-:W-:Y:S01]  /*1270*/  @!P0 FMUL.FTZ R186, R181, R210 ;  /* 0x000000d2b5ba8220 */ /* 0x000fe20000410000 */
[----:B------:R-:W-:Y:S02]  /*1280*/  HADD2.F32 R209, -RZ, R67.H0_H0 ;  /* 0x20000043ffd17230 */ /* 0x000fe40000004100 */
[----:B------:R-:W-:Y:S01]  /*1290*/  @P0 FADD.FTZ R182, -R165, R216 ;  /* 0x000000d8a5b60221 */ /* 0x000fe20000010100 */
[----:B------:R-:W-:Y:S02]  /*12a0*/  HADD2.F32 R210, -RZ, R88.H0_H0 ;  /* 0x20000058ffd27230 */ /* 0x000fe40000004100 */
[----:B-1----:R-:W-:Y:S01]  /*12b0*/  @P0 FMUL.FTZ R194, R194, R205 ;  /* 0x000000cdc2c20220 */ /* 0x002fe20000410000 */
[----:B------:R-:W-:Y:S01]  /*12c0*/  @!P0 FMUL.FTZ R194, R181, R204 ;  /* 0x000000ccb5c28220 */ /* 0x000fe20000410000 */
[----:B------:R-:W-:Y:S01]  /*12d0*/  @!P0 FADD.FTZ R204, R219, -R218 ;  /* 0x800000dadbcc8221 */ /* 0x000fe20000010000 */
[----:B------:R-:W-:-:S02]  /*12e0*/  HADD2.F32 R205, -RZ, R64.H1_H1 ;  /* 0x30000040ffcd7230 */ /* 0x000fc40000004100 */
[C---:B------:R-:W-:Y:S01]  /*12f0*/  FADD.FTZ R118, R212.reuse, R118 ;  /* 0x00000076d4767221 */ /* 0x040fe20000010000 */
[----:B------:R-:W-:Y:S02]  /*1300*/  HADD2.F32 R88, -RZ, R88.H1_H1 ;  /* 0x30000058ff587230 */ /* 0x000fe40000004100 */
[----:B------:R-:W-:Y:S01]  /*1310*/  FFMA.FTZ R119, R212, R192, R119 ;  /* 0x000000c0d4777223 */ /* 0x000fe20000010077 */
[----:B------:R-:W-:Y:S01]  /*1320*/  @!P0 FMUL.FTZ R188, R181, R204 ;  /* 0x000000ccb5bc8220 */ /* 0x000fe20000410000 */
[----:B------:R-:W1:Y:S01]  /*1330*/  @P0 MUFU.RCP R215, R205 ;  /* 0x000000cd00d70308 */ /* 0x000e620000001000 */
[----:B------:R-:W-:Y:S01]  /*1340*/  @!P0 FADD.FTZ R204, R216, -R218 ;  /* 0x800000dad8cc8221 */ /* 0x000fe20000010000 */
[----:B----4-:R-:W-:Y:S01]  /*1350*/  @P0 FMUL.FTZ R182, R182, R191 ;  /* 0x000000bfb6b60220 */ /* 0x010fe20000410000 */
[----:B------:R-:W-:Y:S02]  /*1360*/  HADD2.F32 R207, -RZ, R66.H0_H0 ;  /* 0x20000042ffcf7230 */ /* 0x000fe40000004100 */
[----:B------:R-:W-:Y:S01]  /*1370*/  FMUL.FTZ R191, R208, R88 ;  /* 0x00000058d0bf7220 */ /* 0x000fe20000410000 */
[----:B------:R-:W-:-:S02]  /*1380*/  HADD2.F32 R0, -RZ, R65.H1_H1 ;  /* 0x30000041ff007230 */ /* 0x000fc40000004100 */
[----:B------:R-:W4:Y:S01]  /*1390*/  @P0 MUFU.RCP R212, R209 ;  /* 0x000000d100d40308 */ /* 0x000f220000001000 */
[----:B------:R-:W-:Y:S02]  /*13a0*/  HADD2.F32 R208, -RZ, R66.H1_H1 ;  /* 0x30000042ffd07230 */ /* 0x000fe40000004100 */
[----:B------:R-:W-:Y:S01]  /*13b0*/  @!P0 FMUL.FTZ R182, R181, R204 ;  /* 0x000000ccb5b68220 */ /* 0x000fe20000410000 */
[C---:B------:R-:W-:Y:S01]  /*13c0*/  FADD.FTZ R120, R88.reuse, R120 ;  /* 0x0000007858787221 */ /* 0x040fe20000010000 */
[----:B------:R-:W-:Y:S01]  /*13d0*/  FFMA.FTZ R121, R88, R194, R121 ;  /* 0x000000c258797223 */ /* 0x000fe20000010079 */
[----:B------:R-:W-:Y:S02]  /*13e0*/  HADD2.F32 R204, -RZ, R65.H0_H0 ;  /* 0x20000041ffcc7230 */ /* 0x000fe40000004100 */
[----:B------:R-:W-:Y:S01]  /*13f0*/  FMUL.FTZ R193, R193, R210 ;  /* 0x000000d2c1c17220 */ /* 0x000fe20000410000 */
[C---:B------:R-:W-:Y:S01]  /*1400*/  FADD.FTZ R122, R210.reuse, R122 ;  /* 0x0000007ad27a7221 */ /* 0x040fe20000010000 */
[----:B------:R-:W-:Y:S01]  /*1410*/  FFMA.FTZ R123, R210, R196, R123 ;  /* 0x000000c4d27b7223 */ /* 0x000fe2000001007b */
[----:B------:R-:W0:Y:S01]  /*1420*/  @P0 MUFU.RCP R88, R207 ;  /* 0x000000cf00580308 */ /* 0x000e220000001000 */
[----:B------:R-:W-:-:S02]  /*1430*/  HADD2.F32 R210, -RZ, R67.H1_H1 ;  /* 0x30000043ffd27230 */ /* 0x000fc40000004100 */
[----:B------:R-:W-:Y:S01]  /*1440*/  FMUL.FTZ R89, R200, R213 ;  /* 0x000000d5c8597220 */ /* 0x000fe20000410000 */
[C---:B------:R-:W-:Y:S01]  /*1450*/  FADD.FTZ R108, R213.reuse, R108 ;  /* 0x0000006cd56c7221 */ /* 0x040fe20000010000 */
[----:B------:R-:W-:-:S03]  /*1460*/  FFMA.FTZ R109, R213, R182, R109 ;  /* 0x000000b6d56d7223 */ /* 0x000fc6000001006d */
[----:B------:R-:W0:Y:S01]  /*1470*/  @P0 MUFU.RCP R217, R0 ;  /* 0x0000000000d90308 */ /* 0x000e220000001000 */
[--C-:B------:R-:W-:Y:S02]  /*1480*/  HADD2.F32 R216, -RZ, R90.reuse.H0_H0 ;  /* 0x2000005affd87230 */ /* 0x100fe40000004100 */
[----:B------:R-:W-:Y:S01]  /*1490*/  @P0 FADD.FTZ R200, -R163, R214 ;  /* 0x000000d6a3c80221 */ /* 0x000fe20000010100 */
[----:B------:R-:W-:-:S04]  /*14a0*/  HADD2.F32 R90, -RZ, R90.H1_H1 ;  /* 0x3000005aff5a7230 */ /* 0x000fc80000004100 */
[----:B------:R-:W0:Y:S01]  /*14b0*/  @P0 MUFU.RCP R219, R208 ;  /* 0x000000d000db0308 */ /* 0x000e220000001000 */
[----:B------:R-:W-:Y:S01]  /*14c0*/  @P0 FADD.FTZ R195, -R158, R227 ;  /* 0x000000e39ec30221 */ /* 0x000fe20000010100 */
[----:B------:R-:W-:-:S06]  /*14d0*/  @!P0 FADD.FTZ R214, R214, -R218 ;  /* 0x800000dad6d68221 */ /* 0x000fcc0000010000 */
[----:B------:R-:W0:Y:S01]  /*14e0*/  @P0 MUFU.RCP R222, R204 ;  /* 0x000000cc00de0308 */ /* 0x000e220000001000 */
[----:B-1----:R-:W-:Y:S01]  /*14f0*/  @P0 FMUL.FTZ R200, R200, R215 ;  /* 0x000000d7c8c80220 */ /* 0x002fe20000410000 */
[----:B----4-:R-:W-:-:S06]  /*1500*/  @P0 FMUL.FTZ R195, R195, R212 ;  /* 0x000000d4c3c30220 */ /* 0x010fcc0000410000 */
[----:B------:R-:W1:Y:S01]  /*1510*/  @P0 MUFU.RCP R213, R210 ;  /* 0x000000d200d50308 */ /* 0x000e620000001000 */
[----:B------:R-:W-:Y:S01]  /*1520*/  FMUL.FTZ R183, R197, R90 ;  /* 0x0000005ac5b77220 */ /* 0x000fe20000410000 */
[----:B------:R-:W-:Y:S01]  /*1530*/  @!P0 FADD.FTZ R212, R221, -R218 ;  /* 0x800000daddd48221 */ /* 0x000fe20000010000 */
[----:B------:R-:W-:Y:S01]  /*1540*/  @!P0 FMUL.FTZ R200, R181, R214 ;  /* 0x000000d6b5c88220 */ /* 0x000fe20000410000 */
[----:B------:R-:W-:Y:S01]  /*1550*/  @P0 FADD.FTZ R198, -R161, R220 ;  /* 0x000000dca1c60221 */ /* 0x000fe20000010100 */
[----:B------:R-:W-:Y:S01]  /*1560*/  @P0 FADD.FTZ R197, -R160, R225 ;  /* 0x000000e1a0c50221 */ /* 0x000fe20000010100 */
[----:B------:R-:W-:Y:S01]  /*1570*/  @!P0 FADD.FTZ R214, R220, -R218 ;  /* 0x800000dadcd68221 */ /* 0x000fe20000010000 */
[C---:B------:R-:W-:Y:S01]  /*1580*/  FADD.FTZ R112, R90.reuse, R112 ;  /* 0x000000705a707221 */ /* 0x040fe20000010000 */
[----:B------:R-:W-:Y:S01]  /*1590*/  FFMA.FTZ R113, R90, R186, R113 ;  /* 0x000000ba5a717223 */ /* 0x000fe20000010071 */
[----:B------:R-:W-:Y:S01]  /*15a0*/  @!P0 FADD.FTZ R220, R225, -R218 ;  /* 0x800000dae1dc8221 */ /* 0x000fe20000010000 */
[----:B------:R-:W-:Y:S01]  /*15b0*/  FMUL.FTZ R185, R185, R216 ;  /* 0x000000d8b9b97220 */ /* 0x000fe20000410000 */
[C---:B------:R-:W-:Y:S01]  /*15c0*/  FADD.FTZ R114, R216.reuse, R114 ;  /* 0x00000072d8727221 */ /* 0x040fe20000010000 */
[----:B------:R-:W-:Y:S01]  /*15d0*/  FFMA.FTZ R115, R216, R188, R115 ;  /* 0x000000bcd8737223 */ /* 0x000fe20000010073 */
[----:B------:R-:W-:Y:S01]  /*15e0*/  @P0 FADD.FTZ R90, -R159, R224 ;  /* 0x000000e09f5a0221 */ /* 0x000fe20000010100 */
[----:B------:R-:W-:-:S02]  /*15f0*/  HADD2.F32 R216, -RZ, R68.H0_H0 ;  /* 0x20000044ffd87230 */ /* 0x000fc40000004100 */
[----:B------:R-:W-:Y:S01]  /*1600*/  @!P0 FMUL.FTZ R201, R181, R212 ;  /* 0x000000d4b5c98220 */ /* 0x000fe20000410000 */
[--C-:B0-----:R-:W-:Y:S01]  /*1610*/  @!P0 FADD.FTZ R202, R224, -R218.reuse ;  /* 0x800000dae0ca8221 */ /* 0x101fe20000010000 */
[----:B------:R-:W-:Y:S01]  /*1620*/  @P0 FADD.FTZ R199, -R162, R223 ;  /* 0x000000dfa2c70221 */ /* 0x000fe20000010100 */
[----:B------:R-:W-:Y:S01]  /*1630*/  @P0 FMUL.FTZ R197, R197, R88 ;  /* 0x00000058c5c50220 */ /* 0x000fe20000410000 */
[----:B------:R-:W-:Y:S01]  /*1640*/  @!P0 FADD.FTZ R212, R223, -R218 ;  /* 0x800000dadfd48221 */ /* 0x000fe20000010000 */
[----:B------:R-:W-:Y:S01]  /*1650*/  @P0 FMUL.FTZ R198, R198, R217 ;  /* 0x000000d9c6c60220 */ /* 0x000fe20000410000 */
[----:B------:R-:W-:Y:S01]  /*1660*/  @P0 FADD.FTZ R88, -R157, R226 ;  /* 0x000000e29d580221 */ /* 0x000fe20000010100 */
[----:B------:R-:W-:Y:S01]  /*1670*/  @!P0 FMUL.FTZ R197, R181, R220 ;  /* 0x000000dcb5c58220 */ /* 0x000fe20000410000 */
[----:B------:R-:W-:Y:S01]  /*1680*/  @P0 FMUL.FTZ R90, R90, R219 ;  /* 0x000000db5a5a0220 */ /* 0x000fe20000410000 */
[----:B------:R-:W-:Y:S02]  /*1690*/  HADD2.F32 R217, -RZ, R68.H1_H1 ;  /* 0x30000044ffd97230 */ /* 0x000fe40000004100 */
[----:B------:R-:W-:Y:S01]  /*16a0*/  @!P0 FADD.FTZ R220, R227, -R218 ;  /* 0x800000dae3dc8221 */ /* 0x000fe20000010000 */
[----:B------:R-:W0:Y:S01]  /*16b0*/  @P0 MUFU.RCP R211, R216 ;  /* 0x000000d800d30308 */ /* 0x000e220000001000 */
[C---:B------:R-:W-:Y:S01]  /*16c0*/  @!P0 FMUL.FTZ R198, R181.reuse, R214 ;  /* 0x000000d6b5c68220 */ /* 0x040fe20000410000 */
[----:B------:R-:W-:Y:S01]  /*16d0*/  @!P0 FMUL.FTZ R90, R181, R202 ;  /* 0x000000cab55a8220 */ /* 0x000fe20000410000 */
[----:B------:R-:W-:Y:S01]  /*16e0*/  @P0 FMUL.FTZ R199, R199, R222 ;  /* 0x000000dec7c70220 */ /* 0x000fe20000410000 */
[----:B------:R-:W-:-:S02]  /*16f0*/  HADD2.F32 R214, -RZ, R69.H0_H0 ;  /* 0x20000045ffd67230 */ /* 0x000fc40000004100 */
[----:B-1----:R-:W-:Y:S01]  /*1700*/  @P0 FMUL.FTZ R88, R88, R213 ;  /* 0x000000d558580220 */ /* 0x002fe20000410000 */
[--C-:B------:R-:W-:Y:S02]  /*1710*/  HADD2.F32 R203, -RZ, R92.reuse.H0_H0 ;  /* 0x2000005cffcb7230 */ /* 0x100fe40000004100 */
[C---:B------:R-:W-:Y:S01]  /*1720*/  @!P0 FMUL.FTZ R199, R181.reuse, R212 ;  /* 0x000000d4b5c78220 */ /* 0x040fe20000410000 */
[----:B------:R-:W-:Y:S01]  /*1730*/  HADD2.F32 R202, -RZ, R92.H1_H1 ;  /* 0x3000005cffca7230 */ /* 0x000fe20000004100 */
[----:B------:R-:W1:Y:S01]  /*1740*/  @P0 MUFU.RCP R212, R217 ;  /* 0x000000d900d40308 */ /* 0x000e620000001000 */
[----:B------:R-:W-:Y:S02]  /*1750*/  HADD2.F32 R92, -RZ, R70.H0_H0 ;  /* 0x20000046ff5c7230 */ /* 0x000fe40000004100 */
[----:B------:R-:W-:Y:S01]  /*1760*/  @!P0 FMUL.FTZ R195, R181, R220 ;  /* 0x000000dcb5c38220 */ /* 0x000fe20000410000 */
[--C-:B------:R-:W-:Y:S02]  /*1770*/  HADD2.F32 R213, -RZ, R93.reuse.H0_H0 ;  /* 0x2000005dffd57230 */ /* 0x100fe40000004100 */
[----:B------:R-:W-:Y:S01]  /*1780*/  @!P0 FADD.FTZ R222, R226, -R218 ;  /* 0x800000dae2de8221 */ /* 0x000fe20000010000 */
[----:B------:R-:W-:-:S02]  /*1790*/  HADD2.F32 R220, -RZ, R93.H1_H1 ;  /* 0x3000005dffdc7230 */ /* 0x000fc40000004100 */
[--C-:B------:R-:W-:Y:S01]  /*17a0*/  HADD2.F32 R93, -RZ, R94.reuse.H0_H0 ;  /* 0x2000005eff5d7230 */ /* 0x100fe20000004100 */
[----:B------:R-:W4:Y:S01]  /*17b0*/  @P0 MUFU.RCP R219, R214 ;  /* 0x000000d600db0308 */ /* 0x000f220000001000 */
[----:B------:R-:W-:Y:S02]  /*17c0*/  HADD2.F32 R94, -RZ, R94.H1_H1 ;  /* 0x3000005eff5e7230 */ /* 0x000fe40000004100 */
[----:B------:R-:W-:Y:S01]  /*17d0*/  @!P0 FMUL.FTZ R88, R181, R222 ;  /* 0x000000deb5588220 */ /* 0x000fe20000410000 */
[----:B------:R-:W-:Y:S02]  /*17e0*/  HADD2.F32 R223, -RZ, R95.H0_H0 ;  /* 0x2000005fffdf7230 */ /* 0x000fe40000004100 */
[----:B------:R-:W-:Y:S01]  /*17f0*/  FMUL.FTZ R204, R204, R213 ;  /* 0x000000d5cccc7220 */ /* 0x000fe20000410000 */
[C---:B------:R-:W-:Y:S01]  /*1800*/  FADD.FTZ R28, R213.reuse, R28 ;  /* 0x0000001cd51c7221 */ /* 0x040fe20000010000 */
[----:B------:R-:W-:Y:S01]  /*1810*/  FFMA.FTZ R104, R213, R199, R104 ;  /* 0x000000c7d5687223 */ /* 0x000fe20000010068 */
[----:B------:R-:W4:Y:S01]  /*1820*/  @P0 MUFU.RCP R226, R92 ;  /* 0x0000005c00e20308 */ /* 0x000f220000001000 */
[----:B------:R-:W-:-:S02]  /*1830*/  HADD2.F32 R227, -RZ, R80.H0_H0 ;  /* 0x20000050ffe37230 */ /* 0x000fc40000004100 */
[----:B------:R-:W-:Y:S01]  /*1840*/  FMUL.FTZ R206, R206, R203 ;  /* 0x000000cbcece7220 */ /* 0x000fe20000410000 */
[----:B------:R-:W-:Y:S02]  /*1850*/  HADD2.F32 R215, -RZ, R69.H1_H1 ;  /* 0x30000045ffd77230 */ /* 0x000fe40000004100 */
[C---:B------:R-:W-:Y:S01]  /*1860*/  FADD.FTZ R30, R203.reuse, R30 ;  /* 0x0000001ecb1e7221 */ /* 0x040fe20000010000 */
[----:B------:R-:W-:Y:S02]  /*1870*/  HADD2.F32 R224, -RZ, R95.H1_H1 ;  /* 0x3000005fffe07230 */ /* 0x000fe40000004100 */
[----:B------:R-:W-:Y:S01]  /*1880*/  FFMA.FTZ R106, R203, R201, R106 ;  /* 0x000000c9cb6a7223 */ /* 0x000fe2000001006a */
[----:B------:R-:W-:Y:S02]  /*1890*/  HADD2.F32 R213, -RZ, R70.H1_H1 ;  /* 0x30000046ffd57230 */ /* 0x000fe40000004100 */
        /* <DEDUP_REMOVED lines=15> */
[----:B------:R-:W4:Y:S01]  /*1990*/  @P0 MUFU.RCP R221, R215 ;  /* 0x000000d700dd0308 */ /* 0x000f220000001000 */
[----:B------:R-:W-:Y:S01]  /*19a0*/  FMUL.FTZ R202, R207, R93 ;  /* 0x0000005dcfca7220 */ /* 0x000fe20000410000 */
[C---:B------:R-:W-:Y:S01]  /*19b0*/  FADD.FTZ R26, R93.reuse, R26 ;  /* 0x0000001a5d1a7221 */ /* 0x040fe20000010000 */
[----:B------:R-:W-:Y:S01]  /*19c0*/  FFMA.FTZ R50, R93, R197, R50 ;  /* 0x000000c55d327223 */ /* 0x000fe20000010032 */
[----:B------:R-:W-:-:S02]  /*19d0*/  HADD2.F32 R229, -RZ, R81.H0_H0 ;  /* 0x20000051ffe57230 */ /* 0x000fc40000004100 */
[----:B------:R-:W-:Y:S01]  /*19e0*/  @P0 FADD.FTZ R0, -R156, R227 ;  /* 0x000000e39c000221 */ /* 0x000fe20000010100 */
[----:B------:R-:W-:Y:S01]  /*19f0*/  FMUL.FTZ R93, R210, R224 ;  /* 0x000000e0d25d7220 */ /* 0x000fe20000410000 */
[C---:B------:R-:W-:Y:S01]  /*1a00*/  FADD.FTZ R25, R224.reuse, R25 ;  /* 0x00000019e0197221 */ /* 0x040fe20000010000 */
[----:B------:R-:W4:Y:S01]  /*1a10*/  @P0 MUFU.RCP R225, R213 ;  /* 0x000000d500e10308 */ /* 0x000f220000001000 */
[----:B------:R-:W-:Y:S01]  /*1a20*/  FFMA.FTZ R49, R224, R88, R49 ;  /* 0x00000058e0317223 */ /* 0x000fe20000010031 */
[----:B------:R-:W-:Y:S02]  /*1a30*/  HADD2.F32 R231, -RZ, R82.H0_H0 ;  /* 0x20000052ffe77230 */ /* 0x000fe40000004100 */
[----:B------:R-:W-:Y:S02]  /*1a40*/  HADD2.F32 R224, -RZ, R81.H1_H1 ;  /* 0x30000051ffe07230 */ /* 0x000fe40000004100 */
[----:B------:R-:W-:Y:S02]  /*1a50*/  @P0 FADD.FTZ R81, -R155, R80 ;  /* 0x000000509b510221 */ /* 0x000fe40000010100 */
[----:B------:R-:W4:Y:S01]  /*1a60*/  @P0 MUFU.RCP R223, R222 ;  /* 0x000000de00df0308 */ /* 0x000f220000001000 */
[----:B0-----:R-:W-:Y:S01]  /*1a70*/  @P0 FMUL.FTZ R211, R0, R211 ;  /* 0x000000d300d30220 */ /* 0x001fe20000410000 */
[----:B------:R-:W-:Y:S01]  /*1a80*/  @!P0 FADD.FTZ R80, R80, -R218 ;  /* 0x800000da50508221 */ /* 0x000fe20000010000 */
[----:B------:R-:W-:Y:S01]  /*1a90*/  @P0 FADD.FTZ R0, -R154, R229 ;  /* 0x000000e59a000221 */ /* 0x000fe20000010100 */
[----:B------:R-:W-:-:S04]  /*1aa0*/  @P0 FADD.FTZ R207, -R152, R231 ;  /* 0x000000e798cf0221 */ /* 0x000fc80000010100 */
[----:B------:R-:W0:Y:S01]  /*1ab0*/  @P0 MUFU.RCP R228, R220 ;  /* 0x000000dc00e40308 */ /* 0x000e220000001000 */
[----:B-1----:R-:W-:Y:S01]  /*1ac0*/  @P0 FMUL.FTZ R212, R81, R212 ;  /* 0x000000d451d40220 */ /* 0x002fe20000410000 */
[----:B------:R-:W-:Y:S02]  /*1ad0*/  HADD2.F32 R230, -RZ, R82.H1_H1 ;  /* 0x30000052ffe67230 */ /* 0x000fe40000004100 */
[----:B------:R-:W-:Y:S01]  /*1ae0*/  @!P0 FMUL.FTZ R212, R181, R80 ;  /* 0x00000050b5d48220 */ /* 0x000fe20000410000 */
[--C-:B------:R-:W-:Y:S02]  /*1af0*/  HADD2.F32 R232, -RZ, R83.reuse.H1_H1 ;  /* 0x30000053ffe87230 */ /* 0x100fe40000004100 */
[----:B----4-:R-:W-:Y:S01]  /*1b00*/  @P0 FMUL.FTZ R209, R0, R219 ;  /* 0x000000db00d10220 */ /* 0x010fe20000410000 */
[--C-:B------:R-:W-:Y:S01]  /*1b10*/  @!P0 FADD.FTZ R80, R229, -R218.reuse ;  /* 0x800000dae5508221 */ /* 0x100fe20000010000 */
[----:B------:R-:W-:Y:S01]  /*1b20*/  @P0 FMUL.FTZ R207, R207, R226 ;  /* 0x000000e2cfcf0220 */ /* 0x000fe20000410000 */
[----:B------:R-:W-:Y:S01]  /*1b30*/  @!P0 FADD.FTZ R0, R227, -R218 ;  /* 0x800000dae3008221 */ /* 0x000fe20000010000 */
[----:B------:R-:W-:-:S02]  /*1b40*/  HADD2.F32 R233, -RZ, R83.H0_H0 ;  /* 0x20000053ffe97230 */ /* 0x000fc40000004100 */
[----:B------:R-:W-:Y:S01]  /*1b50*/  @!P0 FADD.FTZ R226, R231, -R218 ;  /* 0x800000dae7e28221 */ /* 0x000fe20000010000 */
[----:B------:R-:W-:Y:S01]  /*1b60*/  @P0 FADD.FTZ R210, -R153, R224 ;  /* 0x000000e099d20221 */ /* 0x000fe20000010100 */
[----:B------:R-:W-:Y:S01]  /*1b70*/  @P0 FADD.FTZ R208, -R151, R230 ;  /* 0x000000e697d00221 */ /* 0x000fe20000010100 */
[----:B------:R-:W-:Y:S01]  /*1b80*/  @P0 FADD.FTZ R82, -R149, R232 ;  /* 0x000000e895520221 */ /* 0x000fe20000010100 */
[--C-:B------:R-:W-:Y:S01]  /*1b90*/  @!P0 FADD.FTZ R224, R224, -R218.reuse ;  /* 0x800000dae0e08221 */ /* 0x100fe20000010000 */
[C---:B------:R-:W-:Y:S01]  /*1ba0*/  @!P0 FMUL.FTZ R209, R181.reuse, R80 ;  /* 0x00000050b5d18220 */ /* 0x040fe20000410000 */
[C---:B------:R-:W-:Y:S01]  /*1bb0*/  @!P0 FMUL.FTZ R211, R181.reuse, R0 ;  /* 0x00000000b5d38220 */ /* 0x040fe20000410000 */
[--C-:B------:R-:W-:Y:S01]  /*1bc0*/  @!P0 FADD.FTZ R80, R230, -R218.reuse ;  /* 0x800000dae6508221 */ /* 0x100fe20000010000 */
[--C-:B------:R-:W-:Y:S02]  /*1bd0*/  HADD2.F32 R0, -RZ, R56.reuse.H0_H0 ;  /* 0x20000038ff007230 */ /* 0x100fe40000004100 */
[----:B------:R-:W-:Y:S01]  /*1be0*/  @!P0 FMUL.FTZ R207, R181, R226 ;  /* 0x000000e2b5cf8220 */ /* 0x000fe20000410000 */
[----:B------:R-:W-:Y:S01]  /*1bf0*/  @P0 FADD.FTZ R83, -R150, R233 ;  /* 0x000000e996530221 */ /* 0x000fe20000010100 */
[----:B------:R-:W-:Y:S01]  /*1c00*/  @!P0 FADD.FTZ R226, R233, -R218 ;  /* 0x800000dae9e28221 */ /* 0x000fe20000010000 */
[----:B------:R-:W-:Y:S01]  /*1c10*/  @P0 FMUL.FTZ R210, R210, R221 ;  /* 0x000000ddd2d20220 */ /* 0x000fe20000410000 */
[----:B------:R-:W-:Y:S01]  /*1c20*/  @P0 FMUL.FTZ R208, R208, R225 ;  /* 0x000000e1d0d00220 */ /* 0x000fe20000410000 */
[----:B------:R-:W-:Y:S01]  /*1c30*/  @P0 FMUL.FTZ R82, R82, R223 ;  /* 0x000000df52520220 */ /* 0x000fe20000410000 */
[----:B------:R-:W-:Y:S01]  /*1c40*/  @!P0 FMUL.FTZ R210, R181, R224 ;  /* 0x000000e0b5d28220 */ /* 0x000fe20000410000 */
[----:B------:R-:W-:-:S02]  /*1c50*/  HADD2.F32 R225, -RZ, R56.H1_H1 ;  /* 0x30000038ffe17230 */ /* 0x000fc40000004100 */
[----:B------:R-:W-:Y:S01]  /*1c60*/  @!P0 FMUL.FTZ R208, R181, R80 ;  /* 0x00000050b5d08220 */ /* 0x000fe20000410000 */
[----:B------:R-:W-:Y:S01]  /*1c70*/  HADD2.F32 R223, -RZ, R57.H0_H0 ;  /* 0x20000039ffdf7230 */ /* 0x000fe20000004100 */
[----:B------:R-:W1:Y:S01]  /*1c80*/  @P0 MUFU.RCP R224, R0 ;  /* 0x0000000000e00308 */ /* 0x000e620000001000 */
[--C-:B------:R-:W-:Y:S02]  /*1c90*/  HADD2.F32 R219, -RZ, R97.reuse.H0_H0 ;  /* 0x20000061ffdb7230 */ /* 0x100fe40000004100 */
[----:B0-----:R-:W-:Y:S01]  /*1ca0*/  @P0 FMUL.FTZ R83, R83, R228 ;  /* 0x000000e453530220 */ /* 0x001fe20000410000 */
[----:B------:R-:W-:Y:S02]  /*1cb0*/  HADD2.F32 R80, -RZ, R97.H1_H1 ;  /* 0x30000061ff507230 */ /* 0x000fe40000004100 */
[----:B------:R-:W-:Y:S01]  /*1cc0*/  @!P0 FMUL.FTZ R83, R181, R226 ;  /* 0x000000e2b5538220 */ /* 0x000fe20000410000 */
[----:B------:R-:W-:Y:S02]  /*1cd0*/  HADD2.F32 R97, -RZ, R98.H0_H0 ;  /* 0x20000062ff617230 */ /* 0x000fe40000004100 */
[----:B------:R-:W-:Y:S01]  /*1ce0*/  HADD2.F32 R221, -RZ, R57.H1_H1 ;  /* 0x30000039ffdd7230 */ /* 0x000fe20000004100 */
[----:B------:R-:W0:Y:S01]  /*1cf0*/  @P0 MUFU.RCP R226, R225 ;  /* 0x000000e100e20308 */ /* 0x000e220000001000 */
[----:B------:R-:W-:-:S02]  /*1d00*/  HADD2.F32 R81, -RZ, R96.H0_H0 ;  /* 0x20000060ff517230 */ /* 0x000fc40000004100 */
[C---:B------:R-:W-:Y:S01]  /*1d10*/  FADD.FTZ R18, R97.reuse, R18 ;  /* 0x0000001261127221 */ /* 0x040fe20000010000 */
[----:B------:R-:W-:Y:S02]  /*1d20*/  HADD2.F32 R230, -RZ, R98.H1_H1 ;  /* 0x30000062ffe67230 */ /* 0x000fe40000004100 */
[----:B------:R-:W-:Y:S01]  /*1d30*/  FMUL.FTZ R98, R92, R97 ;  /* 0x000000615c627220 */ /* 0x000fe20000410000 */
[----:B------:R-:W-:Y:S01]  /*1d40*/  HADD2.F32 R96, -RZ, R96.H1_H1 ;  /* 0x30000060ff607230 */ /* 0x000fe20000004100 */
[----:B------:R-:W4:Y:S01]  /*1d50*/  @P0 MUFU.RCP R235, R223 ;  /* 0x000000df00eb0308 */ /* 0x000f220000001000 */
[----:B------:R-:W-:Y:S01]  /*1d60*/  FFMA.FTZ R42, R97, R207, R42 ;  /* 0x000000cf612a7223 */ /* 0x000fe2000001002a */
[----:B------:R-:W-:Y:S02]  /*1d70*/  HADD2.F32 R227, -RZ, R99.H0_H0 ;  /* 0x20000063ffe37230 */ /* 0x000fe40000004100 */
[----:B------:R-:W-:-:S04]  /*1d80*/  HADD2.F32 R97, -RZ, R84.H0_H0 ;  /* 0x20000054ff617230 */ /* 0x000fc80000004100 */
[----:B------:R-:W3:Y:S01]  /*1d90*/  @P0 MUFU.RCP R237, R221 ;  /* 0x000000dd00ed0308 */ /* 0x000ee20000001000 */
[----:B------:R-:W-:Y:S01]  /*1da0*/  FMUL.FTZ R216, R216, R81 ;  /* 0x00000051d8d87220 */ /* 0x000fe20000410000 */
[C---:B------:R-:W-:Y:S01]  /*1db0*/  FADD.FTZ R22, R81.reuse, R22 ;  /* 0x0000001651167221 */ /* 0x040fe20000010000 */
[----:B------:R-:W-:Y:S01]  /*1dc0*/  FFMA.FTZ R46, R81, R211, R46 ;  /* 0x000000d3512e7223 */ /* 0x000fe2000001002e */
[----:B------:R-:W-:Y:S01]  /*1dd0*/  FMUL.FTZ R213, R213, R230 ;  /* 0x000000e6d5d57220 */ /* 0x000fe20000410000 */
[C---:B------:R-:W-:Y:S01]  /*1de0*/  FADD.FTZ R19, R230.reuse, R19 ;  /* 0x00000013e6137221 */ /* 0x040fe20000010000 */
[----:B------:R-:W-:Y:S01]  /*1df0*/  FFMA.FTZ R43, R230, R208, R43 ;  /* 0x000000d0e62b7223 */ /* 0x000fe2000001002b */
[----:B------:R-:W-:Y:S01]  /*1e00*/  @!P0 FADD.FTZ R228, R232, -R218 ;  /* 0x800000dae8e48221 */ /* 0x000fe20000010000 */
[----:B------:R-:W-:Y:S01]  /*1e10*/  FMUL.FTZ R217, R217, R96 ;  /* 0x00000060d9d97220 */ /* 0x000fe20000410000 */
[C---:B------:R-:W-:Y:S01]  /*1e20*/  FADD.FTZ R23, R96.reuse, R23 ;  /* 0x0000001760177221 */ /* 0x040fe20000010000 */
[----:B------:R-:W-:Y:S01]  /*1e30*/  FFMA.FTZ R47, R96, R212, R47 ;  /* 0x000000d4602f7223 */ /* 0x000fe2000001002f */
[----:B------:R-:W-:-:S02]  /*1e40*/  HADD2.F32 R81, -RZ, R59.H0_H0 ;  /* 0x2000003bff517230 */ /* 0x000fc40000004100 */
[----:B------:R-:W-:Y:S01]  /*1e50*/  FMUL.FTZ R214, R214, R219 ;  /* 0x000000dbd6d67220 */ /* 0x000fe20000410000 */
[----:B------:R-:W-:Y:S02]  /*1e60*/  HADD2.F32 R230, -RZ, R84.H1_H1 ;  /* 0x30000054ffe67230 */ /* 0x000fe40000004100 */
[C---:B------:R-:W-:Y:S01]  /*1e70*/  FADD.FTZ R20, R219.reuse, R20 ;  /* 0x00000014db147221 */ /* 0x040fe20000010000 */
[----:B------:R-:W-:Y:S02]  /*1e80*/  HADD2.F32 R229, -RZ, R85.H0_H0 ;  /* 0x20000055ffe57230 */ /* 0x000fe40000004100 */
[----:B------:R-:W-:Y:S01]  /*1e90*/  FFMA.FTZ R44, R219, R209, R44 ;  /* 0x000000d1db2c7223 */ /* 0x000fe2000001002c */
[----:B------:R-:W-:Y:S02]  /*1ea0*/  HADD2.F32 R232, -RZ, R99.H1_H1 ;  /* 0x30000063ffe87230 */ /* 0x000fe40000004100 */
[----:B------:R-:W-:Y:S01]  /*1eb0*/  FMUL.FTZ R96, R220, R227 ;  /* 0x000000e3dc607220 */ /* 0x000fe20000410000 */
[C---:B------:R-:W-:Y:S01]  /*1ec0*/  FADD.FTZ R16, R227.reuse, R16 ;  /* 0x00000010e3107221 */ /* 0x040fe20000010000 */
[----:B------:R-:W-:Y:S01]  /*1ed0*/  FFMA.FTZ R40, R227, R83, R40 ;  /* 0x00000053e3287223 */ /* 0x000fe20000010028 */
[----:B------:R-:W-:Y:S01]  /*1ee0*/  @P0 FADD.FTZ R231, -R180, R97 ;  /* 0x00000061b4e70221 */ /* 0x000fe20000010100 */
[----:B------:R-:W-:-:S02]  /*1ef0*/  HADD2.F32 R219, -RZ, R58.H0_H0 ;  /* 0x2000003affdb7230 */ /* 0x000fc40000004100 */
[----:B------:R-:W-:Y:S01]  /*1f00*/  HADD2.F32 R227, -RZ, R85.H1_H1 ;  /* 0x30000055ffe37230 */ /* 0x000fe20000004100 */
[----:B------:R-:W2:Y:S01]  /*1f10*/  @P0 MUFU.RCP R241, R81 ;  /* 0x0000005100f10308 */ /* 0x000ea20000001000 */
[----:B------:R-:W-:Y:S02]  /*1f20*/  HADD2.F32 R92, -RZ, R59.H1_H1 ;  /* 0x3000003bff5c7230 */ /* 0x000fe40000004100 */
[----:B------:R-:W-:Y:S01]  /*1f30*/  @!P0 FMUL.FTZ R82, R181, R228 ;  /* 0x000000e4b5528220 */ /* 0x000fe20000410000 */
[----:B------:R-:W-:Y:S01]  /*1f40*/  @P0 FADD.FTZ R233, -R179, R230 ;  /* 0x000000e6b3e90221 */ /* 0x000fe20000010100 */
[----:B------:R-:W-:Y:S01]  /*1f50*/  @P0 FADD.FTZ R84, -R178, R229 ;  /* 0x000000e5b2540221 */ /* 0x000fe20000010100 */
[----:B------:R-:W-:Y:S01]  /*1f60*/  FMUL.FTZ R99, R222, R232 ;  /* 0x000000e8de637220 */ /* 0x000fe20000410000 */
[----:B-1----:R-:W-:Y:S01]  /*1f70*/  @P0 FMUL.FTZ R85, R231, R224 ;  /* 0x000000e0e7550220 */ /* 0x002fe20000410000 */
[----:B------:R-:W-:Y:S01]  /*1f80*/  @P0 FADD.FTZ R222, -R177, R227 ;  /* 0x000000e3b1de0221 */ /* 0x000fe20000010100 */
[----:B------:R-:W1:Y:S01]  /*1f90*/  @P0 MUFU.RCP R228, R219 ;  /* 0x000000db00e40308 */ /* 0x000e620000001000 */
[----:B0-----:R-:W-:Y:S01]  /*1fa0*/  @P0 FMUL.FTZ R220, R233, R226 ;  /* 0x000000e2e9dc0220 */ /* 0x001fe20000410000 */
[----:B----4-:R-:W-:Y:S01]  /*1fb0*/  @P0 FMUL.FTZ R84, R84, R235 ;  /* 0x000000eb54540220 */ /* 0x010fe20000410000 */
[----:B------:R-:W-:-:S02]  /*1fc0*/  HADD2.F32 R233, -RZ, R86.H0_H0 ;  /* 0x20000056ffe97230 */ /* 0x000fc40000004100 */
[----:B------:R-:W-:-:S03]  /*1fd0*/  HADD2.F32 R235, -RZ, R86.H1_H1 ;  /* 0x30000056ffeb7230 */ /* 0x000fc60000004100 */
[----:B------:R-:W0:Y:S01]  /*1fe0*/  @P0 MUFU.RCP R231, R92 ;  /* 0x0000005c00e70308 */ /* 0x000e220000001000 */
[----:B---3--:R-:W-:Y:S01]  /*1ff0*/  @P0 FMUL.FTZ R86, R222, R237 ;  /* 0x000000edde560220 */ /* 0x008fe20000410000 */
[--C-:B------:R-:W-:Y:S02]  /*2000*/  HADD2.F32 R237, -RZ, R87.reuse.H0_H0 ;  /* 0x20000057ffed7230 */ /* 0x100fe40000004100 */
[--C-:B------:R-:W-:Y:S01]  /*2010*/  @!P0 FADD.FTZ R234, R229, -R218.reuse ;  /* 0x800000dae5ea8221 */ /* 0x100fe20000010000 */
[----:B------:R-:W-:Y:S02]  /*2020*/  HADD2.F32 R238, -RZ, R87.H1_H1 ;  /* 0x30000057ffee7230 */ /* 0x000fe40000004100 */
[--C-:B------:R-:W-:Y:S01]  /*2030*/  @!P0 FADD.FTZ R230, R230, -R218.reuse ;  /* 0x800000dae6e68221 */ /* 0x100fe20000010000 */
[----:B------:R-:W-:Y:S01]  /*2040*/  FMUL.FTZ R215, R215, R80 ;  /* 0x00000050d7d77220 */ /* 0x000fe20000410000 */
[C---:B------:R-:W-:Y:S01]  /*2050*/  FADD.FTZ R21, R80.reuse, R21 ;  /* 0x0000001550157221 */ /* 0x040fe20000010000 */
[----:B------:R-:W-:Y:S01]  /*2060*/  FFMA.FTZ R45, R80, R210, R45 ;  /* 0x000000d2502d7223 */ /* 0x000fe2000001002d */
[----:B------:R-:W-:Y:S01]  /*2070*/  @!P0 FADD.FTZ R236, R227, -R218 ;  /* 0x800000dae3ec8221 */ /* 0x000fe20000010000 */
[----:B------:R-:W-:-:S02]  /*2080*/  HADD2.F32 R80, -RZ, R58.H1_H1 ;  /* 0x3000003aff507230 */ /* 0x000fc40000004100 */
[----:B------:R-:W-:Y:S01]  /*2090*/  @P0 FADD.FTZ R224, -R174, R237 ;  /* 0x000000edaee00221 */ /* 0x000fe20000010100 */
[----:B------:R-:W-:Y:S01]  /*20a0*/  @!P0 FMUL.FTZ R84, R181, R234 ;  /* 0x000000eab5548220 */ /* 0x000fe20000410000 */
[----:B------:R-:W-:Y:S01]  /*20b0*/  @!P0 FADD.FTZ R234, R237, -R218 ;  /* 0x800000daedea8221 */ /* 0x000fe20000010000 */
[----:B------:R-:W-:Y:S01]  /*20c0*/  @P0 FADD.FTZ R87, -R176, R233 ;  /* 0x000000e9b0570221 */ /* 0x000fe20000010100 */
[----:B------:R-:W-:Y:S01]  /*20d0*/  @!P0 FMUL.FTZ R220, R181, R230 ;  /* 0x000000e6b5dc8220 */ /* 0x000fe20000410000 */
[----:B------:R-:W-:Y:S01]  /*20e0*/  @P0 FADD.FTZ R222, -R173, R238 ;  /* 0x000000eeadde0221 */ /* 0x000fe20000010100 */
[----:B------:R-:W-:Y:S01]  /*20f0*/  @!P0 FMUL.FTZ R86, R181, R236 ;  /* 0x000000ecb5568220 */ /* 0x000fe20000410000 */
[--C-:B------:R-:W-:Y:S01]  /*2100*/  @!P0 FADD.FTZ R230, R233, -R218.reuse ;  /* 0x800000dae9e68221 */ /* 0x100fe20000010000 */
[----:B------:R-:W3:Y:S01]  /*2110*/  @P0 MUFU.RCP R239, R80 ;  /* 0x0000005000ef0308 */ /* 0x000ee20000001000 */
[----:B--2---:R-:W-:Y:S01]  /*2120*/  @P0 FMUL.FTZ R224, R224, R241 ;  /* 0x000000f1e0e00220 */ /* 0x004fe20000410000 */
[----:B------:R-:W-:Y:S01]  /*2130*/  @!P0 FADD.FTZ R236, R238, -R218 ;  /* 0x800000daeeec8221 */ /* 0x000fe20000010000 */
[----:B------:R-:W-:Y:S01]  /*2140*/  @!P0 FMUL.FTZ R224, R181, R234 ;  /* 0x000000eab5e08220 */ /* 0x000fe20000410000 */
[----:B-1----:R-:W-:Y:S01]  /*2150*/  @P0 FMUL.FTZ R228, R87, R228 ;  /* 0x000000e457e40220 */ /* 0x002fe20000410000 */
[----:B------:R-:W-:-:S02]  /*2160*/  HADD2.F32 R234, -RZ, R101.H1_H1 ;  /* 0x30000065ffea7230 */ /* 0x000fc40000004100 */
[----:B0-----:R-:W-:Y:S01]  /*2170*/  @P0 FMUL.FTZ R222, R222, R231 ;  /* 0x000000e7dede0220 */ /* 0x001fe20000410000 */
[C---:B------:R-:W-:Y:S01]  /*2180*/  @!P0 FMUL.FTZ R228, R181.reuse, R230 ;  /* 0x000000e6b5e48220 */ /* 0x040fe20000410000 */
[----:B------:R-:W-:Y:S01]  /*2190*/  @!P0 FMUL.FTZ R222, R181, R236 ;  /* 0x000000ecb5de8220 */ /* 0x000fe20000410000 */
[--C-:B------:R-:W-:Y:S02]  /*21a0*/  HADD2.F32 R230, -RZ, R100.reuse.H0_H0 ;  /* 0x20000064ffe67230 */ /* 0x100fe40000004100 */
[C---:B------:R-:W-:Y:S01]  /*21b0*/  FADD.FTZ R17, R232.reuse, R17 ;  /* 0x00000011e8117221 */ /* 0x040fe20000010000 */
[----:B------:R-:W-:Y:S01]  /*21c0*/  FFMA.FTZ R41, R232, R82, R41 ;  /* 0x00000052e8297223 */ /* 0x000fe20000010029 */
[----:B------:R-:W-:Y:S02]  /*21d0*/  HADD2.F32 R100, -RZ, R100.H1_H1 ;  /* 0x30000064ff647230 */ /* 0x000fe40000004100 */
[----:B------:R-:W-:Y:S01]  /*21e0*/  @!P0 FADD.FTZ R232, R97, -R218 ;  /* 0x800000da61e88221 */ /* 0x000fe20000010000 */
[----:B------:R-:W-:-:S02]  /*21f0*/  HADD2.F32 R236, -RZ, R102.H0_H0 ;  /* 0x20000066ffec7230 */ /* 0x000fc40000004100 */
[----:B------:R-:W-:Y:S01]  /*2200*/  FMUL.FTZ R221, R221, R234 ;  /* 0x000000eadddd7220 */ /* 0x000fe20000410000 */
[----:B------:R-:W-:Y:S02]  /*2210*/  HADD2.F32 R102, -RZ, R102.H1_H1 ;  /* 0x30000066ff667230 */ /* 0x000fe40000004100 */
[C---:B------:R-:W-:Y:S01]  /*2220*/  FADD.FTZ R132, R234.reuse, R132 ;  /* 0x00000084ea847221 */ /* 0x040fe20000010000 */
[----:B------:R-:W-:Y:S02]  /*2230*/  HADD2.F32 R97, -RZ, R72.H0_H0 ;  /* 0x20000048ff617230 */ /* 0x000fe40000004100 */
[----:B------:R-:W-:Y:S01]  /*2240*/  FFMA.FTZ R133, R234, R86, R133 ;  /* 0x00000056ea857223 */ /* 0x000fe20000010085 */
[----:B------:R-:W-:Y:S02]  /*2250*/  HADD2.F32 R234, -RZ, R73.H0_H0 ;  /* 0x20000049ffea7230 */ /* 0x000fe40000004100 */
[----:B------:R-:W-:Y:S01]  /*2260*/  @!P0 FMUL.FTZ R85, R181, R232 ;  /* 0x000000e8b5558220 */ /* 0x000fe20000410000 */
[----:B------:R-:W-:-:S02]  /*2270*/  HADD2.F32 R238, -RZ, R103.H0_H0 ;  /* 0x20000067ffee7230 */ /* 0x000fc40000004100 */
[----:B------:R-:W-:Y:S01]  /*2280*/  FMUL.FTZ R225, R225, R100 ;  /* 0x00000064e1e17220 */ /* 0x000fe20000410000 */
[----:B------:R-:W-:Y:S02]  /*2290*/  HADD2.F32 R227, -RZ, R103.H1_H1 ;  /* 0x30000067ffe37230 */ /* 0x000fe40000004100 */
[C---:B------:R-:W-:Y:S01]  /*22a0*/  FADD.FTZ R136, R100.reuse, R136 ;  /* 0x0000008864887221 */ /* 0x040fe20000010000 */
[----:B------:R-:W-:Y:S01]  /*22b0*/  FFMA.FTZ R137, R100, R220, R137 ;  /* 0x000000dc64897223 */ /* 0x000fe20000010089 */
[----:B------:R-:W-:Y:S01]  /*22c0*/  @P0 FADD.FTZ R226, -R175, R235 ;  /* 0x000000ebafe20221 */ /* 0x000fe20000010100 */
[----:B------:R-:W-:Y:S01]  /*22d0*/  @!P0 FADD.FTZ R232, R235, -R218 ;  /* 0x800000daebe88221 */ /* 0x000fe20000010000 */
[----:B------:R-:W0:Y:S01]  /*22e0*/  @P0 MUFU.RCP R100, R97 ;  /* 0x0000006100640308 */ /* 0x000e220000001000 */
[----:B------:R-:W-:Y:S01]  /*22f0*/  FMUL.FTZ R103, R80, R102 ;  /* 0x0000006650677220 */ /* 0x000fe20000410000 */
[----:B------:R-:W-:Y:S02]  /*2300*/  HADD2.F32 R235, -RZ, R72.H1_H1 ;  /* 0x30000048ffeb7230 */ /* 0x000fe40000004100 */
[----:B---3--:R-:W-:-:S04]  /*2310*/  @P0 FMUL.FTZ R226, R226, R239 ;  /* 0x000000efe2e20220 */ /* 0x008fc80000410000 */
[----:B------:R-:W1:Y:S01]  /*2320*/  @P0 MUFU.RCP R80, R234 ;  /* 0x000000ea00500308 */ /* 0x000e620000001000 */
[----:B------:R-:W-:Y:S02]  /*2330*/  HADD2.F32 R237, -RZ, R73.H1_H1 ;  /* 0x30000049ffed7230 */ /* 0x000fe40000004100 */
[----:B------:R-:W-:Y:S01]  /*2340*/  @!P0 FMUL.FTZ R226, R181, R232 ;  /* 0x000000e8b5e28220 */ /* 0x000fe20000410000 */
[----:B------:R-:W-:Y:S02]  /*2350*/  HADD2.F32 R232, -RZ, R101.H0_H0 ;  /* 0x20000065ffe87230 */ /* 0x000fe40000004100 */
[----:B------:R-:W-:Y:S01]  /*2360*/  FMUL.FTZ R101, R81, R238 ;  /* 0x000000ee51657220 */ /* 0x000fe20000410000 */
[----:B------:R-:W-:Y:S01]  /*2370*/  HADD2.F32 R233, -RZ, R52.H0_H0 ;  /* 0x20000034ffe97230 */ /* 0x000fe20000004100 */
[----:B------:R-:W2:Y:S01]  /*2380*/  @P0 MUFU.RCP R231, R235 ;  /* 0x000000eb00e70308 */ /* 0x000ea20000001000 */
[----:B------:R-:W-:Y:S02]  /*2390*/  HADD2.F32 R239, -RZ, R53.H0_H0 ;  /* 0x20000035ffef7230 */ /* 0x000fe40000004100 */
[----:B------:R-:W-:Y:S01]  /*23a0*/  FMUL.FTZ R219, R219, R236 ;  /* 0x000000ecdbdb7220 */ /* 0x000fe20000410000 */
[C---:B------:R-:W-:Y:S01]  /*23b0*/  FADD.FTZ R130, R236.reuse, R130 ;  /* 0x00000082ec827221 */ /* 0x040fe20000010000 */
[----:B------:R-:W-:Y:S01]  /*23c0*/  FFMA.FTZ R131, R236, R228, R131 ;  /* 0x000000e4ec837223 */ /* 0x000fe20000010083 */
[----:B------:R-:W-:-:S02]  /*23d0*/  HADD2.F32 R236, -RZ, R74.H0_H0 ;  /* 0x2000004affec7230 */ /* 0x000fc40000004100 */
[C---:B------:R-:W-:Y:S01]  /*23e0*/  FADD.FTZ R128, R102.reuse, R128 ;  /* 0x0000008066807221 */ /* 0x040fe20000010000 */
[----:B------:R-:W3:Y:S01]  /*23f0*/  @P0 MUFU.RCP R81, R237 ;  /* 0x000000ed00510308 */ /* 0x000ee20000001000 */
[----:B------:R-:W-:Y:S01]  /*2400*/  FFMA.FTZ R129, R102, R226, R129 ;  /* 0x000000e266817223 */ /* 0x000fe20000010081 */
[----:B------:R-:W-:Y:S01]  /*2410*/  FMUL.FTZ R87, R92, R227 ;  /* 0x000000e35c577220 */ /* 0x000fe20000410000 */
[C---:B------:R-:W-:Y:S01]  /*2420*/  FADD.FTZ R124, R227.reuse, R124 ;  /* 0x0000007ce37c7221 */ /* 0x040fe20000010000 */
[----:B------:R-:W-:Y:S02]  /*2430*/  HADD2.F32 R102, -RZ, R52.H1_H1 ;  /* 0x30000034ff667230 */ /* 0x000fe40000004100 */
[----:B------:R-:W-:Y:S01]  /*2440*/  @P0 FADD.FTZ R229, -R148, R233 ;  /* 0x000000e994e50221 */ /* 0x000fe20000010100 */
[----:B------:R-:W-:Y:S01]  /*2450*/  FFMA.FTZ R125, R227, R222, R125 ;  /* 0x000000dee37d7223 */ /* 0x000fe2000001007d */
[----:B------:R-:W-:Y:S01]  /*2460*/  @P0 FADD.FTZ R227, -R146, R239 ;  /* 0x000000ef92e30221 */ /* 0x000fe20000010100 */
[----:B------:R-:W-:Y:S01]  /*2470*/  @!P0 FADD.FTZ R52, R233, -R218 ;  /* 0x800000dae9348221 */ /* 0x000fe20000010000 */
[----:B------:R-:W4:Y:S01]  /*2480*/  @P0 MUFU.RCP R92, R236 ;  /* 0x000000ec005c0308 */ /* 0x000f220000001000 */
[----:B------:R-:W-:-:S02]  /*2490*/  HADD2.F32 R241, -RZ, R74.H1_H1 ;  /* 0x3000004afff17230 */ /* 0x000fc40000004100 */
[----:B------:R-:W-:Y:S01]  /*24a0*/  FMUL.FTZ R0, R0, R230 ;  /* 0x000000e600007220 */ /* 0x000fe20000410000 */
[C---:B------:R-:W-:Y:S01]  /*24b0*/  FADD.FTZ R138, R230.reuse, R138 ;  /* 0x0000008ae68a7221 */ /* 0x040fe20000010000 */
[----:B------:R-:W-:Y:S01]  /*24c0*/  FFMA.FTZ R139, R230, R85, R139 ;  /* 0x00000055e68b7223 */ /* 0x000fe2000001008b */
[----:B0-----:R-:W-:Y:S01]  /*24d0*/  @P0 FMUL.FTZ R229, R229, R100 ;  /* 0x00000064e5e50220 */ /* 0x001fe20000410000 */
[----:B------:R-:W-:Y:S01]  /*24e0*/  @P0 FADD.FTZ R100, -R147, R102 ;  /* 0x0000006693640221 */ /* 0x000fe20000010100 */
[----:B-1----:R-:W-:Y:S01]  /*24f0*/  @P0 FMUL.FTZ R227, R227, R80 ;  /* 0x00000050e3e30220 */ /* 0x002fe20000410000 */
[----:B------:R-:W-:Y:S01]  /*2500*/  @!P0 FMUL.FTZ R229, R181, R52 ;  /* 0x00000034b5e58220 */ /* 0x000fe20000410000 */
[----:B------:R-:W-:Y:S02]  /*2510*/  HADD2.F32 R230, -RZ, R53.H1_H1 ;  /* 0x30000035ffe67230 */ /* 0x000fe40000004100 */
[--C-:B------:R-:W-:Y:S01]  /*2520*/  @!P0 FADD.FTZ R52, R102, -R218.reuse ;  /* 0x800000da66348221 */ /* 0x100fe20000010000 */
[----:B------:R-:W-:Y:S01]  /*2530*/  @!P0 FADD.FTZ R80, R239, -R218 ;  /* 0x800000daef508221 */ /* 0x000fe20000010000 */
[C---:B------:R-:W-:Y:S01]  /*2540*/  FADD.FTZ R126, R238.reuse, R126 ;  /* 0x0000007eee7e7221 */ /* 0x040fe20000010000 */
[----:B------:R-:W-:Y:S01]  /*2550*/  FFMA.FTZ R127, R238, R224, R127 ;  /* 0x000000e0ee7f7223 */ /* 0x000fe2000001007f */
[----:B------:R-:W0:Y:S01]  /*2560*/  @P0 MUFU.RCP R53, R241 ;  /* 0x000000f100350308 */ /* 0x000e220000001000 */
[----:B------:R-:W-:-:S02]  /*2570*/  HADD2.F32 R238, -RZ, R75.H0_H0 ;  /* 0x2000004bffee7230 */ /* 0x000fc40000004100 */
[----:B--2---:R-:W-:Y:S01]  /*2580*/  @P0 FMUL.FTZ R100, R100, R231 ;  /* 0x000000e764640220 */ /* 0x004fe20000410000 */
[C---:B------:R-:W-:Y:S01]  /*2590*/  @!P0 FMUL.FTZ R100, R181.reuse, R52 ;  /* 0x00000034b5648220 */ /* 0x040fe20000410000 */
[----:B------:R-:W-:Y:S01]  /*25a0*/  @!P0 FMUL.FTZ R227, R181, R80 ;  /* 0x00000050b5e38220 */ /* 0x000fe20000410000 */
[--C-:B------:R-:W-:Y:S02]  /*25b0*/  HADD2.F32 R233, -RZ, R54.reuse.H0_H0 ;  /* 0x20000036ffe97230 */ /* 0x100fe40000004100 */
[----:B------:R-:W-:Y:S01]  /*25c0*/  @P0 FADD.FTZ R102, -R145, R230 ;  /* 0x000000e691660221 */ /* 0x000fe20000010100 */
[--C-:B------:R-:W-:Y:S01]  /*25d0*/  @!P0 FADD.FTZ R52, R230, -R218.reuse ;  /* 0x800000dae6348221 */ /* 0x100fe20000010000 */
[----:B------:R-:W-:Y:S02]  /*25e0*/  HADD2.F32 R80, -RZ, R54.H1_H1 ;  /* 0x30000036ff507230 */ /* 0x000fe40000004100 */
[----:B------:R-:W1:Y:S01]  /*25f0*/  @P0 MUFU.RCP R54, R238 ;  /* 0x000000ee00360308 */ /* 0x000e620000001000 */
[----:B---3--:R-:W-:Y:S01]  /*2600*/  @P0 FMUL.FTZ R102, R102, R81 ;  /* 0x0000005166660220 */ /* 0x008fe20000410000 */
[----:B------:R-:W-:Y:S01]  /*2610*/  @P0 FADD.FTZ R231, -R144, R233 ;  /* 0x000000e990e70221 */ /* 0x000fe20000010100 */
[----:B------:R-:W-:Y:S01]  /*2620*/  @!P0 FMUL.FTZ R102, R181, R52 ;  /* 0x00000034b5668220 */ /* 0x000fe20000410000 */
[----:B------:R-:W-:Y:S01]  /*2630*/  @!P0 FADD.FTZ R52, R233, -R218 ;  /* 0x800000dae9348221 */ /* 0x000fe20000010000 */
[----:B------:R-:W-:Y:S01]  /*2640*/  @P0 FADD.FTZ R230, -R143, R80 ;  /* 0x000000508fe60221 */ /* 0x000fe20000010100 */
[----:B----4-:R-:W-:Y:S01]  /*2650*/  @P0 FMUL.FTZ R231, R231, R92 ;  /* 0x0000005ce7e70220 */ /* 0x010fe20000410000 */
[----:B------:R-:W-:-:S02]  /*2660*/  HADD2.F32 R81, -RZ, R55.H0_H0 ;  /* 0x20000037ff517230 */ /* 0x000fc40000004100 */
[C---:B------:R-:W-:Y:S01]  /*2670*/  @!P0 FMUL.FTZ R231, R181.reuse, R52 ;  /* 0x00000034b5e78220 */ /* 0x040fe20000410000 */
[--C-:B------:R-:W-:Y:S01]  /*2680*/  @!P0 FADD.FTZ R52, R80, -R218.reuse ;  /* 0x800000da50348221 */ /* 0x100fe20000010000 */
[----:B0-----:R-:W-:Y:S01]  /*2690*/  @P0 FMUL.FTZ R230, R230, R53 ;  /* 0x00000035e6e60220 */ /* 0x001fe20000410000 */
[----:B------:R-:W-:Y:S02]  /*26a0*/  @P0 FADD.FTZ R233, -R142, R81 ;  /* 0x000000518ee90221 */ /* 0x000fe40000010100 */
[----:B------:R-:W-:Y:S01]  /*26b0*/  @!P0 FMUL.FTZ R230, R181, R52 ;  /* 0x00000034b5e68220 */ /* 0x000fe20000410000 */
[----:B------:R-:W-:Y:S01]  /*26c0*/  @!P0 FADD.FTZ R52, R81, -R218 ;  /* 0x800000da51348221 */ /* 0x000fe20000010000 */
[----:B-1----:R-:W-:-:S03]  /*26d0*/  @P0 FMUL.FTZ R233, R233, R54 ;  /* 0x00000036e9e90220 */ /* 0x002fc60000410000 */
[----:B------:R-:W-:Y:S01]  /*26e0*/  @!P0 FMUL.FTZ R233, R181, R52 ;  /* 0x00000034b5e98220 */ /* 0x000fe20000410000 */
[----:B------:R-:W-:Y:S01]  /*26f0*/  FADD.FTZ R52, RZ, R0 ;  /* 0x00000000ff347221 */ /* 0x000fe20000010000 */
[----:B------:R-:W-:Y:S01]  /*2700*/  FFMA.FTZ R54, R0, R85, RZ ;  /* 0x0000005500367223 */ /* 0x000fe200000100ff */
        /* <DEDUP_REMOVED lines=18> */
[----:B------:R-:W0:Y:S02]  /*2830*/  @P0 MUFU.RCP R53, R239 ;  /* 0x000000ef00350308 */ /* 0x000e240000001000 */
[----:B------:R-:W-:Y:S01]  /*2840*/  FADD.FTZ R52, R52, R191 ;  /* 0x000000bf34347221 */ /* 0x000fe20000010000 */
[----:B------:R-:W-:-:S03]  /*2850*/  FFMA.FTZ R54, R191, R194, R54 ;  /* 0x000000c2bf367223 */ /* 0x000fc60000010036 */
[----:B------:R-:W-:Y:S01]  /*2860*/  FADD.FTZ R52, R52, R189 ;  /* 0x000000bd34347221 */ /* 0x000fe20000010000 */
[----:B------:R-:W-:Y:S01]  /*2870*/  FFMA.FTZ R54, R189, R192, R54 ;  /* 0x000000c0bd367223 */ /* 0x000fe20000010036 */
[----:B------:R-:W-:Y:S02]  /*2880*/  HADD2.F32 R55, -RZ, R55.H1_H1 ;  /* 0x30000037ff377230 */ /* 0x000fe40000004100 */
[----:B------:R-:W-:Y:S01]  /*2890*/  FADD.FTZ R52, R52, R187 ;  /* 0x000000bb34347221 */ /* 0x000fe20000010000 */
[----:B------:R-:W-:Y:S01]  /*28a0*/  FFMA.FTZ R54, R187, R190, R54 ;  /* 0x000000bebb367223 */ /* 0x000fe20000010036 */
[C---:B------:R-:W-:Y:S01]  /*28b0*/  FADD.FTZ R134, R232.reuse, R134 ;  /* 0x00000086e8867221 */ /* 0x040fe20000010000 */
[----:B------:R-:W-:Y:S01]  /*28c0*/  FFMA.FTZ R135, R232, R84, R135 ;  /* 0x00000054e8877223 */ /* 0x000fe20000010087 */
[----:B------:R-:W-:Y:S01]  /*28d0*/  FADD.FTZ R52, R52, R185 ;  /* 0x000000b934347221 */ /* 0x000fe20000010000 */
[----:B------:R-:W-:Y:S01]  /*28e0*/  FFMA.FTZ R54, R185, R188, R54 ;  /* 0x000000bcb9367223 */ /* 0x000fe20000010036 */
[----:B------:R-:W-:-:S02]  /*28f0*/  @P0 FADD.FTZ R232, -R141, R55 ;  /* 0x000000378de80221 */ /* 0x000fc40000010100 */
[----:B------:R-:W-:Y:S01]  /*2900*/  FADD.FTZ R52, R52, R183 ;  /* 0x000000b734347221 */ /* 0x000fe20000010000 */
[----:B------:R-:W-:Y:S01]  /*2910*/  FFMA.FTZ R54, R183, R186, R54 ;  /* 0x000000bab7367223 */ /* 0x000fe20000010036 */
[----:B0-----:R-:W-:Y:S01]  /*2920*/  @P0 FMUL.FTZ R232, R232, R53 ;  /* 0x00000035e8e80220 */ /* 0x001fe20000410000 */
[----:B------:R-:W-:Y:S01]  /*2930*/  @!P0 FADD.FTZ R218, R55, -R218 ;  /* 0x800000da37da8221 */ /* 0x000fe20000010000 */
[----:B------:R-:W-:Y:S02]  /*2940*/  HADD2.F32 R53, -RZ, R76.H0_H0 ;  /* 0x2000004cff357230 */ /* 0x000fe40000004100 */
[----:B------:R-:W-:Y:S01]  /*2950*/  FADD.FTZ R52, R52, R91 ;  /* 0x0000005b34347221 */ /* 0x000fe20000010000 */
[----:B------:R-:W-:Y:S01]  /*2960*/  FFMA.FTZ R54, R91, R184, R54 ;  /* 0x000000b85b367223 */ /* 0x000fe20000010036 */
[----:B------:R-:W-:Y:S01]  /*2970*/  @!P0 FMUL.FTZ R232, R181, R218 ;  /* 0x000000dab5e88220 */ /* 0x000fe20000410000 */
        /* <DEDUP_REMOVED lines=105> */
.L_x_1661:
        /* <DEDUP_REMOVED lines=43> */
.L_x_1647:
[----:B------:R-:W-:Y:S05]  /*32c0*/  BSYNC B0 ;  /* 0x0000000000007941 */ /* 0x000fea0003800000 */
.L_x_1646:
        /* <DEDUP_REMOVED lines=19> */
.L_x_1649:
[----:B------:R-:W2:Y:S04]  /*3400*/  LDG.E.STRONG.GPU R54, desc[UR6][R52.64] ;  /* 0x0000000634367981 */ /* 0x000ea8000c1ef900 */
[----:B--2---:R-:W-:Y:S01]  /*3410*/  CCTL.IVALL ;  /* 0x00000000ff00798f */ /* 0x004fe20002000000 */
[----:B------:R-:W-:Y:S05]  /*3420*/  YIELD ;  /* 0x0000000000007946 */ /* 0x000fea0003800000 */
[----:B------:R-:W-:-:S13]  /*3430*/  ISETP.NE.AND P0, PT, R54, R77, PT ;  /* 0x0000004d3600720c */ /* 0x000fda0003f05270 */
[----:B------:R-:W-:Y:S05]  /*3440*/  @P0 BRA `(.L_x_1649) ;  /* 0xfffffffc00ec0947 */ /* 0x000fea000383ffff */
.L_x_1648:
        /* <DEDUP_REMOVED lines=200> */
[----:B------:R-:W-:Y:S02]  /*40d0*/  MOV R96, R26 ;  /* 0x0000001a00607202 */ /* 0x000fe40000000f00 */
[----:B------:R-:W-:Y:S02]  /*40e0*/  MOV R97, R27 ;  /* 0x0000001b00617202 */ /* 0x000fe40000000f00 */
[----:B0-----:R-:W-:Y:S02]  /*40f0*/  MOV R98, R24 ;  /* 0x0000001800627202 */ /* 0x001fe40000000f00 */
        /* <DEDUP_REMOVED lines=77> */
.L_x_1644:
        /* <DEDUP_REMOVED lines=38> */
.L_x_1645:
[----:B------:R-:W-:Y:S01]  /*4830*/  HFMA2.MMA R242, -RZ, RZ, 0, 9.5367431640625e-07 ;  /* 0x00000010fff27435 */ /* 0x000fe200000001ff */
[----:B------:R-:W-:Y:S02]  /*4840*/  MOV R240, R53 ;  /* 0x0000003500f07202 */ /* 0x000fe40000000f00 */
[----:B------:R-:W-:Y:S02]  /*4850*/  MOV R243, 0x1f ;  /* 0x0000001f00f37802 */ /* 0x000fe40000000f00 */
[----:B------:R-:W-:-:S07]  /*4860*/  MOV R81, 0xffffffff ;  /* 0xffffffff00517802 */ /* 0x000fce0000000f00 */
[----:B------:R-:W-:Y:S05]  /*4870*/  WARPSYNC.COLLECTIVE R81, `(.L_x_1651) ;  /* 0x0000000051087348 */ /* 0x000fea0003c00000 */
[----:B------:R0:W1:Y:S02]  /*4880*/  SHFL.DOWN P0, R97, R240, R242, R243 ;  /* 0x080000f2f0617389 */ /* 0x00006400000000f3 */
[----:B01----:R-:W-:Y:S01]  /*4890*/  ENDCOLLECTIVE ;  /* 0x000000000000791b */ /* 0x003fe20003800000 */
.L_x_1651:
[----:B------:R-:W-:Y:S02]  /*48a0*/  MOV R240, R55 ;  /* 0x0000003700f07202 */ /* 0x000fe40000000f00 */
[----:B------:R-:W-:-:S07]  /*48b0*/  MOV R76, R97 ;  /* 0x00000061004c7202 */ /* 0x000fce0000000f00 */
[----:B------:R-:W-:Y:S05]  /*48c0*/  WARPSYNC.COLLECTIVE R81, `(.L_x_1652) ;  /* 0x0000000051087348 */ /* 0x000fea0003c00000 */
[----:B------:R0:W1:Y:S02]  /*48d0*/  SHFL.DOWN P0, R97, R240, R242, R243 ;  /* 0x080000f2f0617389 */ /* 0x00006400000000f3 */
[----:B01----:R-:W-:Y:S01]  /*48e0*/  ENDCOLLECTIVE ;  /* 0x000000000000791b */ /* 0x003fe20003800000 */
.L_x_1652:
[----:B------:R-:W-:Y:S01]  /*48f0*/  FADD.FTZ R76, R53, R76 ;  /* 0x0000004c354c7221 */ /* 0x000fe20000010000 */
[----:B------:R-:W-:-:S04]  /*4900*/  HFMA2.MMA R242, -RZ, RZ, 0, 4.76837158203125e-07 ;  /* 0x00000008fff27435 */ /* 0x000fc800000001ff */
[----:B------:R-:W-:Y:S02]  /*4910*/  MOV R240, R76 ;  /* 0x0000004c00f07202 */ /* 0x000fe40000000f00 */
[----:B------:R-:W-:-:S07]  /*4920*/  MOV R78, R97 ;  /* 0x00000061004e7202 */ /* 0x000fce0000000f00 */
[----:B------:R-:W-:Y:S05]  /*4930*/  WARPSYNC.COLLECTIVE R81, `(.L_x_1653) ;  /* 0x0000000051087348 */ /* 0x000fea0003c00000 */
[----:B------:R0:W1:Y:S02]  /*4940*/  SHFL.DOWN P0, R97, R240, R242, R243 ;  /* 0x080000f2f0617389 */ /* 0x00006400000000f3 */
[----:B01----:R-:W-:Y:S01]  /*4950*/  ENDCOLLECTIVE ;  /* 0x000000000000791b */ /* 0x003fe20003800000 */
.L_x_1653:
[----:B------:R-:W-:-:S05]  /*4960*/  FADD.FTZ R78, R55, R78 ;  /* 0x0000004e374e7221 */ /* 0x000fca0000010000 */
[----:B------:R-:W-:Y:S02]  /*4970*/  MOV R240, R78 ;  /* 0x0000004e00f07202 */ /* 0x000fe40000000f00 */
[----:B------:R-:W-:-:S07]  /*4980*/  MOV R77, R97 ;  /* 0x00000061004d7202 */ /* 0x000fce0000000f00 */
[----:B------:R-:W-:Y:S05]  /*4990*/  WARPSYNC.COLLECTIVE R81, `(.L_x_1654) ;  /* 0x0000000051087348 */ /* 0x000fea0003c00000 */
[----:B------:R0:W1:Y:S02]  /*49a0*/  SHFL.DOWN P0, R97, R240, R242, R243 ;  /* 0x080000f2f0617389 */ /* 0x00006400000000f3 */
[----:B01----:R-:W-:Y:S01]  /*49b0*/  ENDCOLLECTIVE ;  /* 0x000000000000791b */ /* 0x003fe20003800000 */
.L_x_1654:
[----:B------:R-:W-:Y:S01]  /*49c0*/  FADD.FTZ R77, R76, R77 ;  /* 0x0000004d4c4d7221 */ /* 0x000fe20000010000 */
[----:B------:R-:W-:-:S04]  /*49d0*/  HFMA2.MMA R242, -RZ, RZ, 0, 2.384185791015625e-07 ;  /* 0x00000004fff27435 */ /* 0x000fc800000001ff */
[----:B------:R-:W-:Y:S02]  /*49e0*/  MOV R240, R77 ;  /* 0x0000004d00f07202 */ /* 0x000fe40000000f00 */
[----:B------:R-:W-:-:S07]  /*49f0*/  MOV R79, R97 ;  /* 0x00000061004f7202 */ /* 0x000fce0000000f00 */
[----:B------:R-:W-:Y:S05]  /*4a00*/  WARPSYNC.COLLECTIVE R81, `(.L_x_1655) ;  /* 0x0000000051087348 */ /* 0x000fea0003c00000 */
[----:B------:R0:W1:Y:S02]  /*4a10*/  SHFL.DOWN P0, R97, R240, R242, R243 ;  /* 0x080000f2f0617389 */ /* 0x00006400000000f3 */
[----:B01----:R-:W-:Y:S01]  /*4a20*/  ENDCOLLECTIVE ;  /* 0x000000000000791b */ /* 0x003fe20003800000 */
.L_x_1655:
[----:B------:R-:W-:-:S05]  /*4a30*/  FADD.FTZ R79, R78, R79 ;  /* 0x0000004f4e4f7221 */ /* 0x000fca0000010000 */
[----:B------:R-:W-:Y:S02]  /*4a40*/  MOV R240, R79 ;  /* 0x0000004f00f07202 */ /* 0x000fe40000000f00 */
[----:B------:R-:W-:-:S07]  /*4a50*/  MOV R80, R97 ;  /* 0x0000006100507202 */ /* 0x000fce0000000f00 */
[----:B------:R-:W-:Y:S05]  /*4a60*/  WARPSYNC.COLLECTIVE R81, `(.L_x_1656) ;  /* 0x0000000051087348 */ /* 0x000fea0003c00000 */
[----:B------:R0:W1:Y:S02]  /*4a70*/  SHFL.DOWN P0, R97, R240, R242, R243 ;  /* 0x080000f2f0617389 */ /* 0x00006400000000f3 */
[----:B01----:R-:W-:Y:S01]  /*4a80*/  ENDCOLLECTIVE ;  /* 0x000000000000791b */ /* 0x003fe20003800000 */
.L_x_1656:
[----:B------:R-:W-:Y:S01]  /*4a90*/  FADD.FTZ R80, R77, R80 ;  /* 0x000000504d507221 */ /* 0x000fe20000010000 */
[----:B------:R-:W-:-:S04]  /*4aa0*/  HFMA2.MMA R242, -RZ, RZ, 0, 1.1920928955078125e-07 ;  /* 0x00000002fff27435 */ /* 0x000fc800000001ff */
[----:B------:R-:W-:Y:S02]  /*4ab0*/  MOV R240, R80 ;  /* 0x0000005000f07202 */ /* 0x000fe40000000f00 */
[----:B------:R-:W-:-:S07]  /*4ac0*/  MOV R92, R97 ;  /* 0x00000061005c7202 */ /* 0x000fce0000000f00 */
[----:B------:R-:W-:Y:S05]  /*4ad0*/  WARPSYNC.COLLECTIVE R81, `(.L_x_1657) ;  /* 0x0000000051087348 */ /* 0x000fea0003c00000 */
[----:B------:R0:W1:Y:S02]  /*4ae0*/  SHFL.DOWN P0, R97, R240, R242, R243 ;  /* 0x080000f2f0617389 */ /* 0x00006400000000f3 */
[----:B01----:R-:W-:Y:S01]  /*4af0*/  ENDCOLLECTIVE ;  /* 0x000000000000791b */ /* 0x003fe20003800000 */
.L_x_1657:
[----:B------:R-:W-:-:S05]  /*4b00*/  FADD.FTZ R92, R79, R92 ;  /* 0x0000005c4f5c7221 */ /* 0x000fca0000010000 */
[----:B------:R-:W-:Y:S02]  /*4b10*/  MOV R240, R92 ;  /* 0x0000005c00f07202 */ /* 0x000fe40000000f00 */
[----:B------:R-:W-:-:S07]  /*4b20*/  MOV R53, R97 ;  /* 0x0000006100357202 */ /* 0x000fce0000000f00 */
[----:B------:R-:W-:Y:S05]  /*4b30*/  WARPSYNC.COLLECTIVE R81, `(.L_x_1658) ;  /* 0x0000000051087348 */ /* 0x000fea0003c00000 */
[----:B------:R0:W1:Y:S02]  /*4b40*/  SHFL.DOWN P0, R97, R240, R242, R243 ;  /* 0x080000f2f0617389 */ /* 0x00006400000000f3 */
[----:B01----:R-:W-:Y:S01]  /*4b50*/  ENDCOLLECTIVE ;  /* 0x000000000000791b */ /* 0x003fe20003800000 */
.L_x_1658:
[----:B------:R-:W-:Y:S01]  /*4b60*/  FADD.FTZ R53, R80, R53 ;  /* 0x0000003550357221 */ /* 0x000fe20000010000 */
[----:B------:R-:W-:-:S04]  /*4b70*/  HFMA2.MMA R242, -RZ, RZ, 0, 5.9604644775390625e-08 ;  /* 0x00000001fff27435 */ /* 0x000fc800000001ff */
[----:B------:R-:W-:Y:S02]  /*4b80*/  MOV R240, R53 ;  /* 0x0000003500f07202 */ /* 0x000fe40000000f00 */
[----:B------:R-:W-:-:S07]  /*4b90*/  MOV R55, R97 ;  /* 0x0000006100377202 */ /* 0x000fce0000000f00 */
[----:B------:R-:W-:Y:S05]  /*4ba0*/  WARPSYNC.COLLECTIVE R81, `(.L_x_1659) ;  /* 0x0000000051087348 */ /* 0x000fea0003c00000 */
[----:B------:R0:W1:Y:S02]  /*4bb0*/  SHFL.DOWN P0, R97, R240, R242, R243 ;  /* 0x080000f2f0617389 */ /* 0x00006400000000f3 */
[----:B01----:R-:W-:Y:S01]  /*4bc0*/  ENDCOLLECTIVE ;  /* 0x000000000000791b */ /* 0x003fe20003800000 */
.L_x_1659:
[----:B------:R-:W-:-:S05]  /*4bd0*/  FADD.FTZ R55, R92, R55 ;  /* 0x000000375c377221 */ /* 0x000fca0000010000 */
[----:B------:R-:W-:Y:S02]  /*4be0*/  MOV R240, R55 ;  /* 0x0000003700f07202 */ /* 0x000fe40000000f00 */
[----:B------:R-:W-:-:S07]  /*4bf0*/  MOV R76, R97 ;  /* 0x00000061004c7202 */ /* 0x000fce0000000f00 */
[----:B------:R-:W-:Y:S05]  /*4c00*/  WARPSYNC.COLLECTIVE R81, `(.L_x_1660) ;  /* 0x0000000051087348 */ /* 0x000fea0003c00000 */
[----:B------:R0:W1:Y:S02]  /*4c10*/  SHFL.DOWN P0, R97, R240, R242, R243 ;  /* 0x080000f2f0617389 */ /* 0x00006400000000f3 */
[----:B01----:R-:W-:Y:S01]  /*4c20*/  ENDCOLLECTIVE ;  /* 0x000000000000791b */ /* 0x003fe20003800000 */
.L_x_1660:
[----:B------:R-:W-:Y:S01]  /*4c30*/  MOV R78, R97 ;  /* 0x00000061004e7202 */ /* 0x000fe20000000f00 */
[----:B------:R-:W-:Y:S06]  /*4c40*/  BRA `(.L_x_1661) ;  /* 0xffffffe000f07947 */ /* 0x000fec000383ffff */
.L_x_1662:
        /* <DEDUP_REMOVED lines=11> */
.L_x_5451:


//--------------------- .text._ZN10layer_norm22ln_bwd_finalize_kernelINS_22Kernel_traits_finalizeILj20480EffffjLj1024ELj4ENS_18Kernel_traits_baseILj20480EffffjLj1024EEEEEEEvNS_9BwdParamsE --------------------------
	.section	.text._ZN10layer_norm22ln_bwd_finalize_kernelINS_22Kernel_traits_finalizeILj20480EffffjLj1024ELj4ENS_18Kernel_traits_baseILj20480EffffjLj1024EEEEEEEvNS_9BwdParamsE,"ax",@progbits
	.align	128
        .global         _ZN10layer_norm22ln_bwd_finalize_kernelINS_22Kernel_traits_finalizeILj20480EffffjLj1024ELj4ENS_18Kernel_traits_baseILj20480EffffjLj1024EEEEEEEvNS_9BwdParamsE
        .type           _ZN10layer_norm22ln_bwd_finalize_kernelINS_22Kernel_traits_finalizeILj20480EffffjLj1024ELj4ENS_18Kernel_traits_baseILj20480EffffjLj1024EEEEEEEvNS_9BwdParamsE,@function
        .size           _ZN10layer_norm22ln_bwd_finalize_kernelINS_22Kernel_traits_finalizeILj20480EffffjLj1024ELj4ENS_18Kernel_traits_baseILj20480EffffjLj1024EEEEEEEvNS_9BwdParamsE,(.L_x_5452 - _ZN10layer_norm22ln_bwd_finalize_kernelINS_22Kernel_traits_finalizeILj20480EffffjLj1024ELj4ENS_18Kernel_traits_baseILj20480EffffjLj1024EEEEEEEvNS_9BwdParamsE)
        .other          _ZN10layer_norm22ln_bwd_finalize_kernelINS_22Kernel_traits_finalizeILj20480EffffjLj1024ELj4ENS_18Kernel_traits_baseILj20480EffffjLj1024EEEEEEEvNS_9BwdParamsE,@"STO_CUDA_ENTRY STV_DEFAULT"
_ZN10layer_norm22ln_bwd_finalize_kernelINS_22Kernel_traits_finalizeILj20480EffffjLj1024ELj4ENS_18Kernel_traits_baseILj20480EffffjLj1024EEEEEEEvNS_9BwdParamsE:
.text._ZN10layer_norm22ln_bwd_finalize_kernelINS_22Kernel_traits_finalizeILj20480EffffjLj1024ELj4ENS_18Kernel_traits_baseILj20480EffffjLj1024EEEEEEEvNS_9BwdParamsE:
        /* <DEDUP_REMOVED lines=25> */
.L_x_1672:
        /* <DEDUP_REMOVED lines=28> */
.L_x_1667:
        /* <DEDUP_REMOVED lines=33> */
.L_x_1666:
[----:B------:R-:W-:Y:S05]  /*0560*/  BSYNC B1 ;  /* 0x0000000000017941 */ /* 0x000fea0003800000 */
.L_x_1665:
        /* <DEDUP_REMOVED lines=23> */
.L_x_1669:
[----:B------:R-:W-:Y:S05]  /*06e0*/  BSYNC B1 ;  /* 0x0000000000017941 */ /* 0x000fea0003800000 */
.L_x_1668:
        /* <DEDUP_REMOVED lines=11> */
.L_x_1664:
[----:B------:R-:W-:Y:S05]  /*07a0*/  BSYNC B0 ;  /* 0x0000000000007941 */ /* 0x000fea0003800000 */
.L_x_1663:
        /* <DEDUP_REMOVED lines=29> */
.L_x_1683:
[----:B------:R-:W-:Y:S01]  /*0980*/  @!P1 SHF.R.U32.HI R12, RZ, 0x3, R0 ;  /* 0x00000003ff0c9819 */ /* 0x000fe20000011600 */
[----:B---3--:R-:W-:Y:S01]  /*0990*/  FADD.FTZ R14, R9, R14 ;  /* 0x0000000e090e7221 */ /* 0x008fe20000010000 */
[----:B--2---:R-:W-:Y:S02]  /*09a0*/  FADD.FTZ R11, R10, R11 ;  /* 0x0000000b0a0b7221 */ /* 0x004fe40000010000 */
[----:B------:R-:W-:-:S05]  /*09b0*/  @!P1 LOP3.LUT R12, R12, 0x1ffffffc, RZ, 0xc0, !PT ;  /* 0x1ffffffc0c0c9812 */ /* 0x000fca00078ec0ff */
[----:B------:R2:W-:Y:S04]  /*09c0*/  @!P1 STS [R12+UR4+0x2000], R14 ;  /* 0x0020000e0c009988 */ /* 0x0005e80008000804 */
[----:B------:R2:W-:Y:S02]  /*09d0*/  @!P1 STS [R12+UR4+0x2080], R11 ;  /* 0x0020800b0c009988 */ /* 0x0005e40008000804 */
.L_x_1670:
        /* <DEDUP_REMOVED lines=15> */
.L_x_1671:
[----:B------:R-:W-:Y:S01]  /*0ad0*/  HFMA2.MMA R19, -RZ, RZ, 0, 5.9604644775390625e-08 ;  /* 0x00000001ff137435 */ /* 0x000fe200000001ff */
[----:B---3--:R-:W-:Y:S01]  /*0ae0*/  IMAD.MOV.U32 R20, RZ, RZ, R10 ;  /* 0x000000ffff147224 */ /* 0x008fe200078e000a */
[----:B------:R-:W-:Y:S02]  /*0af0*/  MOV R22, 0x1f ;  /* 0x0000001f00167802 */ /* 0x000fe40000000f00 */
[----:B------:R-:W-:-:S07]  /*0b00*/  MOV R17, 0xffffffff ;  /* 0xffffffff00117802 */ /* 0x000fce0000000f00 */
[----:B012---:R-:W-:Y:S05]  /*0b10*/  WARPSYNC.COLLECTIVE R17, `(.L_x_1673) ;  /* 0x0000000011087348 */ /* 0x007fea0003c00000 */
[----:B------:R3:W4:Y:S02]  /*0b20*/  SHFL.BFLY P2, R18, R20, R19, R22 ;  /* 0x0c00001314127389 */ /* 0x0007240000040016 */
[----:B01234-:R-:W-:Y:S01]  /*0b30*/  ENDCOLLECTIVE ;  /* 0x000000000000791b */ /* 0x01ffe20003800000 */
.L_x_1673:
[----:B------:R-:W-:Y:S01]  /*0b40*/  HFMA2.MMA R19, -RZ, RZ, 0, 1.1920928955078125e-07 ;  /* 0x00000002ff137435 */ /* 0x000fe200000001ff */
[----:B------:R-:W-:-:S04]  /*0b50*/  IMAD.MOV.U32 R11, RZ, RZ, R18 ;  /* 0x000000ffff0b7224 */ /* 0x000fc800078e0012 */
[----:B------:R-:W-:-:S05]  /*0b60*/  FADD.FTZ R11, R10, R11 ;  /* 0x0000000b0a0b7221 */ /* 0x000fca0000010000 */
[----:B------:R-:W-:-:S07]  /*0b70*/  MOV R20, R11 ;  /* 0x0000000b00147202 */ /* 0x000fce0000000f00 */
[----:B------:R-:W-:Y:S05]  /*0b80*/  WARPSYNC.COLLECTIVE R17, `(.L_x_1674) ;  /* 0x0000000011087348 */ /* 0x000fea0003c00000 */
[----:B------:R0:W1:Y:S02]  /*0b90*/  SHFL.BFLY P2, R18, R20, R19, R22 ;  /* 0x0c00001314127389 */ /* 0x0000640000040016 */
[----:B01----:R-:W-:Y:S01]  /*0ba0*/  ENDCOLLECTIVE ;  /* 0x000000000000791b */ /* 0x003fe20003800000 */
.L_x_1674:
[----:B------:R-:W-:Y:S01]  /*0bb0*/  HFMA2.MMA R19, -RZ, RZ, 0, 2.384185791015625e-07 ;  /* 0x00000004ff137435 */ /* 0x000fe200000001ff */
[----:B------:R-:W-:-:S05]  /*0bc0*/  MOV R12, R18 ;  /* 0x00000012000c7202 */ /* 0x000fca0000000f00 */
[----:B------:R-:W-:-:S04]  /*0bd0*/  FADD.FTZ R12, R11, R12 ;  /* 0x0000000c0b0c7221 */ /* 0x000fc80000010000 */
[----:B------:R-:W-:-:S07]  /*0be0*/  IMAD.MOV.U32 R20, RZ, RZ, R12 ;  /* 0x000000ffff147224 */ /* 0x000fce00078e000c */
[----:B------:R-:W-:Y:S05]  /*0bf0*/  WARPSYNC.COLLECTIVE R17, `(.L_x_1675) ;  /* 0x0000000011087348 */ /* 0x000fea0003c00000 */
[----:B------:R0:W1:Y:S02]  /*0c00*/  SHFL.BFLY P2, R18, R20, R19, R22 ;  /* 0x0c00001314127389 */ /* 0x0000640000040016 */
[----:B01----:R-:W-:Y:S01]  /*0c10*/  ENDCOLLECTIVE ;  /* 0x000000000000791b */ /* 0x003fe20003800000 */
.L_x_1675:
[----:B------:R-:W-:Y:S01]  /*0c20*/  IMAD.MOV.U32 R19, RZ, RZ, 0x8 ;  /* 0x00000008ff137424 */ /* 0x000fe200078e00ff */
[----:B------:R-:W-:-:S05]  /*0c30*/  MOV R13, R18 ;  /* 0x00000012000d7202 */ /* 0x000fca0000000f00 */
[----:B------:R-:W-:-:S05]  /*0c40*/  FADD.FTZ R13, R12, R13 ;  /* 0x0000000d0c0d7221 */ /* 0x000fca0000010000 */
[----:B------:R-:W-:-:S07]  /*0c50*/  MOV R20, R13 ;  /* 0x0000000d00147202 */ /* 0x000fce0000000f00 */
[----:B------:R-:W-:Y:S05]  /*0c60*/  WARPSYNC.COLLECTIVE R17, `(.L_x_1676) ;  /* 0x0000000011087348 */ /* 0x000fea0003c00000 */
[----:B------:R0:W1:Y:S02]  /*0c70*/  SHFL.BFLY P2, R18, R20, R19, R22 ;  /* 0x0c00001314127389 */ /* 0x0000640000040016 */
[----:B01----:R-:W-:Y:S01]  /*0c80*/  ENDCOLLECTIVE ;  /* 0x000000000000791b */ /* 0x003fe20003800000 */
.L_x_1676:
[----:B------:R-:W-:Y:S01]  /*0c90*/  HFMA2.MMA R19, -RZ, RZ, 0, 9.5367431640625e-07 ;  /* 0x00000010ff137435 */ /* 0x000fe200000001ff */
[----:B------:R-:W-:-:S05]  /*0ca0*/  MOV R10, R18 ;  /* 0x00000012000a7202 */ /* 0x000fca0000000f00 */
[----:B------:R-:W-:-:S05]  /*0cb0*/  FADD.FTZ R10, R13, R10 ;  /* 0x0000000a0d0a7221 */ /* 0x000fca0000010000 */
[----:B------:R-:W-:-:S07]  /*0cc0*/  MOV R20, R10 ;  /* 0x0000000a00147202 */ /* 0x000fce0000000f00 */
[----:B------:R-:W-:Y:S05]  /*0cd0*/  WARPSYNC.COLLECTIVE R17, `(.L_x_1677) ;  /* 0x0000000011087348 */ /* 0x000fea0003c00000 */
[----:B------:R0:W1:Y:S02]  /*0ce0*/  SHFL.BFLY P2, R18, R20, R19, R22 ;  /* 0x0c00001314127389 */ /* 0x0000640000040016 */
[----:B01----:R-:W-:Y:S01]  /*0cf0*/  ENDCOLLECTIVE ;  /* 0x000000000000791b */ /* 0x003fe20003800000 */
.L_x_1677:
[----:B------:R-:W-:Y:S01]  /*0d00*/  HFMA2.MMA R19, -RZ, RZ, 0, 5.9604644775390625e-08 ;  /* 0x00000001ff137435 */ /* 0x000fe200000001ff */
[----:B------:R-:W-:Y:S01]  /*0d10*/  MOV R20, R9 ;  /* 0x0000000900147202 */ /* 0x000fe20000000f00 */
[----:B------:R-:W-:-:S09]  /*0d20*/  IMAD.MOV.U32 R11, RZ, RZ, R18 ;  /* 0x000000ffff0b7224 */ /* 0x000fd200078e0012 */
[----:B------:R-:W-:Y:S05]  /*0d30*/  WARPSYNC.COLLECTIVE R17, `(.L_x_1678) ;  /* 0x0000000011087348 */ /* 0x000fea0003c00000 */
[----:B------:R0:W1:Y:S02]  /*0d40*/  SHFL.BFLY P2, R18, R20, R19, R22 ;  /* 0x0c00001314127389 */ /* 0x0000640000040016 */
[----:B01----:R-:W-:Y:S01]  /*0d50*/  ENDCOLLECTIVE ;  /* 0x000000000000791b */ /* 0x003fe20003800000 */
.L_x_1678:
[----:B------:R-:W-:Y:S01]  /*0d60*/  HFMA2.MMA R19, -RZ, RZ, 0, 1.1920928955078125e-07 ;  /* 0x00000002ff137435 */ /* 0x000fe200000001ff */
[----:B------:R-:W-:-:S05]  /*0d70*/  MOV R12, R18 ;  /* 0x00000012000c7202 */ /* 0x000fca0000000f00 */
[----:B------:R-:W-:-:S04]  /*0d80*/  FADD.FTZ R14, R9, R12 ;  /* 0x0000000c090e7221 */ /* 0x000fc80000010000 */
[----:B------:R-:W-:-:S07]  /*0d90*/  IMAD.MOV.U32 R20, RZ, RZ, R14 ;  /* 0x000000ffff147224 */ /* 0x000fce00078e000e */
[----:B------:R-:W-:Y:S05]  /*0da0*/  WARPSYNC.COLLECTIVE R17, `(.L_x_1679) ;  /* 0x0000000011087348 */ /* 0x000fea0003c00000 */
[----:B------:R0:W1:Y:S02]  /*0db0*/  SHFL.BFLY P2, R18, R20, R19, R22 ;  /* 0x0c00001314127389 */ /* 0x0000640000040016 */
[----:B01----:R-:W-:Y:S01]  /*0dc0*/  ENDCOLLECTIVE ;  /* 0x000000000000791b */ /* 0x003fe20003800000 */
.L_x_1679:
[----:B------:R-:W-:Y:S01]  /*0dd0*/  IMAD.MOV.U32 R19, RZ, RZ, 0x4 ;  /* 0x00000004ff137424 */ /* 0x000fe200078e00ff */
[----:B------:R-:W-:-:S05]  /*0de0*/  MOV R13, R18 ;  /* 0x00000012000d7202 */ /* 0x000fca0000000f00 */
[----:B------:R-:W-:-:S05]  /*0df0*/  FADD.FTZ R15, R14, R13 ;  /* 0x0000000d0e0f7221 */ /* 0x000fca0000010000 */
[----:B------:R-:W-:-:S07]  /*0e00*/  MOV R20, R15 ;  /* 0x0000000f00147202 */ /* 0x000fce0000000f00 */
[----:B------:R-:W-:Y:S05]  /*0e10*/  WARPSYNC.COLLECTIVE R17, `(.L_x_1680) ;  /* 0x0000000011087348 */ /* 0x000fea0003c00000 */
[----:B------:R0:W1:Y:S02]  /*0e20*/  SHFL.BFLY P2, R18, R20, R19, R22 ;  /* 0x0c00001314127389 */ /* 0x0000640000040016 */
[----:B01----:R-:W-:Y:S01]  /*0e30*/  ENDCOLLECTIVE ;  /* 0x000000000000791b */ /* 0x003fe20003800000 */
.L_x_1680:
[----:B------:R-:W-:Y:S01]  /*0e40*/  HFMA2.MMA R19, -RZ, RZ, 0, 4.76837158203125e-07 ;  /* 0x00000008ff137435 */ /* 0x000fe200000001ff */
[----:B------:R-:W-:-:S05]  /*0e50*/  MOV R16, R18 ;  /* 0x0000001200107202 */ /* 0x000fca0000000f00 */
[----:B------:R-:W-:-:S05]  /*0e60*/  FADD.FTZ R16, R15, R16 ;  /* 0x000000100f107221 */ /* 0x000fca0000010000 */
[----:B------:R-:W-:-:S07]  /*0e70*/  MOV R20, R16 ;  /* 0x0000001000147202 */ /* 0x000fce0000000f00 */
[----:B------:R-:W-:Y:S05]  /*0e80*/  WARPSYNC.COLLECTIVE R17, `(.L_x_1681) ;  /* 0x0000000011087348 */ /* 0x000fea0003c00000 */
[----:B------:R0:W1:Y:S02]  /*0e90*/  SHFL.BFLY P2, R18, R20, R19, R22 ;  /* 0x0c00001314127389 */ /* 0x0000640000040016 */
[----:B01----:R-:W-:Y:S01]  /*0ea0*/  ENDCOLLECTIVE ;  /* 0x000000000000791b */ /* 0x003fe20003800000 */
.L_x_1681:
[----:B------:R-:W-:Y:S01]  /*0eb0*/  HFMA2.MMA R19, -RZ, RZ, 0, 9.5367431640625e-07 ;  /* 0x00000010ff137435 */ /* 0x000fe200000001ff */
[----:B------:R-:W-:-:S04]  /*0ec0*/  IMAD.MOV.U32 R9, RZ, RZ, R18 ;  /* 0x000000ffff097224 */ /* 0x000fc800078e0012 */
[----:B------:R-:W-:-:S05]  /*0ed0*/  FADD.FTZ R9, R16, R9 ;  /* 0x0000000910097221 */ /* 0x000fca0000010000 */
[----:B------:R-:W-:-:S07]  /*0ee0*/  MOV R20, R9 ;  /* 0x0000000900147202 */ /* 0x000fce0000000f00 */
[----:B------:R-:W-:Y:S05]  /*0ef0*/  WARPSYNC.COLLECTIVE R17, `(.L_x_1682) ;  /* 0x0000000011087348 */ /* 0x000fea0003c00000 */
[----:B------:R0:W1:Y:S02]  /*0f00*/  SHFL.BFLY P2, R18, R20, R19, R22 ;  /* 0x0c00001314127389 */ /* 0x0000640000040016 */
[----:B01----:R-:W-:Y:S01]  /*0f10*/  ENDCOLLECTIVE ;  /* 0x000000000000791b */ /* 0x003fe20003800000 */
.L_x_1682:
[----:B------:R-:W-:Y:S01]  /*0f20*/  MOV R14, R18 ;  /* 0x00000012000e7202 */ /* 0x000fe20000000f00 */
[----:B------:R-:W-:Y:S06]  /*0f30*/  BRA `(.L_x_1683) ;  /* 0xfffffff800907947 */ /* 0x000fec000383ffff */
.L_x_1684:
        /* <DEDUP_REMOVED lines=12> */
.L_x_5452:


//--------------------- .text._ZN10layer_norm13ln_bwd_kernelINS_13Kernel_traitsIffffjLj20480ELj4ELj1ELj4ELj16ENS_18Kernel_traits_baseILj20480EffffjLj128EEEEEEEvNS_9BwdParamsE --------------------------
	.section	.text._ZN10layer_norm13ln_bwd_kernelINS_13Kernel_traitsIffffjLj20480ELj4ELj1ELj4ELj16ENS_18Kernel_traits_baseILj20480EffffjLj128EEEEEEEvNS_9BwdParamsE,"ax",@progbits
	.align	128
        .global         _ZN10layer_norm13ln_bwd_kernelINS_13Kernel_traitsIffffjLj20480ELj4ELj1ELj4ELj16ENS_18Kernel_traits_baseILj20480EffffjLj128EEEEEEEvNS_9BwdParamsE
        .type           _ZN10layer_norm13ln_bwd_kernelINS_13Kernel_traitsIffffjLj20480ELj4ELj1ELj4ELj16ENS_18Kernel_traits_baseILj20480EffffjLj128EEEEEEEvNS_9BwdParamsE,@function
        .size           _ZN10layer_norm13ln_bwd_kernelINS_13Kernel_traitsIffffjLj20480ELj4ELj1ELj4ELj16ENS_18Kernel_traits_baseILj20480EffffjLj128EEEEEEEvNS_9BwdParamsE,(.L_x_5453 - _ZN10layer_norm13ln_bwd_kernelINS_13Kernel_traitsIffffjLj20480ELj4ELj1ELj4ELj16ENS_18Kernel_traits_baseILj20480EffffjLj128EEEEEEEvNS_9BwdParamsE)
        .other          _ZN10layer_norm13ln_bwd_kernelINS_13Kernel_traitsIffffjLj20480ELj4ELj1ELj4ELj16ENS_18Kernel_traits_baseILj20480EffffjLj128EEEEEEEvNS_9BwdParamsE,@"STO_CUDA_ENTRY STV_DEFAULT"
_ZN10layer_norm13ln_bwd_kernelINS_13Kernel_traitsIffffjLj20480ELj4ELj1ELj4ELj16ENS_18Kernel_traits_baseILj20480EffffjLj128EEEEEEEvNS_9BwdParamsE:
.text._ZN10layer_norm13ln_bwd_kernelINS_13Kernel_traitsIffffjLj20480ELj4ELj1ELj4ELj16ENS_18Kernel_traits_baseILj20480EffffjLj128EEEEEEEvNS_9BwdParamsE:
        /* <DEDUP_REMOVED lines=11> */
[----:B-1----:R-:W-:-:S04]  /*00b0*/  LOP3.LUT R10, R0, 0x3, RZ, 0xc0, !PT ;  /* 0x00000003000a7812 */ /* 0x002fc800078ec0ff */
[----:B------:R-:W-:-:S03]  /*00c0*/  SHF.L.U32 R180, R10, 0x7, RZ ;  /* 0x000000070ab47819 */ /* 0x000fc600000006ff */
[----:B------:R-:W1:Y:S01]  /*00d0*/  @P0 LDC.64 R6, c[0x0][0x248] ;  /* 0x00009200ff060b82 */ /* 0x000e620000000a00 */
[----:B--2---:R-:W-:-:S04]  /*00e0*/  LOP3.LUT R12, R80, 0x1f, RZ, 0xc0, !PT ;  /* 0x0000001f500c7812 */ /* 0x004fc800078ec0ff */
        /* <DEDUP_REMOVED lines=10> */
[----:B---3--:R-:W-:Y:S02]  /*0190*/  @P0 IMAD.WIDE.U32 R4, R23, 0x10, R4 ;  /* 0x0000001017040825 */ /* 0x008fe400078e0004 */
[----:B------:R-:W0:Y:S08]  /*01a0*/  @P0 LDC.64 R28, c[0x0][0x248] ;  /* 0x00009200ff1c0b82 */ /* 0x000e300000000a00 */
[----:B------:R-:W3:Y:S01]  /*01b0*/  @P0 LDC.64 R16, c[0x0][0x248] ;  /* 0x00009200ff100b82 */ /* 0x000ee20000000a00 */
[----:B--2---:R-:W-:Y:S01]  /*01c0*/  @P0 IMAD.WIDE.U32 R10, R21, 0x10, R10 ;  /* 0x00000010150a0825 */ /* 0x004fe200078e000a */
[----:B------:R-:W-:Y:S01]  /*01d0*/  @P0 IADD3 R21, R180, 0x1000, RZ ;  /* 0x00001000b4150810 */ /* 0x000fe20007ffe0ff */
[----:B------:R-:W5:Y:S05]  /*01e0*/  @P0 LDG.E.128 R32, desc[UR6][R2.64] ;  /* 0x0000000602200981 */ /* 0x000f6a000c1e1d00 */
[----:B------:R-:W2:Y:S01]  /*01f0*/  @P0 LDC.64 R14, c[0x0][0x248] ;  /* 0x00009200ff0e0b82 */ /* 0x000ea20000000a00 */
[----:B-1----:R-:W-:-:S07]  /*0200*/  @P0 IMAD.WIDE.U32 R6, R25, 0x10, R6 ;  /* 0x0000001019060825 */ /* 0x002fce00078e0006 */
[----:B------:R-:W1:Y:S01]  /*0210*/  @P0 LDC.64 R18, c[0x0][0x248] ;  /* 0x00009200ff120b82 */ /* 0x000e620000000a00 */
        /* <DEDUP_REMOVED lines=13> */
[----:B--2---:R-:W-:Y:S01]  /*02f0*/  @P0 IMAD.WIDE.U32 R14, R25, 0x10, R14 ;  /* 0x00000010190e0825 */ /* 0x004fe200078e000e */
[----:B------:R-:W-:Y:S01]  /*0300*/  MOV R179, R142 ;  /* 0x0000008e00b37202 */ /* 0x000fe20000000f00 */
[----:B------:R-:W5:Y:S04]  /*0310*/  @P0 LDG.E.128 R48, desc[UR6][R10.64] ;  /* 0x000000060a300981 */ /* 0x000f68000c1e1d00 */
[----:B------:R-:W5:Y:S01]  /*0320*/  @P0 LDG.E.128 R56, desc[UR6][R14.64] ;  /* 0x000000060e380981 */ /* 0x000f62000c1e1d00 */
[----:B-1----:R-:W-:-:S03]  /*0330*/  @P0 IMAD.WIDE.U32 R18, R27, 0x10, R18 ;  /* 0x000000101b120825 */ /* 0x002fc600078e0012 */
[----:B------:R-:W5:Y:S04]  /*0340*/  @P0 LDG.E.128 R60, desc[UR6][R16.64] ;  /* 0x00000006103c0981 */ /* 0x000f68000c1e1d00 */
[----:B------:R0:W5:Y:S01]  /*0350*/  @P0 LDG.E.128 R64, desc[UR6][R20.64] ;  /* 0x0000000614400981 */ /* 0x000162000c1e1d00 */
[----:B----4-:R-:W-:-:S03]  /*0360*/  @P0 IMAD.WIDE.U32 R12, R23, 0x10, R12 ;  /* 0x00000010170c0825 */ /* 0x010fc600078e000c */
        /* <DEDUP_REMOVED lines=34> */
[----:B------:R-:W-:Y:S02]  /*0590*/  CS2R R16, SRZ ;  /* 0x0000000000107805 */ /* 0x000fe4000001ff00 */
[----:B------:R-:W-:-:S02]  /*05a0*/  CS2R R14, SRZ ;  /* 0x00000000000e7805 */ /* 0x000fc4000001ff00 */
[----:B--2---:R-:W-:Y:S02]  /*05b0*/  CS2R R12, SRZ ;  /* 0x00000000000c7805 */ /* 0x004fe4000001ff00 */
        /* <DEDUP_REMOVED lines=17> */
[----:B------:R-:W-:Y:S02]  /*06d0*/  HFMA2.MMA R227, -RZ, RZ, 0, 0 ;  /* 0x00000000ffe37435 */ /* 0x000fe400000001ff */
[----:B------:R-:W-:Y:S02]  /*06e0*/  HFMA2.MMA R214, -RZ, RZ, 0, 0 ;  /* 0x00000000ffd67435 */ /* 0x000fe400000001ff */
[----:B------:R-:W-:Y:S01]  /*06f0*/  HFMA2.MMA R206, -RZ, RZ, 0, 0 ;  /* 0x00000000ffce7435 */ /* 0x000fe200000001ff */
[----:B------:R-:W5:Y:S01]  /*0700*/  LDG.E.128 R72, desc[UR6][R2.64] ;  /* 0x0000000602487981 */ /* 0x000f62000c1e1d00 */
[----:B------:R-:W-:Y:S01]  /*0710*/  HFMA2.MMA R190, -RZ, RZ, 0, 0 ;  /* 0x00000000ffbe7435 */ /* 0x000fe200000001ff */
[----:B------:R-:W-:-:S02]  /*0720*/  MOV R178, RZ ;  /* 0x000000ff00b27202 */ /* 0x000fc40000000f00 */
[----:B------:R-:W-:Y:S01]  /*0730*/  CS2R R176, SRZ ;  /* 0x0000000000b07805 */ /* 0x000fe2000001ff00 */
[----:B------:R-:W5:Y:S01]  /*0740*/  LDG.E.128 R76, desc[UR6][R2.64+0x2000] ;  /* 0x00200006024c7981 */ /* 0x000f62000c1e1d00 */
[----:B------:R-:W-:Y:S02]  /*0750*/  MOV R248, RZ ;  /* 0x000000ff00f87202 */ /* 0x000fe40000000f00 */
[----:B------:R-:W-:Y:S02]  /*0760*/  CS2R R242, SRZ ;  /* 0x0000000000f27805 */ /* 0x000fe4000001ff00 */
[----:B------:R-:W-:Y:S01]  /*0770*/  MOV R244, RZ ;  /* 0x000000ff00f47202 */ /* 0x000fe20000000f00 */
        /* <DEDUP_REMOVED lines=9> */
[----:B------:R-:W-:Y:S02]  /*0810*/  CS2R R224, SRZ ;  /* 0x0000000000e07805 */ /* 0x000fe4000001ff00 */
        /* <DEDUP_REMOVED lines=18> */
[----:B------:R0:W5:Y:S01]  /*0940*/  LDG.E.128 R108, desc[UR6][R2.64+0x12000] ;  /* 0x01200006026c7981 */ /* 0x000162000c1e1d00 */
        /* <DEDUP_REMOVED lines=12> */
[----:B-1----:R-:W-:-:S07]  /*0a10*/  MOV R0, RZ ;  /* 0x000000ff00007202 */ /* 0x002fce0000000f00 */
.L_x_1691:
[----:B------:R-:W-:Y:S01]  /*0a20*/  ULDC.64 UR4, c[0x0][0x228] ;  /* 0x00008a0000047ab9 */ /* 0x000fe20000000a00 */
[----:B------:R-:W-:Y:S01]  /*0a30*/  IMAD R201, R179, 0x1400, R180 ;  /* 0x00001400b3c97824 */ /* 0x000fe200078e02b4 */
[----:B------:R-:W-:Y:S01]  /*0a40*/  ISETP.NE.U32.AND P0, PT, RZ, UR4, PT ;  /* 0x00000004ff007c0c */ /* 0x000fe2000bf05070 */
[----:B-1----:R-:W0:Y:S03]  /*0a50*/  LDC.64 R138, c[0x0][0x238] ;  /* 0x00008e00ff8a7b82 */ /* 0x002e260000000a00 */
[----:B------:R-:W-:Y:S02]  /*0a60*/  ISETP.NE.AND.EX P0, PT, RZ, UR5, PT, P0 ;  /* 0x00000005ff007c0c */ /* 0x000fe4000bf05300 */
[----:B------:R-:W-:-:S03]  /*0a70*/  IADD3 R136, R201, 0x200, RZ ;  /* 0x00000200c9887810 */ /* 0x000fc60007ffe0ff */
[----:B------:R-:W1:Y:S08]  /*0a80*/  LDC.64 R250, c[0x0][0x268] ;  /* 0x00009a00fffa7b82 */ /* 0x000e700000000a00 */
[----:B------:R-:W2:Y:S08]  /*0a90*/  @P0 LDC.64 R112, c[0x0][0x228] ;  /* 0x00008a00ff700b82 */ /* 0x000eb00000000a00 */
[----:B------:R-:W3:Y:S01]  /*0aa0*/  @P0 LDC.64 R124, c[0x0][0x228] ;  /* 0x00008a00ff7c0b82 */ /* 0x000ee20000000a00 */
[----:B------:R-:W-:-:S02]  /*0ab0*/  IADD3 R134, R201, 0x400, RZ ;  /* 0x00000400c9867810 */ /* 0x000fc40007ffe0ff */
[----:B------:R-:W-:-:S05]  /*0ac0*/  IADD3 R156, R201, 0x800, RZ ;  /* 0x00000800c99c7810 */ /* 0x000fca0007ffe0ff */
[----:B------:R-:W4:Y:S01]  /*0ad0*/  @P0 LDC.64 R120, c[0x0][0x228] ;  /* 0x00008a00ff780b82 */ /* 0x000f220000000a00 */
[----:B--2---:R-:W-:-:S07]  /*0ae0*/  @P0 IMAD.WIDE.U32 R112, R136, 0x10, R112 ;  /* 0x0000001088700825 */ /* 0x004fce00078e0070 */
[----:B------:R-:W2:Y:S01]  /*0af0*/  @P0 LDC.64 R116, c[0x0][0x228] ;  /* 0x00008a00ff740b82 */ /* 0x000ea20000000a00 */
[----:B------:R0:W2:Y:S01]  /*0b00*/  @P0 LDG.E.128 R140, desc[UR6][R112.64] ;  /* 0x00000006708c0981 */ /* 0x0000a2000c1e1d00 */
[C---:B------:R-:W-:Y:S01]  /*0b10*/  IADD3 R157, R201.reuse, 0x600, RZ ;  /* 0x00000600c99d7810 */ /* 0x040fe20007ffe0ff */
[----:B---3--:R-:W-:Y:S01]  /*0b20*/  @P0 IMAD.WIDE.U32 R124, R134, 0x10, R124 ;  /* 0x00000010867c0825 */ /* 0x008fe200078e007c */
[----:B------:R-:W-:-:S04]  /*0b30*/  IADD3 R211, R201, 0xa00, RZ ;  /* 0x00000a00c9d37810 */ /* 0x000fc80007ffe0ff */
[----:B------:R-:W3:Y:S01]  /*0b40*/  @P0 LDC.64 R128, c[0x0][0x228] ;  /* 0x00008a00ff800b82 */ /* 0x000ee20000000a00 */
[----:B------:R-:W3:Y:S01]  /*0b50*/  @P0 LDG.E.128 R124, desc[UR6][R124.64] ;  /* 0x000000067c7c0981 */ /* 0x000ee2000c1e1d00 */
[----:B----4-:R-:W-:-:S06]  /*0b60*/  @P0 IMAD.WIDE.U32 R120, R157, 0x10, R120 ;  /* 0x000000109d780825 */ /* 0x010fcc00078e0078 */
[----:B0-----:R-:W0:Y:S01]  /*0b70*/  @P0 LDC.64 R112, c[0x0][0x228] ;  /* 0x00008a00ff700b82 */ /* 0x001e220000000a00 */
[----:B------:R-:W4:Y:S01]  /*0b80*/  @P0 LDG.E.128 R120, desc[UR6][R120.64] ;  /* 0x0000000678780981 */ /* 0x000f22000c1e1d00 */
[C---:B------:R-:W-:Y:S02]  /*0b90*/  IADD3 R210, R201.reuse, 0xc00, RZ ;  /* 0x00000c00c9d27810 */ /* 0x040fe40007ffe0ff */
[----:B------:R-:W-:-:S04]  /*0ba0*/  IADD3 R209, R201, 0xe00, RZ ;  /* 0x00000e00c9d17810 */ /* 0x000fc80007ffe0ff */
[----:B------:R-:W1:Y:S01]  /*0bb0*/  @!P0 LDC.64 R132, c[0x0][0x220] ;  /* 0x00008800ff848b82 */ /* 0x000e620000000a00 */
[C---:B------:R-:W-:Y:S02]  /*0bc0*/  IADD3 R208, R201.reuse, 0x1000, RZ ;  /* 0x00001000c9d07810 */ /* 0x040fe40007ffe0ff */
[C---:B------:R-:W-:Y:S02]  /*0bd0*/  IADD3 R191, R201.reuse, 0x1200, RZ ;  /* 0x00001200c9bf7810 */ /* 0x040fe40007ffe0ff */
[----:B------:R-:W-:-:S03]  /*0be0*/  @P0 LEA R152, P1, R201, UR4, 0x4 ;  /* 0x00000004c9980c11 */ /* 0x000fc6000f8220ff */
[----:B------:R-:W1:Y:S01]  /*0bf0*/  @!P0 LDC.64 R130, c[0x0][0x220] ;  /* 0x00008800ff828b82 */ /* 0x000e620000000a00 */
[----:B0-----:R-:W-:-:S06]  /*0c00*/  @P0 IMAD.WIDE.U32 R112, R156, 0x10, R112 ;  /* 0x000000109c700825 */ /* 0x001fcc00078e0070 */
[----:B------:R-:W4:Y:S01]  /*0c10*/  @P0 LDG.E.128 R112, desc[UR6][R112.64] ;  /* 0x0000000670700981 */ /* 0x000f22000c1e1d00 */
[----:B--2---:R-:W-:-:S06]  /*0c20*/  @P0 IMAD.WIDE.U32 R116, R211, 0x10, R116 ;  /* 0x00000010d3740825 */ /* 0x004fcc00078e0074 */
[----:B------:R-:W2:Y:S01]  /*0c30*/  @P0 LDG.E.128 R116, desc[UR6][R116.64] ;  /* 0x0000000674740981 */ /* 0x000ea2000c1e1d00 */
[----:B---3--:R-:W-:-:S05]  /*0c40*/  @P0 IMAD.WIDE.U32 R128, R210, 0x10, R128 ;  /* 0x00000010d2800825 */ /* 0x008fca00078e0080 */
[----:B------:R0:W3:Y:S02]  /*0c50*/  @P0 LDG.E.128 R164, desc[UR6][R128.64] ;  /* 0x0000000680a40981 */ /* 0x0000e4000c1e1d00 */
[----:B0-----:R-:W0:Y:S02]  /*0c60*/  @P0 LDC.64 R128, c[0x0][0x228] ;  /* 0x00008a00ff800b82 */ /* 0x001e240000000a00 */
[----:B0-----:R-:W-:-:S05]  /*0c70*/  @P0 IMAD.WIDE.U32 R128, R209, 0x10, R128 ;  /* 0x00000010d1800825 */ /* 0x001fca00078e0080 */
[----:B------:R0:W3:Y:S02]  /*0c80*/  @P0 LDG.E.128 R160, desc[UR6][R128.64] ;  /* 0x0000000680a00981 */ /* 0x0000e4000c1e1d00 */
[----:B0-----:R-:W0:Y:S02]  /*0c90*/  @P0 LDC.64 R128, c[0x0][0x228] ;  /* 0x00008a00ff800b82 */ /* 0x001e240000000a00 */
[----:B0-----:R-:W-:-:S05]  /*0ca0*/  @P0 IMAD.WIDE.U32 R128, R208, 0x10, R128 ;  /* 0x00000010d0800825 */ /* 0x001fca00078e0080 */
[----:B------:R0:W3:Y:S02]  /*0cb0*/  @P0 LDG.E.128 R144, desc[UR6][R128.64] ;  /* 0x0000000680900981 */ /* 0x0000e4000c1e1d00 */
[----:B0-----:R-:W0:Y:S02]  /*0cc0*/  @P0 LDC.64 R128, c[0x0][0x228] ;  /* 0x00008a00ff800b82 */ /* 0x001e240000000a00 */
[----:B0-----:R-:W-:-:S05]  /*0cd0*/  @P0 IMAD.WIDE.U32 R128, R191, 0x10, R128 ;  /* 0x00000010bf800825 */ /* 0x001fca00078e0080 */
[----:B------:R-:W3:Y:S01]  /*0ce0*/  @P0 LDG.E.128 R148, desc[UR6][R128.64] ;  /* 0x0000000680940981 */ /* 0x000ee2000c1e1d00 */
[----:B------:R-:W-:-:S06]  /*0cf0*/  @P0 LEA.HI.X R153, R201, UR5, RZ, 0x4, P1 ;  /* 0x00000005c9990c11 */ /* 0x000fcc00088f24ff */
[----:B------:R-:W3:Y:S01]  /*0d00*/  @P0 LDG.E.128 R152, desc[UR6][R152.64] ;  /* 0x0000000698980981 */ /* 0x000ee2000c1e1d00 */
[----:B------:R-:W0:Y:S01]  /*0d10*/  @!P0 LDC.64 R128, c[0x0][0x220] ;  /* 0x00008800ff808b82 */ /* 0x000e220000000a00 */
[----:B-1----:R-:W-:Y:S01]  /*0d20*/  @!P0 IMAD.WIDE.U32 R132, R136, 0x10, R132 ;  /* 0x0000001088848825 */ /* 0x002fe200078e0084 */
[----:B------:R-:W-:-:S04]  /*0d30*/  @P0 MOV R207, RZ ;  /* 0x000000ff00cf0202 */ /* 0x000fc80000000f00 */
[----:B------:R1:W2:Y:S02]  /*0d40*/  @!P0 LDG.E.128 R140, desc[UR6][R132.64] ;  /* 0x00000006848c8981 */ /* 0x0002a4000c1e1d00 */
[----:B-1----:R-:W-:Y:S02]  /*0d50*/  @!P0 IMAD.WIDE.U32 R132, R134, 0x10, R130 ;  /* 0x0000001086848825 */ /* 0x002fe400078e0082 */
        /* <DEDUP_REMOVED lines=10> */
[----:B------:R-:W2:Y:S04]  /*0e00*/  @!P0 LDG.E R207, desc[UR6][R130.64] ;  /* 0x0000000682cf8981 */ /* 0x000ea8000c1e1900 */
        /* <DEDUP_REMOVED lines=20> */
[----:B------:R-:W-:Y:S01]  /*0f50*/  @P0 MUFU.RCP R213, R88 ;  /* 0x0000005800d50308 */ /* 0x000fe20000001000 */
[----:B------:R-:W-:-:S07]  /*0f60*/  @P0 FADD.FTZ R199, -R33, R141 ;  /* 0x0000008d21c70221 */ /* 0x000fce0000010100 */
[----:B------:R-:W4:Y:S08]  /*0f70*/  @P0 MUFU.RCP R193, R83 ;  /* 0x0000005300c10308 */ /* 0x000f300000001000 */
[----:B------:R-:W2:Y:S01]  /*0f80*/  @P0 MUFU.RCP R131, R76 ;  /* 0x0000004c00830308 */ /* 0x000ea20000001000 */
[----:B-1----:R-:W-:-:S07]  /*0f90*/  @P0 FMUL.FTZ R199, R199, R130 ;  /* 0x00000082c7c70220 */ /* 0x002fce0000410000 */
[----:B------:R-:W1:Y:S01]  /*0fa0*/  @P0 MUFU.RCP R132, R79 ;  /* 0x0000004f00840308 */ /* 0x000e620000001000 */
[----:B------:R-:W-:-:S07]  /*0fb0*/  @P0 FADD.FTZ R130, -R39, R127 ;  /* 0x0000007f27820221 */ /* 0x000fce0000010100 */
[----:B------:R-:W0:Y:S08]  /*0fc0*/  @P0 MUFU.RCP R192, R84 ;  /* 0x0000005400c00308 */ /* 0x000e300000001000 */
[----:B------:R-:W0:Y:S01]  /*0fd0*/  @P0 MUFU.RCP R217, R92 ;  /* 0x0000005c00d90308 */ /* 0x000e220000001000 */
[----:B------:R-:W-:Y:S01]  /*0fe0*/  @P0 FADD.FTZ R200, -R32, R140 ;  /* 0x0000008c20c80221 */ /* 0x000fe20000010100 */
[----:B------:R-:W-:-:S06]  /*0ff0*/  @P0 FADD.FTZ R197, -R35, R143 ;  /* 0x0000008f23c50221 */ /* 0x000fcc0000010100 */
[----:B------:R-:W0:Y:S01]  /*1000*/  @P0 MUFU.RCP R159, R80 ;  /* 0x00000050009f0308 */ /* 0x000e220000001000 */
[----:B----4-:R-:W-:Y:S01]  /*1010*/  @P0 FMUL.FTZ R193, R130, R193 ;  /* 0x000000c182c10220 */ /* 0x010fe20000410000 */
[----:B--2---:R-:W-:-:S06]  /*1020*/  @P0 FMUL.FTZ R200, R200, R131 ;  /* 0x00000083c8c80220 */ /* 0x004fcc0000410000 */
[----:B------:R-:W2:Y:S01]  /*1030*/  @P0 MUFU.RCP R203, R86 ;  /* 0x0000005600cb0308 */ /* 0x000ea20000001000 */
[----:B------:R-:W-:-:S07]  /*1040*/  @P0 FADD.FTZ R131, -R40, R120 ;  /* 0x0000007828830221 */ /* 0x000fce0000010100 */
[----:B------:R-:W4:Y:S01]  /*1050*/  @P0 MUFU.RCP R215, R89 ;  /* 0x0000005900d70308 */ /* 0x000f220000001000 */
[--C-:B------:R-:W-:Y:S01]  /*1060*/  @!P0 FADD.FTZ R158, R141, -R207.reuse ;  /* 0x800000cf8d9e8221 */ /* 0x100fe20000010000 */
[----:B---3--:R-:W-:-:S03]  /*1070*/  @!P0 FADD.FTZ R218, R127, -R207 ;  /* 0x800000cf7fda8221 */ /* 0x008fc60000010000 */
[----:B------:R-:W-:Y:S01]  /*1080*/  @!P0 FMUL.FTZ R199, R181, R158 ;  /* 0x0000009eb5c78220 */ /* 0x000fe20000410000 */
[----:B------:R-:W-:Y:S01]  /*1090*/  @P0 FADD.FTZ R158, -R44, R112 ;  /* 0x000000702c9e0221 */ /* 0x000fe20000010100 */
[--C-:B------:R-:W-:Y:S01]  /*10a0*/  @!P0 FADD.FTZ R112, R112, -R207.reuse ;  /* 0x800000cf70708221 */ /* 0x100fe20000010000 */
[----:B------:R-:W3:Y:S01]  /*10b0*/  @P0 MUFU.RCP R195, R81 ;  /* 0x0000005100c30308 */ /* 0x000ee20000001000 */
[----:B------:R-:W-:Y:S01]  /*10c0*/  @!P0 FADD.FTZ R216, R143, -R207 ;  /* 0x800000cf8fd88221 */ /* 0x000fe20000010000 */
[----:B------:R-:W-:Y:S01]  /*10d0*/  @P0 FMUL.FTZ R213, R158, R213 ;  /* 0x000000d59ed50220 */ /* 0x000fe20000410000 */
[C---:B------:R-:W-:Y:S01]  /*10e0*/  @!P0 FMUL.FTZ R213, R181.reuse, R112 ;  /* 0x00000070b5d58220 */ /* 0x040fe20000410000 */
[----:B------:R-:W-:-:S04]  /*10f0*/  @!P0 FMUL.FTZ R193, R181, R218 ;  /* 0x000000dab5c18220 */ /* 0x000fc80000410000 */
[----:B------:R-:W3:Y:S01]  /*1100*/  @P0 MUFU.RCP R204, R87 ;  /* 0x0000005700cc0308 */ /* 0x000ee20000001000 */
[----:B-1----:R-:W-:Y:S01]  /*1110*/  @P0 FMUL.FTZ R197, R197, R132 ;  /* 0x00000084c5c50220 */ /* 0x002fe20000410000 */
[----:B------:R-:W-:Y:S01]  /*1120*/  @!P0 FADD.FTZ R120, R120, -R207 ;  /* 0x800000cf78788221 */ /* 0x000fe20000010000 */
[----:B------:R-:W-:Y:S01]  /*1130*/  @!P0 FMUL.FTZ R197, R181, R216 ;  /* 0x000000d8b5c58220 */ /* 0x000fe20000410000 */
[----:B------:R-:W-:-:S04]  /*1140*/  @P0 FADD.FTZ R112, -R48, R116 ;  /* 0x0000007430700221 */ /* 0x000fc80000010100 */
[----:B------:R-:W1:Y:S01]  /*1150*/  @P0 MUFU.RCP R218, R93 ;  /* 0x0000005d00da0308 */ /* 0x000e620000001000 */
[----:B------:R-:W-:Y:S01]  /*1160*/  @P0 FADD.FTZ R196, -R36, R124 ;  /* 0x0000007c24c40221 */ /* 0x000fe20000010100 */
[----:B0-----:R-:W-:Y:S01]  /*1170*/  @P0 FMUL.FTZ R192, R131, R192 ;  /* 0x000000c083c00220 */ /* 0x001fe20000410000 */
[----:B------:R-:W-:Y:S01]  /*1180*/  @P0 FMUL.FTZ R217, R112, R217 ;  /* 0x000000d970d90220 */ /* 0x000fe20000410000 */
[----:B------:R-:W-:Y:S01]  /*1190*/  @!P0 FADD.FTZ R124, R124, -R207 ;  /* 0x800000cf7c7c8221 */ /* 0x000fe20000010000 */
[----:B------:R-:W-:-:S03]  /*11a0*/  @!P0 FMUL.FTZ R192, R181, R120 ;  /* 0x00000078b5c08220 */ /* 0x000fc60000410000 */
[----:B------:R-:W0:Y:S01]  /*11b0*/  @P0 MUFU.RCP R216, R90 ;  /* 0x0000005a00d80308 */ /* 0x000e220000001000 */
[----:B------:R-:W-:Y:S01]  /*11c0*/  @P0 FADD.FTZ R130, -R42, R122 ;  /* 0x0000007a2a820221 */ /* 0x000fe20000010100 */
[----:B------:R-:W-:Y:S01]  /*11d0*/  @P0 FADD.FTZ R120, -R45, R113 ;  /* 0x000000712d780221 */ /* 0x000fe20000010100 */
[----:B------:R-:W-:Y:S01]  /*11e0*/  @!P0 FADD.FTZ R122, R122, -R207 ;  /* 0x800000cf7a7a8221 */ /* 0x000fe20000010000 */
[----:B------:R-:W-:-:S04]  /*11f0*/  @P0 FMUL.FTZ R196, R196, R159 ;  /* 0x0000009fc4c40220 */ /* 0x000fc80000410000 */
[----:B------:R-:W0:Y:S01]  /*1200*/  @P0 MUFU.RCP R112, R95 ;  /* 0x0000005f00700308 */ /* 0x000e220000001000 */
[----:B------:R-:W-:Y:S01]  /*1210*/  @P0 FADD.FTZ R128, -R37, R125 ;  /* 0x0000007d25800221 */ /* 0x000fe20000010100 */
[----:B------:R-:W-:Y:S01]  /*1220*/  @!P0 FMUL.FTZ R196, R181, R124 ;  /* 0x0000007cb5c48220 */ /* 0x000fe20000410000 */
[----:B------:R-:W-:Y:S01]  /*1230*/  @P0 FADD.FTZ R159, -R43, R123 ;  /* 0x0000007b2b9f0221 */ /* 0x000fe20000010100 */
[----:B--2---:R-:W-:Y:S01]  /*1240*/  @P0 FMUL.FTZ R203, R130, R203 ;  /* 0x000000cb82cb0220 */ /* 0x004fe20000410000 */
[--C-:B------:R-:W-:Y:S01]  /*1250*/  @!P0 FADD.FTZ R124, R125, -R207.reuse ;  /* 0x800000cf7d7c8221 */ /* 0x100fe20000010000 */
[----:B----4-:R-:W-:Y:S01]  /*1260*/  @P0 FMUL.FTZ R215, R120, R215 ;  /* 0x000000d778d70220 */ /* 0x010fe20000410000 */
[--C-:B------:R-:W-:Y:S01]  /*1270*/  @!P0 FADD.FTZ R120, R123, -R207.reuse ;  /* 0x800000cf7b788221 */ /* 0x100fe20000010000 */
[----:B------:R-:W-:Y:S01]  /*1280*/  @!P0 FMUL.FTZ R203, R181, R122 ;  /* 0x0000007ab5cb8220 */ /* 0x000fe20000410000 */
[----:B------:R-:W-:Y:S01]  /*1290*/  @!P0 FADD.FTZ R122, R113, -R207 ;  /* 0x800000cf717a8221 */ /* 0x000fe20000010000 */
[----:B---3--:R-:W-:Y:S01]  /*12a0*/  @P0 FMUL.FTZ R195, R128, R195 ;  /* 0x000000c380c30220 */ /* 0x008fe20000410000 */
[----:B------:R-:W-:Y:S01]  /*12b0*/  @P0 FADD.FTZ R113, -R49, R117 ;  /* 0x0000007531710221 */ /* 0x000fe20000010100 */
[----:B------:R-:W-:Y:S01]  /*12c0*/  @P0 FMUL.FTZ R204, R159, R204 ;  /* 0x000000cc9fcc0220 */ /* 0x000fe20000410000 */
[----:B------:R-:W-:Y:S01]  /*12d0*/  @!P0 FMUL.FTZ R195, R181, R124 ;  /* 0x0000007cb5c38220 */ /* 0x000fe20000410000 */
[----:B------:R-:W-:Y:S01]  /*12e0*/  @P0 FADD.FTZ R131, -R41, R121 ;  /* 0x0000007929830221 */ /* 0x000fe20000010100 */
[----:B------:R-:W-:Y:S01]  /*12f0*/  @!P0 FADD.FTZ R124, R121, -R207 ;  /* 0x800000cf797c8221 */ /* 0x000fe20000010000 */
[----:B------:R-:W-:Y:S01]  /*1300*/  @!P0 FMUL.FTZ R204, R181, R120 ;  /* 0x00000078b5cc8220 */ /* 0x000fe20000410000 */
[----:B------:R-:W-:Y:S01]  /*1310*/  @P0 FADD.FTZ R121, -R46, R114 ;  /* 0x000000722e790221 */ /* 0x000fe20000010100 */
[----:B------:R-:W-:Y:S01]  /*1320*/  @!P0 FADD.FTZ R120, R117, -R207 ;  /* 0x800000cf75788221 */ /* 0x000fe20000010000 */
[----:B------:R-:W2:Y:S01]  /*1330*/  @P0 MUFU.RCP R221, R96 ;  /* 0x0000006000dd0308 */ /* 0x000ea20000001000 */
[----:B-1----:R-:W-:Y:S01]  /*1340*/  @P0 FMUL.FTZ R218, R113, R218 ;  /* 0x000000da71da0220 */ /* 0x002fe20000410000 */
[----:B------:R-:W-:Y:S01]  /*1350*/  @P0 FADD.FTZ R113, -R51, R119 ;  /* 0x0000007733710221 */ /* 0x000fe20000010100 */
[----:B0-----:R-:W-:Y:S01]  /*1360*/  @P0 FMUL.FTZ R216, R121, R216 ;  /* 0x000000d879d80220 */ /* 0x001fe20000410000 */
[----:B------:R-:W-:Y:S01]  /*1370*/  @!P0 FMUL.FTZ R218, R181, R120 ;  /* 0x00000078b5da8220 */ /* 0x000fe20000410000 */
[----:B------:R-:W-:-:S04]  /*1380*/  IMAD.WIDE.U32 R120, R210, 0x10, R250 ;  /* 0x00000010d2787825 */ /* 0x000fc800078e00fa */
[----:B------:R-:W-:Y:S01]  /*1390*/  @P0 FMUL.FTZ R210, R113, R112 ;  /* 0x0000007071d20220 */ /* 0x000fe20000410000 */
[----:B------:R-:W-:Y:S01]  /*13a0*/  @!P0 FADD.FTZ R112, R119, -R207 ;  /* 0x800000cf77708221 */ /* 0x000fe20000010000 */
[----:B------:R-:W0:Y:S03]  /*13b0*/  @P0 MUFU.RCP R202, R85 ;  /* 0x0000005500ca0308 */ /* 0x000e260000001000 */
[----:B------:R-:W-:Y:S01]  /*13c0*/  @!P0 FMUL.FTZ R210, R181, R112 ;  /* 0x00000070b5d28220 */ /* 0x000fe20000410000 */
[----:B------:R-:W-:Y:S01]  /*13d0*/  @P0 FADD.FTZ R112, -R52, R164 ;  /* 0x000000a434700221 */ /* 0x000fe20000010100 */
[----:B------:R-:W-:-:S03]  /*13e0*/  @P0 FADD.FTZ R129, -R38, R126 ;  /* 0x0000007e26810221 */ /* 0x000fc60000010100 */
[----:B------:R-:W1:Y:S01]  /*13f0*/  @P0 MUFU.RCP R113, R97 ;  /* 0x0000006100710308 */ /* 0x000e620000001000 */
[----:B------:R-:W-:Y:S01]  /*1400*/  @!P0 FADD.FTZ R158, R126, -R207 ;  /* 0x800000cf7e9e8221 */ /* 0x000fe20000010000 */
[----:B--2---:R-:W-:-:S06]  /*1410*/  @P0 FMUL.FTZ R221, R112, R221 ;  /* 0x000000dd70dd0220 */ /* 0x004fcc0000410000 */
[----:B------:R-:W2:Y:S01]  /*1420*/  @P0 MUFU.RCP R126, R91 ;  /* 0x0000005b007e0308 */ /* 0x000ea20000001000 */
[----:B------:R-:W-:-:S07]  /*1430*/  @!P0 FADD.FTZ R116, R116, -R207 ;  /* 0x800000cf74748221 */ /* 0x000fce0000010000 */
[----:B------:R-:W3:Y:S08]  /*1440*/  @P0 MUFU.RCP R112, R98 ;  /* 0x0000006200700308 */ /* 0x000ef00000001000 */
[----:B------:R-:W4:Y:S01]  /*1450*/  @P0 MUFU.RCP R222, R99 ;  /* 0x0000006300de0308 */ /* 0x000f220000001000 */
[----:B------:R-:W-:-:S07]  /*1460*/  @!P0 FADD.FTZ R114, R114, -R207 ;  /* 0x800000cf72728221 */ /* 0x000fce0000010000 */
[----:B------:R-:W4:Y:S01]  /*1470*/  @P0 MUFU.RCP R133, R78 ;  /* 0x0000004e00850308 */ /* 0x000f220000001000 */
[----:B------:R-:W-:Y:S01]  /*1480*/  @P0 FADD.FTZ R220, -R53, R165 ;  /* 0x000000a535dc0221 */ /* 0x000fe20000010100 */
[----:B0-----:R-:W-:Y:S01]  /*1490*/  @P0 FMUL.FTZ R202, R131, R202 ;  /* 0x000000ca83ca0220 */ /* 0x001fe20000410000 */
[----:B------:R-:W-:-:S05]  /*14a0*/  @!P0 FADD.FTZ R140, R140, -R207 ;  /* 0x800000cf8c8c8221 */ /* 0x000fca0000010000 */
[----:B------:R-:W0:Y:S01]  /*14b0*/  @P0 MUFU.RCP R219, R94 ;  /* 0x0000005e00db0308 */ /* 0x000e220000001000 */
[----:B------:R-:W-:Y:S01]  /*14c0*/  @!P0 FMUL.FTZ R202, R181, R124 ;  /* 0x0000007cb5ca8220 */ /* 0x000fe20000410000 */
[----:B------:R-:W-:-:S04]  /*14d0*/  IMAD.WIDE.U32 R124, R211, 0x10, R250 ;  /* 0x00000010d37c7825 */ /* 0x000fc800078e00fa */
[----:B------:R-:W-:Y:S01]  /*14e0*/  @!P0 FMUL.FTZ R217, R181, R116 ;  /* 0x00000074b5d98220 */ /* 0x000fe20000410000 */
[----:B------:R-:W-:Y:S01]  /*14f0*/  @P0 FADD.FTZ R211, -R47, R115 ;  /* 0x000000732fd30221 */ /* 0x000fe20000010100 */
[----:B------:R-:W-:Y:S01]  /*1500*/  @!P0 FMUL.FTZ R216, R181, R114 ;  /* 0x00000072b5d88220 */ /* 0x000fe20000410000 */
[----:B-1----:R-:W-:Y:S01]  /*1510*/  @P0 FMUL.FTZ R220, R220, R113 ;  /* 0x00000071dcdc0220 */ /* 0x002fe20000410000 */
[----:B------:R-:W-:-:S04]  /*1520*/  IMAD.WIDE.U32 R116, R209, 0x10, R250 ;  /* 0x00000010d1747825 */ /* 0x000fc800078e00fa */
[----:B------:R-:W-:Y:S01]  /*1530*/  @P0 FADD.FTZ R198, -R34, R142 ;  /* 0x0000008e22c60221 */ /* 0x000fe20000010100 */
[----:B------:R-:W-:Y:S01]  /*1540*/  @!P0 FMUL.FTZ R200, R181, R140 ;  /* 0x0000008cb5c88220 */ /* 0x000fe20000410000 */
[----:B------:R-:W-:Y:S01]  /*1550*/  @!P0 FADD.FTZ R114, R115, -R207 ;  /* 0x800000cf73728221 */ /* 0x000fe20000010000 */
[----:B------:R-:W-:Y:S01]  /*1560*/  @P0 FADD.FTZ R209, -R54, R166 ;  /* 0x000000a636d10221 */ /* 0x000fe20000010100 */
[----:B------:R-:W-:Y:S01]  /*1570*/  @P0 FADD.FTZ R113, -R55, R167 ;  /* 0x000000a737710221 */ /* 0x000fe20000010100 */
[----:B------:R-:W-:Y:S01]  /*1580*/  @!P0 FADD.FTZ R142, R142, -R207 ;  /* 0x800000cf8e8e8221 */ /* 0x000fe20000010000 */
[----:B------:R-:W-:-:S04]  /*1590*/  IMAD.WIDE.U32 R140, R201, 0x10, R250 ;  /* 0x00000010c98c7825 */ /* 0x000fc800078e00fa */
[----:B--2---:R-:W-:Y:S01]  /*15a0*/  @P0 FMUL.FTZ R211, R211, R126 ;  /* 0x0000007ed3d30220 */ /* 0x004fe20000410000 */
[----:B------:R-:W1:Y:S01]  /*15b0*/  @P0 MUFU.RCP R226, R101 ;  /* 0x0000006500e20308 */ /* 0x000e620000001000 */
[----:B------:R-:W-:Y:S01]  /*15c0*/  @!P0 FMUL.FTZ R211, R181, R114 ;  /* 0x00000072b5d38220 */ /* 0x000fe20000410000 */
[----:B---3--:R-:W-:Y:S01]  /*15d0*/  @P0 FMUL.FTZ R209, R209, R112 ;  /* 0x00000070d1d10220 */ /* 0x008fe20000410000 */
[----:B----4-:R-:W-:Y:S01]  /*15e0*/  @P0 FMUL.FTZ R222, R113, R222 ;  /* 0x000000de71de0220 */ /* 0x010fe20000410000 */
[----:B------:R-:W-:Y:S01]  /*15f0*/  @P0 FMUL.FTZ R198, R198, R133 ;  /* 0x00000085c6c60220 */ /* 0x000fe20000410000 */
[----:B------:R-:W-:Y:S01]  /*1600*/  @P0 FADD.FTZ R114, -R50, R118 ;  /* 0x0000007632720221 */ /* 0x000fe20000010100 */
[----:B------:R-:W-:-:S04]  /*1610*/  IMAD.WIDE.U32 R112, R208, 0x10, R250 ;  /* 0x00000010d0707825 */ /* 0x000fc800078e00fa */
[----:B------:R-:W-:Y:S01]  /*1620*/  @!P0 FMUL.FTZ R198, R181, R142 ;  /* 0x0000008eb5c68220 */ /* 0x000fe20000410000 */
[----:B------:R-:W2:Y:S01]  /*1630*/  @P0 MUFU.RCP R208, R100 ;  /* 0x0000006400d00308 */ /* 0x000ea20000001000 */
[----:B------:R-:W3:Y:S01]  /*1640*/  LDG.E.128 R140, desc[UR6][R140.64] ;  /* 0x000000068c8c7981 */ /* 0x000ee2000c1e1d00 */
[----:B0-----:R-:W-:Y:S01]  /*1650*/  @P0 FMUL.FTZ R219, R114, R219 ;  /* 0x000000db72db0220 */ /* 0x001fe20000410000 */
[--C-:B------:R-:W-:Y:S01]  /*1660*/  @!P0 FADD.FTZ R114, R165, -R207.reuse ;  /* 0x800000cfa5728221 */ /* 0x100fe20000010000 */
[----:B------:R-:W-:Y:S01]  /*1670*/  @!P0 FADD.FTZ R167, R167, -R207 ;  /* 0x800000cfa7a78221 */ /* 0x000fe20000010000 */
[----:B------:R-:W-:Y:S01]  /*1680*/  @P0 FADD.FTZ R165, -R56, R160 ;  /* 0x000000a038a50221 */ /* 0x000fe20000010100 */
[----:B------:R-:W-:Y:S02]  /*1690*/  @!P0 FADD.FTZ R230, R160, -R207 ;  /* 0x800000cfa0e68221 */ /* 0x000fe40000010000 */
[----:B------:R-:W0:Y:S01]  /*16a0*/  @P0 MUFU.RCP R229, R102 ;  /* 0x0000006600e50308 */ /* 0x000e220000001000 */
[----:B------:R-:W-:Y:S01]  /*16b0*/  @!P0 FMUL.FTZ R222, R181, R167 ;  /* 0x000000a7b5de8220 */ /* 0x000fe20000410000 */
[----:B------:R-:W-:Y:S01]  /*16c0*/  @P0 FADD.FTZ R167, -R57, R161 ;  /* 0x000000a139a70221 */ /* 0x000fe20000010100 */
[----:B------:R-:W-:Y:S01]  /*16d0*/  @!P0 FADD.FTZ R161, R161, -R207 ;  /* 0x800000cfa1a18221 */ /* 0x000fe20000010000 */
[----:B------:R-:W-:-:S04]  /*16e0*/  IMAD.WIDE.U32 R136, R136, 0x10, R250 ;  /* 0x0000001088887825 */ /* 0x000fc800078e00fa */
[----:B------:R-:W-:Y:S01]  /*16f0*/  @P0 MUFU.RCP R194, R82 ;  /* 0x0000005200c20308 */ /* 0x000fe20000001000 */
[----:B------:R-:W-:Y:S01]  /*1700*/  LOP3.LUT P1, RZ, R135, 0xff, RZ, 0xc0, !PT ;  /* 0x000000ff87ff7812 */ /* 0x000fe2000782c0ff */
[----:B------:R-:W4:Y:S06]  /*1710*/  LDG.E.128 R124, desc[UR6][R124.64] ;  /* 0x000000067c7c7981 */ /* 0x000f2c000c1e1d00 */
[----:B------:R-:W0:Y:S01]  /*1720*/  @P0 MUFU.RCP R160, R103 ;  /* 0x0000006700a00308 */ /* 0x000e220000001000 */
[----:B-1----:R-:W-:Y:S01]  /*1730*/  @P0 FMUL.FTZ R226, R167, R226 ;  /* 0x000000e2a7e20220 */ /* 0x002fe20000410000 */
[----:B------:R-:W-:Y:S01]  /*1740*/  @!P0 FMUL.FTZ R226, R181, R161 ;  /* 0x000000a1b5e28220 */ /* 0x000fe20000410000 */
[----:B------:R-:W-:Y:S01]  /*1750*/  @P0 FADD.FTZ R161, -R58, R162 ;  /* 0x000000a23aa10221 */ /* 0x000fe20000010100 */
[----:B--2---:R-:W-:Y:S01]  /*1760*/  @P0 FMUL.FTZ R208, R165, R208 ;  /* 0x000000d0a5d00220 */ /* 0x004fe20000410000 */
[----:B------:R-:W-:Y:S01]  /*1770*/  @!P0 FMUL.FTZ R208, R181, R230 ;  /* 0x000000e6b5d08220 */ /* 0x000fe20000410000 */
[----:B------:R-:W-:Y:S01]  /*1780*/  @P0 FADD.FTZ R230, -R59, R163 ;  /* 0x000000a33be60221 */ /* 0x000fe20000010100 */
[----:B0-----:R-:W-:Y:S01]  /*1790*/  @P0 FMUL.FTZ R161, R161, R229 ;  /* 0x000000e5a1a10220 */ /* 0x001fe20000410000 */
[----:B------:R-:W2:Y:S01]  /*17a0*/  LDG.E.128 R136, desc[UR6][R136.64] ;  /* 0x0000000688887981 */ /* 0x000ea2000c1e1d00 */
[----:B------:R-:W0:Y:S01]  /*17b0*/  @P0 MUFU.RCP R229, R104 ;  /* 0x0000006800e50308 */ /* 0x000e220000001000 */
[--C-:B------:R-:W-:Y:S01]  /*17c0*/  @!P0 FADD.FTZ R163, R163, -R207.reuse ;  /* 0x800000cfa3a38221 */ /* 0x100fe20000010000 */
[----:B------:R-:W-:Y:S01]  /*17d0*/  @P0 FMUL.FTZ R160, R230, R160 ;  /* 0x000000a0e6a00220 */ /* 0x000fe20000410000 */
[----:B------:R-:W-:-:S05]  /*17e0*/  @!P0 FADD.FTZ R230, R162, -R207 ;  /* 0x800000cfa2e68221 */ /* 0x000fca0000010000 */
[----:B------:R-:W1:Y:S01]  /*17f0*/  @P0 MUFU.RCP R162, R105 ;  /* 0x0000006900a20308 */ /* 0x000e620000001000 */
[----:B------:R-:W-:-:S04]  /*1800*/  IMAD.WIDE.U32 R132, R134, 0x10, R250 ;  /* 0x0000001086847825 */ /* 0x000fc800078e00fa */
[----:B------:R-:W-:Y:S01]  /*1810*/  @!P0 FMUL.FTZ R160, R181, R163 ;  /* 0x000000a3b5a08220 */ /* 0x000fe20000410000 */
[----:B------:R-:W-:Y:S01]  /*1820*/  @P0 FADD.FTZ R163, -R60, R144 ;  /* 0x000000903ca30221 */ /* 0x000fe20000010100 */
[----:B------:R-:W-:Y:S01]  /*1830*/  @!P0 FMUL.FTZ R161, R181, R230 ;  /* 0x000000e6b5a18220 */ /* 0x000fe20000410000 */
[----:B------:R-:W-:Y:S01]  /*1840*/  @P0 FADD.FTZ R230, -R61, R145 ;  /* 0x000000913de60221 */ /* 0x000fe20000010100 */
[----:B------:R-:W4:Y:S01]  /*1850*/  LDG.E.128 R132, desc[UR6][R132.64] ;  /* 0x0000000684847981 */ /* 0x000f22000c1e1d00 */
[----:B0-----:R-:W-:Y:S02]  /*1860*/  @P0 FMUL.FTZ R163, R163, R229 ;  /* 0x000000e5a3a30220 */ /* 0x001fe40000410000 */
[----:B------:R-:W0:Y:S01]  /*1870*/  @P0 MUFU.RCP R229, R106 ;  /* 0x0000006a00e50308 */ /* 0x000e220000001000 */
[----:B------:R-:W-:Y:S01]  /*1880*/  @P0 FMUL.FTZ R194, R129, R194 ;  /* 0x000000c281c20220 */ /* 0x000fe20000410000 */
[--C-:B------:R-:W-:Y:S01]  /*1890*/  @!P0 FADD.FTZ R145, R145, -R207.reuse ;  /* 0x800000cf91918221 */ /* 0x100fe20000010000 */
[----:B-1----:R-:W-:Y:S01]  /*18a0*/  @P0 FMUL.FTZ R162, R230, R162 ;  /* 0x000000a2e6a20220 */ /* 0x002fe20000410000 */
[----:B------:R-:W-:-:S04]  /*18b0*/  @!P0 FADD.FTZ R230, R144, -R207 ;  /* 0x800000cf90e68221 */ /* 0x000fc80000010000 */
[----:B------:R-:W1:Y:S01]  /*18c0*/  @P0 MUFU.RCP R144, R107 ;  /* 0x0000006b00900308 */ /* 0x000e620000001000 */
[----:B------:R-:W-:-:S04]  /*18d0*/  IMAD.WIDE.U32 R128, R157, 0x10, R250 ;  /* 0x000000109d807825 */ /* 0x000fc800078e00fa */
[----:B------:R-:W-:Y:S01]  /*18e0*/  @!P0 FMUL.FTZ R162, R181, R145 ;  /* 0x00000091b5a28220 */ /* 0x000fe20000410000 */
[----:B------:R-:W-:Y:S01]  /*18f0*/  @P0 FADD.FTZ R145, -R62, R146 ;  /* 0x000000923e910221 */ /* 0x000fe20000010100 */
[----:B------:R-:W-:Y:S01]  /*1900*/  @!P0 FMUL.FTZ R163, R181, R230 ;  /* 0x000000e6b5a38220 */ /* 0x000fe20000410000 */
[----:B------:R-:W4:Y:S02]  /*1910*/  LDG.E.128 R128, desc[UR6][R128.64] ;  /* 0x0000000680807981 */ /* 0x000f24000c1e1d00 */
[----:B0-----:R-:W-:Y:S01]  /*1920*/  @P0 FMUL.FTZ R145, R145, R229 ;  /* 0x000000e591910220 */ /* 0x001fe20000410000 */
[----:B------:R-:W-:Y:S01]  /*1930*/  @P0 FADD.FTZ R230, -R63, R147 ;  /* 0x000000933fe60221 */ /* 0x000fe20000010100 */
[----:B------:R-:W0:Y:S01]  /*1940*/  @P0 MUFU.RCP R229, R108 ;  /* 0x0000006c00e50308 */ /* 0x000e220000001000 */
[----:B------:R-:W-:-:S04]  /*1950*/  IMAD.WIDE.U32 R156, R156, 0x10, R250 ;  /* 0x000000109c9c7825 */ /* 0x000fc800078e00fa */
[--C-:B------:R-:W-:Y:S01]  /*1960*/  @!P0 FADD.FTZ R147, R147, -R207.reuse ;  /* 0x800000cf93938221 */ /* 0x100fe20000010000 */
[----:B-1----:R-:W-:Y:S01]  /*1970*/  @P0 FMUL.FTZ R144, R230, R144 ;  /* 0x00000090e6900220 */ /* 0x002fe20000410000 */
[----:B------:R-:W-:Y:S02]  /*1980*/  @!P0 FADD.FTZ R230, R146, -R207 ;  /* 0x800000cf92e68221 */ /* 0x000fe40000010000 */
[----:B------:R-:W1:Y:S01]  /*1990*/  @P0 MUFU.RCP R146, R109 ;  /* 0x0000006d00920308 */ /* 0x000e620000001000 */
[C---:B------:R-:W-:Y:S01]  /*19a0*/  @!P0 FMUL.FTZ R194, R181.reuse, R158 ;  /* 0x0000009eb5c28220 */ /* 0x040fe20000410000 */
[----:B------:R-:W-:Y:S01]  /*19b0*/  @!P0 FMUL.FTZ R144, R181, R147 ;  /* 0x00000093b5908220 */ /* 0x000fe20000410000 */
[----:B------:R-:W4:Y:S01]  /*19c0*/  LDG.E.128 R156, desc[UR6][R156.64] ;  /* 0x000000069c9c7981 */ /* 0x000f22000c1e1d00 */
[----:B------:R-:W-:-:S04]  /*19d0*/  @P0 FADD.FTZ R147, -R68, R148 ;  /* 0x0000009444930221 */ /* 0x000fc80000010100 */
[----:B0-----:R-:W-:Y:S01]  /*19e0*/  @P0 FMUL.FTZ R147, R147, R229 ;  /* 0x000000e593930220 */ /* 0x001fe20000410000 */
[----:B------:R-:W-:Y:S01]  /*19f0*/  @P0 FADD.FTZ R229, -R69, R149 ;  /* 0x0000009545e50221 */ /* 0x000fe20000010100 */
[----:B------:R-:W0:Y:S03]  /*1a00*/  @P0 MUFU.RCP R245, R110 ;  /* 0x0000006e00f50308 */ /* 0x000e260000001000 */
[----:B-1----:R-:W-:-:S05]  /*1a10*/  @P0 FMUL.FTZ R146, R229, R146 ;  /* 0x00000092e5920220 */ /* 0x002fca0000410000 */
[----:B------:R-:W1:Y:S01]  /*1a20*/  @P0 MUFU.RCP R229, R111 ;  /* 0x0000006f00e50308 */ /* 0x000e620000001000 */
[--C-:B------:R-:W-:Y:S01]  /*1a30*/  @!P0 FADD.FTZ R148, R148, -R207.reuse ;  /* 0x800000cf94948221 */ /* 0x100fe20000010000 */
[----:B------:R-:W-:Y:S01]  /*1a40*/  @!P0 FADD.FTZ R149, R149, -R207 ;  /* 0x800000cf95958221 */ /* 0x000fe20000010000 */
[C---:B------:R-:W-:Y:S02]  /*1a50*/  @!P0 FMUL.FTZ R145, R181.reuse, R230 ;  /* 0x000000e6b5918220 */ /* 0x040fe40000410000 */
[C---:B------:R-:W-:Y:S01]  /*1a60*/  @!P0 FMUL.FTZ R147, R181.reuse, R148 ;  /* 0x00000094b5938220 */ /* 0x040fe20000410000 */
[----:B------:R-:W-:Y:S01]  /*1a70*/  @!P0 FMUL.FTZ R146, R181, R149 ;  /* 0x00000095b5928220 */ /* 0x000fe20000410000 */
[----:B------:R-:W-:Y:S01]  /*1a80*/  @P0 FADD.FTZ R148, -R70, R150 ;  /* 0x0000009646940221 */ /* 0x000fe20000010100 */
[----:B------:R-:W1:Y:S01]  /*1a90*/  @P0 MUFU.RCP R230, R72 ;  /* 0x0000004800e60308 */ /* 0x000e620000001000 */
[----:B------:R-:W-:Y:S02]  /*1aa0*/  @P0 FADD.FTZ R149, -R71, R151 ;  /* 0x0000009747950221 */ /* 0x000fe40000010100 */
[----:B0-----:R-:W-:Y:S01]  /*1ab0*/  @P0 FMUL.FTZ R148, R148, R245 ;  /* 0x000000f594940220 */ /* 0x001fe20000410000 */
[----:B------:R-:W-:Y:S01]  /*1ac0*/  @!P0 FADD.FTZ R150, R150, -R207 ;  /* 0x800000cf96968221 */ /* 0x000fe20000010000 */
[----:B------:R-:W-:-:S02]  /*1ad0*/  @!P0 FMUL.FTZ R215, R181, R122 ;  /* 0x0000007ab5d78220 */ /* 0x000fc40000410000 */
[----:B------:R-:W4:Y:S01]  /*1ae0*/  LDG.E.128 R120, desc[UR6][R120.64] ;  /* 0x0000000678787981 */ /* 0x000f22000c1e1d00 */
[----:B------:R-:W0:Y:S01]  /*1af0*/  @P0 MUFU.RCP R245, R73 ;  /* 0x0000004900f50308 */ /* 0x000e220000001000 */
[----:B-1----:R-:W-:Y:S01]  /*1b00*/  @P0 FMUL.FTZ R149, R149, R229 ;  /* 0x000000e595950220 */ /* 0x002fe20000410000 */
[----:B------:R-:W-:-:S06]  /*1b10*/  @!P0 FMUL.FTZ R148, R181, R150 ;  /* 0x00000096b5948220 */ /* 0x000fcc0000410000 */
[----:B------:R-:W1:Y:S01]  /*1b20*/  @P0 MUFU.RCP R229, R74 ;  /* 0x0000004a00e50308 */ /* 0x000e620000001000 */
[----:B------:R-:W-:Y:S01]  /*1b30*/  @P0 FADD.FTZ R150, -R64, R152 ;  /* 0x0000009840960221 */ /* 0x000fe20000010100 */
[----:B------:R-:W-:-:S03]  /*1b40*/  @!P0 FADD.FTZ R164, R164, -R207 ;  /* 0x800000cfa4a48221 */ /* 0x000fc60000010000 */
[----:B------:R-:W-:Y:S01]  /*1b50*/  @P0 FMUL.FTZ R150, R150, R230 ;  /* 0x000000e696960220 */ /* 0x000fe20000410000 */
[----:B------:R-:W-:Y:S01]  /*1b60*/  @!P0 FADD.FTZ R230, R152, -R207 ;  /* 0x800000cf98e68221 */ /* 0x000fe20000010000 */
[----:B------:R-:W-:Y:S01]  /*1b70*/  @!P0 FMUL.FTZ R221, R181, R164 ;  /* 0x000000a4b5dd8220 */ /* 0x000fe20000410000 */
[----:B------:R-:W-:Y:S01]  /*1b80*/  @P0 FADD.FTZ R152, -R65, R153 ;  /* 0x0000009941980221 */ /* 0x000fe20000010100 */
[--C-:B------:R-:W-:Y:S01]  /*1b90*/  @!P0 FADD.FTZ R118, R118, -R207.reuse ;  /* 0x800000cf76768221 */ /* 0x100fe20000010000 */
[----:B------:R-:W-:Y:S01]  /*1ba0*/  @!P0 FADD.FTZ R166, R166, -R207 ;  /* 0x800000cfa6a68221 */ /* 0x000fe20000010000 */
[----:B------:R-:W-:-:S04]  /*1bb0*/  IMAD.WIDE.U32 R164, R191, 0x10, R250 ;  /* 0x00000010bfa47825 */ /* 0x000fc800078e00fa */
[----:B------:R-:W-:Y:S01]  /*1bc0*/  @P0 FADD.FTZ R249, -R66, R154 ;  /* 0x0000009a42f90221 */ /* 0x000fe20000010100 */
[----:B------:R-:W-:Y:S01]  /*1bd0*/  @!P0 FMUL.FTZ R220, R181, R114 ;  /* 0x00000072b5dc8220 */ /* 0x000fe20000410000 */
[----:B------:R-:W4:Y:S01]  /*1be0*/  LDL.LU R250, [R1+0x4] ;  /* 0x0000040001fa7983 */ /* 0x000f220000300800 */
[----:B------:R-:W-:Y:S01]  /*1bf0*/  @!P0 FADD.FTZ R246, R153, -R207 ;  /* 0x800000cf99f68221 */ /* 0x000fe20000010000 */
[----:B0-----:R-:W-:Y:S02]  /*1c00*/  @P0 FMUL.FTZ R153, R152, R245 ;  /* 0x000000f598990220 */ /* 0x001fe40000410000 */
[----:B------:R-:W4:Y:S01]  /*1c10*/  LDG.E.128 R112, desc[UR6][R112.64] ;  /* 0x0000000670707981 */ /* 0x000f22000c1e1d00 */
[----:B-1----:R-:W-:Y:S01]  /*1c20*/  @P0 FMUL.FTZ R152, R249, R229 ;  /* 0x000000e5f9980220 */ /* 0x002fe20000410000 */
[C---:B------:R-:W-:Y:S02]  /*1c30*/  @!P0 FMUL.FTZ R219, R181.reuse, R118 ;  /* 0x00000076b5db8220 */ /* 0x040fe40000410000 */
[----:B------:R-:W4:Y:S01]  /*1c40*/  LDL.LU R251, [R1+0xc] ;  /* 0x00000c0001fb7983 */ /* 0x000f220000300800 */
[----:B------:R-:W-:-:S03]  /*1c50*/  @!P0 FMUL.FTZ R209, R181, R166 ;  /* 0x000000a6b5d18220 */ /* 0x000fc60000410000 */
[----:B------:R-:W4:Y:S04]  /*1c60*/  LDL.LU R245, [R1+0x8] ;  /* 0x0000080001f57983 */ /* 0x000f280000300800 */
[----:B------:R-:W4:Y:S04]  /*1c70*/  LDL.LU R229, [R1] ;  /* 0x0000000001e57983 */ /* 0x000f280000300800 */
[----:B------:R-:W4:Y:S04]  /*1c80*/  LDG.E.128 R116, desc[UR6][R116.64] ;  /* 0x0000000674747981 */ /* 0x000f28000c1e1d00 */
[----:B------:R-:W4:Y:S01]  /*1c90*/  LDG.E.128 R164, desc[UR6][R164.64] ;  /* 0x00000006a4a47981 */ /* 0x000f22000c1e1d00 */
[----:B------:R-:W-:-:S04]  /*1ca0*/  @!P0 FADD.FTZ R151, R151, -R207 ;  /* 0x800000cf97978221 */ /* 0x000fc80000010000 */
[C---:B------:R-:W-:Y:S02]  /*1cb0*/  @!P0 FMUL.FTZ R149, R181.reuse, R151 ;  /* 0x00000097b5958220 */ /* 0x040fe40000410000 */
[----:B------:R-:W0:Y:S01]  /*1cc0*/  @P0 MUFU.RCP R151, R75 ;  /* 0x0000004b00970308 */ /* 0x000e220000001000 */
[--C-:B------:R-:W-:Y:S01]  /*1cd0*/  @!P0 FADD.FTZ R154, R154, -R207.reuse ;  /* 0x800000cf9a9a8221 */ /* 0x100fe20000010000 */
[C---:B------:R-:W-:Y:S01]  /*1ce0*/  @!P0 FMUL.FTZ R150, R181.reuse, R230 ;  /* 0x000000e6b5968220 */ /* 0x040fe20000410000 */
[C---:B------:R-:W-:Y:S02]  /*1cf0*/  @!P0 FMUL.FTZ R153, R181.reuse, R246 ;  /* 0x000000f6b5998220 */ /* 0x040fe40000410000 */
[----:B------:R-:W-:Y:S01]  /*1d00*/  @!P0 FMUL.FTZ R152, R181, R154 ;  /* 0x0000009ab5988220 */ /* 0x000fe20000410000 */
[----:B------:R-:W-:Y:S01]  /*1d10*/  @!P0 FADD.FTZ R207, R155, -R207 ;  /* 0x800000cf9bcf8221 */ /* 0x000fe20000010000 */
[----:B------:R-:W-:-:S04]  /*1d20*/  @P0 FADD.FTZ R155, -R67, R155 ;  /* 0x0000009b439b0221 */ /* 0x000fc80000010100 */
[----:B0-----:R-:W-:Y:S01]  /*1d30*/  @P0 FMUL.FTZ R151, R155, R151 ;  /* 0x000000979b970220 */ /* 0x001fe20000410000 */
[----:B------:R-:W-:Y:S01]  /*1d40*/  @!P0 FMUL.FTZ R151, R181, R207 ;  /* 0x000000cfb5978220 */ /* 0x000fe20000410000 */
[C---:B---3--:R-:W-:Y:S01]  /*1d50*/  FADD.FTZ R183, R140.reuse, R183 ;  /* 0x000000b78cb77221 */ /* 0x048fe20000010000 */
[----:B------:R-:W-:Y:S01]  /*1d60*/  FFMA.FTZ R2, R140, R150, R2 ;  /* 0x000000968c027223 */ /* 0x000fe20000010002 */
[----:B------:R-:W-:Y:S01]  /*1d70*/  FMUL.FTZ R140, R72, R140 ;  /* 0x0000008c488c7220 */ /* 0x000fe20000410000 */
[C---:B------:R-:W-:Y:S01]  /*1d80*/  FADD.FTZ R182, R141.reuse, R182 ;  /* 0x000000b68db67221 */ /* 0x040fe20000010000 */
[----:B------:R-:W-:Y:S01]  /*1d90*/  FFMA.FTZ R0, R141, R153, R0 ;  /* 0x000000998d007223 */ /* 0x000fe20000010000 */
[C---:B------:R-:W-:Y:S01]  /*1da0*/  FADD.FTZ R185, R142.reuse, R185 ;  /* 0x000000b98eb97221 */ /* 0x040fe20000010000 */
[----:B------:R-:W-:Y:S01]  /*1db0*/  FFMA.FTZ R4, R142, R152, R4 ;  /* 0x000000988e047223 */ /* 0x000fe20000010004 */
[----:B------:R-:W-:Y:S01]  /*1dc0*/  FMUL.FTZ R154, R74, R142 ;  /* 0x0000008e4a9a7220 */ /* 0x000fe20000410000 */
[----:B------:R-:W-:Y:S01]  /*1dd0*/  FMUL.FTZ R141, R73, R141 ;  /* 0x0000008d498d7220 */ /* 0x000fe20000410000 */
[----:B------:R-:W-:Y:S01]  /*1de0*/  FADD.FTZ R142, RZ, R140 ;  /* 0x0000008cff8e7221 */ /* 0x000fe20000010000 */
[----:B------:R-:W-:-:S03]  /*1df0*/  FFMA.FTZ R230, R140, R150, RZ ;  /* 0x000000968ce67223 */ /* 0x000fc600000100ff */
[----:B------:R-:W-:-:S04]  /*1e00*/  FADD.FTZ R155, R142, R141 ;  /* 0x0000008d8e9b7221 */ /* 0x000fc80000010000 */
[----:B------:R-:W-:Y:S01]  /*1e10*/  FADD.FTZ R142, R155, R154 ;  /* 0x0000009a9b8e7221 */ /* 0x000fe20000010000 */
[----:B------:R-:W-:Y:S01]  /*1e20*/  FFMA.FTZ R155, R141, R153, R230 ;  /* 0x000000998d9b7223 */ /* 0x000fe200000100e6 */
[C---:B------:R-:W-:Y:S01]  /*1e30*/  FADD.FTZ R184, R143.reuse, R184 ;  /* 0x000000b88fb87221 */ /* 0x040fe20000010000 */
[----:B------:R-:W-:Y:S01]  /*1e40*/  FFMA.FTZ R3, R143, R151, R3 ;  /* 0x000000978f037223 */ /* 0x000fe20000010003 */
[----:B------:R-:W-:Y:S01]  /*1e50*/  FMUL.FTZ R143, R75, R143 ;  /* 0x0000008f4b8f7220 */ /* 0x000fe20000410000 */
[----:B------:R-:W-:-:S03]  /*1e60*/  FFMA.FTZ R155, R154, R152, R155 ;  /* 0x000000989a9b7223 */ /* 0x000fc6000001009b */
[----:B------:R-:W-:Y:S01]  /*1e70*/  FADD.FTZ R142, R142, R143 ;  /* 0x0000008f8e8e7221 */ /* 0x000fe20000010000 */
[----:B------:R-:W-:Y:S01]  /*1e80*/  FFMA.FTZ R155, R143, R151, R155 ;  /* 0x000000978f9b7223 */ /* 0x000fe2000001009b */
[C---:B--2---:R-:W-:Y:S01]  /*1e90*/  FADD.FTZ R187, R136.reuse, R187 ;  /* 0x000000bb88bb7221 */ /* 0x044fe20000010000 */
        /* <DEDUP_REMOVED lines=120> */
[----:B------:R-:W-:-:S02]  /*2620*/  FADD.FTZ R229, R114, R229 ;  /* 0x000000e572e57221 */ /* 0x000fc40000010000 */
[----:B------:R-:W-:Y:S01]  /*2630*/  FADD.FTZ R142, R142, R123 ;  /* 0x0000007b8e8e7221 */ /* 0x000fe20000010000 */
[----:B------:R-:W-:Y:S01]  /*2640*/  FFMA.FTZ R112, R123, R222, R112 ;  /* 0x000000de7b707223 */ /* 0x000fe20000010070 */
[C---:B------:R-:W-:Y:S01]  /*2650*/  FADD.FTZ R242, R116.reuse, R242 ;  /* 0x000000f274f27221 */ /* 0x040fe20000010000 */
[----:B------:R-:W-:Y:S01]  /*2660*/  FFMA.FTZ R30, R116, R208, R30 ;  /* 0x000000d0741e7223 */ /* 0x000fe2000001001e */
[----:B------:R-:W-:Y:S01]  /*2670*/  FMUL.FTZ R116, R100, R116 ;  /* 0x0000007464747220 */ /* 0x000fe20000410000 */
[----:B------:R-:W-:Y:S01]  /*2680*/  FADD.FTZ R245, R164, R245 ;  /* 0x000000f5a4f57221 */ /* 0x000fe20000010000 */
[----:B------:R-:W-:Y:S01]  /*2690*/  FADD.FTZ R250, R165, R250 ;  /* 0x000000faa5fa7221 */ /* 0x000fe20000010000 */
[----:B------:R-:W-:Y:S01]  /*26a0*/  FADD.FTZ R251, R166, R251 ;  /* 0x000000fba6fb7221 */ /* 0x000fe20000010000 */
[C---:B------:R-:W-:Y:S01]  /*26b0*/  FADD.FTZ R241, R117.reuse, R241 ;  /* 0x000000f175f17221 */ /* 0x040fe20000010000 */
[----:B------:R-:W-:Y:S01]  /*26c0*/  FFMA.FTZ R29, R117, R226, R29 ;  /* 0x000000e2751d7223 */ /* 0x000fe2000001001d */
[----:B------:R-:W-:Y:S01]  /*26d0*/  STL [R1], R229 ;  /* 0x000000e501007387 */ /* 0x000fe20000100800 */
[----:B------:R-:W-:Y:S01]  /*26e0*/  FMUL.FTZ R117, R101, R117 ;  /* 0x0000007565757220 */ /* 0x000fe20000410000 */
[----:B------:R-:W-:Y:S01]  /*26f0*/  FADD.FTZ R142, R142, R116 ;  /* 0x000000748e8e7221 */ /* 0x000fe20000010000 */
[----:B------:R-:W-:Y:S01]  /*2700*/  FFMA.FTZ R112, R116, R208, R112 ;  /* 0x000000d074707223 */ /* 0x000fe20000010070 */
[----:B------:R0:W-:Y:S01]  /*2710*/  STL [R1+0x8], R245 ;  /* 0x000008f501007387 */ /* 0x0001e20000100800 */
[C---:B------:R-:W-:Y:S01]  /*2720*/  FADD.FTZ R244, R118.reuse, R244 ;  /* 0x000000f476f47221 */ /* 0x040fe20000010000 */
[----:B------:R-:W-:-:S02]  /*2730*/  FFMA.FTZ R168, R118, R161, R168 ;  /* 0x000000a176a87223 */ /* 0x000fc400000100a8 */
[----:B------:R-:W-:Y:S01]  /*2740*/  STL [R1+0x4], R250 ;  /* 0x000004fa01007387 */ /* 0x000fe20000100800 */
[----:B------:R-:W-:Y:S01]  /*2750*/  FMUL.FTZ R118, R102, R118 ;  /* 0x0000007666767220 */ /* 0x000fe20000410000 */
[----:B------:R-:W-:Y:S02]  /*2760*/  FADD.FTZ R142, R142, R117 ;  /* 0x000000758e8e7221 */ /* 0x000fe40000010000 */
[----:B------:R1:W-:Y:S01]  /*2770*/  STL [R1+0xc], R251 ;  /* 0x00000cfb01007387 */ /* 0x0003e20000100800 */
[----:B------:R-:W-:Y:S01]  /*2780*/  FFMA.FTZ R112, R117, R226, R112 ;  /* 0x000000e275707223 */ /* 0x000fe20000010070 */
[----:B0-----:R-:W0:Y:S01]  /*2790*/  S2R R245, SR_TID.X ;  /* 0x0000000000f57919 */ /* 0x001e220000002100 */
[C---:B------:R-:W-:Y:S01]  /*27a0*/  FADD.FTZ R243, R119.reuse, R243 ;  /* 0x000000f377f37221 */ /* 0x040fe20000010000 */
[----:B------:R-:W-:Y:S01]  /*27b0*/  FFMA.FTZ R31, R119, R160, R31 ;  /* 0x000000a0771f7223 */ /* 0x000fe2000001001f */
[----:B-1----:R-:W1:Y:S01]  /*27c0*/  S2R R251, SR_TID.X ;  /* 0x0000000000fb7919 */ /* 0x002e620000002100 */
        /* <DEDUP_REMOVED lines=27> */
[----:B-1----:R-:W-:Y:S01]  /*2980*/  LOP3.LUT R246, R251, 0x1f, RZ, 0xc0, !PT ;  /* 0x0000001ffbf67812 */ /* 0x002fe200078ec0ff */
[----:B------:R-:W-:Y:S01]  /*2990*/  FFMA.FTZ R113, R165, R146, R113 ;  /* 0x00000092a5717223 */ /* 0x000fe20000010071 */
[----:B0-----:R-:W-:Y:S01]  /*29a0*/  SHF.R.U32.HI R251, RZ, 0x5, R245 ;  /* 0x00000005fffb7819 */ /* 0x001fe200000116f5 */
[C---:B------:R-:W-:Y:S01]  /*29b0*/  FADD.FTZ R177, R167.reuse, R177 ;  /* 0x000000b1a7b17221 */ /* 0x040fe20000010000 */
[----:B------:R-:W-:Y:S01]  /*29c0*/  FFMA.FTZ R175, R167, R149, R175 ;  /* 0x00000095a7af7223 */ /* 0x000fe200000100af */
[----:B------:R-:W-:Y:S01]  /*29d0*/  UMOV UR4, 0xffffffff ;  /* 0xffffffff00047882 */ /* 0x000fe20000000000 */
[----:B------:R-:W-:Y:S01]  /*29e0*/  FMUL.FTZ R167, R111, R167 ;  /* 0x000000a76fa77220 */ /* 0x000fe20000410000 */
[----:B------:R-:W-:Y:S01]  /*29f0*/  FADD.FTZ R112, R112, R166 ;  /* 0x000000a670707221 */ /* 0x000fe20000010000 */
[----:B------:R-:W-:Y:S01]  /*2a00*/  LOP3.LUT R142, R251, 0x7fffffc, RZ, 0xc0, !PT ;  /* 0x07fffffcfb8e7812 */ /* 0x000fe200078ec0ff */
[----:B------:R-:W-:Y:S01]  /*2a10*/  FFMA.FTZ R113, R166, R148, R113 ;  /* 0x00000094a6717223 */ /* 0x000fe20000010071 */
        /* <DEDUP_REMOVED lines=26> */
.L_x_1702:
        /* <DEDUP_REMOVED lines=30> */
.L_x_1688:
[----:B------:R-:W-:Y:S05]  /*2da0*/  BSYNC B0 ;  /* 0x0000000000007941 */ /* 0x000fea0003800000 */
.L_x_1687:
        /* <DEDUP_REMOVED lines=39> */
.L_x_1690:
[----:B------:R-:W2:Y:S04]  /*3020*/  LDG.E.STRONG.GPU R115, desc[UR6][R112.64] ;  /* 0x0000000670737981 */ /* 0x000ea8000c1ef900 */
[----:B--2---:R-:W-:Y:S01]  /*3030*/  CCTL.IVALL ;  /* 0x00000000ff00798f */ /* 0x004fe20002000000 */
[----:B------:R-:W-:Y:S05]  /*3040*/  YIELD ;  /* 0x0000000000007946 */ /* 0x000fea0003800000 */
[----:B------:R-:W-:-:S13]  /*3050*/  ISETP.NE.AND P0, PT, R115, R114, PT ;  /* 0x000000727300720c */ /* 0x000fda0003f05270 */
[----:B------:R-:W-:Y:S05]  /*3060*/  @P0 BRA `(.L_x_1690) ;  /* 0xfffffffc00ec0947 */ /* 0x000fea000383ffff */
.L_x_1689:
        /* <DEDUP_REMOVED lines=177> */
[----:B------:R-:W-:-:S04]  /*3b80*/  IMAD.WIDE.U32 R140, R143, 0x10, R140 ;  /* 0x000000108f8c7825 */ /* 0x000fc800078e008c */
[C---:B---3--:R-:W-:Y:S01]  /*3b90*/  FMUL.FTZ R127, R181.reuse, R230 ;  /* 0x000000e6b57f7220 */ /* 0x048fe20000410000 */
[C---:B------:R-:W-:Y:S01]  /*3ba0*/  FMUL.FTZ R126, R181.reuse, R229 ;  /* 0x000000e5b57e7220 */ /* 0x040fe20000410000 */
[C---:B------:R-:W-:Y:S01]  /*3bb0*/  FMUL.FTZ R125, R181.reuse, R162 ;  /* 0x000000a2b57d7220 */ /* 0x040fe20000410000 */
[C---:B------:R-:W-:Y:S01]  /*3bc0*/  FMUL.FTZ R124, R181.reuse, R163 ;  /* 0x000000a3b57c7220 */ /* 0x040fe20000410000 */
[C---:B------:R-:W-:Y:S01]  /*3bd0*/  FMUL.FTZ R131, R181.reuse, R149 ;  /* 0x00000095b5837220 */ /* 0x040fe20000410000 */
        /* <DEDUP_REMOVED lines=63> */
[----:B0-----:R-:W-:-:S07]  /*3fd0*/  MOV R95, R177 ;  /* 0x000000b1005f7202 */ /* 0x001fce0000000f00 */
.L_x_1685:
        /* <DEDUP_REMOVED lines=53> */
.L_x_1686:
[----:B------:R-:W-:Y:S01]  /*4330*/  HFMA2.MMA R246, -RZ, RZ, 0, 9.5367431640625e-07 ;  /* 0x00000010fff67435 */ /* 0x000fe200000001ff */
[----:B------:R-:W-:Y:S02]  /*4340*/  MOV R249, R112 ;  /* 0x0000007000f97202 */ /* 0x000fe40000000f00 */
[----:B------:R-:W-:Y:S02]  /*4350*/  MOV R245, 0x1f ;  /* 0x0000001f00f57802 */ /* 0x000fe40000000f00 */
[----:B------:R-:W-:-:S07]  /*4360*/  MOV R115, 0xffffffff ;  /* 0xffffffff00737802 */ /* 0x000fce0000000f00 */
[----:B------:R-:W-:Y:S05]  /*4370*/  WARPSYNC.COLLECTIVE R115, `(.L_x_1692) ;  /* 0x0000000073087348 */ /* 0x000fea0003c00000 */
[----:B------:R0:W1:Y:S02]  /*4380*/  SHFL.DOWN P2, R250, R249, R246, R245 ;  /* 0x080000f6f9fa7389 */ /* 0x00006400000400f5 */
[----:B01----:R-:W-:Y:S01]  /*4390*/  ENDCOLLECTIVE ;  /* 0x000000000000791b */ /* 0x003fe20003800000 */
.L_x_1692:
[----:B------:R-:W-:Y:S01]  /*43a0*/  MOV R249, R113 ;  /* 0x0000007100f97202 */ /* 0x000fe20000000f00 */
[----:B------:R-:W-:-:S07]  /*43b0*/  FADD.FTZ R112, R112, R250 ;  /* 0x000000fa70707221 */ /* 0x000fce0000010000 */
[----:B------:R-:W-:Y:S05]  /*43c0*/  WARPSYNC.COLLECTIVE R115, `(.L_x_1693) ;  /* 0x0000000073087348 */ /* 0x000fea0003c00000 */
[----:B------:R0:W1:Y:S02]  /*43d0*/  SHFL.DOWN P2, R250, R249, R246, R245 ;  /* 0x080000f6f9fa7389 */ /* 0x00006400000400f5 */
[----:B01----:R-:W-:Y:S01]  /*43e0*/  ENDCOLLECTIVE ;  /* 0x000000000000791b */ /* 0x003fe20003800000 */
.L_x_1693:
[----:B------:R-:W-:Y:S01]  /*43f0*/  HFMA2.MMA R246, -RZ, RZ, 0, 4.76837158203125e-07 ;  /* 0x00000008fff67435 */ /* 0x000fe200000001ff */
[----:B------:R-:W-:Y:S01]  /*4400*/  MOV R249, R112 ;  /* 0x0000007000f97202 */ /* 0x000fe20000000f00 */
[----:B------:R-:W-:-:S09]  /*4410*/  FADD.FTZ R113, R113, R250 ;  /* 0x000000fa71717221 */ /* 0x000fd20000010000 */
[----:B------:R-:W-:Y:S05]  /*4420*/  WARPSYNC.COLLECTIVE R115, `(.L_x_1694) ;  /* 0x0000000073087348 */ /* 0x000fea0003c00000 */
[----:B------:R0:W1:Y:S02]  /*4430*/  SHFL.DOWN P2, R250, R249, R246, R245 ;  /* 0x080000f6f9fa7389 */ /* 0x00006400000400f5 */
[----:B01----:R-:W-:Y:S01]  /*4440*/  ENDCOLLECTIVE ;  /* 0x000000000000791b */ /* 0x003fe20003800000 */
.L_x_1694:
[----:B------:R-:W-:Y:S01]  /*4450*/  MOV R249, R113 ;  /* 0x0000007100f97202 */ /* 0x000fe20000000f00 */
[----:B------:R-:W-:-:S07]  /*4460*/  FADD.FTZ R112, R112, R250 ;  /* 0x000000fa70707221 */ /* 0x000fce0000010000 */
[----:B------:R-:W-:Y:S05]  /*4470*/  WARPSYNC.COLLECTIVE R115, `(.L_x_1695) ;  /* 0x0000000073087348 */ /* 0x000fea0003c00000 */
[----:B------:R0:W1:Y:S02]  /*4480*/  SHFL.DOWN P2, R250, R249, R246, R245 ;  /* 0x080000f6f9fa7389 */ /* 0x00006400000400f5 */
[----:B01----:R-:W-:Y:S01]  /*4490*/  ENDCOLLECTIVE ;  /* 0x000000000000791b */ /* 0x003fe20003800000 */
.L_x_1695:
[----:B------:R-:W-:Y:S01]  /*44a0*/  HFMA2.MMA R246, -RZ, RZ, 0, 2.384185791015625e-07 ;  /* 0x00000004fff67435 */ /* 0x000fe200000001ff */
[----:B------:R-:W-:Y:S01]  /*44b0*/  MOV R249, R112 ;  /* 0x0000007000f97202 */ /* 0x000fe20000000f00 */
[----:B------:R-:W-:-:S09]  /*44c0*/  FADD.FTZ R113, R113, R250 ;  /* 0x000000fa71717221 */ /* 0x000fd20000010000 */
[----:B------:R-:W-:Y:S05]  /*44d0*/  WARPSYNC.COLLECTIVE R115, `(.L_x_1696) ;  /* 0x0000000073087348 */ /* 0x000fea0003c00000 */
[----:B------:R0:W1:Y:S02]  /*44e0*/  SHFL.DOWN P2, R250, R249, R246, R245 ;  /* 0x080000f6f9fa7389 */ /* 0x00006400000400f5 */
[----:B01----:R-:W-:Y:S01]  /*44f0*/  ENDCOLLECTIVE ;  /* 0x000000000000791b */ /* 0x003fe20003800000 */
.L_x_1696:
[----:B------:R-:W-:Y:S01]  /*4500*/  MOV R249, R113 ;  /* 0x0000007100f97202 */ /* 0x000fe20000000f00 */
[----:B------:R-:W-:-:S07]  /*4510*/  FADD.FTZ R112, R112, R250 ;  /* 0x000000fa70707221 */ /* 0x000fce0000010000 */
[----:B------:R-:W-:Y:S05]  /*4520*/  WARPSYNC.COLLECTIVE R115, `(.L_x_1697) ;  /* 0x0000000073087348 */ /* 0x000fea0003c00000 */
[----:B------:R0:W1:Y:S02]  /*4530*/  SHFL.DOWN P2, R250, R249, R246, R245 ;  /* 0x080000f6f9fa7389 */ /* 0x00006400000400f5 */
[----:B01----:R-:W-:Y:S01]  /*4540*/  ENDCOLLECTIVE ;  /* 0x000000000000791b */ /* 0x003fe20003800000 */
.L_x_1697:
[----:B------:R-:W-:Y:S01]  /*4550*/  HFMA2.MMA R246, -RZ, RZ, 0, 1.1920928955078125e-07 ;  /* 0x00000002fff67435 */ /* 0x000fe200000001ff */
[----:B------:R-:W-:Y:S01]  /*4560*/  MOV R249, R112 ;  /* 0x0000007000f97202 */ /* 0x000fe20000000f00 */
[----:B------:R-:W-:-:S09]  /*4570*/  FADD.FTZ R113, R113, R250 ;  /* 0x000000fa71717221 */ /* 0x000fd20000010000 */
[----:B------:R-:W-:Y:S05]  /*4580*/  WARPSYNC.COLLECTIVE R115, `(.L_x_1698) ;  /* 0x0000000073087348 */ /* 0x000fea0003c00000 */
[----:B------:R0:W1:Y:S02]  /*4590*/  SHFL.DOWN P2, R250, R249, R246, R245 ;  /* 0x080000f6f9fa7389 */ /* 0x00006400000400f5 */
[----:B01----:R-:W-:Y:S01]  /*45a0*/  ENDCOLLECTIVE ;  /* 0x000000000000791b */ /* 0x003fe20003800000 */
.L_x_1698:
[----:B------:R-:W-:Y:S01]  /*45b0*/  MOV R249, R113 ;  /* 0x0000007100f97202 */ /* 0x000fe20000000f00 */
[----:B------:R-:W-:-:S07]  /*45c0*/  FADD.FTZ R112, R112, R250 ;  /* 0x000000fa70707221 */ /* 0x000fce0000010000 */
[----:B------:R-:W-:Y:S05]  /*45d0*/  WARPSYNC.COLLECTIVE R115, `(.L_x_1699) ;  /* 0x0000000073087348 */ /* 0x000fea0003c00000 */
[----:B------:R0:W1:Y:S02]  /*45e0*/  SHFL.DOWN P2, R250, R249, R246, R245 ;  /* 0x080000f6f9fa7389 */ /* 0x00006400000400f5 */
[----:B01----:R-:W-:Y:S01]  /*45f0*/  ENDCOLLECTIVE ;  /* 0x000000000000791b */ /* 0x003fe20003800000 */
.L_x_1699:
[----:B------:R-:W-:Y:S01]  /*4600*/  HFMA2.MMA R246, -RZ, RZ, 0, 5.9604644775390625e-08 ;  /* 0x00000001fff67435 */ /* 0x000fe200000001ff */
[----:B------:R-:W-:Y:S01]  /*4610*/  MOV R249, R112 ;  /* 0x0000007000f97202 */ /* 0x000fe20000000f00 */
[----:B------:R-:W-:-:S09]  /*4620*/  FADD.FTZ R113, R113, R250 ;  /* 0x000000fa71717221 */ /* 0x000fd20000010000 */
[----:B------:R-:W-:Y:S05]  /*4630*/  WARPSYNC.COLLECTIVE R115, `(.L_x_1700) ;  /* 0x0000000073087348 */ /* 0x000fea0003c00000 */
[----:B------:R0:W1:Y:S02]  /*4640*/  SHFL.DOWN P2, R250, R249, R246, R245 ;  /* 0x080000f6f9fa7389 */ /* 0x00006400000400f5 */
[----:B01----:R-:W-:Y:S01]  /*4650*/  ENDCOLLECTIVE ;  /* 0x000000000000791b */ /* 0x003fe20003800000 */
.L_x_1700:
[----:B------:R-:W-:Y:S02]  /*4660*/  MOV R249, R113 ;  /* 0x0000007100f97202 */ /* 0x000fe40000000f00 */
[----:B------:R-:W-:-:S07]  /*4670*/  MOV R114, R250 ;  /* 0x000000fa00727202 */ /* 0x000fce0000000f00 */
[----:B------:R-:W-:Y:S05]  /*4680*/  WARPSYNC.COLLECTIVE R115, `(.L_x_1701) ;  /* 0x0000000073087348 */ /* 0x000fea0003c00000 */
[----:B------:R0:W1:Y:S02]  /*4690*/  SHFL.DOWN P2, R250, R249, R246, R245 ;  /* 0x080000f6f9fa7389 */ /* 0x00006400000400f5 */
[----:B01----:R-:W-:Y:S01]  /*46a0*/  ENDCOLLECTIVE ;  /* 0x000000000000791b */ /* 0x003fe20003800000 */
.L_x_1701:
[----:B------:R-:W-:Y:S01]  /*46b0*/  MOV R115, R250 ;  /* 0x000000fa00737202 */ /* 0x000fe20000000f00 */
[----:B------:R-:W-:Y:S06]  /*46c0*/  BRA `(.L_x_1702) ;  /* 0xffffffe4003c7947 */ /* 0x000fec000383ffff */
.L_x_1703:
        /* <DEDUP_REMOVED lines=11> */
.L_x_5453:


//--------------------- .text._ZN10layer_norm22ln_bwd_finalize_kernelINS_22Kernel_traits_finalizeILj18432E13__nv_bfloat16fS2_fjLj1024ELj4ENS_18Kernel_traits_baseILj18432ES2_fS2_fjLj1024EEEEEEEvNS_9BwdParamsE --------------------------
	.section	.text._ZN10layer_norm22ln_bwd_finalize_kernelINS_22Kernel_traits_finalizeILj18432E13__nv_bfloat16fS2_fjLj1024ELj4ENS_18Kernel_traits_baseILj18432ES2_fS2_fjLj1024EEEEEEEvNS_9BwdParamsE,"ax",@progbits
	.align	128
        .global         _ZN10layer_norm22ln_bwd_finalize_kernelINS_22Kernel_traits_finalizeILj18432E13__nv_bfloat16fS2_fjLj1024ELj4ENS_18Kernel_traits_baseILj18432ES2_fS2_fjLj1024EEEEEEEvNS_9BwdParamsE
        .type           _ZN10layer_norm22ln_bwd_finalize_kernelINS_22Kernel_traits_finalizeILj18432E13__nv_bfloat16fS2_fjLj1024ELj4ENS_18Kernel_traits_baseILj18432ES2_fS2_fjLj1024EEEEEEEvNS_9BwdParamsE,@function
        .size           _ZN10layer_norm22ln_bwd_finalize_kernelINS_22Kernel_traits_finalizeILj18432E13__nv_bfloat16fS2_fjLj1024ELj4ENS_18Kernel_traits_baseILj18432ES2_fS2_fjLj1024EEEEEEEvNS_9BwdParamsE,(.L_x_5454 - _ZN10layer_norm22ln_bwd_finalize_kernelINS_22Kernel_traits_finalizeILj18432E13__nv_bfloat16fS2_fjLj1024ELj4ENS_18Kernel_traits_baseILj18432ES2_fS2_fjLj1024EEEEEEEvNS_9BwdParamsE)
        .other          _ZN10layer_norm22ln_bwd_finalize_kernelINS_22Kernel_traits_finalizeILj18432E13__nv_bfloat16fS2_fjLj1024ELj4ENS_18Kernel_traits_baseILj18432ES2_fS2_fjLj1024EEEEEEEvNS_9BwdParamsE,@"STO_CUDA_ENTRY STV_DEFAULT"
_ZN10layer_norm22ln_bwd_finalize_kernelINS_22Kernel_traits_finalizeILj18432E13__nv_bfloat16fS2_fjLj1024ELj4ENS_18Kernel_traits_baseILj18432ES2_fS2_fjLj1024EEEEEEEvNS_9BwdParamsE:
.text._ZN10layer_norm22ln_bwd_finalize_kernelINS_22Kernel_traits_finalizeILj18432E13__nv_bfloat16fS2_fjLj1024ELj4ENS_18Kernel_traits_baseILj18432ES2_fS2_fjLj1024EEEEEEEvNS_9BwdParamsE:
        /* <DEDUP_REMOVED lines=25> */
.L_x_1715:
        /* <DEDUP_REMOVED lines=28> */
.L_x_1708:
        /* <DEDUP_REMOVED lines=33> */
.L_x_1707:
[----:B------:R-:W-:Y:S05]  /*0560*/  BSYNC B1 ;  /* 0x0000000000017941 */ /* 0x000fea0003800000 */
.L_x_1706:
        /* <DEDUP_REMOVED lines=23> */
.L_x_1710:
[----:B------:R-:W-:Y:S05]  /*06e0*/  BSYNC B1 ;  /* 0x0000000000017941 */ /* 0x000fea0003800000 */
.L_x_1709:
        /* <DEDUP_REMOVED lines=11> */
.L_x_1705:
[----:B------:R-:W-:Y:S05]  /*07a0*/  BSYNC B0 ;  /* 0x0000000000007941 */ /* 0x000fea0003800000 */
.L_x_1704:
        /* <DEDUP_REMOVED lines=29> */
.L_x_1726:
[----:B------:R-:W-:Y:S01]  /*0980*/  @!P1 SHF.R.U32.HI R12, RZ, 0x3, R0 ;  /* 0x00000003ff0c9819 */ /* 0x000fe20000011600 */
[----:B---3--:R-:W-:Y:S01]  /*0990*/  FADD.FTZ R14, R9, R14 ;  /* 0x0000000e090e7221 */ /* 0x008fe20000010000 */
[----:B--2---:R-:W-:Y:S02]  /*09a0*/  FADD.FTZ R11, R10, R11 ;  /* 0x0000000b0a0b7221 */ /* 0x004fe40000010000 */
[----:B------:R-:W-:-:S05]  /*09b0*/  @!P1 LOP3.LUT R12, R12, 0x1ffffffc, RZ, 0xc0, !PT ;  /* 0x1ffffffc0c0c9812 */ /* 0x000fca00078ec0ff */
[----:B------:R2:W-:Y:S04]  /*09c0*/  @!P1 STS [R12+UR4+0x2000], R14 ;  /* 0x0020000e0c009988 */ /* 0x0005e80008000804 */
[----:B------:R2:W-:Y:S02]  /*09d0*/  @!P1 STS [R12+UR4+0x2080], R11 ;  /* 0x0020800b0c009988 */ /* 0x0005e40008000804 */
.L_x_1711:
        /* <DEDUP_REMOVED lines=14> */
.L_x_1714:
[----:B------:R-:W-:Y:S05]  /*0ac0*/  BSYNC B0 ;  /* 0x0000000000007941 */ /* 0x000fea0003800000 */
.L_x_1713:
[C---:B------:R-:W-:Y:S02]  /*0ad0*/  ISETP.GT.U32.AND P1, PT, R3.reuse, -0x4801, PT ;  /* 0xffffb7ff0300780c */ /* 0x040fe40003f24070 */
[----:B------:R-:W-:Y:S02]  /*0ae0*/  IADD3 R3, R3, 0x4800, RZ ;  /* 0x0000480003037810 */ /* 0x000fe40007ffe0ff */
[----:B------:R-:W-:-:S09]  /*0af0*/  IADD3 R5, R5, 0x2400, RZ ;  /* 0x0000240005057810 */ /* 0x000fd20007ffe0ff */
[----:B------:R-:W-:Y:S05]  /*0b00*/  @P1 BRA `(.L_x_1715) ;  /* 0xfffffff400a01947 */ /* 0x000fea000383ffff */
[----:B------:R-:W-:Y:S05]  /*0b10*/  EXIT ;  /* 0x000000000000794d */ /* 0x000fea0003800000 */
.L_x_1712:
[----:B------:R-:W-:Y:S01]  /*0b20*/  HFMA2.MMA R19, -RZ, RZ, 0, 5.9604644775390625e-08 ;  /* 0x00000001ff137435 */ /* 0x000fe200000001ff */
[----:B---3--:R-:W-:Y:S01]  /*0b30*/  IMAD.MOV.U32 R20, RZ, RZ, R10 ;  /* 0x000000ffff147224 */ /* 0x008fe200078e000a */
[----:B------:R-:W-:Y:S02]  /*0b40*/  MOV R22, 0x1f ;  /* 0x0000001f00167802 */ /* 0x000fe40000000f00 */
[----:B------:R-:W-:-:S07]  /*0b50*/  MOV R17, 0xffffffff ;  /* 0xffffffff00117802 */ /* 0x000fce0000000f00 */
[----:B012---:R-:W-:Y:S05]  /*0b60*/  WARPSYNC.COLLECTIVE R17, `(.L_x_1716) ;  /* 0x0000000011087348 */ /* 0x007fea0003c00000 */
[----:B------:R3:W4:Y:S02]  /*0b70*/  SHFL.BFLY P2, R18, R20, R19, R22 ;  /* 0x0c00001314127389 */ /* 0x0007240000040016 */
[----:B01234-:R-:W-:Y:S01]  /*0b80*/  ENDCOLLECTIVE ;  /* 0x000000000000791b */ /* 0x01ffe20003800000 */
.L_x_1716:
[----:B------:R-:W-:Y:S01]  /*0b90*/  HFMA2.MMA R19, -RZ, RZ, 0, 1.1920928955078125e-07 ;  /* 0x00000002ff137435 */ /* 0x000fe200000001ff */
[----:B------:R-:W-:-:S04]  /*0ba0*/  IMAD.MOV.U32 R11, RZ, RZ, R18 ;  /* 0x000000ffff0b7224 */ /* 0x000fc800078e0012 */
[----:B------:R-:W-:-:S05]  /*0bb0*/  FADD.FTZ R11, R10, R11 ;  /* 0x0000000b0a0b7221 */ /* 0x000fca0000010000 */
[----:B------:R-:W-:-:S07]  /*0bc0*/  MOV R20, R11 ;  /* 0x0000000b00147202 */ /* 0x000fce0000000f00 */
[----:B------:R-:W-:Y:S05]  /*0bd0*/  WARPSYNC.COLLECTIVE R17, `(.L_x_1717) ;  /* 0x0000000011087348 */ /* 0x000fea0003c00000 */
[----:B------:R0:W1:Y:S02]  /*0be0*/  SHFL.BFLY P2, R18, R20, R19, R22 ;  /* 0x0c00001314127389 */ /* 0x0000640000040016 */
[----:B01----:R-:W-:Y:S01]  /*0bf0*/  ENDCOLLECTIVE ;  /* 0x000000000000791b */ /* 0x003fe20003800000 */
.L_x_1717:
[----:B------:R-:W-:Y:S01]  /*0c00*/  HFMA2.MMA R19, -RZ, RZ, 0, 2.384185791015625e-07 ;  /* 0x00000004ff137435 */ /* 0x000fe200000001ff */
[----:B------:R-:W-:-:S05]  /*0c10*/  MOV R12, R18 ;  /* 0x00000012000c7202 */ /* 0x000fca0000000f00 */
[----:B------:R-:W-:-:S04]  /*0c20*/  FADD.FTZ R12, R11, R12 ;  /* 0x0000000c0b0c7221 */ /* 0x000fc80000010000 */
[----:B------:R-:W-:-:S07]  /*0c30*/  IMAD.MOV.U32 R20, RZ, RZ, R12 ;  /* 0x000000ffff147224 */ /* 0x000fce00078e000c */
[----:B------:R-:W-:Y:S05]  /*0c40*/  WARPSYNC.COLLECTIVE R17, `(.L_x_1718) ;  /* 0x0000000011087348 */ /* 0x000fea0003c00000 */
[----:B------:R0:W1:Y:S02]  /*0c50*/  SHFL.BFLY P2, R18, R20, R19, R22 ;  /* 0x0c00001314127389 */ /* 0x0000640000040016 */
[----:B01----:R-:W-:Y:S01]  /*0c60*/  ENDCOLLECTIVE ;  /* 0x000000000000791b */ /* 0x003fe20003800000 */
.L_x_1718:
[----:B------:R-:W-:Y:S01]  /*0c70*/  IMAD.MOV.U32 R19, RZ, RZ, 0x8 ;  /* 0x00000008ff137424 */ /* 0x000fe200078e00ff */
[----:B------:R-:W-:-:S05]  /*0c80*/  MOV R13, R18 ;  /* 0x00000012000d7202 */ /* 0x000fca0000000f00 */
[----:B------:R-:W-:-:S05]  /*0c90*/  FADD.FTZ R13, R12, R13 ;  /* 0x0000000d0c0d7221 */ /* 0x000fca0000010000 */
[----:B------:R-:W-:-:S07]  /*0ca0*/  MOV R20, R13 ;  /* 0x0000000d00147202 */ /* 0x000fce0000000f00 */
[----:B------:R-:W-:Y:S05]  /*0cb0*/  WARPSYNC.COLLECTIVE R17, `(.L_x_1719) ;  /* 0x0000000011087348 */ /* 0x000fea0003c00000 */
[----:B------:R0:W1:Y:S02]  /*0cc0*/  SHFL.BFLY P2, R18, R20, R19, R22 ;  /* 0x0c00001314127389 */ /* 0x0000640000040016 */
[----:B01----:R-:W-:Y:S01]  /*0cd0*/  ENDCOLLECTIVE ;  /* 0x000000000000791b */ /* 0x003fe20003800000 */
.L_x_1719:
[----:B------:R-:W-:Y:S01]  /*0ce0*/  HFMA2.MMA R19, -RZ, RZ, 0, 9.5367431640625e-07 ;  /* 0x00000010ff137435 */ /* 0x000fe200000001ff */
[----:B------:R-:W-:-:S05]  /*0cf0*/  MOV R10, R18 ;  /* 0x00000012000a7202 */ /* 0x000fca0000000f00 */
[----:B------:R-:W-:-:S05]  /*0d00*/  FADD.FTZ R10, R13, R10 ;  /* 0x0000000a0d0a7221 */ /* 0x000fca0000010000 */
[----:B------:R-:W-:-:S07]  /*0d10*/  MOV R20, R10 ;  /* 0x0000000a00147202 */ /* 0x000fce0000000f00 */
[----:B------:R-:W-:Y:S05]  /*0d20*/  WARPSYNC.COLLECTIVE R17, `(.L_x_1720) ;  /* 0x0000000011087348 */ /* 0x000fea0003c00000 */
[----:B------:R0:W1:Y:S02]  /*0d30*/  SHFL.BFLY P2, R18, R20, R19, R22 ;  /* 0x0c00001314127389 */ /* 0x0000640000040016 */
[----:B01----:R-:W-:Y:S01]  /*0d40*/  ENDCOLLECTIVE ;  /* 0x000000000000791b */ /* 0x003fe20003800000 */
.L_x_1720:
[----:B------:R-:W-:Y:S01]  /*0d50*/  HFMA2.MMA R19, -RZ, RZ, 0, 5.9604644775390625e-08 ;  /* 0x00000001ff137435 */ /* 0x000fe200000001ff */
[----:B------:R-:W-:Y:S01]  /*0d60*/  MOV R20, R9 ;  /* 0x0000000900147202 */ /* 0x000fe20000000f00 */
[----:B------:R-:W-:-:S09]  /*0d70*/  IMAD.MOV.U32 R11, RZ, RZ, R18 ;  /* 0x000000ffff0b7224 */ /* 0x000fd200078e0012 */
[----:B------:R-:W-:Y:S05]  /*0d80*/  WARPSYNC.COLLECTIVE R17, `(.L_x_1721) ;  /* 0x0000000011087348 */ /* 0x000fea0003c00000 */
[----:B------:R0:W1:Y:S02]  /*0d90*/  SHFL.BFLY P2, R18, R20, R19, R22 ;  /* 0x0c00001314127389 */ /* 0x0000640000040016 */
[----:B01----:R-:W-:Y:S01]  /*0da0*/  ENDCOLLECTIVE ;  /* 0x000000000000791b */ /* 0x003fe20003800000 */
.L_x_1721:
[----:B------:R-:W-:Y:S01]  /*0db0*/  HFMA2.MMA R19, -RZ, RZ, 0, 1.1920928955078125e-07 ;  /* 0x00000002ff137435 */ /* 0x000fe200000001ff */
[----:B------:R-:W-:-:S05]  /*0dc0*/  MOV R12, R18 ;  /* 0x00000012000c7202 */ /* 0x000fca0000000f00 */
[----:B------:R-:W-:-:S04]  /*0dd0*/  FADD.FTZ R14, R9, R12 ;  /* 0x0000000c090e7221 */ /* 0x000fc80000010000 */
[----:B------:R-:W-:-:S07]  /*0de0*/  IMAD.MOV.U32 R20, RZ, RZ, R14 ;  /* 0x000000ffff147224 */ /* 0x000fce00078e000e */
[----:B------:R-:W-:Y:S05]  /*0df0*/  WARPSYNC.COLLECTIVE R17, `(.L_x_1722) ;  /* 0x0000000011087348 */ /* 0x000fea0003c00000 */
[----:B------:R0:W1:Y:S02]  /*0e00*/  SHFL.BFLY P2, R18, R20, R19, R22 ;  /* 0x0c00001314127389 */ /* 0x0000640000040016 */
[----:B01----:R-:W-:Y:S01]  /*0e10*/  ENDCOLLECTIVE ;  /* 0x000000000000791b */ /* 0x003fe20003800000 */
.L_x_1722:
[----:B------:R-:W-:Y:S01]  /*0e20*/  IMAD.MOV.U32 R19, RZ, RZ, 0x4 ;  /* 0x00000004ff137424 */ /* 0x000fe200078e00ff */
[----:B------:R-:W-:-:S05]  /*0e30*/  MOV R13, R18 ;  /* 0x00000012000d7202 */ /* 0x000fca0000000f00 */
[----:B------:R-:W-:-:S05]  /*0e40*/  FADD.FTZ R15, R14, R13 ;  /* 0x0000000d0e0f7221 */ /* 0x000fca0000010000 */
[----:B------:R-:W-:-:S07]  /*0e50*/  MOV R20, R15 ;  /* 0x0000000f00147202 */ /* 0x000fce0000000f00 */
[----:B------:R-:W-:Y:S05]  /*0e60*/  WARPSYNC.COLLECTIVE R17, `(.L_x_1723) ;  /* 0x0000000011087348 */ /* 0x000fea0003c00000 */
[----:B------:R0:W1:Y:S02]  /*0e70*/  SHFL.BFLY P2, R18, R20, R19, R22 ;  /* 0x0c00001314127389 */ /* 0x0000640000040016 */
[----:B01----:R-:W-:Y:S01]  /*0e80*/  ENDCOLLECTIVE ;  /* 0x000000000000791b */ /* 0x003fe20003800000 */
.L_x_1723:
[----:B------:R-:W-:Y:S01]  /*0e90*/  HFMA2.MMA R19, -RZ, RZ, 0, 4.76837158203125e-07 ;  /* 0x00000008ff137435 */ /* 0x000fe200000001ff */
[----:B------:R-:W-:-:S05]  /*0ea0*/  MOV R16, R18 ;  /* 0x0000001200107202 */ /* 0x000fca0000000f00 */
[----:B------:R-:W-:-:S05]  /*0eb0*/  FADD.FTZ R16, R15, R16 ;  /* 0x000000100f107221 */ /* 0x000fca0000010000 */
[----:B------:R-:W-:-:S07]  /*0ec0*/  MOV R20, R16 ;  /* 0x0000001000147202 */ /* 0x000fce0000000f00 */
[----:B------:R-:W-:Y:S05]  /*0ed0*/  WARPSYNC.COLLECTIVE R17, `(.L_x_1724) ;  /* 0x0000000011087348 */ /* 0x000fea0003c00000 */
[----:B------:R0:W1:Y:S02]  /*0ee0*/  SHFL.BFLY P2, R18, R20, R19, R22 ;  /* 0x0c00001314127389 */ /* 0x0000640000040016 */
[----:B01----:R-:W-:Y:S01]  /*0ef0*/  ENDCOLLECTIVE ;  /* 0x000000000000791b */ /* 0x003fe20003800000 */
.L_x_1724:
[----:B------:R-:W-:Y:S01]  /*0f00*/  HFMA2.MMA R19, -RZ, RZ, 0, 9.5367431640625e-07 ;  /* 0x00000010ff137435 */ /* 0x000fe200000001ff */
[----:B------:R-:W-:-:S04]  /*0f10*/  IMAD.MOV.U32 R9, RZ, RZ, R18 ;  /* 0x000000ffff097224 */ /* 0x000fc800078e0012 */
[----:B------:R-:W-:-:S05]  /*0f20*/  FADD.FTZ R9, R16, R9 ;  /* 0x0000000910097221 */ /* 0x000fca0000010000 */
[----:B------:R-:W-:-:S07]  /*0f30*/  MOV R20, R9 ;  /* 0x0000000900147202 */ /* 0x000fce0000000f00 */
[----:B------:R-:W-:Y:S05]  /*0f40*/  WARPSYNC.COLLECTIVE R17, `(.L_x_1725) ;  /* 0x0000000011087348 */ /* 0x000fea0003c00000 */
[----:B------:R0:W1:Y:S02]  /*0f50*/  SHFL.BFLY P2, R18, R20, R19, R22 ;  /* 0x0c00001314127389 */ /* 0x0000640000040016 */
[----:B01----:R-:W-:Y:S01]  /*0f60*/  ENDCOLLECTIVE ;  /* 0x000000000000791b */ /* 0x003fe20003800000 */
.L_x_1725:
[----:B------:R-:W-:Y:S01]  /*0f70*/  MOV R14, R18 ;  /* 0x00000012000e7202 */ /* 0x000fe20000000f00 */
[----:B------:R-:W-:Y:S06]  /*0f80*/  BRA `(.L_x_1726) ;  /* 0xfffffff8007c7947 */ /* 0x000fec000383ffff */
.L_x_1727:
        /* <DEDUP_REMOVED lines=15> */
.L_x_5454:


//--------------------- .text._ZN10layer_norm13ln_bwd_kernelINS_13Kernel_traitsI13__nv_bfloat16fS2_fjLj18432ELj4ELj1ELj4ELj16ENS_18Kernel_traits_baseILj18432ES2_fS2_fjLj128EEEEEEEvNS_9BwdParamsE --------------------------
	.section	.text._ZN10layer_norm13ln_bwd_kernelINS_13Kernel_traitsI13__nv_bfloat16fS2_fjLj18432ELj4ELj1ELj4ELj16ENS_18Kernel_traits_baseILj18432ES2_fS2_fjLj128EEEEEEEvNS_9BwdParamsE,"ax",@progbits
	.align	128
        .global         _ZN10layer_norm13ln_bwd_kernelINS_13Kernel_traitsI13__nv_bfloat16fS2_fjLj18432ELj4ELj1ELj4ELj16ENS_18Kernel_traits_baseILj18432ES2_fS2_fjLj128EEEEEEEvNS_9BwdParamsE
        .type           _ZN10layer_norm13ln_bwd_kernelINS_13Kernel_traitsI13__nv_bfloat16fS2_fjLj18432ELj4ELj1ELj4ELj16ENS_18Kernel_traits_baseILj18432ES2_fS2_fjLj128EEEEEEEvNS_9BwdParamsE,@function
        .size           _ZN10layer_norm13ln_bwd_kernelINS_13Kernel_traitsI13__nv_bfloat16fS2_fjLj18432ELj4ELj1ELj4ELj16ENS_18Kernel_traits_baseILj18432ES2_fS2_fjLj128EEEEEEEvNS_9BwdParamsE,(.L_x_5455 - _ZN10layer_norm13ln_bwd_kernelINS_13Kernel_traitsI13__nv_bfloat16fS2_fjLj18432ELj4ELj1ELj4ELj16ENS_18Kernel_traits_baseILj18432ES2_fS2_fjLj128EEEEEEEvNS_9BwdParamsE)
        .other          _ZN10layer_norm13ln_bwd_kernelINS_13Kernel_traitsI13__nv_bfloat16fS2_fjLj18432ELj4ELj1ELj4ELj16ENS_18Kernel_traits_baseILj18432ES2_fS2_fjLj128EEEEEEEvNS_9BwdParamsE,@"STO_CUDA_ENTRY STV_DEFAULT"
_ZN10layer_norm13ln_bwd_kernelINS_13Kernel_traitsI13__nv_bfloat16fS2_fjLj18432ELj4ELj1ELj4ELj16ENS_18Kernel_traits_baseILj18432ES2_fS2_fjLj128EEEEEEEvNS_9BwdParamsE:
.text._ZN10layer_norm13ln_bwd_kernelINS_13Kernel_traitsI13__nv_bfloat16fS2_fjLj18432ELj4ELj1ELj4ELj16ENS_18Kernel_traits_baseILj18432ES2_fS2_fjLj128EEEEEEEvNS_9BwdParamsE:
        /* <DEDUP_REMOVED lines=20> */
[----:B------:R-:W-:Y:S01]  /*0140*/  @P0 IADD3 R9, R5, 0x400, RZ ;  /* 0x0000040005090810 */ /* 0x000fe20007ffe0ff */
[----:B--2---:R-:W-:Y:S01]  /*0150*/  @P0 IMAD.WIDE.U32 R2, R7, 0x8, R2 ;  /* 0x0000000807020825 */ /* 0x004fe200078e0002 */
[C---:B------:R-:W-:Y:S02]  /*0160*/  @P0 IADD3 R7, R5.reuse, 0x800, RZ ;  /* 0x0000080005070810 */ /* 0x040fe40007ffe0ff */
[----:B------:R-:W-:Y:S01]  /*0170*/  @P0 IADD3 R27, R5, 0x1000, RZ ;  /* 0x00001000051b0810 */ /* 0x000fe20007ffe0ff */
[----:B------:R-:W2:Y:S01]  /*0180*/  @P0 LDC.64 R18, c[0x0][0x248] ;  /* 0x00009200ff120b82 */ /* 0x000ea20000000a00 */
[----:B---3--:R-:W-:Y:S01]  /*0190*/  @P0 IMAD.WIDE.U32 R12, R25, 0x8, R12 ;  /* 0x00000008190c0825 */ /* 0x008fe200078e000c */
[----:B------:R3:W5:Y:S01]  /*01a0*/  @P0 LDG.E.64 R200, desc[UR6][R2.64] ;  /* 0x0000000602c80981 */ /* 0x000762000c1e1b00 */
[----:B------:R-:W-:-:S02]  /*01b0*/  @P0 IADD3 R25, R5, 0xc00, RZ ;  /* 0x00000c0005190810 */ /* 0x000fc40007ffe0ff */
[----:B0-----:R-:W-:Y:S01]  /*01c0*/  @P0 IMAD.WIDE.U32 R10, R9, 0x8, R10 ;  /* 0x00000008090a0825 */ /* 0x001fe200078e000a */
[----:B------:R-:W-:Y:S01]  /*01d0*/  @P0 IADD3 R9, R5, 0xa00, RZ ;  /* 0x00000a0005090810 */ /* 0x000fe20007ffe0ff */
[----:B------:R-:W5:Y:S01]  /*01e0*/  @P0 LDG.E.64 R192, desc[UR6][R12.64] ;  /* 0x000000060cc00981 */ /* 0x000f62000c1e1b00 */
[----:B------:R-:W0:Y:S01]  /*01f0*/  @P0 LDC.64 R16, c[0x0][0x248] ;  /* 0x00009200ff100b82 */ /* 0x000e220000000a00 */
[----:B-1----:R-:W-:Y:S01]  /*0200*/  @P0 IMAD.WIDE.U32 R14, R7, 0x8, R14 ;  /* 0x00000008070e0825 */ /* 0x002fe200078e000e */
[----:B------:R-:W-:Y:S01]  /*0210*/  @P0 IADD3 R7, R5, 0xe00, RZ ;  /* 0x00000e0005070810 */ /* 0x000fe20007ffe0ff */
[----:B------:R-:W5:Y:S05]  /*0220*/  @P0 LDG.E.64 R196, desc[UR6][R10.64] ;  /* 0x000000060ac40981 */ /* 0x000f6a000c1e1b00 */
[----:B------:R-:W1:Y:S08]  /*0230*/  @P0 LDC.64 R20, c[0x0][0x248] ;  /* 0x00009200ff140b82 */ /* 0x000e700000000a00 */
[----:B------:R-:W1:Y:S01]  /*0240*/  @P0 LDC.64 R22, c[0x0][0x248] ;  /* 0x00009200ff160b82 */ /* 0x000e620000000a00 */
[----:B---3--:R-:W-:Y:S01]  /*0250*/  SHF.R.U32.HI R3, RZ, 0x2, R0 ;  /* 0x00000002ff037819 */ /* 0x008fe20000011600 */
[----:B--2---:R-:W-:Y:S01]  /*0260*/  @P0 IMAD.WIDE.U32 R18, R25, 0x8, R18 ;  /* 0x0000000819120825 */ /* 0x004fe200078e0012 */
[----:B----4-:R-:W-:Y:S01]  /*0270*/  @P0 LEA R24, P1, R5, R28, 0x3 ;  /* 0x0000001c05180211 */ /* 0x010fe200078218ff */
[----:B------:R2:W5:Y:S01]  /*0280*/  @P0 LDG.E.64 R188, desc[UR6][R14.64] ;  /* 0x000000060ebc0981 */ /* 0x000562000c1e1b00 */
[----:B------:R-:W-:-:S02]  /*0290*/  LEA.HI R80, R8, R3, RZ, 0x19 ;  /* 0x0000000308507211 */ /* 0x000fc400078fc8ff */
[----:B------:R-:W-:Y:S01]  /*02a0*/  @P0 LEA.HI.X R25, R5, R29, RZ, 0x3, P1 ;  /* 0x0000001d05190211 */ /* 0x000fe200008f1cff */
[----:B0-----:R-:W-:Y:S01]  /*02b0*/  @P0 IMAD.WIDE.U32 R16, R9, 0x8, R16 ;  /* 0x0000000809100825 */ /* 0x001fe200078e0010 */
[----:B------:R-:W-:Y:S01]  /*02c0*/  MOV R2, R80 ;  /* 0x0000005000027202 */ /* 0x000fe20000000f00 */
[----:B------:R0:W5:Y:S04]  /*02d0*/  @P0 LDG.E.64 R180, desc[UR6][R18.64] ;  /* 0x0000000612b40981 */ /* 0x000168000c1e1b00 */
[----:B------:R3:W5:Y:S01]  /*02e0*/  @P0 LDG.E.64 R184, desc[UR6][R16.64] ;  /* 0x0000000610b80981 */ /* 0x000762000c1e1b00 */
[----:B-1----:R-:W-:-:S03]  /*02f0*/  @P0 IMAD.WIDE.U32 R20, R7, 0x8, R20 ;  /* 0x0000000807140825 */ /* 0x002fc600078e0014 */
[----:B------:R-:W5:Y:S04]  /*0300*/  @P0 LDG.E.64 R204, desc[UR6][R24.64] ;  /* 0x0000000618cc0981 */ /* 0x000f68000c1e1b00 */
[----:B------:R-:W5:Y:S01]  /*0310*/  @P0 LDG.E.64 R176, desc[UR6][R20.64] ;  /* 0x0000000614b00981 */ /* 0x000f62000c1e1b00 */
[----:B------:R-:W-:-:S05]  /*0320*/  @P0 IMAD.WIDE.U32 R22, R27, 0x8, R22 ;  /* 0x000000081b160825 */ /* 0x000fca00078e0016 */
[----:B------:R1:W5:Y:S01]  /*0330*/  @P0 LDG.E.64 R172, desc[UR6][R22.64] ;  /* 0x0000000616ac0981 */ /* 0x000362000c1e1b00 */
        /* <DEDUP_REMOVED lines=19> */
[----:B--2---:R-:W-:Y:S02]  /*0470*/  CS2R R14, SRZ ;  /* 0x00000000000e7805 */ /* 0x004fe4000001ff00 */
[----:B------:R-:W-:Y:S02]  /*0480*/  CS2R R12, SRZ ;  /* 0x00000000000c7805 */ /* 0x000fe4000001ff00 */
[----:B0-----:R-:W-:Y:S02]  /*0490*/  CS2R R18, SRZ ;  /* 0x0000000000127805 */ /* 0x001fe4000001ff00 */
[----:B---3--:R-:W-:Y:S02]  /*04a0*/  CS2R R16, SRZ ;  /* 0x0000000000107805 */ /* 0x008fe4000001ff00 */
[----:B-1----:R-:W-:-:S02]  /*04b0*/  CS2R R22, SRZ ;  /* 0x0000000000167805 */ /* 0x002fc4000001ff00 */
        /* <DEDUP_REMOVED lines=27> */
[----:B------:R-:W-:Y:S01]  /*0670*/  SHF.R.U32.HI R168, RZ, 0x10, R205 ;  /* 0x00000010ffa87819 */ /* 0x000fe200000116cd */
[----:B------:R-:W-:Y:S01]  /*0680*/  HFMA2.MMA R7, -RZ, RZ, 0, 0 ;  /* 0x00000000ff077435 */ /* 0x000fe200000001ff */
[--C-:B------:R-:W-:Y:S01]  /*0690*/  SHF.R.U64 R166, R200, 0x10, R201.reuse ;  /* 0x00000010c8a67819 */ /* 0x100fe200000012c9 */
[----:B------:R-:W-:Y:S01]  /*06a0*/  HFMA2.MMA R114, -RZ, RZ, 0, 0 ;  /* 0x00000000ff727435 */ /* 0x000fe200000001ff */
[----:B------:R-:W-:-:S02]  /*06b0*/  SHF.R.U32.HI R164, RZ, 0x10, R201 ;  /* 0x00000010ffa47819 */ /* 0x000fc400000116c9 */
[----:B------:R-:W-:Y:S02]  /*06c0*/  CS2R R30, SRZ ;  /* 0x00000000001e7805 */ /* 0x000fe4000001ff00 */
[--C-:B------:R-:W-:Y:S02]  /*06d0*/  SHF.R.U64 R162, R196, 0x10, R197.reuse ;  /* 0x00000010c4a27819 */ /* 0x100fe400000012c5 */
[----:B0-----:R-:W-:Y:S02]  /*06e0*/  CS2R R10, SRZ ;  /* 0x00000000000a7805 */ /* 0x001fe4000001ff00 */
        /* <DEDUP_REMOVED lines=22> */
[C-C-:B------:R-:W-:Y:S02]  /*0850*/  SHF.R.U64 R136, R172.reuse, 0x10, R173.reuse ;  /* 0x00000010ac887819 */ /* 0x140fe400000012ad */
        /* <DEDUP_REMOVED lines=52> */
[--C-:B--2---:R-:W-:Y:S02]  /*0ba0*/  SHF.R.U64 R132, R12, 0x10, R13.reuse ;  /* 0x000000100c847819 */ /* 0x104fe4000000120d */
[----:B------:R-:W-:Y:S02]  /*0bb0*/  SHF.R.U32.HI R131, RZ, 0x10, R13 ;  /* 0x00000010ff837819 */ /* 0x000fe4000001160d */
[--C-:B---3--:R-:W-:Y:S02]  /*0bc0*/  SHF.R.U64 R130, R14, 0x10, R15.reuse ;  /* 0x000000100e827819 */ /* 0x108fe4000000120f */
[----:B------:R-:W-:Y:S02]  /*0bd0*/  SHF.R.U32.HI R129, RZ, 0x10, R15 ;  /* 0x00000010ff817819 */ /* 0x000fe4000001160f */
[--C-:B----4-:R-:W-:Y:S02]  /*0be0*/  SHF.R.U64 R128, R16, 0x10, R17.reuse ;  /* 0x0000001010807819 */ /* 0x110fe40000001211 */
[----:B------:R-:W-:-:S02]  /*0bf0*/  SHF.R.U32.HI R127, RZ, 0x10, R17 ;  /* 0x00000010ff7f7819 */ /* 0x000fc40000011611 */
[--C-:B------:R-:W-:Y:S02]  /*0c00*/  SHF.R.U64 R126, R18, 0x10, R19.reuse ;  /* 0x00000010127e7819 */ /* 0x100fe40000001213 */
[----:B------:R-:W-:Y:S02]  /*0c10*/  SHF.R.U32.HI R125, RZ, 0x10, R19 ;  /* 0x00000010ff7d7819 */ /* 0x000fe40000011613 */
[--C-:B------:R-:W-:Y:S02]  /*0c20*/  SHF.R.U64 R124, R20, 0x10, R21.reuse ;  /* 0x00000010147c7819 */ /* 0x100fe40000001215 */
[----:B------:R-:W-:Y:S02]  /*0c30*/  SHF.R.U32.HI R123, RZ, 0x10, R21 ;  /* 0x00000010ff7b7819 */ /* 0x000fe40000011615 */
[--C-:B------:R-:W-:Y:S02]  /*0c40*/  SHF.R.U64 R122, R22, 0x10, R23.reuse ;  /* 0x00000010167a7819 */ /* 0x100fe40000001217 */
[----:B------:R-:W-:-:S02]  /*0c50*/  SHF.R.U32.HI R121, RZ, 0x10, R23 ;  /* 0x00000010ff797819 */ /* 0x000fc40000011617 */
[--C-:B------:R-:W-:Y:S02]  /*0c60*/  SHF.R.U64 R120, R24, 0x10, R25.reuse ;  /* 0x0000001018787819 */ /* 0x100fe40000001219 */
[----:B------:R-:W-:Y:S02]  /*0c70*/  SHF.R.U32.HI R119, RZ, 0x10, R25 ;  /* 0x00000010ff777819 */ /* 0x000fe40000011619 */
[--C-:B------:R-:W-:Y:S02]  /*0c80*/  SHF.R.U64 R118, R26, 0x10, R27.reuse ;  /* 0x000000101a767819 */ /* 0x100fe4000000121b */
[----:B------:R-:W-:Y:S02]  /*0c90*/  SHF.R.U32.HI R117, RZ, 0x10, R27 ;  /* 0x00000010ff757819 */ /* 0x000fe4000001161b */
[--C-:B------:R-:W-:Y:S02]  /*0ca0*/  SHF.R.U64 R116, R28, 0x10, R29.reuse ;  /* 0x000000101c747819 */ /* 0x100fe4000000121d */
[----:B------:R-:W-:-:S02]  /*0cb0*/  SHF.R.U32.HI R115, RZ, 0x10, R29 ;  /* 0x00000010ff737819 */ /* 0x000fc4000001161d */
        /* <DEDUP_REMOVED lines=45> */
.L_x_1734:
[----:B------:R-:W-:Y:S01]  /*0f90*/  ULDC.64 UR4, c[0x0][0x228] ;  /* 0x00008a0000047ab9 */ /* 0x000fe20000000a00 */
[----:B------:R-:W-:Y:S01]  /*0fa0*/  IMAD R192, R2, 0x1200, R5 ;  /* 0x0000120002c07824 */ /* 0x000fe200078e0205 */
[----:B------:R-:W-:Y:S01]  /*0fb0*/  ISETP.NE.U32.AND P0, PT, RZ, UR4, PT ;  /* 0x00000004ff007c0c */ /* 0x000fe2000bf05070 */
[----:B0-----:R-:W0:Y:S03]  /*0fc0*/  LDC.64 R210, c[0x0][0x238] ;  /* 0x00008e00ffd27b82 */ /* 0x001e260000000a00 */
[----:B------:R-:W-:Y:S02]  /*0fd0*/  ISETP.NE.AND.EX P0, PT, RZ, UR5, PT, P0 ;  /* 0x00000005ff007c0c */ /* 0x000fe4000bf05300 */
[----:B------:R-:W-:-:S03]  /*0fe0*/  IADD3 R190, R192, 0x200, RZ ;  /* 0x00000200c0be7810 */ /* 0x000fc60007ffe0ff */
[----:B------:R-:W1:Y:S08]  /*0ff0*/  LDC.64 R220, c[0x0][0x268] ;  /* 0x00009a00ffdc7b82 */ /* 0x000e700000000a00 */
[----:B------:R-:W2:Y:S08]  /*1000*/  @P0 LDC.64 R56, c[0x0][0x228] ;  /* 0x00008a00ff380b82 */ /* 0x000eb00000000a00 */
[----:B------:R-:W3:Y:S08]  /*1010*/  @P0 LDC.64 R64, c[0x0][0x228] ;  /* 0x00008a00ff400b82 */ /* 0x000ef00000000a00 */
[----:B------:R-:W4:Y:S01]  /*1020*/  @P0 LDC.64 R68, c[0x0][0x228] ;  /* 0x00008a00ff440b82 */ /* 0x000f220000000a00 */
[----:B------:R-:W-:-:S02]  /*1030*/  @P0 LEA R60, P1, R192, UR4, 0x4 ;  /* 0x00000004c03c0c11 */ /* 0x000fc4000f8220ff */
[----:B------:R-:W-:Y:S01]  /*1040*/  IADD3 R188, R192, 0x400, RZ ;  /* 0x00000400c0bc7810 */ /* 0x000fe20007ffe0ff */
[----:B--2---:R-:W-:Y:S01]  /*1050*/  @P0 IMAD.WIDE.U32 R56, R190, 0x10, R56 ;  /* 0x00000010be380825 */ /* 0x004fe200078e0038 */
[----:B------:R-:W-:-:S03]  /*1060*/  @P0 LEA.HI.X R61, R192, UR5, RZ, 0x4, P1 ;  /* 0x00000005c03d0c11 */ /* 0x000fc600088f24ff */
[----:B------:R-:W2:Y:S02]  /*1070*/  @P0 LDC.64 R72, c[0x0][0x228] ;  /* 0x00008a00ff480b82 */ /* 0x000ea40000000a00 */
[----:B------:R-:W5:Y:S01]  /*1080*/  @P0 LDG.E.128 R56, desc[UR6][R56.64] ;  /* 0x0000000638380981 */ /* 0x000f62000c1e1d00 */
[----:B---3--:R-:W-:Y:S01]  /*1090*/  @P0 IMAD.WIDE.U32 R64, R188, 0x10, R64 ;  /* 0x00000010bc400825 */ /* 0x008fe200078e0040 */
[C---:B------:R-:W-:Y:S02]  /*10a0*/  IADD3 R186, R192.reuse, 0x600, RZ ;  /* 0x00000600c0ba7810 */ /* 0x040fe40007ffe0ff */
[----:B------:R-:W3:Y:S01]  /*10b0*/  @P0 LDG.E.128 R60, desc[UR6][R60.64] ;  /* 0x000000063c3c0981 */ /* 0x000ee2000c1e1d00 */
[----:B------:R-:W-:Y:S01]  /*10c0*/  IADD3 R184, R192, 0x800, RZ ;  /* 0x00000800c0b87810 */ /* 0x000fe20007ffe0ff */
[----:B------:R-:W0:Y:S02]  /*10d0*/  @P0 LDC.64 R76, c[0x0][0x228] ;  /* 0x00008a00ff4c0b82 */ /* 0x000e240000000a00 */
[----:B------:R-:W3:Y:S01]  /*10e0*/  @P0 LDG.E.128 R64, desc[UR6][R64.64] ;  /* 0x0000000640400981 */ /* 0x000ee2000c1e1d00 */
[----:B----4-:R-:W-:-:S05]  /*10f0*/  @P0 IMAD.WIDE.U32 R68, R186, 0x10, R68 ;  /* 0x00000010ba440825 */ /* 0x010fca00078e0044 */
[----:B------:R-:W4:Y:S01]  /*1100*/  @P0 LDC.64 R80, c[0x0][0x228] ;  /* 0x00008a00ff500b82 */ /* 0x000f220000000a00 */
[----:B------:R-:W3:Y:S01]  /*1110*/  @P0 LDG.E.128 R68, desc[UR6][R68.64] ;  /* 0x0000000644440981 */ /* 0x000ee2000c1e1d00 */
[----:B--2---:R-:W-:-:S06]  /*1120*/  @P0 IMAD.WIDE.U32 R72, R184, 0x10, R72 ;  /* 0x00000010b8480825 */ /* 0x004fcc00078e0048 */
[----:B------:R-:W2:Y:S01]  /*1130*/  @P0 LDC.64 R84, c[0x0][0x228] ;  /* 0x00008a00ff540b82 */ /* 0x000ea20000000a00 */
[----:B------:R-:W3:Y:S01]  /*1140*/  @P0 LDG.E.128 R72, desc[UR6][R72.64] ;  /* 0x0000000648480981 */ /* 0x000ee2000c1e1d00 */
[C---:B------:R-:W-:Y:S02]  /*1150*/  IADD3 R182, R192.reuse, 0xa00, RZ ;  /* 0x00000a00c0b67810 */ /* 0x040fe40007ffe0ff */
[----:B------:R-:W-:-:S04]  /*1160*/  IADD3 R180, R192, 0xc00, RZ ;  /* 0x00000c00c0b47810 */ /* 0x000fc80007ffe0ff */
[----:B------:R-:W1:Y:S01]  /*1170*/  @P0 LDC.64 R88, c[0x0][0x228] ;  /* 0x00008a00ff580b82 */ /* 0x000e620000000a00 */
[----:B0-----:R-:W-:Y:S01]  /*1180*/  @P0 IMAD.WIDE.U32 R76, R182, 0x10, R76 ;  /* 0x00000010b64c0825 */ /* 0x001fe200078e004c */
[----:B------:R-:W-:-:S03]  /*1190*/  IADD3 R178, R192, 0xe00, RZ ;  /* 0x00000e00c0b27810 */ /* 0x000fc60007ffe0ff */
[----:B----4-:R-:W-:Y:S02]  /*11a0*/  @P0 IMAD.WIDE.U32 R80, R180, 0x10, R80 ;  /* 0x00000010b4500825 */ /* 0x010fe400078e0050 */
[----:B------:R-:W4:Y:S01]  /*11b0*/  @P0 LDG.E.128 R76, desc[UR6][R76.64] ;  /* 0x000000064c4c0981 */ /* 0x000f22000c1e1d00 */
[----:B------:R-:W-:Y:S01]  /*11c0*/  IADD3 R176, R192, 0x1000, RZ ;  /* 0x00001000c0b07810 */ /* 0x000fe20007ffe0ff */
[----:B------:R-:W0:Y:S02]  /*11d0*/  @!P0 LDC.64 R208, c[0x0][0x220] ;  /* 0x00008800ffd08b82 */ /* 0x000e240000000a00 */
[----:B------:R-:W4:Y:S01]  /*11e0*/  @P0 LDG.E.128 R80, desc[UR6][R80.64] ;  /* 0x0000000650500981 */ /* 0x000f22000c1e1d00 */
[----:B--2---:R-:W-:-:S05]  /*11f0*/  @P0 IMAD.WIDE.U32 R84, R178, 0x10, R84 ;  /* 0x00000010b2540825 */ /* 0x004fca00078e0054 */
[----:B------:R-:W2:Y:S01]  /*1200*/  @!P0 LDC.64 R214, c[0x0][0x220] ;  /* 0x00008800ffd68b82 */ /* 0x000ea20000000a00 */
[----:B------:R-:W4:Y:S01]  /*1210*/  @P0 LDG.E.128 R84, desc[UR6][R84.64] ;  /* 0x0000000654540981 */ /* 0x000f22000c1e1d00 */
[----:B-1----:R-:W-:-:S06]  /*1220*/  @P0 IMAD.WIDE.U32 R88, R176, 0x10, R88 ;  /* 0x00000010b0580825 */ /* 0x002fcc00078e0058 */
[----:B------:R-:W1:Y:S01]  /*1230*/  @!P0 LDC.64 R212, c[0x0][0x230] ;  /* 0x00008c00ffd48b82 */ /* 0x000e620000000a00 */
[----:B------:R-:W4:Y:S07]  /*1240*/  @P0 LDG.E.128 R88, desc[UR6][R88.64] ;  /* 0x0000000658580981 */ /* 0x000f2e000c1e1d00 */
[----:B------:R-:W1:Y:S01]  /*1250*/  @!P0 LDC.64 R156, c[0x0][0x220] ;  /* 0x00008800ff9c8b82 */ /* 0x000e620000000a00 */
[----:B0-----:R-:W-:-:S07]  /*1260*/  @!P0 IMAD.WIDE.U32 R218, R188, 0x10, R208 ;  /* 0x00000010bcda8825 */ /* 0x001fce00078e00d0 */
[----:B------:R-:W0:Y:S01]  /*1270*/  @!P0 LDC.64 R208, c[0x0][0x220] ;  /* 0x00008800ffd08b82 */ /* 0x000e220000000a00 */
[----:B--2---:R-:W-:Y:S01]  /*1280*/  @!P0 IMAD.WIDE.U32 R214, R190, 0x10, R214 ;  /* 0x00000010bed68825 */ /* 0x004fe200078e00d6 */
[----:B------:R-:W-:-:S03]  /*1290*/  @P0 MOV R0, RZ ;  /* 0x000000ff00000202 */ /* 0x000fc60000000f00 */
[----:B-1----:R-:W-:-:S04]  /*12a0*/  @!P0 IMAD.WIDE R212, R2, 0x4, R212 ;  /* 0x0000000402d48825 */ /* 0x002fc800078e02d4 */
[----:B------:R-:W-:Y:S01]  /*12b0*/  IMAD.WIDE R210, R2, 0x4, R210 ;  /* 0x0000000402d27825 */ /* 0x000fe200078e02d2 */
[----:B------:R-:W2:Y:S01]  /*12c0*/  @!P0 LDG.E R0, desc[UR6][R212.64] ;  /* 0x00000006d4008981 */ /* 0x000ea2000c1e1900 */
[----:B------:R-:W-:-:S03]  /*12d0*/  @!P0 LEA R156, P1, R192, R156, 0x4 ;  /* 0x0000009cc09c8211 */ /* 0x000fc600078220ff */
[----:B------:R1:W3:Y:S01]  /*12e0*/  LDG.E R174, desc[UR6][R210.64] ;  /* 0x00000006d2ae7981 */ /* 0x0002e2000c1e1900 */
[----:B------:R-:W-:Y:S01]  /*12f0*/  @!P0 LEA.HI.X R157, R192, R157, RZ, 0x4, P1 ;  /* 0x0000009dc09d8211 */ /* 0x000fe200008f24ff */
[----:B0-----:R-:W-:Y:S02]  /*1300*/  @!P0 IMAD.WIDE.U32 R216, R186, 0x10, R208 ;  /* 0x00000010bad88825 */ /* 0x001fe400078e00d0 */
[----:B------:R-:W0:Y:S08]  /*1310*/  @!P0 LDC.64 R208, c[0x0][0x220] ;  /* 0x00008800ffd08b82 */ /* 0x000e300000000a00 */
[----:B-1----:R-:W1:Y:S01]  /*1320*/  @!P0 LDC.64 R210, c[0x0][0x220] ;  /* 0x00008800ffd28b82 */ /* 0x002e620000000a00 */
[----:B0-----:R-:W-:-:S07]  /*1330*/  @!P0 IMAD.WIDE.U32 R212, R182, 0x10, R208 ;  /* 0x00000010b6d48825 */ /* 0x001fce00078e00d0 */
[----:B------:R-:W0:Y:S01]  /*1340*/  @!P0 LDC.64 R208, c[0x0][0x220] ;  /* 0x00008800ffd08b82 */ /* 0x000e220000000a00 */
[----:B-1----:R-:W-:-:S04]  /*1350*/  @!P0 IMAD.WIDE.U32 R210, R180, 0x10, R210 ;  /* 0x00000010b4d28825 */ /* 0x002fc800078e00d2 */
[----:B0-----:R-:W-:-:S04]  /*1360*/  @!P0 IMAD.WIDE.U32 R208, R178, 0x10, R208 ;  /* 0x00000010b2d08825 */ /* 0x001fc800078e00d0 */
[----:B------:R-:W-:-:S04]  /*1370*/  IMAD.WIDE.U32 R238, R192, 0x8, R220 ;  /* 0x00000008c0ee7825 */ /* 0x000fc800078e00dc */
[--C-:B------:R-:W-:Y:S02]  /*1380*/  IMAD.WIDE.U32 R234, R190, 0x8, R220.reuse ;  /* 0x00000008beea7825 */ /* 0x100fe400078e00dc */
[----:B------:R-:W4:Y:S02]  /*1390*/  LDG.E.64 R238, desc[UR6][R238.64] ;  /* 0x00000006eeee7981 */ /* 0x000f24000c1e1b00 */
[--C-:B------:R-:W-:Y:S02]  /*13a0*/  IMAD.WIDE.U32 R232, R188, 0x8, R220.reuse ;  /* 0x00000008bce87825 */ /* 0x100fe400078e00dc */
[----:B------:R-:W4:Y:S02]  /*13b0*/  LDG.E.64 R234, desc[UR6][R234.64] ;  /* 0x00000006eaea7981 */ /* 0x000f24000c1e1b00 */
[--C-:B------:R-:W-:Y:S02]  /*13c0*/  IMAD.WIDE.U32 R230, R186, 0x8, R220.reuse ;  /* 0x00000008bae67825 */ /* 0x100fe400078e00dc */
[----:B------:R-:W4:Y:S02]  /*13d0*/  LDG.E.64 R232, desc[UR6][R232.64] ;  /* 0x00000006e8e87981 */ /* 0x000f24000c1e1b00 */
[----:B------:R-:W-:-:S02]  /*13e0*/  IMAD.WIDE.U32 R228, R184, 0x8, R220 ;  /* 0x00000008b8e47825 */ /* 0x000fc400078e00dc */
[----:B------:R-:W4:Y:S02]  /*13f0*/  LDG.E.64 R230, desc[UR6][R230.64] ;  /* 0x00000006e6e67981 */ /* 0x000f24000c1e1b00 */
[--C-:B------:R-:W-:Y:S02]  /*1400*/  IMAD.WIDE.U32 R226, R182, 0x8, R220.reuse ;  /* 0x00000008b6e27825 */ /* 0x100fe400078e00dc */
[----:B------:R-:W4:Y:S02]  /*1410*/  LDG.E.64 R228, desc[UR6][R228.64] ;  /* 0x00000006e4e47981 */ /* 0x000f24000c1e1b00 */
[--C-:B------:R-:W-:Y:S02]  /*1420*/  IMAD.WIDE.U32 R224, R180, 0x8, R220.reuse ;  /* 0x00000008b4e07825 */ /* 0x100fe400078e00dc */
[----:B------:R-:W4:Y:S02]  /*1430*/  LDG.E.64 R226, desc[UR6][R226.64] ;  /* 0x00000006e2e27981 */ /* 0x000f24000c1e1b00 */
[----:B------:R-:W-:-:S02]  /*1440*/  IMAD.WIDE.U32 R222, R178, 0x8, R220 ;  /* 0x00000008b2de7825 */ /* 0x000fc400078e00dc */
[----:B------:R-:W4:Y:S02]  /*1450*/  LDG.E.64 R224, desc[UR6][R224.64] ;  /* 0x00000006e0e07981 */ /* 0x000f24000c1e1b00 */
[----:B------:R-:W-:Y:S02]  /*1460*/  IMAD.WIDE.U32 R220, R176, 0x8, R220 ;  /* 0x00000008b0dc7825 */ /* 0x000fe400078e00dc */
[----:B------:R-:W4:Y:S04]  /*1470*/  LDG.E.64 R222, desc[UR6][R222.64] ;  /* 0x00000006dede7981 */ /* 0x000f28000c1e1b00 */
[----:B------:R-:W4:Y:S04]  /*1480*/  LDG.E.64 R220, desc[UR6][R220.64] ;  /* 0x00000006dcdc7981 */ /* 0x000f28000c1e1b00 */
[----:B------:R0:W2:Y:S04]  /*1490*/  @!P0 LDG.E.128 R56, desc[UR6][R214.64] ;  /* 0x00000006d6388981 */ /* 0x0000a8000c1e1d00 */
[----:B------:R1:W4:Y:S04]  /*14a0*/  @!P0 LDG.E.128 R60, desc[UR6][R156.64] ;  /* 0x000000069c3c8981 */ /* 0x000328000c1e1d00 */
[----:B------:R-:W4:Y:S01]  /*14b0*/  @!P0 LDG.E.128 R64, desc[UR6][R218.64] ;  /* 0x00000006da408981 */ /* 0x000f22000c1e1d00 */
[----:B0-----:R-:W0:Y:S03]  /*14c0*/  @!P0 LDC.64 R214, c[0x0][0x220] ;  /* 0x00008800ffd68b82 */ /* 0x001e260000000a00 */
[----:B------:R-:W4:Y:S05]  /*14d0*/  @!P0 LDG.E.128 R68, desc[UR6][R216.64] ;  /* 0x00000006d8448981 */ /* 0x000f2a000c1e1d00 */
[----:B-1----:R-:W1:Y:S01]  /*14e0*/  @!P0 LDC.64 R156, c[0x0][0x220] ;  /* 0x00008800ff9c8b82 */ /* 0x002e620000000a00 */
[----:B0-----:R-:W-:-:S05]  /*14f0*/  @!P0 IMAD.WIDE.U32 R214, R184, 0x10, R214 ;  /* 0x00000010b8d68825 */ /* 0x001fca00078e00d6 */
[----:B------:R-:W4:Y:S04]  /*1500*/  @!P0 LDG.E.128 R72, desc[UR6][R214.64] ;  /* 0x00000006d6488981 */ /* 0x000f28000c1e1d00 */
[----:B------:R-:W4:Y:S04]  /*1510*/  @!P0 LDG.E.128 R76, desc[UR6][R212.64] ;  /* 0x00000006d44c8981 */ /* 0x000f28000c1e1d00 */
[----:B------:R-:W4:Y:S04]  /*1520*/  @!P0 LDG.E.128 R80, desc[UR6][R210.64] ;  /* 0x00000006d2508981 */ /* 0x000f28000c1e1d00 */
[----:B------:R-:W4:Y:S01]  /*1530*/  @!P0 LDG.E.128 R84, desc[UR6][R208.64] ;  /* 0x00000006d0548981 */ /* 0x000f22000c1e1d00 */
[----:B-1----:R-:W-:-:S05]  /*1540*/  @!P0 IMAD.WIDE.U32 R156, R176, 0x10, R156 ;  /* 0x00000010b09c8825 */ /* 0x002fca00078e009c */
[----:B------:R0:W4:Y:S01]  /*1550*/  @!P0 LDG.E.128 R88, desc[UR6][R156.64] ;  /* 0x000000069c588981 */ /* 0x000122000c1e1d00 */
[----:B------:R-:W1:Y:S08]  /*1560*/  @P0 MUFU.RCP R237, R129 ;  /* 0x0000008100ed0308 */ /* 0x000e700000001000 */
[----:B------:R-:W-:Y:S08]  /*1570*/  @P0 MUFU.RCP R202, R132 ;  /* 0x0000008400ca0308 */ /* 0x000ff00000001000 */
[----:B------:R-:W0:Y:S08]  /*1580*/  @P0 MUFU.RCP R219, R167 ;  /* 0x000000a700db0308 */ /* 0x000e300000001000 */
[----:B------:R-:W4:Y:S08]  /*1590*/  @P0 MUFU.RCP R218, R128 ;  /* 0x0000008000da0308 */ /* 0x000f300000001000 */
[----:B------:R-:W4:Y:S08]  /*15a0*/  @P0 MUFU.RCP R241, R165 ;  /* 0x000000a500f10308 */ /* 0x000f300000001000 */
[----:B------:R-:W4:Y:S08]  /*15b0*/  @P0 MUFU.RCP R206, R171 ;  /* 0x000000ab00ce0308 */ /* 0x000f300000001000 */
[----:B------:R-:W4:Y:S08]  /*15c0*/  @P0 MUFU.RCP R217, R127 ;  /* 0x0000007f00d90308 */ /* 0x000f300000001000 */
        /* <DEDUP_REMOVED lines=9> */
[----:B------:R-:W4:Y:S08]  /*1660*/  @P0 MUFU.RCP R215, R126 ;  /* 0x0000007e00d70308 */ /* 0x000f300000001000 */
[----:B------:R-:W4:Y:S08]  /*1670*/  @P0 MUFU.RCP R204, R163 ;  /* 0x000000a300cc0308 */ /* 0x000f300000001000 */
[----:B------:R-:W-:Y:S08]  /*1680*/  @P0 MUFU.RCP R212, R123 ;  /* 0x0000007b00d40308 */ /* 0x000ff00000001000 */
[----:B------:R-:W-:Y:S08]  /*1690*/  @P0 MUFU.RCP R236, R172 ;  /* 0x000000ac00ec0308 */ /* 0x000ff00000001000 */
[----:B------:R-:W-:Y:S01]  /*16a0*/  @P0 MUFU.RCP R240, R139 ;  /* 0x0000008b00f00308 */ /* 0x000fe20000001000 */
[----:B-----5:R-:W-:Y:S01]  /*16b0*/  @P0 FADD.FTZ R198, -R164, R59 ;  /* 0x0000003ba4c60221 */ /* 0x020fe20000010100 */
[----:B--2---:R-:W-:Y:S01]  /*16c0*/  @!P0 FADD.FTZ R59, R59, -R0 ;  /* 0x800000003b3b8221 */ /* 0x004fe20000010000 */
[----:B------:R-:W-:-:S02]  /*16d0*/  @P0 FADD.FTZ R196, -R201, R58 ;  /* 0x0000003ac9c40221 */ /* 0x000fc40000010100 */
[----:B-1----:R-:W-:Y:S01]  /*16e0*/  @P0 FMUL.FTZ R198, R198, R237 ;  /* 0x000000edc6c60220 */ /* 0x002fe20000410000 */
[----:B---3--:R-:W-:Y:S01]  /*16f0*/  @!P0 FMUL.FTZ R198, R174, R59 ;  /* 0x0000003baec68220 */ /* 0x008fe20000410000 */
[----:B------:R-:W-:Y:S01]  /*1700*/  @P0 FADD.FTZ R59, -R170, R61 ;  /* 0x0000003daa3b0221 */ /* 0x000fe20000010100 */
[----:B------:R-:W-:Y:S01]  /*1710*/  @P0 FADD.FTZ R237, -R162, R65 ;  /* 0x00000041a2ed0221 */ /* 0x000fe20000010100 */
[----:B0-----:R-:W-:Y:S01]  /*1720*/  @P0 FMUL.FTZ R196, R196, R219 ;  /* 0x000000dbc4c40220 */ /* 0x001fe20000410000 */
[----:B------:R-:W-:Y:S01]  /*1730*/  @P0 FADD.FTZ R200, -R199, R64 ;  /* 0x00000040c7c80221 */ /* 0x000fe20000010100 */
[----:B------:R-:W-:Y:S01]  /*1740*/  @P0 FMUL.FTZ R202, R59, R202 ;  /* 0x000000ca3bca0220 */ /* 0x000fe20000410000 */
[----:B----4-:R-:W-:Y:S01]  /*1750*/  @!P0 FADD.FTZ R219, R64, -R0 ;  /* 0x8000000040db8221 */ /* 0x010fe20000010000 */
[----:B------:R-:W-:Y:S01]  /*1760*/  @P0 FADD.FTZ R59, -R205, R62 ;  /* 0x0000003ecd3b0221 */ /* 0x000fe20000010100 */
[----:B------:R-:W-:Y:S01]  /*1770*/  @P0 FMUL.FTZ R64, R237, R218 ;  /* 0x000000daed400220 */ /* 0x000fe20000410000 */
[----:B------:R-:W-:Y:S01]  /*1780*/  @!P0 FADD.FTZ R65, R65, -R0 ;  /* 0x8000000041418221 */ /* 0x000fe20000010000 */
[----:B------:R-:W-:Y:S01]  /*1790*/  @P0 FADD.FTZ R218, -R160, R67 ;  /* 0x00000043a0da0221 */ /* 0x000fe20000010100 */
[----:B------:R-:W-:Y:S01]  /*17a0*/  @P0 FMUL.FTZ R200, R200, R241 ;  /* 0x000000f1c8c80220 */ /* 0x000fe20000410000 */
[----:B------:R-:W-:Y:S01]  /*17b0*/  @!P0 FMUL.FTZ R200, R174, R219 ;  /* 0x000000dbaec88220 */ /* 0x000fe20000410000 */
[----:B------:R-:W-:Y:S01]  /*17c0*/  @P0 FMUL.FTZ R206, R59, R206 ;  /* 0x000000ce3bce0220 */ /* 0x000fe20000410000 */
[----:B------:R-:W-:Y:S01]  /*17d0*/  @P0 FADD.FTZ R219, -R197, R66 ;  /* 0x00000042c5db0221 */ /* 0x000fe20000010100 */
[----:B------:R-:W-:Y:S01]  /*17e0*/  @!P0 FMUL.FTZ R64, R174, R65 ;  /* 0x00000041ae408220 */ /* 0x000fe20000410000 */
[----:B------:R-:W-:Y:S01]  /*17f0*/  @!P0 FADD.FTZ R59, R66, -R0 ;  /* 0x80000000423b8221 */ /* 0x000fe20000010000 */
[----:B------:R-:W-:Y:S01]  /*1800*/  @P0 FMUL.FTZ R66, R218, R217 ;  /* 0x000000d9da420220 */ /* 0x000fe20000410000 */
[----:B------:R-:W-:Y:S01]  /*1810*/  @P0 FADD.FTZ R65, -R168, R63 ;  /* 0x0000003fa8410221 */ /* 0x000fe20000010100 */
[----:B------:R-:W-:Y:S01]  /*1820*/  @P0 FADD.FTZ R217, -R195, R68 ;  /* 0x00000044c3d90221 */ /* 0x000fe20000010100 */
[----:B------:R-:W-:-:S02]  /*1830*/  @!P0 FADD.FTZ R67, R67, -R0 ;  /* 0x8000000043438221 */ /* 0x000fc40000010000 */
[----:B------:R-:W-:Y:S01]  /*1840*/  @P0 FMUL.FTZ R208, R65, R208 ;  /* 0x000000d041d00220 */ /* 0x000fe20000410000 */
[----:B------:R-:W-:Y:S01]  /*1850*/  @P0 FMUL.FTZ R65, R217, R216 ;  /* 0x000000d8d9410220 */ /* 0x000fe20000410000 */
[----:B------:R-:W-:Y:S01]  /*1860*/  @!P0 FADD.FTZ R217, R68, -R0 ;  /* 0x8000000044d98221 */ /* 0x000fe20000010000 */
[----:B------:R-:W-:Y:S01]  /*1870*/  @P0 FADD.FTZ R194, -R166, R57 ;  /* 0x00000039a6c20221 */ /* 0x000fe20000010100 */
[----:B------:R-:W-:Y:S01]  /*1880*/  @!P0 FMUL.FTZ R66, R174, R67 ;  /* 0x00000043ae428220 */ /* 0x000fe20000410000 */
[----:B------:R-:W-:Y:S01]  /*1890*/  @!P0 FADD.FTZ R57, R57, -R0 ;  /* 0x8000000039398221 */ /* 0x000fe20000010000 */
[----:B------:R-:W-:Y:S01]  /*18a0*/  @P0 FADD.FTZ R67, -R193, R70 ;  /* 0x00000046c1430221 */ /* 0x000fe20000010100 */
[----:B------:R-:W-:Y:S01]  /*18b0*/  @P0 FADD.FTZ R156, -R203, R56 ;  /* 0x00000038cb9c0221 */ /* 0x000fe20000010100 */
[----:B------:R-:W-:Y:S01]  /*18c0*/  @!P0 FMUL.FTZ R65, R174, R217 ;  /* 0x000000d9ae418220 */ /* 0x000fe20000410000 */
[----:B------:R-:W-:Y:S01]  /*18d0*/  @P0 FADD.FTZ R68, -R158, R69 ;  /* 0x000000459e440221 */ /* 0x000fe20000010100 */
[----:B------:R-:W-:Y:S01]  /*18e0*/  @!P0 FADD.FTZ R217, R69, -R0 ;  /* 0x8000000045d98221 */ /* 0x000fe20000010000 */
[----:B------:R-:W-:Y:S01]  /*18f0*/  @P0 FMUL.FTZ R194, R194, R209 ;  /* 0x000000d1c2c20220 */ /* 0x000fe20000410000 */
[----:B------:R-:W-:Y:S01]  /*1900*/  @P0 FMUL.FTZ R67, R67, R214 ;  /* 0x000000d643430220 */ /* 0x000fe20000410000 */
[----:B------:R-:W-:Y:S01]  /*1910*/  @P0 FADD.FTZ R69, -R154, R71 ;  /* 0x000000479a450221 */ /* 0x000fe20000010100 */
[----:B------:R-:W-:Y:S01]  /*1920*/  @!P0 FMUL.FTZ R194, R174, R57 ;  /* 0x00000039aec28220 */ /* 0x000fe20000410000 */
[----:B------:R-:W-:Y:S01]  /*1930*/  @P0 FADD.FTZ R214, -R191, R72 ;  /* 0x00000048bfd60221 */ /* 0x000fe20000010100 */
[----:B------:R-:W-:Y:S01]  /*1940*/  @P0 FMUL.FTZ R156, R156, R157 ;  /* 0x0000009d9c9c0220 */ /* 0x000fe20000410000 */
[----:B------:R-:W0:Y:S01]  /*1950*/  @P0 MUFU.RCP R57, R153 ;  /* 0x0000009900390308 */ /* 0x000e220000001000 */
[----:B------:R-:W-:Y:S01]  /*1960*/  @!P0 FADD.FTZ R157, R56, -R0 ;  /* 0x80000000389d8221 */ /* 0x000fe20000010000 */
[----:B------:R-:W-:Y:S01]  /*1970*/  @P0 FMUL.FTZ R210, R69, R210 ;  /* 0x000000d245d20220 */ /* 0x000fe20000410000 */
[----:B------:R-:W-:Y:S01]  /*1980*/  @P0 FMUL.FTZ R69, R214, R213 ;  /* 0x000000d5d6450220 */ /* 0x000fe20000410000 */
[----:B------:R-:W-:Y:S01]  /*1990*/  @P0 FADD.FTZ R214, -R152, R73 ;  /* 0x0000004998d60221 */ /* 0x000fe20000010100 */
[----:B------:R-:W-:Y:S01]  /*19a0*/  @!P0 FMUL.FTZ R156, R174, R157 ;  /* 0x0000009dae9c8220 */ /* 0x000fe20000410000 */
[--C-:B------:R-:W-:Y:S01]  /*19b0*/  @!P0 FADD.FTZ R157, R58, -R0.reuse ;  /* 0x800000003a9d8221 */ /* 0x100fe20000010000 */
[--C-:B------:R-:W-:Y:S01]  /*19c0*/  @!P0 FADD.FTZ R213, R70, -R0.reuse ;  /* 0x8000000046d58221 */ /* 0x100fe20000010000 */
[----:B------:R-:W1:Y:S01]  /*19d0*/  @P0 MUFU.RCP R58, R149 ;  /* 0x00000095003a0308 */ /* 0x000e620000001000 */
[----:B------:R-:W-:Y:S01]  /*19e0*/  @P0 FMUL.FTZ R70, R214, R211 ;  /* 0x000000d3d6460220 */ /* 0x000fe20000410000 */
[----:B------:R-:W-:Y:S01]  /*19f0*/  @!P0 FADD.FTZ R211, R71, -R0 ;  /* 0x8000000047d38221 */ /* 0x000fe20000010000 */
[----:B------:R-:W-:Y:S01]  /*1a00*/  @P0 FMUL.FTZ R68, R68, R215 ;  /* 0x000000d744440220 */ /* 0x000fe20000410000 */
[----:B------:R-:W-:-:S04]  /*1a10*/  @!P0 FMUL.FTZ R68, R174, R217 ;  /* 0x000000d9ae448220 */ /* 0x000fc80000410000 */
[----:B------:R-:W2:Y:S01]  /*1a20*/  @P0 MUFU.RCP R209, R151 ;  /* 0x0000009700d10308 */ /* 0x000ea20000001000 */
[----:B------:R-:W-:Y:S01]  /*1a30*/  @P0 FADD.FTZ R214, -R189, R74 ;  /* 0x0000004abdd60221 */ /* 0x000fe20000010100 */
[----:B------:R-:W-:Y:S01]  /*1a40*/  @!P0 FMUL.FTZ R210, R174, R211 ;  /* 0x000000d3aed28220 */ /* 0x000fe20000410000 */
[----:B------:R-:W-:-:S05]  /*1a50*/  @P0 FMUL.FTZ R204, R219, R204 ;  /* 0x000000ccdbcc0220 */ /* 0x000fca0000410000 */
[----:B------:R-:W3:Y:S01]  /*1a60*/  @P0 MUFU.RCP R56, R122 ;  /* 0x0000007a00380308 */ /* 0x000ee20000001000 */
[----:B------:R-:W-:Y:S01]  /*1a70*/  @!P0 FADD.FTZ R211, R72, -R0 ;  /* 0x8000000048d38221 */ /* 0x000fe20000010000 */
[C---:B------:R-:W-:Y:S01]  /*1a80*/  @!P0 FMUL.FTZ R204, R174.reuse, R59 ;  /* 0x0000003baecc8220 */ /* 0x040fe20000410000 */
[----:B------:R-:W-:-:S05]  /*1a90*/  @!P0 FMUL.FTZ R67, R174, R213 ;  /* 0x000000d5ae438220 */ /* 0x000fca0000410000 */
[----:B------:R-:W4:Y:S01]  /*1aa0*/  @P0 MUFU.RCP R217, R145 ;  /* 0x0000009100d90308 */ /* 0x000f220000001000 */
[----:B------:R-:W-:Y:S01]  /*1ab0*/  @P0 FADD.FTZ R213, -R150, R75 ;  /* 0x0000004b96d50221 */ /* 0x000fe20000010100 */
[----:B0-----:R-:W-:Y:S01]  /*1ac0*/  @P0 FMUL.FTZ R71, R214, R57 ;  /* 0x00000039d6470220 */ /* 0x001fe20000410000 */
[C---:B------:R-:W-:Y:S01]  /*1ad0*/  @!P0 FMUL.FTZ R196, R174.reuse, R157 ;  /* 0x0000009daec48220 */ /* 0x040fe20000410000 */
[----:B------:R-:W-:-:S04]  /*1ae0*/  @!P0 FMUL.FTZ R69, R174, R211 ;  /* 0x000000d3ae458220 */ /* 0x000fc80000410000 */
[----:B------:R-:W0:Y:S01]  /*1af0*/  @P0 MUFU.RCP R216, R147 ;  /* 0x0000009300d80308 */ /* 0x000e220000001000 */
[----:B------:R-:W-:Y:S01]  /*1b00*/  @P0 FADD.FTZ R157, -R207, R60 ;  /* 0x0000003ccf9d0221 */ /* 0x000fe20000010100 */
[----:B------:R-:W-:Y:S01]  /*1b10*/  @!P0 FADD.FTZ R211, R73, -R0 ;  /* 0x8000000049d38221 */ /* 0x000fe20000010000 */
[----:B------:R-:W-:-:S05]  /*1b20*/  @P0 FADD.FTZ R73, -R185, R78 ;  /* 0x0000004eb9490221 */ /* 0x000fca0000010100 */
[----:B------:R-:W5:Y:S01]  /*1b30*/  @P0 MUFU.RCP R59, R121 ;  /* 0x00000079003b0308 */ /* 0x000f620000001000 */
[----:B------:R-:W-:Y:S01]  /*1b40*/  @P0 FMUL.FTZ R212, R213, R212 ;  /* 0x000000d4d5d40220 */ /* 0x000fe20000410000 */
[----:B------:R-:W-:Y:S01]  /*1b50*/  @P0 FADD.FTZ R72, -R187, R76 ;  /* 0x0000004cbb480221 */ /* 0x000fe20000010100 */
[----:B------:R-:W-:-:S05]  /*1b60*/  @P0 FADD.FTZ R213, -R148, R77 ;  /* 0x0000004d94d50221 */ /* 0x000fca0000010100 */
[----:B------:R-:W5:Y:S01]  /*1b70*/  @P0 MUFU.RCP R57, R143 ;  /* 0x0000008f00390308 */ /* 0x000f620000001000 */
[----:B------:R-:W-:Y:S01]  /*1b80*/  @P0 FMUL.FTZ R157, R157, R236 ;  /* 0x000000ec9d9d0220 */ /* 0x000fe20000410000 */
[----:B-1----:R-:W-:-:S06]  /*1b90*/  @P0 FMUL.FTZ R73, R73, R58 ;  /* 0x0000003a49490220 */ /* 0x002fcc0000410000 */
[----:B------:R-:W1:Y:S01]  /*1ba0*/  @P0 MUFU.RCP R215, R120 ;  /* 0x0000007800d70308 */ /* 0x000e620000001000 */
[----:B--2---:R-:W-:Y:S01]  /*1bb0*/  @P0 FMUL.FTZ R209, R72, R209 ;  /* 0x000000d148d10220 */ /* 0x004fe20000410000 */
[----:B------:R-:W-:Y:S01]  /*1bc0*/  @P0 FADD.FTZ R58, -R181, R82 ;  /* 0x00000052b53a0221 */ /* 0x000fe20000010100 */
[----:B---3--:R-:W-:Y:S01]  /*1bd0*/  @P0 FMUL.FTZ R72, R213, R56 ;  /* 0x00000038d5480220 */ /* 0x008fe20000410000 */
[----:B------:R-:W-:-:S04]  /*1be0*/  @P0 FADD.FTZ R213, -R183, R80 ;  /* 0x00000050b7d50221 */ /* 0x000fc80000010100 */
[----:B------:R-:W2:Y:S01]  /*1bf0*/  @P0 MUFU.RCP R236, R141 ;  /* 0x0000008d00ec0308 */ /* 0x000ea20000001000 */
[----:B------:R-:W-:Y:S01]  /*1c00*/  @!P0 FMUL.FTZ R70, R174, R211 ;  /* 0x000000d3ae468220 */ /* 0x000fe20000410000 */
[----:B------:R-:W-:Y:S01]  /*1c10*/  @P0 FADD.FTZ R214, -R146, R79 ;  /* 0x0000004f92d60221 */ /* 0x000fe20000010100 */
[----:B----4-:R-:W-:Y:S01]  /*1c20*/  @P0 FMUL.FTZ R211, R58, R217 ;  /* 0x000000d93ad30220 */ /* 0x010fe20000410000 */
[----:B------:R-:W-:-:S04]  /*1c30*/  @!P0 FADD.FTZ R75, R75, -R0 ;  /* 0x800000004b4b8221 */ /* 0x000fc80000010000 */
[----:B------:R-:W3:Y:S01]  /*1c40*/  @P0 MUFU.RCP R218, R119 ;  /* 0x0000007700da0308 */ /* 0x000ee20000001000 */
[----:B------:R-:W-:Y:S01]  /*1c50*/  @P0 FADD.FTZ R58, -R179, R84 ;  /* 0x00000054b33a0221 */ /* 0x000fe20000010100 */
[----:B0-----:R-:W-:Y:S01]  /*1c60*/  @P0 FMUL.FTZ R213, R213, R216 ;  /* 0x000000d8d5d50220 */ /* 0x001fe20000410000 */
[----:B------:R-:W-:Y:S01]  /*1c70*/  @P0 FADD.FTZ R216, -R144, R81 ;  /* 0x0000005190d80221 */ /* 0x000fe20000010100 */
[----:B-----5:R-:W-:Y:S01]  /*1c80*/  @P0 FMUL.FTZ R214, R214, R59 ;  /* 0x0000003bd6d60220 */ /* 0x020fe20000410000 */
[----:B------:R-:W-:-:S03]  /*1c90*/  @!P0 FADD.FTZ R59, R74, -R0 ;  /* 0x800000004a3b8221 */ /* 0x000fc60000010000 */
[----:B------:R-:W0:Y:S01]  /*1ca0*/  @P0 MUFU.RCP R56, R118 ;  /* 0x0000007600380308 */ /* 0x000e220000001000 */
[----:B------:R-:W-:Y:S01]  /*1cb0*/  @!P0 FMUL.FTZ R212, R174, R75 ;  /* 0x0000004baed48220 */ /* 0x000fe20000410000 */
[----:B------:R-:W-:Y:S01]  /*1cc0*/  @P0 FMUL.FTZ R75, R58, R57 ;  /* 0x000000393a4b0220 */ /* 0x000fe20000410000 */
[----:B-1----:R-:W-:-:S05]  /*1cd0*/  @P0 FMUL.FTZ R216, R216, R215 ;  /* 0x000000d7d8d80220 */ /* 0x002fca0000410000 */
[----:B------:R-:W1:Y:S01]  /*1ce0*/  @P0 MUFU.RCP R219, R117 ;  /* 0x0000007500db0308 */ /* 0x000e620000001000 */
[----:B------:R-:W-:Y:S01]  /*1cf0*/  @P0 FADD.FTZ R215, -R177, R86 ;  /* 0x00000056b1d70221 */ /* 0x000fe20000010100 */
[----:B------:R-:W-:Y:S01]  /*1d00*/  @!P0 FMUL.FTZ R71, R174, R59 ;  /* 0x0000003bae478220 */ /* 0x000fe20000410000 */
[----:B------:R-:W-:-:S05]  /*1d10*/  @P0 FADD.FTZ R59, -R142, R83 ;  /* 0x000000538e3b0221 */ /* 0x000fca0000010100 */
[----:B------:R-:W4:Y:S01]  /*1d20*/  @P0 MUFU.RCP R58, R115 ;  /* 0x00000073003a0308 */ /* 0x000f220000001000 */
[----:B--2---:R-:W-:Y:S01]  /*1d30*/  @P0 FMUL.FTZ R215, R215, R236 ;  /* 0x000000ecd7d70220 */ /* 0x004fe20000410000 */
[----:B---3--:R-:W-:Y:S01]  /*1d40*/  @P0 FMUL.FTZ R74, R59, R218 ;  /* 0x000000da3b4a0220 */ /* 0x008fe20000410000 */
[----:B------:R-:W-:Y:S01]  /*1d50*/  @!P0 FADD.FTZ R57, R76, -R0 ;  /* 0x800000004c398221 */ /* 0x000fe20000010000 */
[----:B------:R-:W-:Y:S01]  /*1d60*/  @P0 FADD.FTZ R59, -R140, R85 ;  /* 0x000000558c3b0221 */ /* 0x000fe20000010100 */
[----:B------:R-:W-:Y:S01]  /*1d70*/  @!P0 FADD.FTZ R77, R77, -R0 ;  /* 0x800000004d4d8221 */ /* 0x000fe20000010000 */
[----:B------:R-:W-:Y:S02]  /*1d80*/  @P0 FADD.FTZ R218, -R138, R87 ;  /* 0x000000578ada0221 */ /* 0x000fe40000010100 */
[----:B------:R-:W2:Y:S01]  /*1d90*/  @P0 MUFU.RCP R236, R116 ;  /* 0x0000007400ec0308 */ /* 0x000ea20000001000 */
[--C-:B------:R-:W-:Y:S01]  /*1da0*/  @!P0 FADD.FTZ R83, R83, -R0.reuse ;  /* 0x8000000053538221 */ /* 0x100fe20000010000 */
[----:B0-----:R-:W-:Y:S01]  /*1db0*/  @P0 FMUL.FTZ R76, R59, R56 ;  /* 0x000000383b4c0220 */ /* 0x001fe20000410000 */
[----:B------:R-:W-:Y:S01]  /*1dc0*/  @!P0 FMUL.FTZ R209, R174, R57 ;  /* 0x00000039aed18220 */ /* 0x000fe20000410000 */
[----:B-1----:R-:W-:Y:S01]  /*1dd0*/  @P0 FMUL.FTZ R218, R218, R219 ;  /* 0x000000dbdada0220 */ /* 0x002fe20000410000 */
[----:B------:R-:W-:Y:S01]  /*1de0*/  @!P0 FMUL.FTZ R72, R174, R77 ;  /* 0x0000004dae488220 */ /* 0x000fe20000410000 */
[----:B------:R-:W-:Y:S01]  /*1df0*/  @!P0 FADD.FTZ R241, R84, -R0 ;  /* 0x8000000054f18221 */ /* 0x000fe20000010000 */
        /* <DEDUP_REMOVED lines=14> */
[--C-:B------:R-:W-:Y:S01]  /*1ee0*/  @!P0 FADD.FTZ R89, R89, -R0.reuse ;  /* 0x8000000059598221 */ /* 0x100fe20000010000 */
[----:B------:R-:W-:Y:S01]  /*1ef0*/  @!P0 FADD.FTZ R251, R90, -R0 ;  /* 0x800000005afb8221 */ /* 0x000fe20000010000 */
[----:B------:R-:W-:Y:S01]  /*1f00*/  @P0 FADD.FTZ R84, -R134, R91 ;  /* 0x0000005b86540221 */ /* 0x000fe20000010100 */
[----:B------:R-:W-:Y:S01]  /*1f10*/  @P0 FADD.FTZ R217, -R175, R88 ;  /* 0x00000058afd90221 */ /* 0x000fe20000010100 */
[----:B------:R-:W-:Y:S01]  /*1f20*/  @!P0 FADD.FTZ R0, R91, -R0 ;  /* 0x800000005b008221 */ /* 0x000fe20000010000 */
[----:B------:R-:W-:Y:S01]  /*1f30*/  @!P0 FMUL.FTZ R74, R174, R83 ;  /* 0x00000053ae4a8220 */ /* 0x000fe20000410000 */
[----:B------:R-:W-:Y:S01]  /*1f40*/  MOV R83, R238 ;  /* 0x000000ee00537202 */ /* 0x000fe20000000f00 */
[----:B----4-:R-:W-:Y:S01]  /*1f50*/  @P0 FMUL.FTZ R84, R84, R58 ;  /* 0x0000003a54540220 */ /* 0x010fe20000410000 */
[C---:B------:R-:W-:Y:S01]  /*1f60*/  @!P0 FMUL.FTZ R218, R174.reuse, R87 ;  /* 0x00000057aeda8220 */ /* 0x040fe20000410000 */
[C---:B------:R-:W-:Y:S01]  /*1f70*/  @!P0 FMUL.FTZ R157, R174.reuse, R57 ;  /* 0x00000039ae9d8220 */ /* 0x040fe20000410000 */
[----:B------:R-:W-:Y:S01]  /*1f80*/  @P0 FMUL.FTZ R217, R217, R240 ;  /* 0x000000f0d9d90220 */ /* 0x000fe20000410000 */
[----:B------:R-:W-:Y:S01]  /*1f90*/  @!P0 FMUL.FTZ R84, R174, R0 ;  /* 0x00000000ae548220 */ /* 0x000fe20000410000 */
[----:B------:R-:W-:Y:S01]  /*1fa0*/  SHF.R.U64 R87, R238, 0x10, R239 ;  /* 0x00000010ee577819 */ /* 0x000fe200000012ef */
[C---:B------:R-:W-:Y:S01]  /*1fb0*/  @!P0 FMUL.FTZ R215, R174.reuse, R243 ;  /* 0x000000f3aed78220 */ /* 0x040fe20000410000 */
[----:B------:R-:W-:Y:S01]  /*1fc0*/  MOV R86, R233 ;  /* 0x000000e900567202 */ /* 0x000fe20000000f00 */
[----:B------:R-:W-:Y:S01]  /*1fd0*/  @!P0 FMUL.FTZ R217, R174, R245 ;  /* 0x000000f5aed98220 */ /* 0x000fe20000410000 */
[----:B------:R-:W-:-:S02]  /*1fe0*/  MOV R57, R220 ;  /* 0x000000dc00397202 */ /* 0x000fc40000000f00 */
[----:B------:R-:W-:Y:S01]  /*1ff0*/  SHF.R.U64 R78, R220, 0x10, R221 ;  /* 0x00000010dc4e7819 */ /* 0x000fe200000012dd */
[C---:B------:R-:W-:Y:S01]  /*2000*/  @!P0 FMUL.FTZ R213, R174.reuse, R219 ;  /* 0x000000dbaed58220 */ /* 0x040fe20000410000 */
[----:B------:R-:W-:Y:S02]  /*2010*/  MOV R0, R239 ;  /* 0x000000ef00007202 */ /* 0x000fe40000000f00 */
[----:B------:R-:W-:Y:S01]  /*2020*/  SHF.L.U32 R220, R83, 0x10, RZ ;  /* 0x0000001053dc7819 */ /* 0x000fe200000006ff */
[----:B------:R-:W-:Y:S01]  /*2030*/  @!P0 FMUL.FTZ R202, R174, R61 ;  /* 0x0000003daeca8220 */ /* 0x000fe20000410000 */
[--C-:B------:R-:W-:Y:S02]  /*2040*/  SHF.R.U64 R91, R234, 0x10, R235.reuse ;  /* 0x00000010ea5b7819 */ /* 0x100fe400000012eb */
[----:B------:R-:W-:Y:S02]  /*2050*/  MOV R243, R235 ;  /* 0x000000eb00f37202 */ /* 0x000fe40000000f00 */
[----:B------:R-:W-:-:S02]  /*2060*/  SHF.R.U32.HI R245, RZ, 0x10, R235 ;  /* 0x00000010fff57819 */ /* 0x000fc400000116eb */
[----:B------:R-:W-:Y:S02]  /*2070*/  MOV R235, R228 ;  /* 0x000000e400eb7202 */ /* 0x000fe40000000f00 */
[----:B------:R-:W-:Y:S01]  /*2080*/  SHF.R.U64 R219, R228, 0x10, R229 ;  /* 0x00000010e4db7819 */ /* 0x000fe200000012e5 */
[----:B--2---:R-:W-:Y:S01]  /*2090*/  @P0 FMUL.FTZ R236, R247, R236 ;  /* 0x000000ecf7ec0220 */ /* 0x004fe20000410000 */
[----:B------:R-:W-:Y:S01]  /*20a0*/  MOV R61, R222 ;  /* 0x000000de003d7202 */ /* 0x000fe20000000f00 */
[----:B------:R-:W-:Y:S01]  /*20b0*/  @!P0 FMUL.FTZ R76, R174, R85 ;  /* 0x00000055ae4c8220 */ /* 0x000fe20000410000 */
[----:B------:R-:W-:Y:S02]  /*20c0*/  SHF.R.U64 R60, R222, 0x10, R223 ;  /* 0x00000010de3c7819 */ /* 0x000fe400000012df */
[----:B------:R-:W-:Y:S02]  /*20d0*/  SHF.L.U32 R83, R87, 0x10, RZ ;  /* 0x0000001057537819 */ /* 0x000fe400000006ff */
[----:B------:R-:W-:Y:S01]  /*20e0*/  SHF.L.U32 R228, R86, 0x10, RZ ;  /* 0x0000001056e47819 */ /* 0x000fe200000006ff */
[----:B------:R-:W-:Y:S01]  /*20f0*/  @!P0 FMUL.FTZ R236, R174, R89 ;  /* 0x00000059aeec8220 */ /* 0x000fe20000410000 */
[----:B------:R-:W-:Y:S01]  /*2100*/  SHF.L.U32 R222, R0, 0x10, RZ ;  /* 0x0000001000de7819 */ /* 0x000fe200000006ff */
[----:B------:R-:W-:Y:S01]  /*2110*/  FMUL.FTZ R0, R172, R220 ;  /* 0x000000dcac007220 */ /* 0x000fe20000410000 */
[----:B------:R-:W-:Y:S01]  /*2120*/  SHF.R.U32.HI R85, RZ, 0x10, R239 ;  /* 0x00000010ff557819 */ /* 0x000fe200000116ef */
[----:B------:R-:W-:Y:S01]  /*2130*/  @!P0 FMUL.FTZ R216, R174, R81 ;  /* 0x00000051aed88220 */ /* 0x000fe20000410000 */
[----:B------:R-:W-:-:S02]  /*2140*/  MOV R239, R226 ;  /* 0x000000e200ef7202 */ /* 0x000fc40000000f00 */
[----:B------:R-:W-:Y:S01]  /*2150*/  SHF.R.U64 R89, R226, 0x10, R227 ;  /* 0x00000010e2597819 */ /* 0x000fe200000012e3 */
[C---:B------:R-:W-:Y:S01]  /*2160*/  FADD.FTZ R112, R83.reuse, R112 ;  /* 0x0000007053707221 */ /* 0x040fe20000010000 */
[----:B------:R-:W-:Y:S01]  /*2170*/  MOV R244, R232 ;  /* 0x000000e800f47202 */ /* 0x000fe20000000f00 */
[----:B------:R-:W-:Y:S01]  /*2180*/  FFMA.FTZ R113, R83, R202, R113 ;  /* 0x000000ca53717223 */ /* 0x000fe20000010071 */
[----:B------:R-:W-:Y:S01]  /*2190*/  MOV R81, R227 ;  /* 0x000000e300517202 */ /* 0x000fe20000000f00 */
[C---:B------:R-:W-:Y:S01]  /*21a0*/  FADD.FTZ R94, R228.reuse, R94 ;  /* 0x0000005ee45e7221 */ /* 0x040fe20000010000 */
[----:B------:R-:W-:Y:S01]  /*21b0*/  SHF.R.U32.HI R226, RZ, 0x10, R227 ;  /* 0x00000010ffe27819 */ /* 0x000fe200000116e3 */
[----:B------:R-:W-:Y:S01]  /*21c0*/  FFMA.FTZ R95, R228, R204, R95 ;  /* 0x000000cce45f7223 */ /* 0x000fe2000001005f */
[----:B------:R-:W-:Y:S01]  /*21d0*/  FMUL.FTZ R227, R163, R228 ;  /* 0x000000e4a3e37220 */ /* 0x000fe20000410000 */
[----:B------:R-:W-:Y:S01]  /*21e0*/  FMUL.FTZ R83, R132, R83 ;  /* 0x0000005384537220 */ /* 0x000fe20000410000 */
[----:B------:R-:W-:Y:S01]  /*21f0*/  FADD.FTZ R228, RZ, R0 ;  /* 0x00000000ffe47221 */ /* 0x000fe20000010000 */
[----:B------:R-:W-:Y:S01]  /*2200*/  @!P0 FMUL.FTZ R73, R174, R77 ;  /* 0x0000004dae498220 */ /* 0x000fe20000410000 */
[----:B------:R-:W-:-:S02]  /*2210*/  MOV R240, R230 ;  /* 0x000000e600f07202 */ /* 0x000fc40000000f00 */
[----:B------:R-:W-:Y:S02]  /*2220*/  SHF.R.U64 R88, R230, 0x10, R231 ;  /* 0x00000010e6587819 */ /* 0x000fe400000012e7 */
[----:B------:R-:W-:Y:S02]  /*2230*/  MOV R77, R224 ;  /* 0x000000e0004d7202 */ /* 0x000fe40000000f00 */
[----:B------:R-:W-:Y:S02]  /*2240*/  SHF.R.U64 R80, R224, 0x10, R225 ;  /* 0x00000010e0507819 */ /* 0x000fe400000012e1 */
[----:B------:R-:W-:Y:S01]  /*2250*/  SHF.L.U32 R230, R244, 0x10, RZ ;  /* 0x00000010f4e67819 */ /* 0x000fe200000006ff */
[----:B------:R-:W-:Y:S01]  /*2260*/  FADD.FTZ R228, R228, R83 ;  /* 0x00000053e4e47221 */ /* 0x000fe20000010000 */
[----:B------:R-:W-:Y:S01]  /*2270*/  SHF.L.U32 R224, R85, 0x10, RZ ;  /* 0x0000001055e07819 */ /* 0x000fe200000006ff */
[----:B------:R-:W-:Y:S01]  /*2280*/  FMUL.FTZ R85, R171, R222 ;  /* 0x000000deab557220 */ /* 0x000fe20000410000 */
[----:B------:R-:W-:Y:S01]  /*2290*/  @!P0 FMUL.FTZ R206, R174, R59 ;  /* 0x0000003baece8220 */ /* 0x000fe20000410000 */
[----:B------:R-:W-:Y:S01]  /*22a0*/  MOV R59, R223 ;  /* 0x000000df003b7202 */ /* 0x000fe20000000f00 */
[C---:B------:R-:W-:Y:S01]  /*22b0*/  FADD.FTZ R98, R230.reuse, R98 ;  /* 0x00000062e6627221 */ /* 0x040fe20000010000 */
[----:B------:R-:W-:Y:S01]  /*22c0*/  SHF.R.U32.HI R58, RZ, 0x10, R223 ;  /* 0x00000010ff3a7819 */ /* 0x000fe200000116df */
[----:B------:R-:W-:Y:S01]  /*22d0*/  FFMA.FTZ R99, R230, R200, R99 ;  /* 0x000000c8e6637223 */ /* 0x000fe20000010063 */
[----:B------:R-:W-:Y:S01]  /*22e0*/  FMUL.FTZ R223, R165, R230 ;  /* 0x000000e6a5df7220 */ /* 0x000fe20000410000 */
[----:B------:R-:W-:Y:S01]  /*22f0*/  FADD.FTZ R230, R228, R85 ;  /* 0x00000055e4e67221 */ /* 0x000fe20000010000 */
[----:B------:R-:W-:Y:S01]  /*2300*/  FFMA.FTZ R228, R0, R157, RZ ;  /* 0x0000009d00e47223 */ /* 0x000fe200000100ff */
[----:B------:R-:W-:Y:S01]  /*2310*/  MOV R238, R234 ;  /* 0x000000ea00ee7202 */ /* 0x000fe20000000f00 */
[----:B------:R-:W0:Y:S01]  /*2320*/  @P0 MUFU.RCP R56, R137 ;  /* 0x0000008900380308 */ /* 0x000e220000001000 */
[----:B------:R-:W-:Y:S01]  /*2330*/  @!P0 FMUL.FTZ R208, R174, R63 ;  /* 0x0000003faed08220 */ /* 0x000fe20000410000 */
[----:B------:R-:W-:Y:S01]  /*2340*/  FFMA.FTZ R228, R83, R202, R228 ;  /* 0x000000ca53e47223 */ /* 0x000fe200000100e4 */
[----:B------:R-:W-:Y:S01]  /*2350*/  SHF.L.U32 R238, R238, 0x10, RZ ;  /* 0x00000010eeee7819 */ /* 0x000fe200000006ff */
[----:B------:R-:W-:Y:S01]  /*2360*/  FMUL.FTZ R87, R131, R224 ;  /* 0x000000e083577220 */ /* 0x000fe20000410000 */
[C---:B------:R-:W-:Y:S01]  /*2370*/  FADD.FTZ R108, R224.reuse, R108 ;  /* 0x0000006ce06c7221 */ /* 0x040fe20000010000 */
[----:B------:R-:W-:Y:S01]  /*2380*/  FFMA.FTZ R109, R224, R208, R109 ;  /* 0x000000d0e06d7223 */ /* 0x000fe2000001006d */
[----:B------:R-:W-:Y:S01]  /*2390*/  SHF.L.U32 R91, R91, 0x10, RZ ;  /* 0x000000105b5b7819 */ /* 0x000fe200000006ff */
        /* <DEDUP_REMOVED lines=10> */
[----:B------:R-:W-:Y:S01]  /*2440*/  @!P0 FMUL.FTZ R75, R174, R241 ;  /* 0x000000f1ae4b8220 */ /* 0x000fe20000410000 */
[----:B------:R-:W-:Y:S01]  /*2450*/  @P0 FADD.FTZ R249, -R173, R90 ;  /* 0x0000005aadf90221 */ /* 0x000fe20000010100 */
[----:B------:R-:W-:Y:S01]  /*2460*/  SHF.R.U64 R241, R232, 0x10, R233 ;  /* 0x00000010e8f17819 */ /* 0x000fe200000012e9 */
[C---:B------:R-:W-:Y:S01]  /*2470*/  FADD.FTZ R114, R220.reuse, R114 ;  /* 0x00000072dc727221 */ /* 0x040fe20000010000 */
[----:B------:R-:W-:Y:S01]  /*2480*/  FFMA.FTZ R133, R220, R157, R133 ;  /* 0x0000009ddc857223 */ /* 0x000fe20000010085 */
[----:B------:R-:W-:Y:S01]  /*2490*/  FFMA.FTZ R228, R89, R156, R228 ;  /* 0x0000009c59e47223 */ /* 0x000fe200000100e4 */
[----:B------:R-:W-:Y:S01]  /*24a0*/  SHF.L.U32 R232, R245, 0x10, RZ ;  /* 0x00000010f5e87819 */ /* 0x000fe200000006ff */
[----:B------:R-:W-:Y:S01]  /*24b0*/  FADD.FTZ R230, R230, R91 ;  /* 0x0000005be6e67221 */ /* 0x000fe20000010000 */
[----:B------:R-:W-:Y:S01]  /*24c0*/  SHF.L.U32 R220, R219, 0x10, RZ ;  /* 0x00000010dbdc7819 */ /* 0x000fe200000006ff */
[----:B------:R-:W-:Y:S01]  /*24d0*/  FMUL.FTZ R219, R167, R234 ;  /* 0x000000eaa7db7220 */ /* 0x000fe20000410000 */
[----:B0-----:R-:W-:Y:S01]  /*24e0*/  @P0 FMUL.FTZ R82, R249, R56 ;  /* 0x00000038f9520220 */ /* 0x001fe20000410000 */
[----:B------:R-:W-:Y:S01]  /*24f0*/  @!P0 FMUL.FTZ R214, R174, R79 ;  /* 0x0000004faed68220 */ /* 0x000fe20000410000 */
[----:B------:R-:W-:Y:S01]  /*2500*/  FFMA.FTZ R228, R91, R194, R228 ;  /* 0x000000c25be47223 */ /* 0x000fe200000100e4 */
[----:B------:R-:W-:Y:S01]  /*2510*/  MOV R79, R221 ;  /* 0x000000dd004f7202 */ /* 0x000fe20000000f00 */
[----:B------:R-:W-:Y:S01]  /*2520*/  FADD.FTZ R230, R230, R219 ;  /* 0x000000dbe6e67221 */ /* 0x000fe20000010000 */
[----:B------:R-:W-:Y:S01]  /*2530*/  SHF.R.U32.HI R56, RZ, 0x10, R221 ;  /* 0x00000010ff387819 */ /* 0x000fe200000116dd */
[----:B------:R-:W-:Y:S01]  /*2540*/  FMUL.FTZ R221, R129, R232 ;  /* 0x000000e881dd7220 */ /* 0x000fe20000410000 */
[----:B------:R-:W-:Y:S01]  /*2550*/  MOV R63, R225 ;  /* 0x000000e1003f7202 */ /* 0x000fe20000000f00 */
[----:B------:R-:W-:Y:S01]  /*2560*/  FFMA.FTZ R228, R219, R196, R228 ;  /* 0x000000c4dbe47223 */ /* 0x000fe200000100e4 */
[----:B------:R-:W-:-:S02]  /*2570*/  SHF.R.U32.HI R62, RZ, 0x10, R225 ;  /* 0x00000010ff3e7819 */ /* 0x000fc400000116e1 */
[----:B------:R-:W-:Y:S01]  /*2580*/  SHF.L.U32 R225, R241, 0x10, RZ ;  /* 0x00000010f1e17819 */ /* 0x000fe200000006ff */
[----:B------:R-:W-:Y:S01]  /*2590*/  FADD.FTZ R230, R230, R221 ;  /* 0x000000dde6e67221 */ /* 0x000fe20000010000 */
[----:B------:R-:W-:Y:S01]  /*25a0*/  SHF.R.U32.HI R242, RZ, 0x10, R233 ;  /* 0x00000010fff27819 */ /* 0x000fe200000116e9 */
[----:B------:R-:W-:Y:S01]  /*25b0*/  @!P0 FMUL.FTZ R211, R174, R237 ;  /* 0x000000edaed38220 */ /* 0x000fe20000410000 */
[----:B------:R-:W-:Y:S01]  /*25c0*/  FFMA.FTZ R228, R221, R198, R228 ;  /* 0x000000c6dde47223 */ /* 0x000fe200000100e4 */
[----:B------:R-:W-:Y:S01]  /*25d0*/  MOV R233, R231 ;  /* 0x000000e700e97202 */ /* 0x000fe20000000f00 */
[C---:B------:R-:W-:Y:S01]  /*25e0*/  FADD.FTZ R96, R225.reuse, R96 ;  /* 0x00000060e1607221 */ /* 0x040fe20000010000 */
[----:B------:R-:W-:Y:S01]  /*25f0*/  MOV R237, R229 ;  /* 0x000000e500ed7202 */ /* 0x000fe20000000f00 */
[----:B------:R-:W-:Y:S01]  /*2600*/  FFMA.FTZ R97, R225, R64, R97 ;  /* 0x00000040e1617223 */ /* 0x000fe20000010061 */
[----:B------:R-:W-:Y:S01]  /*2610*/  SHF.R.U32.HI R90, RZ, 0x10, R231 ;  /* 0x00000010ff5a7819 */ /* 0x000fe200000116e7 */
[----:B------:R-:W-:Y:S01]  /*2620*/  FMUL.FTZ R225, R128, R225 ;  /* 0x000000e180e17220 */ /* 0x000fe20000410000 */
[----:B------:R-:W-:Y:S01]  /*2630*/  SHF.R.U32.HI R229, RZ, 0x10, R229 ;  /* 0x00000010ffe57819 */ /* 0x000fe200000116e5 */
[----:B------:R-:W-:Y:S01]  /*2640*/  FADD.FTZ R230, R230, R223 ;  /* 0x000000dfe6e67221 */ /* 0x000fe20000010000 */
[----:B------:R-:W-:Y:S01]  /*2650*/  SHF.L.U32 R86, R242, 0x10, RZ ;  /* 0x00000010f2567819 */ /* 0x000fe200000006ff */
[----:B------:R-:W-:Y:S01]  /*2660*/  FFMA.FTZ R228, R223, R200, R228 ;  /* 0x000000c8dfe47223 */ /* 0x000fe200000100e4 */
[----:B------:R-:W-:Y:S01]  /*2670*/  SHF.L.U32 R231, R240, 0x10, RZ ;  /* 0x00000010f0e77819 */ /* 0x000fe200000006ff */
[----:B------:R-:W-:Y:S01]  /*2680*/  FADD.FTZ R110, R222, R110 ;  /* 0x0000006ede6e7221 */ /* 0x000fe20000010000 */
        /* <DEDUP_REMOVED lines=8> */
[----:B------:R-:W-:Y:S01]  /*2710*/  SHF.L.U32 R235, R235, 0x10, RZ ;  /* 0x00000010ebeb7819 */ /* 0x000fe200000006ff */
[----:B------:R-:W-:Y:S01]  /*2720*/  FMUL.FTZ R229, R127, R86 ;  /* 0x000000567fe57220 */ /* 0x000fe20000410000 */
[C---:B------:R-:W-:Y:S01]  /*2730*/  FADD.FTZ R30, R231.reuse, R30 ;  /* 0x0000001ee71e7221 */ /* 0x040fe20000010000 */
[----:B------:R-:W-:Y:S01]  /*2740*/  FFMA.FTZ R54, R231, R65, R54 ;  /* 0x00000041e7367223 */ /* 0x000fe20000010036 */
[----:B------:R-:W-:Y:S01]  /*2750*/  FMUL.FTZ R86, R161, R231 ;  /* 0x000000e7a1567220 */ /* 0x000fe20000410000 */
[----:B------:R-:W-:Y:S01]  /*2760*/  FFMA.FTZ R228, R225, R64, R228 ;  /* 0x00000040e1e47223 */ /* 0x000fe200000100e4 */
[----:B------:R-:W-:Y:S01]  /*2770*/  SHF.L.U32 R237, R237, 0x10, RZ ;  /* 0x00000010eded7819 */ /* 0x000fe200000006ff */
[C---:B------:R-:W-:Y:S01]  /*2780*/  FADD.FTZ R31, R88.reuse, R31 ;  /* 0x0000001f581f7221 */ /* 0x040fe20000010000 */
[----:B------:R-:W-:Y:S01]  /*2790*/  FFMA.FTZ R55, R88, R68, R55 ;  /* 0x0000004458377223 */ /* 0x000fe20000010037 */
[----:B------:R-:W-:Y:S01]  /*27a0*/  FMUL.FTZ R231, R126, R88 ;  /* 0x000000587ee77220 */ /* 0x000fe20000410000 */
[C---:B------:R-:W-:Y:S01]  /*27b0*/  FADD.FTZ R28, R233.reuse, R28 ;  /* 0x0000001ce91c7221 */ /* 0x040fe20000010000 */
[----:B------:R-:W-:Y:S01]  /*27c0*/  FFMA.FTZ R52, R233, R67, R52 ;  /* 0x00000043e9347223 */ /* 0x000fe20000010034 */
[----:B------:R-:W-:Y:S01]  /*27d0*/  FMUL.FTZ R88, R159, R233 ;  /* 0x000000e99f587220 */ /* 0x000fe20000410000 */
[----:B------:R-:W-:Y:S01]  /*27e0*/  FADD.FTZ R230, R230, R227 ;  /* 0x000000e3e6e67221 */ /* 0x000fe20000010000 */
[----:B------:R-:W-:Y:S01]  /*27f0*/  SHF.L.U32 R239, R239, 0x10, RZ ;  /* 0x00000010efef7819 */ /* 0x000fe200000006ff */
[C---:B------:R-:W-:Y:S01]  /*2800*/  FADD.FTZ R29, R90.reuse, R29 ;  /* 0x0000001d5a1d7221 */ /* 0x040fe20000010000 */
[----:B------:R-:W-:Y:S01]  /*2810*/  FFMA.FTZ R53, R90, R210, R53 ;  /* 0x000000d25a357223 */ /* 0x000fe20000010035 */
[----:B------:R-:W-:Y:S01]  /*2820*/  FMUL.FTZ R233, R125, R90 ;  /* 0x0000005a7de97220 */ /* 0x000fe20000410000 */
        /* <DEDUP_REMOVED lines=21> */
[----:B------:R-:W-:Y:S01]  /*2980*/  SHF.L.U32 R81, R81, 0x10, RZ ;  /* 0x0000001051517819 */ /* 0x000fe200000006ff */
[----:B------:R-:W-:Y:S01]  /*2990*/  FADD.FTZ R224, R241, R86 ;  /* 0x00000056f1e07221 */ /* 0x000fe20000010000 */
[----:B------:R-:W-:Y:S01]  /*29a0*/  FFMA.FTZ R228, R86, R65, R243 ;  /* 0x0000004156e47223 */ /* 0x000fe200000100f3 */
[----:B------:R-:W-:-:S02]  /*29b0*/  SHF.L.U32 R226, R226, 0x10, RZ ;  /* 0x00000010e2e27819 */ /* 0x000fc400000006ff */
[----:B------:R-:W-:Y:S01]  /*29c0*/  FADD.FTZ R241, R224, R231 ;  /* 0x000000e7e0f17221 */ /* 0x000fe20000010000 */
[C---:B------:R-:W-:Y:S01]  /*29d0*/  FADD.FTZ R20, R81.reuse, R20 ;  /* 0x0000001451147221 */ /* 0x040fe20000010000 */
[----:B------:R-:W-:Y:S01]  /*29e0*/  FFMA.FTZ R44, R81, R73, R44 ;  /* 0x00000049512c7223 */ /* 0x000fe2000001002c */
[----:B------:R-:W-:Y:S01]  /*29f0*/  FMUL.FTZ R224, R149, R81 ;  /* 0x0000005195e07220 */ /* 0x000fe20000410000 */
[----:B------:R-:W-:Y:S01]  /*2a00*/  FFMA.FTZ R81, R231, R68, R228 ;  /* 0x00000044e7517223 */ /* 0x000fe200000100e4 */
[----:B------:R-:W-:Y:S01]  /*2a10*/  FADD.FTZ R228, R241, R88 ;  /* 0x00000058f1e47221 */ /* 0x000fe20000010000 */
[C---:B------:R-:W-:Y:S01]  /*2a20*/  FADD.FTZ R21, R226.reuse, R21 ;  /* 0x00000015e2157221 */ /* 0x040fe20000010000 */
[----:B------:R-:W-:Y:S01]  /*2a30*/  FFMA.FTZ R45, R226, R214, R45 ;  /* 0x000000d6e22d7223 */ /* 0x000fe2000001002d */
[----:B------:R-:W-:Y:S01]  /*2a40*/  FMUL.FTZ R241, R121, R226 ;  /* 0x000000e279f17220 */ /* 0x000fe20000410000 */
[----:B------:R-:W-:Y:S01]  /*2a50*/  FFMA.FTZ R226, R88, R67, R81 ;  /* 0x0000004358e27223 */ /* 0x000fe20000010051 */
[----:B------:R-:W-:Y:S01]  /*2a60*/  FADD.FTZ R81, R228, R233 ;  /* 0x000000e9e4517221 */ /* 0x000fe20000010000 */
[----:B------:R-:W-:-:S02]  /*2a70*/  SHF.L.U32 R77, R77, 0x10, RZ ;  /* 0x000000104d4d7819 */ /* 0x000fc400000006ff */
[----:B------:R-:W-:Y:S01]  /*2a80*/  FFMA.FTZ R243, R233, R210, R226 ;  /* 0x000000d2e9f37223 */ /* 0x000fe200000100e2 */
[----:B------:R-:W-:Y:S01]  /*2a90*/  FADD.FTZ R228, R81, R90 ;  /* 0x0000005a51e47221 */ /* 0x000fe20000010000 */
[----:B------:R-:W-:Y:S02]  /*2aa0*/  SHF.L.U32 R80, R80, 0x10, RZ ;  /* 0x0000001050507819 */ /* 0x000fe400000006ff */
        /* <DEDUP_REMOVED lines=26> */
[----:B------:R-:W-:Y:S02]  /*2c50*/  SHF.L.U32 R60, R60, 0x10, RZ ;  /* 0x000000103c3c7819 */ /* 0x000fe400000006ff */
        /* <DEDUP_REMOVED lines=58> */
[----:B------:R-:W-:Y:S01]  /*3000*/  SHF.R.U32.HI R59, RZ, 0x5, R8 ;  /* 0x00000005ff3b7819 */ /* 0x000fe20000011608 */
[----:B------:R-:W-:Y:S01]  /*3010*/  FFMA.FTZ R60, R78, R236, R61 ;  /* 0x000000ec4e3c7223 */ /* 0x000fe2000001003d */
[----:B------:R-:W-:Y:S01]  /*3020*/  UMOV UR4, 0xffffffff ;  /* 0xffffffff00047882 */ /* 0x000fe20000000000 */
[----:B------:R-:W-:Y:S01]  /*3030*/  FADD.FTZ R56, R56, R79 ;  /* 0x0000004f38387221 */ /* 0x000fe20000010000 */
[----:B------:R-:W-:Y:S01]  /*3040*/  LOP3.LUT R58, R59, 0x7fffffc, RZ, 0xc0, !PT ;  /* 0x07fffffc3b3a7812 */ /* 0x000fe200078ec0ff */
        /* <DEDUP_REMOVED lines=26> */
.L_x_1745:
        /* <DEDUP_REMOVED lines=30> */
.L_x_1731:
[----:B------:R-:W-:Y:S05]  /*33d0*/  BSYNC B0 ;  /* 0x0000000000007941 */ /* 0x000fea0003800000 */
.L_x_1730:
[----:B------:R-:W-:Y:S01]  /*33e0*/  LOP3.LUT R238, R135, 0x1, RZ, 0xc0, !PT ;  /* 0x0000000187ee7812 */ /* 0x000fe200078ec0ff */
[----:B------:R-:W0:Y:S01]  /*33f0*/  @!P0 LDC.64 R56, c[0x0][0x250] ;  /* 0x00009400ff388b82 */ /* 0x000e220000000a00 */
[----:B------:R-:W-:Y:S02]  /*3400*/  SHF.L.U32 R58, R77, 0x2, RZ ;  /* 0x000000024d3a7819 */ /* 0x000fe400000006ff */
[----:B------:R-:W-:Y:S02]  /*3410*/  IADD3 R59, -R238, RZ, RZ ;  /* 0x000000ffee3b7210 */ /* 0x000fe40007ffe1ff */
[----:B------:R-:W-:Y:S02]  /*3420*/  LEA.HI R80, R8, R3, RZ, 0x19 ;  /* 0x0000000308507211 */ /* 0x000fe400078fc8ff */
[----:B------:R-:W-:Y:S02]  /*3430*/  LOP3.LUT R58, R59, R58, RZ, 0xc0, !PT ;  /* 0x0000003a3b3a7212 */ /* 0x000fe400078ec0ff */
[----:B------:R-:W-:-:S04]  /*3440*/  SHF.L.U32 R59, R80, 0x2, RZ ;  /* 0x00000002503b7819 */ /* 0x000fc800000006ff */
[----:B------:R-:W-:-:S04]  /*3450*/  IADD3 R59, P3, R58, R59, RZ ;  /* 0x0000003b3a3b7210 */ /* 0x000fc80007f7e0ff */
[----:B------:R-:W-:Y:S02]  /*3460*/  @!P0 IADD3 R60, P2, R6, R59, RZ ;  /* 0x0000003b063c8210 */ /* 0x000fe40007f5e0ff */
[----:B------:R-:W-:-:S04]  /*3470*/  IADD3.X R58, RZ, RZ, RZ, P3, !PT ;  /* 0x000000ffff3a7210 */ /* 0x000fc80001ffe4ff */
[----:B------:R-:W-:Y:S02]  /*3480*/  @!P0 IADD3.X R61, RZ, R58, RZ, P2, !PT ;  /* 0x0000003aff3d8210 */ /* 0x000fe400017fe4ff */
[----:B------:R-:W-:Y:S02]  /*3490*/  ISETP.NE.AND P2, PT, R8, RZ, PT ;  /* 0x000000ff0800720c */ /* 0x000fe40003f45270 */
[----:B0-----:R-:W-:-:S04]  /*34a0*/  @!P0 LEA R56, P3, R60, R56, 0x3 ;  /* 0x000000383c388211 */ /* 0x001fc800078618ff */
[----:B------:R-:W-:-:S05]  /*34b0*/  @!P0 LEA.HI.X R57, R60, R57, R61, 0x3, P3 ;  /* 0x000000393c398211 */ /* 0x000fca00018f1c3d */
[----:B------:R0:W-:Y:S01]  /*34c0*/  @!P0 STG.E.64 desc[UR6][R56.64], R62 ;  /* 0x0000003e38008986 */ /* 0x0001e2000c101b06 */
[----:B------:R-:W-:Y:S01]  /*34d0*/  ISETP.NE.AND P0, PT, R238, RZ, PT ;  /* 0x000000ffee00720c */ /* 0x000fe20003f05270 */
[----:B------:R-:W-:-:S12]  /*34e0*/  @P2 BRA `(.L_x_1732) ;  /* 0x0000000000502947 */ /* 0x000fd80003800000 */
        /* <DEDUP_REMOVED lines=15> */
.L_x_1733:
[----:B------:R-:W2:Y:S04]  /*35e0*/  LDG.E.STRONG.GPU R60, desc[UR6][R56.64] ;  /* 0x00000006383c7981 */ /* 0x000ea8000c1ef900 */
[----:B--2---:R-:W-:Y:S01]  /*35f0*/  CCTL.IVALL ;  /* 0x00000000ff00798f */ /* 0x004fe20002000000 */
[----:B------:R-:W-:Y:S05]  /*3600*/  YIELD ;  /* 0x0000000000007946 */ /* 0x000fea0003800000 */
[----:B------:R-:W-:-:S13]  /*3610*/  ISETP.NE.AND P0, PT, R60, R63, PT ;  /* 0x0000003f3c00720c */ /* 0x000fda0003f05270 */
[----:B------:R-:W-:Y:S05]  /*3620*/  @P0 BRA `(.L_x_1733) ;  /* 0xfffffffc00ec0947 */ /* 0x000fea000383ffff */
.L_x_1732:
[----:B------:R-:W-:Y:S01]  /*3630*/  ISETP.GT.U32.AND P0, PT, R4, 0x3, PT ;  /* 0x000000030400780c */ /* 0x000fe20003f04070 */
[----:B------:R-:W-:Y:S05]  /*3640*/  WARPSYNC.ALL ;  /* 0x0000000000007948 */ /* 0x000fea0003800000 */
[----:B------:R-:W-:Y:S06]  /*3650*/  BAR.SYNC.DEFER_BLOCKING 0x0 ;  /* 0x0000000000007b1d */ /* 0x000fec0000010000 */
[----:B------:R-:W-:-:S02]  /*3660*/  ULDC.64 UR4, c[0x0][0x280] ;  /* 0x0000a00000047ab9 */ /* 0x000fc40000000a00 */
[----:B0-----:R-:W0:Y:S01]  /*3670*/  @!P0 LDC.64 R56, c[0x0][0x250] ;  /* 0x00009400ff388b82 */ /* 0x001e220000000a00 */
[----:B------:R-:W-:-:S04]  /*3680*/  @!P0 IADD3 R59, P2, R4, R59, RZ ;  /* 0x0000003b043b8210 */ /* 0x000fc80007f5e0ff */
[----:B------:R-:W-:Y:S02]  /*3690*/  @!P0 IADD3.X R60, RZ, R58, RZ, P2, !PT ;  /* 0x0000003aff3c8210 */ /* 0x000fe400017fe4ff */
[----:B0-----:R-:W-:-:S04]  /*36a0*/  @!P0 LEA R58, P2, R59, R56, 0x3 ;  /* 0x000000383b3a8211 */ /* 0x001fc800078418ff */
[----:B------:R-:W-:Y:S02]  /*36b0*/  @!P0 LEA.HI.X R59, R59, R57, R60, 0x3, P2 ;  /* 0x000000393b3b8211 */ /* 0x000fe400010f1c3c */
[----:B------:R-:W-:-:S06]  /*36c0*/  CS2R R56, SRZ ;  /* 0x0000000000387805 */ /* 0x000fcc000001ff00 */
[----:B------:R-:W2:Y:S01]  /*36d0*/  @!P0 LDG.E.64 R56, desc[UR6][R58.64] ;  /* 0x000000063a388981 */ /* 0x000ea2000c1e1b00 */
        /* <DEDUP_REMOVED lines=11> */
[----:B------:R-:W0:Y:S01]  /*3790*/  SHFL.BFLY PT, R251, R62, 0x4, 0x1f ;  /* 0x0c801f003efb7f89 */ /* 0x000e2200000e0000 */
[----:B------:R-:W1:Y:S03]  /*37a0*/  LDC.64 R60, c[0x0][0x280] ;  /* 0x0000a000ff3c7b82 */ /* 0x000e660000000a00 */
        /* <DEDUP_REMOVED lines=13> */
[----:B------:R-:W-:Y:S01]  /*3880*/  FMUL.FTZ R57, R57, 5.4253472626442089677e-05 ;  /* 0x38638e3939397820 */ /* 0x000fe20000410000 */
[----:B------:R-:W-:-:S04]  /*3890*/  FMUL.FTZ R56, R56, 5.4253472626442089677e-05 ;  /* 0x38638e3938387820 */ /* 0x000fc80000410000 */
        /* <DEDUP_REMOVED lines=64> */
[----:B-1----:R-:W-:-:S04]  /*3ca0*/  IMAD.WIDE.U32 R88, R190, 0x10, R60 ;  /* 0x00000010be587825 */ /* 0x002fc800078e003c */
        /* <DEDUP_REMOVED lines=28> */
[--C-:B------:R-:W-:Y:S01]  /*3e70*/  IMAD.WIDE.U32 R78, R184, 0x10, R60.reuse ;  /* 0x00000010b84e7825 */ /* 0x100fe200078e003c */
[----:B------:R-:W-:Y:S01]  /*3e80*/  ISETP.GE.AND P0, PT, R2, UR4, PT ;  /* 0x0000000402007c0c */ /* 0x000fe2000bf06270 */
[----:B------:R1:W-:Y:S01]  /*3e90*/  STG.E.128 desc[UR6][R88.64], R64 ;  /* 0x0000004058007986 */ /* 0x0003e2000c101d06 */
[----:B------:R-:W-:Y:S01]  /*3ea0*/  SEL R194, RZ, 0x1, P1 ;  /* 0x00000001ffc27807 */ /* 0x000fe20000800000 */
[----:B------:R-:W-:-:S02]  /*3eb0*/  IMAD.WIDE.U32 R82, R182, 0x10, R60 ;  /* 0x00000010b6527825 */ /* 0x000fc400078e003c */
[----:B------:R2:W-:Y:S02]  /*3ec0*/  STG.E.128 desc[UR6][R90.64], R68 ;  /* 0x000000445a007986 */ /* 0x0005e4000c101d06 */
[--C-:B------:R-:W-:Y:S02]  /*3ed0*/  IMAD.WIDE.U32 R84, R180, 0x10, R60.reuse ;  /* 0x00000010b4547825 */ /* 0x100fe400078e003c */
[----:B------:R3:W-:Y:S02]  /*3ee0*/  STG.E.128 desc[UR6][R156.64], R72 ;  /* 0x000000489c007986 */ /* 0x0007e4000c101d06 */
        /* <DEDUP_REMOVED lines=100> */
.L_x_1728:
        /* <DEDUP_REMOVED lines=48> */
.L_x_1729:
[----:B------:R-:W-:Y:S01]  /*4830*/  HFMA2.MMA R242, -RZ, RZ, 0, 9.5367431640625e-07 ;  /* 0x00000010fff27435 */ /* 0x000fe200000001ff */
[----:B------:R-:W-:Y:S02]  /*4840*/  MOV R251, R56 ;  /* 0x0000003800fb7202 */ /* 0x000fe40000000f00 */
[----:B------:R-:W-:Y:S02]  /*4850*/  MOV R244, 0x1f ;  /* 0x0000001f00f47802 */ /* 0x000fe40000000f00 */
[----:B------:R-:W-:-:S07]  /*4860*/  MOV R238, 0xffffffff ;  /* 0xffffffff00ee7802 */ /* 0x000fce0000000f00 */
[----:B------:R-:W-:Y:S05]  /*4870*/  WARPSYNC.COLLECTIVE R238, `(.L_x_1735) ;  /* 0x00000000ee087348 */ /* 0x000fea0003c00000 */
[----:B------:R0:W1:Y:S02]  /*4880*/  SHFL.DOWN P2, R240, R251, R242, R244 ;  /* 0x080000f2fbf07389 */ /* 0x00006400000400f4 */
[----:B01----:R-:W-:Y:S01]  /*4890*/  ENDCOLLECTIVE ;  /* 0x000000000000791b */ /* 0x003fe20003800000 */
.L_x_1735:
[----:B------:R-:W-:Y:S02]  /*48a0*/  MOV R251, R57 ;  /* 0x0000003900fb7202 */ /* 0x000fe40000000f00 */
[----:B------:R-:W-:-:S07]  /*48b0*/  MOV R61, R240 ;  /* 0x000000f0003d7202 */ /* 0x000fce0000000f00 */
[----:B------:R-:W-:Y:S05]  /*48c0*/  WARPSYNC.COLLECTIVE R238, `(.L_x_1736) ;  /* 0x00000000ee087348 */ /* 0x000fea0003c00000 */
[----:B------:R0:W1:Y:S02]  /*48d0*/  SHFL.DOWN P2, R240, R251, R242, R244 ;  /* 0x080000f2fbf07389 */ /* 0x00006400000400f4 */
[----:B01----:R-:W-:Y:S01]  /*48e0*/  ENDCOLLECTIVE ;  /* 0x000000000000791b */ /* 0x003fe20003800000 */
.L_x_1736:
[----:B------:R-:W-:Y:S01]  /*48f0*/  FADD.FTZ R61, R56, R61 ;  /* 0x0000003d383d7221 */ /* 0x000fe20000010000 */
[----:B------:R-:W-:-:S04]  /*4900*/  HFMA2.MMA R242, -RZ, RZ, 0, 4.76837158203125e-07 ;  /* 0x00000008fff27435 */ /* 0x000fc800000001ff */
[----:B------:R-:W-:Y:S02]  /*4910*/  MOV R251, R61 ;  /* 0x0000003d00fb7202 */ /* 0x000fe40000000f00 */
[----:B------:R-:W-:-:S07]  /*4920*/  MOV R60, R240 ;  /* 0x000000f0003c7202 */ /* 0x000fce0000000f00 */
[----:B------:R-:W-:Y:S05]  /*4930*/  WARPSYNC.COLLECTIVE R238, `(.L_x_1737) ;  /* 0x00000000ee087348 */ /* 0x000fea0003c00000 */
[----:B------:R0:W1:Y:S02]  /*4940*/  SHFL.DOWN P2, R240, R251, R242, R244 ;  /* 0x080000f2fbf07389 */ /* 0x00006400000400f4 */
[----:B01----:R-:W-:Y:S01]  /*4950*/  ENDCOLLECTIVE ;  /* 0x000000000000791b */ /* 0x003fe20003800000 */
.L_x_1737:
[----:B------:R-:W-:-:S05]  /*4960*/  FADD.FTZ R60, R57, R60 ;  /* 0x0000003c393c7221 */ /* 0x000fca0000010000 */
[----:B------:R-:W-:Y:S02]  /*4970*/  MOV R251, R60 ;  /* 0x0000003c00fb7202 */ /* 0x000fe40000000f00 */
[----:B------:R-:W-:-:S07]  /*4980*/  MOV R62, R240 ;  /* 0x000000f0003e7202 */ /* 0x000fce0000000f00 */
[----:B------:R-:W-:Y:S05]  /*4990*/  WARPSYNC.COLLECTIVE R238, `(.L_x_1738) ;  /* 0x00000000ee087348 */ /* 0x000fea0003c00000 */
[----:B------:R0:W1:Y:S02]  /*49a0*/  SHFL.DOWN P2, R240, R251, R242, R244 ;  /* 0x080000f2fbf07389 */ /* 0x00006400000400f4 */
[----:B01----:R-:W-:Y:S01]  /*49b0*/  ENDCOLLECTIVE ;  /* 0x000000000000791b */ /* 0x003fe20003800000 */
.L_x_1738:
[----:B------:R-:W-:Y:S01]  /*49c0*/  FADD.FTZ R62, R61, R62 ;  /* 0x0000003e3d3e7221 */ /* 0x000fe20000010000 */
[----:B------:R-:W-:-:S04]  /*49d0*/  HFMA2.MMA R242, -RZ, RZ, 0, 2.384185791015625e-07 ;  /* 0x00000004fff27435 */ /* 0x000fc800000001ff */
[----:B------:R-:W-:Y:S02]  /*49e0*/  MOV R251, R62 ;  /* 0x0000003e00fb7202 */ /* 0x000fe40000000f00 */
[----:B------:R-:W-:-:S07]  /*49f0*/  MOV R63, R240 ;  /* 0x000000f0003f7202 */ /* 0x000fce0000000f00 */
[----:B------:R-:W-:Y:S05]  /*4a00*/  WARPSYNC.COLLECTIVE R238, `(.L_x_1739) ;  /* 0x00000000ee087348 */ /* 0x000fea0003c00000 */
[----:B------:R0:W1:Y:S02]  /*4a10*/  SHFL.DOWN P2, R240, R251, R242, R244 ;  /* 0x080000f2fbf07389 */ /* 0x00006400000400f4 */
[----:B01----:R-:W-:Y:S01]  /*4a20*/  ENDCOLLECTIVE ;  /* 0x000000000000791b */ /* 0x003fe20003800000 */
.L_x_1739:
[----:B------:R-:W-:-:S05]  /*4a30*/  FADD.FTZ R63, R60, R63 ;  /* 0x0000003f3c3f7221 */ /* 0x000fca0000010000 */
[----:B------:R-:W-:Y:S02]  /*4a40*/  MOV R251, R63 ;  /* 0x0000003f00fb7202 */ /* 0x000fe40000000f00 */
[----:B------:R-:W-:-:S07]  /*4a50*/  MOV R77, R240 ;  /* 0x000000f0004d7202 */ /* 0x000fce0000000f00 */
[----:B------:R-:W-:Y:S05]  /*4a60*/  WARPSYNC.COLLECTIVE R238, `(.L_x_1740) ;  /* 0x00000000ee087348 */ /* 0x000fea0003c00000 */
[----:B------:R0:W1:Y:S02]  /*4a70*/  SHFL.DOWN P2, R240, R251, R242, R244 ;  /* 0x080000f2fbf07389 */ /* 0x00006400000400f4 */
[----:B01----:R-:W-:Y:S01]  /*4a80*/  ENDCOLLECTIVE ;  /* 0x000000000000791b */ /* 0x003fe20003800000 */
.L_x_1740:
[----:B------:R-:W-:Y:S01]  /*4a90*/  FADD.FTZ R77, R62, R77 ;  /* 0x0000004d3e4d7221 */ /* 0x000fe20000010000 */
[----:B------:R-:W-:-:S04]  /*4aa0*/  HFMA2.MMA R242, -RZ, RZ, 0, 1.1920928955078125e-07 ;  /* 0x00000002fff27435 */ /* 0x000fc800000001ff */
[----:B------:R-:W-:Y:S02]  /*4ab0*/  MOV R251, R77 ;  /* 0x0000004d00fb7202 */ /* 0x000fe40000000f00 */
[----:B------:R-:W-:-:S07]  /*4ac0*/  MOV R80, R240 ;  /* 0x000000f000507202 */ /* 0x000fce0000000f00 */
[----:B------:R-:W-:Y:S05]  /*4ad0*/  WARPSYNC.COLLECTIVE R238, `(.L_x_1741) ;  /* 0x00000000ee087348 */ /* 0x000fea0003c00000 */
[----:B------:R0:W1:Y:S02]  /*4ae0*/  SHFL.DOWN P2, R240, R251, R242, R244 ;  /* 0x080000f2fbf07389 */ /* 0x00006400000400f4 */
[----:B01----:R-:W-:Y:S01]  /*4af0*/  ENDCOLLECTIVE ;  /* 0x000000000000791b */ /* 0x003fe20003800000 */
.L_x_1741:
[----:B------:R-:W-:-:S05]  /*4b00*/  FADD.FTZ R80, R63, R80 ;  /* 0x000000503f507221 */ /* 0x000fca0000010000 */
[----:B------:R-:W-:Y:S02]  /*4b10*/  MOV R251, R80 ;  /* 0x0000005000fb7202 */ /* 0x000fe40000000f00 */
[----:B------:R-:W-:-:S07]  /*4b20*/  MOV R56, R240 ;  /* 0x000000f000387202 */ /* 0x000fce0000000f00 */
[----:B------:R-:W-:Y:S05]  /*4b30*/  WARPSYNC.COLLECTIVE R238, `(.L_x_1742) ;  /* 0x00000000ee087348 */ /* 0x000fea0003c00000 */
[----:B------:R0:W1:Y:S02]  /*4b40*/  SHFL.DOWN P2, R240, R251, R242, R244 ;  /* 0x080000f2fbf07389 */ /* 0x00006400000400f4 */
[----:B01----:R-:W-:Y:S01]  /*4b50*/  ENDCOLLECTIVE ;  /* 0x000000000000791b */ /* 0x003fe20003800000 */
.L_x_1742:
[----:B------:R-:W-:Y:S01]  /*4b60*/  FADD.FTZ R56, R77, R56 ;  /* 0x000000384d387221 */ /* 0x000fe20000010000 */
[----:B------:R-:W-:-:S04]  /*4b70*/  HFMA2.MMA R242, -RZ, RZ, 0, 5.9604644775390625e-08 ;  /* 0x00000001fff27435 */ /* 0x000fc800000001ff */
[----:B------:R-:W-:Y:S02]  /*4b80*/  MOV R251, R56 ;  /* 0x0000003800fb7202 */ /* 0x000fe40000000f00 */
[----:B------:R-:W-:-:S07]  /*4b90*/  MOV R57, R240 ;  /* 0x000000f000397202 */ /* 0x000fce0000000f00 */
[----:B------:R-:W-:Y:S05]  /*4ba0*/  WARPSYNC.COLLECTIVE R238, `(.L_x_1743) ;  /* 0x00000000ee087348 */ /* 0x000fea0003c00000 */
[----:B------:R0:W1:Y:S02]  /*4bb0*/  SHFL.DOWN P2, R240, R251, R242, R244 ;  /* 0x080000f2fbf07389 */ /* 0x00006400000400f4 */
[----:B01----:R-:W-:Y:S01]  /*4bc0*/  ENDCOLLECTIVE ;  /* 0x000000000000791b */ /* 0x003fe20003800000 */
.L_x_1743:
[----:B------:R-:W-:-:S05]  /*4bd0*/  FADD.FTZ R57, R80, R57 ;  /* 0x0000003950397221 */ /* 0x000fca0000010000 */
[----:B------:R-:W-:Y:S02]  /*4be0*/  MOV R251, R57 ;  /* 0x0000003900fb7202 */ /* 0x000fe40000000f00 */
[----:B------:R-:W-:-:S07]  /*4bf0*/  MOV R61, R240 ;  /* 0x000000f0003d7202 */ /* 0x000fce0000000f00 */
[----:B------:R-:W-:Y:S05]  /*4c00*/  WARPSYNC.COLLECTIVE R238, `(.L_x_1744) ;  /* 0x00000000ee087348 */ /* 0x000fea0003c00000 */
[----:B------:R0:W1:Y:S02]  /*4c10*/  SHFL.DOWN P2, R240, R251, R242, R244 ;  /* 0x080000f2fbf07389 */ /* 0x00006400000400f4 */
[----:B01----:R-:W-:Y:S01]  /*4c20*/  ENDCOLLECTIVE ;  /* 0x000000000000791b */ /* 0x003fe20003800000 */
.L_x_1744:
[----:B------:R-:W-:Y:S01]  /*4c30*/  MOV R60, R240 ;  /* 0x000000f0003c7202 */ /* 0x000fe20000000f00 */
[----:B------:R-:W-:Y:S06]  /*4c40*/  BRA `(.L_x_1745) ;  /* 0xffffffe400687947 */ /* 0x000fec000383ffff */
.L_x_1746:
        /* <DEDUP_REMOVED lines=11> */
.L_x_5455:


//--------------------- .text._ZN10layer_norm22ln_bwd_finalize_kernelINS_22Kernel_traits_finalizeILj18432E13__nv_bfloat16S2_S2_fjLj1024ELj4ENS_18Kernel_traits_baseILj18432ES2_S2_S2_fjLj1024EEEEEEEvNS_9BwdParamsE --------------------------
	.section	.text._ZN10layer_norm22ln_bwd_finalize_kernelINS_22Kernel_traits_finalizeILj18432E13__nv_bfloat16S2_S2_fjLj1024ELj4ENS_18Kernel_traits_baseILj18432ES2_S2_S2_fjLj1024EEEEEEEvNS_9BwdParamsE,"ax",@progbits
	.align	128
        .global         _ZN10layer_norm22ln_bwd_finalize_kernelINS_22Kernel_traits_finalizeILj18432E13__nv_bfloat16S2_S2_fjLj1024ELj4ENS_18Kernel_traits_baseILj18432ES2_S2_S2_fjLj1024EEEEEEEvNS_9BwdParamsE
        .type           _ZN10layer_norm22ln_bwd_finalize_kernelINS_22Kernel_traits_finalizeILj18432E13__nv_bfloat16S2_S2_fjLj1024ELj4ENS_18Kernel_traits_baseILj18432ES2_S2_S2_fjLj1024EEEEEEEvNS_9BwdParamsE,@function
        .size           _ZN10layer_norm22ln_bwd_finalize_kernelINS_22Kernel_traits_finalizeILj18432E13__nv_bfloat16S2_S2_fjLj1024ELj4ENS_18Kernel_traits_baseILj18432ES2_S2_S2_fjLj1024EEEEEEEvNS_9BwdParamsE,(.L_x_5456 - _ZN10layer_norm22ln_bwd_finalize_kernelINS_22Kernel_traits_finalizeILj18432E13__nv_bfloat16S2_S2_fjLj1024ELj4ENS_18Kernel_traits_baseILj18432ES2_S2_S2_fjLj1024EEEEEEEvNS_9BwdParamsE)
        .other          _ZN10layer_norm22ln_bwd_finalize_kernelINS_22Kernel_traits_finalizeILj18432E13__nv_bfloat16S2_S2_fjLj1024ELj4ENS_18Kernel_traits_baseILj18432ES2_S2_S2_fjLj1024EEEEEEEvNS_9BwdParamsE,@"STO_CUDA_ENTRY STV_DEFAULT"
_ZN10layer_norm22ln_bwd_finalize_kernelINS_22Kernel_traits_finalizeILj18432E13__nv_bfloat16S2_S2_fjLj1024ELj4ENS_18Kernel_traits_baseILj18432ES2_S2_S2_fjLj1024EEEEEEEvNS_9BwdParamsE:
.text._ZN10layer_norm22ln_bwd_finalize_kernelINS_22Kernel_traits_finalizeILj18432E13__nv_bfloat16S2_S2_fjLj1024ELj4ENS_18Kernel_traits_baseILj18432ES2_S2_S2_fjLj1024EEEEEEEvNS_9BwdParamsE:
        /* <DEDUP_REMOVED lines=25> */
.L_x_1758:
        /* <DEDUP_REMOVED lines=28> */
.L_x_1751:
        /* <DEDUP_REMOVED lines=33> */
.L_x_1750:
[----:B------:R-:W-:Y:S05]  /*0560*/  BSYNC B1 ;  /* 0x0000000000017941 */ /* 0x000fea0003800000 */
.L_x_1749:
        /* <DEDUP_REMOVED lines=23> */
.L_x_1753:
[----:B------:R-:W-:Y:S05]  /*06e0*/  BSYNC B1 ;  /* 0x0000000000017941 */ /* 0x000fea0003800000 */
.L_x_1752:
        /* <DEDUP_REMOVED lines=11> */
.L_x_1748:
[----:B------:R-:W-:Y:S05]  /*07a0*/  BSYNC B0 ;  /* 0x0000000000007941 */ /* 0x000fea0003800000 */
.L_x_1747:
        /* <DEDUP_REMOVED lines=29> */
.L_x_1769:
[----:B------:R-:W-:Y:S01]  /*0980*/  @!P1 SHF.R.U32.HI R12, RZ, 0x3, R0 ;  /* 0x00000003ff0c9819 */ /* 0x000fe20000011600 */
[----:B---3--:R-:W-:Y:S01]  /*0990*/  FADD.FTZ R14, R9, R14 ;  /* 0x0000000e090e7221 */ /* 0x008fe20000010000 */
[----:B--2---:R-:W-:Y:S02]  /*09a0*/  FADD.FTZ R11, R10, R11 ;  /* 0x0000000b0a0b7221 */ /* 0x004fe40000010000 */
[----:B------:R-:W-:-:S05]  /*09b0*/  @!P1 LOP3.LUT R12, R12, 0x1ffffffc, RZ, 0xc0, !PT ;  /* 0x1ffffffc0c0c9812 */ /* 0x000fca00078ec0ff */
[----:B------:R2:W-:Y:S04]  /*09c0*/  @!P1 STS [R12+UR4+0x2000], R14 ;  /* 0x0020000e0c009988 */ /* 0x0005e80008000804 */
[----:B------:R2:W-:Y:S02]  /*09d0*/  @!P1 STS [R12+UR4+0x2080], R11 ;  /* 0x0020800b0c009988 */ /* 0x0005e40008000804 */
.L_x_1754:
        /* <DEDUP_REMOVED lines=14> */
.L_x_1757:
[----:B------:R-:W-:Y:S05]  /*0ac0*/  BSYNC B0 ;  /* 0x0000000000007941 */ /* 0x000fea0003800000 */
.L_x_1756:
[C---:B------:R-:W-:Y:S02]  /*0ad0*/  ISETP.GT.U32.AND P1, PT, R3.reuse, -0x4801, PT ;  /* 0xffffb7ff0300780c */ /* 0x040fe40003f24070 */
[----:B------:R-:W-:Y:S02]  /*0ae0*/  IADD3 R3, R3, 0x4800, RZ ;  /* 0x0000480003037810 */ /* 0x000fe40007ffe0ff */
[----:B------:R-:W-:-:S09]  /*0af0*/  IADD3 R5, R5, 0x2400, RZ ;  /* 0x0000240005057810 */ /* 0x000fd20007ffe0ff */
[----:B------:R-:W-:Y:S05]  /*0b00*/  @P1 BRA `(.L_x_1758) ;  /* 0xfffffff400a01947 */ /* 0x000fea000383ffff */
[----:B------:R-:W-:Y:S05]  /*0b10*/  EXIT ;  /* 0x000000000000794d */ /* 0x000fea0003800000 */
.L_x_1755:
[----:B------:R-:W-:Y:S01]  /*0b20*/  HFMA2.MMA R19, -RZ, RZ, 0, 5.9604644775390625e-08 ;  /* 0x00000001ff137435 */ /* 0x000fe200000001ff */
[----:B---3--:R-:W-:Y:S01]  /*0b30*/  IMAD.MOV.U32 R20, RZ, RZ, R10 ;  /* 0x000000ffff147224 */ /* 0x008fe200078e000a */
[----:B------:R-:W-:Y:S02]  /*0b40*/  MOV R22, 0x1f ;  /* 0x0000001f00167802 */ /* 0x000fe40000000f00 */
[----:B------:R-:W-:-:S07]  /*0b50*/  MOV R17, 0xffffffff ;  /* 0xffffffff00117802 */ /* 0x000fce0000000f00 */
[----:B012---:R-:W-:Y:S05]  /*0b60*/  WARPSYNC.COLLECTIVE R17, `(.L_x_1759) ;  /* 0x0000000011087348 */ /* 0x007fea0003c00000 */
[----:B------:R3:W4:Y:S02]  /*0b70*/  SHFL.BFLY P2, R18, R20, R19, R22 ;  /* 0x0c00001314127389 */ /* 0x0007240000040016 */
[----:B01234-:R-:W-:Y:S01]  /*0b80*/  ENDCOLLECTIVE ;  /* 0x000000000000791b */ /* 0x01ffe20003800000 */
.L_x_1759:
[----:B------:R-:W-:Y:S01]  /*0b90*/  HFMA2.MMA R19, -RZ, RZ, 0, 1.1920928955078125e-07 ;  /* 0x00000002ff137435 */ /* 0x000fe200000001ff */
[----:B------:R-:W-:-:S04]  /*0ba0*/  IMAD.MOV.U32 R11, RZ, RZ, R18 ;  /* 0x000000ffff0b7224 */ /* 0x000fc800078e0012 */
[----:B------:R-:W-:-:S05]  /*0bb0*/  FADD.FTZ R11, R10, R11 ;  /* 0x0000000b0a0b7221 */ /* 0x000fca0000010000 */
[----:B------:R-:W-:-:S07]  /*0bc0*/  MOV R20, R11 ;  /* 0x0000000b00147202 */ /* 0x000fce0000000f00 */
[----:B------:R-:W-:Y:S05]  /*0bd0*/  WARPSYNC.COLLECTIVE R17, `(.L_x_1760) ;  /* 0x0000000011087348 */ /* 0x000fea0003c00000 */
[----:B------:R0:W1:Y:S02]  /*0be0*/  SHFL.BFLY P2, R18, R20, R19, R22 ;  /* 0x0c00001314127389 */ /* 0x0000640000040016 */
[----:B01----:R-:W-:Y:S01]  /*0bf0*/  ENDCOLLECTIVE ;  /* 0x000000000000791b */ /* 0x003fe20003800000 */
.L_x_1760:
[----:B------:R-:W-:Y:S01]  /*0c00*/  HFMA2.MMA R19, -RZ, RZ, 0, 2.384185791015625e-07 ;  /* 0x00000004ff137435 */ /* 0x000fe200000001ff */
[----:B------:R-:W-:-:S05]  /*0c10*/  MOV R12, R18 ;  /* 0x00000012000c7202 */ /* 0x000fca0000000f00 */
[----:B------:R-:W-:-:S04]  /*0c20*/  FADD.FTZ R12, R11, R12 ;  /* 0x0000000c0b0c7221 */ /* 0x000fc80000010000 */
[----:B------:R-:W-:-:S07]  /*0c30*/  IMAD.MOV.U32 R20, RZ, RZ, R12 ;  /* 0x000000ffff147224 */ /* 0x000fce00078e000c */
[----:B------:R-:W-:Y:S05]  /*0c40*/  WARPSYNC.COLLECTIVE R17, `(.L_x_1761) ;  /* 0x0000000011087348 */ /* 0x000fea0003c00000 */
[----:B------:R0:W1:Y:S02]  /*0c50*/  SHFL.BFLY P2, R18, R20, R19, R22 ;  /* 0x0c00001314127389 */ /* 0x0000640000040016 */
[----:B01----:R-:W-:Y:S01]  /*0c60*/  ENDCOLLECTIVE ;  /* 0x000000000000791b */ /* 0x003fe20003800000 */
.L_x_1761:
[----:B------:R-:W-:Y:S01]  /*0c70*/  IMAD.MOV.U32 R19, RZ, RZ, 0x8 ;  /* 0x00000008ff137424 */ /* 0x000fe200078e00ff */
[----:B------:R-:W-:-:S05]  /*0c80*/  MOV R13, R18 ;  /* 0x00000012000d7202 */ /* 0x000fca0000000f00 */
[----:B------:R-:W-:-:S05]  /*0c90*/  FADD.FTZ R13, R12, R13 ;  /* 0x0000000d0c0d7221 */ /* 0x000fca0000010000 */
[----:B------:R-:W-:-:S07]  /*0ca0*/  MOV R20, R13 ;  /* 0x0000000d00147202 */ /* 0x000fce0000000f00 */
[----:B------:R-:W-:Y:S05]  /*0cb0*/  WARPSYNC.COLLECTIVE R17, `(.L_x_1762) ;  /* 0x0000000011087348 */ /* 0x000fea0003c00000 */
[----:B------:R0:W1:Y:S02]  /*0cc0*/  SHFL.BFLY P2, R18, R20, R19, R22 ;  /* 0x0c00001314127389 */ /* 0x0000640000040016 */
[----:B01----:R-:W-:Y:S01]  /*0cd0*/  ENDCOLLECTIVE ;  /* 0x000000000000791b */ /* 0x003fe20003800000 */
.L_x_1762:
[----:B------:R-:W-:Y:S01]  /*0ce0*/  HFMA2.MMA R19, -RZ, RZ, 0, 9.5367431640625e-07 ;  /* 0x00000010ff137435 */ /* 0x000fe200000001ff */
[----:B------:R-:W-:-:S05]  /*0cf0*/  MOV R10, R18 ;  /* 0x00000012000a7202 */ /* 0x000fca0000000f00 */
[----:B------:R-:W-:-:S05]  /*0d00*/  FADD.FTZ R10, R13, R10 ;  /* 0x0000000a0d0a7221 */ /* 0x000fca0000010000 */
[----:B------:R-:W-:-:S07]  /*0d10*/  MOV R20, R10 ;  /* 0x0000000a00147202 */ /* 0x000fce0000000f00 */
[----:B------:R-:W-:Y:S05]  /*0d20*/  WARPSYNC.COLLECTIVE R17, `(.L_x_1763) ;  /* 0x0000000011087348 */ /* 0x000fea0003c00000 */
[----:B------:R0:W1:Y:S02]  /*0d30*/  SHFL.BFLY P2, R18, R20, R19, R22 ;  /* 0x0c00001314127389 */ /* 0x0000640000040016 */
[----:B01----:R-:W-:Y:S01]  /*0d40*/  ENDCOLLECTIVE ;  /* 0x000000000000791b */ /* 0x003fe20003800000 */
.L_x_1763:
[----:B------:R-:W-:Y:S01]  /*0d50*/  HFMA2.MMA R19, -RZ, RZ, 0, 5.9604644775390625e-08 ;  /* 0x00000001ff137435 */ /* 0x000fe200000001ff */
[----:B------:R-:W-:Y:S01]  /*0d60*/  MOV R20, R9 ;  /* 0x0000000900147202 */ /* 0x000fe20000000f00 */
[----:B------:R-:W-:-:S09]  /*0d70*/  IMAD.MOV.U32 R11, RZ, RZ, R18 ;  /* 0x000000ffff0b7224 */ /* 0x000fd200078e0012 */
[----:B------:R-:W-:Y:S05]  /*0d80*/  WARPSYNC.COLLECTIVE R17, `(.L_x_1764) ;  /* 0x0000000011087348 */ /* 0x000fea0003c00000 */
[----:B------:R0:W1:Y:S02]  /*0d90*/  SHFL.BFLY P2, R18, R20, R19, R22 ;  /* 0x0c00001314127389 */ /* 0x0000640000040016 */
[----:B01----:R-:W-:Y:S01]  /*0da0*/  ENDCOLLECTIVE ;  /* 0x000000000000791b */ /* 0x003fe20003800000 */
.L_x_1764:
[----:B------:R-:W-:Y:S01]  /*0db0*/  HFMA2.MMA R19, -RZ, RZ, 0, 1.1920928955078125e-07 ;  /* 0x00000002ff137435 */ /* 0x000fe200000001ff */
[----:B------:R-:W-:-:S05]  /*0dc0*/  MOV R12, R18 ;  /* 0x00000012000c7202 */ /* 0x000fca0000000f00 */
[----:B------:R-:W-:-:S04]  /*0dd0*/  FADD.FTZ R14, R9, R12 ;  /* 0x0000000c090e7221 */ /* 0x000fc80000010000 */
[----:B------:R-:W-:-:S07]  /*0de0*/  IMAD.MOV.U32 R20, RZ, RZ, R14 ;  /* 0x000000ffff147224 */ /* 0x000fce00078e000e */
[----:B------:R-:W-:Y:S05]  /*0df0*/  WARPSYNC.COLLECTIVE R17, `(.L_x_1765) ;  /* 0x0000000011087348 */ /* 0x000fea0003c00000 */
[----:B------:R0:W1:Y:S02]  /*0e00*/  SHFL.BFLY P2, R18, R20, R19, R22 ;  /* 0x0c00001314127389 */ /* 0x0000640000040016 */
[----:B01----:R-:W-:Y:S01]  /*0e10*/  ENDCOLLECTIVE ;  /* 0x000000000000791b */ /* 0x003fe20003800000 */
.L_x_1765:
[----:B------:R-:W-:Y:S01]  /*0e20*/  IMAD.MOV.U32 R19, RZ, RZ, 0x4 ;  /* 0x00000004ff137424 */ /* 0x000fe200078e00ff */
[----:B------:R-:W-:-:S05]  /*0e30*/  MOV R13, R18 ;  /* 0x00000012000d7202 */ /* 0x000fca0000000f00 */
[----:B------:R-:W-:-:S05]  /*0e40*/  FADD.FTZ R15, R14, R13 ;  /* 0x0000000d0e0f7221 */ /* 0x000fca0000010000 */
[----:B------:R-:W-:-:S07]  /*0e50*/  MOV R20, R15 ;  /* 0x0000000f00147202 */ /* 0x000fce0000000f00 */
[----:B------:R-:W-:Y:S05]  /*0e60*/  WARPSYNC.COLLECTIVE R17, `(.L_x_1766) ;  /* 0x0000000011087348 */ /* 0x000fea0003c00000 */
[----:B------:R0:W1:Y:S02]  /*0e70*/  SHFL.BFLY P2, R18, R20, R19, R22 ;  /* 0x0c00001314127389 */ /* 0x0000640000040016 */
[----:B01----:R-:W-:Y:S01]  /*0e80*/  ENDCOLLECTIVE ;  /* 0x000000000000791b */ /* 0x003fe20003800000 */
.L_x_1766:
[----:B------:R-:W-:Y:S01]  /*0e90*/  HFMA2.MMA R19, -RZ, RZ, 0, 4.76837158203125e-07 ;  /* 0x00000008ff137435 */ /* 0x000fe200000001ff */
[----:B------:R-:W-:-:S05]  /*0ea0*/  MOV R16, R18 ;  /* 0x0000001200107202 */ /* 0x000fca0000000f00 */
[----:B------:R-:W-:-:S05]  /*0eb0*/  FADD.FTZ R16, R15, R16 ;  /* 0x000000100f107221 */ /* 0x000fca0000010000 */
[----:B------:R-:W-:-:S07]  /*0ec0*/  MOV R20, R16 ;  /* 0x0000001000147202 */ /* 0x000fce0000000f00 */
[----:B------:R-:W-:Y:S05]  /*0ed0*/  WARPSYNC.COLLECTIVE R17, `(.L_x_1767) ;  /* 0x0000000011087348 */ /* 0x000fea0003c00000 */
[----:B------:R0:W1:Y:S02]  /*0ee0*/  SHFL.BFLY P2, R18, R20, R19, R22 ;  /* 0x0c00001314127389 */ /* 0x0000640000040016 */
[----:B01----:R-:W-:Y:S01]  /*0ef0*/  ENDCOLLECTIVE ;  /* 0x000000000000791b */ /* 0x003fe20003800000 */
.L_x_1767:
[----:B------:R-:W-:Y:S01]  /*0f00*/  HFMA2.MMA R19, -RZ, RZ, 0, 9.5367431640625e-07 ;  /* 0x00000010ff137435 */ /* 0x000fe200000001ff */
[----:B------:R-:W-:-:S04]  /*0f10*/  IMAD.MOV.U32 R9, RZ, RZ, R18 ;  /* 0x000000ffff097224 */ /* 0x000fc800078e0012 */
[----:B------:R-:W-:-:S05]  /*0f20*/  FADD.FTZ R9, R16, R9 ;  /* 0x0000000910097221 */ /* 0x000fca0000010000 */
[----:B------:R-:W-:-:S07]  /*0f30*/  MOV R20, R9 ;  /* 0x0000000900147202 */ /* 0x000fce0000000f00 */
[----:B------:R-:W-:Y:S05]  /*0f40*/  WARPSYNC.COLLECTIVE R17, `(.L_x_1768) ;  /* 0x0000000011087348 */ /* 0x000fea0003c00000 */
[----:B------:R0:W1:Y:S02]  /*0f50*/  SHFL.BFLY P2, R18, R20, R19, R22 ;  /* 0x0c00001314127389 */ /* 0x0000640000040016 */
[----:B01----:R-:W-:Y:S01]  /*0f60*/  ENDCOLLECTIVE ;  /* 0x000000000000791b */ /* 0x003fe20003800000 */
.L_x_1768:
[----:B------:R-:W-:Y:S01]  /*0f70*/  MOV R14, R18 ;  /* 0x00000012000e7202 */ /* 0x000fe20000000f00 */
[----:B------:R-:W-:Y:S06]  /*0f80*/  BRA `(.L_x_1769) ;  /* 0xfffffff8007c7947 */ /* 0x000fec000383ffff */
.L_x_1770:
        /* <DEDUP_REMOVED lines=15> */
.L_x_5456:


//--------------------- .text._ZN10layer_norm13ln_bwd_kernelINS_13Kernel_traitsI13__nv_bfloat16S2_S2_fjLj18432ELj4ELj1ELj4ELj8ENS_18Kernel_traits_baseILj18432ES2_S2_S2_fjLj128EEEEEEEvNS_9BwdParamsE --------------------------
	.section	.text._ZN10layer_norm13ln_bwd_kernelINS_13Kernel_traitsI13__nv_bfloat16S2_S2_fjLj18432ELj4ELj1ELj4ELj8ENS_18Kernel_traits_baseILj18432ES2_S2_S2_fjLj128EEEEEEEvNS_9BwdParamsE,"ax",@progbits
	.align	128
        .global         _ZN10layer_norm13ln_bwd_kernelINS_13Kernel_traitsI13__nv_bfloat16S2_S2_fjLj18432ELj4ELj1ELj4ELj8ENS_18Kernel_traits_baseILj18432ES2_S2_S2_fjLj128EEEEEEEvNS_9BwdParamsE
        .type           _ZN10layer_norm13ln_bwd_kernelINS_13Kernel_traitsI13__nv_bfloat16S2_S2_fjLj18432ELj4ELj1ELj4ELj8ENS_18Kernel_traits_baseILj18432ES2_S2_S2_fjLj128EEEEEEEvNS_9BwdParamsE,@function
        .size           _ZN10layer_norm13ln_bwd_kernelINS_13Kernel_traitsI13__nv_bfloat16S2_S2_fjLj18432ELj4ELj1ELj4ELj8ENS_18Kernel_traits_baseILj18432ES2_S2_S2_fjLj128EEEEEEEvNS_9BwdParamsE,(.L_x_5457 - _ZN10layer_norm13ln_bwd_kernelINS_13Kernel_traitsI13__nv_bfloat16S2_S2_fjLj18432ELj4ELj1ELj4ELj8ENS_18Kernel_traits_baseILj18432ES2_S2_S2_fjLj128EEEEEEEvNS_9BwdParamsE)
        .other          _ZN10layer_norm13ln_bwd_kernelINS_13Kernel_traitsI13__nv_bfloat16S2_S2_fjLj18432ELj4ELj1ELj4ELj8ENS_18Kernel_traits_baseILj18432ES2_S2_S2_fjLj128EEEEEEEvNS_9BwdParamsE,@"STO_CUDA_ENTRY STV_DEFAULT"
_ZN10layer_norm13ln_bwd_kernelINS_13Kernel_traitsI13__nv_bfloat16S2_S2_fjLj18432ELj4ELj1ELj4ELj8ENS_18Kernel_traits_baseILj18432ES2_S2_S2_fjLj128EEEEEEEvNS_9BwdParamsE:
.text._ZN10layer_norm13ln_bwd_kernelINS_13Kernel_traitsI13__nv_bfloat16S2_S2_fjLj18432ELj4ELj1ELj4ELj8ENS_18Kernel_traits_baseILj18432ES2_S2_S2_fjLj128EEEEEEEvNS_9BwdParamsE:
        /* <DEDUP_REMOVED lines=22> */
[----:B------:R-:W-:-:S05]  /*0160*/  @P0 IADD3 R21, R52, 0x800, RZ ;  /* 0x0000080034150810 */ /* 0x000fca0007ffe0ff */
[----:B------:R-:W2:Y:S01]  /*0170*/  @P0 LDC.64 R16, c[0x0][0x248] ;  /* 0x00009200ff100b82 */ /* 0x000ea20000000a00 */
[----:B---3--:R-:W-:Y:S01]  /*0180*/  @P0 IMAD.WIDE.U32 R10, R21, 0x8, R10 ;  /* 0x00000008150a0825 */ /* 0x008fe200078e000a */
[----:B------:R-:W-:Y:S01]  /*0190*/  @P0 IADD3 R21, R52, 0xe00, RZ ;  /* 0x00000e0034150810 */ /* 0x000fe20007ffe0ff */
[----:B------:R-:W5:Y:S05]  /*01a0*/  @P0 LDG.E.64 R90, desc[UR8][R4.64] ;  /* 0x00000008045a0981 */ /* 0x000f6a000c1e1b00 */
[----:B------:R-:W3:Y:S01]  /*01b0*/  @P0 LDC.64 R12, c[0x0][0x248] ;  /* 0x00009200ff0c0b82 */ /* 0x000ee20000000a00 */
[----:B0-----:R-:W-:-:S07]  /*01c0*/  @P0 IMAD.WIDE.U32 R6, R23, 0x8, R6 ;  /* 0x0000000817060825 */ /* 0x001fce00078e0006 */
[----:B------:R-:W0:Y:S08]  /*01d0*/  @P0 LDC.64 R14, c[0x0][0x248] ;  /* 0x00009200ff0e0b82 */ /* 0x000e300000000a00 */
[----:B------:R-:W0:Y:S01]  /*01e0*/  @P0 LDC.64 R18, c[0x0][0x248] ;  /* 0x00009200ff120b82 */ /* 0x000e220000000a00 */
[----:B------:R-:W-:Y:S01]  /*01f0*/  SHF.R.U32.HI R50, RZ, 0x2, R50 ;  /* 0x00000002ff327819 */ /* 0x000fe20000011632 */
[----:B-1----:R-:W-:Y:S01]  /*0200*/  @P0 IMAD.WIDE.U32 R8, R25, 0x8, R8 ;  /* 0x0000000819080825 */ /* 0x002fe200078e0008 */
[C---:B------:R-:W-:Y:S01]  /*0210*/  @P0 IADD3 R23, R52.reuse, 0xa00, RZ ;  /* 0x00000a0034170810 */ /* 0x040fe20007ffe0ff */
[----:B------:R-:W5:Y:S01]  /*0220*/  @P0 LDG.E.64 R92, desc[UR8][R6.64] ;  /* 0x00000008065c0981 */ /* 0x000f62000c1e1b00 */
[C---:B------:R-:W-:Y:S01]  /*0230*/  @P0 IADD3 R27, R52.reuse, 0x1000, RZ ;  /* 0x00001000341b0810 */ /* 0x040fe20007ffe0ff */
[C---:B------:R-:W-:Y:S01]  /*0240*/  @P0 VIADD R25, R52.reuse, 0xc00 ;  /* 0x00000c0034190836 */ /* 0x040fe20000000000 */
[C---:B----4-:R-:W-:Y:S01]  /*0250*/  @P0 LEA R20, P1, R52.reuse, R28, 0x3 ;  /* 0x0000001c34140211 */ /* 0x050fe200078218ff */
[----:B--2---:R-:W-:Y:S01]  /*0260*/  @P0 IMAD.WIDE.U32 R16, R21, 0x8, R16 ;  /* 0x0000000815100825 */ /* 0x004fe200078e0010 */
[----:B------:R-:W-:Y:S01]  /*0270*/  LEA.HI R189, R55, R50, RZ, 0x19 ;  /* 0x0000003237bd7211 */ /* 0x000fe200078fc8ff */
[----:B------:R-:W5:Y:S01]  /*0280*/  @P0 LDG.E.64 R94, desc[UR8][R8.64] ;  /* 0x00000008085e0981 */ /* 0x000f62000c1e1b00 */
[----:B------:R-:W-:Y:S01]  /*0290*/  @P0 LEA.HI.X R21, R52, R29, RZ, 0x3, P1 ;  /* 0x0000001d34150211 */ /* 0x000fe200008f1cff */
[----:B---3--:R-:W-:Y:S01]  /*02a0*/  @P0 IMAD.WIDE.U32 R12, R23, 0x8, R12 ;  /* 0x00000008170c0825 */ /* 0x008fe200078e000c */
[----:B------:R-:W-:Y:S01]  /*02b0*/  MOV R49, R189 ;  /* 0x000000bd00317202 */ /* 0x000fe20000000f00 */
[----:B------:R-:W5:Y:S02]  /*02c0*/  @P0 LDG.E.64 R96, desc[UR8][R10.64] ;  /* 0x000000080a600981 */ /* 0x000f64000c1e1b00 */
[----:B0-----:R-:W-:-:S02]  /*02d0*/  @P0 IMAD.WIDE.U32 R14, R25, 0x8, R14 ;  /* 0x00000008190e0825 */ /* 0x001fc400078e000e */
[----:B------:R-:W5:Y:S04]  /*02e0*/  @P0 LDG.E.64 R98, desc[UR8][R12.64] ;  /* 0x000000080c620981 */ /* 0x000f68000c1e1b00 */
[----:B------:R-:W5:Y:S01]  /*02f0*/  @P0 LDG.E.64 R100, desc[UR8][R14.64] ;  /* 0x000000080e640981 */ /* 0x000f62000c1e1b00 */
[----:B------:R-:W-:-:S03]  /*0300*/  @P0 IMAD.WIDE.U32 R18, R27, 0x8, R18 ;  /* 0x000000081b120825 */ /* 0x000fc600078e0012 */
[----:B------:R-:W5:Y:S04]  /*0310*/  @P0 LDG.E.64 R102, desc[UR8][R16.64] ;  /* 0x0000000810660981 */ /* 0x000f68000c1e1b00 */
[----:B------:R0:W5:Y:S04]  /*0320*/  @P0 LDG.E.64 R88, desc[UR8][R20.64] ;  /* 0x0000000814580981 */ /* 0x000168000c1e1b00 */
[----:B------:R1:W5:Y:S01]  /*0330*/  @P0 LDG.E.64 R2, desc[UR8][R18.64] ;  /* 0x0000000812020981 */ /* 0x000362000c1e1b00 */
        /* <DEDUP_REMOVED lines=52> */
[----:B------:R-:W-:Y:S02]  /*0680*/  SHF.L.U32 R88, R89, 0x10, RZ ;  /* 0x0000001059587819 */ /* 0x000fe400000006ff */
[C-C-:B------:R-:W-:Y:S02]  /*0690*/  SHF.R.U64 R155, R90.reuse, 0x10, R91.reuse ;  /* 0x000000105a9b7819 */ /* 0x140fe4000000125b */
[----:B------:R-:W-:Y:S01]  /*06a0*/  SHF.L.U32 R89, R90, 0x10, RZ ;  /* 0x000000105a597819 */ /* 0x000fe200000006ff */
[----:B------:R-:W-:Y:S01]  /*06b0*/  IMAD.U32 R90, R91, 0x10000, RZ ;  /* 0x000100005b5a7824 */ /* 0x000fe200078e00ff */
[----:B------:R-:W-:-:S02]  /*06c0*/  SHF.R.U32.HI R156, RZ, 0x10, R91 ;  /* 0x00000010ff9c7819 */ /* 0x000fc4000001165b */
[C-C-:B------:R-:W-:Y:S02]  /*06d0*/  SHF.R.U64 R157, R92.reuse, 0x10, R93.reuse ;  /* 0x000000105c9d7819 */ /* 0x140fe4000000125d */
[----:B------:R-:W-:Y:S02]  /*06e0*/  SHF.L.U32 R91, R92, 0x10, RZ ;  /* 0x000000105c5b7819 */ /* 0x000fe400000006ff */
[----:B------:R-:W-:Y:S02]  /*06f0*/  SHF.R.U32.HI R158, RZ, 0x10, R93 ;  /* 0x00000010ff9e7819 */ /* 0x000fe4000001165d */
[----:B------:R-:W-:Y:S02]  /*0700*/  SHF.L.U32 R92, R93, 0x10, RZ ;  /* 0x000000105d5c7819 */ /* 0x000fe400000006ff */
[C---:B------:R-:W-:Y:S02]  /*0710*/  SHF.R.U64 R159, R94.reuse, 0x10, R95 ;  /* 0x000000105e9f7819 */ /* 0x040fe4000000125f */
[----:B------:R-:W-:-:S02]  /*0720*/  SHF.L.U32 R93, R94, 0x10, RZ ;  /* 0x000000105e5d7819 */ /* 0x000fc400000006ff */
[----:B------:R-:W-:Y:S02]  /*0730*/  SHF.R.U32.HI R160, RZ, 0x10, R95 ;  /* 0x00000010ffa07819 */ /* 0x000fe4000001165f */
[----:B------:R-:W-:Y:S02]  /*0740*/  SHF.L.U32 R94, R95, 0x10, RZ ;  /* 0x000000105f5e7819 */ /* 0x000fe400000006ff */
[C-C-:B------:R-:W-:Y:S02]  /*0750*/  SHF.R.U64 R161, R96.reuse, 0x10, R97.reuse ;  /* 0x0000001060a17819 */ /* 0x140fe40000001261 */
[----:B------:R-:W-:Y:S02]  /*0760*/  SHF.L.U32 R95, R96, 0x10, RZ ;  /* 0x00000010605f7819 */ /* 0x000fe400000006ff */
[----:B------:R-:W-:Y:S02]  /*0770*/  SHF.R.U32.HI R162, RZ, 0x10, R97 ;  /* 0x00000010ffa27819 */ /* 0x000fe40000011661 */
[----:B------:R-:W-:Y:S01]  /*0780*/  SHF.L.U32 R96, R97, 0x10, RZ ;  /* 0x0000001061607819 */ /* 0x000fe200000006ff */
[C---:B------:R-:W-:Y:S01]  /*0790*/  IMAD.U32 R97, R98.reuse, 0x10000, RZ ;  /* 0x0001000062617824 */ /* 0x040fe200078e00ff */
[----:B------:R-:W-:-:S02]  /*07a0*/  SHF.R.U64 R163, R98, 0x10, R99 ;  /* 0x0000001062a37819 */ /* 0x000fc40000001263 */
[----:B------:R-:W-:Y:S02]  /*07b0*/  SHF.R.U32.HI R164, RZ, 0x10, R99 ;  /* 0x00000010ffa47819 */ /* 0x000fe40000011663 */
[----:B------:R-:W-:Y:S02]  /*07c0*/  SHF.L.U32 R98, R99, 0x10, RZ ;  /* 0x0000001063627819 */ /* 0x000fe400000006ff */
[C-C-:B------:R-:W-:Y:S02]  /*07d0*/  SHF.R.U64 R165, R100.reuse, 0x10, R101.reuse ;  /* 0x0000001064a57819 */ /* 0x140fe40000001265 */
[----:B------:R-:W-:Y:S02]  /*07e0*/  SHF.L.U32 R99, R100, 0x10, RZ ;  /* 0x0000001064637819 */ /* 0x000fe400000006ff */
[----:B------:R-:W-:Y:S02]  /*07f0*/  SHF.R.U32.HI R166, RZ, 0x10, R101 ;  /* 0x00000010ffa67819 */ /* 0x000fe40000011665 */
[----:B------:R-:W-:-:S02]  /*0800*/  SHF.L.U32 R100, R101, 0x10, RZ ;  /* 0x0000001065647819 */ /* 0x000fc400000006ff */
[--C-:B------:R-:W-:Y:S02]  /*0810*/  SHF.R.U64 R167, R102, 0x10, R103.reuse ;  /* 0x0000001066a77819 */ /* 0x100fe40000001267 */
[----:B------:R-:W-:Y:S02]  /*0820*/  SHF.R.U32.HI R168, RZ, 0x10, R103 ;  /* 0x00000010ffa87819 */ /* 0x000fe40000011667 */
[--C-:B------:R-:W-:Y:S02]  /*0830*/  SHF.R.U64 R169, R2, 0x10, R3.reuse ;  /* 0x0000001002a97819 */ /* 0x100fe40000001203 */
[----:B------:R-:W-:Y:S01]  /*0840*/  SHF.R.U32.HI R170, RZ, 0x10, R3 ;  /* 0x00000010ffaa7819 */ /* 0x000fe20000011603 */
[----:B------:R-:W-:Y:S01]  /*0850*/  HFMA2.MMA R190, -RZ, RZ, 0, 5.9604644775390625e-08 ;  /* 0x00000001ffbe7435 */ /* 0x000fe200000001ff */
[----:B------:R-:W-:Y:S01]  /*0860*/  SHF.L.U32 R101, R102, 0x10, RZ ;  /* 0x0000001066657819 */ /* 0x000fe200000006ff */
[----:B------:R-:W-:Y:S01]  /*0870*/  HFMA2.MMA R54, -RZ, RZ, 0, 0 ;  /* 0x00000000ff367435 */ /* 0x000fe200000001ff */
[----:B------:R-:W-:Y:S01]  /*0880*/  SHF.L.U32 R102, R103, 0x10, RZ ;  /* 0x0000001067667819 */ /* 0x000fe200000006ff */
[----:B------:R-:W-:Y:S01]  /*0890*/  HFMA2.MMA R152, -RZ, RZ, 0, 0 ;  /* 0x00000000ff987435 */ /* 0x000fe200000001ff */
[----:B------:R-:W-:Y:S01]  /*08a0*/  SHF.L.U32 R103, R2, 0x10, RZ ;  /* 0x0000001002677819 */ /* 0x000fe200000006ff */
[----:B------:R-:W-:Y:S01]  /*08b0*/  IMAD.U32 R104, R3, 0x10000, RZ ;  /* 0x0001000003687824 */ /* 0x000fe200078e00ff */
[----:B------:R-:W-:Y:S01]  /*08c0*/  MOV R86, RZ ;  /* 0x000000ff00567202 */ /* 0x000fe20000000f00 */
[----:B------:R-:W-:Y:S01]  /*08d0*/  IMAD.MOV.U32 R48, RZ, RZ, RZ ;  /* 0x000000ffff307224 */ /* 0x000fe200078e00ff */
        /* <DEDUP_REMOVED lines=20> */
[----:B------:R-:W-:Y:S02]  /*0a20*/  MOV R0, RZ ;  /* 0x000000ff00007202 */ /* 0x000fe40000000f00 */
[----:B------:R-:W-:Y:S02]  /*0a30*/  CS2R R70, SRZ ;  /* 0x0000000000467805 */ /* 0x000fe4000001ff00 */
[----:B------:R-:W-:Y:S02]  /*0a40*/  CS2R R56, SRZ ;  /* 0x0000000000387805 */ /* 0x000fe4000001ff00 */
[----:B------:R-:W-:Y:S02]  /*0a50*/  CS2R R68, SRZ ;  /* 0x0000000000447805 */ /* 0x000fe4000001ff00 */
[----:B------:R-:W-:-:S02]  /*0a60*/  CS2R R58, SRZ ;  /* 0x00000000003a7805 */ /* 0x000fc4000001ff00 */
[----:B------:R-:W-:Y:S02]  /*0a70*/  CS2R R84, SRZ ;  /* 0x0000000000547805 */ /* 0x000fe4000001ff00 */
[----:B------:R-:W-:Y:S01]  /*0a80*/  SHF.L.U32 R153, R153, 0x10, RZ ;  /* 0x0000001099997819 */ /* 0x000fe200000006ff */
[----:B------:R-:W-:Y:S01]  /*0a90*/  IMAD.U32 R156, R156, 0x10000, RZ ;  /* 0x000100009c9c7824 */ /* 0x000fe200078e00ff */
[----:B------:R-:W-:Y:S01]  /*0aa0*/  SHF.L.U32 R154, R154, 0x10, RZ ;  /* 0x000000109a9a7819 */ /* 0x000fe200000006ff */
[----:B------:R-:W-:Y:S01]  /*0ab0*/  IMAD.U32 R163, R163, 0x10000, RZ ;  /* 0x00010000a3a37824 */ /* 0x000fe200078e00ff */
        /* <DEDUP_REMOVED lines=30> */
[--C-:B------:R-:W-:Y:S02]  /*0ca0*/  SHF.R.U64 R186, R20, 0x10, R21.reuse ;  /* 0x0000001014ba7819 */ /* 0x100fe40000001215 */
[----:B------:R-:W-:Y:S01]  /*0cb0*/  SHF.R.U32.HI R187, RZ, 0x10, R21 ;  /* 0x00000010ffbb7819 */ /* 0x000fe20000011615 */
[----:B------:R-:W-:Y:S01]  /*0cc0*/  IMAD.U32 R111, R12, 0x10000, RZ ;  /* 0x000100000c6f7824 */ /* 0x000fe200078e00ff */
[----:B------:R-:W-:Y:S01]  /*0cd0*/  SHF.L.U32 R105, R6, 0x10, RZ ;  /* 0x0000001006697819 */ /* 0x000fe200000006ff */
[----:B------:R-:W-:Y:S01]  /*0ce0*/  IMAD.U32 R146, R19, 0x10000, RZ ;  /* 0x0001000013927824 */ /* 0x000fe200078e00ff */
[----:B------:R-:W-:-:S02]  /*0cf0*/  SHF.L.U32 R106, R7, 0x10, RZ ;  /* 0x00000010076a7819 */ /* 0x000fc400000006ff */
[----:B------:R-:W-:Y:S02]  /*0d00*/  CS2R R6, SRZ ;  /* 0x0000000000067805 */ /* 0x000fe4000001ff00 */
[----:B------:R-:W-:Y:S01]  /*0d10*/  SHF.L.U32 R107, R8, 0x10, RZ ;  /* 0x00000010086b7819 */ /* 0x000fe200000006ff */
[----:B------:R-:W-:Y:S01]  /*0d20*/  IMAD.U32 R172, R172, 0x10000, RZ ;  /* 0x00010000acac7824 */ /* 0x000fe200078e00ff */
[----:B------:R-:W-:Y:S02]  /*0d30*/  SHF.L.U32 R108, R9, 0x10, RZ ;  /* 0x00000010096c7819 */ /* 0x000fe400000006ff */
[----:B------:R-:W-:Y:S02]  /*0d40*/  CS2R R8, SRZ ;  /* 0x0000000000087805 */ /* 0x000fe4000001ff00 */
[----:B------:R-:W-:Y:S01]  /*0d50*/  SHF.L.U32 R109, R10, 0x10, RZ ;  /* 0x000000100a6d7819 */ /* 0x000fe200000006ff */
[----:B------:R-:W-:Y:S01]  /*0d60*/  IMAD.U32 R180, R180, 0x10000, RZ ;  /* 0x00010000b4b47824 */ /* 0x000fe200078e00ff */
[----:B------:R-:W-:-:S02]  /*0d70*/  SHF.L.U32 R110, R11, 0x10, RZ ;  /* 0x000000100b6e7819 */ /* 0x000fc400000006ff */
[----:B------:R-:W-:Y:S02]  /*0d80*/  CS2R R10, SRZ ;  /* 0x00000000000a7805 */ /* 0x000fe4000001ff00 */
[----:B------:R-:W-:Y:S02]  /*0d90*/  SHF.L.U32 R112, R13, 0x10, RZ ;  /* 0x000000100d707819 */ /* 0x000fe400000006ff */
[----:B------:R-:W-:Y:S02]  /*0da0*/  CS2R R12, SRZ ;  /* 0x00000000000c7805 */ /* 0x000fe4000001ff00 */
[----:B------:R-:W-:Y:S01]  /*0db0*/  SHF.L.U32 R113, R14, 0x10, RZ ;  /* 0x000000100e717819 */ /* 0x000fe200000006ff */
[----:B------:R-:W-:Y:S01]  /*0dc0*/  IMAD.U32 R151, R151, 0x10000, RZ ;  /* 0x0001000097977824 */ /* 0x000fe200078e00ff */
[----:B------:R-:W-:Y:S02]  /*0dd0*/  SHF.L.U32 R114, R15, 0x10, RZ ;  /* 0x000000100f727819 */ /* 0x000fe400000006ff */
[----:B------:R-:W-:-:S02]  /*0de0*/  CS2R R14, SRZ ;  /* 0x00000000000e7805 */ /* 0x000fc4000001ff00 */
[----:B------:R-:W-:Y:S02]  /*0df0*/  SHF.L.U32 R115, R16, 0x10, RZ ;  /* 0x0000001010737819 */ /* 0x000fe400000006ff */
[----:B------:R-:W-:Y:S02]  /*0e00*/  SHF.L.U32 R144, R17, 0x10, RZ ;  /* 0x0000001011907819 */ /* 0x000fe400000006ff */
[----:B------:R-:W-:Y:S02]  /*0e10*/  CS2R R16, SRZ ;  /* 0x0000000000107805 */ /* 0x000fe4000001ff00 */
[----:B------:R-:W-:Y:S02]  /*0e20*/  SHF.L.U32 R145, R18, 0x10, RZ ;  /* 0x0000001012917819 */ /* 0x000fe400000006ff */
[----:B------:R-:W-:Y:S02]  /*0e30*/  CS2R R18, SRZ ;  /* 0x0000000000127805 */ /* 0x000fe4000001ff00 */
[----:B------:R-:W-:-:S02]  /*0e40*/  SHF.L.U32 R147, R20, 0x10, RZ ;  /* 0x0000001014937819 */ /* 0x000fc400000006ff */
[----:B------:R-:W-:Y:S02]  /*0e50*/  SHF.L.U32 R148, R21, 0x10, RZ ;  /* 0x0000001015947819 */ /* 0x000fe400000006ff */
[----:B------:R-:W-:Y:S02]  /*0e60*/  CS2R R20, SRZ ;  /* 0x0000000000147805 */ /* 0x000fe4000001ff00 */
[----:B------:R-:W-:Y:S02]  /*0e70*/  SHF.L.U32 R149, R22, 0x10, RZ ;  /* 0x0000001016957819 */ /* 0x000fe400000006ff */
        /* <DEDUP_REMOVED lines=17> */
.L_x_1777:
[----:B------:R-:W-:Y:S01]  /*0f90*/  ULDC.64 UR4, c[0x0][0x228] ;  /* 0x00008a0000047ab9 */ /* 0x000fe20000000a00 */
[----:B0-----:R-:W0:Y:S01]  /*0fa0*/  LDC.64 R188, c[0x0][0x238] ;  /* 0x00008e00ffbc7b82 */ /* 0x001e220000000a00 */
[----:B------:R-:W-:Y:S01]  /*0fb0*/  ISETP.NE.U32.AND P0, PT, RZ, UR4, PT ;  /* 0x00000004ff007c0c */ /* 0x000fe2000bf05070 */
[----:B------:R-:W-:Y:S01]  /*0fc0*/  UISETP.NE.U32.AND UP0, UPT, UR4, URZ, UPT ;  /* 0x0000003f0400728c */ /* 0x000fe2000bf05070 */
[----:B------:R-:W-:Y:S02]  /*0fd0*/  IMAD R121, R49, 0x1200, R52 ;  /* 0x0000120031797824 */ /* 0x000fe400078e0234 */
[----:B------:R-:W-:Y:S01]  /*0fe0*/  ISETP.NE.AND.EX P0, PT, RZ, UR5, PT, P0 ;  /* 0x00000005ff007c0c */ /* 0x000fe2000bf05300 */
[----:B------:R-:W-:Y:S02]  /*0ff0*/  UISETP.NE.AND.EX UP0, UPT, UR5, URZ, UPT, UP0 ;  /* 0x0000003f0500728c */ /* 0x000fe4000bf05300 */
[----:B------:R-:W1:Y:S01]  /*1000*/  LDC.64 R142, c[0x0][0x268] ;  /* 0x00009a00ff8e7b82 */ /* 0x000e620000000a00 */
[----:B------:R-:W-:-:S02]  /*1010*/  ULDC.64 UR4, c[0x0][0x228] ;  /* 0x00008a0000047ab9 */ /* 0x000fc40000000a00 */
[----:B------:R-:W-:Y:S01]  /*1020*/  UMOV UR6, UR4 ;  /* 0x0000000400067c82 */ /* 0x000fe20008000000 */
[----:B------:R-:W-:-:S05]  /*1030*/  UMOV UR7, UR5 ;  /* 0x0000000500077c82 */ /* 0x000fca0008000000 */
[----:B------:R-:W-:Y:S01]  /*1040*/  @!UP0 ULDC.64 UR6, c[0x0][0x220] ;  /* 0x0000880000068ab9 */ /* 0x000fe20000000a00 */
[----:B------:R-:W2:Y:S01]  /*1050*/  @!P0 LDC.64 R62, c[0x0][0x230] ;  /* 0x00008c00ff3e8b82 */ /* 0x000ea20000000a00 */
[----:B------:R-:W-:Y:S02]  /*1060*/  MOV R60, UR6 ;  /* 0x00000006003c7c02 */ /* 0x000fe40008000f00 */
[----:B------:R-:W-:-:S03]  /*1070*/  MOV R61, UR7 ;  /* 0x00000007003d7c02 */ /* 0x000fc60008000f00 */
[----:B------:R-:W-:Y:S01]  /*1080*/  IMAD.WIDE.U32 R124, R121, 0x8, R60 ;  /* 0x00000008797c7825 */ /* 0x000fe200078e003c */
[----:B------:R-:W-:Y:S01]  /*1090*/  UMOV UR6, UR4 ;  /* 0x0000000400067c82 */ /* 0x000fe20008000000 */
[----:B------:R-:W-:Y:S01]  /*10a0*/  UMOV UR7, UR5 ;  /* 0x0000000500077c82 */ /* 0x000fe20008000000 */
[----:B------:R-:W-:-:S03]  /*10b0*/  @!UP0 ULDC UR6, c[0x0][0x220] ;  /* 0x0000880000068ab9 */ /* 0x000fc60000000800 */
[----:B------:R-:W3:Y:S01]  /*10c0*/  LDG.E.64 R124, desc[UR8][R124.64] ;  /* 0x000000087c7c7981 */ /* 0x000ee2000c1e1b00 */
[----:B------:R-:W-:Y:S01]  /*10d0*/  @!UP0 ULDC UR7, c[0x0][0x224] ;  /* 0x0000890000078ab9 */ /* 0x000fe20000000800 */
[----:B------:R-:W-:Y:S01]  /*10e0*/  MOV R60, UR6 ;  /* 0x00000006003c7c02 */ /* 0x000fe20008000f00 */
[----:B0-----:R-:W-:Y:S01]  /*10f0*/  IMAD.WIDE R188, R49, 0x4, R188 ;  /* 0x0000000431bc7825 */ /* 0x001fe200078e02bc */
[----:B------:R-:W-:Y:S02]  /*1100*/  MOV R61, UR7 ;  /* 0x00000007003d7c02 */ /* 0x000fe40008000f00 */
[----:B------:R-:W-:Y:S02]  /*1110*/  IADD3 R119, R121, 0x200, RZ ;  /* 0x0000020079777810 */ /* 0x000fe40007ffe0ff */
[----:B------:R-:W-:Y:S01]  /*1120*/  @P0 MOV R191, RZ ;  /* 0x000000ff00bf0202 */ /* 0x000fe20000000f00 */
[----:B--2---:R-:W-:Y:S01]  /*1130*/  @!P0 IMAD.WIDE R62, R49, 0x4, R62 ;  /* 0x00000004313e8825 */ /* 0x004fe200078e023e */
[----:B------:R-:W-:Y:S01]  /*1140*/  UMOV UR6, UR4 ;  /* 0x0000000400067c82 */ /* 0x000fe20008000000 */
[----:B------:R-:W2:Y:S02]  /*1150*/  LDG.E R188, desc[UR8][R188.64] ;  /* 0x00000008bcbc7981 */ /* 0x000ea4000c1e1900 */
[----:B------:R-:W-:-:S02]  /*1160*/  IMAD.WIDE.U32 R126, R119, 0x8, R60 ;  /* 0x00000008777e7825 */ /* 0x000fc400078e003c */
[----:B------:R0:W4:Y:S01]  /*1170*/  @!P0 LDG.E R191, desc[UR8][R62.64] ;  /* 0x000000083ebf8981 */ /* 0x000122000c1e1900 */
[----:B------:R-:W-:Y:S01]  /*1180*/  UMOV UR7, UR5 ;  /* 0x0000000500077c82 */ /* 0x000fe20008000000 */
[----:B------:R-:W-:Y:S02]  /*1190*/  @!UP0 ULDC UR7, c[0x0][0x224] ;  /* 0x0000890000078ab9 */ /* 0x000fe40000000800 */
[----:B------:R-:W5:Y:S01]  /*11a0*/  LDG.E.64 R126, desc[UR8][R126.64] ;  /* 0x000000087e7e7981 */ /* 0x000f62000c1e1b00 */
[----:B------:R-:W-:Y:S01]  /*11b0*/  @!UP0 ULDC UR6, c[0x0][0x220] ;  /* 0x0000880000068ab9 */ /* 0x000fe20000000800 */
[----:B------:R-:W-:Y:S01]  /*11c0*/  MOV R61, UR7 ;  /* 0x00000007003d7c02 */ /* 0x000fe20008000f00 */
[----:B------:R-:W-:Y:S01]  /*11d0*/  IMAD.U32 R60, RZ, RZ, UR6 ;  /* 0x00000006ff3c7e24 */ /* 0x000fe2000f8e00ff */
[----:B------:R-:W-:-:S05]  /*11e0*/  IADD3 R117, R121, 0x400, RZ ;  /* 0x0000040079757810 */ /* 0x000fca0007ffe0ff */
[----:B------:R-:W-:Y:S01]  /*11f0*/  IMAD.WIDE.U32 R130, R117, 0x8, R60 ;  /* 0x0000000875827825 */ /* 0x000fe200078e003c */
[----:B------:R-:W-:Y:S01]  /*1200*/  UMOV UR6, UR4 ;  /* 0x0000000400067c82 */ /* 0x000fe20008000000 */
[----:B------:R-:W-:-:S04]  /*1210*/  UMOV UR7, UR5 ;  /* 0x0000000500077c82 */ /* 0x000fc80008000000 */
[----:B------:R-:W2:Y:S01]  /*1220*/  LDG.E.64 R130, desc[UR8][R130.64] ;  /* 0x0000000882827981 */ /* 0x000ea2000c1e1b00 */
[----:B------:R-:W-:Y:S01]  /*1230*/  @!UP0 ULDC UR6, c[0x0][0x220] ;  /* 0x0000880000068ab9 */ /* 0x000fe20000000800 */
[----:B------:R-:W-:Y:S01]  /*1240*/  @!UP0 ULDC UR7, c[0x0][0x224] ;  /* 0x0000890000078ab9 */ /* 0x000fe20000000800 */
[----:B------:R-:W-:Y:S02]  /*1250*/  MOV R60, UR6 ;  /* 0x00000006003c7c02 */ /* 0x000fe40008000f00 */
[----:B------:R-:W-:Y:S02]  /*1260*/  MOV R61, UR7 ;  /* 0x00000007003d7c02 */ /* 0x000fe40008000f00 */
[----:B------:R-:W-:-:S05]  /*1270*/  IADD3 R67, R121, 0x600, RZ ;  /* 0x0000060079437810 */ /* 0x000fca0007ffe0ff */
[----:B------:R-:W-:Y:S01]  /*1280*/  IMAD.WIDE.U32 R136, R67, 0x8, R60 ;  /* 0x0000000843887825 */ /* 0x000fe200078e003c */
[----:B------:R-:W-:Y:S01]  /*1290*/  UMOV UR6, UR4 ;  /* 0x0000000400067c82 */ /* 0x000fe20008000000 */
[----:B------:R-:W-:Y:S01]  /*12a0*/  UMOV UR7, UR5 ;  /* 0x0000000500077c82 */ /* 0x000fe20008000000 */
[----:B------:R-:W-:Y:S01]  /*12b0*/  @!UP0 ULDC UR6, c[0x0][0x220] ;  /* 0x0000880000068ab9 */ /* 0x000fe20000000800 */
[----:B------:R-:W-:Y:S02]  /*12c0*/  @!UP0 ULDC UR7, c[0x0][0x224] ;  /* 0x0000890000078ab9 */ /* 0x000fe40000000800 */
[----:B------:R-:W2:Y:S01]  /*12d0*/  LDG.E.64 R136, desc[UR8][R136.64] ;  /* 0x0000000888887981 */ /* 0x000ea2000c1e1b00 */
[----:B------:R-:W-:Y:S01]  /*12e0*/  MOV R60, UR6 ;  /* 0x00000006003c7c02 */ /* 0x000fe20008000f00 */
[----:B------:R-:W-:Y:S01]  /*12f0*/  VIADD R65, R121, 0x800 ;  /* 0x0000080079417836 */ /* 0x000fe20000000000 */
[----:B------:R-:W-:-:S03]  /*1300*/  MOV R61, UR7 ;  /* 0x00000007003d7c02 */ /* 0x000fc60008000f00 */
[----:B------:R-:W-:-:S06]  /*1310*/  IMAD.WIDE.U32 R138, R65, 0x8, R60 ;  /* 0x00000008418a7825 */ /* 0x000fcc00078e003c */
[----:B------:R-:W2:Y:S01]  /*1320*/  LDG.E.64 R138, desc[UR8][R138.64] ;  /* 0x000000088a8a7981 */ /* 0x000ea2000c1e1b00 */
[----:B------:R-:W-:Y:S01]  /*1330*/  UMOV UR6, UR4 ;  /* 0x0000000400067c82 */ /* 0x000fe20008000000 */
[----:B------:R-:W-:Y:S01]  /*1340*/  UMOV UR7, UR5 ;  /* 0x0000000500077c82 */ /* 0x000fe20008000000 */
[----:B------:R-:W-:Y:S01]  /*1350*/  @!UP0 ULDC UR6, c[0x0][0x220] ;  /* 0x0000880000068ab9 */ /* 0x000fe20000000800 */
[----:B------:R-:W-:Y:S01]  /*1360*/  @!UP0 ULDC UR7, c[0x0][0x224] ;  /* 0x0000890000078ab9 */ /* 0x000fe20000000800 */
[----:B------:R-:W-:Y:S02]  /*1370*/  MOV R60, UR6 ;  /* 0x00000006003c7c02 */ /* 0x000fe40008000f00 */
[----:B------:R-:W-:Y:S02]  /*1380*/  MOV R61, UR7 ;  /* 0x00000007003d7c02 */ /* 0x000fe40008000f00 */
[----:B0-----:R-:W-:-:S05]  /*1390*/  IADD3 R63, R121, 0xa00, RZ ;  /* 0x00000a00793f7810 */ /* 0x001fca0007ffe0ff */
[----:B------:R-:W-:Y:S01]  /*13a0*/  IMAD.WIDE.U32 R132, R63, 0x8, R60 ;  /* 0x000000083f847825 */ /* 0x000fe200078e003c */
[----:B------:R-:W-:Y:S01]  /*13b0*/  UMOV UR6, UR4 ;  /* 0x0000000400067c82 */ /* 0x000fe20008000000 */
[----:B------:R-:W-:Y:S01]  /*13c0*/  UMOV UR7, UR5 ;  /* 0x0000000500077c82 */ /* 0x000fe20008000000 */
[----:B------:R-:W-:-:S03]  /*13d0*/  @!UP0 ULDC UR6, c[0x0][0x220] ;  /* 0x0000880000068ab9 */ /* 0x000fc60000000800 */
[----:B------:R-:W2:Y:S01]  /*13e0*/  LDG.E.64 R132, desc[UR8][R132.64] ;  /* 0x0000000884847981 */ /* 0x000ea2000c1e1b00 */
[----:B------:R-:W-:Y:S01]  /*13f0*/  @!UP0 ULDC UR7, c[0x0][0x224] ;  /* 0x0000890000078ab9 */ /* 0x000fe20000000800 */
[----:B------:R-:W-:Y:S02]  /*1400*/  MOV R60, UR6 ;  /* 0x00000006003c7c02 */ /* 0x000fe40008000f00 */
[----:B------:R-:W-:Y:S02]  /*1410*/  MOV R61, UR7 ;  /* 0x00000007003d7c02 */ /* 0x000fe40008000f00 */
[----:B------:R-:W-:-:S05]  /*1420*/  IADD3 R129, R121, 0xc00, RZ ;  /* 0x00000c0079817810 */ /* 0x000fca0007ffe0ff */
[----:B------:R-:W-:-:S05]  /*1430*/  IMAD.WIDE.U32 R60, R129, 0x8, R60 ;  /* 0x00000008813c7825 */ /* 0x000fca00078e003c */
[----:B------:R1:W2:Y:S01]  /*1440*/  LDG.E.64 R122, desc[UR8][R60.64] ;  /* 0x000000083c7a7981 */ /* 0x0002a2000c1e1b00 */
[----:B------:R-:W-:Y:S01]  /*1450*/  UMOV UR6, UR4 ;  /* 0x0000000400067c82 */ /* 0x000fe20008000000 */
[----:B------:R-:W-:Y:S01]  /*1460*/  UMOV UR7, UR5 ;  /* 0x0000000500077c82 */ /* 0x000fe20008000000 */
[----:B------:R-:W-:Y:S01]  /*1470*/  @!UP0 ULDC UR4, c[0x0][0x220] ;  /* 0x0000880000048ab9 */ /* 0x000fe20000000800 */
[----:B------:R-:W-:Y:S01]  /*1480*/  @!UP0 ULDC UR5, c[0x0][0x224] ;  /* 0x0000890000058ab9 */ /* 0x000fe20000000800 */
[----:B------:R-:W-:Y:S01]  /*1490*/  MOV R134, UR4 ;  /* 0x0000000400867c02 */ /* 0x000fe20008000f00 */
[----:B------:R-:W-:Y:S01]  /*14a0*/  IMAD.U32 R135, RZ, RZ, UR5 ;  /* 0x00000005ff877e24 */ /* 0x000fe2000f8e00ff */
[----:B------:R-:W-:-:S05]  /*14b0*/  IADD3 R141, R121, 0xe00, RZ ;  /* 0x00000e00798d7810 */ /* 0x000fca0007ffe0ff */
[----:B------:R-:W-:-:S06]  /*14c0*/  IMAD.WIDE.U32 R134, R141, 0x8, R134 ;  /* 0x000000088d867825 */ /* 0x000fcc00078e0086 */
[----:B------:R-:W2:Y:S01]  /*14d0*/  LDG.E.64 R134, desc[UR8][R134.64] ;  /* 0x0000000886867981 */ /* 0x000ea2000c1e1b00 */
[--C-:B-1----:R-:W-:Y:S01]  /*14e0*/  IMAD.WIDE.U32 R60, R129, 0x8, R142.reuse ;  /* 0x00000008813c7825 */ /* 0x102fe200078e008e */
[----:B------:R-:W-:Y:S01]  /*14f0*/  @!UP0 ULDC UR6, c[0x0][0x220] ;  /* 0x0000880000068ab9 */ /* 0x000fe20000000800 */
[----:B------:R-:W-:Y:S01]  /*1500*/  @!UP0 ULDC UR7, c[0x0][0x224] ;  /* 0x0000890000078ab9 */ /* 0x000fe20000000800 */
[----:B------:R-:W-:Y:S01]  /*1510*/  IADD3 R189, R121, 0x1000, RZ ;  /* 0x0000100079bd7810 */ /* 0x000fe20007ffe0ff */
[--C-:B------:R-:W-:Y:S01]  /*1520*/  IMAD.WIDE.U32 R128, R141, 0x8, R142.reuse ;  /* 0x000000088d807825 */ /* 0x100fe200078e008e */
[----:B------:R-:W-:Y:S01]  /*1530*/  MOV R140, UR6 ;  /* 0x00000006008c7c02 */ /* 0x000fe20008000f00 */
[----:B------:R-:W2:Y:S01]  /*1540*/  LDG.E.64 R60, desc[UR8][R60.64] ;  /* 0x000000083c3c7981 */ /* 0x000ea2000c1e1b00 */
[----:B------:R-:W-:Y:S01]  /*1550*/  MOV R141, UR7 ;  /* 0x00000007008d7c02 */ /* 0x000fe20008000f00 */
[--C-:B------:R-:W-:Y:S02]  /*1560*/  IMAD.WIDE.U32 R116, R117, 0x8, R142.reuse ;  /* 0x0000000875747825 */ /* 0x100fe400078e008e */
[----:B------:R-:W2:Y:S02]  /*1570*/  LDG.E.64 R128, desc[UR8][R128.64] ;  /* 0x0000000880807981 */ /* 0x000ea4000c1e1b00 */
[----:B------:R-:W-:-:S02]  /*1580*/  IMAD.WIDE.U32 R66, R67, 0x8, R142 ;  /* 0x0000000843427825 */ /* 0x000fc400078e008e */
[----:B------:R-:W2:Y:S02]  /*1590*/  LDG.E.64 R116, desc[UR8][R116.64] ;  /* 0x0000000874747981 */ /* 0x000ea4000c1e1b00 */
[--C-:B------:R-:W-:Y:S02]  /*15a0*/  IMAD.WIDE.U32 R64, R65, 0x8, R142.reuse ;  /* 0x0000000841407825 */ /* 0x100fe400078e008e */
[----:B------:R-:W2:Y:S02]  /*15b0*/  LDG.E.64 R66, desc[UR8][R66.64] ;  /* 0x0000000842427981 */ /* 0x000ea4000c1e1b00 */
[----:B------:R-:W-:Y:S02]  /*15c0*/  IMAD.WIDE.U32 R120, R121, 0x8, R142 ;  /* 0x0000000879787825 */ /* 0x000fe400078e008e */
[----:B------:R-:W2:Y:S02]  /*15d0*/  LDG.E.64 R64, desc[UR8][R64.64] ;  /* 0x0000000840407981 */ /* 0x000ea4000c1e1b00 */
[----:B------:R-:W-:-:S02]  /*15e0*/  IMAD.WIDE.U32 R140, R189, 0x8, R140 ;  /* 0x00000008bd8c7825 */ /* 0x000fc400078e008c */
[----:B------:R-:W2:Y:S02]  /*15f0*/  LDG.E.64 R120, desc[UR8][R120.64] ;  /* 0x0000000878787981 */ /* 0x000ea4000c1e1b00 */
[--C-:B------:R-:W-:Y:S02]  /*1600*/  IMAD.WIDE.U32 R118, R119, 0x8, R142.reuse ;  /* 0x0000000877767825 */ /* 0x100fe400078e008e */
[----:B------:R-:W2:Y:S02]  /*1610*/  LDG.E.64 R140, desc[UR8][R140.64] ;  /* 0x000000088c8c7981 */ /* 0x000ea4000c1e1b00 */
[--C-:B------:R-:W-:Y:S02]  /*1620*/  IMAD.WIDE.U32 R62, R63, 0x8, R142.reuse ;  /* 0x000000083f3e7825 */ /* 0x100fe400078e008e */
[----:B------:R-:W2:Y:S02]  /*1630*/  LDG.E.64 R118, desc[UR8][R118.64] ;  /* 0x0000000876767981 */ /* 0x000ea4000c1e1b00 */
[----:B------:R-:W-:-:S02]  /*1640*/  IMAD.WIDE.U32 R142, R189, 0x8, R142 ;  /* 0x00000008bd8e7825 */ /* 0x000fc400078e008e */
[----:B------:R-:W2:Y:S04]  /*1650*/  LDG.E.64 R62, desc[UR8][R62.64] ;  /* 0x000000083e3e7981 */ /* 0x000ea8000c1e1b00 */
[----:B------:R-:W2:Y:S01]  /*1660*/  LDG.E.64 R142, desc[UR8][R142.64] ;  /* 0x000000088e8e7981 */ /* 0x000ea2000c1e1b00 */
[----:B------:R-:W0:Y:S01]  /*1670*/  @P0 MUFU.RCP R199, R172 ;  /* 0x000000ac00c70308 */ /* 0x000e220000001000 */
[----:B------:R-:W-:-:S07]  /*1680*/  LOP3.LUT P1, RZ, R190, 0xff, RZ, 0xc0, !PT ;  /* 0x000000ffbeff7812 */ /* 0x000fce000782c0ff */
[----:B------:R-:W1:Y:S08]  /*1690*/  @P0 MUFU.RCP R194, R105 ;  /* 0x0000006900c20308 */ /* 0x000e700000001000 */
        /* <DEDUP_REMOVED lines=8> */
[----:B------:R-:W-:Y:S01]  /*1720*/  @P0 MUFU.RCP R200, R108 ;  /* 0x0000006c00c80308 */ /* 0x000fe20000001000 */
[----:B---3--:R-:W-:-:S02]  /*1730*/  MOV R189, R124 ;  /* 0x0000007c00bd7202 */ /* 0x008fc40000000f00 */
[----:B------:R-:W-:Y:S02]  /*1740*/  SHF.R.U64 R124, R124, 0x10, R125 ;  /* 0x000000107c7c7819 */ /* 0x000fe4000000127d */
[----:B------:R-:W-:-:S03]  /*1750*/  MOV R192, R125 ;  /* 0x0000007d00c07202 */ /* 0x000fc60000000f00 */
[----:B------:R-:W-:Y:S01]  /*1760*/  IMAD.U32 R202, R124, 0x10000, RZ ;  /* 0x000100007cca7824 */ /* 0x000fe200078e00ff */
[----:B------:R-:W-:Y:S02]  /*1770*/  SHF.L.U32 R205, R192, 0x10, RZ ;  /* 0x00000010c0cd7819 */ /* 0x000fe400000006ff */
[----:B------:R-:W-:Y:S01]  /*1780*/  SHF.L.U32 R190, R189, 0x10, RZ ;  /* 0x00000010bdbe7819 */ /* 0x000fe200000006ff */
[----:B------:R-:W-:Y:S01]  /*1790*/  @P0 FADD.FTZ R192, -R153, R202 ;  /* 0x000000ca99c00221 */ /* 0x000fe20000010100 */
[----:B------:R-:W-:-:S03]  /*17a0*/  SHF.R.U32.HI R124, RZ, 0x10, R125 ;  /* 0x00000010ff7c7819 */ /* 0x000fc6000001167d */
[----:B0-----:R-:W-:Y:S01]  /*17b0*/  @P0 FMUL.FTZ R192, R192, R199 ;  /* 0x000000c7c0c00220 */ /* 0x001fe20000410000 */
[----:B------:R-:W-:Y:S01]  /*17c0*/  @P0 FADD.FTZ R193, -R87, R190 ;  /* 0x000000be57c10221 */ /* 0x000fe20000010100 */
[----:B------:R-:W-:Y:S01]  /*17d0*/  SHF.L.U32 R204, R124, 0x10, RZ ;  /* 0x000000107ccc7819 */ /* 0x000fe200000006ff */
[--C-:B----4-:R-:W-:Y:S01]  /*17e0*/  @!P0 FADD.FTZ R199, R190, -R191.reuse ;  /* 0x800000bfbec78221 */ /* 0x110fe20000010000 */
[----:B------:R-:W-:Y:S01]  /*17f0*/  @!P0 FADD.FTZ R203, R202, -R191 ;  /* 0x800000bfcacb8221 */ /* 0x000fe20000010000 */
[----:B-----5:R-:W-:Y:S02]  /*1800*/  MOV R190, R126 ;  /* 0x0000007e00be7202 */ /* 0x020fe40000000f00 */
[----:B------:R-:W-:Y:S01]  /*1810*/  SHF.R.U64 R126, R126, 0x10, R127 ;  /* 0x000000107e7e7819 */ /* 0x000fe2000000127f */
[----:B--2---:R-:W-:Y:S01]  /*1820*/  @!P0 FMUL.FTZ R192, R188, R203 ;  /* 0x000000cbbcc08220 */ /* 0x004fe20000410000 */
[----:B-1----:R-:W-:Y:S01]  /*1830*/  @P0 FMUL.FTZ R193, R193, R194 ;  /* 0x000000c2c1c10220 */ /* 0x002fe20000410000 */
[----:B------:R-:W-:Y:S01]  /*1840*/  @P0 FADD.FTZ R124, -R154, R204 ;  /* 0x000000cc9a7c0221 */ /* 0x000fe20000010100 */
[----:B------:R-:W-:Y:S01]  /*1850*/  @!P0 FADD.FTZ R203, R204, -R191 ;  /* 0x800000bfcccb8221 */ /* 0x000fe20000010000 */
[----:B------:R-:W-:Y:S01]  /*1860*/  @P0 FADD.FTZ R125, -R88, R205 ;  /* 0x000000cd587d0221 */ /* 0x000fe20000010100 */
[----:B------:R-:W-:Y:S01]  /*1870*/  MOV R194, R127 ;  /* 0x0000007f00c27202 */ /* 0x000fe20000000f00 */
[----:B------:R-:W-:Y:S01]  /*1880*/  @!P0 FADD.FTZ R205, R205, -R191 ;  /* 0x800000bfcdcd8221 */ /* 0x000fe20000010000 */
[----:B------:R-:W-:-:S02]  /*1890*/  SHF.L.U32 R204, R126, 0x10, RZ ;  /* 0x000000107ecc7819 */ /* 0x000fc400000006ff */
[----:B------:R-:W-:Y:S01]  /*18a0*/  SHF.R.U32.HI R126, RZ, 0x10, R127 ;  /* 0x00000010ff7e7819 */ /* 0x000fe2000001167f */
[----:B------:R-:W-:Y:S01]  /*18b0*/  @P0 FMUL.FTZ R124, R124, R207 ;  /* 0x000000cf7c7c0220 */ /* 0x000fe20000410000 */
[----:B------:R-:W-:Y:S01]  /*18c0*/  @P0 FMUL.FTZ R125, R125, R196 ;  /* 0x000000c47d7d0220 */ /* 0x000fe20000410000 */
[----:B------:R-:W-:Y:S01]  /*18d0*/  SHF.L.U32 R202, R190, 0x10, RZ ;  /* 0x00000010beca7819 */ /* 0x000fe200000006ff */
[----:B------:R-:W-:Y:S01]  /*18e0*/  @!P0 FMUL.FTZ R125, R188, R205 ;  /* 0x000000cdbc7d8220 */ /* 0x000fe20000410000 */
[----:B------:R-:W-:Y:S01]  /*18f0*/  SHF.L.U32 R207, R194, 0x10, RZ ;  /* 0x00000010c2cf7819 */ /* 0x000fe200000006ff */
[----:B------:R-:W-:Y:S01]  /*1900*/  @P0 FADD.FTZ R194, -R155, R204 ;  /* 0x000000cc9bc20221 */ /* 0x000fe20000010100 */
[----:B------:R-:W-:Y:S02]  /*1910*/  IMAD.U32 R206, R126, 0x10000, RZ ;  /* 0x000100007ece7824 */ /* 0x000fe400078e00ff */
[--C-:B------:R-:W-:Y:S01]  /*1920*/  @!P0 FADD.FTZ R205, R204, -R191.reuse ;  /* 0x800000bfcccd8221 */ /* 0x100fe20000010000 */
[----:B------:R-:W-:Y:S01]  /*1930*/  @!P0 FMUL.FTZ R124, R188, R203 ;  /* 0x000000cbbc7c8220 */ /* 0x000fe20000410000 */
[----:B------:R-:W-:Y:S01]  /*1940*/  @P0 FADD.FTZ R196, -R89, R202 ;  /* 0x000000ca59c40221 */ /* 0x000fe20000010100 */
[----:B------:R-:W-:Y:S01]  /*1950*/  @P0 FMUL.FTZ R194, R194, R211 ;  /* 0x000000d3c2c20220 */ /* 0x000fe20000410000 */
[--C-:B------:R-:W-:Y:S01]  /*1960*/  @!P0 FADD.FTZ R203, R202, -R191.reuse ;  /* 0x800000bfcacb8221 */ /* 0x100fe20000010000 */
[----:B------:R-:W-:Y:S01]  /*1970*/  @P0 FADD.FTZ R126, -R156, R206 ;  /* 0x000000ce9c7e0221 */ /* 0x000fe20000010100 */
[----:B------:R-:W-:Y:S01]  /*1980*/  @!P0 FMUL.FTZ R194, R188, R205 ;  /* 0x000000cdbcc28220 */ /* 0x000fe20000410000 */
[----:B------:R-:W-:Y:S01]  /*1990*/  MOV R202, R130 ;  /* 0x0000008200ca7202 */ /* 0x000fe20000000f00 */
[----:B------:R-:W-:Y:S01]  /*19a0*/  @!P0 FADD.FTZ R205, R206, -R191 ;  /* 0x800000bfcecd8221 */ /* 0x000fe20000010000 */
[----:B------:R-:W-:Y:S01]  /*19b0*/  SHF.R.U64 R130, R130, 0x10, R131 ;  /* 0x0000001082827819 */ /* 0x000fe20000001283 */
[----:B------:R-:W0:Y:S01]  /*19c0*/  @P0 MUFU.RCP R189, R177 ;  /* 0x000000b100bd0308 */ /* 0x000e220000001000 */
[----:B------:R-:W-:Y:S01]  /*19d0*/  @P0 FMUL.FTZ R126, R126, R213 ;  /* 0x000000d57e7e0220 */ /* 0x000fe20000410000 */
[----:B------:R-:W-:Y:S01]  /*19e0*/  MOV R204, R131 ;  /* 0x0000008300cc7202 */ /* 0x000fe20000000f00 */
[----:B------:R-:W-:Y:S01]  /*19f0*/  @!P0 FMUL.FTZ R126, R188, R205 ;  /* 0x000000cdbc7e8220 */ /* 0x000fe20000410000 */
[----:B------:R-:W-:-:S02]  /*1a00*/  SHF.L.U32 R208, R202, 0x10, RZ ;  /* 0x00000010cad07819 */ /* 0x000fc400000006ff */
[----:B------:R-:W-:Y:S01]  /*1a10*/  SHF.L.U32 R210, R130, 0x10, RZ ;  /* 0x0000001082d27819 */ /* 0x000fe200000006ff */
[----:B------:R-:W-:Y:S01]  /*1a20*/  @P0 FMUL.FTZ R196, R196, R209 ;  /* 0x000000d1c4c40220 */ /* 0x000fe20000410000 */
[----:B------:R-:W-:Y:S01]  /*1a30*/  SHF.R.U32.HI R205, RZ, 0x10, R131 ;  /* 0x00000010ffcd7819 */ /* 0x000fe20000011683 */
[----:B------:R-:W-:Y:S01]  /*1a40*/  @P0 FADD.FTZ R130, -R91, R208 ;  /* 0x000000d05b820221 */ /* 0x000fe20000010100 */
[----:B------:R-:W-:Y:S01]  /*1a50*/  SHF.L.U32 R209, R204, 0x10, RZ ;  /* 0x00000010ccd17819 */ /* 0x000fe200000006ff */
[----:B------:R-:W-:Y:S01]  /*1a60*/  @P0 FADD.FTZ R131, -R157, R210 ;  /* 0x000000d29d830221 */ /* 0x000fe20000010100 */
[----:B------:R-:W-:Y:S01]  /*1a70*/  SHF.L.U32 R211, R205, 0x10, RZ ;  /* 0x00000010cdd37819 */ /* 0x000fe200000006ff */
[----:B------:R-:W-:Y:S02]  /*1a80*/  @P0 FMUL.FTZ R197, R130, R197 ;  /* 0x000000c582c50220 */ /* 0x000fe40000410000 */
[----:B------:R-:W-:Y:S01]  /*1a90*/  @P0 FADD.FTZ R204, -R92, R209 ;  /* 0x000000d15ccc0221 */ /* 0x000fe20000010100 */
[----:B------:R-:W-:Y:S01]  /*1aa0*/  @P0 FMUL.FTZ R130, R131, R198 ;  /* 0x000000c683820220 */ /* 0x000fe20000410000 */
[----:B------:R-:W1:Y:S01]  /*1ab0*/  @P0 MUFU.RCP R190, R112 ;  /* 0x0000007000be0308 */ /* 0x000e620000001000 */
[----:B------:R-:W-:Y:S01]  /*1ac0*/  @P0 FADD.FTZ R198, -R158, R211 ;  /* 0x000000d39ec60221 */ /* 0x000fe20000010100 */
[----:B------:R-:W-:Y:S01]  /*1ad0*/  @!P0 FMUL.FTZ R193, R188, R199 ;  /* 0x000000c7bcc18220 */ /* 0x000fe20000410000 */
[----:B------:R-:W-:Y:S01]  /*1ae0*/  @P0 FMUL.FTZ R195, R204, R195 ;  /* 0x000000c3ccc30220 */ /* 0x000fe20000410000 */
[----:B------:R-:W-:Y:S01]  /*1af0*/  @P0 FADD.FTZ R127, -R90, R207 ;  /* 0x000000cf5a7f0221 */ /* 0x000fe20000010100 */
[----:B------:R-:W-:Y:S01]  /*1b00*/  @!P0 FADD.FTZ R209, R209, -R191 ;  /* 0x800000bfd1d18221 */ /* 0x000fe20000010000 */
[----:B------:R-:W-:-:S02]  /*1b10*/  IMAD.MOV.U32 R204, RZ, RZ, R137 ;  /* 0x000000ffffcc7224 */ /* 0x000fc400078e0089 */
[----:B------:R-:W2:Y:S01]  /*1b20*/  @P0 MUFU.RCP R199, R178 ;  /* 0x000000b200c70308 */ /* 0x000ea20000001000 */
[----:B------:R-:W-:Y:S01]  /*1b30*/  @!P0 FADD.FTZ R207, R207, -R191 ;  /* 0x800000bfcfcf8221 */ /* 0x000fe20000010000 */
[----:B0-----:R-:W-:Y:S01]  /*1b40*/  @P0 FMUL.FTZ R131, R198, R189 ;  /* 0x000000bdc6830220 */ /* 0x001fe20000410000 */
[----:B------:R-:W-:Y:S01]  /*1b50*/  MOV R198, R136 ;  /* 0x0000008800c67202 */ /* 0x000fe20000000f00 */
[----:B------:R-:W-:Y:S01]  /*1b60*/  @P0 FMUL.FTZ R127, R127, R200 ;  /* 0x000000c87f7f0220 */ /* 0x000fe20000410000 */
[----:B------:R-:W-:Y:S01]  /*1b70*/  SHF.R.U64 R136, R136, 0x10, R137 ;  /* 0x0000001088887819 */ /* 0x000fe20000001289 */
[C---:B------:R-:W-:Y:S02]  /*1b80*/  @!P0 FMUL.FTZ R195, R188.reuse, R209 ;  /* 0x000000d1bcc38220 */ /* 0x040fe40000410000 */
[----:B------:R-:W0:Y:S01]  /*1b90*/  @P0 MUFU.RCP R201, R111 ;  /* 0x0000006f00c90308 */ /* 0x000e220000001000 */
[--C-:B------:R-:W-:Y:S01]  /*1ba0*/  @!P0 FADD.FTZ R189, R211, -R191.reuse ;  /* 0x800000bfd3bd8221 */ /* 0x100fe20000010000 */
[----:B------:R-:W-:Y:S01]  /*1bb0*/  @!P0 FMUL.FTZ R127, R188, R207 ;  /* 0x000000cfbc7f8220 */ /* 0x000fe20000410000 */
[----:B------:R-:W-:Y:S01]  /*1bc0*/  SHF.L.U32 R209, R204, 0x10, RZ ;  /* 0x00000010ccd17819 */ /* 0x000fe200000006ff */
[----:B------:R-:W-:Y:S01]  /*1bd0*/  @!P0 FADD.FTZ R207, R210, -R191 ;  /* 0x800000bfd2cf8221 */ /* 0x000fe20000010000 */
[----:B------:R-:W-:-:S03]  /*1be0*/  SHF.L.U32 R210, R136, 0x10, RZ ;  /* 0x0000001088d27819 */ /* 0x000fc600000006ff */
[----:B------:R-:W3:Y:S01]  /*1bf0*/  @P0 MUFU.RCP R200, R179 ;  /* 0x000000b300c80308 */ /* 0x000ee20000001000 */
[----:B------:R-:W-:Y:S01]  /*1c00*/  @!P0 FMUL.FTZ R131, R188, R189 ;  /* 0x000000bdbc838220 */ /* 0x000fe20000410000 */
[----:B------:R-:W-:Y:S01]  /*1c10*/  @!P0 FADD.FTZ R205, R208, -R191 ;  /* 0x800000bfd0cd8221 */ /* 0x000fe20000010000 */
[----:B------:R-:W-:Y:S01]  /*1c20*/  SHF.R.U32.HI R189, RZ, 0x10, R137 ;  /* 0x00000010ffbd7819 */ /* 0x000fe20000011689 */
[----:B------:R-:W-:Y:S01]  /*1c30*/  @P0 FADD.FTZ R137, -R94, R209 ;  /* 0x000000d15e890221 */ /* 0x000fe20000010100 */
[----:B------:R-:W-:Y:S01]  /*1c40*/  SHF.L.U32 R208, R198, 0x10, RZ ;  /* 0x00000010c6d07819 */ /* 0x000fe200000006ff */
[----:B------:R-:W-:Y:S01]  /*1c50*/  @P0 FADD.FTZ R198, -R159, R210 ;  /* 0x000000d29fc60221 */ /* 0x000fe20000010100 */
[----:B------:R-:W-:Y:S01]  /*1c60*/  SHF.L.U32 R212, R189, 0x10, RZ ;  /* 0x00000010bdd47819 */ /* 0x000fe200000006ff */
[----:B------:R-:W4:Y:S01]  /*1c70*/  @P0 MUFU.RCP R202, R180 ;  /* 0x000000b400ca0308 */ /* 0x000f220000001000 */
[----:B-1----:R-:W-:Y:S01]  /*1c80*/  @P0 FMUL.FTZ R137, R137, R190 ;  /* 0x000000be89890220 */ /* 0x002fe20000410000 */
[----:B------:R-:W-:Y:S01]  /*1c90*/  @P0 FADD.FTZ R136, -R93, R208 ;  /* 0x000000d05d880221 */ /* 0x000fe20000010100 */
[----:B------:R-:W-:Y:S01]  /*1ca0*/  MOV R190, R138 ;  /* 0x0000008a00be7202 */ /* 0x000fe20000000f00 */
[----:B------:R-:W-:Y:S01]  /*1cb0*/  @!P0 FMUL.FTZ R196, R188, R203 ;  /* 0x000000cbbcc48220 */ /* 0x000fe20000410000 */
[----:B--2---:R-:W-:-:S03]  /*1cc0*/  @P0 FMUL.FTZ R199, R198, R199 ;  /* 0x000000c7c6c70220 */ /* 0x004fc60000410000 */
[----:B------:R-:W1:Y:S01]  /*1cd0*/  @P0 MUFU.RCP R206, R114 ;  /* 0x0000007200ce0308 */ /* 0x000e620000001000 */
[--C-:B------:R-:W-:Y:S01]  /*1ce0*/  @!P0 FADD.FTZ R189, R208, -R191.reuse ;  /* 0x800000bfd0bd8221 */ /* 0x100fe20000010000 */
[----:B------:R-:W-:Y:S01]  /*1cf0*/  @!P0 FADD.FTZ R209, R209, -R191 ;  /* 0x800000bfd1d18221 */ /* 0x000fe20000010000 */
[----:B------:R-:W-:Y:S01]  /*1d00*/  SHF.R.U64 R138, R138, 0x10, R139 ;  /* 0x000000108a8a7819 */ /* 0x000fe2000000128b */
[----:B------:R-:W-:Y:S01]  /*1d10*/  @P0 FADD.FTZ R211, -R160, R212 ;  /* 0x000000d4a0d30221 */ /* 0x000fe20000010100 */
[----:B------:R-:W-:Y:S01]  /*1d20*/  MOV R198, R139 ;  /* 0x0000008b00c67202 */ /* 0x000fe20000000f00 */
[----:B0-----:R-:W-:Y:S02]  /*1d30*/  @P0 FMUL.FTZ R201, R136, R201 ;  /* 0x000000c988c90220 */ /* 0x001fe40000410000 */
[----:B------:R-:W0:Y:S01]  /*1d40*/  @P0 MUFU.RCP R203, R113 ;  /* 0x0000007100cb0308 */ /* 0x000e220000001000 */
[C---:B------:R-:W-:Y:S01]  /*1d50*/  @!P0 FMUL.FTZ R201, R188.reuse, R189 ;  /* 0x000000bdbcc98220 */ /* 0x040fe20000410000 */
[----:B------:R-:W-:Y:S01]  /*1d60*/  @!P0 FMUL.FTZ R137, R188, R209 ;  /* 0x000000d1bc898220 */ /* 0x000fe20000410000 */
[----:B------:R-:W-:Y:S01]  /*1d70*/  @!P0 FADD.FTZ R189, R212, -R191 ;  /* 0x800000bfd4bd8221 */ /* 0x000fe20000010000 */
[----:B------:R-:W-:Y:S01]  /*1d80*/  IMAD.U32 R208, R138, 0x10000, RZ ;  /* 0x000100008ad07824 */ /* 0x000fe200078e00ff */
[----:B------:R-:W-:Y:S01]  /*1d90*/  SHF.L.U32 R209, R198, 0x10, RZ ;  /* 0x00000010c6d17819 */ /* 0x000fe200000006ff */
[----:B---3--:R-:W-:Y:S01]  /*1da0*/  @P0 FMUL.FTZ R136, R211, R200 ;  /* 0x000000c8d3880220 */ /* 0x008fe20000410000 */
[----:B------:R-:W-:Y:S01]  /*1db0*/  SHF.L.U32 R200, R190, 0x10, RZ ;  /* 0x00000010bec87819 */ /* 0x000fe200000006ff */
[----:B------:R-:W2:Y:S01]  /*1dc0*/  @P0 MUFU.RCP R213, R181 ;  /* 0x000000b500d50308 */ /* 0x000ea20000001000 */
[----:B------:R-:W-:Y:S01]  /*1dd0*/  SHF.R.U32.HI R190, RZ, 0x10, R139 ;  /* 0x00000010ffbe7819 */ /* 0x000fe2000001168b */
[----:B------:R-:W-:Y:S01]  /*1de0*/  @!P0 FMUL.FTZ R136, R188, R189 ;  /* 0x000000bdbc888220 */ /* 0x000fe20000410000 */
[----:B------:R-:W-:Y:S01]  /*1df0*/  @P0 FADD.FTZ R139, -R161, R208 ;  /* 0x000000d0a18b0221 */ /* 0x000fe20000010100 */
[----:B------:R-:W-:Y:S01]  /*1e00*/  @P0 FADD.FTZ R189, -R96, R209 ;  /* 0x000000d160bd0221 */ /* 0x000fe20000010100 */
[----:B------:R-:W-:-:S02]  /*1e10*/  @P0 FADD.FTZ R138, -R95, R200 ;  /* 0x000000c85f8a0221 */ /* 0x000fc40000010100 */
[----:B----4-:R-:W-:Y:S01]  /*1e20*/  @P0 FMUL.FTZ R198, R139, R202 ;  /* 0x000000ca8bc60220 */ /* 0x010fe20000410000 */
[----:B-1----:R-:W-:Y:S01]  /*1e30*/  @P0 FMUL.FTZ R139, R189, R206 ;  /* 0x000000cebd8b0220 */ /* 0x002fe20000410000 */
[----:B------:R-:W-:Y:S01]  /*1e40*/  SHF.L.U32 R190, R190, 0x10, RZ ;  /* 0x00000010bebe7819 */ /* 0x000fe200000006ff */
[--C-:B------:R-:W-:Y:S01]  /*1e50*/  @!P0 FADD.FTZ R189, R200, -R191.reuse ;  /* 0x800000bfc8bd8221 */ /* 0x100fe20000010000 */
[----:B------:R-:W-:Y:S01]  /*1e60*/  @!P0 FMUL.FTZ R197, R188, R205 ;  /* 0x000000cdbcc58220 */ /* 0x000fe20000410000 */
[----:B0-----:R-:W-:Y:S01]  /*1e70*/  @P0 FMUL.FTZ R203, R138, R203 ;  /* 0x000000cb8acb0220 */ /* 0x001fe20000410000 */
[----:B------:R-:W0:Y:S01]  /*1e80*/  @P0 MUFU.RCP R205, R115 ;  /* 0x0000007300cd0308 */ /* 0x000e220000001000 */
[----:B------:R-:W-:Y:S01]  /*1e90*/  @!P0 FMUL.FTZ R203, R188, R189 ;  /* 0x000000bdbccb8220 */ /* 0x000fe20000410000 */
[----:B------:R-:W-:Y:S01]  /*1ea0*/  @P0 FADD.FTZ R138, -R162, R190 ;  /* 0x000000bea28a0221 */ /* 0x000fe20000010100 */
[----:B------:R-:W-:Y:S01]  /*1eb0*/  @!P0 FADD.FTZ R189, R190, -R191 ;  /* 0x800000bfbebd8221 */ /* 0x000fe20000010000 */
[----:B------:R-:W-:Y:S01]  /*1ec0*/  MOV R190, R132 ;  /* 0x0000008400be7202 */ /* 0x000fe20000000f00 */
[----:B------:R-:W-:Y:S01]  /*1ed0*/  @!P0 FMUL.FTZ R130, R188, R207 ;  /* 0x000000cfbc828220 */ /* 0x000fe20000410000 */
[----:B--2---:R-:W-:-:S02]  /*1ee0*/  @P0 FMUL.FTZ R138, R138, R213 ;  /* 0x000000d58a8a0220 */ /* 0x004fc40000410000 */
[----:B------:R-:W1:Y:S01]  /*1ef0*/  @P0 MUFU.RCP R211, R183 ;  /* 0x000000b700d30308 */ /* 0x000e620000001000 */
[----:B------:R-:W-:Y:S01]  /*1f00*/  @!P0 FADD.FTZ R207, R210, -R191 ;  /* 0x800000bfd2cf8221 */ /* 0x000fe20000010000 */
[--C-:B------:R-:W-:Y:S01]  /*1f10*/  SHF.R.U64 R132, R132, 0x10, R133.reuse ;  /* 0x0000001084847819 */ /* 0x100fe20000001285 */
[----:B------:R-:W-:Y:S01]  /*1f20*/  @!P0 FMUL.FTZ R138, R188, R189 ;  /* 0x000000bdbc8a8220 */ /* 0x000fe20000410000 */
[----:B------:R-:W-:Y:S02]  /*1f30*/  SHF.L.U32 R190, R190, 0x10, RZ ;  /* 0x00000010bebe7819 */ /* 0x000fe400000006ff */
[----:B------:R-:W-:Y:S02]  /*1f40*/  SHF.R.U32.HI R189, RZ, 0x10, R133 ;  /* 0x00000010ffbd7819 */ /* 0x000fe40000011685 */
[----:B------:R-:W2:Y:S01]  /*1f50*/  @P0 MUFU.RCP R215, R182 ;  /* 0x000000b600d70308 */ /* 0x000ea20000001000 */
[----:B------:R-:W-:Y:S01]  /*1f60*/  @!P0 FADD.FTZ R209, R209, -R191 ;  /* 0x800000bfd1d18221 */ /* 0x000fe20000010000 */
[----:B------:R-:W-:Y:S01]  /*1f70*/  @!P0 FMUL.FTZ R199, R188, R207 ;  /* 0x000000cfbcc78220 */ /* 0x000fe20000410000 */
[----:B------:R-:W-:-:S05]  /*1f80*/  MOV R200, R133 ;  /* 0x0000008500c87202 */ /* 0x000fca0000000f00 */
[----:B------:R-:W3:Y:S01]  /*1f90*/  @P0 MUFU.RCP R204, R144 ;  /* 0x0000009000cc0308 */ /* 0x000ee20000001000 */
[----:B------:R-:W-:Y:S01]  /*1fa0*/  SHF.L.U32 R202, R132, 0x10, RZ ;  /* 0x0000001084ca7819 */ /* 0x000fe200000006ff */
[--C-:B------:R-:W-:Y:S01]  /*1fb0*/  @!P0 FADD.FTZ R207, R208, -R191.reuse ;  /* 0x800000bfd0cf8221 */ /* 0x100fe20000010000 */
[----:B------:R-:W-:Y:S01]  /*1fc0*/  @P0 FADD.FTZ R132, -R97, R190 ;  /* 0x000000be61840221 */ /* 0x000fe20000010100 */
[----:B------:R-:W-:Y:S02]  /*1fd0*/  IMAD.U32 R212, R189, 0x10000, RZ ;  /* 0x00010000bdd47824 */ /* 0x000fe400078e00ff */
[----:B------:R-:W-:Y:S01]  /*1fe0*/  @!P0 FMUL.FTZ R139, R188, R209 ;  /* 0x000000d1bc8b8220 */ /* 0x000fe20000410000 */
[----:B------:R-:W-:Y:S01]  /*1ff0*/  SHF.L.U32 R209, R200, 0x10, RZ ;  /* 0x00000010c8d17819 */ /* 0x000fe200000006ff */
[----:B------:R-:W-:Y:S01]  /*2000*/  @!P0 FMUL.FTZ R198, R188, R207 ;  /* 0x000000cfbcc68220 */ /* 0x000fe20000410000 */
[----:B------:R-:W4:Y:S01]  /*2010*/  @P0 MUFU.RCP R208, R146 ;  /* 0x0000009200d00308 */ /* 0x000f220000001000 */
[----:B0-----:R-:W-:Y:S01]  /*2020*/  @P0 FMUL.FTZ R205, R132, R205 ;  /* 0x000000cd84cd0220 */ /* 0x001fe20000410000 */
[----:B------:R-:W-:Y:S01]  /*2030*/  @P0 FADD.FTZ R200, -R163, R202 ;  /* 0x000000caa3c80221 */ /* 0x000fe20000010100 */
[----:B------:R-:W-:Y:S01]  /*2040*/  @P0 FADD.FTZ R132, -R164, R212 ;  /* 0x000000d4a4840221 */ /* 0x000fe20000010100 */
[--C-:B------:R-:W-:Y:S01]  /*2050*/  @!P0 FADD.FTZ R207, R202, -R191.reuse ;  /* 0x800000bfcacf8221 */ /* 0x100fe20000010000 */
[----:B------:R-:W-:Y:S01]  /*2060*/  MOV R202, R123 ;  /* 0x0000007b00ca7202 */ /* 0x000fe20000000f00 */
[----:B------:R-:W-:-:S02]  /*2070*/  @!P0 FADD.FTZ R189, R190, -R191 ;  /* 0x800000bfbebd8221 */ /* 0x000fc40000010000 */
[----:B------:R-:W0:Y:S01]  /*2080*/  @P0 MUFU.RCP R206, R145 ;  /* 0x0000009100ce0308 */ /* 0x000e220000001000 */
[----:B------:R-:W-:Y:S01]  /*2090*/  @P0 FADD.FTZ R133, -R98, R209 ;  /* 0x000000d162850221 */ /* 0x000fe20000010100 */
[----:B------:R-:W-:Y:S01]  /*20a0*/  MOV R190, R122 ;  /* 0x0000007a00be7202 */ /* 0x000fe20000000f00 */
[----:B-1----:R-:W-:Y:S01]  /*20b0*/  @P0 FMUL.FTZ R132, R132, R211 ;  /* 0x000000d384840220 */ /* 0x002fe20000410000 */
[----:B------:R-:W-:Y:S01]  /*20c0*/  SHF.R.U64 R122, R122, 0x10, R123 ;  /* 0x000000107a7a7819 */ /* 0x000fe2000000127b */
[----:B--2---:R-:W-:Y:S01]  /*20d0*/  @P0 FMUL.FTZ R200, R200, R215 ;  /* 0x000000d7c8c80220 */ /* 0x004fe20000410000 */
[----:B------:R-:W-:Y:S01]  /*20e0*/  SHF.L.U32 R211, R202, 0x10, RZ ;  /* 0x00000010cad37819 */ /* 0x000fe200000006ff */
[----:B---3--:R-:W-:Y:S01]  /*20f0*/  @P0 FMUL.FTZ R133, R133, R204 ;  /* 0x000000cc85850220 */ /* 0x008fe20000410000 */
[----:B------:R-:W1:Y:S01]  /*2100*/  @P0 MUFU.RCP R215, R185 ;  /* 0x000000b900d70308 */ /* 0x000e620000001000 */
[----:B------:R-:W-:Y:S01]  /*2110*/  SHF.L.U32 R204, R122, 0x10, RZ ;  /* 0x000000107acc7819 */ /* 0x000fe200000006ff */
[----:B------:R-:W-:Y:S01]  /*2120*/  @!P0 FMUL.FTZ R205, R188, R189 ;  /* 0x000000bdbccd8220 */ /* 0x000fe20000410000 */
[----:B------:R-:W-:Y:S01]  /*2130*/  SHF.L.U32 R190, R190, 0x10, RZ ;  /* 0x00000010bebe7819 */ /* 0x000fe200000006ff */
[----:B------:R-:W-:Y:S01]  /*2140*/  @!P0 FADD.FTZ R189, R212, -R191 ;  /* 0x800000bfd4bd8221 */ /* 0x000fe20000010000 */
[----:B------:R-:W-:Y:S01]  /*2150*/  SHF.R.U32.HI R122, RZ, 0x10, R123 ;  /* 0x00000010ff7a7819 */ /* 0x000fe2000001167b */
[----:B------:R-:W-:Y:S01]  /*2160*/  @P0 FADD.FTZ R123, -R100, R211 ;  /* 0x000000d3647b0221 */ /* 0x000fe20000010100 */
[--C-:B------:R-:W-:Y:S01]  /*2170*/  @!P0 FADD.FTZ R211, R211, -R191.reuse ;  /* 0x800000bfd3d38221 */ /* 0x100fe20000010000 */
[----:B------:R-:W2:Y:S01]  /*2180*/  @P0 MUFU.RCP R213, R184 ;  /* 0x000000b800d50308 */ /* 0x000ea20000001000 */
[C---:B------:R-:W-:Y:S01]  /*2190*/  @!P0 FMUL.FTZ R200, R188.reuse, R207 ;  /* 0x000000cfbcc88220 */ /* 0x040fe20000410000 */
[--C-:B------:R-:W-:Y:S01]  /*21a0*/  @!P0 FADD.FTZ R209, R209, -R191.reuse ;  /* 0x800000bfd1d18221 */ /* 0x100fe20000010000 */
[----:B------:R-:W-:Y:S01]  /*21b0*/  @!P0 FMUL.FTZ R132, R188, R189 ;  /* 0x000000bdbc848220 */ /* 0x000fe20000410000 */
[----:B------:R-:W-:Y:S01]  /*21c0*/  @P0 FADD.FTZ R207, -R99, R190 ;  /* 0x000000be63cf0221 */ /* 0x000fe20000010100 */
[----:B------:R-:W-:Y:S01]  /*21d0*/  SHF.L.U32 R212, R122, 0x10, RZ ;  /* 0x000000107ad47819 */ /* 0x000fe200000006ff */
[----:B----4-:R-:W-:Y:S01]  /*21e0*/  @P0 FMUL.FTZ R123, R123, R208 ;  /* 0x000000d07b7b0220 */ /* 0x010fe20000410000 */
[--C-:B------:R-:W-:Y:S01]  /*21f0*/  @!P0 FADD.FTZ R189, R190, -R191.reuse ;  /* 0x800000bfbebd8221 */ /* 0x100fe20000010000 */
[C---:B------:R-:W-:Y:S01]  /*2200*/  @!P0 FMUL.FTZ R123, R188.reuse, R211 ;  /* 0x000000d3bc7b8220 */ /* 0x040fe20000410000 */
[----:B------:R-:W3:Y:S01]  /*2210*/  @P0 MUFU.RCP R210, R147 ;  /* 0x0000009300d20308 */ /* 0x000ee20000001000 */
[----:B------:R-:W-:Y:S01]  /*2220*/  @!P0 FMUL.FTZ R133, R188, R209 ;  /* 0x000000d1bc858220 */ /* 0x000fe20000410000 */
[----:B0-----:R-:W-:Y:S01]  /*2230*/  @P0 FMUL.FTZ R207, R207, R206 ;  /* 0x000000cecfcf0220 */ /* 0x001fe20000410000 */
[----:B------:R-:W-:Y:S01]  /*2240*/  @P0 FADD.FTZ R202, -R165, R204 ;  /* 0x000000cca5ca0221 */ /* 0x000fe20000010100 */
[----:B------:R-:W-:Y:S01]  /*2250*/  @!P0 FADD.FTZ R209, R204, -R191 ;  /* 0x800000bfccd18221 */ /* 0x000fe20000010000 */
[----:B------:R-:W-:-:S03]  /*2260*/  @!P0 FMUL.FTZ R207, R188, R189 ;  /* 0x000000bdbccf8220 */ /* 0x000fc60000410000 */
[----:B------:R-:W0:Y:S01]  /*2270*/  @P0 MUFU.RCP R211, R187 ;  /* 0x000000bb00d30308 */ /* 0x000e220000001000 */
[----:B------:R-:W-:Y:S01]  /*2280*/  @P0 FADD.FTZ R122, -R166, R212 ;  /* 0x000000d4a67a0221 */ /* 0x000fe20000010100 */
[----:B------:R-:W-:Y:S02]  /*2290*/  MOV R189, R134 ;  /* 0x0000008600bd7202 */ /* 0x000fe40000000f00 */
[----:B------:R-:W-:-:S04]  /*22a0*/  SHF.R.U64 R204, R134, 0x10, R135 ;  /* 0x0000001086cc7819 */ /* 0x000fc80000001287 */
[----:B------:R-:W4:Y:S01]  /*22b0*/  @P0 MUFU.RCP R217, R186 ;  /* 0x000000ba00d90308 */ /* 0x000f220000001000 */
[--C-:B------:R-:W-:Y:S01]  /*22c0*/  SHF.R.U32.HI R134, RZ, 0x10, R135.reuse ;  /* 0x00000010ff867819 */ /* 0x100fe20000011687 */
[----:B-1----:R-:W-:Y:S01]  /*22d0*/  @P0 FMUL.FTZ R122, R122, R215 ;  /* 0x000000d77a7a0220 */ /* 0x002fe20000410000 */
[----:B------:R-:W-:Y:S01]  /*22e0*/  IMAD.MOV.U32 R190, RZ, RZ, R135 ;  /* 0x000000ffffbe7224 */ /* 0x000fe200078e0087 */
[----:B------:R-:W-:Y:S01]  /*22f0*/  SHF.L.U32 R208, R189, 0x10, RZ ;  /* 0x00000010bdd07819 */ /* 0x000fe200000006ff */
[----:B------:R-:W-:Y:S01]  /*2300*/  @!P0 FADD.FTZ R135, R212, -R191 ;  /* 0x800000bfd4878221 */ /* 0x000fe20000010000 */
[----:B------:R-:W-:Y:S02]  /*2310*/  SHF.L.U32 R215, R134, 0x10, RZ ;  /* 0x0000001086d77819 */ /* 0x000fe400000006ff */
[----:B------:R-:W-:Y:S01]  /*2320*/  SHF.L.U32 R212, R204, 0x10, RZ ;  /* 0x00000010ccd47819 */ /* 0x000fe200000006ff */
[----:B--2---:R-:W-:Y:S01]  /*2330*/  @P0 FMUL.FTZ R202, R202, R213 ;  /* 0x000000d5caca0220 */ /* 0x004fe20000410000 */
[----:B------:R-:W-:Y:S01]  /*2340*/  @!P0 FMUL.FTZ R202, R188, R209 ;  /* 0x000000d1bcca8220 */ /* 0x000fe20000410000 */
[----:B------:R-:W1:Y:S01]  /*2350*/  @P0 MUFU.RCP R206, R148 ;  /* 0x0000009400ce0308 */ /* 0x000e620000001000 */
[----:B------:R-:W-:Y:S01]  /*2360*/  @P0 FADD.FTZ R209, -R101, R208 ;  /* 0x000000d065d10221 */ /* 0x000fe20000010100 */
[----:B------:R-:W-:Y:S01]  /*2370*/  @P0 FADD.FTZ R134, -R168, R215 ;  /* 0x000000d7a8860221 */ /* 0x000fe20000010100 */
[----:B------:R-:W-:Y:S01]  /*2380*/  @P0 FADD.FTZ R204, -R167, R212 ;  /* 0x000000d4a7cc0221 */ /* 0x000fe20000010100 */
[--C-:B------:R-:W-:Y:S01]  /*2390*/  @!P0 FADD.FTZ R189, R208, -R191.reuse ;  /* 0x800000bfd0bd8221 */ /* 0x100fe20000010000 */
[----:B---3--:R-:W-:Y:S01]  /*23a0*/  @P0 FMUL.FTZ R209, R209, R210 ;  /* 0x000000d2d1d10220 */ /* 0x008fe20000410000 */
[----:B0-----:R-:W-:Y:S01]  /*23b0*/  @P0 FMUL.FTZ R134, R134, R211 ;  /* 0x000000d386860220 */ /* 0x001fe20000410000 */
[----:B----4-:R-:W-:Y:S01]  /*23c0*/  @P0 FMUL.FTZ R204, R204, R217 ;  /* 0x000000d9cccc0220 */ /* 0x010fe20000410000 */
[----:B------:R-:W-:Y:S01]  /*23d0*/  @!P0 FADD.FTZ R211, R212, -R191 ;  /* 0x800000bfd4d38221 */ /* 0x000fe20000010000 */
[----:B------:R-:W-:Y:S01]  /*23e0*/  @!P0 FMUL.FTZ R209, R188, R189 ;  /* 0x000000bdbcd18220 */ /* 0x000fe20000410000 */
[----:B------:R-:W-:-:S02]  /*23f0*/  MOV R217, R116 ;  /* 0x0000007400d97202 */ /* 0x000fc40000000f00 */
[----:B------:R-:W-:Y:S02]  /*2400*/  SHF.R.U64 R212, R116, 0x10, R117 ;  /* 0x0000001074d47819 */ /* 0x000fe40000001275 */
[--C-:B------:R-:W-:Y:S02]  /*2410*/  SHF.R.U64 R235, R66, 0x10, R67.reuse ;  /* 0x0000001042eb7819 */ /* 0x100fe40000001243 */
[----:B------:R-:W-:Y:S02]  /*2420*/  MOV R189, R67 ;  /* 0x0000004300bd7202 */ /* 0x000fe40000000f00 */
[----:B------:R-:W-:Y:S02]  /*2430*/  SHF.R.U32.HI R210, RZ, 0x10, R67 ;  /* 0x00000010ffd27819 */ /* 0x000fe40000011643 */
[----:B------:R-:W-:Y:S02]  /*2440*/  SHF.L.U32 R190, R190, 0x10, RZ ;  /* 0x00000010bebe7819 */ /* 0x000fe400000006ff */
[----:B------:R-:W-:-:S02]  /*2450*/  MOV R67, R128 ;  /* 0x0000008000437202 */ /* 0x000fc40000000f00 */
[----:B------:R-:W-:Y:S02]  /*2460*/  SHF.R.U64 R116, R128, 0x10, R129 ;  /* 0x0000001080747819 */ /* 0x000fe40000001281 */
[----:B------:R-:W0:Y:S01]  /*2470*/  @P0 MUFU.RCP R128, R150 ;  /* 0x0000009600800308 */ /* 0x000e220000001000 */
[----:B------:R-:W-:Y:S01]  /*2480*/  MOV R230, R64 ;  /* 0x0000004000e67202 */ /* 0x000fe20000000f00 */
[----:B------:R-:W-:Y:S01]  /*2490*/  @!P0 FMUL.FTZ R122, R188, R135 ;  /* 0x00000087bc7a8220 */ /* 0x000fe20000410000 */
[----:B------:R-:W-:Y:S02]  /*24a0*/  SHF.R.U64 R208, R64, 0x10, R65 ;  /* 0x0000001040d07819 */ /* 0x000fe40000001241 */
[----:B------:R-:W-:Y:S02]  /*24b0*/  MOV R222, R60 ;  /* 0x0000003c00de7202 */ /* 0x000fe40000000f00 */
[----:B------:R-:W-:Y:S01]  /*24c0*/  SHF.R.U64 R220, R60, 0x10, R61 ;  /* 0x000000103cdc7819 */ /* 0x000fe2000000123d */
[----:B------:R-:W2:Y:S01]  /*24d0*/  @P0 MUFU.RCP R239, R171 ;  /* 0x000000ab00ef0308 */ /* 0x000ea20000001000 */
[----:B------:R-:W-:-:S02]  /*24e0*/  SHF.R.U64 R228, R120, 0x10, R121 ;  /* 0x0000001078e47819 */ /* 0x000fc40000001279 */
[----:B------:R-:W-:Y:S02]  /*24f0*/  MOV R225, R121 ;  /* 0x0000007900e17202 */ /* 0x000fe40000000f00 */
[----:B------:R-:W-:Y:S01]  /*2500*/  SHF.R.U32.HI R224, RZ, 0x10, R121 ;  /* 0x00000010ffe07819 */ /* 0x000fe20000011679 */
[----:B------:R-:W-:Y:S01]  /*2510*/  @P0 FADD.FTZ R135, -R102, R190 ;  /* 0x000000be66870221 */ /* 0x000fe20000010100 */
[----:B------:R-:W-:Y:S01]  /*2520*/  MOV R233, R120 ;  /* 0x0000007800e97202 */ /* 0x000fe20000000f00 */
[----:B------:R-:W-:Y:S01]  /*2530*/  @!P0 FADD.FTZ R213, R190, -R191 ;  /* 0x800000bfbed58221 */ /* 0x000fe20000010000 */
[----:B------:R-:W-:Y:S01]  /*2540*/  MOV R60, R140 ;  /* 0x0000008c003c7202 */ /* 0x000fe20000000f00 */
[----:B------:R-:W-:Y:S01]  /*2550*/  @!P0 FMUL.FTZ R204, R188, R211 ;  /* 0x000000d3bccc8220 */ /* 0x000fe20000410000 */
[----:B------:R-:W-:Y:S02]  /*2560*/  SHF.R.U64 R121, R140, 0x10, R141 ;  /* 0x000000108c797819 */ /* 0x000fe4000000128d */
[----:B------:R-:W-:-:S02]  /*2570*/  MOV R64, R141 ;  /* 0x0000008d00407202 */ /* 0x000fc40000000f00 */
[--C-:B------:R-:W-:Y:S02]  /*2580*/  SHF.R.U64 R216, R118, 0x10, R119.reuse ;  /* 0x0000001076d87819 */ /* 0x100fe40000001277 */
[----:B------:R-:W-:Y:S02]  /*2590*/  MOV R219, R119 ;  /* 0x0000007700db7202 */ /* 0x000fe40000000f00 */
[----:B------:R-:W-:Y:S02]  /*25a0*/  SHF.R.U32.HI R214, RZ, 0x10, R119 ;  /* 0x00000010ffd67819 */ /* 0x000fe40000011677 */
[----:B------:R-:W-:Y:S02]  /*25b0*/  SHF.R.U32.HI R120, RZ, 0x10, R141 ;  /* 0x00000010ff787819 */ /* 0x000fe4000001168d */
[----:B------:R-:W-:Y:S02]  /*25c0*/  MOV R211, R66 ;  /* 0x0000004200d37202 */ /* 0x000fe40000000f00 */
[----:B------:R-:W-:-:S02]  /*25d0*/  SHF.R.U64 R190, R62, 0x10, R63 ;  /* 0x000000103ebe7819 */ /* 0x000fc4000000123f */
[----:B------:R-:W-:Y:S02]  /*25e0*/  MOV R119, R63 ;  /* 0x0000003f00777202 */ /* 0x000fe40000000f00 */
[----:B------:R-:W-:Y:S01]  /*25f0*/  SHF.R.U32.HI R223, RZ, 0x10, R63 ;  /* 0x00000010ffdf7819 */ /* 0x000fe2000001163f */
[----:B------:R-:W3:Y:S01]  /*2600*/  @P0 MUFU.RCP R229, R149 ;  /* 0x0000009500e50308 */ /* 0x000ee20000001000 */
[----:B------:R-:W-:Y:S02]  /*2610*/  MOV R63, R142 ;  /* 0x0000008e003f7202 */ /* 0x000fe40000000f00 */
[----:B------:R-:W-:Y:S02]  /*2620*/  SHF.R.U64 R66, R142, 0x10, R143 ;  /* 0x000000108e427819 */ /* 0x000fe4000000128f */
[----:B------:R-:W-:Y:S02]  /*2630*/  SHF.L.U32 R140, R60, 0x10, RZ ;  /* 0x000000103c8c7819 */ /* 0x000fe400000006ff */
[----:B------:R-:W-:-:S02]  /*2640*/  SHF.L.U32 R142, R121, 0x10, RZ ;  /* 0x00000010798e7819 */ /* 0x000fc400000006ff */
[----:B------:R-:W-:Y:S01]  /*2650*/  SHF.L.U32 R64, R64, 0x10, RZ ;  /* 0x0000001040407819 */ /* 0x000fe200000006ff */
[----:B-1----:R-:W-:Y:S01]  /*2660*/  @P0 FMUL.FTZ R135, R135, R206 ;  /* 0x000000ce87870220 */ /* 0x002fe20000410000 */
[----:B------:R-:W-:Y:S02]  /*2670*/  SHF.L.U32 R120, R120, 0x10, RZ ;  /* 0x0000001078787819 */ /* 0x000fe400000006ff */
[----:B------:R-:W-:Y:S02]  /*2680*/  MOV R218, R118 ;  /* 0x0000007600da7202 */ /* 0x000fe40000000f00 */
[----:B------:R-:W-:Y:S02]  /*2690*/  MOV R206, R65 ;  /* 0x0000004100ce7202 */ /* 0x000fe40000000f00 */
[----:B------:R-:W-:Y:S01]  /*26a0*/  SHF.R.U32.HI R227, RZ, 0x10, R65 ;  /* 0x00000010ffe37819 */ /* 0x000fe20000011641 */
[--C-:B------:R-:W-:Y:S01]  /*26b0*/  @!P0 FADD.FTZ R215, R215, -R191.reuse ;  /* 0x800000bfd7d78221 */ /* 0x100fe20000010000 */
[----:B------:R-:W-:Y:S01]  /*26c0*/  MOV R65, R129 ;  /* 0x0000008100417202 */ /* 0x000fe20000000f00 */
[----:B------:R-:W-:Y:S01]  /*26d0*/  @!P0 FADD.FTZ R121, R140, -R191 ;  /* 0x800000bf8c798221 */ /* 0x000fe20000010000 */
[----:B------:R-:W-:Y:S01]  /*26e0*/  SHF.R.U32.HI R118, RZ, 0x10, R129 ;  /* 0x00000010ff767819 */ /* 0x000fe20000011681 */
[--C-:B------:R-:W-:Y:S01]  /*26f0*/  @!P0 FADD.FTZ R129, R142, -R191.reuse ;  /* 0x800000bf8e818221 */ /* 0x100fe20000010000 */
[----:B------:R-:W-:Y:S01]  /*2700*/  SHF.L.U32 R233, R233, 0x10, RZ ;  /* 0x00000010e9e97819 */ /* 0x000fe200000006ff */
[----:B------:R-:W-:Y:S01]  /*2710*/  @!P0 FADD.FTZ R141, R64, -R191 ;  /* 0x800000bf408d8221 */ /* 0x000fe20000010000 */
[----:B------:R-:W-:Y:S01]  /*2720*/  @!P0 FMUL.FTZ R135, R188, R213 ;  /* 0x000000d5bc878220 */ /* 0x000fe20000410000 */
[----:B------:R-:W-:Y:S01]  /*2730*/  SHF.R.U32.HI R221, RZ, 0x10, R61 ;  /* 0x00000010ffdd7819 */ /* 0x000fe2000001163d */
[----:B------:R-:W-:Y:S01]  /*2740*/  @P0 FADD.FTZ R231, -R104, R64 ;  /* 0x0000004068e70221 */ /* 0x000fe20000010100 */
[----:B------:R-:W-:Y:S01]  /*2750*/  @!P0 FADD.FTZ R191, R120, -R191 ;  /* 0x800000bf78bf8221 */ /* 0x000fe20000010000 */
[----:B------:R-:W-:Y:S01]  /*2760*/  @P0 FADD.FTZ R234, -R170, R120 ;  /* 0x00000078aaea0221 */ /* 0x000fe20000010100 */
[----:B------:R-:W-:-:S02]  /*2770*/  SHF.R.U32.HI R213, RZ, 0x10, R117 ;  /* 0x00000010ffd57819 */ /* 0x000fc40000011675 */
[----:B------:R-:W-:Y:S02]  /*2780*/  SHF.L.U32 R212, R212, 0x10, RZ ;  /* 0x00000010d4d47819 */ /* 0x000fe400000006ff */
[----:B------:R-:W-:Y:S02]  /*2790*/  SHF.L.U32 R120, R116, 0x10, RZ ;  /* 0x0000001074787819 */ /* 0x000fe400000006ff */
[----:B------:R-:W-:Y:S02]  /*27a0*/  SHF.L.U32 R228, R228, 0x10, RZ ;  /* 0x00000010e4e47819 */ /* 0x000fe400000006ff */
[----:B------:R-:W-:Y:S01]  /*27b0*/  SHF.L.U32 R116, R118, 0x10, RZ ;  /* 0x0000001076747819 */ /* 0x000fe200000006ff */
[----:B------:R-:W-:Y:S01]  /*27c0*/  FMUL.FTZ R118, R105, R233 ;  /* 0x000000e969767220 */ /* 0x000fe20000410000 */
[----:B0-----:R-:W-:Y:S01]  /*27d0*/  @P0 FMUL.FTZ R231, R231, R128 ;  /* 0x00000080e7e70220 */ /* 0x001fe20000410000 */
[----:B------:R-:W-:Y:S02]  /*27e0*/  IMAD.U32 R224, R224, 0x10000, RZ ;  /* 0x00010000e0e07824 */ /* 0x000fe400078e00ff */
[----:B--2---:R-:W-:Y:S01]  /*27f0*/  @P0 FMUL.FTZ R234, R234, R239 ;  /* 0x000000efeaea0220 */ /* 0x004fe20000410000 */
[----:B------:R-:W-:-:S02]  /*2800*/  IMAD.U32 R128, R221, 0x10000, RZ ;  /* 0x00010000dd807824 */ /* 0x000fc400078e00ff */
[----:B------:R-:W-:Y:S01]  /*2810*/  FADD.FTZ R72, R233, R72 ;  /* 0x00000048e9487221 */ /* 0x000fe20000010000 */
[----:B------:R-:W-:Y:S02]  /*2820*/  IMAD.U32 R213, R213, 0x10000, RZ ;  /* 0x00010000d5d57824 */ /* 0x000fe400078e00ff */
[----:B------:R-:W-:Y:S01]  /*2830*/  FFMA.FTZ R152, R233, R193, R152 ;  /* 0x000000c1e9987223 */ /* 0x000fe20000010098 */
[C---:B------:R-:W-:Y:S01]  /*2840*/  FADD.FTZ R81, R212.reuse, R81 ;  /* 0x00000051d4517221 */ /* 0x040fe20000010000 */
[----:B------:R-:W-:Y:S01]  /*2850*/  FFMA.FTZ R69, R212, R130, R69 ;  /* 0x00000082d4457223 */ /* 0x000fe20000010045 */
[----:B------:R-:W-:Y:S01]  /*2860*/  FMUL.FTZ R221, R176, R212 ;  /* 0x000000d4b0dd7220 */ /* 0x000fe20000410000 */
[----:B------:R-:W-:Y:S01]  /*2870*/  @P0 FADD.FTZ R60, -R103, R140 ;  /* 0x0000008c673c0221 */ /* 0x000fe20000010100 */
[----:B------:R-:W-:Y:S01]  /*2880*/  @!P0 FMUL.FTZ R234, R188, R191 ;  /* 0x000000bfbcea8220 */ /* 0x000fe20000410000 */
[----:B------:R-:W-:Y:S01]  /*2890*/  FMUL.FTZ R233, R172, R228 ;  /* 0x000000e4ace97220 */ /* 0x000fe20000410000 */
[----:B------:R-:W-:Y:S01]  /*28a0*/  FADD.FTZ R212, RZ, R118 ;  /* 0x00000076ffd47221 */ /* 0x000fe20000010000 */
[----:B------:R-:W-:Y:S01]  /*28b0*/  SHF.L.U32 R191, R235, 0x10, RZ ;  /* 0x00000010ebbf7819 */ /* 0x000fe200000006ff */
[C---:B------:R-:W-:Y:S01]  /*28c0*/  FADD.FTZ R75, R224.reuse, R75 ;  /* 0x0000004be04b7221 */ /* 0x040fe20000010000 */
[----:B------:R-:W-:Y:S01]  /*28d0*/  FFMA.FTZ R83, R224, R124, R83 ;  /* 0x0000007ce0537223 */ /* 0x000fe20000010053 */
[----:B------:R-:W-:Y:S01]  /*28e0*/  FMUL.FTZ R235, R173, R224 ;  /* 0x000000e0adeb7220 */ /* 0x000fe20000410000 */
[----:B------:R-:W-:Y:S01]  /*28f0*/  SHF.L.U32 R211, R211, 0x10, RZ ;  /* 0x00000010d3d37819 */ /* 0x000fe200000006ff */
[C---:B------:R-:W-:Y:S01]  /*2900*/  FADD.FTZ R54, R213.reuse, R54 ;  /* 0x00000036d5367221 */ /* 0x040fe20000010000 */
[----:B------:R-:W-:Y:S01]  /*2910*/  FFMA.FTZ R56, R213, R131, R56 ;  /* 0x00000083d5387223 */ /* 0x000fe20000010038 */
[----:B------:R-:W-:Y:S01]  /*2920*/  FMUL.FTZ R224, R177, R213 ;  /* 0x000000d5b1e07220 */ /* 0x000fe20000410000 */
[----:B---3--:R-:W-:Y:S01]  /*2930*/  @P0 FMUL.FTZ R229, R60, R229 ;  /* 0x000000e53ce50220 */ /* 0x008fe20000410000 */
[----:B------:R-:W-:Y:S01]  /*2940*/  SHF.L.U32 R225, R225, 0x10, RZ ;  /* 0x00000010e1e17819 */ /* 0x000fe200000006ff */
[----:B------:R-:W-:Y:S01]  /*2950*/  FADD.FTZ R213, R212, R233 ;  /* 0x000000e9d4d57221 */ /* 0x000fe20000010000 */
[----:B------:R-:W-:Y:S01]  /*2960*/  @!P0 FMUL.FTZ R229, R188, R121 ;  /* 0x00000079bce58220 */ /* 0x000fe20000410000 */
[----:B------:R-:W-:Y:S01]  /*2970*/  FFMA.FTZ R212, R118, R193, RZ ;  /* 0x000000c176d47223 */ /* 0x000fe200000100ff */
[----:B------:R-:W-:Y:S01]  /*2980*/  SHF.L.U32 R121, R119, 0x10, RZ ;  /* 0x0000001077797819 */ /* 0x000fe200000006ff */
[C---:B------:R-:W-:Y:S01]  /*2990*/  FADD.FTZ R26, R211.reuse, R26 ;  /* 0x0000001ad31a7221 */ /* 0x040fe20000010000 */
[----:B------:R-:W-:Y:S01]  /*29a0*/  SHF.L.U32 R214, R214, 0x10, RZ ;  /* 0x00000010d6d67819 */ /* 0x000fe200000006ff */
[----:B------:R-:W-:Y:S01]  /*29b0*/  FFMA.FTZ R2, R211, R201, R2 ;  /* 0x000000c9d3027223 */ /* 0x000fe20000010002 */
[----:B------:R-:W-:Y:S01]  /*29c0*/  SHF.L.U32 R119, R222, 0x10, RZ ;  /* 0x00000010de777819 */ /* 0x000fe200000006ff */
[----:B------:R-:W-:Y:S01]  /*29d0*/  FMUL.FTZ R222, R111, R211 ;  /* 0x000000d36fde7220 */ /* 0x000fe20000410000 */
[----:B------:R-:W-:Y:S01]  /*29e0*/  FMUL.FTZ R236, R106, R225 ;  /* 0x000000e16aec7220 */ /* 0x000fe20000410000 */
[----:B------:R-:W-:Y:S01]  /*29f0*/  FFMA.FTZ R211, R233, R192, R212 ;  /* 0x000000c0e9d37223 */ /* 0x000fe200000100d4 */
[----:B------:R-:W-:Y:S01]  /*2a00*/  @P0 FADD.FTZ R232, -R169, R142 ;  /* 0x0000008ea9e80221 */ /* 0x000fe20000010100 */
[----:B------:R-:W-:Y:S01]  /*2a10*/  SHF.L.U32 R142, R223, 0x10, RZ ;  /* 0x00000010df8e7819 */ /* 0x000fe200000006ff */
[----:B------:R-:W-:Y:S01]  /*2a20*/  FADD.FTZ R79, R214, R79 ;  /* 0x0000004fd64f7221 */ /* 0x000fe20000010000 */
[----:B------:R-:W-:Y:S01]  /*2a30*/  SHF.L.U32 R218, R218, 0x10, RZ ;  /* 0x00000010dada7819 */ /* 0x000fe200000006ff */
[----:B------:R-:W-:Y:S01]  /*2a40*/  FFMA.FTZ R57, R214, R126, R57 ;  /* 0x0000007ed6397223 */ /* 0x000fe20000010039 */
[----:B------:R-:W-:Y:S01]  /*2a50*/  FMUL.FTZ R223, R175, R214 ;  /* 0x000000d6afdf7220 */ /* 0x000fe20000410000 */
[----:B------:R-:W-:Y:S01]  /*2a60*/  FADD.FTZ R214, R213, R236 ;  /* 0x000000ecd5d67221 */ /* 0x000fe20000010000 */
[----:B------:R-:W-:Y:S01]  /*2a70*/  FFMA.FTZ R212, R236, R125, R211 ;  /* 0x0000007decd47223 */ /* 0x000fe200000100d3 */
[----:B------:R-:W-:Y:S01]  /*2a80*/  @!P0 FMUL.FTZ R231, R188, R141 ;  /* 0x0000008dbce78220 */ /* 0x000fe20000410000 */
[----:B------:R-:W-:Y:S01]  /*2a90*/  SHF.L.U32 R141, R206, 0x10, RZ ;  /* 0x00000010ce8d7819 */ /* 0x000fe200000006ff */
[----:B------:R-:W-:Y:S01]  /*2aa0*/  IMAD.U32 R206, R227, 0x10000, RZ ;  /* 0x00010000e3ce7824 */ /* 0x000fe200078e00ff */
[----:B------:R-:W-:Y:S01]  /*2ab0*/  SHF.L.U32 R216, R216, 0x10, RZ ;  /* 0x00000010d8d87819 */ /* 0x000fe200000006ff */
[----:B------:R-:W-:Y:S01]  /*2ac0*/  FMUL.FTZ R227, R107, R218 ;  /* 0x000000da6be37220 */ /* 0x000fe20000410000 */
[----:B------:R-:W-:Y:S01]  /*2ad0*/  FADD.FTZ R214, R214, R235 ;  /* 0x000000ebd6d67221 */ /* 0x000fe20000010000 */
[----:B------:R-:W-:Y:S01]  /*2ae0*/  FFMA.FTZ R212, R235, R124, R212 ;  /* 0x0000007cebd47223 */ /* 0x000fe200000100d4 */
[----:B------:R-:W-:Y:S01]  /*2af0*/  SHF.L.U32 R189, R189, 0x10, RZ ;  /* 0x00000010bdbd7819 */ /* 0x000fe200000006ff */
[----:B------:R-:W-:Y:S01]  /*2b00*/  @!P0 FMUL.FTZ R134, R188, R215 ;  /* 0x000000d7bc868220 */ /* 0x000fe20000410000 */
[----:B------:R-:W-:Y:S01]  /*2b10*/  SHF.L.U32 R219, R219, 0x10, RZ ;  /* 0x00000010dbdb7819 */ /* 0x000fe200000006ff */
[C---:B------:R-:W-:Y:S01]  /*2b20*/  FADD.FTZ R74, R225.reuse, R74 ;  /* 0x0000004ae14a7221 */ /* 0x040fe20000010000 */
[----:B------:R-:W-:Y:S01]  /*2b30*/  FFMA.FTZ R84, R225, R125, R84 ;  /* 0x0000007de1547223 */ /* 0x000fe20000010054 */
[----:B------:R-:W-:Y:S01]  /*2b40*/  IMAD.MOV.U32 R215, RZ, RZ, R117 ;  /* 0x000000ffffd77224 */ /* 0x000fe200078e0075 */
[----:B------:R-:W0:Y:S01]  /*2b50*/  @P0 MUFU.RCP R237, R151 ;  /* 0x0000009700ed0308 */ /* 0x000e220000001000 */
[----:B------:R-:W-:Y:S01]  /*2b60*/  FMUL.FTZ R225, R174, R216 ;  /* 0x000000d8aee17220 */ /* 0x000fe20000410000 */
[----:B------:R-:W-:Y:S01]  /*2b70*/  FADD.FTZ R214, R214, R227 ;  /* 0x000000e3d6d67221 */ /* 0x000fe20000010000 */
[----:B------:R-:W-:Y:S01]  /*2b80*/  FFMA.FTZ R212, R227, R196, R212 ;  /* 0x000000c4e3d47223 */ /* 0x000fe200000100d4 */
[----:B------:R-:W-:Y:S01]  /*2b90*/  MOV R226, R62 ;  /* 0x0000003e00e27202 */ /* 0x000fe20000000f00 */
[----:B------:R-:W-:Y:S01]  /*2ba0*/  IMAD.MOV.U32 R117, RZ, RZ, R61 ;  /* 0x000000ffff757224 */ /* 0x000fe200078e003d */
[--C-:B------:R-:W-:Y:S01]  /*2bb0*/  SHF.R.U32.HI R62, RZ, 0x10, R143.reuse ;  /* 0x00000010ff3e7819 */ /* 0x100fe2000001168f */
[----:B------:R-:W-:Y:S01]  /*2bc0*/  IMAD.MOV.U32 R61, RZ, RZ, R143 ;  /* 0x000000ffff3d7224 */ /* 0x000fe200078e008f */
[----:B------:R-:W-:Y:S01]  /*2bd0*/  SHF.L.U32 R210, R210, 0x10, RZ ;  /* 0x00000010d2d27819 */ /* 0x000fe200000006ff */
[----:B------:R-:W-:Y:S01]  /*2be0*/  FADD.FTZ R76, R218, R76 ;  /* 0x0000004cda4c7221 */ /* 0x000fe20000010000 */
[----:B------:R-:W-:Y:S01]  /*2bf0*/  SHF.L.U32 R140, R220, 0x10, RZ ;  /* 0x00000010dc8c7819 */ /* 0x000fe200000006ff */
        /* <DEDUP_REMOVED lines=51> */
[----:B------:R-:W-:Y:S02]  /*2f30*/  SHF.L.U32 R190, R190, 0x10, RZ ;  /* 0x00000010bebe7819 */ /* 0x000fe400000006ff */
        /* <DEDUP_REMOVED lines=98> */
[----:B------:R-:W-:Y:S01]  /*3560*/  SHF.R.U32.HI R60, RZ, 0x5, R55 ;  /* 0x00000005ff3c7819 */ /* 0x000fe20000011637 */
[----:B------:R-:W-:-:S02]  /*3570*/  IMAD.U32 R62, R62, 0x10000, RZ ;  /* 0x000100003e3e7824 */ /* 0x000fc400078e00ff */
        /* <DEDUP_REMOVED lines=8> */
[-C--:B------:R-:W-:Y:S01]  /*3600*/  FFMA.FTZ R23, R62, R234.reuse, R23 ;  /* 0x000000ea3e177223 */ /* 0x080fe20000010017 */
        /* <DEDUP_REMOVED lines=23> */
.L_x_1788:
[----:B------:R-:W3:Y:S01]  /*3780*/  @!P3 S2R R116, SR_CgaCtaId ;  /* 0x000000000074b919 */ /* 0x000ee20000008800 */
[----:B------:R-:W-:Y:S01]  /*3790*/  LOP3.LUT R60, R60, 0x3, RZ, 0xc0, !PT ;  /* 0x000000033c3c7812 */ /* 0x000fe200078ec0ff */
[----:B------:R-:W0:Y:S01]  /*37a0*/  LDC R190, c[0x0][0x210] ;  /* 0x00008400ffbe7b82 */ /* 0x000e220000000800 */
[----:B------:R-:W-:Y:S01]  /*37b0*/  @!P3 MOV R61, 0x400 ;  /* 0x00000400003db802 */ /* 0x000fe20000000f00 */
[----:B--2---:R-:W-:Y:S01]  /*37c0*/  FADD.FTZ R63, R66, R63 ;  /* 0x0000003f423f7221 */ /* 0x004fe20000010000 */
[----:B------:R-:W-:Y:S01]  /*37d0*/  LOP3.LUT P0, RZ, R60, 0x1f, R55, 0xf8, !PT ;  /* 0x0000001f3cff7812 */ /* 0x000fe2000780f837 */
[----:B-1----:R-:W-:Y:S01]  /*37e0*/  FADD.FTZ R62, R117, R62 ;  /* 0x0000003e753e7221 */ /* 0x002fe20000010000 */
[----:B------:R-:W-:Y:S01]  /*37f0*/  @!P3 IADD3 R60, R64, R60, RZ ;  /* 0x0000003c403cb210 */ /* 0x000fe20007ffe0ff */
[----:B------:R-:W-:Y:S05]  /*3800*/  WARPSYNC.ALL ;  /* 0x0000000000007948 */ /* 0x000fea0003800000 */
[----:B------:R-:W-:Y:S01]  /*3810*/  LOP3.LUT R240, R86, 0x1, RZ, 0xc0, !PT ;  /* 0x0000000156f07812 */ /* 0x000fe200078ec0ff */
[----:B------:R-:W-:Y:S01]  /*3820*/  BSSY B0, `(.L_x_1773) ;  /* 0x0000021000007945 */ /* 0x000fe20003800000 */
[----:B------:R-:W-:-:S02]  /*3830*/  LEA.HI R189, R55, R50, RZ, 0x19 ;  /* 0x0000003237bd7211 */ /* 0x000fc400078fc8ff */
[----:B------:R-:W-:Y:S02]  /*3840*/  IADD3 R67, -R240, RZ, RZ ;  /* 0x000000fff0437210 */ /* 0x000fe40007ffe1ff */
[----:B0-----:R-:W-:-:S04]  /*3850*/  SHF.L.U32 R66, R190, 0x2, RZ ;  /* 0x00000002be427819 */ /* 0x001fc800000006ff */
[----:B------:R-:W-:Y:S02]  /*3860*/  LOP3.LUT R66, R67, R66, RZ, 0xc0, !PT ;  /* 0x0000004243427212 */ /* 0x000fe400078ec0ff */
[----:B---3--:R-:W-:Y:S02]  /*3870*/  @!P3 LEA R61, R116, R61, 0x18 ;  /* 0x0000003d743db211 */ /* 0x008fe400078ec0ff */
[----:B------:R-:W-:Y:S02]  /*3880*/  SHF.L.U32 R67, R189, 0x2, RZ ;  /* 0x00000002bd437819 */ /* 0x000fe400000006ff */
[----:B------:R-:W-:Y:S02]  /*3890*/  @!P3 LEA R65, R60, R61, 0x3 ;  /* 0x0000003d3c41b211 */ /* 0x000fe400078e18ff */
[----:B------:R-:W0:Y:S01]  /*38a0*/  @!P0 LDC.64 R60, c[0x0][0x250] ;  /* 0x00009400ff3c8b82 */ /* 0x000e220000000a00 */
[----:B------:R-:W-:Y:S02]  /*38b0*/  IADD3 R238, P2, R66, R67, RZ ;  /* 0x0000004342ee7210 */ /* 0x000fe40007f5e0ff */
[----:B------:R1:W-:Y:S05]  /*38c0*/  @!P3 STS.64 [R65], R62 ;  /* 0x0000003e4100b388 */ /* 0x0003ea0000000a00 */
[----:B------:R-:W-:Y:S01]  /*38d0*/  BAR.SYNC.DEFER_BLOCKING 0x0 ;  /* 0x0000000000007b1d */ /* 0x000fe20000010000 */
[----:B------:R-:W-:-:S02]  /*38e0*/  @!P0 IADD3 R66, P3, R53, R238, RZ ;  /* 0x000000ee35428210 */ /* 0x000fc40007f7e0ff */
[----:B------:R-:W-:Y:S02]  /*38f0*/  IADD3.X R237, RZ, RZ, RZ, P2, !PT ;  /* 0x000000ffffed7210 */ /* 0x000fe400017fe4ff */
[----:B0-----:R-:W-:-:S03]  /*3900*/  @!P0 LEA R116, P2, R66, R60, 0x3 ;  /* 0x0000003c42748211 */ /* 0x001fc600078418ff */
[----:B------:R-:W-:-:S05]  /*3910*/  @!P0 IMAD.X R60, RZ, RZ, R237, P3 ;  /* 0x000000ffff3c8224 */ /* 0x000fca00018e06ed */
[----:B------:R-:W-:Y:S02]  /*3920*/  @!P0 LEA.HI.X R117, R66, R61, R60, 0x3, P2 ;  /* 0x0000003d42758211 */ /* 0x000fe400010f1c3c */
[----:B------:R-:W-:Y:S01]  /*3930*/  CS2R R66, SRZ ;  /* 0x0000000000427805 */ /* 0x000fe2000001ff00 */
[----:B-1----:R-:W-:Y:S06]  /*3940*/  @P0 BRA `(.L_x_1774) ;  /* 0x0000000000380947 */ /* 0x002fec0003800000 */
        /* <DEDUP_REMOVED lines=14> */
.L_x_1774:
[----:B------:R-:W-:Y:S05]  /*3a30*/  BSYNC B0 ;  /* 0x0000000000007941 */ /* 0x000fea0003800000 */
.L_x_1773:
[----:B------:R-:W-:Y:S01]  /*3a40*/  ISETP.NE.AND P2, PT, R55, RZ, PT ;  /* 0x000000ff3700720c */ /* 0x000fe20003f45270 */
[----:B------:R0:W-:Y:S01]  /*3a50*/  @!P0 STG.E.64 desc[UR8][R116.64], R66 ;  /* 0x0000004274008986 */ /* 0x0001e2000c101b08 */
[----:B------:R-:W-:-:S11]  /*3a60*/  ISETP.NE.AND P0, PT, R240, RZ, PT ;  /* 0x000000fff000720c */ /* 0x000fd60003f05270 */
[----:B------:R-:W-:Y:S05]  /*3a70*/  @P2 BRA `(.L_x_1775) ;  /* 0x0000000000502947 */ /* 0x000fea0003800000 */
[----:B------:R-:W-:Y:S01]  /*3a80*/  SEL R61, R190, RZ, P0 ;  /* 0x000000ffbe3d7207 */ /* 0x000fe20000000000 */
[----:B------:R-:W-:Y:S01]  /*3a90*/  ULDC.64 UR4, c[0x0][0x258] ;  /* 0x0000960000047ab9 */ /* 0x000fe20000000a00 */
[----:B------:R-:W-:Y:S02]  /*3aa0*/  LOP3.LUT P0, RZ, R86, 0x2, RZ, 0xc0, !PT ;  /* 0x0000000256ff7812 */ /* 0x000fe4000780c0ff */
[----:B------:R-:W-:Y:S02]  /*3ab0*/  IADD3 R62, P2, R50, R61, RZ ;  /* 0x0000003d323e7210 */ /* 0x000fe40007f5e0ff */
[----:B------:R-:W-:Y:S02]  /*3ac0*/  MOV R63, 0x1 ;  /* 0x00000001003f7802 */ /* 0x000fe40000000f00 */
[----:B------:R-:W-:Y:S02]  /*3ad0*/  LEA.HI.X.SX32 R61, R61, RZ, 0x1, P2 ;  /* 0x000000ff3d3d7211 */ /* 0x000fe400010f0eff */
[----:B------:R-:W-:-:S02]  /*3ae0*/  LEA R60, P2, R62, UR4, 0x2 ;  /* 0x000000043e3c7c11 */ /* 0x000fc4000f8410ff */
        /* <DEDUP_REMOVED lines=8> */
.L_x_1776:
[----:B------:R-:W2:Y:S04]  /*3b70*/  LDG.E.STRONG.GPU R62, desc[UR8][R60.64] ;  /* 0x000000083c3e7981 */ /* 0x000ea8000c1ef900 */
[----:B--2---:R-:W-:Y:S01]  /*3b80*/  CCTL.IVALL ;  /* 0x00000000ff00798f */ /* 0x004fe20002000000 */
[----:B------:R-:W-:Y:S05]  /*3b90*/  YIELD ;  /* 0x0000000000007946 */ /* 0x000fea0003800000 */
[----:B------:R-:W-:-:S13]  /*3ba0*/  ISETP.NE.AND P0, PT, R62, R65, PT ;  /* 0x000000413e00720c */ /* 0x000fda0003f05270 */
[----:B------:R-:W-:Y:S05]  /*3bb0*/  @P0 BRA `(.L_x_1776) ;  /* 0xfffffffc00ec0947 */ /* 0x000fea000383ffff */
.L_x_1775:
        /* <DEDUP_REMOVED lines=81> */
[C---:B------:R-:W-:Y:S01]  /*40d0*/  FMUL.FTZ R227, R188.reuse, R227 ;  /* 0x000000e3bce37220 */ /* 0x040fe20000410000 */
[C---:B------:R-:W-:Y:S01]  /*40e0*/  FMUL.FTZ R60, R188.reuse, R225 ;  /* 0x000000e1bc3c7220 */ /* 0x040fe20000410000 */
[----:B------:R-:W-:Y:S01]  /*40f0*/  FMUL.FTZ R125, R188, R125 ;  /* 0x0000007dbc7d7220 */ /* 0x000fe20000410000 */
[----:B------:R-:W-:Y:S01]  /*4100*/  FADD.FTZ R135, R140, -R135 ;  /* 0x800000878c877221 */ /* 0x000fe20000010000 */
[----:B------:R-:W-:Y:S01]  /*4110*/  FMUL.FTZ R64, R188, R127 ;  /* 0x0000007fbc407220 */ /* 0x000fe20000410000 */
[----:B------:R-:W-:Y:S01]  /*4120*/  F2FP.BF16.F32.PACK_AB R193, R62, R193 ;  /* 0x000000c13ec1723e */ /* 0x000fe200000010ff */
[----:B------:R-:W-:Y:S01]  /*4130*/  FADD.FTZ R61, R235, -R124 ;  /* 0x8000007ceb3d7221 */ /* 0x000fe20000010000 */
[----:B------:R-:W-:Y:S01]  /*4140*/  F2FP.BF16.F32.PACK_AB R66, R60, R227 ;  /* 0x000000e33c42723e */ /* 0x000fe200000010ff */
[----:B------:R-:W-:Y:S01]  /*4150*/  FMUL.FTZ R124, R188, R135 ;  /* 0x00000087bc7c7220 */ /* 0x000fe20000410000 */
[----:B------:R-:W-:Y:S01]  /*4160*/  F2FP.BF16.F32.PACK_AB R125, RZ, R125 ;  /* 0x0000007dff7d723e */ /* 0x000fe200000010ff */
[----:B------:R-:W-:Y:S01]  /*4170*/  FADD.FTZ R141, R141, -R204 ;  /* 0x800000cc8d8d7221 */ /* 0x000fe20000010000 */
[----:B------:R-:W-:Y:S01]  /*4180*/  F2FP.BF16.F32.PACK_AB R135, RZ, R64 ;  /* 0x00000040ff87723e */ /* 0x000fe200000010ff */
[----:B------:R-:W-:Y:S01]  /*4190*/  FADD.FTZ R197, R228, -R197 ;  /* 0x800000c5e4c57221 */ /* 0x000fe20000010000 */
[----:B------:R-:W-:Y:S01]  /*41a0*/  PRMT R62, R193, 0x7632, R62 ;  /* 0x00007632c13e7816 */ /* 0x000fe2000000003e */
[----:B------:R-:W-:Y:S01]  /*41b0*/  FADD.FTZ R221, R221, -R130 ;  /* 0x80000082dddd7221 */ /* 0x000fe20000010000 */
[----:B------:R-:W-:Y:S01]  /*41c0*/  PRMT R116, R66, 0x7632, R116 ;  /* 0x0000763242747816 */ /* 0x000fe20000000074 */
[----:B------:R-:W-:Y:S01]  /*41d0*/  FMUL.FTZ R127, R188, R141 ;  /* 0x0000008dbc7f7220 */ /* 0x000fe20000410000 */
[----:B------:R-:W-:Y:S01]  /*41e0*/  PRMT R64, R125, 0x7610, R64 ;  /* 0x000076107d407816 */ /* 0x000fe20000000040 */
[----:B------:R-:W-:Y:S01]  /*41f0*/  FADD.FTZ R201, R222, -R201 ;  /* 0x800000c9dec97221 */ /* 0x000fe20000010000 */
[----:B------:R-:W-:Y:S01]  /*4200*/  PRMT R125, R135, 0x7610, R125 ;  /* 0x00007610877d7816 */ /* 0x000fe2000000007d */
[----:B------:R-:W-:Y:S01]  /*4210*/  FADD.FTZ R199, R220, -R199 ;  /* 0x800000c7dcc77221 */ /* 0x000fe20000010000 */
[----:B------:R-:W-:Y:S01]  /*4220*/  PRMT R60, R193, 0x7610, R60 ;  /* 0x00007610c13c7816 */ /* 0x000fe2000000003c */
[----:B------:R-:W-:Y:S01]  /*4230*/  FADD.FTZ R203, R216, -R203 ;  /* 0x800000cbd8cb7221 */ /* 0x000fe20000010000 */
[----:B------:R-:W-:Y:S01]  /*4240*/  LOP3.LUT R135, R62, 0xffff, RZ, 0xc0, !PT ;  /* 0x0000ffff3e877812 */ /* 0x000fe200078ec0ff */
[----:B------:R-:W-:Y:S01]  /*4250*/  FADD.FTZ R217, R217, -R198 ;  /* 0x800000c6d9d97221 */ /* 0x000fe20000010000 */
[----:B------:R-:W-:Y:S01]  /*4260*/  LOP3.LUT R141, R116, 0xffff, RZ, 0xc0, !PT ;  /* 0x0000ffff748d7812 */ /* 0x000fe200078ec0ff */
[----:B------:R-:W-:Y:S01]  /*4270*/  FMUL.FTZ R197, R188, R197 ;  /* 0x000000c5bcc57220 */ /* 0x000fe20000410000 */
[----:B------:R-:W-:Y:S01]  /*4280*/  LOP3.LUT R140, R64, 0xffff, RZ, 0xc0, !PT ;  /* 0x0000ffff408c7812 */ /* 0x000fe200078ec0ff */
[----:B------:R-:W-:Y:S01]  /*4290*/  FMUL.FTZ R130, R188, R221 ;  /* 0x000000ddbc827220 */ /* 0x000fe20000410000 */
[----:B------:R-:W-:Y:S01]  /*42a0*/  LOP3.LUT R64, R125, 0xffff, RZ, 0xc0, !PT ;  /* 0x0000ffff7d407812 */ /* 0x000fe200078ec0ff */
[----:B------:R-:W-:Y:S01]  /*42b0*/  FADD.FTZ R67, R219, -R136 ;  /* 0x80000088db437221 */ /* 0x000fe20000010000 */
[----:B------:R-:W-:Y:S01]  /*42c0*/  PRMT R60, R60, 0x5410, R135 ;  /* 0x000054103c3c7816 */ /* 0x000fe20000000087 */
[----:B------:R-:W-:Y:S01]  /*42d0*/  FADD.FTZ R139, R214, -R139 ;  /* 0x8000008bd68b7221 */ /* 0x000fe20000010000 */
[----:B------:R-:W-:Y:S01]  /*42e0*/  SHF.L.U64.HI R125, R135, 0x10, RZ ;  /* 0x00000010877d7819 */ /* 0x000fe200000102ff */
[C---:B------:R-:W-:Y:S01]  /*42f0*/  FMUL.FTZ R201, R188.reuse, R201 ;  /* 0x000000c9bcc97220 */ /* 0x040fe20000410000 */
[C---:B------:R-:W-:Y:S01]  /*4300*/  FMUL.FTZ R136, R188.reuse, R199 ;  /* 0x000000c7bc887220 */ /* 0x040fe20000410000 */
[----:B------:R-:W-:Y:S01]  /*4310*/  SHF.L.U64.HI R135, R141, 0x10, RZ ;  /* 0x000000108d877819 */ /* 0x000fe200000102ff */
[C---:B------:R-:W-:Y:S01]  /*4320*/  FMUL.FTZ R203, R188.reuse, R203 ;  /* 0x000000cbbccb7220 */ /* 0x040fe20000410000 */
[----:B------:R-:W-:Y:S01]  /*4330*/  FMUL.FTZ R138, R188, R217 ;  /* 0x000000d9bc8a7220 */ /* 0x000fe20000410000 */
[----:B------:R-:W-:Y:S01]  /*4340*/  F2FP.BF16.F32.PACK_AB R197, R130, R197 ;  /* 0x000000c582c5723e */ /* 0x000fe200000010ff */
[----:B------:R-:W-:Y:S01]  /*4350*/  FMUL.FTZ R139, R188, R139 ;  /* 0x0000008bbc8b7220 */ /* 0x000fe20000410000 */
[----:B------:R-:W-:Y:S01]  /*4360*/  LOP3.LUT R130, R64, 0xffff0000, R135, 0xf8, !PT ;  /* 0xffff000040827812 */ /* 0x000fe200078ef887 */
[----:B------:R-:W-:Y:S01]  /*4370*/  FADD.FTZ R65, R224, -R131 ;  /* 0x80000083e0417221 */ /* 0x000fe20000010000 */
[----:B------:R-:W-:Y:S01]  /*4380*/  F2FP.BF16.F32.PACK_AB R135, R136, R201 ;  /* 0x000000c98887723e */ /* 0x000fe200000010ff */
[----:B------:R-:W-:Y:S01]  /*4390*/  FADD.FTZ R205, R212, -R205 ;  /* 0x800000cdd4cd7221 */ /* 0x000fe20000010000 */
[----:B------:R-:W-:Y:S01]  /*43a0*/  FADD.FTZ R131, R213, -R200 ;  /* 0x800000c8d5837221 */ /* 0x000fe20000010000 */
[----:B------:R-:W-:Y:S01]  /*43b0*/  FADD.FTZ R133, R210, -R133 ;  /* 0x80000085d2857221 */ /* 0x000fe20000010000 */
[----:B------:R-:W-:Y:S01]  /*43c0*/  F2FP.BF16.F32.PACK_AB R138, R138, R203 ;  /* 0x000000cb8a8a723e */ /* 0x000fe200000010ff */
[----:B------:R-:W-:Y:S01]  /*43d0*/  FADD.FTZ R207, R208, -R207 ;  /* 0x800000cfd0cf7221 */ /* 0x000fe20000010000 */
[----:B------:R-:W-:Y:S01]  /*43e0*/  FADD.FTZ R191, R191, -R202 ;  /* 0x800000cabfbf7221 */ /* 0x000fe20000010000 */
[----:B------:R-:W-:Y:S01]  /*43f0*/  LOP3.LUT R125, R140, 0xffff0000, R125, 0xf8, !PT ;  /* 0xffff00008c7d7812 */ /* 0x000fe200078ef87d */
[----:B------:R-:W-:Y:S01]  /*4400*/  FADD.FTZ R231, R120, -R231 ;  /* 0x800000e778e77221 */ /* 0x000fe20000010000 */
[----:B------:R-:W-:Y:S01]  /*4410*/  PRMT R136, R135, 0x7632, R136 ;  /* 0x0000763287887816 */ /* 0x000fe20000000088 */
[----:B------:R-:W-:Y:S01]  /*4420*/  FADD.FTZ R129, R129, -R134 ;  /* 0x8000008681817221 */ /* 0x000fe20000010000 */
[----:B------:R-:W-:Y:S01]  /*4430*/  F2FP.BF16.F32.PACK_AB R140, RZ, R139 ;  /* 0x0000008bff8c723e */ /* 0x000fe200000010ff */
[C---:B------:R-:W-:Y:S01]  /*4440*/  FMUL.FTZ R118, R188.reuse, R205 ;  /* 0x000000cdbc767220 */ /* 0x040fe20000410000 */
[C---:B------:R-:W-:Y:S01]  /*4450*/  FMUL.FTZ R131, R188.reuse, R131 ;  /* 0x00000083bc837220 */ /* 0x040fe20000410000 */
[----:B------:R-:W-:Y:S01]  /*4460*/  FMUL.FTZ R120, R188, R133 ;  /* 0x00000085bc787220 */ /* 0x000fe20000410000 */
[----:B------:R-:W-:Y:S01]  /*4470*/  PRMT R139, R138, 0x7632, R139 ;  /* 0x000076328a8b7816 */ /* 0x000fe2000000008b */
[----:B------:R-:W-:Y:S01]  /*4480*/  FADD.FTZ R123, R206, -R123 ;  /* 0x8000007bce7b7221 */ /* 0x000fe20000010000 */
[C---:B------:R-:W-:Y:S01]  /*4490*/  FMUL.FTZ R133, R188.reuse, R207 ;  /* 0x000000cfbc857220 */ /* 0x040fe20000410000 */
[----:B------:R-:W-:Y:S01]  /*44a0*/  FMUL.FTZ R134, R188, R191 ;  /* 0x000000bfbc867220 */ /* 0x000fe20000410000 */
[----:B------:R-:W-:Y:S01]  /*44b0*/  PRMT R62, R66, 0x5410, R141 ;  /* 0x00005410423e7816 */ /* 0x000fe2000000008d */
[----:B------:R-:W-:Y:S01]  /*44c0*/  FADD.FTZ R195, R226, -R195 ;  /* 0x800000c3e2c37221 */ /* 0x000fe20000010000 */
[----:B------:R-:W-:Y:S01]  /*44d0*/  PRMT R66, R197, 0x7632, R66 ;  /* 0x00007632c5427816 */ /* 0x000fe20000000042 */
[----:B------:R-:W-:Y:S01]  /*44e0*/  FADD.FTZ R211, R211, -R132 ;  /* 0x80000084d3d37221 */ /* 0x000fe20000010000 */
[----:B------:R-:W-:Y:S01]  /*44f0*/  LOP3.LUT R136, R136, 0xffff, RZ, 0xc0, !PT ;  /* 0x0000ffff88887812 */ /* 0x000fe200078ec0ff */
[C---:B------:R-:W-:Y:S01]  /*4500*/  FMUL.FTZ R132, R188.reuse, R123 ;  /* 0x0000007bbc847220 */ /* 0x040fe20000410000 */
[----:B------:R-:W-:Y:S01]  /*4510*/  LOP3.LUT R139, R139, 0xffff, RZ, 0xc0, !PT ;  /* 0x0000ffff8b8b7812 */ /* 0x000fe200078ec0ff */
[----:B------:R-:W-:Y:S01]  /*4520*/  FMUL.FTZ R195, R188, R195 ;  /* 0x000000c3bcc37220 */ /* 0x000fe20000410000 */
[----:B------:R-:W-:Y:S01]  /*4530*/  F2FP.BF16.F32.PACK_AB R118, R131, R118 ;  /* 0x000000768376723e */ /* 0x000fe200000010ff */
[----:B------:R-:W-:Y:S01]  /*4540*/  FADD.FTZ R209, R142, -R209 ;  /* 0x800000d18ed17221 */ /* 0x000fe20000010000 */
[----:B------:R-:W-:Y:S01]  /*4550*/  LOP3.LUT R141, R66, 0xffff, RZ, 0xc0, !PT ;  /* 0x0000ffff428d7812 */ /* 0x000fe200078ec0ff */
[----:B------:R-:W-:Y:S01]  /*4560*/  FADD.FTZ R229, R128, -R229 ;  /* 0x800000e580e57221 */ /* 0x000fe20000010000 */
[----:B------:R-:W-:Y:S01]  /*4570*/  F2FP.BF16.F32.PACK_AB R134, R134, R133 ;  /* 0x000000858686723e */ /* 0x000fe200000010ff */
[----:B------:R-:W-:Y:S01]  /*4580*/  FADD.FTZ R213, R121, -R232 ;  /* 0x800000e879d57221 */ /* 0x000fe20000010000 */
[----:B------:R-:W-:Y:S01]  /*4590*/  PRMT R66, R135, 0x5410, R136 ;  /* 0x0000541087427816 */ /* 0x000fe20000000088 */
[----:B------:R-:W-:Y:S01]  /*45a0*/  FADD.FTZ R143, R143, -R122 ;  /* 0x8000007a8f8f7221 */ /* 0x000fe20000010000 */
[----:B------:R-:W-:Y:S01]  /*45b0*/  LOP3.LUT R140, R140, 0xffff, RZ, 0xc0, !PT ;  /* 0x0000ffff8c8c7812 */ /* 0x000fe200078ec0ff */
[C---:B------:R-:W-:Y:S01]  /*45c0*/  FMUL.FTZ R122, R188.reuse, R209 ;  /* 0x000000d1bc7a7220 */ /* 0x040fe20000410000 */
[----:B------:R-:W-:Y:S01]  /*45d0*/  SHF.L.U64.HI R135, R139, 0x10, RZ ;  /* 0x000000108b877819 */ /* 0x000fe200000102ff */
[----:B------:R-:W-:Y:S01]  /*45e0*/  FADD.FTZ R63, R223, -R126 ;  /* 0x8000007edf3f7221 */ /* 0x000fe20000010000 */
[----:B------:R-:W-:Y:S01]  /*45f0*/  F2FP.BF16.F32.PACK_AB R131, RZ, R120 ;  /* 0x00000078ff83723e */ /* 0x000fe200000010ff */
[----:B------:R-:W-:Y:S01]  /*4600*/  FMUL.FTZ R123, R188, R129 ;  /* 0x00000081bc7b7220 */ /* 0x000fe20000410000 */
[----:B------:R-:W-:Y:S01]  /*4610*/  SHF.L.U64.HI R142, R136, 0x10, RZ ;  /* 0x00000010888e7819 */ /* 0x000fe200000102ff */
[----:B------:R-:W-:Y:S01]  /*4620*/  FMUL.FTZ R126, R188, R229 ;  /* 0x000000e5bc7e7220 */ /* 0x000fe20000410000 */
[----:B------:R-:W-:Y:S01]  /*4630*/  PRMT R120, R118, 0x7632, R120 ;  /* 0x0000763276787816 */ /* 0x000fe20000000078 */
[C---:B------:R-:W-:Y:S01]  /*4640*/  FMUL.FTZ R129, R188.reuse, R213 ;  /* 0x000000d5bc817220 */ /* 0x040fe20000410000 */
[----:B------:R-:W-:Y:S01]  /*4650*/  F2FP.BF16.F32.PACK_AB R136, RZ, R132 ;  /* 0x00000084ff88723e */ /* 0x000fe200000010ff */
[----:B------:R-:W-:Y:S01]  /*4660*/  FMUL.FTZ R61, R188, R61 ;  /* 0x0000003dbc3d7220 */ /* 0x000fe20000410000 */
[----:B------:R-:W-:Y:S01]  /*4670*/  PRMT R133, R134, 0x7632, R133 ;  /* 0x0000763286857816 */ /* 0x000fe20000000085 */
[C---:B------:R-:W-:Y:S01]  /*4680*/  FMUL.FTZ R128, R188.reuse, R231 ;  /* 0x000000e7bc807220 */ /* 0x040fe20000410000 */
[----:B------:R-:W-:Y:S01]  /*4690*/  F2FP.BF16.F32.PACK_AB R116, RZ, R195 ;  /* 0x000000c3ff74723e */ /* 0x000fe200000010ff */
[----:B------:R-:W-:Y:S01]  /*46a0*/  FMUL.FTZ R117, R188, R117 ;  /* 0x00000075bc757220 */ /* 0x000fe20000410000 */
[----:B------:R-:W-:Y:S01]  /*46b0*/  LOP3.LUT R140, R140, 0xffff0000, R135, 0xf8, !PT ;  /* 0xffff00008c8c7812 */ /* 0x000fe200078ef887 */
[----:B------:R-:W-:Y:S01]  /*46c0*/  FADD.FTZ R137, R218, -R137 ;  /* 0x80000089da897221 */ /* 0x000fe20000010000 */
[----:B------:R-:W-:Y:S01]  /*46d0*/  LOP3.LUT R135, R120, 0xffff, RZ, 0xc0, !PT ;  /* 0x0000ffff78877812 */ /* 0x000fe200078ec0ff */
[----:B------:R-:W-:Y:S01]  /*46e0*/  FMUL.FTZ R63, R188, R63 ;  /* 0x0000003fbc3f7220 */ /* 0x000fe20000410000 */
[----:B------:R-:W-:Y:S01]  /*46f0*/  PRMT R120, R136, 0x7610, R120 ;  /* 0x0000761088787816 */ /* 0x000fe20000000078 */
[C---:B------:R-:W-:Y:S01]  /*4700*/  FMUL.FTZ R137, R188.reuse, R137 ;  /* 0x00000089bc897220 */ /* 0x040fe20000410000 */
[----:B------:R-:W-:Y:S01]  /*4710*/  LOP3.LUT R133, R133, 0xffff, RZ, 0xc0, !PT ;  /* 0x0000ffff85857812 */ /* 0x000fe200078ec0ff */
[----:B------:R-:W-:Y:S01]  /*4720*/  FMUL.FTZ R65, R188, R65 ;  /* 0x00000041bc417220 */ /* 0x000fe20000410000 */
[----:B------:R-:W-:Y:S01]  /*4730*/  PRMT R132, R134, 0x7610, R132 ;  /* 0x0000761086847816 */ /* 0x000fe20000000084 */
[----:B------:R-:W-:Y:S01]  /*4740*/  FMUL.FTZ R67, R188, R67 ;  /* 0x00000043bc437220 */ /* 0x000fe20000410000 */
[----:B------:R-:W-:Y:S01]  /*4750*/  LOP3.LUT R192, R116, 0xffff, RZ, 0xc0, !PT ;  /* 0x0000ffff74c07812 */ /* 0x000fe200078ec0ff */
[----:B------:R-:W-:Y:S01]  /*4760*/  FMUL.FTZ R119, R188, R211 ;  /* 0x000000d3bc777220 */ /* 0x000fe20000410000 */
[----:B------:R-:W-:Y:S01]  /*4770*/  PRMT R116, R138, 0x5410, R139 ;  /* 0x000054108a747816 */ /* 0x000fe2000000008b */
[C---:B------:R-:W-:Y:S01]  /*4780*/  FMUL.FTZ R121, R188.reuse, R143 ;  /* 0x0000008fbc797220 */ /* 0x040fe20000410000 */
[----:B------:R-:W-:Y:S01]  /*4790*/  LOP3.LUT R138, R131, 0xffff, RZ, 0xc0, !PT ;  /* 0x0000ffff838a7812 */ /* 0x000fe200078ec0ff */
[----:B------:R-:W-:Y:S01]  /*47a0*/  FMUL.FTZ R188, R188, R215 ;  /* 0x000000d7bcbc7220 */ /* 0x000fe20000410000 */
[----:B------:R-:W-:-:S02]  /*47b0*/  LOP3.LUT R136, R120, 0xffff, RZ, 0xc0, !PT ;  /* 0x0000ffff78887812 */ /* 0x000fc400078ec0ff */
[----:B------:R-:W-:Y:S02]  /*47c0*/  PRMT R120, R132, 0x5410, R133 ;  /* 0x0000541084787816 */ /* 0x000fe40000000085 */
[----:B------:R-:W-:Y:S02]  /*47d0*/  SHF.L.U64.HI R131, R133, 0x10, RZ ;  /* 0x0000001085837819 */ /* 0x000fe400000102ff */
[----:B------:R-:W0:Y:S01]  /*47e0*/  S2R R133, SR_CTAID.X ;  /* 0x0000000000857919 */ /* 0x000e220000002500 */
[----:B------:R-:W-:Y:S02]  /*47f0*/  F2FP.BF16.F32.PACK_AB R122, R127, R122 ;  /* 0x0000007a7f7a723e */ /* 0x000fe400000010ff */
[----:B------:R-:W-:Y:S02]  /*4800*/  F2FP.BF16.F32.PACK_AB R127, R129, R126 ;  /* 0x0000007e817f723e */ /* 0x000fe400000010ff */
[----:B------:R-:W-:Y:S02]  /*4810*/  F2FP.BF16.F32.PACK_AB R126, RZ, R124 ;  /* 0x0000007cff7e723e */ /* 0x000fe400000010ff */
[----:B------:R-:W-:-:S02]  /*4820*/  PRMT R124, R122, 0x7632, R124 ;  /* 0x000076327a7c7816 */ /* 0x000fc4000000007c */
[----:B------:R-:W-:Y:S02]  /*4830*/  LOP3.LUT R136, R136, 0xffff0000, R131, 0xf8, !PT ;  /* 0xffff000088887812 */ /* 0x000fe400078ef883 */
[----:B------:R-:W-:Y:S02]  /*4840*/  F2FP.BF16.F32.PACK_AB R131, RZ, R61 ;  /* 0x0000003dff83723e */ /* 0x000fe400000010ff */
[----:B------:R-:W-:Y:S02]  /*4850*/  LOP3.LUT R61, R124, 0xffff, RZ, 0xc0, !PT ;  /* 0x0000ffff7c3d7812 */ /* 0x000fe400078ec0ff */
[----:B------:R-:W-:Y:S02]  /*4860*/  F2FP.BF16.F32.PACK_AB R129, RZ, R128 ;  /* 0x00000080ff81723e */ /* 0x000fe400000010ff */
[----:B------:R-:W-:Y:S02]  /*4870*/  PRMT R122, R122, 0x5410, R61 ;  /* 0x000054107a7a7816 */ /* 0x000fe4000000003d */
[----:B------:R-:W-:-:S02]  /*4880*/  PRMT R128, R127, 0x7632, R128 ;  /* 0x000076327f807816 */ /* 0x000fc40000000080 */
[----:B------:R-:W-:Y:S02]  /*4890*/  LOP3.LUT R134, R126, 0xffff, RZ, 0xc0, !PT ;  /* 0x0000ffff7e867812 */ /* 0x000fe400078ec0ff */
[----:B------:R-:W-:Y:S02]  /*48a0*/  SHF.L.U64.HI R61, R61, 0x10, RZ ;  /* 0x000000103d3d7819 */ /* 0x000fe400000102ff */
[----:B------:R-:W-:Y:S02]  /*48b0*/  PRMT R126, R131, 0x7610, R126 ;  /* 0x00007610837e7816 */ /* 0x000fe4000000007e */
[----:B------:R-:W-:Y:S02]  /*48c0*/  LOP3.LUT R128, R128, 0xffff, RZ, 0xc0, !PT ;  /* 0x0000ffff80807812 */ /* 0x000fe400078ec0ff */
[----:B------:R-:W-:Y:S02]  /*48d0*/  LOP3.LUT R134, R134, 0xffff0000, R61, 0xf8, !PT ;  /* 0xffff000086867812 */ /* 0x000fe400078ef83d */
[----:B------:R-:W-:-:S02]  /*48e0*/  PRMT R61, R125, 0x5410, R126 ;  /* 0x000054107d3d7816 */ /* 0x000fc4000000007e */
[----:B------:R-:W-:Y:S02]  /*48f0*/  F2FP.BF16.F32.PACK_AB R125, RZ, R117 ;  /* 0x00000075ff7d723e */ /* 0x000fe400000010ff */
[----:B0-----:R-:W-:Y:S02]  /*4900*/  SHF.L.U32 R117, R133, 0x7, RZ ;  /* 0x0000000785757819 */ /* 0x001fe400000006ff */
[----:B------:R-:W-:Y:S02]  /*4910*/  PRMT R124, R127, 0x5410, R128 ;  /* 0x000054107f7c7816 */ /* 0x000fe40000000080 */
[----:B------:R-:W0:Y:S01]  /*4920*/  LDC.64 R126, c[0x0][0x280] ;  /* 0x0000a000ff7e7b82 */ /* 0x000e220000000a00 */
[----:B------:R-:W-:Y:S02]  /*4930*/  SHF.L.U64.HI R132, R128, 0x10, RZ ;  /* 0x0000001080847819 */ /* 0x000fe400000102ff */
[----:B------:R-:W-:Y:S02]  /*4940*/  LOP3.LUT R128, R117, 0x180, RZ, 0xc0, !PT ;  /* 0x0000018075807812 */ /* 0x000fe400078ec0ff */
[----:B------:R-:W-:-:S02]  /*4950*/  LOP3.LUT R129, R129, 0xffff, RZ, 0xc0, !PT ;  /* 0x0000ffff81817812 */ /* 0x000fc400078ec0ff */
[--C-:B------:R-:W-:Y:S02]  /*4960*/  LOP3.LUT R128, R128, 0x1f, R55.reuse, 0xf8, !PT ;  /* 0x0000001f80807812 */ /* 0x100fe400078ef837 */
[----:B------:R-:W-:Y:S02]  /*4970*/  PRMT R64, R197, 0x7610, R64 ;  /* 0x00007610c5407816 */ /* 0x000fe40000000040 */
[----:B------:R-:W-:Y:S02]  /*4980*/  LOP3.LUT R128, R128, 0x60, R55, 0xf8, !PT ;  /* 0x0000006080807812 */ /* 0x000fe400078ef837 */
[----:B------:R-:W-:Y:S02]  /*4990*/  F2FP.BF16.F32.PACK_AB R137, RZ, R137 ;  /* 0x00000089ff89723e */ /* 0x000fe400000010ff */
[----:B------:R-:W-:Y:S01]  /*49a0*/  LOP3.LUT R132, R129, 0xffff0000, R132, 0xf8, !PT ;  /* 0xffff000081847812 */ /* 0x000fe200078ef884 */
[----:B------:R-:W-:Y:S01]  /*49b0*/  IMAD R129, R49, 0x1200, R128 ;  /* 0x0000120031817824 */ /* 0x000fe200078e0280 */
[----:B------:R-:W-:-:S02]  /*49c0*/  PRMT R118, R118, 0x5410, R135 ;  /* 0x0000541076767816 */ /* 0x000fc40000000087 */
[----:B------:R-:W-:Y:S02]  /*49d0*/  PRMT R64, R64, 0x5410, R141 ;  /* 0x0000541040407816 */ /* 0x000fe4000000008d */
[----:B------:R-:W-:Y:S02]  /*49e0*/  SHF.L.U64.HI R135, R135, 0x10, RZ ;  /* 0x0000001087877819 */ /* 0x000fe400000102ff */
[----:B------:R-:W-:Y:S02]  /*49f0*/  LOP3.LUT R137, R137, 0xffff, RZ, 0xc0, !PT ;  /* 0x0000ffff89897812 */ /* 0x000fe400078ec0ff */
[----:B------:R-:W-:Y:S02]  /*4a00*/  SHF.L.U64.HI R141, R141, 0x10, RZ ;  /* 0x000000108d8d7819 */ /* 0x000fe400000102ff */
[----:B------:R-:W-:Y:S02]  /*4a10*/  F2FP.BF16.F32.PACK_AB R63, RZ, R63 ;  /* 0x0000003fff3f723e */ /* 0x000fe400000010ff */
[----:B------:R-:W-:-:S02]  /*4a20*/  PRMT R117, R140, 0x5410, R125 ;  /* 0x000054108c757816 */ /* 0x000fc4000000007d */
[C---:B------:R-:W-:Y:S02]  /*4a30*/  IADD3 R131, R129.reuse, 0x200, RZ ;  /* 0x0000020081837810 */ /* 0x040fe40007ffe0ff */
[----:B------:R-:W-:Y:S02]  /*4a40*/  LOP3.LUT R138, R138, 0xffff0000, R135, 0xf8, !PT ;  /* 0xffff00008a8a7812 */ /* 0x000fe400078ef887 */
[----:B------:R-:W-:Y:S02]  /*4a50*/  F2FP.BF16.F32.PACK_AB R125, RZ, R188 ;  /* 0x000000bcff7d723e */ /* 0x000fe400000010ff */
[----:B------:R-:W-:Y:S02]  /*4a60*/  IADD3 R133, R129, 0x400, RZ ;  /* 0x0000040081857810 */ /* 0x000fe40007ffe0ff */
[----:B------:R-:W-:Y:S02]  /*4a70*/  LOP3.LUT R192, R192, 0xffff0000, R141, 0xf8, !PT ;  /* 0xffff0000c0c07812 */ /* 0x000fe400078ef88d */
[----:B------:R-:W-:Y:S01]  /*4a80*/  LOP3.LUT R142, R137, 0xffff0000, R142, 0xf8, !PT ;  /* 0xffff0000898e7812 */ /* 0x000fe200078ef88e */
[----:B------:R-:W-:Y:S01]  /*4a90*/  VIADD R137, R129, 0x800 ;  /* 0x0000080081897836 */ /* 0x000fe20000000000 */
[----:B------:R-:W-:-:S02]  /*4aa0*/  F2FP.BF16.F32.PACK_AB R65, RZ, R65 ;  /* 0x00000041ff41723e */ /* 0x000fc400000010ff */
[----:B------:R-:W-:Y:S02]  /*4ab0*/  F2FP.BF16.F32.PACK_AB R123, RZ, R123 ;  /* 0x0000007bff7b723e */ /* 0x000fe400000010ff */
[C---:B------:R-:W-:Y:S02]  /*4ac0*/  IADD3 R135, R129.reuse, 0x600, RZ ;  /* 0x0000060081877810 */ /* 0x040fe40007ffe0ff */
[----:B------:R-:W-:Y:S02]  /*4ad0*/  F2FP.BF16.F32.PACK_AB R67, RZ, R67 ;  /* 0x00000043ff43723e */ /* 0x000fe400000010ff */
[----:B------:R-:W-:Y:S02]  /*4ae0*/  F2FP.BF16.F32.PACK_AB R121, RZ, R121 ;  /* 0x00000079ff79723e */ /* 0x000fe400000010ff */
[C---:B------:R-:W-:Y:S02]  /*4af0*/  IADD3 R139, R129.reuse, 0xa00, RZ ;  /* 0x00000a00818b7810 */ /* 0x040fe40007ffe0ff */
[----:B------:R-:W-:-:S02]  /*4b00*/  IADD3 R141, R129, 0xc00, RZ ;  /* 0x00000c00818d7810 */ /* 0x000fc40007ffe0ff */
[C---:B------:R-:W-:Y:S02]  /*4b10*/  IADD3 R143, R129.reuse, 0xe00, RZ ;  /* 0x00000e00818f7810 */ /* 0x040fe40007ffe0ff */
[C---:B------:R-:W-:Y:S01]  /*4b20*/  IADD3 R191, R129.reuse, 0x1000, RZ ;  /* 0x0000100081bf7810 */ /* 0x040fe20007ffe0ff */
[----:B0-----:R-:W-:Y:S01]  /*4b30*/  IMAD.WIDE.U32 R128, R129, 0x8, R126 ;  /* 0x0000000881807825 */ /* 0x001fe200078e007e */
[----:B------:R-:W-:Y:S02]  /*4b40*/  PRMT R63, R130, 0x5410, R63 ;  /* 0x00005410823f7816 */ /* 0x000fe4000000003f */
[----:B------:R-:W-:Y:S01]  /*4b50*/  F2FP.BF16.F32.PACK_AB R119, RZ, R119 ;  /* 0x00000077ff77723e */ /* 0x000fe200000010ff */
[----:B------:R-:W-:Y:S01]  /*4b60*/  IMAD.WIDE.U32 R130, R131, 0x8, R126 ;  /* 0x0000000883827825 */ /* 0x000fe200078e007e */
[----:B------:R-:W-:Y:S01]  /*4b70*/  PRMT R125, R132, 0x5410, R125 ;  /* 0x00005410847d7816 */ /* 0x000fe2000000007d */
[----:B------:R0:W-:Y:S01]  /*4b80*/  STG.E.64 desc[UR8][R128.64], R60 ;  /* 0x0000003c80007986 */ /* 0x0001e2000c101b08 */
[----:B------:R-:W-:Y:S01]  /*4b90*/  PRMT R65, R192, 0x5410, R65 ;  /* 0x00005410c0417816 */ /* 0x000fe20000000041 */
        /* <DEDUP_REMOVED lines=8> */
[--C-:B------:R-:W-:Y:S01]  /*4c20*/  IMAD.WIDE.U32 R136, R137, 0x8, R126.reuse ;  /* 0x0000000889887825 */ /* 0x100fe200078e007e */
[----:B------:R-:W-:Y:S01]  /*4c30*/  IADD3 R49, R49, R190, RZ ;  /* 0x000000be31317210 */ /* 0x000fe20007ffe0ff */
[----:B------:R0:W-:Y:S01]  /*4c40*/  STG.E.64 desc[UR8][R134.64], R66 ;  /* 0x0000004286007986 */ /* 0x0001e2000c101b08 */
[----:B------:R-:W-:Y:S01]  /*4c50*/  SEL R190, RZ, 0x1, P1 ;  /* 0x00000001ffbe7807 */ /* 0x000fe20000800000 */
[--C-:B------:R-:W-:Y:S01]  /*4c60*/  IMAD.WIDE.U32 R138, R139, 0x8, R126.reuse ;  /* 0x000000088b8a7825 */ /* 0x100fe200078e007e */
[----:B------:R-:W-:Y:S01]  /*4c70*/  ISETP.GE.AND P0, PT, R49, UR4, PT ;  /* 0x0000000431007c0c */ /* 0x000fe2000bf06270 */
[----:B------:R0:W-:Y:S02]  /*4c80*/  STG.E.64 desc[UR8][R136.64], R116 ;  /* 0x0000007488007986 */ /* 0x0001e4000c101b08 */
[----:B------:R-:W-:-:S02]  /*4c90*/  IMAD.WIDE.U32 R140, R141, 0x8, R126 ;  /* 0x000000088d8c7825 */ /* 0x000fc400078e007e */
[----:B------:R0:W-:Y:S02]  /*4ca0*/  STG.E.64 desc[UR8][R138.64], R118 ;  /* 0x000000768a007986 */ /* 0x0001e4000c101b08 */
[--C-:B------:R-:W-:Y:S02]  /*4cb0*/  IMAD.WIDE.U32 R142, R143, 0x8, R126.reuse ;  /* 0x000000088f8e7825 */ /* 0x100fe400078e007e */
[----:B------:R0:W-:Y:S02]  /*4cc0*/  STG.E.64 desc[UR8][R140.64], R120 ;  /* 0x000000788c007986 */ /* 0x0001e4000c101b08 */
[----:B------:R-:W-:Y:S02]  /*4cd0*/  IMAD.WIDE.U32 R126, R191, 0x8, R126 ;  /* 0x00000008bf7e7825 */ /* 0x000fe400078e007e */
[----:B------:R0:W-:Y:S04]  /*4ce0*/  STG.E.64 desc[UR8][R142.64], R122 ;  /* 0x0000007a8e007986 */ /* 0x0001e8000c101b08 */
[----:B------:R0:W-:Y:S01]  /*4cf0*/  STG.E.64 desc[UR8][R126.64], R124 ;  /* 0x0000007c7e007986 */ /* 0x0001e2000c101b08 */
[----:B------:R-:W-:Y:S05]  /*4d00*/  @!P0 BRA `(.L_x_1777) ;  /* 0xffffffc000a08947 */ /* 0x000fea000383ffff */
[----:B0-----:R-:W-:Y:S01]  /*4d10*/  MOV R66, R58 ;  /* 0x0000003a00427202 */ /* 0x001fe20000000f00 */
[----:B------:R-:W-:Y:S01]  /*4d20*/  IMAD.MOV.U32 R61, RZ, RZ, R85 ;  /* 0x000000ffff3d7224 */ /* 0x000fe200078e0055 */
[----:B------:R-:W-:Y:S01]  /*4d30*/  MOV R58, R4 ;  /* 0x00000004003a7202 */ /* 0x000fe20000000f00 */
[----:B------:R-:W-:Y:S01]  /*4d40*/  IMAD.MOV.U32 R87, RZ, RZ, R27 ;  /* 0x000000ffff577224 */ /* 0x000fe200078e001b */
[----:B------:R-:W-:Y:S02]  /*4d50*/  MOV R86, R28 ;  /* 0x0000001c00567202 */ /* 0x000fe40000000f00 */
[----:B------:R-:W-:Y:S02]  /*4d60*/  MOV R4, R6 ;  /* 0x0000000600047202 */ /* 0x000fe40000000f00 */
[----:B------:R-:W-:Y:S02]  /*4d70*/  MOV R28, R30 ;  /* 0x0000001e001c7202 */ /* 0x000fe40000000f00 */
[----:B------:R-:W-:-:S02]  /*4d80*/  MOV R6, R8 ;  /* 0x0000000800067202 */ /* 0x000fc40000000f00 */
[----:B------:R-:W-:Y:S02]  /*4d90*/  MOV R30, R32 ;  /* 0x00000020001e7202 */ /* 0x000fe40000000f00 */
[----:B------:R-:W-:Y:S02]  /*4da0*/  MOV R8, R10 ;  /* 0x0000000a00087202 */ /* 0x000fe40000000f00 */
[----:B------:R-:W-:Y:S01]  /*4db0*/  MOV R32, R34 ;  /* 0x0000002200207202 */ /* 0x000fe20000000f00 */
[----:B------:R-:W-:Y:S01]  /*4dc0*/  IMAD.MOV.U32 R34, RZ, RZ, R36 ;  /* 0x000000ffff227224 */ /* 0x000fe200078e0024 */
[----:B------:R-:W-:Y:S02]  /*4dd0*/  MOV R10, R12 ;  /* 0x0000000c000a7202 */ /* 0x000fe40000000f00 */
[----:B------:R-:W-:Y:S02]  /*4de0*/  MOV R12, R14 ;  /* 0x0000000e000c7202 */ /* 0x000fe40000000f00 */
[----:B------:R-:W-:-:S02]  /*4df0*/  MOV R36, R38 ;  /* 0x0000002600247202 */ /* 0x000fc40000000f00 */
[----:B------:R-:W-:Y:S02]  /*4e00*/  MOV R14, R16 ;  /* 0x00000010000e7202 */ /* 0x000fe40000000f00 */
[----:B------:R-:W-:Y:S02]  /*4e10*/  MOV R38, R40 ;  /* 0x0000002800267202 */ /* 0x000fe40000000f00 */
[----:B------:R-:W-:Y:S02]  /*4e20*/  MOV R16, R18 ;  /* 0x0000001200107202 */ /* 0x000fe40000000f00 */
[----:B------:R-:W-:Y:S01]  /*4e30*/  MOV R40, R42 ;  /* 0x0000002a00287202 */ /* 0x000fe20000000f00 */
[----:B------:R-:W-:Y:S01]  /*4e40*/  IMAD.MOV.U32 R42, RZ, RZ, R44 ;  /* 0x000000ffff2a7224 */ /* 0x000fe200078e002c */
        /* <DEDUP_REMOVED lines=18> */
.L_x_1771:
[----:B-----5:R-:W0:Y:S01]  /*4f70*/  LDC.64 R100, c[0x0][0x270] ;  /* 0x00009c00ff647b82 */ /* 0x020e220000000a00 */
[----:B------:R-:W-:-:S04]  /*4f80*/  IMAD R25, R189, 0x1200, R52 ;  /* 0x00001200bd197824 */ /* 0x000fc800078e0234 */
[C---:B------:R-:W-:Y:S01]  /*4f90*/  VIADD R95, R25.reuse, 0x800 ;  /* 0x00000800195f7836 */ /* 0x040fe20000000000 */
[C---:B------:R-:W-:Y:S02]  /*4fa0*/  IADD3 R51, R25.reuse, 0x200, RZ ;  /* 0x0000020019337810 */ /* 0x040fe40007ffe0ff */
[----:B------:R-:W1:Y:S01]  /*4fb0*/  LDC.64 R102, c[0x0][0x278] ;  /* 0x00009e00ff667b82 */ /* 0x000e620000000a00 */
        /* <DEDUP_REMOVED lines=43> */
.L_x_1772:
[----:B------:R-:W-:Y:S01]  /*5270*/  HFMA2.MMA R239, -RZ, RZ, 0, 9.5367431640625e-07 ;  /* 0x00000010ffef7435 */ /* 0x000fe200000001ff */
[----:B------:R-:W-:Y:S01]  /*5280*/  MOV R238, R61 ;  /* 0x0000003d00ee7202 */ /* 0x000fe20000000f00 */
[----:B------:R-:W-:Y:S01]  /*5290*/  IMAD.MOV.U32 R189, RZ, RZ, -0x1 ;  /* 0xffffffffffbd7424 */ /* 0x000fe200078e00ff */
[----:B------:R-:W-:-:S08]  /*52a0*/  MOV R240, 0x1f ;  /* 0x0000001f00f07802 */ /* 0x000fd00000000f00 */
[----:B------:R-:W-:Y:S05]  /*52b0*/  WARPSYNC.COLLECTIVE R189, `(.L_x_1778) ;  /* 0x00000000bd087348 */ /* 0x000fea0003c00000 */
[----:B------:R0:W1:Y:S02]  /*52c0*/  SHFL.DOWN P0, R237, R238, R239, R240 ;  /* 0x080000efeeed7389 */ /* 0x00006400000000f0 */
[----:B01----:R-:W-:Y:S01]  /*52d0*/  ENDCOLLECTIVE ;  /* 0x000000000000791b */ /* 0x003fe20003800000 */
.L_x_1778:
[----:B------:R-:W-:Y:S02]  /*52e0*/  MOV R238, R62 ;  /* 0x0000003e00ee7202 */ /* 0x000fe40000000f00 */
[----:B------:R-:W-:-:S07]  /*52f0*/  MOV R66, R237 ;  /* 0x000000ed00427202 */ /* 0x000fce0000000f00 */
[----:B------:R-:W-:Y:S05]  /*5300*/  WARPSYNC.COLLECTIVE R189, `(.L_x_1779) ;  /* 0x00000000bd087348 */ /* 0x000fea0003c00000 */
[----:B------:R0:W1:Y:S02]  /*5310*/  SHFL.DOWN P0, R237, R238, R239, R240 ;  /* 0x080000efeeed7389 */ /* 0x00006400000000f0 */
[----:B01----:R-:W-:Y:S01]  /*5320*/  ENDCOLLECTIVE ;  /* 0x000000000000791b */ /* 0x003fe20003800000 */
.L_x_1779:
[----:B------:R-:W-:Y:S01]  /*5330*/  FADD.FTZ R66, R61, R66 ;  /* 0x000000423d427221 */ /* 0x000fe20000010000 */
[----:B------:R-:W-:-:S04]  /*5340*/  HFMA2.MMA R239, -RZ, RZ, 0, 4.76837158203125e-07 ;  /* 0x00000008ffef7435 */ /* 0x000fc800000001ff */
[----:B------:R-:W-:Y:S02]  /*5350*/  MOV R238, R66 ;  /* 0x0000004200ee7202 */ /* 0x000fe40000000f00 */
[----:B------:R-:W-:-:S07]  /*5360*/  MOV R63, R237 ;  /* 0x000000ed003f7202 */ /* 0x000fce0000000f00 */
[----:B------:R-:W-:Y:S05]  /*5370*/  WARPSYNC.COLLECTIVE R189, `(.L_x_1780) ;  /* 0x00000000bd087348 */ /* 0x000fea0003c00000 */
[----:B------:R0:W1:Y:S02]  /*5380*/  SHFL.DOWN P0, R237, R238, R239, R240 ;  /* 0x080000efeeed7389 */ /* 0x00006400000000f0 */
[----:B01----:R-:W-:Y:S01]  /*5390*/  ENDCOLLECTIVE ;  /* 0x000000000000791b */ /* 0x003fe20003800000 */
.L_x_1780:
[----:B------:R-:W-:-:S05]  /*53a0*/  FADD.FTZ R63, R62, R63 ;  /* 0x0000003f3e3f7221 */ /* 0x000fca0000010000 */
[----:B------:R-:W-:Y:S02]  /*53b0*/  MOV R238, R63 ;  /* 0x0000003f00ee7202 */ /* 0x000fe40000000f00 */
[----:B------:R-:W-:-:S07]  /*53c0*/  MOV R65, R237 ;  /* 0x000000ed00417202 */ /* 0x000fce0000000f00 */
[----:B------:R-:W-:Y:S05]  /*53d0*/  WARPSYNC.COLLECTIVE R189, `(.L_x_1781) ;  /* 0x00000000bd087348 */ /* 0x000fea0003c00000 */
[----:B------:R0:W1:Y:S02]  /*53e0*/  SHFL.DOWN P0, R237, R238, R239, R240 ;  /* 0x080000efeeed7389 */ /* 0x00006400000000f0 */
[----:B01----:R-:W-:Y:S01]  /*53f0*/  ENDCOLLECTIVE ;  /* 0x000000000000791b */ /* 0x003fe20003800000 */
.L_x_1781:
[----:B------:R-:W-:Y:S01]  /*5400*/  FADD.FTZ R65, R66, R65 ;  /* 0x0000004142417221 */ /* 0x000fe20000010000 */
[----:B------:R-:W-:-:S04]  /*5410*/  HFMA2.MMA R239, -RZ, RZ, 0, 2.384185791015625e-07 ;  /* 0x00000004ffef7435 */ /* 0x000fc800000001ff */
[----:B------:R-:W-:Y:S01]  /*5420*/  MOV R238, R65 ;  /* 0x0000004100ee7202 */ /* 0x000fe20000000f00 */
[----:B------:R-:W-:-:S07]  /*5430*/  IMAD.MOV.U32 R116, RZ, RZ, R237 ;  /* 0x000000ffff747224 */ /* 0x000fce00078e00ed */
[----:B------:R-:W-:Y:S05]  /*5440*/  WARPSYNC.COLLECTIVE R189, `(.L_x_1782) ;  /* 0x00000000bd087348 */ /* 0x000fea0003c00000 */
[----:B------:R0:W1:Y:S02]  /*5450*/  SHFL.DOWN P0, R237, R238, R239, R240 ;  /* 0x080000efeeed7389 */ /* 0x00006400000000f0 */
[----:B01----:R-:W-:Y:S01]  /*5460*/  ENDCOLLECTIVE ;  /* 0x000000000000791b */ /* 0x003fe20003800000 */
.L_x_1782:
[----:B------:R-:W-:-:S05]  /*5470*/  FADD.FTZ R116, R63, R116 ;  /* 0x000000743f747221 */ /* 0x000fca0000010000 */
[----:B------:R-:W-:Y:S02]  /*5480*/  MOV R238, R116 ;  /* 0x0000007400ee7202 */ /* 0x000fe40000000f00 */
[----:B------:R-:W-:-:S07]  /*5490*/  MOV R190, R237 ;  /* 0x000000ed00be7202 */ /* 0x000fce0000000f00 */
[----:B------:R-:W-:Y:S05]  /*54a0*/  WARPSYNC.COLLECTIVE R189, `(.L_x_1783) ;  /* 0x00000000bd087348 */ /* 0x000fea0003c00000 */
[----:B------:R0:W1:Y:S02]  /*54b0*/  SHFL.DOWN P0, R237, R238, R239, R240 ;  /* 0x080000efeeed7389 */ /* 0x00006400000000f0 */
[----:B01----:R-:W-:Y:S01]  /*54c0*/  ENDCOLLECTIVE ;  /* 0x000000000000791b */ /* 0x003fe20003800000 */
.L_x_1783:
[----:B------:R-:W-:Y:S01]  /*54d0*/  FADD.FTZ R190, R65, R190 ;  /* 0x000000be41be7221 */ /* 0x000fe20000010000 */
[----:B------:R-:W-:-:S04]  /*54e0*/  HFMA2.MMA R239, -RZ, RZ, 0, 1.1920928955078125e-07 ;  /* 0x00000002ffef7435 */ /* 0x000fc800000001ff */
[----:B------:R-:W-:Y:S02]  /*54f0*/  MOV R238, R190 ;  /* 0x000000be00ee7202 */ /* 0x000fe40000000f00 */
[----:B------:R-:W-:-:S07]  /*5500*/  MOV R67, R237 ;  /* 0x000000ed00437202 */ /* 0x000fce0000000f00 */
[----:B------:R-:W-:Y:S05]  /*5510*/  WARPSYNC.COLLECTIVE R189, `(.L_x_1784) ;  /* 0x00000000bd087348 */ /* 0x000fea0003c00000 */
[----:B------:R0:W1:Y:S02]  /*5520*/  SHFL.DOWN P0, R237, R238, R239, R240 ;  /* 0x080000efeeed7389 */ /* 0x00006400000000f0 */
[----:B01----:R-:W-:Y:S01]  /*5530*/  ENDCOLLECTIVE ;  /* 0x000000000000791b */ /* 0x003fe20003800000 */
.L_x_1784:
[----:B------:R-:W-:-:S05]  /*5540*/  FADD.FTZ R67, R116, R67 ;  /* 0x0000004374437221 */ /* 0x000fca0000010000 */
[----:B------:R-:W-:Y:S01]  /*5550*/  MOV R238, R67 ;  /* 0x0000004300ee7202 */ /* 0x000fe20000000f00 */
[----:B------:R-:W-:-:S07]  /*5560*/  IMAD.MOV.U32 R61, RZ, RZ, R237 ;  /* 0x000000ffff3d7224 */ /* 0x000fce00078e00ed */
[----:B------:R-:W-:Y:S05]  /*5570*/  WARPSYNC.COLLECTIVE R189, `(.L_x_1785) ;  /* 0x00000000bd087348 */ /* 0x000fea0003c00000 */
[----:B------:R0:W1:Y:S02]  /*5580*/  SHFL.DOWN P0, R237, R238, R239, R240 ;  /* 0x080000efeeed7389 */ /* 0x00006400000000f0 */
[----:B01----:R-:W-:Y:S01]  /*5590*/  ENDCOLLECTIVE ;  /* 0x000000000000791b */ /* 0x003fe20003800000 */
.L_x_1785:
[----:B------:R-:W-:Y:S01]  /*55a0*/  FADD.FTZ R117, R190, R61 ;  /* 0x0000003dbe757221 */ /* 0x000fe20000010000 */
[----:B------:R-:W-:-:S04]  /*55b0*/  HFMA2.MMA R239, -RZ, RZ, 0, 5.9604644775390625e-08 ;  /* 0x00000001ffef7435 */ /* 0x000fc800000001ff */
[----:B------:R-:W-:Y:S02]  /*55c0*/  MOV R238, R117 ;  /* 0x0000007500ee7202 */ /* 0x000fe40000000f00 */
[----:B------:R-:W-:-:S07]  /*55d0*/  MOV R62, R237 ;  /* 0x000000ed003e7202 */ /* 0x000fce0000000f00 */
[----:B------:R-:W-:Y:S05]  /*55e0*/  WARPSYNC.COLLECTIVE R189, `(.L_x_1786) ;  /* 0x00000000bd087348 */ /* 0x000fea0003c00000 */
[----:B------:R0:W1:Y:S02]  /*55f0*/  SHFL.DOWN P0, R237, R238, R239, R240 ;  /* 0x080000efeeed7389 */ /* 0x00006400000000f0 */
[----:B01----:R-:W-:Y:S01]  /*5600*/  ENDCOLLECTIVE ;  /* 0x000000000000791b */ /* 0x003fe20003800000 */
.L_x_1786:
[----:B------:R-:W-:-:S05]  /*5610*/  FADD.FTZ R66, R67, R62 ;  /* 0x0000003e43427221 */ /* 0x000fca0000010000 */
[----:B------:R-:W-:Y:S02]  /*5620*/  MOV R238, R66 ;  /* 0x0000004200ee7202 */ /* 0x000fe40000000f00 */
[----:B------:R-:W-:-:S07]  /*5630*/  MOV R62, R237 ;  /* 0x000000ed003e7202 */ /* 0x000fce0000000f00 */
[----:B------:R-:W-:Y:S05]  /*5640*/  WARPSYNC.COLLECTIVE R189, `(.L_x_1787) ;  /* 0x00000000bd087348 */ /* 0x000fea0003c00000 */
[----:B------:R0:W1:Y:S02]  /*5650*/  SHFL.DOWN P0, R237, R238, R239, R240 ;  /* 0x080000efeeed7389 */ /* 0x00006400000000f0 */
[----:B01----:R-:W-:Y:S01]  /*5660*/  ENDCOLLECTIVE ;  /* 0x000000000000791b */ /* 0x003fe20003800000 */
.L_x_1787:
[----:B------:R-:W-:Y:S01]  /*5670*/  MOV R63, R237 ;  /* 0x000000ed003f7202 */ /* 0x000fe20000000f00 */
[----:B------:R-:W-:Y:S06]  /*5680*/  BRA `(.L_x_1788) ;  /* 0xffffffe0003c7947 */ /* 0x000fec000383ffff */
.L_x_1789:
        /* <DEDUP_REMOVED lines=15> */
.L_x_5457:


//--------------------- .text._ZN10layer_norm22ln_bwd_finalize_kernelINS_22Kernel_traits_finalizeILj18432E6__halffS2_fjLj1024ELj4ENS_18Kernel_traits_baseILj18432ES2_fS2_fjLj1024EEEEEEEvNS_9BwdParamsE --------------------------
	.section	.text._ZN10layer_norm22ln_bwd_finalize_kernelINS_22Kernel_traits_finalizeILj18432E6__halffS2_fjLj1024ELj4ENS_18Kernel_traits_baseILj18432ES2_fS2_fjLj1024EEEEEEEvNS_9BwdParamsE,"ax",@progbits
	.align	128
        .global         _ZN10layer_norm22ln_bwd_finalize_kernelINS_22Kernel_traits_finalizeILj18432E6__halffS2_fjLj1024ELj4ENS_18Kernel_traits_baseILj18432ES2_fS2_fjLj1024EEEEEEEvNS_9BwdParamsE
        .type           _ZN10layer_norm22ln_bwd_finalize_kernelINS_22Kernel_traits_finalizeILj18432E6__halffS2_fjLj1024ELj4ENS_18Kernel_traits_baseILj18432ES2_fS2_fjLj1024EEEEEEEvNS_9BwdParamsE,@function
        .size           _ZN10layer_norm22ln_bwd_finalize_kernelINS_22Kernel_traits_finalizeILj18432E6__halffS2_fjLj1024ELj4ENS_18Kernel_traits_baseILj18432ES2_fS2_fjLj1024EEEEEEEvNS_9BwdParamsE,(.L_x_5458 - _ZN10layer_norm22ln_bwd_finalize_kernelINS_22Kernel_traits_finalizeILj18432E6__halffS2_fjLj1024ELj4ENS_18Kernel_traits_baseILj18432ES2_fS2_fjLj1024EEEEEEEvNS_9BwdParamsE)
        .other          _ZN10layer_norm22ln_bwd_finalize_kernelINS_22Kernel_traits_finalizeILj18432E6__halffS2_fjLj1024ELj4ENS_18Kernel_traits_baseILj18432ES2_fS2_fjLj1024EEEEEEEvNS_9BwdParamsE,@"STO_CUDA_ENTRY STV_DEFAULT"
_ZN10layer_norm22ln_bwd_finalize_kernelINS_22Kernel_traits_finalizeILj18432E6__halffS2_fjLj1024ELj4ENS_18Kernel_traits_baseILj18432ES2_fS2_fjLj1024EEEEEEEvNS_9BwdParamsE:
.text._ZN10layer_norm22ln_bwd_finalize_kernelINS_22Kernel_traits_finalizeILj18432E6__halffS2_fjLj1024ELj4ENS_18Kernel_traits_baseILj18432ES2_fS2_fjLj1024EEEEEEEvNS_9BwdParamsE:
        /* <DEDUP_REMOVED lines=25> */
.L_x_1801:
        /* <DEDUP_REMOVED lines=28> */
.L_x_1794:
        /* <DEDUP_REMOVED lines=33> */
.L_x_1793:
[----:B------:R-:W-:Y:S05]  /*0560*/  BSYNC B1 ;  /* 0x0000000000017941 */ /* 0x000fea0003800000 */
.L_x_1792:
        /* <DEDUP_REMOVED lines=23> */
.L_x_1796:
[----:B------:R-:W-:Y:S05]  /*06e0*/  BSYNC B1 ;  /* 0x0000000000017941 */ /* 0x000fea0003800000 */
.L_x_1795:
        /* <DEDUP_REMOVED lines=11> */
.L_x_1791:
[----:B------:R-:W-:Y:S05]  /*07a0*/  BSYNC B0 ;  /* 0x0000000000007941 */ /* 0x000fea0003800000 */
.L_x_1790:
        /* <DEDUP_REMOVED lines=29> */
.L_x_1812:
[----:B------:R-:W-:Y:S01]  /*0980*/  @!P1 SHF.R.U32.HI R12, RZ, 0x3, R0 ;  /* 0x00000003ff0c9819 */ /* 0x000fe20000011600 */
[----:B---3--:R-:W-:Y:S01]  /*0990*/  FADD.FTZ R14, R9, R14 ;  /* 0x0000000e090e7221 */ /* 0x008fe20000010000 */
[----:B--2---:R-:W-:Y:S02]  /*09a0*/  FADD.FTZ R11, R10, R11 ;  /* 0x0000000b0a0b7221 */ /* 0x004fe40000010000 */
[----:B------:R-:W-:-:S05]  /*09b0*/  @!P1 LOP3.LUT R12, R12, 0x1ffffffc, RZ, 0xc0, !PT ;  /* 0x1ffffffc0c0c9812 */ /* 0x000fca00078ec0ff */
[----:B------:R2:W-:Y:S04]  /*09c0*/  @!P1 STS [R12+UR4+0x2000], R14 ;  /* 0x0020000e0c009988 */ /* 0x0005e80008000804 */
[----:B------:R2:W-:Y:S02]  /*09d0*/  @!P1 STS [R12+UR4+0x2080], R11 ;  /* 0x0020800b0c009988 */ /* 0x0005e40008000804 */
.L_x_1797:
        /* <DEDUP_REMOVED lines=14> */
.L_x_1800:
[----:B------:R-:W-:Y:S05]  /*0ac0*/  BSYNC B0 ;  /* 0x0000000000007941 */ /* 0x000fea0003800000 */
.L_x_1799:
[C---:B------:R-:W-:Y:S02]  /*0ad0*/  ISETP.GT.U32.AND P1, PT, R3.reuse, -0x4801, PT ;  /* 0xffffb7ff0300780c */ /* 0x040fe40003f24070 */
[----:B------:R-:W-:Y:S02]  /*0ae0*/  IADD3 R3, R3, 0x4800, RZ ;  /* 0x0000480003037810 */ /* 0x000fe40007ffe0ff */
[----:B------:R-:W-:-:S09]  /*0af0*/  IADD3 R5, R5, 0x2400, RZ ;  /* 0x0000240005057810 */ /* 0x000fd20007ffe0ff */
[----:B------:R-:W-:Y:S05]  /*0b00*/  @P1 BRA `(.L_x_1801) ;  /* 0xfffffff400a01947 */ /* 0x000fea000383ffff */
[----:B------:R-:W-:Y:S05]  /*0b10*/  EXIT ;  /* 0x000000000000794d */ /* 0x000fea0003800000 */
.L_x_1798:
[----:B------:R-:W-:Y:S01]  /*0b20*/  HFMA2.MMA R19, -RZ, RZ, 0, 5.9604644775390625e-08 ;  /* 0x00000001ff137435 */ /* 0x000fe200000001ff */
[----:B---3--:R-:W-:Y:S01]  /*0b30*/  IMAD.MOV.U32 R20, RZ, RZ, R10 ;  /* 0x000000ffff147224 */ /* 0x008fe200078e000a */
[----:B------:R-:W-:Y:S02]  /*0b40*/  MOV R22, 0x1f ;  /* 0x0000001f00167802 */ /* 0x000fe40000000f00 */
[----:B------:R-:W-:-:S07]  /*0b50*/  MOV R17, 0xffffffff ;  /* 0xffffffff00117802 */ /* 0x000fce0000000f00 */
[----:B012---:R-:W-:Y:S05]  /*0b60*/  WARPSYNC.COLLECTIVE R17, `(.L_x_1802) ;  /* 0x0000000011087348 */ /* 0x007fea0003c00000 */
[----:B------:R3:W4:Y:S02]  /*0b70*/  SHFL.BFLY P2, R18, R20, R19, R22 ;  /* 0x0c00001314127389 */ /* 0x0007240000040016 */
[----:B01234-:R-:W-:Y:S01]  /*0b80*/  ENDCOLLECTIVE ;  /* 0x000000000000791b */ /* 0x01ffe20003800000 */
.L_x_1802:
[----:B------:R-:W-:Y:S01]  /*0b90*/  HFMA2.MMA R19, -RZ, RZ, 0, 1.1920928955078125e-07 ;  /* 0x00000002ff137435 */ /* 0x000fe200000001ff */
[----:B------:R-:W-:-:S04]  /*0ba0*/  IMAD.MOV.U32 R11, RZ, RZ, R18 ;  /* 0x000000ffff0b7224 */ /* 0x000fc800078e0012 */
[----:B------:R-:W-:-:S05]  /*0bb0*/  FADD.FTZ R11, R10, R11 ;  /* 0x0000000b0a0b7221 */ /* 0x000fca0000010000 */
[----:B------:R-:W-:-:S07]  /*0bc0*/  MOV R20, R11 ;  /* 0x0000000b00147202 */ /* 0x000fce0000000f00 */
[----:B------:R-:W-:Y:S05]  /*0bd0*/  WARPSYNC.COLLECTIVE R17, `(.L_x_1803) ;  /* 0x0000000011087348 */ /* 0x000fea0003c00000 */
[----:B------:R0:W1:Y:S02]  /*0be0*/  SHFL.BFLY P2, R18, R20, R19, R22 ;  /* 0x0c00001314127389 */ /* 0x0000640000040016 */
[----:B01----:R-:W-:Y:S01]  /*0bf0*/  ENDCOLLECTIVE ;  /* 0x000000000000791b */ /* 0x003fe20003800000 */
.L_x_1803:
[----:B------:R-:W-:Y:S01]  /*0c00*/  HFMA2.MMA R19, -RZ, RZ, 0, 2.384185791015625e-07 ;  /* 0x00000004ff137435 */ /* 0x000fe200000001ff */
[----:B------:R-:W-:-:S05]  /*0c10*/  MOV R12, R18 ;  /* 0x00000012000c7202 */ /* 0x000fca0000000f00 */
[----:B------:R-:W-:-:S04]  /*0c20*/  FADD.FTZ R12, R11, R12 ;  /* 0x0000000c0b0c7221 */ /* 0x000fc80000010000 */
[----:B------:R-:W-:-:S07]  /*0c30*/  IMAD.MOV.U32 R20, RZ, RZ, R12 ;  /* 0x000000ffff147224 */ /* 0x000fce00078e000c */
[----:B------:R-:W-:Y:S05]  /*0c40*/  WARPSYNC.COLLECTIVE R17, `(.L_x_1804) ;  /* 0x0000000011087348 */ /* 0x000fea0003c00000 */
[----:B------:R0:W1:Y:S02]  /*0c50*/  SHFL.BFLY P2, R18, R20, R19, R22 ;  /* 0x0c00001314127389 */ /* 0x0000640000040016 */
[----:B01----:R-:W-:Y:S01]  /*0c60*/  ENDCOLLECTIVE ;  /* 0x000000000000791b */ /* 0x003fe20003800000 */
.L_x_1804:
[----:B------:R-:W-:Y:S01]  /*0c70*/  IMAD.MOV.U32 R19, RZ, RZ, 0x8 ;  /* 0x00000008ff137424 */ /* 0x000fe200078e00ff */
[----:B------:R-:W-:-:S05]  /*0c80*/  MOV R13, R18 ;  /* 0x00000012000d7202 */ /* 0x000fca0000000f00 */
[----:B------:R-:W-:-:S05]  /*0c90*/  FADD.FTZ R13, R12, R13 ;  /* 0x0000000d0c0d7221 */ /* 0x000fca0000010000 */
[----:B------:R-:W-:-:S07]  /*0ca0*/  MOV R20, R13 ;  /* 0x0000000d00147202 */ /* 0x000fce0000000f00 */
[----:B------:R-:W-:Y:S05]  /*0cb0*/  WARPSYNC.COLLECTIVE R17, `(.L_x_1805) ;  /* 0x0000000011087348 */ /* 0x000fea0003c00000 */
[----:B------:R0:W1:Y:S02]  /*0cc0*/  SHFL.BFLY P2, R18, R20, R19, R22 ;  /* 0x0c00001314127389 */ /* 0x0000640000040016 */
[----:B01----:R-:W-:Y:S01]  /*0cd0*/  ENDCOLLECTIVE ;  /* 0x000000000000791b */ /* 0x003fe20003800000 */
.L_x_1805:
[----:B------:R-:W-:Y:S01]  /*0ce0*/  HFMA2.MMA R19, -RZ, RZ, 0, 9.5367431640625e-07 ;  /* 0x00000010ff137435 */ /* 0x000fe200000001ff */
[----:B------:R-:W-:-:S05]  /*0cf0*/  MOV R10, R18 ;  /* 0x00000012000a7202 */ /* 0x000fca0000000f00 */
[----:B------:R-:W-:-:S05]  /*0d00*/  FADD.FTZ R10, R13, R10 ;  /* 0x0000000a0d0a7221 */ /* 0x000fca0000010000 */
[----:B------:R-:W-:-:S07]  /*0d10*/  MOV R20, R10 ;  /* 0x0000000a00147202 */ /* 0x000fce0000000f00 */
[----:B------:R-:W-:Y:S05]  /*0d20*/  WARPSYNC.COLLECTIVE R17, `(.L_x_1806) ;  /* 0x0000000011087348 */ /* 0x000fea0003c00000 */
[----:B------:R0:W1:Y:S02]  /*0d30*/  SHFL.BFLY P2, R18, R20, R19, R22 ;  /* 0x0c00001314127389 */ /* 0x0000640000040016 */
[----:B01----:R-:W-:Y:S01]  /*0d40*/  ENDCOLLECTIVE ;  /* 0x000000000000791b */ /* 0x003fe20003800000 */
.L_x_1806:
[----:B------:R-:W-:Y:S01]  /*0d50*/  HFMA2.MMA R19, -RZ, RZ, 0, 5.9604644775390625e-08 ;  /* 0x00000001ff137435 */ /* 0x000fe200000001ff */
[----:B------:R-:W-:Y:S01]  /*0d60*/  MOV R20, R9 ;  /* 0x0000000900147202 */ /* 0x000fe20000000f00 */
[----:B------:R-:W-:-:S09]  /*0d70*/  IMAD.MOV.U32 R11, RZ, RZ, R18 ;  /* 0x000000ffff0b7224 */ /* 0x000fd200078e0012 */
[----:B------:R-:W-:Y:S05]  /*0d80*/  WARPSYNC.COLLECTIVE R17, `(.L_x_1807) ;  /* 0x0000000011087348 */ /* 0x000fea0003c00000 */
[----:B------:R0:W1:Y:S02]  /*0d90*/  SHFL.BFLY P2, R18, R20, R19, R22 ;  /* 0x0c00001314127389 */ /* 0x0000640000040016 */
[----:B01----:R-:W-:Y:S01]  /*0da0*/  ENDCOLLECTIVE ;  /* 0x000000000000791b */ /* 0x003fe20003800000 */
.L_x_1807:
[----:B------:R-:W-:Y:S01]  /*0db0*/  HFMA2.MMA R19, -RZ, RZ, 0, 1.1920928955078125e-07 ;  /* 0x00000002ff137435 */ /* 0x000fe200000001ff */
[----:B------:R-:W-:-:S05]  /*0dc0*/  MOV R12, R18 ;  /* 0x00000012000c7202 */ /* 0x000fca0000000f00 */
[----:B------:R-:W-:-:S04]  /*0dd0*/  FADD.FTZ R14, R9, R12 ;  /* 0x0000000c090e7221 */ /* 0x000fc80000010000 */
[----:B------:R-:W-:-:S07]  /*0de0*/  IMAD.MOV.U32 R20, RZ, RZ, R14 ;  /* 0x000000ffff147224 */ /* 0x000fce00078e000e */
[----:B------:R-:W-:Y:S05]  /*0df0*/  WARPSYNC.COLLECTIVE R17, `(.L_x_1808) ;  /* 0x0000000011087348 */ /* 0x000fea0003c00000 */
[----:B------:R0:W1:Y:S02]  /*0e00*/  SHFL.BFLY P2, R18, R20, R19, R22 ;  /* 0x0c00001314127389 */ /* 0x0000640000040016 */
[----:B01----:R-:W-:Y:S01]  /*0e10*/  ENDCOLLECTIVE ;  /* 0x000000000000791b */ /* 0x003fe20003800000 */
.L_x_1808:
[----:B------:R-:W-:Y:S01]  /*0e20*/  IMAD.MOV.U32 R19, RZ, RZ, 0x4 ;  /* 0x00000004ff137424 */ /* 0x000fe200078e00ff */
[----:B------:R-:W-:-:S05]  /*0e30*/  MOV R13, R18 ;  /* 0x00000012000d7202 */ /* 0x000fca0000000f00 */
[----:B------:R-:W-:-:S05]  /*0e40*/  FADD.FTZ R15, R14, R13 ;  /* 0x0000000d0e0f7221 */ /* 0x000fca0000010000 */
[----:B------:R-:W-:-:S07]  /*0e50*/  MOV R20, R15 ;  /* 0x0000000f00147202 */ /* 0x000fce0000000f00 */
[----:B------:R-:W-:Y:S05]  /*0e60*/  WARPSYNC.COLLECTIVE R17, `(.L_x_1809) ;  /* 0x0000000011087348 */ /* 0x000fea0003c00000 */
[----:B------:R0:W1:Y:S02]  /*0e70*/  SHFL.BFLY P2, R18, R20, R19, R22 ;  /* 0x0c00001314127389 */ /* 0x0000640000040016 */
[----:B01----:R-:W-:Y:S01]  /*0e80*/  ENDCOLLECTIVE ;  /* 0x000000000000791b */ /* 0x003fe20003800000 */
.L_x_1809:
[----:B------:R-:W-:Y:S01]  /*0e90*/  HFMA2.MMA R19, -RZ, RZ, 0, 4.76837158203125e-07 ;  /* 0x00000008ff137435 */ /* 0x000fe200000001ff */
[----:B------:R-:W-:-:S05]  /*0ea0*/  MOV R16, R18 ;  /* 0x0000001200107202 */ /* 0x000fca0000000f00 */
[----:B------:R-:W-:-:S05]  /*0eb0*/  FADD.FTZ R16, R15, R16 ;  /* 0x000000100f107221 */ /* 0x000fca0000010000 */
[----:B------:R-:W-:-:S07]  /*0ec0*/  MOV R20, R16 ;  /* 0x0000001000147202 */ /* 0x000fce0000000f00 */
[----:B------:R-:W-:Y:S05]  /*0ed0*/  WARPSYNC.COLLECTIVE R17, `(.L_x_1810) ;  /* 0x0000000011087348 */ /* 0x000fea0003c00000 */
[----:B------:R0:W1:Y:S02]  /*0ee0*/  SHFL.BFLY P2, R18, R20, R19, R22 ;  /* 0x0c00001314127389 */ /* 0x0000640000040016 */
[----:B01----:R-:W-:Y:S01]  /*0ef0*/  ENDCOLLECTIVE ;  /* 0x000000000000791b */ /* 0x003fe20003800000 */
.L_x_1810:
[----:B------:R-:W-:Y:S01]  /*0f00*/  HFMA2.MMA R19, -RZ, RZ, 0, 9.5367431640625e-07 ;  /* 0x00000010ff137435 */ /* 0x000fe200000001ff */
[----:B------:R-:W-:-:S04]  /*0f10*/  IMAD.MOV.U32 R9, RZ, RZ, R18 ;  /* 0x000000ffff097224 */ /* 0x000fc800078e0012 */
[----:B------:R-:W-:-:S05]  /*0f20*/  FADD.FTZ R9, R16, R9 ;  /* 0x0000000910097221 */ /* 0x000fca0000010000 */
[----:B------:R-:W-:-:S07]  /*0f30*/  MOV R20, R9 ;  /* 0x0000000900147202 */ /* 0x000fce0000000f00 */
[----:B------:R-:W-:Y:S05]  /*0f40*/  WARPSYNC.COLLECTIVE R17, `(.L_x_1811) ;  /* 0x0000000011087348 */ /* 0x000fea0003c00000 */
[----:B------:R0:W1:Y:S02]  /*0f50*/  SHFL.BFLY P2, R18, R20, R19, R22 ;  /* 0x0c00001314127389 */ /* 0x0000640000040016 */
[----:B01----:R-:W-:Y:S01]  /*0f60*/  ENDCOLLECTIVE ;  /* 0x000000000000791b */ /* 0x003fe20003800000 */
.L_x_1811:
[----:B------:R-:W-:Y:S01]  /*0f70*/  MOV R14, R18 ;  /* 0x00000012000e7202 */ /* 0x000fe20000000f00 */
[----:B------:R-:W-:Y:S06]  /*0f80*/  BRA `(.L_x_1812) ;  /* 0xfffffff8007c7947 */ /* 0x000fec000383ffff */
.L_x_1813:
        /* <DEDUP_REMOVED lines=15> */
.L_x_5458:


//--------------------- .text._ZN10layer_norm13ln_bwd_kernelINS_13Kernel_traitsI6__halffS2_fjLj18432ELj4ELj1ELj4ELj16ENS_18Kernel_traits_baseILj18432ES2_fS2_fjLj128EEEEEEEvNS_9BwdParamsE --------------------------
	.section	.text._ZN10layer_norm13ln_bwd_kernelINS_13Kernel_traitsI6__halffS2_fjLj18432ELj4ELj1ELj4ELj16ENS_18Kernel_traits_baseILj18432ES2_fS2_fjLj128EEEEEEEvNS_9BwdParamsE,"ax",@progbits
	.align	128
        .global         _ZN10layer_norm13ln_bwd_kernelINS_13Kernel_traitsI6__halffS2_fjLj18432ELj4ELj1ELj4ELj16ENS_18Kernel_traits_baseILj18432ES2_fS2_fjLj128EEEEEEEvNS_9BwdParamsE
        .type           _ZN10layer_norm13ln_bwd_kernelINS_13Kernel_traitsI6__halffS2_fjLj18432ELj4ELj1ELj4ELj16ENS_18Kernel_traits_baseILj18432ES2_fS2_fjLj128EEEEEEEvNS_9BwdParamsE,@function
        .size           _ZN10layer_norm13ln_bwd_kernelINS_13Kernel_traitsI6__halffS2_fjLj18432ELj4ELj1ELj4ELj16ENS_18Kernel_traits_baseILj18432ES2_fS2_fjLj128EEEEEEEvNS_9BwdParamsE,(.L_x_5459 - _ZN10layer_norm13ln_bwd_kernelINS_13Kernel_traitsI6__halffS2_fjLj18432ELj4ELj1ELj4ELj16ENS_18Kernel_traits_baseILj18432ES2_fS2_fjLj128EEEEEEEvNS_9BwdParamsE)
        .other          _ZN10layer_norm13ln_bwd_kernelINS_13Kernel_traitsI6__halffS2_fjLj18432ELj4ELj1ELj4ELj16ENS_18Kernel_traits_baseILj18432ES2_fS2_fjLj128EEEEEEEvNS_9BwdParamsE,@"STO_CUDA_ENTRY STV_DEFAULT"
_ZN10layer_norm13ln_bwd_kernelINS_13Kernel_traitsI6__halffS2_fjLj18432ELj4ELj1ELj4ELj16ENS_18Kernel_traits_baseILj18432ES2_fS2_fjLj128EEEEEEEvNS_9BwdParamsE:
.text._ZN10layer_norm13ln_bwd_kernelINS_13Kernel_traitsI6__halffS2_fjLj18432ELj4ELj1ELj4ELj16ENS_18Kernel_traits_baseILj18432ES2_fS2_fjLj128EEEEEEEvNS_9BwdParamsE:
        /* <DEDUP_REMOVED lines=104> */
[----:B------:R-:W-:Y:S01]  /*0680*/  HFMA2.MMA R194, -RZ, RZ, 0, 5.9604644775390625e-08 ;  /* 0x00000001ffc27435 */ /* 0x000fe200000001ff */
[--C-:B------:R-:W-:Y:S01]  /*0690*/  SHF.R.U64 R166, R200, 0x10, R201.reuse ;  /* 0x00000010c8a67819 */ /* 0x100fe200000012c9 */
[----:B------:R-:W-:Y:S01]  /*06a0*/  HFMA2.MMA R7, -RZ, RZ, 0, 0 ;  /* 0x00000000ff077435 */ /* 0x000fe200000001ff */
        /* <DEDUP_REMOVED lines=32> */
[----:B------:R-:W-:Y:S01]  /*08b0*/  MOV R9, RZ ;  /* 0x000000ff00097202 */ /* 0x000fe20000000f00 */
[----:B------:R-:W-:Y:S01]  /*08c0*/  HADD2.F32 R177, -RZ, R177.H0_H0 ;  /* 0x200000b1ffb17230 */ /* 0x000fe20000004100 */
[----:B0-----:R-:W-:Y:S01]  /*08d0*/  CS2R R10, SRZ ;  /* 0x00000000000a7805 */ /* 0x001fe2000001ff00 */
        /* <DEDUP_REMOVED lines=25> */
[----:B------:R-:W-:Y:S01]  /*0a70*/  MOV R133, RZ ;  /* 0x000000ff00857202 */ /* 0x000fe20000000f00 */
        /* <DEDUP_REMOVED lines=81> */
.L_x_1820:
        /* <DEDUP_REMOVED lines=172> */
[----:B------:R-:W-:Y:S01]  /*1a50*/  @P0 FMUL.FTZ R204, R219, R204 ;  /* 0x000000ccdbcc0220 */ /* 0x000fe20000410000 */
[----:B------:R-:W-:-:S04]  /*1a60*/  @!P0 FADD.FTZ R211, R72, -R0 ;  /* 0x8000000048d38221 */ /* 0x000fc80000010000 */
[----:B------:R-:W3:Y:S01]  /*1a70*/  @P0 MUFU.RCP R56, R122 ;  /* 0x0000007a00380308 */ /* 0x000ee20000001000 */
[C---:B------:R-:W-:Y:S01]  /*1a80*/  @!P0 FMUL.FTZ R204, R174.reuse, R59 ;  /* 0x0000003baecc8220 */ /* 0x040fe20000410000 */
[----:B------:R-:W-:Y:S01]  /*1a90*/  @!P0 FMUL.FTZ R67, R174, R213 ;  /* 0x000000d5ae438220 */ /* 0x000fe20000410000 */
[----:B0-----:R-:W-:-:S05]  /*1aa0*/  @P0 FMUL.FTZ R71, R214, R57 ;  /* 0x00000039d6470220 */ /* 0x001fca0000410000 */
[----:B------:R-:W0:Y:S01]  /*1ab0*/  @P0 MUFU.RCP R217, R145 ;  /* 0x0000009100d90308 */ /* 0x000e220000001000 */
[----:B------:R-:W-:Y:S01]  /*1ac0*/  @P0 FADD.FTZ R213, -R150, R75 ;  /* 0x0000004b96d50221 */ /* 0x000fe20000010100 */
[C---:B------:R-:W-:Y:S01]  /*1ad0*/  @!P0 FMUL.FTZ R69, R174.reuse, R211 ;  /* 0x000000d3ae458220 */ /* 0x040fe20000410000 */
[----:B------:R-:W-:Y:S01]  /*1ae0*/  @!P0 FMUL.FTZ R196, R174, R157 ;  /* 0x0000009daec48220 */ /* 0x000fe20000410000 */
[----:B------:R-:W-:-:S04]  /*1af0*/  @!P0 FADD.FTZ R211, R73, -R0 ;  /* 0x8000000049d38221 */ /* 0x000fc80000010000 */
[----:B------:R-:W4:Y:S01]  /*1b00*/  @P0 MUFU.RCP R216, R147 ;  /* 0x0000009300d80308 */ /* 0x000f220000001000 */
[----:B------:R-:W-:Y:S01]  /*1b10*/  @P0 FADD.FTZ R157, -R207, R60 ;  /* 0x0000003ccf9d0221 */ /* 0x000fe20000010100 */
[----:B------:R-:W-:-:S06]  /*1b20*/  @P0 FADD.FTZ R73, -R185, R78 ;  /* 0x0000004eb9490221 */ /* 0x000fcc0000010100 */
[----:B------:R-:W5:Y:S01]  /*1b30*/  @P0 MUFU.RCP R59, R121 ;  /* 0x00000079003b0308 */ /* 0x000f620000001000 */
[----:B------:R-:W-:Y:S01]  /*1b40*/  @P0 FMUL.FTZ R212, R213, R212 ;  /* 0x000000d4d5d40220 */ /* 0x000fe20000410000 */
[----:B------:R-:W-:Y:S01]  /*1b50*/  @P0 FADD.FTZ R72, -R187, R76 ;  /* 0x0000004cbb480221 */ /* 0x000fe20000010100 */
[----:B------:R-:W-:-:S05]  /*1b60*/  @P0 FADD.FTZ R213, -R148, R77 ;  /* 0x0000004d94d50221 */ /* 0x000fca0000010100 */
[----:B------:R-:W5:Y:S01]  /*1b70*/  @P0 MUFU.RCP R57, R143 ;  /* 0x0000008f00390308 */ /* 0x000f620000001000 */
[----:B------:R-:W-:Y:S01]  /*1b80*/  @P0 FMUL.FTZ R157, R157, R236 ;  /* 0x000000ec9d9d0220 */ /* 0x000fe20000410000 */
[----:B-1----:R-:W-:Y:S01]  /*1b90*/  @P0 FMUL.FTZ R73, R73, R58 ;  /* 0x0000003a49490220 */ /* 0x002fe20000410000 */
[----:B------:R-:W-:-:S05]  /*1ba0*/  @P0 FADD.FTZ R58, -R181, R82 ;  /* 0x00000052b53a0221 */ /* 0x000fca0000010100 */
[----:B------:R-:W1:Y:S01]  /*1bb0*/  @P0 MUFU.RCP R215, R120 ;  /* 0x0000007800d70308 */ /* 0x000e620000001000 */
[----:B--2---:R-:W-:Y:S01]  /*1bc0*/  @P0 FMUL.FTZ R209, R72, R209 ;  /* 0x000000d148d10220 */ /* 0x004fe20000410000 */
[----:B---3--:R-:W-:Y:S01]  /*1bd0*/  @P0 FMUL.FTZ R72, R213, R56 ;  /* 0x00000038d5480220 */ /* 0x008fe20000410000 */
[----:B------:R-:W-:Y:S01]  /*1be0*/  @!P0 FMUL.FTZ R70, R174, R211 ;  /* 0x000000d3ae468220 */ /* 0x000fe20000410000 */
[----:B------:R-:W-:-:S04]  /*1bf0*/  @P0 FADD.FTZ R213, -R183, R80 ;  /* 0x00000050b7d50221 */ /* 0x000fc80000010100 */
[----:B------:R-:W2:Y:S01]  /*1c00*/  @P0 MUFU.RCP R236, R141 ;  /* 0x0000008d00ec0308 */ /* 0x000ea20000001000 */
[----:B------:R-:W-:Y:S01]  /*1c10*/  @P0 FADD.FTZ R214, -R146, R79 ;  /* 0x0000004f92d60221 */ /* 0x000fe20000010100 */
[----:B0-----:R-:W-:Y:S01]  /*1c20*/  @P0 FMUL.FTZ R211, R58, R217 ;  /* 0x000000d93ad30220 */ /* 0x001fe20000410000 */
[----:B------:R-:W-:Y:S01]  /*1c30*/  @!P0 FADD.FTZ R75, R75, -R0 ;  /* 0x800000004b4b8221 */ /* 0x000fe20000010000 */
[----:B------:R-:W-:-:S04]  /*1c40*/  @P0 FADD.FTZ R58, -R179, R84 ;  /* 0x00000054b33a0221 */ /* 0x000fc80000010100 */
[----:B------:R-:W0:Y:S01]  /*1c50*/  @P0 MUFU.RCP R218, R119 ;  /* 0x0000007700da0308 */ /* 0x000e220000001000 */
[----:B----4-:R-:W-:Y:S01]  /*1c60*/  @P0 FMUL.FTZ R213, R213, R216 ;  /* 0x000000d8d5d50220 */ /* 0x010fe20000410000 */
[----:B-----5:R-:W-:Y:S01]  /*1c70*/  @P0 FMUL.FTZ R214, R214, R59 ;  /* 0x0000003bd6d60220 */ /* 0x020fe20000410000 */
[----:B------:R-:W-:Y:S01]  /*1c80*/  @P0 FADD.FTZ R216, -R144, R81 ;  /* 0x0000005190d80221 */ /* 0x000fe20000010100 */
[----:B------:R-:W-:Y:S01]  /*1c90*/  @!P0 FADD.FTZ R59, R74, -R0 ;  /* 0x800000004a3b8221 */ /* 0x000fe20000010000 */
[----:B------:R-:W-:-:S03]  /*1ca0*/  @!P0 FMUL.FTZ R212, R174, R75 ;  /* 0x0000004baed48220 */ /* 0x000fc60000410000 */
[----:B------:R-:W3:Y:S01]  /*1cb0*/  @P0 MUFU.RCP R56, R118 ;  /* 0x0000007600380308 */ /* 0x000ee20000001000 */
[----:B------:R-:W-:Y:S01]  /*1cc0*/  @P0 FMUL.FTZ R75, R58, R57 ;  /* 0x000000393a4b0220 */ /* 0x000fe20000410000 */
[----:B-1----:R-:W-:-:S06]  /*1cd0*/  @P0 FMUL.FTZ R216, R216, R215 ;  /* 0x000000d7d8d80220 */ /* 0x002fcc0000410000 */
[----:B------:R-:W1:Y:S01]  /*1ce0*/  @P0 MUFU.RCP R219, R117 ;  /* 0x0000007500db0308 */ /* 0x000e620000001000 */
[----:B------:R-:W-:Y:S01]  /*1cf0*/  @!P0 FMUL.FTZ R71, R174, R59 ;  /* 0x0000003bae478220 */ /* 0x000fe20000410000 */
[----:B------:R-:W-:Y:S01]  /*1d00*/  @P0 FADD.FTZ R215, -R177, R86 ;  /* 0x00000056b1d70221 */ /* 0x000fe20000010100 */
[----:B------:R-:W-:-:S05]  /*1d10*/  @P0 FADD.FTZ R59, -R142, R83 ;  /* 0x000000538e3b0221 */ /* 0x000fca0000010100 */
[----:B------:R-:W4:Y:S01]  /*1d20*/  @P0 MUFU.RCP R58, R115 ;  /* 0x00000073003a0308 */ /* 0x000f220000001000 */
[----:B--2---:R-:W-:Y:S01]  /*1d30*/  @P0 FMUL.FTZ R215, R215, R236 ;  /* 0x000000ecd7d70220 */ /* 0x004fe20000410000 */
[----:B0-----:R-:W-:Y:S01]  /*1d40*/  @P0 FMUL.FTZ R74, R59, R218 ;  /* 0x000000da3b4a0220 */ /* 0x001fe20000410000 */
[----:B------:R-:W-:Y:S01]  /*1d50*/  @!P0 FADD.FTZ R57, R76, -R0 ;  /* 0x800000004c398221 */ /* 0x000fe20000010000 */
[----:B------:R-:W-:Y:S01]  /*1d60*/  @P0 FADD.FTZ R59, -R140, R85 ;  /* 0x000000558c3b0221 */ /* 0x000fe20000010100 */
[----:B------:R-:W-:Y:S01]  /*1d70*/  @!P0 FADD.FTZ R77, R77, -R0 ;  /* 0x800000004d4d8221 */ /* 0x000fe20000010000 */
[----:B------:R-:W-:Y:S02]  /*1d80*/  @P0 FADD.FTZ R218, -R138, R87 ;  /* 0x000000578ada0221 */ /* 0x000fe40000010100 */
[----:B------:R-:W0:Y:S01]  /*1d90*/  @P0 MUFU.RCP R236, R116 ;  /* 0x0000007400ec0308 */ /* 0x000e220000001000 */
[--C-:B------:R-:W-:Y:S01]  /*1da0*/  @!P0 FADD.FTZ R83, R83, -R0.reuse ;  /* 0x8000000053538221 */ /* 0x100fe20000010000 */
[----:B---3--:R-:W-:Y:S01]  /*1db0*/  @P0 FMUL.FTZ R76, R59, R56 ;  /* 0x000000383b4c0220 */ /* 0x008fe20000410000 */
        /* <DEDUP_REMOVED lines=21> */
[----:B------:R-:W-:Y:S01]  /*1f10*/  @!P0 FADD.FTZ R0, R91, -R0 ;  /* 0x800000005b008221 */ /* 0x000fe20000010000 */
[----:B------:R-:W-:Y:S01]  /*1f20*/  @!P0 FMUL.FTZ R74, R174, R83 ;  /* 0x00000053ae4a8220 */ /* 0x000fe20000410000 */
[----:B------:R-:W-:Y:S01]  /*1f30*/  @P0 FADD.FTZ R217, -R175, R88 ;  /* 0x00000058afd90221 */ /* 0x000fe20000010100 */
[----:B------:R-:W-:Y:S01]  /*1f40*/  MOV R83, R238 ;  /* 0x000000ee00537202 */ /* 0x000fe20000000f00 */
[----:B----4-:R-:W-:Y:S01]  /*1f50*/  @P0 FMUL.FTZ R84, R84, R58 ;  /* 0x0000003a54540220 */ /* 0x010fe20000410000 */
[C---:B------:R-:W-:Y:S01]  /*1f60*/  @!P0 FMUL.FTZ R218, R174.reuse, R87 ;  /* 0x00000057aeda8220 */ /* 0x040fe20000410000 */
[C---:B------:R-:W-:Y:S01]  /*1f70*/  @!P0 FMUL.FTZ R84, R174.reuse, R0 ;  /* 0x00000000ae548220 */ /* 0x040fe20000410000 */
[----:B------:R-:W-:Y:S01]  /*1f80*/  @!P0 FMUL.FTZ R157, R174, R57 ;  /* 0x00000039ae9d8220 */ /* 0x000fe20000410000 */
[----:B------:R-:W-:Y:S01]  /*1f90*/  SHF.R.U64 R87, R238, 0x10, R239 ;  /* 0x00000010ee577819 */ /* 0x000fe200000012ef */
[----:B------:R-:W-:Y:S01]  /*1fa0*/  @P0 FMUL.FTZ R217, R217, R240 ;  /* 0x000000f0d9d90220 */ /* 0x000fe20000410000 */
[----:B------:R-:W-:Y:S01]  /*1fb0*/  MOV R86, R233 ;  /* 0x000000e900567202 */ /* 0x000fe20000000f00 */
[C---:B------:R-:W-:Y:S01]  /*1fc0*/  @!P0 FMUL.FTZ R215, R174.reuse, R243 ;  /* 0x000000f3aed78220 */ /* 0x040fe20000410000 */
[----:B------:R-:W-:Y:S01]  /*1fd0*/  MOV R0, R239 ;  /* 0x000000ef00007202 */ /* 0x000fe20000000f00 */
[----:B------:R-:W-:Y:S01]  /*1fe0*/  @!P0 FMUL.FTZ R217, R174, R245 ;  /* 0x000000f5aed98220 */ /* 0x000fe20000410000 */
[----:B------:R-:W-:-:S02]  /*1ff0*/  MOV R57, R220 ;  /* 0x000000dc00397202 */ /* 0x000fc40000000f00 */
[----:B------:R-:W-:Y:S01]  /*2000*/  SHF.R.U64 R78, R220, 0x10, R221 ;  /* 0x00000010dc4e7819 */ /* 0x000fe200000012dd */
[----:B------:R-:W-:Y:S02]  /*2010*/  HADD2.F32 R220, -RZ, R83.H0_H0 ;  /* 0x20000053ffdc7230 */ /* 0x000fe40000004100 */
[----:B------:R-:W-:Y:S01]  /*2020*/  @!P0 FMUL.FTZ R213, R174, R219 ;  /* 0x000000dbaed58220 */ /* 0x000fe20000410000 */
[--C-:B------:R-:W-:Y:S01]  /*2030*/  SHF.R.U64 R91, R234, 0x10, R235.reuse ;  /* 0x00000010ea5b7819 */ /* 0x100fe200000012eb */
[----:B------:R-:W-:Y:S01]  /*2040*/  @!P0 FMUL.FTZ R202, R174, R61 ;  /* 0x0000003daeca8220 */ /* 0x000fe20000410000 */
[----:B------:R-:W-:Y:S02]  /*2050*/  MOV R243, R235 ;  /* 0x000000eb00f37202 */ /* 0x000fe40000000f00 */
[----:B------:R-:W-:Y:S01]  /*2060*/  SHF.R.U32.HI R245, RZ, 0x10, R235 ;  /* 0x00000010fff57819 */ /* 0x000fe200000116eb */
[----:B------:R-:W-:Y:S01]  /*2070*/  HADD2.F32 R83, -RZ, R87.H0_H0 ;  /* 0x20000057ff537230 */ /* 0x000fe20000004100 */
[----:B------:R-:W-:-:S02]  /*2080*/  MOV R235, R228 ;  /* 0x000000e400eb7202 */ /* 0x000fc40000000f00 */
[----:B------:R-:W-:Y:S01]  /*2090*/  SHF.R.U64 R219, R228, 0x10, R229 ;  /* 0x00000010e4db7819 */ /* 0x000fe200000012e5 */
[----:B------:R-:W-:Y:S01]  /*20a0*/  HADD2.F32 R228, -RZ, R86.H0_H0 ;  /* 0x20000056ffe47230 */ /* 0x000fe20000004100 */
[----:B------:R-:W-:Y:S01]  /*20b0*/  MOV R61, R222 ;  /* 0x000000de003d7202 */ /* 0x000fe20000000f00 */
[----:B0-----:R-:W-:Y:S01]  /*20c0*/  @P0 FMUL.FTZ R236, R247, R236 ;  /* 0x000000ecf7ec0220 */ /* 0x001fe20000410000 */
[----:B------:R-:W-:Y:S01]  /*20d0*/  SHF.R.U64 R60, R222, 0x10, R223 ;  /* 0x00000010de3c7819 */ /* 0x000fe200000012df */
[C---:B------:R-:W-:Y:S01]  /*20e0*/  @!P0 FMUL.FTZ R76, R174.reuse, R85 ;  /* 0x00000055ae4c8220 */ /* 0x040fe20000410000 */
[----:B------:R-:W-:Y:S02]  /*20f0*/  HADD2.F32 R222, -RZ, R0.H0_H0 ;  /* 0x20000000ffde7230 */ /* 0x000fe40000004100 */
[----:B------:R-:W-:Y:S01]  /*2100*/  @!P0 FMUL.FTZ R236, R174, R89 ;  /* 0x00000059aeec8220 */ /* 0x000fe20000410000 */
[----:B------:R-:W-:Y:S01]  /*2110*/  SHF.R.U32.HI R85, RZ, 0x10, R239 ;  /* 0x00000010ff557819 */ /* 0x000fe200000116ef */
[----:B------:R-:W-:Y:S01]  /*2120*/  FMUL.FTZ R0, R172, R220 ;  /* 0x000000dcac007220 */ /* 0x000fe20000410000 */
[----:B------:R-:W-:Y:S01]  /*2130*/  @!P0 FMUL.FTZ R216, R174, R81 ;  /* 0x00000051aed88220 */ /* 0x000fe20000410000 */
[----:B------:R-:W-:-:S02]  /*2140*/  MOV R244, R232 ;  /* 0x000000e800f47202 */ /* 0x000fc40000000f00 */
[----:B------:R-:W-:Y:S02]  /*2150*/  MOV R239, R226 ;  /* 0x000000e200ef7202 */ /* 0x000fe40000000f00 */
[----:B------:R-:W-:Y:S01]  /*2160*/  SHF.R.U64 R89, R226, 0x10, R227 ;  /* 0x00000010e2597819 */ /* 0x000fe200000012e3 */
[C---:B------:R-:W-:Y:S01]  /*2170*/  FADD.FTZ R112, R83.reuse, R112 ;  /* 0x0000007053707221 */ /* 0x040fe20000010000 */
[----:B------:R-:W-:Y:S01]  /*2180*/  MOV R81, R227 ;  /* 0x000000e300517202 */ /* 0x000fe20000000f00 */
[----:B------:R-:W-:Y:S01]  /*2190*/  FFMA.FTZ R113, R83, R202, R113 ;  /* 0x000000ca53717223 */ /* 0x000fe20000010071 */
[----:B------:R-:W-:Y:S01]  /*21a0*/  SHF.R.U32.HI R226, RZ, 0x10, R227 ;  /* 0x00000010ffe27819 */ /* 0x000fe200000116e3 */
[C---:B------:R-:W-:Y:S01]  /*21b0*/  FADD.FTZ R94, R228.reuse, R94 ;  /* 0x0000005ee45e7221 */ /* 0x040fe20000010000 */
[----:B------:R-:W-:Y:S01]  /*21c0*/  FFMA.FTZ R95, R228, R204, R95 ;  /* 0x000000cce45f7223 */ /* 0x000fe2000001005f */
[----:B------:R-:W-:Y:S01]  /*21d0*/  FMUL.FTZ R227, R163, R228 ;  /* 0x000000e4a3e37220 */ /* 0x000fe20000410000 */
[----:B------:R-:W-:Y:S01]  /*21e0*/  FMUL.FTZ R83, R132, R83 ;  /* 0x0000005384537220 */ /* 0x000fe20000410000 */
[----:B------:R-:W-:Y:S01]  /*21f0*/  FADD.FTZ R228, RZ, R0 ;  /* 0x00000000ffe47221 */ /* 0x000fe20000010000 */
[----:B------:R-:W-:Y:S01]  /*2200*/  @!P0 FMUL.FTZ R73, R174, R77 ;  /* 0x0000004dae498220 */ /* 0x000fe20000410000 */
[----:B------:R-:W-:-:S02]  /*2210*/  MOV R240, R230 ;  /* 0x000000e600f07202 */ /* 0x000fc40000000f00 */
[----:B------:R-:W-:Y:S01]  /*2220*/  SHF.R.U64 R88, R230, 0x10, R231 ;  /* 0x00000010e6587819 */ /* 0x000fe200000012e7 */
[----:B------:R-:W-:Y:S01]  /*2230*/  HADD2.F32 R230, -RZ, R244.H0_H0 ;  /* 0x200000f4ffe67230 */ /* 0x000fe20000004100 */
[----:B------:R-:W-:Y:S02]  /*2240*/  MOV R77, R224 ;  /* 0x000000e0004d7202 */ /* 0x000fe40000000f00 */
[----:B------:R-:W-:Y:S01]  /*2250*/  SHF.R.U64 R80, R224, 0x10, R225 ;  /* 0x00000010e0507819 */ /* 0x000fe200000012e1 */
[----:B------:R-:W-:Y:S02]  /*2260*/  HADD2.F32 R224, -RZ, R85.H0_H0 ;  /* 0x20000055ffe07230 */ /* 0x000fe40000004100 */
[----:B------:R-:W-:Y:S01]  /*2270*/  FMUL.FTZ R85, R171, R222 ;  /* 0x000000deab557220 */ /* 0x000fe20000410000 */
[----:B------:R-:W-:Y:S01]  /*2280*/  FADD.FTZ R228, R228, R83 ;  /* 0x00000053e4e47221 */ /* 0x000fe20000010000 */
[----:B------:R-:W-:Y:S01]  /*2290*/  @!P0 FMUL.FTZ R206, R174, R59 ;  /* 0x0000003baece8220 */ /* 0x000fe20000410000 */
[----:B------:R-:W-:Y:S01]  /*22a0*/  MOV R59, R223 ;  /* 0x000000df003b7202 */ /* 0x000fe20000000f00 */
[C---:B------:R-:W-:Y:S01]  /*22b0*/  FADD.FTZ R98, R230.reuse, R98 ;  /* 0x00000062e6627221 */ /* 0x040fe20000010000 */
[----:B------:R-:W-:Y:S01]  /*22c0*/  SHF.R.U32.HI R58, RZ, 0x10, R223 ;  /* 0x00000010ff3a7819 */ /* 0x000fe200000116df */
[----:B------:R-:W-:Y:S01]  /*22d0*/  FFMA.FTZ R99, R230, R200, R99 ;  /* 0x000000c8e6637223 */ /* 0x000fe20000010063 */
[----:B------:R-:W-:Y:S01]  /*22e0*/  FMUL.FTZ R223, R165, R230 ;  /* 0x000000e6a5df7220 */ /* 0x000fe20000410000 */
[----:B------:R-:W-:Y:S01]  /*22f0*/  FADD.FTZ R230, R228, R85 ;  /* 0x00000055e4e67221 */ /* 0x000fe20000010000 */
[----:B------:R-:W-:Y:S01]  /*2300*/  MOV R238, R234 ;  /* 0x000000ea00ee7202 */ /* 0x000fe20000000f00 */
[----:B------:R-:W-:Y:S01]  /*2310*/  FFMA.FTZ R228, R0, R157, RZ ;  /* 0x0000009d00e47223 */ /* 0x000fe200000100ff */
[----:B------:R-:W0:Y:S01]  /*2320*/  @P0 MUFU.RCP R56, R137 ;  /* 0x0000008900380308 */ /* 0x000e220000001000 */
[----:B------:R-:W-:-:S02]  /*2330*/  @!P0 FMUL.FTZ R208, R174, R63 ;  /* 0x0000003faed08220 */ /* 0x000fc40000410000 */
[----:B------:R-:W-:Y:S01]  /*2340*/  FFMA.FTZ R228, R83, R202, R228 ;  /* 0x000000ca53e47223 */ /* 0x000fe200000100e4 */
[----:B------:R-:W-:Y:S02]  /*2350*/  HADD2.F32 R238, -RZ, R238.H0_H0 ;  /* 0x200000eeffee7230 */ /* 0x000fe40000004100 */
[----:B------:R-:W-:Y:S01]  /*2360*/  FMUL.FTZ R87, R131, R224 ;  /* 0x000000e083577220 */ /* 0x000fe20000410000 */
[C---:B------:R-:W-:Y:S01]  /*2370*/  FADD.FTZ R108, R224.reuse, R108 ;  /* 0x0000006ce06c7221 */ /* 0x040fe20000010000 */
[----:B------:R-:W-:Y:S01]  /*2380*/  FFMA.FTZ R109, R224, R208, R109 ;  /* 0x000000d0e06d7223 */ /* 0x000fe2000001006d */
[----:B------:R-:W-:Y:S02]  /*2390*/  HADD2.F32 R91, -RZ, R91.H0_H0 ;  /* 0x2000005bff5b7230 */ /* 0x000fe40000004100 */
[----:B------:R-:W-:Y:S01]  /*23a0*/  FFMA.FTZ R228, R85, R206, R228 ;  /* 0x000000ce55e47223 */ /* 0x000fe200000100e4 */
[----:B------:R-:W-:Y:S02]  /*23b0*/  HADD2.F32 R224, -RZ, R89.H0_H0 ;  /* 0x20000059ffe07230 */ /* 0x000fe40000004100 */
        /* <DEDUP_REMOVED lines=14> */
[----:B------:R-:W-:-:S02]  /*24a0*/  HADD2.F32 R232, -RZ, R245.H0_H0 ;  /* 0x200000f5ffe87230 */ /* 0x000fc40000004100 */
[----:B------:R-:W-:Y:S01]  /*24b0*/  FADD.FTZ R230, R230, R91 ;  /* 0x0000005be6e67221 */ /* 0x000fe20000010000 */
[----:B------:R-:W-:Y:S02]  /*24c0*/  HADD2.F32 R220, -RZ, R219.H0_H0 ;  /* 0x200000dbffdc7230 */ /* 0x000fe40000004100 */
        /* <DEDUP_REMOVED lines=10> */
[----:B------:R-:W-:Y:S01]  /*2570*/  SHF.R.U32.HI R62, RZ, 0x10, R225 ;  /* 0x00000010ff3e7819 */ /* 0x000fe200000116e1 */
[----:B------:R-:W-:Y:S01]  /*2580*/  HADD2.F32 R225, -RZ, R241.H0_H0 ;  /* 0x200000f1ffe17230 */ /* 0x000fe20000004100 */
[----:B------:R-:W-:Y:S01]  /*2590*/  SHF.R.U32.HI R242, RZ, 0x10, R233 ;  /* 0x00000010fff27819 */ /* 0x000fe200000116e9 */
[----:B------:R-:W-:Y:S01]  /*25a0*/  FADD.FTZ R230, R230, R221 ;  /* 0x000000dde6e67221 */ /* 0x000fe20000010000 */
[----:B------:R-:W-:Y:S01]  /*25b0*/  @!P0 FMUL.FTZ R211, R174, R237 ;  /* 0x000000edaed38220 */ /* 0x000fe20000410000 */
[----:B------:R-:W-:Y:S01]  /*25c0*/  MOV R233, R231 ;  /* 0x000000e700e97202 */ /* 0x000fe20000000f00 */
[----:B------:R-:W-:Y:S01]  /*25d0*/  FFMA.FTZ R228, R221, R198, R228 ;  /* 0x000000c6dde47223 */ /* 0x000fe200000100e4 */
[----:B------:R-:W-:Y:S01]  /*25e0*/  MOV R237, R229 ;  /* 0x000000e500ed7202 */ /* 0x000fe20000000f00 */
[C---:B------:R-:W-:Y:S01]  /*25f0*/  FADD.FTZ R96, R225.reuse, R96 ;  /* 0x00000060e1607221 */ /* 0x040fe20000010000 */
[----:B------:R-:W-:Y:S01]  /*2600*/  SHF.R.U32.HI R90, RZ, 0x10, R231 ;  /* 0x00000010ff5a7819 */ /* 0x000fe200000116e7 */
[----:B------:R-:W-:Y:S01]  /*2610*/  FFMA.FTZ R97, R225, R64, R97 ;  /* 0x00000040e1617223 */ /* 0x000fe20000010061 */
[----:B------:R-:W-:Y:S01]  /*2620*/  SHF.R.U32.HI R229, RZ, 0x10, R229 ;  /* 0x00000010ffe57819 */ /* 0x000fe200000116e5 */
[----:B------:R-:W-:-:S02]  /*2630*/  HADD2.F32 R86, -RZ, R242.H0_H0 ;  /* 0x200000f2ff567230 */ /* 0x000fc40000004100 */
[----:B------:R-:W-:Y:S01]  /*2640*/  FMUL.FTZ R225, R128, R225 ;  /* 0x000000e180e17220 */ /* 0x000fe20000410000 */
[----:B------:R-:W-:Y:S01]  /*2650*/  FADD.FTZ R230, R230, R223 ;  /* 0x000000dfe6e67221 */ /* 0x000fe20000010000 */
[----:B------:R-:W-:Y:S02]  /*2660*/  HADD2.F32 R231, -RZ, R240.H0_H0 ;  /* 0x200000f0ffe77230 */ /* 0x000fe40000004100 */
[----:B------:R-:W-:Y:S01]  /*2670*/  FFMA.FTZ R228, R223, R200, R228 ;  /* 0x000000c8dfe47223 */ /* 0x000fe200000100e4 */
[----:B------:R-:W-:Y:S02]  /*2680*/  HADD2.F32 R88, -RZ, R88.H0_H0 ;  /* 0x20000058ff587230 */ /* 0x000fe40000004100 */
[C---:B------:R-:W-:Y:S01]  /*2690*/  FADD.FTZ R110, R222.reuse, R110 ;  /* 0x0000006ede6e7221 */ /* 0x040fe20000010000 */
[----:B------:R-:W-:Y:S01]  /*26a0*/  FFMA.FTZ R111, R222, R206, R111 ;  /* 0x000000cede6f7223 */ /* 0x000fe2000001006f */
[----:B------:R-:W-:Y:S02]  /*26b0*/  HADD2.F32 R233, -RZ, R233.H0_H0 ;  /* 0x200000e9ffe97230 */ /* 0x000fe40000004100 */
[----:B------:R-:W-:Y:S01]  /*26c0*/  FADD.FTZ R230, R230, R225 ;  /* 0x000000e1e6e67221 */ /* 0x000fe20000010000 */
[----:B------:R-:W-:-:S02]  /*26d0*/  HADD2.F32 R90, -RZ, R90.H0_H0 ;  /* 0x2000005aff5a7230 */ /* 0x000fc40000004100 */
[C---:B------:R-:W-:Y:S01]  /*26e0*/  FADD.FTZ R92, R86.reuse, R92 ;  /* 0x0000005c565c7221 */ /* 0x040fe20000010000 */
[----:B------:R-:W-:Y:S02]  /*26f0*/  HADD2.F32 R222, -RZ, R229.H0_H0 ;  /* 0x200000e5ffde7230 */ /* 0x000fe40000004100 */
[----:B------:R-:W-:Y:S01]  /*2700*/  FFMA.FTZ R93, R86, R66, R93 ;  /* 0x00000042565d7223 */ /* 0x000fe2000001005d */
[----:B------:R-:W-:Y:S02]  /*2710*/  HADD2.F32 R235, -RZ, R235.H0_H0 ;  /* 0x200000ebffeb7230 */ /* 0x000fe40000004100 */
[----:B------:R-:W-:Y:S01]  /*2720*/  FMUL.FTZ R229, R127, R86 ;  /* 0x000000567fe57220 */ /* 0x000fe20000410000 */
[C---:B------:R-:W-:Y:S01]  /*2730*/  FADD.FTZ R30, R231.reuse, R30 ;  /* 0x0000001ee71e7221 */ /* 0x040fe20000010000 */
[----:B------:R-:W-:Y:S01]  /*2740*/  FFMA.FTZ R54, R231, R65, R54 ;  /* 0x00000041e7367223 */ /* 0x000fe20000010036 */
[----:B------:R-:W-:Y:S01]  /*2750*/  FMUL.FTZ R86, R161, R231 ;  /* 0x000000e7a1567220 */ /* 0x000fe20000410000 */
[----:B------:R-:W-:Y:S01]  /*2760*/  FFMA.FTZ R228, R225, R64, R228 ;  /* 0x00000040e1e47223 */ /* 0x000fe200000100e4 */
[----:B------:R-:W-:-:S02]  /*2770*/  HADD2.F32 R237, -RZ, R237.H0_H0 ;  /* 0x200000edffed7230 */ /* 0x000fc40000004100 */
[C---:B------:R-:W-:Y:S01]  /*2780*/  FADD.FTZ R31, R88.reuse, R31 ;  /* 0x0000001f581f7221 */ /* 0x040fe20000010000 */
[----:B------:R-:W-:Y:S01]  /*2790*/  FFMA.FTZ R55, R88, R68, R55 ;  /* 0x0000004458377223 */ /* 0x000fe20000010037 */
[----:B------:R-:W-:Y:S01]  /*27a0*/  FMUL.FTZ R231, R126, R88 ;  /* 0x000000587ee77220 */ /* 0x000fe20000410000 */
[C---:B------:R-:W-:Y:S01]  /*27b0*/  FADD.FTZ R28, R233.reuse, R28 ;  /* 0x0000001ce91c7221 */ /* 0x040fe20000010000 */
[----:B------:R-:W-:Y:S01]  /*27c0*/  FFMA.FTZ R52, R233, R67, R52 ;  /* 0x00000043e9347223 */ /* 0x000fe20000010034 */
[----:B------:R-:W-:Y:S01]  /*27d0*/  FMUL.FTZ R88, R159, R233 ;  /* 0x000000e99f587220 */ /* 0x000fe20000410000 */
[----:B------:R-:W-:Y:S01]  /*27e0*/  FADD.FTZ R230, R230, R227 ;  /* 0x000000e3e6e67221 */ /* 0x000fe20000010000 */
[----:B------:R-:W-:Y:S02]  /*27f0*/  HADD2.F32 R239, -RZ, R239.H0_H0 ;  /* 0x200000efffef7230 */ /* 0x000fe40000004100 */
        /* <DEDUP_REMOVED lines=24> */
[----:B------:R-:W-:-:S02]  /*2980*/  HADD2.F32 R81, -RZ, R81.H0_H0 ;  /* 0x20000051ff517230 */ /* 0x000fc40000004100 */
[----:B------:R-:W-:Y:S01]  /*2990*/  FADD.FTZ R224, R241, R86 ;  /* 0x00000056f1e07221 */ /* 0x000fe20000010000 */
[----:B------:R-:W-:Y:S01]  /*29a0*/  FFMA.FTZ R228, R86, R65, R243 ;  /* 0x0000004156e47223 */ /* 0x000fe200000100f3 */
[----:B------:R-:W-:Y:S02]  /*29b0*/  HADD2.F32 R226, -RZ, R226.H0_H0 ;  /* 0x200000e2ffe27230 */ /* 0x000fe40000004100 */
        /* <DEDUP_REMOVED lines=11> */
[----:B------:R-:W-:-:S02]  /*2a70*/  HADD2.F32 R77, -RZ, R77.H0_H0 ;  /* 0x2000004dff4d7230 */ /* 0x000fc40000004100 */
        /* <DEDUP_REMOVED lines=29> */
[----:B------:R-:W-:Y:S02]  /*2c50*/  HADD2.F32 R60, -RZ, R60.H0_H0 ;  /* 0x2000003cff3c7230 */ /* 0x000fe40000004100 */
        /* <DEDUP_REMOVED lines=44> */
[----:B------:R-:W-:Y:S02]  /*2f20*/  HADD2.F32 R56, -RZ, R56.H0_H0 ;  /* 0x20000038ff387230 */ /* 0x000fe40000004100 */
        /* <DEDUP_REMOVED lines=44> */
.L_x_1831:
        /* <DEDUP_REMOVED lines=30> */
.L_x_1817:
[----:B------:R-:W-:Y:S05]  /*33d0*/  BSYNC B0 ;  /* 0x0000000000007941 */ /* 0x000fea0003800000 */
.L_x_1816:
        /* <DEDUP_REMOVED lines=32> */
.L_x_1819:
[----:B------:R-:W2:Y:S04]  /*35e0*/  LDG.E.STRONG.GPU R60, desc[UR6][R56.64] ;  /* 0x00000006383c7981 */ /* 0x000ea8000c1ef900 */
[----:B--2---:R-:W-:Y:S01]  /*35f0*/  CCTL.IVALL ;  /* 0x00000000ff00798f */ /* 0x004fe20002000000 */
[----:B------:R-:W-:Y:S05]  /*3600*/  YIELD ;  /* 0x0000000000007946 */ /* 0x000fea0003800000 */
[----:B------:R-:W-:-:S13]  /*3610*/  ISETP.NE.AND P0, PT, R60, R63, PT ;  /* 0x0000003f3c00720c */ /* 0x000fda0003f05270 */
[----:B------:R-:W-:Y:S05]  /*3620*/  @P0 BRA `(.L_x_1819) ;  /* 0xfffffffc00ec0947 */ /* 0x000fea000383ffff */
.L_x_1818:
        /* <DEDUP_REMOVED lines=240> */
.L_x_1814:
        /* <DEDUP_REMOVED lines=48> */
.L_x_1815:
[----:B------:R-:W-:Y:S01]  /*4830*/  HFMA2.MMA R242, -RZ, RZ, 0, 9.5367431640625e-07 ;  /* 0x00000010fff27435 */ /* 0x000fe200000001ff */
[----:B------:R-:W-:Y:S02]  /*4840*/  MOV R251, R56 ;  /* 0x0000003800fb7202 */ /* 0x000fe40000000f00 */
[----:B------:R-:W-:Y:S02]  /*4850*/  MOV R244, 0x1f ;  /* 0x0000001f00f47802 */ /* 0x000fe40000000f00 */
[----:B------:R-:W-:-:S07]  /*4860*/  MOV R238, 0xffffffff ;  /* 0xffffffff00ee7802 */ /* 0x000fce0000000f00 */
[----:B------:R-:W-:Y:S05]  /*4870*/  WARPSYNC.COLLECTIVE R238, `(.L_x_1821) ;  /* 0x00000000ee087348 */ /* 0x000fea0003c00000 */
[----:B------:R0:W1:Y:S02]  /*4880*/  SHFL.DOWN P2, R240, R251, R242, R244 ;  /* 0x080000f2fbf07389 */ /* 0x00006400000400f4 */
[----:B01----:R-:W-:Y:S01]  /*4890*/  ENDCOLLECTIVE ;  /* 0x000000000000791b */ /* 0x003fe20003800000 */
.L_x_1821:
[----:B------:R-:W-:Y:S02]  /*48a0*/  MOV R251, R57 ;  /* 0x0000003900fb7202 */ /* 0x000fe40000000f00 */
[----:B------:R-:W-:-:S07]  /*48b0*/  MOV R61, R240 ;  /* 0x000000f0003d7202 */ /* 0x000fce0000000f00 */
[----:B------:R-:W-:Y:S05]  /*48c0*/  WARPSYNC.COLLECTIVE R238, `(.L_x_1822) ;  /* 0x00000000ee087348 */ /* 0x000fea0003c00000 */
[----:B------:R0:W1:Y:S02]  /*48d0*/  SHFL.DOWN P2, R240, R251, R242, R244 ;  /* 0x080000f2fbf07389 */ /* 0x00006400000400f4 */
[----:B01----:R-:W-:Y:S01]  /*48e0*/  ENDCOLLECTIVE ;  /* 0x000000000000791b */ /* 0x003fe20003800000 */
.L_x_1822:
[----:B------:R-:W-:Y:S01]  /*48f0*/  FADD.FTZ R61, R56, R61 ;  /* 0x0000003d383d7221 */ /* 0x000fe20000010000 */
[----:B------:R-:W-:-:S04]  /*4900*/  HFMA2.MMA R242, -RZ, RZ, 0, 4.76837158203125e-07 ;  /* 0x00000008fff27435 */ /* 0x000fc800000001ff */
[----:B------:R-:W-:Y:S02]  /*4910*/  MOV R251, R61 ;  /* 0x0000003d00fb7202 */ /* 0x000fe40000000f00 */
[----:B------:R-:W-:-:S07]  /*4920*/  MOV R60, R240 ;  /* 0x000000f0003c7202 */ /* 0x000fce0000000f00 */
[----:B------:R-:W-:Y:S05]  /*4930*/  WARPSYNC.COLLECTIVE R238, `(.L_x_1823) ;  /* 0x00000000ee087348 */ /* 0x000fea0003c00000 */
[----:B------:R0:W1:Y:S02]  /*4940*/  SHFL.DOWN P2, R240, R251, R242, R244 ;  /* 0x080000f2fbf07389 */ /* 0x00006400000400f4 */
[----:B01----:R-:W-:Y:S01]  /*4950*/  ENDCOLLECTIVE ;  /* 0x000000000000791b */ /* 0x003fe20003800000 */
.L_x_1823:
[----:B------:R-:W-:-:S05]  /*4960*/  FADD.FTZ R60, R57, R60 ;  /* 0x0000003c393c7221 */ /* 0x000fca0000010000 */
[----:B------:R-:W-:Y:S02]  /*4970*/  MOV R251, R60 ;  /* 0x0000003c00fb7202 */ /* 0x000fe40000000f00 */
[----:B------:R-:W-:-:S07]  /*4980*/  MOV R62, R240 ;  /* 0x000000f0003e7202 */ /* 0x000fce0000000f00 */
[----:B------:R-:W-:Y:S05]  /*4990*/  WARPSYNC.COLLECTIVE R238, `(.L_x_1824) ;  /* 0x00000000ee087348 */ /* 0x000fea0003c00000 */
[----:B------:R0:W1:Y:S02]  /*49a0*/  SHFL.DOWN P2, R240, R251, R242, R244 ;  /* 0x080000f2fbf07389 */ /* 0x00006400000400f4 */
[----:B01----:R-:W-:Y:S01]  /*49b0*/  ENDCOLLECTIVE ;  /* 0x000000000000791b */ /* 0x003fe20003800000 */
.L_x_1824:
[----:B------:R-:W-:Y:S01]  /*49c0*/  FADD.FTZ R62, R61, R62 ;  /* 0x0000003e3d3e7221 */ /* 0x000fe20000010000 */
[----:B------:R-:W-:-:S04]  /*49d0*/  HFMA2.MMA R242, -RZ, RZ, 0, 2.384185791015625e-07 ;  /* 0x00000004fff27435 */ /* 0x000fc800000001ff */
[----:B------:R-:W-:Y:S02]  /*49e0*/  MOV R251, R62 ;  /* 0x0000003e00fb7202 */ /* 0x000fe40000000f00 */
[----:B------:R-:W-:-:S07]  /*49f0*/  MOV R63, R240 ;  /* 0x000000f0003f7202 */ /* 0x000fce0000000f00 */
[----:B------:R-:W-:Y:S05]  /*4a00*/  WARPSYNC.COLLECTIVE R238, `(.L_x_1825) ;  /* 0x00000000ee087348 */ /* 0x000fea0003c00000 */
[----:B------:R0:W1:Y:S02]  /*4a10*/  SHFL.DOWN P2, R240, R251, R242, R244 ;  /* 0x080000f2fbf07389 */ /* 0x00006400000400f4 */
[----:B01----:R-:W-:Y:S01]  /*4a20*/  ENDCOLLECTIVE ;  /* 0x000000000000791b */ /* 0x003fe20003800000 */
.L_x_1825:
[----:B------:R-:W-:-:S05]  /*4a30*/  FADD.FTZ R63, R60, R63 ;  /* 0x0000003f3c3f7221 */ /* 0x000fca0000010000 */
[----:B------:R-:W-:Y:S02]  /*4a40*/  MOV R251, R63 ;  /* 0x0000003f00fb7202 */ /* 0x000fe40000000f00 */
[----:B------:R-:W-:-:S07]  /*4a50*/  MOV R77, R240 ;  /* 0x000000f0004d7202 */ /* 0x000fce0000000f00 */
[----:B------:R-:W-:Y:S05]  /*4a60*/  WARPSYNC.COLLECTIVE R238, `(.L_x_1826) ;  /* 0x00000000ee087348 */ /* 0x000fea0003c00000 */
[----:B------:R0:W1:Y:S02]  /*4a70*/  SHFL.DOWN P2, R240, R251, R242, R244 ;  /* 0x080000f2fbf07389 */ /* 0x00006400000400f4 */
[----:B01----:R-:W-:Y:S01]  /*4a80*/  ENDCOLLECTIVE ;  /* 0x000000000000791b */ /* 0x003fe20003800000 */
.L_x_1826:
[----:B------:R-:W-:Y:S01]  /*4a90*/  FADD.FTZ R77, R62, R77 ;  /* 0x0000004d3e4d7221 */ /* 0x000fe20000010000 */
[----:B------:R-:W-:-:S04]  /*4aa0*/  HFMA2.MMA R242, -RZ, RZ, 0, 1.1920928955078125e-07 ;  /* 0x00000002fff27435 */ /* 0x000fc800000001ff */
[----:B------:R-:W-:Y:S02]  /*4ab0*/  MOV R251, R77 ;  /* 0x0000004d00fb7202 */ /* 0x000fe40000000f00 */
[----:B------:R-:W-:-:S07]  /*4ac0*/  MOV R80, R240 ;  /* 0x000000f000507202 */ /* 0x000fce0000000f00 */
[----:B------:R-:W-:Y:S05]  /*4ad0*/  WARPSYNC.COLLECTIVE R238, `(.L_x_1827) ;  /* 0x00000000ee087348 */ /* 0x000fea0003c00000 */
[----:B------:R0:W1:Y:S02]  /*4ae0*/  SHFL.DOWN P2, R240, R251, R242, R244 ;  /* 0x080000f2fbf07389 */ /* 0x00006400000400f4 */
[----:B01----:R-:W-:Y:S01]  /*4af0*/  ENDCOLLECTIVE ;  /* 0x000000000000791b */ /* 0x003fe20003800000 */
.L_x_1827:
[----:B------:R-:W-:-:S05]  /*4b00*/  FADD.FTZ R80, R63, R80 ;  /* 0x000000503f507221 */ /* 0x000fca0000010000 */
[----:B------:R-:W-:Y:S02]  /*4b10*/  MOV R251, R80 ;  /* 0x0000005000fb7202 */ /* 0x000fe40000000f00 */
[----:B------:R-:W-:-:S07]  /*4b20*/  MOV R56, R240 ;  /* 0x000000f000387202 */ /* 0x000fce0000000f00 */
[----:B------:R-:W-:Y:S05]  /*4b30*/  WARPSYNC.COLLECTIVE R238, `(.L_x_1828) ;  /* 0x00000000ee087348 */ /* 0x000fea0003c00000 */
[----:B------:R0:W1:Y:S02]  /*4b40*/  SHFL.DOWN P2, R240, R251, R242, R244 ;  /* 0x080000f2fbf07389 */ /* 0x00006400000400f4 */
[----:B01----:R-:W-:Y:S01]  /*4b50*/  ENDCOLLECTIVE ;  /* 0x000000000000791b */ /* 0x003fe20003800000 */
.L_x_1828:
[----:B------:R-:W-:Y:S01]  /*4b60*/  FADD.FTZ R56, R77, R56 ;  /* 0x000000384d387221 */ /* 0x000fe20000010000 */
[----:B------:R-:W-:-:S04]  /*4b70*/  HFMA2.MMA R242, -RZ, RZ, 0, 5.9604644775390625e-08 ;  /* 0x00000001fff27435 */ /* 0x000fc800000001ff */
[----:B------:R-:W-:Y:S02]  /*4b80*/  MOV R251, R56 ;  /* 0x0000003800fb7202 */ /* 0x000fe40000000f00 */
[----:B------:R-:W-:-:S07]  /*4b90*/  MOV R57, R240 ;  /* 0x000000f000397202 */ /* 0x000fce0000000f00 */
[----:B------:R-:W-:Y:S05]  /*4ba0*/  WARPSYNC.COLLECTIVE R238, `(.L_x_1829) ;  /* 0x00000000ee087348 */ /* 0x000fea0003c00000 */
[----:B------:R0:W1:Y:S02]  /*4bb0*/  SHFL.DOWN P2, R240, R251, R242, R244 ;  /* 0x080000f2fbf07389 */ /* 0x00006400000400f4 */
[----:B01----:R-:W-:Y:S01]  /*4bc0*/  ENDCOLLECTIVE ;  /* 0x000000000000791b */ /* 0x003fe20003800000 */
.L_x_1829:
[----:B------:R-:W-:-:S05]  /*4bd0*/  FADD.FTZ R57, R80, R57 ;  /* 0x0000003950397221 */ /* 0x000fca0000010000 */
[----:B------:R-:W-:Y:S02]  /*4be0*/  MOV R251, R57 ;  /* 0x0000003900fb7202 */ /* 0x000fe40000000f00 */
[----:B------:R-:W-:-:S07]  /*4bf0*/  MOV R61, R240 ;  /* 0x000000f0003d7202 */ /* 0x000fce0000000f00 */
[----:B------:R-:W-:Y:S05]  /*4c00*/  WARPSYNC.COLLECTIVE R238, `(.L_x_1830) ;  /* 0x00000000ee087348 */ /* 0x000fea0003c00000 */
[----:B------:R0:W1:Y:S02]  /*4c10*/  SHFL.DOWN P2, R240, R251, R242, R244 ;  /* 0x080000f2fbf07389 */ /* 0x00006400000400f4 */
[----:B01----:R-:W-:Y:S01]  /*4c20*/  ENDCOLLECTIVE ;  /* 0x000000000000791b */ /* 0x003fe20003800000 */
.L_x_1830:
[----:B------:R-:W-:Y:S01]  /*4c30*/  MOV R60, R240 ;  /* 0x000000f0003c7202 */ /* 0x000fe20000000f00 */
[----:B------:R-:W-:Y:S06]  /*4c40*/  BRA `(.L_x_1831) ;  /* 0xffffffe400687947 */ /* 0x000fec000383ffff */
.L_x_1832:
        /* <DEDUP_REMOVED lines=11> */
.L_x_5459:


//--------------------- .text._ZN10layer_norm22ln_bwd_finalize_kernelINS_22Kernel_traits_finalizeILj18432E6__halfS2_S2_fjLj1024ELj4ENS_18Kernel_traits_baseILj18432ES2_S2_S2_fjLj1024EEEEEEEvNS_9BwdParamsE --------------------------
	.section	.text._ZN10layer_norm22ln_bwd_finalize_kernelINS_22Kernel_traits_finalizeILj18432E6__halfS2_S2_fjLj1024ELj4ENS_18Kernel_traits_baseILj18432ES2_S2_S2_fjLj1024EEEEEEEvNS_9BwdParamsE,"ax",@progbits
	.align	128
        .global         _ZN10layer_norm22ln_bwd_finalize_kernelINS_22Kernel_traits_finalizeILj18432E6__halfS2_S2_fjLj1024ELj4ENS_18Kernel_traits_baseILj18432ES2_S2_S2_fjLj1024EEEEEEEvNS_9BwdParamsE
        .type           _ZN10layer_norm22ln_bwd_finalize_kernelINS_22Kernel_traits_finalizeILj18432E6__halfS2_S2_fjLj1024ELj4ENS_18Kernel_traits_baseILj18432ES2_S2_S2_fjLj1024EEEEEEEvNS_9BwdParamsE,@function
        .size           _ZN10layer_norm22ln_bwd_finalize_kernelINS_22Kernel_traits_finalizeILj18432E6__halfS2_S2_fjLj1024ELj4ENS_18Kernel_traits_baseILj18432ES2_S2_S2_fjLj1024EEEEEEEvNS_9BwdParamsE,(.L_x_5460 - _ZN10layer_norm22ln_bwd_finalize_kernelINS_22Kernel_traits_finalizeILj18432E6__halfS2_S2_fjLj1024ELj4ENS_18Kernel_traits_baseILj18432ES2_S2_S2_fjLj1024EEEEEEEvNS_9BwdParamsE)
        .other          _ZN10layer_norm22ln_bwd_finalize_kernelINS_22Kernel_traits_finalizeILj18432E6__halfS2_S2_fjLj1024ELj4ENS_18Kernel_traits_baseILj18432ES2_S2_S2_fjLj1024EEEEEEEvNS_9BwdParamsE,@"STO_CUDA_ENTRY STV_DEFAULT"
_ZN10layer_norm22ln_bwd_finalize_kernelINS_22Kernel_traits_finalizeILj18432E6__halfS2_S2_fjLj1024ELj4ENS_18Kernel_traits_baseILj18432ES2_S2_S2_fjLj1024EEEEEEEvNS_9BwdParamsE:
.text._ZN10layer_norm22ln_bwd_finalize_kernelINS_22Kernel_traits_finalizeILj18432E6__halfS2_S2_fjLj1024ELj4ENS_18Kernel_traits_baseILj18432ES2_S2_S2_fjLj1024EEEEEEEvNS_9BwdParamsE:
        /* <DEDUP_REMOVED lines=25> */
.L_x_1844:
        /* <DEDUP_REMOVED lines=28> */
.L_x_1837:
        /* <DEDUP_REMOVED lines=33> */
.L_x_1836:
[----:B------:R-:W-:Y:S05]  /*0560*/  BSYNC B1 ;  /* 0x0000000000017941 */ /* 0x000fea0003800000 */
.L_x_1835:
        /* <DEDUP_REMOVED lines=23> */
.L_x_1839:
[----:B------:R-:W-:Y:S05]  /*06e0*/  BSYNC B1 ;  /* 0x0000000000017941 */ /* 0x000fea0003800000 */
.L_x_1838:
        /* <DEDUP_REMOVED lines=11> */
.L_x_1834:
[----:B------:R-:W-:Y:S05]  /*07a0*/  BSYNC B0 ;  /* 0x0000000000007941 */ /* 0x000fea0003800000 */
.L_x_1833:
        /* <DEDUP_REMOVED lines=29> */
.L_x_1855:
[----:B------:R-:W-:Y:S01]  /*0980*/  @!P1 SHF.R.U32.HI R12, RZ, 0x3, R0 ;  /* 0x00000003ff0c9819 */ /* 0x000fe20000011600 */
[----:B---3--:R-:W-:Y:S01]  /*0990*/  FADD.FTZ R14, R9, R14 ;  /* 0x0000000e090e7221 */ /* 0x008fe20000010000 */
[----:B--2---:R-:W-:Y:S02]  /*09a0*/  FADD.FTZ R11, R10, R11 ;  /* 0x0000000b0a0b7221 */ /* 0x004fe40000010000 */
[----:B------:R-:W-:-:S05]  /*09b0*/  @!P1 LOP3.LUT R12, R12, 0x1ffffffc, RZ, 0xc0, !PT ;  /* 0x1ffffffc0c0c9812 */ /* 0x000fca00078ec0ff */
[----:B------:R2:W-:Y:S04]  /*09c0*/  @!P1 STS [R12+UR4+0x2000], R14 ;  /* 0x0020000e0c009988 */ /* 0x0005e80008000804 */
[----:B------:R2:W-:Y:S02]  /*09d0*/  @!P1 STS [R12+UR4+0x2080], R11 ;  /* 0x0020800b0c009988 */ /* 0x0005e40008000804 */
.L_x_1840:
        /* <DEDUP_REMOVED lines=14> */
.L_x_1843:
[----:B------:R-:W-:Y:S05]  /*0ac0*/  BSYNC B0 ;  /* 0x0000000000007941 */ /* 0x000fea0003800000 */
.L_x_1842:
[C---:B------:R-:W-:Y:S02]  /*0ad0*/  ISETP.GT.U32.AND P1, PT, R3.reuse, -0x4801, PT ;  /* 0xffffb7ff0300780c */ /* 0x040fe40003f24070 */
[----:B------:R-:W-:Y:S02]  /*0ae0*/  IADD3 R3, R3, 0x4800, RZ ;  /* 0x0000480003037810 */ /* 0x000fe40007ffe0ff */
[----:B------:R-:W-:-:S09]  /*0af0*/  IADD3 R5, R5, 0x2400, RZ ;  /* 0x0000240005057810 */ /* 0x000fd20007ffe0ff */
[----:B------:R-:W-:Y:S05]  /*0b00*/  @P1 BRA `(.L_x_1844) ;  /* 0xfffffff400a01947 */ /* 0x000fea000383ffff */
[----:B------:R-:W-:Y:S05]  /*0b10*/  EXIT ;  /* 0x000000000000794d */ /* 0x000fea0003800000 */
.L_x_1841:
[----:B------:R-:W-:Y:S01]  /*0b20*/  HFMA2.MMA R19, -RZ, RZ, 0, 5.9604644775390625e-08 ;  /* 0x00000001ff137435 */ /* 0x000fe200000001ff */
[----:B---3--:R-:W-:Y:S01]  /*0b30*/  IMAD.MOV.U32 R20, RZ, RZ, R10 ;  /* 0x000000ffff147224 */ /* 0x008fe200078e000a */
[----:B------:R-:W-:Y:S02]  /*0b40*/  MOV R22, 0x1f ;  /* 0x0000001f00167802 */ /* 0x000fe40000000f00 */
[----:B------:R-:W-:-:S07]  /*0b50*/  MOV R17, 0xffffffff ;  /* 0xffffffff00117802 */ /* 0x000fce0000000f00 */
[----:B012---:R-:W-:Y:S05]  /*0b60*/  WARPSYNC.COLLECTIVE R17, `(.L_x_1845) ;  /* 0x0000000011087348 */ /* 0x007fea0003c00000 */
[----:B------:R3:W4:Y:S02]  /*0b70*/  SHFL.BFLY P2, R18, R20, R19, R22 ;  /* 0x0c00001314127389 */ /* 0x0007240000040016 */
[----:B01234-:R-:W-:Y:S01]  /*0b80*/  ENDCOLLECTIVE ;  /* 0x000000000000791b */ /* 0x01ffe20003800000 */
.L_x_1845:
[----:B------:R-:W-:Y:S01]  /*0b90*/  HFMA2.MMA R19, -RZ, RZ, 0, 1.1920928955078125e-07 ;  /* 0x00000002ff137435 */ /* 0x000fe200000001ff */
[----:B------:R-:W-:-:S04]  /*0ba0*/  IMAD.MOV.U32 R11, RZ, RZ, R18 ;  /* 0x000000ffff0b7224 */ /* 0x000fc800078e0012 */
[----:B------:R-:W-:-:S05]  /*0bb0*/  FADD.FTZ R11, R10, R11 ;  /* 0x0000000b0a0b7221 */ /* 0x000fca0000010000 */
[----:B------:R-:W-:-:S07]  /*0bc0*/  MOV R20, R11 ;  /* 0x0000000b00147202 */ /* 0x000fce0000000f00 */
[----:B------:R-:W-:Y:S05]  /*0bd0*/  WARPSYNC.COLLECTIVE R17, `(.L_x_1846) ;  /* 0x0000000011087348 */ /* 0x000fea0003c00000 */
[----:B------:R0:W1:Y:S02]  /*0be0*/  SHFL.BFLY P2, R18, R20, R19, R22 ;  /* 0x0c00001314127389 */ /* 0x0000640000040016 */
[----:B01----:R-:W-:Y:S01]  /*0bf0*/  ENDCOLLECTIVE ;  /* 0x000000000000791b */ /* 0x003fe20003800000 */
.L_x_1846:
[----:B------:R-:W-:Y:S01]  /*0c00*/  HFMA2.MMA R19, -RZ, RZ, 0, 2.384185791015625e-07 ;  /* 0x00000004ff137435 */ /* 0x000fe200000001ff */
[----:B------:R-:W-:-:S05]  /*0c10*/  MOV R12, R18 ;  /* 0x00000012000c7202 */ /* 0x000fca0000000f00 */
[----:B------:R-:W-:-:S04]  /*0c20*/  FADD.FTZ R12, R11, R12 ;  /* 0x0000000c0b0c7221 */ /* 0x000fc80000010000 */
[----:B------:R-:W-:-:S07]  /*0c30*/  IMAD.MOV.U32 R20, RZ, RZ, R12 ;  /* 0x000000ffff147224 */ /* 0x000fce00078e000c */
[----:B------:R-:W-:Y:S05]  /*0c40*/  WARPSYNC.COLLECTIVE R17, `(.L_x_1847) ;  /* 0x0000000011087348 */ /* 0x000fea0003c00000 */
[----:B------:R0:W1:Y:S02]  /*0c50*/  SHFL.BFLY P2, R18, R20, R19, R22 ;  /* 0x0c00001314127389 */ /* 0x0000640000040016 */
[----:B01----:R-:W-:Y:S01]  /*0c60*/  ENDCOLLECTIVE ;  /* 0x000000000000791b */ /* 0x003fe20003800000 */
.L_x_1847:
[----:B------:R-:W-:Y:S01]  /*0c70*/  IMAD.MOV.U32 R19, RZ, RZ, 0x8 ;  /* 0x00000008ff137424 */ /* 0x000fe200078e00ff */
[----:B------:R-:W-:-:S05]  /*0c80*/  MOV R13, R18 ;  /* 0x00000012000d7202 */ /* 0x000fca0000000f00 */
[----:B------:R-:W-:-:S05]  /*0c90*/  FADD.FTZ R13, R12, R13 ;  /* 0x0000000d0c0d7221 */ /* 0x000fca0000010000 */
[----:B------:R-:W-:-:S07]  /*0ca0*/  MOV R20, R13 ;  /* 0x0000000d00147202 */ /* 0x000fce0000000f00 */
[----:B------:R-:W-:Y:S05]  /*0cb0*/  WARPSYNC.COLLECTIVE R17, `(.L_x_1848) ;  /* 0x0000000011087348 */ /* 0x000fea0003c00000 */
[----:B------:R0:W1:Y:S02]  /*0cc0*/  SHFL.BFLY P2, R18, R20, R19, R22 ;  /* 0x0c00001314127389 */ /* 0x0000640000040016 */
[----:B01----:R-:W-:Y:S01]  /*0cd0*/  ENDCOLLECTIVE ;  /* 0x000000000000791b */ /* 0x003fe20003800000 */
.L_x_1848:
[----:B------:R-:W-:Y:S01]  /*0ce0*/  HFMA2.MMA R19, -RZ, RZ, 0, 9.5367431640625e-07 ;  /* 0x00000010ff137435 */ /* 0x000fe200000001ff */
[----:B------:R-:W-:-:S05]  /*0cf0*/  MOV R10, R18 ;  /* 0x00000012000a7202 */ /* 0x000fca0000000f00 */
[----:B------:R-:W-:-:S05]  /*0d00*/  FADD.FTZ R10, R13, R10 ;  /* 0x0000000a0d0a7221 */ /* 0x000fca0000010000 */
[----:B------:R-:W-:-:S07]  /*0d10*/  MOV R20, R10 ;  /* 0x0000000a00147202 */ /* 0x000fce0000000f00 */
[----:B------:R-:W-:Y:S05]  /*0d20*/  WARPSYNC.COLLECTIVE R17, `(.L_x_1849) ;  /* 0x0000000011087348 */ /* 0x000fea0003c00000 */
[----:B------:R0:W1:Y:S02]  /*0d30*/  SHFL.BFLY P2, R18, R20, R19, R22 ;  /* 0x0c00001314127389 */ /* 0x0000640000040016 */
[----:B01----:R-:W-:Y:S01]  /*0d40*/  ENDCOLLECTIVE ;  /* 0x000000000000791b */ /* 0x003fe20003800000 */
.L_x_1849:
[----:B------:R-:W-:Y:S01]  /*0d50*/  HFMA2.MMA R19, -RZ, RZ, 0, 5.9604644775390625e-08 ;  /* 0x00000001ff137435 */ /* 0x000fe200000001ff */
[----:B------:R-:W-:Y:S01]  /*0d60*/  MOV R20, R9 ;  /* 0x0000000900147202 */ /* 0x000fe20000000f00 */
[----:B------:R-:W-:-:S09]  /*0d70*/  IMAD.MOV.U32 R11, RZ, RZ, R18 ;  /* 0x000000ffff0b7224 */ /* 0x000fd200078e0012 */
[----:B------:R-:W-:Y:S05]  /*0d80*/  WARPSYNC.COLLECTIVE R17, `(.L_x_1850) ;  /* 0x0000000011087348 */ /* 0x000fea0003c00000 */
[----:B------:R0:W1:Y:S02]  /*0d90*/  SHFL.BFLY P2, R18, R20, R19, R22 ;  /* 0x0c00001314127389 */ /* 0x0000640000040016 */
[----:B01----:R-:W-:Y:S01]  /*0da0*/  ENDCOLLECTIVE ;  /* 0x000000000000791b */ /* 0x003fe20003800000 */
.L_x_1850:
[----:B------:R-:W-:Y:S01]  /*0db0*/  HFMA2.MMA R19, -RZ, RZ, 0, 1.1920928955078125e-07 ;  /* 0x00000002ff137435 */ /* 0x000fe200000001ff */
[----:B------:R-:W-:-:S05]  /*0dc0*/  MOV R12, R18 ;  /* 0x00000012000c7202 */ /* 0x000fca0000000f00 */
[----:B------:R-:W-:-:S04]  /*0dd0*/  FADD.FTZ R14, R9, R12 ;  /* 0x0000000c090e7221 */ /* 0x000fc80000010000 */
[----:B------:R-:W-:-:S07]  /*0de0*/  IMAD.MOV.U32 R20, RZ, RZ, R14 ;  /* 0x000000ffff147224 */ /* 0x000fce00078e000e */
[----:B------:R-:W-:Y:S05]  /*0df0*/  WARPSYNC.COLLECTIVE R17, `(.L_x_1851) ;  /* 0x0000000011087348 */ /* 0x000fea0003c00000 */
[----:B------:R0:W1:Y:S02]  /*0e00*/  SHFL.BFLY P2, R18, R20, R19, R22 ;  /* 0x0c00001314127389 */ /* 0x0000640000040016 */
[----:B01----:R-:W-:Y:S01]  /*0e10*/  ENDCOLLECTIVE ;  /* 0x000000000000791b */ /* 0x003fe20003800000 */
.L_x_1851:
[----:B------:R-:W-:Y:S01]  /*0e20*/  IMAD.MOV.U32 R19, RZ, RZ, 0x4 ;  /* 0x00000004ff137424 */ /* 0x000fe200078e00ff */
[----:B------:R-:W-:-:S05]  /*0e30*/  MOV R13, R18 ;  /* 0x00000012000d7202 */ /* 0x000fca0000000f00 */
[----:B------:R-:W-:-:S05]  /*0e40*/  FADD.FTZ R15, R14, R13 ;  /* 0x0000000d0e0f7221 */ /* 0x000fca0000010000 */
[----:B------:R-:W-:-:S07]  /*0e50*/  MOV R20, R15 ;  /* 0x0000000f00147202 */ /* 0x000fce0000000f00 */
[----:B------:R-:W-:Y:S05]  /*0e60*/  WARPSYNC.COLLECTIVE R17, `(.L_x_1852) ;  /* 0x0000000011087348 */ /* 0x000fea0003c00000 */
[----:B------:R0:W1:Y:S02]  /*0e70*/  SHFL.BFLY P2, R18, R20, R19, R22 ;  /* 0x0c00001314127389 */ /* 0x0000640000040016 */
[----:B01----:R-:W-:Y:S01]  /*0e80*/  ENDCOLLECTIVE ;  /* 0x000000000000791b */ /* 0x003fe20003800000 */
.L_x_1852:
[----:B------:R-:W-:Y:S01]  /*0e90*/  HFMA2.MMA R19, -RZ, RZ, 0, 4.76837158203125e-07 ;  /* 0x00000008ff137435 */ /* 0x000fe200000001ff */
[----:B------:R-:W-:-:S05]  /*0ea0*/  MOV R16, R18 ;  /* 0x0000001200107202 */ /* 0x000fca0000000f00 */
[----:B------:R-:W-:-:S05]  /*0eb0*/  FADD.FTZ R16, R15, R16 ;  /* 0x000000100f107221 */ /* 0x000fca0000010000 */
[----:B------:R-:W-:-:S07]  /*0ec0*/  MOV R20, R16 ;  /* 0x0000001000147202 */ /* 0x000fce0000000f00 */
[----:B------:R-:W-:Y:S05]  /*0ed0*/  WARPSYNC.COLLECTIVE R17, `(.L_x_1853) ;  /* 0x0000000011087348 */ /* 0x000fea0003c00000 */
[----:B------:R0:W1:Y:S02]  /*0ee0*/  SHFL.BFLY P2, R18, R20, R19, R22 ;  /* 0x0c00001314127389 */ /* 0x0000640000040016 */
[----:B01----:R-:W-:Y:S01]  /*0ef0*/  ENDCOLLECTIVE ;  /* 0x000000000000791b */ /* 0x003fe20003800000 */
.L_x_1853:
[----:B------:R-:W-:Y:S01]  /*0f00*/  HFMA2.MMA R19, -RZ, RZ, 0, 9.5367431640625e-07 ;  /* 0x00000010ff137435 */ /* 0x000fe200000001ff */
[----:B------:R-:W-:-:S04]  /*0f10*/  IMAD.MOV.U32 R9, RZ, RZ, R18 ;  /* 0x000000ffff097224 */ /* 0x000fc800078e0012 */
[----:B------:R-:W-:-:S05]  /*0f20*/  FADD.FTZ R9, R16, R9 ;  /* 0x0000000910097221 */ /* 0x000fca0000010000 */
[----:B------:R-:W-:-:S07]  /*0f30*/  MOV R20, R9 ;  /* 0x0000000900147202 */ /* 0x000fce0000000f00 */
[----:B------:R-:W-:Y:S05]  /*0f40*/  WARPSYNC.COLLECTIVE R17, `(.L_x_1854) ;  /* 0x0000000011087348 */ /* 0x000fea0003c00000 */
[----:B------:R0:W1:Y:S02]  /*0f50*/  SHFL.BFLY P2, R18, R20, R19, R22 ;  /* 0x0c00001314127389 */ /* 0x0000640000040016 */
[----:B01----:R-:W-:Y:S01]  /*0f60*/  ENDCOLLECTIVE ;  /* 0x000000000000791b */ /* 0x003fe20003800000 */
.L_x_1854:
[----:B------:R-:W-:Y:S01]  /*0f70*/  MOV R14, R18 ;  /* 0x00000012000e7202 */ /* 0x000fe20000000f00 */
[----:B------:R-:W-:Y:S06]  /*0f80*/  BRA `(.L_x_1855) ;  /* 0xfffffff8007c7947 */ /* 0x000fec000383ffff */
.L_x_1856:
        /* <DEDUP_REMOVED lines=15> */
.L_x_5460:


//--------------------- .text._ZN10layer_norm13ln_bwd_kernelINS_13Kernel_traitsI6__halfS2_S2_fjLj18432ELj4ELj1ELj4ELj8ENS_18Kernel_traits_baseILj18432ES2_S2_S2_fjLj128EEEEEEEvNS_9BwdParamsE --------------------------
	.section	.text._ZN10layer_norm13ln_bwd_kernelINS_13Kernel_traitsI6__halfS2_S2_fjLj18432ELj4ELj1ELj4ELj8ENS_18Kernel_traits_baseILj18432ES2_S2_S2_fjLj128EEEEEEEvNS_9BwdParamsE,"ax",@progbits
	.align	128
        .global         _ZN10layer_norm13ln_bwd_kernelINS_13Kernel_traitsI6__halfS2_S2_fjLj18432ELj4ELj1ELj4ELj8ENS_18Kernel_traits_baseILj18432ES2_S2_S2_fjLj128EEEEEEEvNS_9BwdParamsE
        .type           _ZN10layer_norm13ln_bwd_kernelINS_13Kernel_traitsI6__halfS2_S2_fjLj18432ELj4ELj1ELj4ELj8ENS_18Kernel_traits_baseILj18432ES2_S2_S2_fjLj128EEEEEEEvNS_9BwdParamsE,@function
        .size           _ZN10layer_norm13ln_bwd_kernelINS_13Kernel_traitsI6__halfS2_S2_fjLj18432ELj4ELj1ELj4ELj8ENS_18Kernel_traits_baseILj18432ES2_S2_S2_fjLj128EEEEEEEvNS_9BwdParamsE,(.L_x_5461 - _ZN10layer_norm13ln_bwd_kernelINS_13Kernel_traitsI6__halfS2_S2_fjLj18432ELj4ELj1ELj4ELj8ENS_18Kernel_traits_baseILj18432ES2_S2_S2_fjLj128EEEEEEEvNS_9BwdParamsE)
        .other          _ZN10layer_norm13ln_bwd_kernelINS_13Kernel_traitsI6__halfS2_S2_fjLj18432ELj4ELj1ELj4ELj8ENS_18Kernel_traits_baseILj18432ES2_S2_S2_fjLj128EEEEEEEvNS_9BwdParamsE,@"STO_CUDA_ENTRY STV_DEFAULT"
_ZN10layer_norm13ln_bwd_kernelINS_13Kernel_traitsI6__halfS2_S2_fjLj18432ELj4ELj1ELj4ELj8ENS_18Kernel_traits_baseILj18432ES2_S2_S2_fjLj128EEEEEEEvNS_9BwdParamsE:
.text._ZN10layer_norm13ln_bwd_kernelINS_13Kernel_traitsI6__halfS2_S2_fjLj18432ELj4ELj1ELj4ELj8ENS_18Kernel_traits_baseILj18432ES2_S2_S2_fjLj128EEEEEEEvNS_9BwdParamsE:
        /* <DEDUP_REMOVED lines=29> */
[----:B------:R-:W0:Y:S01]  /*01d0*/  @P0 LDC.64 R14, c[0x0][0x248] ;  /* 0x00009200ff0e0b82 */ /* 0x000e220000000a00 */
[----:B-1----:R-:W-:-:S07]  /*01e0*/  @P0 IMAD.WIDE.U32 R8, R25, 0x8, R8 ;  /* 0x0000000819080825 */ /* 0x002fce00078e0008 */
[----:B------:R-:W1:Y:S01]  /*01f0*/  @P0 LDC.64 R18, c[0x0][0x248] ;  /* 0x00009200ff120b82 */ /* 0x000e620000000a00 */
[----:B------:R-:W-:Y:S01]  /*0200*/  SHF.R.U32.HI R50, RZ, 0x2, R50 ;  /* 0x00000002ff327819 */ /* 0x000fe20000011632 */
[----:B--2---:R-:W-:Y:S01]  /*0210*/  @P0 IMAD.WIDE.U32 R16, R21, 0x8, R16 ;  /* 0x0000000815100825 */ /* 0x004fe200078e0010 */
[C---:B------:R-:W-:Y:S01]  /*0220*/  @P0 IADD3 R23, R52.reuse, 0xa00, RZ ;  /* 0x00000a0034170810 */ /* 0x040fe20007ffe0ff */
[----:B------:R-:W5:Y:S01]  /*0230*/  @P0 LDG.E.64 R92, desc[UR8][R6.64] ;  /* 0x00000008065c0981 */ /* 0x000f62000c1e1b00 */
[C---:B------:R-:W-:Y:S02]  /*0240*/  @P0 IADD3 R25, R52.reuse, 0xc00, RZ ;  /* 0x00000c0034190810 */ /* 0x040fe40007ffe0ff */
[C---:B------:R-:W-:Y:S01]  /*0250*/  @P0 IADD3 R27, R52.reuse, 0x1000, RZ ;  /* 0x00001000341b0810 */ /* 0x040fe20007ffe0ff */
[----:B---3--:R-:W-:Y:S01]  /*0260*/  @P0 IMAD.WIDE.U32 R12, R23, 0x8, R12 ;  /* 0x00000008170c0825 */ /* 0x008fe200078e000c */
[----:B----4-:R-:W-:Y:S01]  /*0270*/  @P0 LEA R20, P1, R52, R28, 0x3 ;  /* 0x0000001c34140211 */ /* 0x010fe200078218ff */
[----:B------:R-:W5:Y:S01]  /*0280*/  @P0 LDG.E.64 R94, desc[UR8][R8.64] ;  /* 0x00000008085e0981 */ /* 0x000f62000c1e1b00 */
[----:B------:R-:W-:-:S02]  /*0290*/  LEA.HI R189, R55, R50, RZ, 0x19 ;  /* 0x0000003237bd7211 */ /* 0x000fc400078fc8ff */
[----:B------:R-:W-:Y:S01]  /*02a0*/  @P0 LEA.HI.X R21, R52, R29, RZ, 0x3, P1 ;  /* 0x0000001d34150211 */ /* 0x000fe200008f1cff */
[----:B------:R-:W5:Y:S01]  /*02b0*/  @P0 LDG.E.64 R96, desc[UR8][R10.64] ;  /* 0x000000080a600981 */ /* 0x000f62000c1e1b00 */
[----:B0-----:R-:W-:Y:S01]  /*02c0*/  @P0 IMAD.WIDE.U32 R14, R25, 0x8, R14 ;  /* 0x00000008190e0825 */ /* 0x001fe200078e000e */
[----:B------:R-:W-:Y:S02]  /*02d0*/  MOV R49, R189 ;  /* 0x000000bd00317202 */ /* 0x000fe40000000f00 */
[----:B------:R-:W5:Y:S04]  /*02e0*/  @P0 LDG.E.64 R98, desc[UR8][R12.64] ;  /* 0x000000080c620981 */ /* 0x000f68000c1e1b00 */
[----:B------:R-:W5:Y:S01]  /*02f0*/  @P0 LDG.E.64 R100, desc[UR8][R14.64] ;  /* 0x000000080e640981 */ /* 0x000f62000c1e1b00 */
[----:B-1----:R-:W-:-:S03]  /*0300*/  @P0 IMAD.WIDE.U32 R18, R27, 0x8, R18 ;  /* 0x000000081b120825 */ /* 0x002fc600078e0012 */
        /* <DEDUP_REMOVED lines=87> */
[----:B------:R-:W-:Y:S01]  /*0880*/  HFMA2.MMA R48, -RZ, RZ, 0, 0 ;  /* 0x00000000ff307435 */ /* 0x000fe200000001ff */
[----:B------:R-:W-:Y:S01]  /*0890*/  HADD2.F32 R103, -RZ, R2.H0_H0 ;  /* 0x20000002ff677230 */ /* 0x000fe20000004100 */
[----:B------:R-:W-:Y:S01]  /*08a0*/  HFMA2.MMA R0, -RZ, RZ, 0, 0 ;  /* 0x00000000ff007435 */ /* 0x000fe200000001ff */
        /* <DEDUP_REMOVED lines=28> */
[----:B------:R-:W-:Y:S01]  /*0a70*/  MOV R152, RZ ;  /* 0x000000ff00987202 */ /* 0x000fe20000000f00 */
        /* <DEDUP_REMOVED lines=81> */
.L_x_1863:
        /* <DEDUP_REMOVED lines=17> */
[----:B------:R-:W-:-:S04]  /*10a0*/  UMOV UR7, UR5 ;  /* 0x0000000500077c82 */ /* 0x000fc80008000000 */
[----:B------:R-:W3:Y:S01]  /*10b0*/  LDG.E.64 R124, desc[UR8][R124.64] ;  /* 0x000000087c7c7981 */ /* 0x000ee2000c1e1b00 */
[----:B------:R-:W-:Y:S01]  /*10c0*/  @!UP0 ULDC UR6, c[0x0][0x220] ;  /* 0x0000880000068ab9 */ /* 0x000fe20000000800 */
[----:B------:R-:W-:Y:S01]  /*10d0*/  @!UP0 ULDC UR7, c[0x0][0x224] ;  /* 0x0000890000078ab9 */ /* 0x000fe20000000800 */
[----:B------:R-:W-:Y:S01]  /*10e0*/  @P0 MOV R191, RZ ;  /* 0x000000ff00bf0202 */ /* 0x000fe20000000f00 */
[----:B0-----:R-:W-:Y:S01]  /*10f0*/  IMAD.WIDE R188, R49, 0x4, R60 ;  /* 0x0000000431bc7825 */ /* 0x001fe200078e023c */
[----:B------:R-:W-:Y:S02]  /*1100*/  MOV R64, UR6 ;  /* 0x0000000600407c02 */ /* 0x000fe40008000f00 */
[----:B------:R-:W-:Y:S02]  /*1110*/  MOV R65, UR7 ;  /* 0x0000000700417c02 */ /* 0x000fe40008000f00 */
[----:B------:R-:W-:Y:S01]  /*1120*/  IADD3 R119, R121, 0x200, RZ ;  /* 0x0000020079777810 */ /* 0x000fe20007ffe0ff */
[----:B--2---:R-:W-:Y:S01]  /*1130*/  @!P0 IMAD.WIDE R62, R49, 0x4, R62 ;  /* 0x00000004313e8825 */ /* 0x004fe200078e023e */
[----:B------:R-:W2:Y:S03]  /*1140*/  LDG.E R188, desc[UR8][R188.64] ;  /* 0x00000008bcbc7981 */ /* 0x000ea6000c1e1900 */
[----:B------:R-:W-:Y:S01]  /*1150*/  IMAD.WIDE.U32 R64, R119, 0x8, R64 ;  /* 0x0000000877407825 */ /* 0x000fe200078e0040 */
[----:B------:R-:W4:Y:S01]  /*1160*/  @!P0 LDG.E R191, desc[UR8][R62.64] ;  /* 0x000000083ebf8981 */ /* 0x000f22000c1e1900 */
[----:B------:R-:W-:-:S03]  /*1170*/  UMOV UR6, UR4 ;  /* 0x0000000400067c82 */ /* 0x000fc60008000000 */
[----:B------:R0:W5:Y:S01]  /*1180*/  LDG.E.64 R126, desc[UR8][R64.64] ;  /* 0x00000008407e7981 */ /* 0x000162000c1e1b00 */
[----:B------:R-:W-:Y:S01]  /*1190*/  UMOV UR7, UR5 ;  /* 0x0000000500077c82 */ /* 0x000fe20008000000 */
[----:B------:R-:W-:Y:S01]  /*11a0*/  @!UP0 ULDC UR6, c[0x0][0x220] ;  /* 0x0000880000068ab9 */ /* 0x000fe20000000800 */
[----:B------:R-:W-:Y:S01]  /*11b0*/  @!UP0 ULDC UR7, c[0x0][0x224] ;  /* 0x0000890000078ab9 */ /* 0x000fe20000000800 */
[----:B------:R-:W-:Y:S02]  /*11c0*/  MOV R60, UR6 ;  /* 0x00000006003c7c02 */ /* 0x000fe40008000f00 */
[----:B------:R-:W-:Y:S02]  /*11d0*/  MOV R61, UR7 ;  /* 0x00000007003d7c02 */ /* 0x000fe40008000f00 */
[----:B------:R-:W-:-:S05]  /*11e0*/  IADD3 R117, R121, 0x400, RZ ;  /* 0x0000040079757810 */ /* 0x000fca0007ffe0ff */
[----:B------:R-:W-:-:S06]  /*11f0*/  IMAD.WIDE.U32 R130, R117, 0x8, R60 ;  /* 0x0000000875827825 */ /* 0x000fcc00078e003c */
[----:B------:R-:W5:Y:S01]  /*1200*/  LDG.E.64 R130, desc[UR8][R130.64] ;  /* 0x0000000882827981 */ /* 0x000f62000c1e1b00 */
[----:B------:R-:W-:Y:S01]  /*1210*/  UMOV UR6, UR4 ;  /* 0x0000000400067c82 */ /* 0x000fe20008000000 */
[----:B------:R-:W-:Y:S01]  /*1220*/  UMOV UR7, UR5 ;  /* 0x0000000500077c82 */ /* 0x000fe20008000000 */
        /* <DEDUP_REMOVED lines=10> */
[----:B------:R-:W5:Y:S01]  /*12d0*/  LDG.E.64 R132, desc[UR8][R132.64] ;  /* 0x0000000884847981 */ /* 0x000f62000c1e1b00 */
[----:B------:R-:W-:Y:S02]  /*12e0*/  MOV R60, UR6 ;  /* 0x00000006003c7c02 */ /* 0x000fe40008000f00 */
[----:B------:R-:W-:Y:S02]  /*12f0*/  MOV R61, UR7 ;  /* 0x00000007003d7c02 */ /* 0x000fe40008000f00 */
[----:B0-----:R-:W-:-:S05]  /*1300*/  IADD3 R65, R121, 0x800, RZ ;  /* 0x0000080079417810 */ /* 0x001fca0007ffe0ff */
[----:B------:R-:W-:Y:S01]  /*1310*/  IMAD.WIDE.U32 R136, R65, 0x8, R60 ;  /* 0x0000000841887825 */ /* 0x000fe200078e003c */
[----:B------:R-:W-:Y:S01]  /*1320*/  UMOV UR6, UR4 ;  /* 0x0000000400067c82 */ /* 0x000fe20008000000 */
[----:B------:R-:W-:Y:S01]  /*1330*/  UMOV UR7, UR5 ;  /* 0x0000000500077c82 */ /* 0x000fe20008000000 */
[----:B------:R-:W-:-:S03]  /*1340*/  @!UP0 ULDC UR6, c[0x0][0x220] ;  /* 0x0000880000068ab9 */ /* 0x000fc60000000800 */
[----:B------:R-:W5:Y:S01]  /*1350*/  LDG.E.64 R136, desc[UR8][R136.64] ;  /* 0x0000000888887981 */ /* 0x000f62000c1e1b00 */
        /* <DEDUP_REMOVED lines=12> */
[----:B------:R-:W-:-:S05]  /*1420*/  IADD3 R129, R121, 0xc00, RZ ;  /* 0x00000c0079817810 */ /* 0x000fca0007ffe0ff */
[----:B------:R-:W-:-:S05]  /*1430*/  IMAD.WIDE.U32 R60, R129, 0x8, R60 ;  /* 0x00000008813c7825 */ /* 0x000fca00078e003c */
[----:B------:R1:W5:Y:S01]  /*1440*/  LDG.E.64 R134, desc[UR8][R60.64] ;  /* 0x000000083c867981 */ /* 0x000362000c1e1b00 */
[----:B------:R-:W-:Y:S01]  /*1450*/  UMOV UR6, UR4 ;  /* 0x0000000400067c82 */ /* 0x000fe20008000000 */
        /* <DEDUP_REMOVED lines=8> */
[--C-:B-1----:R-:W-:Y:S01]  /*14e0*/  IMAD.WIDE.U32 R60, R129, 0x8, R142.reuse ;  /* 0x00000008813c7825 */ /* 0x102fe200078e008e */
[----:B------:R-:W-:Y:S01]  /*14f0*/  @!UP0 ULDC UR6, c[0x0][0x220] ;  /* 0x0000880000068ab9 */ /* 0x000fe20000000800 */
[----:B------:R-:W-:Y:S01]  /*1500*/  @!UP0 ULDC UR7, c[0x0][0x224] ;  /* 0x0000890000078ab9 */ /* 0x000fe20000000800 */
[----:B------:R-:W-:Y:S01]  /*1510*/  IADD3 R189, R121, 0x1000, RZ ;  /* 0x0000100079bd7810 */ /* 0x000fe20007ffe0ff */
[--C-:B------:R-:W-:Y:S01]  /*1520*/  IMAD.WIDE.U32 R128, R141, 0x8, R142.reuse ;  /* 0x000000088d807825 */ /* 0x100fe200078e008e */
[----:B------:R-:W-:Y:S01]  /*1530*/  MOV R140, UR6 ;  /* 0x00000006008c7c02 */ /* 0x000fe20008000f00 */
[----:B------:R-:W5:Y:S01]  /*1540*/  LDG.E.64 R60, desc[UR8][R60.64] ;  /* 0x000000083c3c7981 */ /* 0x000f62000c1e1b00 */
[----:B------:R-:W-:Y:S01]  /*1550*/  MOV R141, UR7 ;  /* 0x00000007008d7c02 */ /* 0x000fe20008000f00 */
[--C-:B------:R-:W-:Y:S02]  /*1560*/  IMAD.WIDE.U32 R116, R117, 0x8, R142.reuse ;  /* 0x0000000875747825 */ /* 0x100fe400078e008e */
[----:B------:R-:W5:Y:S02]  /*1570*/  LDG.E.64 R128, desc[UR8][R128.64] ;  /* 0x0000000880807981 */ /* 0x000f64000c1e1b00 */
[----:B------:R-:W-:-:S02]  /*1580*/  IMAD.WIDE.U32 R66, R67, 0x8, R142 ;  /* 0x0000000843427825 */ /* 0x000fc400078e008e */
[----:B------:R-:W5:Y:S02]  /*1590*/  LDG.E.64 R116, desc[UR8][R116.64] ;  /* 0x0000000874747981 */ /* 0x000f64000c1e1b00 */
[--C-:B------:R-:W-:Y:S02]  /*15a0*/  IMAD.WIDE.U32 R64, R65, 0x8, R142.reuse ;  /* 0x0000000841407825 */ /* 0x100fe400078e008e */
[----:B------:R-:W5:Y:S02]  /*15b0*/  LDG.E.64 R66, desc[UR8][R66.64] ;  /* 0x0000000842427981 */ /* 0x000f64000c1e1b00 */
[----:B------:R-:W-:Y:S02]  /*15c0*/  IMAD.WIDE.U32 R120, R121, 0x8, R142 ;  /* 0x0000000879787825 */ /* 0x000fe400078e008e */
[----:B------:R-:W5:Y:S02]  /*15d0*/  LDG.E.64 R64, desc[UR8][R64.64] ;  /* 0x0000000840407981 */ /* 0x000f64000c1e1b00 */
[----:B------:R-:W-:-:S02]  /*15e0*/  IMAD.WIDE.U32 R140, R189, 0x8, R140 ;  /* 0x00000008bd8c7825 */ /* 0x000fc400078e008c */
[----:B------:R-:W5:Y:S02]  /*15f0*/  LDG.E.64 R120, desc[UR8][R120.64] ;  /* 0x0000000878787981 */ /* 0x000f64000c1e1b00 */
[--C-:B------:R-:W-:Y:S02]  /*1600*/  IMAD.WIDE.U32 R118, R119, 0x8, R142.reuse ;  /* 0x0000000877767825 */ /* 0x100fe400078e008e */
[----:B------:R-:W5:Y:S02]  /*1610*/  LDG.E.64 R140, desc[UR8][R140.64] ;  /* 0x000000088c8c7981 */ /* 0x000f64000c1e1b00 */
[--C-:B------:R-:W-:Y:S02]  /*1620*/  IMAD.WIDE.U32 R62, R63, 0x8, R142.reuse ;  /* 0x000000083f3e7825 */ /* 0x100fe400078e008e */
[----:B------:R-:W5:Y:S02]  /*1630*/  LDG.E.64 R118, desc[UR8][R118.64] ;  /* 0x0000000876767981 */ /* 0x000f64000c1e1b00 */
[----:B------:R-:W-:-:S02]  /*1640*/  IMAD.WIDE.U32 R142, R189, 0x8, R142 ;  /* 0x00000008bd8e7825 */ /* 0x000fc400078e008e */
[----:B------:R-:W5:Y:S04]  /*1650*/  LDG.E.64 R62, desc[UR8][R62.64] ;  /* 0x000000083e3e7981 */ /* 0x000f68000c1e1b00 */
[----:B------:R-:W5:Y:S01]  /*1660*/  LDG.E.64 R142, desc[UR8][R142.64] ;  /* 0x000000088e8e7981 */ /* 0x000f62000c1e1b00 */
[----:B------:R-:W0:Y:S08]  /*1670*/  @P0 MUFU.RCP R199, R172 ;  /* 0x000000ac00c70308 */ /* 0x000e300000001000 */
[----:B------:R-:W1:Y:S01]  /*1680*/  @P0 MUFU.RCP R200, R106 ;  /* 0x0000006a00c80308 */ /* 0x000e620000001000 */
[----:B------:R-:W-:-:S07]  /*1690*/  LOP3.LUT P1, RZ, R190, 0xff, RZ, 0xc0, !PT ;  /* 0x000000ffbeff7812 */ /* 0x000fce000782c0ff */
[----:B------:R-:W5:Y:S08]  /*16a0*/  @P0 MUFU.RCP R205, R173 ;  /* 0x000000ad00cd0308 */ /* 0x000f700000001000 */
[----:B------:R-:W5:Y:S08]  /*16b0*/  @P0 MUFU.RCP R209, R174 ;  /* 0x000000ae00d10308 */ /* 0x000f700000001000 */
[----:B------:R-:W5:Y:S08]  /*16c0*/  @P0 MUFU.RCP R202, R108 ;  /* 0x0000006c00ca0308 */ /* 0x000f700000001000 */
[----:B------:R-:W5:Y:S08]  /*16d0*/  @P0 MUFU.RCP R196, R105 ;  /* 0x0000006900c40308 */ /* 0x000f700000001000 */
[----:B------:R-:W5:Y:S08]  /*16e0*/  @P0 MUFU.RCP R197, R109 ;  /* 0x0000006d00c50308 */ /* 0x000f700000001000 */
[----:B------:R-:W5:Y:S08]  /*16f0*/  @P0 MUFU.RCP R198, R176 ;  /* 0x000000b000c60308 */ /* 0x000f700000001000 */
[----:B------:R-:W-:Y:S08]  /*1700*/  @P0 MUFU.RCP R195, R110 ;  /* 0x0000006e00c30308 */ /* 0x000ff00000001000 */
[----:B------:R-:W-:Y:S08]  /*1710*/  @P0 MUFU.RCP R211, R175 ;  /* 0x000000af00d30308 */ /* 0x000ff00000001000 */
[----:B------:R-:W-:Y:S01]  /*1720*/  @P0 MUFU.RCP R207, R107 ;  /* 0x0000006b00cf0308 */ /* 0x000fe20000001000 */
[----:B---3--:R-:W-:-:S02]  /*1730*/  MOV R189, R124 ;  /* 0x0000007c00bd7202 */ /* 0x008fc40000000f00 */
[----:B------:R-:W-:Y:S02]  /*1740*/  SHF.R.U64 R124, R124, 0x10, R125 ;  /* 0x000000107c7c7819 */ /* 0x000fe4000000127d */
[----:B------:R-:W-:-:S03]  /*1750*/  MOV R194, R125 ;  /* 0x0000007d00c27202 */ /* 0x000fc60000000f00 */
[----:B------:R-:W-:Y:S02]  /*1760*/  HADD2.F32 R206, -RZ, R124.H0_H0 ;  /* 0x2000007cffce7230 */ /* 0x000fe40000004100 */
[----:B------:R-:W-:Y:S01]  /*1770*/  HADD2.F32 R194, -RZ, R194.H0_H0 ;  /* 0x200000c2ffc27230 */ /* 0x000fe20000004100 */
[----:B------:R-:W-:Y:S02]  /*1780*/  SHF.R.U32.HI R124, RZ, 0x10, R125 ;  /* 0x00000010ff7c7819 */ /* 0x000fe4000001167d */
[----:B------:R-:W-:Y:S02]  /*1790*/  @P0 FADD.FTZ R192, -R153, R206 ;  /* 0x000000ce99c00221 */ /* 0x000fe40000010100 */
[----:B------:R-:W-:Y:S01]  /*17a0*/  @P0 FADD.FTZ R125, -R88, R194 ;  /* 0x000000c2587d0221 */ /* 0x000fe20000010100 */
[----:B----4-:R-:W-:Y:S01]  /*17b0*/  @!P0 FADD.FTZ R203, R206, -R191 ;  /* 0x800000bfcecb8221 */ /* 0x010fe20000010000 */
[----:B0-----:R-:W-:Y:S01]  /*17c0*/  @P0 FMUL.FTZ R192, R192, R199 ;  /* 0x000000c7c0c00220 */ /* 0x001fe20000410000 */
[----:B------:R-:W-:-:S02]  /*17d0*/  HADD2.F32 R208, -RZ, R124.H0_H0 ;  /* 0x2000007cffd07230 */ /* 0x000fc40000004100 */
[----:B-1----:R-:W-:Y:S01]  /*17e0*/  @P0 FMUL.FTZ R125, R125, R200 ;  /* 0x000000c87d7d0220 */ /* 0x002fe20000410000 */
[----:B--2---:R-:W-:Y:S01]  /*17f0*/  @!P0 FMUL.FTZ R192, R188, R203 ;  /* 0x000000cbbcc08220 */ /* 0x004fe20000410000 */
[----:B-----5:R-:W-:Y:S01]  /*1800*/  MOV R190, R126 ;  /* 0x0000007e00be7202 */ /* 0x020fe20000000f00 */
[----:B------:R-:W-:Y:S01]  /*1810*/  @!P0 FADD.FTZ R203, R194, -R191 ;  /* 0x800000bfc2cb8221 */ /* 0x000fe20000010000 */
[----:B------:R-:W-:Y:S02]  /*1820*/  SHF.R.U64 R126, R126, 0x10, R127 ;  /* 0x000000107e7e7819 */ /* 0x000fe4000000127f */
[----:B------:R-:W-:Y:S01]  /*1830*/  MOV R200, R127 ;  /* 0x0000007f00c87202 */ /* 0x000fe20000000f00 */
[----:B------:R-:W-:Y:S01]  /*1840*/  @!P0 FMUL.FTZ R125, R188, R203 ;  /* 0x000000cbbc7d8220 */ /* 0x000fe20000410000 */
[----:B------:R-:W-:Y:S01]  /*1850*/  @P0 FADD.FTZ R124, -R154, R208 ;  /* 0x000000d09a7c0221 */ /* 0x000fe20000010100 */
[----:B------:R-:W-:Y:S01]  /*1860*/  @!P0 FADD.FTZ R203, R208, -R191 ;  /* 0x800000bfd0cb8221 */ /* 0x000fe20000010000 */
[----:B------:R-:W-:-:S02]  /*1870*/  HADD2.F32 R206, -RZ, R126.H0_H0 ;  /* 0x2000007effce7230 */ /* 0x000fc40000004100 */
[----:B------:R-:W-:Y:S02]  /*1880*/  HADD2.F32 R208, -RZ, R200.H0_H0 ;  /* 0x200000c8ffd07230 */ /* 0x000fe40000004100 */
[----:B------:R-:W-:Y:S01]  /*1890*/  @P0 FMUL.FTZ R124, R124, R205 ;  /* 0x000000cd7c7c0220 */ /* 0x000fe20000410000 */
[----:B------:R-:W-:Y:S01]  /*18a0*/  HADD2.F32 R204, -RZ, R189.H0_H0 ;  /* 0x200000bdffcc7230 */ /* 0x000fe20000004100 */
[----:B------:R-:W-:Y:S01]  /*18b0*/  SHF.R.U32.HI R126, RZ, 0x10, R127 ;  /* 0x00000010ff7e7819 */ /* 0x000fe2000001167f */
[----:B------:R-:W-:Y:S01]  /*18c0*/  @P0 FADD.FTZ R194, -R155, R206 ;  /* 0x000000ce9bc20221 */ /* 0x000fe20000010100 */
[----:B------:R-:W-:Y:S01]  /*18d0*/  @P0 FADD.FTZ R127, -R90, R208 ;  /* 0x000000d05a7f0221 */ /* 0x000fe20000010100 */
[--C-:B------:R-:W-:Y:S01]  /*18e0*/  @!P0 FADD.FTZ R205, R206, -R191.reuse ;  /* 0x800000bfcecd8221 */ /* 0x100fe20000010000 */
[----:B------:R-:W-:Y:S01]  /*18f0*/  @P0 FADD.FTZ R193, -R87, R204 ;  /* 0x000000cc57c10221 */ /* 0x000fe20000010100 */
[----:B------:R-:W-:Y:S01]  /*1900*/  @P0 FMUL.FTZ R194, R194, R209 ;  /* 0x000000d1c2c20220 */ /* 0x000fe20000410000 */
[----:B------:R-:W-:Y:S01]  /*1910*/  @!P0 FADD.FTZ R199, R204, -R191 ;  /* 0x800000bfccc78221 */ /* 0x000fe20000010000 */
[----:B------:R-:W-:Y:S01]  /*1920*/  @P0 FMUL.FTZ R127, R127, R202 ;  /* 0x000000ca7f7f0220 */ /* 0x000fe20000410000 */
[----:B------:R-:W-:Y:S01]  /*1930*/  @!P0 FMUL.FTZ R194, R188, R205 ;  /* 0x000000cdbcc28220 */ /* 0x000fe20000410000 */
[----:B------:R-:W-:-:S02]  /*1940*/  HADD2.F32 R204, -RZ, R190.H0_H0 ;  /* 0x200000beffcc7230 */ /* 0x000fc40000004100 */
[----:B------:R-:W-:Y:S01]  /*1950*/  @!P0 FADD.FTZ R205, R208, -R191 ;  /* 0x800000bfd0cd8221 */ /* 0x000fe20000010000 */
[----:B------:R-:W-:Y:S01]  /*1960*/  HADD2.F32 R210, -RZ, R126.H0_H0 ;  /* 0x2000007effd27230 */ /* 0x000fe20000004100 */
[----:B------:R-:W-:Y:S01]  /*1970*/  MOV R202, R130 ;  /* 0x0000008200ca7202 */ /* 0x000fe20000000f00 */
[----:B------:R-:W0:Y:S01]  /*1980*/  @P0 MUFU.RCP R189, R177 ;  /* 0x000000b100bd0308 */ /* 0x000e220000001000 */
[----:B------:R-:W-:Y:S01]  /*1990*/  SHF.R.U64 R130, R130, 0x10, R131 ;  /* 0x0000001082827819 */ /* 0x000fe20000001283 */
[----:B------:R-:W-:Y:S01]  /*19a0*/  @P0 FMUL.FTZ R193, R193, R196 ;  /* 0x000000c4c1c10220 */ /* 0x000fe20000410000 */
[C---:B------:R-:W-:Y:S01]  /*19b0*/  @!P0 FMUL.FTZ R124, R188.reuse, R203 ;  /* 0x000000cbbc7c8220 */ /* 0x040fe20000410000 */
[----:B------:R-:W-:Y:S01]  /*19c0*/  @!P0 FMUL.FTZ R127, R188, R205 ;  /* 0x000000cdbc7f8220 */ /* 0x000fe20000410000 */
[----:B------:R-:W-:Y:S01]  /*19d0*/  @P0 FADD.FTZ R196, -R89, R204 ;  /* 0x000000cc59c40221 */ /* 0x000fe20000010100 */
[----:B------:R-:W-:Y:S01]  /*19e0*/  @P0 FADD.FTZ R126, -R156, R210 ;  /* 0x000000d29c7e0221 */ /* 0x000fe20000010100 */
[----:B------:R-:W-:Y:S01]  /*19f0*/  @!P0 FADD.FTZ R203, R204, -R191 ;  /* 0x800000bfcccb8221 */ /* 0x000fe20000010000 */
[----:B------:R-:W-:-:S02]  /*1a00*/  HADD2.F32 R208, -RZ, R202.H0_H0 ;  /* 0x200000caffd07230 */ /* 0x000fc40000004100 */
[----:B------:R-:W-:Y:S01]  /*1a10*/  @!P0 FADD.FTZ R205, R210, -R191 ;  /* 0x800000bfd2cd8221 */ /* 0x000fe20000010000 */
[----:B------:R-:W-:Y:S01]  /*1a20*/  SHF.R.U32.HI R206, RZ, 0x10, R131 ;  /* 0x00000010ffce7819 */ /* 0x000fe20000011683 */
[----:B------:R-:W-:Y:S01]  /*1a30*/  HADD2.F32 R210, -RZ, R130.H0_H0 ;  /* 0x20000082ffd27230 */ /* 0x000fe20000004100 */
[----:B------:R-:W-:Y:S01]  /*1a40*/  MOV R204, R131 ;  /* 0x0000008300cc7202 */ /* 0x000fe20000000f00 */
[----:B------:R-:W-:Y:S02]  /*1a50*/  @P0 FADD.FTZ R130, -R91, R208 ;  /* 0x000000d05b820221 */ /* 0x000fe40000010100 */
[----:B------:R-:W-:Y:S02]  /*1a60*/  HADD2.F32 R212, -RZ, R206.H0_H0 ;  /* 0x200000ceffd47230 */ /* 0x000fe40000004100 */
[----:B------:R-:W-:Y:S01]  /*1a70*/  @P0 FADD.FTZ R131, -R157, R210 ;  /* 0x000000d29d830221 */ /* 0x000fe20000010100 */
[----:B------:R-:W-:Y:S02]  /*1a80*/  HADD2.F32 R209, -RZ, R204.H0_H0 ;  /* 0x200000ccffd17230 */ /* 0x000fe40000004100 */
[----:B------:R-:W-:Y:S01]  /*1a90*/  @P0 FMUL.FTZ R197, R130, R197 ;  /* 0x000000c582c50220 */ /* 0x000fe20000410000 */
[----:B------:R-:W-:Y:S01]  /*1aa0*/  @P0 FMUL.FTZ R130, R131, R198 ;  /* 0x000000c683820220 */ /* 0x000fe20000410000 */
[----:B------:R-:W-:Y:S01]  /*1ab0*/  @P0 FADD.FTZ R206, -R158, R212 ;  /* 0x000000d49ece0221 */ /* 0x000fe20000010100 */
[----:B------:R-:W-:Y:S01]  /*1ac0*/  @P0 FADD.FTZ R198, -R92, R209 ;  /* 0x000000d15cc60221 */ /* 0x000fe20000010100 */
[----:B------:R-:W1:Y:S02]  /*1ad0*/  @P0 MUFU.RCP R190, R112 ;  /* 0x0000007000be0308 */ /* 0x000e640000001000 */
[----:B0-----:R-:W-:Y:S01]  /*1ae0*/  @P0 FMUL.FTZ R131, R206, R189 ;  /* 0x000000bdce830220 */ /* 0x001fe20000410000 */
[----:B------:R-:W-:Y:S01]  /*1af0*/  @P0 FMUL.FTZ R195, R198, R195 ;  /* 0x000000c3c6c30220 */ /* 0x000fe20000410000 */
[----:B------:R-:W-:-:S04]  /*1b00*/  MOV R206, R133 ;  /* 0x0000008500ce7202 */ /* 0x000fc80000000f00 */
[----:B------:R-:W0:Y:S01]  /*1b10*/  @P0 MUFU.RCP R201, R111 ;  /* 0x0000006f00c90308 */ /* 0x000e220000001000 */
[----:B------:R-:W-:Y:S01]  /*1b20*/  MOV R198, R132 ;  /* 0x0000008400c67202 */ /* 0x000fe20000000f00 */
[----:B------:R-:W-:Y:S01]  /*1b30*/  @!P0 FMUL.FTZ R193, R188, R199 ;  /* 0x000000c7bcc18220 */ /* 0x000fe20000410000 */
[----:B------:R-:W-:Y:S01]  /*1b40*/  @!P0 FADD.FTZ R189, R209, -R191 ;  /* 0x800000bfd1bd8221 */ /* 0x000fe20000010000 */
[----:B------:R-:W-:Y:S01]  /*1b50*/  @P0 FMUL.FTZ R126, R126, R211 ;  /* 0x000000d37e7e0220 */ /* 0x000fe20000410000 */
[--C-:B------:R-:W-:Y:S01]  /*1b60*/  SHF.R.U64 R132, R132, 0x10, R133.reuse ;  /* 0x0000001084847819 */ /* 0x100fe20000001285 */
[----:B------:R-:W-:Y:S01]  /*1b70*/  @!P0 FMUL.FTZ R126, R188, R205 ;  /* 0x000000cdbc7e8220 */ /* 0x000fe20000410000 */
[----:B------:R-:W-:Y:S01]  /*1b80*/  SHF.R.U32.HI R133, RZ, 0x10, R133 ;  /* 0x00000010ff857819 */ /* 0x000fe20000011685 */
[----:B------:R-:W2:Y:S01]  /*1b90*/  @P0 MUFU.RCP R199, R178 ;  /* 0x000000b200c70308 */ /* 0x000ea20000001000 */
[----:B------:R-:W-:Y:S01]  /*1ba0*/  @!P0 FADD.FTZ R205, R208, -R191 ;  /* 0x800000bfd0cd8221 */ /* 0x000fe20000010000 */
[----:B------:R-:W-:-:S02]  /*1bb0*/  HADD2.F32 R206, -RZ, R206.H0_H0 ;  /* 0x200000ceffce7230 */ /* 0x000fc40000004100 */
[----:B------:R-:W-:Y:S01]  /*1bc0*/  @!P0 FMUL.FTZ R195, R188, R189 ;  /* 0x000000bdbcc38220 */ /* 0x000fe20000410000 */
[----:B------:R-:W-:-:S03]  /*1bd0*/  HADD2.F32 R208, -RZ, R198.H0_H0 ;  /* 0x200000c6ffd07230 */ /* 0x000fc60000004100 */
[----:B------:R-:W3:Y:S01]  /*1be0*/  @P0 MUFU.RCP R200, R179 ;  /* 0x000000b300c80308 */ /* 0x000ee20000001000 */
[--C-:B------:R-:W-:Y:S01]  /*1bf0*/  @!P0 FADD.FTZ R189, R212, -R191.reuse ;  /* 0x800000bfd4bd8221 */ /* 0x100fe20000010000 */
[----:B------:R-:W-:Y:S01]  /*1c00*/  @P0 FMUL.FTZ R196, R196, R207 ;  /* 0x000000cfc4c40220 */ /* 0x000fe20000410000 */
[--C-:B------:R-:W-:Y:S01]  /*1c10*/  @!P0 FADD.FTZ R207, R210, -R191.reuse ;  /* 0x800000bfd2cf8221 */ /* 0x100fe20000010000 */
[----:B------:R-:W-:Y:S02]  /*1c20*/  HADD2.F32 R212, -RZ, R133.H0_H0 ;  /* 0x20000085ffd47230 */ /* 0x000fe40000004100 */
[----:B------:R-:W-:Y:S01]  /*1c30*/  @P0 FADD.FTZ R133, -R94, R206 ;  /* 0x000000ce5e850221 */ /* 0x000fe20000010100 */
[----:B------:R-:W-:Y:S02]  /*1c40*/  HADD2.F32 R210, -RZ, R132.H0_H0 ;  /* 0x20000084ffd27230 */ /* 0x000fe40000004100 */
[C---:B------:R-:W-:Y:S01]  /*1c50*/  @!P0 FMUL.FTZ R131, R188.reuse, R189 ;  /* 0x000000bdbc838220 */ /* 0x040fe20000410000 */
[----:B------:R-:W-:Y:S01]  /*1c60*/  @P0 FADD.FTZ R132, -R93, R208 ;  /* 0x000000d05d840221 */ /* 0x000fe20000010100 */
[----:B------:R-:W-:Y:S01]  /*1c70*/  @!P0 FMUL.FTZ R196, R188, R203 ;  /* 0x000000cbbcc48220 */ /* 0x000fe20000410000 */
[----:B------:R-:W-:Y:S01]  /*1c80*/  @!P0 FADD.FTZ R189, R208, -R191 ;  /* 0x800000bfd0bd8221 */ /* 0x000fe20000010000 */
[----:B------:R-:W4:Y:S01]  /*1c90*/  @P0 MUFU.RCP R203, R113 ;  /* 0x0000007100cb0308 */ /* 0x000f220000001000 */
[----:B-1----:R-:W-:Y:S01]  /*1ca0*/  @P0 FMUL.FTZ R133, R133, R190 ;  /* 0x000000be85850220 */ /* 0x002fe20000410000 */
[----:B0-----:R-:W-:Y:S01]  /*1cb0*/  @P0 FMUL.FTZ R201, R132, R201 ;  /* 0x000000c984c90220 */ /* 0x001fe20000410000 */
[----:B------:R-:W-:Y:S01]  /*1cc0*/  MOV R190, R136 ;  /* 0x0000008800be7202 */ /* 0x000fe20000000f00 */
[----:B------:R-:W-:Y:S01]  /*1cd0*/  @P0 FADD.FTZ R198, -R159, R210 ;  /* 0x000000d29fc60221 */ /* 0x000fe20000010100 */
[----:B------:R-:W-:-:S03]  /*1ce0*/  @P0 FADD.FTZ R209, -R160, R212 ;  /* 0x000000d4a0d10221 */ /* 0x000fc60000010100 */
[----:B------:R-:W0:Y:S01]  /*1cf0*/  @P0 MUFU.RCP R202, R180 ;  /* 0x000000b400ca0308 */ /* 0x000e220000001000 */
[----:B------:R-:W-:Y:S01]  /*1d00*/  @!P0 FMUL.FTZ R201, R188, R189 ;  /* 0x000000bdbcc98220 */ /* 0x000fe20000410000 */
[----:B------:R-:W-:Y:S01]  /*1d10*/  SHF.R.U64 R136, R136, 0x10, R137 ;  /* 0x0000001088887819 */ /* 0x000fe20000001289 */
[--C-:B------:R-:W-:Y:S01]  /*1d20*/  @!P0 FADD.FTZ R189, R206, -R191.reuse ;  /* 0x800000bfcebd8221 */ /* 0x100fe20000010000 */
[----:B------:R-:W-:Y:S01]  /*1d30*/  @!P0 FMUL.FTZ R130, R188, R207 ;  /* 0x000000cfbc828220 */ /* 0x000fe20000410000 */
[----:B--2---:R-:W-:Y:S01]  /*1d40*/  @P0 FMUL.FTZ R199, R198, R199 ;  /* 0x000000c7c6c70220 */ /* 0x004fe20000410000 */
[----:B------:R-:W-:Y:S02]  /*1d50*/  @!P0 FADD.FTZ R207, R210, -R191 ;  /* 0x800000bfd2cf8221 */ /* 0x000fe40000010000 */
[----:B------:R-:W1:Y:S01]  /*1d60*/  @P0 MUFU.RCP R204, R114 ;  /* 0x0000007200cc0308 */ /* 0x000e620000001000 */
[----:B---3--:R-:W-:Y:S01]  /*1d70*/  @P0 FMUL.FTZ R132, R209, R200 ;  /* 0x000000c8d1840220 */ /* 0x008fe20000410000 */
[----:B------:R-:W-:Y:S01]  /*1d80*/  @!P0 FMUL.FTZ R133, R188, R189 ;  /* 0x000000bdbc858220 */ /* 0x000fe20000410000 */
[----:B------:R-:W-:Y:S01]  /*1d90*/  MOV R198, R137 ;  /* 0x0000008900c67202 */ /* 0x000fe20000000f00 */
[----:B------:R-:W-:-:S02]  /*1da0*/  HADD2.F32 R200, -RZ, R190.H0_H0 ;  /* 0x200000beffc87230 */ /* 0x000fc40000004100 */
[----:B------:R-:W-:Y:S01]  /*1db0*/  @!P0 FADD.FTZ R189, R212, -R191 ;  /* 0x800000bfd4bd8221 */ /* 0x000fe20000010000 */
[----:B------:R-:W-:Y:S01]  /*1dc0*/  HADD2.F32 R210, -RZ, R136.H0_H0 ;  /* 0x20000088ffd27230 */ /* 0x000fe20000004100 */
[----:B------:R-:W2:Y:S01]  /*1dd0*/  @P0 MUFU.RCP R211, R181 ;  /* 0x000000b500d30308 */ /* 0x000ea20000001000 */
[----:B------:R-:W-:Y:S01]  /*1de0*/  SHF.R.U32.HI R190, RZ, 0x10, R137 ;  /* 0x00000010ffbe7819 */ /* 0x000fe20000011689 */
[C---:B------:R-:W-:Y:S01]  /*1df0*/  @!P0 FMUL.FTZ R132, R188.reuse, R189 ;  /* 0x000000bdbc848220 */ /* 0x040fe20000410000 */
[----:B------:R-:W-:Y:S01]  /*1e00*/  @P0 FADD.FTZ R136, -R95, R200 ;  /* 0x000000c85f880221 */ /* 0x000fe20000010100 */
[----:B------:R-:W-:Y:S01]  /*1e10*/  @P0 FADD.FTZ R137, -R161, R210 ;  /* 0x000000d2a1890221 */ /* 0x000fe20000010100 */
[----:B------:R-:W-:Y:S02]  /*1e20*/  HADD2.F32 R212, -RZ, R198.H0_H0 ;  /* 0x200000c6ffd47230 */ /* 0x000fe40000004100 */
[----:B------:R-:W-:Y:S01]  /*1e30*/  @!P0 FMUL.FTZ R197, R188, R205 ;  /* 0x000000cdbcc58220 */ /* 0x000fe20000410000 */
[----:B------:R-:W-:Y:S01]  /*1e40*/  @!P0 FADD.FTZ R189, R200, -R191 ;  /* 0x800000bfc8bd8221 */ /* 0x000fe20000010000 */
[----:B------:R-:W3:Y:S01]  /*1e50*/  @P0 MUFU.RCP R205, R115 ;  /* 0x0000007300cd0308 */ /* 0x000ee20000001000 */
[----:B------:R-:W-:-:S02]  /*1e60*/  HADD2.F32 R214, -RZ, R190.H0_H0 ;  /* 0x200000beffd67230 */ /* 0x000fc40000004100 */
[----:B----4-:R-:W-:Y:S01]  /*1e70*/  @P0 FMUL.FTZ R203, R136, R203 ;  /* 0x000000cb88cb0220 */ /* 0x010fe20000410000 */
[----:B0-----:R-:W-:Y:S01]  /*1e80*/  @P0 FMUL.FTZ R198, R137, R202 ;  /* 0x000000ca89c60220 */ /* 0x001fe20000410000 */
[----:B------:R-:W-:Y:S01]  /*1e90*/  @P0 FADD.FTZ R137, -R96, R212 ;  /* 0x000000d460890221 */ /* 0x000fe20000010100 */
[----:B------:R-:W-:Y:S01]  /*1ea0*/  @!P0 FMUL.FTZ R203, R188, R189 ;  /* 0x000000bdbccb8220 */ /* 0x000fe20000410000 */
[----:B------:R-:W-:Y:S01]  /*1eb0*/  MOV R190, R122 ;  /* 0x0000007a00be7202 */ /* 0x000fe20000000f00 */
[----:B------:R-:W-:Y:S01]  /*1ec0*/  @!P0 FADD.FTZ R189, R212, -R191 ;  /* 0x800000bfd4bd8221 */ /* 0x000fe20000010000 */
[----:B------:R-:W0:Y:S01]  /*1ed0*/  @P0 MUFU.RCP R213, R182 ;  /* 0x000000b600d50308 */ /* 0x000e220000001000 */
[----:B-1----:R-:W-:Y:S01]  /*1ee0*/  @P0 FMUL.FTZ R137, R137, R204 ;  /* 0x000000cc89890220 */ /* 0x002fe20000410000 */
[----:B------:R-:W-:Y:S01]  /*1ef0*/  SHF.R.U64 R122, R122, 0x10, R123 ;  /* 0x000000107a7a7819 */ /* 0x000fe2000000127b */
[----:B------:R-:W-:Y:S01]  /*1f00*/  @P0 FADD.FTZ R136, -R162, R214 ;  /* 0x000000d6a2880221 */ /* 0x000fe20000010100 */
[----:B------:R-:W-:Y:S01]  /*1f10*/  @!P0 FMUL.FTZ R137, R188, R189 ;  /* 0x000000bdbc898220 */ /* 0x000fe20000410000 */
[----:B------:R-:W-:Y:S01]  /*1f20*/  HADD2.F32 R190, -RZ, R190.H0_H0 ;  /* 0x200000beffbe7230 */ /* 0x000fe20000004100 */
[----:B------:R-:W-:Y:S01]  /*1f30*/  MOV R202, R123 ;  /* 0x0000007b00ca7202 */ /* 0x000fe20000000f00 */
[--C-:B------:R-:W-:Y:S01]  /*1f40*/  @!P0 FADD.FTZ R189, R214, -R191.reuse ;  /* 0x800000bfd6bd8221 */ /* 0x100fe20000010000 */
[----:B------:R-:W-:Y:S01]  /*1f50*/  @!P0 FMUL.FTZ R199, R188, R207 ;  /* 0x000000cfbcc78220 */ /* 0x000fe20000410000 */
[----:B------:R-:W-:Y:S01]  /*1f60*/  @!P0 FADD.FTZ R207, R210, -R191 ;  /* 0x800000bfd2cf8221 */ /* 0x000fe20000010000 */
[----:B--2---:R-:W-:Y:S01]  /*1f70*/  @P0 FMUL.FTZ R136, R136, R211 ;  /* 0x000000d388880220 */ /* 0x004fe20000410000 */
[----:B------:R-:W-:Y:S01]  /*1f80*/  HADD2.F32 R210, -RZ, R122.H0_H0 ;  /* 0x2000007affd27230 */ /* 0x000fe20000004100 */
[----:B------:R-:W-:Y:S01]  /*1f90*/  @P0 MUFU.RCP R211, R184 ;  /* 0x000000b800d30308 */ /* 0x000fe20000001000 */
[----:B------:R-:W-:Y:S01]  /*1fa0*/  SHF.R.U32.HI R123, RZ, 0x10, R123 ;  /* 0x00000010ff7b7819 */ /* 0x000fe2000001167b */
[----:B------:R-:W-:Y:S01]  /*1fb0*/  @!P0 FMUL.FTZ R136, R188, R189 ;  /* 0x000000bdbc888220 */ /* 0x000fe20000410000 */
[----:B------:R-:W-:Y:S01]  /*1fc0*/  @P0 FADD.FTZ R122, -R97, R190 ;  /* 0x000000be617a0221 */ /* 0x000fe20000010100 */
[----:B------:R-:W-:-:S02]  /*1fd0*/  HADD2.F32 R202, -RZ, R202.H0_H0 ;  /* 0x200000caffca7230 */ /* 0x000fc40000004100 */
[----:B------:R-:W-:Y:S01]  /*1fe0*/  @!P0 FADD.FTZ R189, R190, -R191 ;  /* 0x800000bfbebd8221 */ /* 0x000fe20000010000 */
[----:B------:R-:W-:Y:S01]  /*1ff0*/  MOV R190, R134 ;  /* 0x0000008600be7202 */ /* 0x000fe20000000f00 */
[----:B------:R-:W1:Y:S01]  /*2000*/  @P0 MUFU.RCP R209, R183 ;  /* 0x000000b700d10308 */ /* 0x000e620000001000 */
[----:B------:R-:W-:Y:S01]  /*2010*/  SHF.R.U64 R134, R134, 0x10, R135 ;  /* 0x0000001086867819 */ /* 0x000fe20000001287 */
[----:B---3--:R-:W-:Y:S01]  /*2020*/  @P0 FMUL.FTZ R205, R122, R205 ;  /* 0x000000cd7acd0220 */ /* 0x008fe20000410000 */
[----:B------:R-:W-:Y:S01]  /*2030*/  @!P0 FMUL.FTZ R198, R188, R207 ;  /* 0x000000cfbcc68220 */ /* 0x000fe20000410000 */
[----:B------:R-:W-:Y:S01]  /*2040*/  @P0 FADD.FTZ R200, -R163, R210 ;  /* 0x000000d2a3c80221 */ /* 0x000fe20000010100 */
[----:B------:R-:W-:-:S03]  /*2050*/  HADD2.F32 R212, -RZ, R123.H0_H0 ;  /* 0x2000007bffd47230 */ /* 0x000fc60000004100 */
[----:B------:R-:W2:Y:S01]  /*2060*/  @P0 MUFU.RCP R206, R144 ;  /* 0x0000009000ce0308 */ /* 0x000ea20000001000 */
[----:B------:R-:W-:Y:S01]  /*2070*/  @!P0 FMUL.FTZ R205, R188, R189 ;  /* 0x000000bdbccd8220 */ /* 0x000fe20000410000 */
[----:B------:R-:W-:Y:S01]  /*2080*/  @P0 FADD.FTZ R123, -R98, R202 ;  /* 0x000000ca627b0221 */ /* 0x000fe20000010100 */
[--C-:B------:R-:W-:Y:S01]  /*2090*/  @!P0 FADD.FTZ R207, R210, -R191.reuse ;  /* 0x800000bfd2cf8221 */ /* 0x100fe20000010000 */
[----:B------:R-:W-:Y:S01]  /*20a0*/  @!P0 FADD.FTZ R189, R202, -R191 ;  /* 0x800000bfcabd8221 */ /* 0x000fe20000010000 */
[----:B------:R-:W-:-:S03]  /*20b0*/  MOV R202, R135 ;  /* 0x0000008700ca7202 */ /* 0x000fc60000000f00 */
[----:B------:R-:W3:Y:S01]  /*20c0*/  @P0 MUFU.RCP R204, R146 ;  /* 0x0000009200cc0308 */ /* 0x000ee20000001000 */
[----:B------:R-:W-:Y:S02]  /*20d0*/  HADD2.F32 R210, -RZ, R134.H0_H0 ;  /* 0x20000086ffd27230 */ /* 0x000fe40000004100 */
[----:B0-----:R-:W-:Y:S01]  /*20e0*/  @P0 FMUL.FTZ R200, R200, R213 ;  /* 0x000000d5c8c80220 */ /* 0x001fe20000410000 */
[----:B------:R-:W-:Y:S01]  /*20f0*/  @!P0 FMUL.FTZ R200, R188, R207 ;  /* 0x000000cfbcc88220 */ /* 0x000fe20000410000 */
[----:B------:R-:W-:-:S03]  /*2100*/  @P0 FADD.FTZ R122, -R164, R212 ;  /* 0x000000d4a47a0221 */ /* 0x000fc60000010100 */
[----:B------:R-:W0:Y:S01]  /*2110*/  @P0 MUFU.RCP R208, R145 ;  /* 0x0000009100d00308 */ /* 0x000e220000001000 */
[----:B------:R-:W-:Y:S01]  /*2120*/  @!P0 FADD.FTZ R207, R212, -R191 ;  /* 0x800000bfd4cf8221 */ /* 0x000fe20000010000 */
[----:B------:R-:W-:Y:S02]  /*2130*/  HADD2.F32 R212, -RZ, R202.H0_H0 ;  /* 0x200000caffd47230 */ /* 0x000fe40000004100 */
[----:B------:R-:W-:Y:S01]  /*2140*/  @P0 FADD.FTZ R202, -R165, R210 ;  /* 0x000000d2a5ca0221 */ /* 0x000fe20000010100 */
[----:B------:R-:W-:Y:S01]  /*2150*/  HADD2.F32 R190, -RZ, R190.H0_H0 ;  /* 0x200000beffbe7230 */ /* 0x000fe20000004100 */
[----:B------:R-:W-:Y:S01]  /*2160*/  SHF.R.U32.HI R134, RZ, 0x10, R135 ;  /* 0x00000010ff867819 */ /* 0x000fe20000011687 */
[----:B-1----:R-:W-:Y:S01]  /*2170*/  @P0 FMUL.FTZ R122, R122, R209 ;  /* 0x000000d17a7a0220 */ /* 0x002fe20000410000 */
[----:B------:R-:W-:Y:S01]  /*2180*/  @P0 FMUL.FTZ R202, R202, R211 ;  /* 0x000000d3caca0220 */ /* 0x000fe20000410000 */
[----:B------:R-:W-:Y:S01]  /*2190*/  @P0 FADD.FTZ R135, -R100, R212 ;  /* 0x000000d464870221 */ /* 0x000fe20000010100 */
[--C-:B------:R-:W-:Y:S01]  /*21a0*/  @!P0 FADD.FTZ R211, R212, -R191.reuse ;  /* 0x800000bfd4d38221 */ /* 0x100fe20000010000 */
[----:B--2---:R-:W-:Y:S01]  /*21b0*/  @P0 FMUL.FTZ R123, R123, R206 ;  /* 0x000000ce7b7b0220 */ /* 0x004fe20000410000 */
[C---:B------:R-:W-:Y:S01]  /*21c0*/  @!P0 FMUL.FTZ R122, R188.reuse, R207 ;  /* 0x000000cfbc7a8220 */ /* 0x040fe20000410000 */
[----:B------:R-:W-:Y:S01]  /*21d0*/  @!P0 FMUL.FTZ R123, R188, R189 ;  /* 0x000000bdbc7b8220 */ /* 0x000fe20000410000 */
[----:B------:R-:W-:Y:S01]  /*21e0*/  @P0 FADD.FTZ R207, -R99, R190 ;  /* 0x000000be63cf0221 */ /* 0x000fe20000010100 */
[----:B------:R-:W-:Y:S01]  /*21f0*/  @!P0 FADD.FTZ R189, R190, -R191 ;  /* 0x800000bfbebd8221 */ /* 0x000fe20000010000 */
[----:B------:R-:W1:Y:S01]  /*2200*/  @P0 MUFU.RCP R213, R185 ;  /* 0x000000b900d50308 */ /* 0x000e620000001000 */
[----:B---3--:R-:W-:Y:S01]  /*2210*/  @P0 FMUL.FTZ R135, R135, R204 ;  /* 0x000000cc87870220 */ /* 0x008fe20000410000 */
[C---:B------:R-:W-:Y:S01]  /*2220*/  @!P0 FMUL.FTZ R135, R188.reuse, R211 ;  /* 0x000000d3bc878220 */ /* 0x040fe20000410000 */
[----:B0-----:R-:W-:Y:S01]  /*2230*/  @P0 FMUL.FTZ R207, R207, R208 ;  /* 0x000000d0cfcf0220 */ /* 0x001fe20000410000 */
[----:B------:R-:W-:Y:S01]  /*2240*/  @!P0 FMUL.FTZ R207, R188, R189 ;  /* 0x000000bdbccf8220 */ /* 0x000fe20000410000 */
[----:B------:R-:W-:Y:S01]  /*2250*/  HADD2.F32 R214, -RZ, R134.H0_H0 ;  /* 0x20000086ffd67230 */ /* 0x000fe20000004100 */
[----:B------:R-:W-:-:S02]  /*2260*/  MOV R189, R138 ;  /* 0x0000008a00bd7202 */ /* 0x000fc40000000f00 */
[----:B------:R-:W0:Y:S01]  /*2270*/  @P0 MUFU.RCP R206, R147 ;  /* 0x0000009300ce0308 */ /* 0x000e220000001000 */
[--C-:B------:R-:W-:Y:S02]  /*2280*/  SHF.R.U64 R204, R138, 0x10, R139.reuse ;  /* 0x000000108acc7819 */ /* 0x100fe4000000128b */
[----:B------:R-:W-:-:S05]  /*2290*/  SHF.R.U32.HI R138, RZ, 0x10, R139 ;  /* 0x00000010ff8a7819 */ /* 0x000fca000001168b */
[----:B------:R-:W2:Y:S01]  /*22a0*/  @P0 MUFU.RCP R211, R187 ;  /* 0x000000bb00d30308 */ /* 0x000ea20000001000 */
[----:B------:R-:W-:Y:S01]  /*22b0*/  MOV R190, R139 ;  /* 0x0000008b00be7202 */ /* 0x000fe20000000f00 */
[----:B------:R-:W-:Y:S01]  /*22c0*/  @P0 FADD.FTZ R134, -R166, R214 ;  /* 0x000000d6a6860221 */ /* 0x000fe20000010100 */
[--C-:B------:R-:W-:Y:S01]  /*22d0*/  @!P0 FADD.FTZ R209, R210, -R191.reuse ;  /* 0x800000bfd2d18221 */ /* 0x100fe20000010000 */
[----:B------:R-:W-:-:S04]  /*22e0*/  @!P0 FADD.FTZ R139, R214, -R191 ;  /* 0x800000bfd68b8221 */ /* 0x000fc80000010000 */
[----:B------:R-:W3:Y:S01]  /*22f0*/  @P0 MUFU.RCP R208, R148 ;  /* 0x0000009400d00308 */ /* 0x000ee20000001000 */
[----:B------:R-:W-:Y:S02]  /*2300*/  HADD2.F32 R210, -RZ, R189.H0_H0 ;  /* 0x200000bdffd27230 */ /* 0x000fe40000004100 */
[----:B------:R-:W-:-:S05]  /*2310*/  HADD2.F32 R214, -RZ, R138.H0_H0 ;  /* 0x2000008affd67230 */ /* 0x000fca0000004100 */
[----:B------:R-:W4:Y:S01]  /*2320*/  @P0 MUFU.RCP R215, R186 ;  /* 0x000000ba00d70308 */ /* 0x000f220000001000 */
[----:B------:R-:W-:Y:S01]  /*2330*/  @!P0 FMUL.FTZ R202, R188, R209 ;  /* 0x000000d1bcca8220 */ /* 0x000fe20000410000 */
[----:B------:R-:W-:Y:S02]  /*2340*/  HADD2.F32 R190, -RZ, R190.H0_H0 ;  /* 0x200000beffbe7230 */ /* 0x000fe40000004100 */
[----:B------:R-:W-:Y:S01]  /*2350*/  @P0 FADD.FTZ R209, -R101, R210 ;  /* 0x000000d265d10221 */ /* 0x000fe20000010100 */
[----:B------:R-:W-:Y:S02]  /*2360*/  HADD2.F32 R212, -RZ, R204.H0_H0 ;  /* 0x200000ccffd47230 */ /* 0x000fe40000004100 */
[----:B------:R-:W-:Y:S01]  /*2370*/  @P0 FADD.FTZ R138, -R168, R214 ;  /* 0x000000d6a88a0221 */ /* 0x000fe20000010100 */
[--C-:B------:R-:W-:Y:S01]  /*2380*/  @!P0 FADD.FTZ R189, R210, -R191.reuse ;  /* 0x800000bfd2bd8221 */ /* 0x100fe20000010000 */
[----:B-1----:R-:W-:Y:S01]  /*2390*/  @P0 FMUL.FTZ R134, R134, R213 ;  /* 0x000000d586860220 */ /* 0x002fe20000410000 */
[----:B------:R-:W-:Y:S01]  /*23a0*/  @!P0 FMUL.FTZ R134, R188, R139 ;  /* 0x0000008bbc868220 */ /* 0x000fe20000410000 */
[----:B------:R-:W-:Y:S01]  /*23b0*/  @P0 FADD.FTZ R139, -R102, R190 ;  /* 0x000000be668b0221 */ /* 0x000fe20000010100 */
[----:B0-----:R-:W-:Y:S01]  /*23c0*/  @P0 FMUL.FTZ R209, R209, R206 ;  /* 0x000000ced1d10220 */ /* 0x001fe20000410000 */
[----:B--2---:R-:W-:Y:S01]  /*23d0*/  @P0 FMUL.FTZ R138, R138, R211 ;  /* 0x000000d38a8a0220 */ /* 0x004fe20000410000 */
[----:B------:R-:W-:Y:S01]  /*23e0*/  @P0 FADD.FTZ R204, -R167, R212 ;  /* 0x000000d4a7cc0221 */ /* 0x000fe20000010100 */
[----:B------:R-:W-:Y:S01]  /*23f0*/  @!P0 FADD.FTZ R211, R212, -R191 ;  /* 0x800000bfd4d38221 */ /* 0x000fe20000010000 */
[----:B------:R-:W-:Y:S01]  /*2400*/  @!P0 FMUL.FTZ R209, R188, R189 ;  /* 0x000000bdbcd18220 */ /* 0x000fe20000410000 */
[----:B------:R-:W-:-:S02]  /*2410*/  MOV R217, R116 ;  /* 0x0000007400d97202 */ /* 0x000fc40000000f00 */
[----:B------:R-:W-:Y:S02]  /*2420*/  SHF.R.U64 R212, R116, 0x10, R117 ;  /* 0x0000001074d47819 */ /* 0x000fe40000001275 */
[--C-:B------:R-:W-:Y:S02]  /*2430*/  SHF.R.U64 R235, R66, 0x10, R67.reuse ;  /* 0x0000001042eb7819 */ /* 0x100fe40000001243 */
[----:B------:R-:W-:Y:S02]  /*2440*/  MOV R189, R67 ;  /* 0x0000004300bd7202 */ /* 0x000fe40000000f00 */
[----:B------:R-:W-:Y:S01]  /*2450*/  SHF.R.U32.HI R210, RZ, 0x10, R67 ;  /* 0x00000010ffd27819 */ /* 0x000fe20000011643 */
[----:B---3--:R-:W-:Y:S01]  /*2460*/  @P0 FMUL.FTZ R139, R139, R208 ;  /* 0x000000d08b8b0220 */ /* 0x008fe20000410000 */
[----:B------:R-:W-:Y:S02]  /*2470*/  MOV R67, R128 ;  /* 0x0000008000437202 */ /* 0x000fe40000000f00 */
[----:B------:R-:W-:-:S02]  /*2480*/  SHF.R.U64 R116, R128, 0x10, R129 ;  /* 0x0000001080747819 */ /* 0x000fc40000001281 */
[----:B------:R-:W0:Y:S01]  /*2490*/  @P0 MUFU.RCP R128, R150 ;  /* 0x0000009600800308 */ /* 0x000e220000001000 */
[----:B------:R-:W-:Y:S01]  /*24a0*/  MOV R230, R64 ;  /* 0x0000004000e67202 */ /* 0x000fe20000000f00 */
[----:B----4-:R-:W-:Y:S01]  /*24b0*/  @P0 FMUL.FTZ R204, R204, R215 ;  /* 0x000000d7cccc0220 */ /* 0x010fe20000410000 */
[----:B------:R-:W-:Y:S02]  /*24c0*/  SHF.R.U64 R208, R64, 0x10, R65 ;  /* 0x0000001040d07819 */ /* 0x000fe40000001241 */
[----:B------:R-:W-:Y:S02]  /*24d0*/  MOV R222, R60 ;  /* 0x0000003c00de7202 */ /* 0x000fe40000000f00 */
[----:B------:R-:W-:Y:S01]  /*24e0*/  SHF.R.U64 R220, R60, 0x10, R61 ;  /* 0x000000103cdc7819 */ /* 0x000fe2000000123d */
[----:B------:R-:W1:Y:S01]  /*24f0*/  @P0 MUFU.RCP R239, R171 ;  /* 0x000000ab00ef0308 */ /* 0x000e620000001000 */
[----:B------:R-:W-:Y:S02]  /*2500*/  SHF.R.U64 R228, R120, 0x10, R121 ;  /* 0x0000001078e47819 */ /* 0x000fe40000001279 */
[----:B------:R-:W-:-:S02]  /*2510*/  MOV R225, R121 ;  /* 0x0000007900e17202 */ /* 0x000fc40000000f00 */
[----:B------:R-:W-:Y:S01]  /*2520*/  SHF.R.U32.HI R224, RZ, 0x10, R121 ;  /* 0x00000010ffe07819 */ /* 0x000fe20000011679 */
[----:B------:R-:W-:Y:S01]  /*2530*/  @!P0 FADD.FTZ R215, R214, -R191 ;  /* 0x800000bfd6d78221 */ /* 0x000fe20000010000 */
[----:B------:R-:W-:Y:S02]  /*2540*/  MOV R233, R120 ;  /* 0x0000007800e97202 */ /* 0x000fe40000000f00 */
[----:B------:R-:W-:Y:S02]  /*2550*/  MOV R60, R140 ;  /* 0x0000008c003c7202 */ /* 0x000fe40000000f00 */
[----:B------:R-:W-:Y:S02]  /*2560*/  SHF.R.U64 R121, R140, 0x10, R141 ;  /* 0x000000108c797819 */ /* 0x000fe4000000128d */
[----:B------:R-:W-:Y:S01]  /*2570*/  MOV R64, R141 ;  /* 0x0000008d00407202 */ /* 0x000fe20000000f00 */
[----:B------:R-:W-:Y:S01]  /*2580*/  @!P0 FADD.FTZ R213, R190, -R191 ;  /* 0x800000bfbed58221 */ /* 0x000fe20000010000 */
[----:B------:R-:W-:Y:S01]  /*2590*/  SHF.R.U32.HI R120, RZ, 0x10, R141 ;  /* 0x00000010ff787819 */ /* 0x000fe2000001168d */
[----:B------:R-:W-:Y:S01]  /*25a0*/  @!P0 FMUL.FTZ R204, R188, R211 ;  /* 0x000000d3bccc8220 */ /* 0x000fe20000410000 */
[----:B------:R-:W-:-:S02]  /*25b0*/  SHF.R.U64 R216, R118, 0x10, R119 ;  /* 0x0000001076d87819 */ /* 0x000fc40000001277 */
[----:B------:R-:W-:Y:S02]  /*25c0*/  MOV R219, R119 ;  /* 0x0000007700db7202 */ /* 0x000fe40000000f00 */
[----:B------:R-:W-:Y:S02]  /*25d0*/  SHF.R.U32.HI R214, RZ, 0x10, R119 ;  /* 0x00000010ffd67819 */ /* 0x000fe40000011677 */
[----:B------:R-:W-:Y:S02]  /*25e0*/  MOV R211, R66 ;  /* 0x0000004200d37202 */ /* 0x000fe40000000f00 */
[--C-:B------:R-:W-:Y:S02]  /*25f0*/  SHF.R.U64 R190, R62, 0x10, R63.reuse ;  /* 0x000000103ebe7819 */ /* 0x100fe4000000123f */
[----:B------:R-:W-:Y:S02]  /*2600*/  MOV R119, R63 ;  /* 0x0000003f00777202 */ /* 0x000fe40000000f00 */
[----:B------:R-:W-:Y:S01]  /*2610*/  SHF.R.U32.HI R223, RZ, 0x10, R63 ;  /* 0x00000010ffdf7819 */ /* 0x000fe2000001163f */
[----:B------:R-:W2:Y:S01]  /*2620*/  @P0 MUFU.RCP R229, R149 ;  /* 0x0000009500e50308 */ /* 0x000ea20000001000 */
[----:B------:R-:W-:Y:S01]  /*2630*/  MOV R63, R142 ;  /* 0x0000008e003f7202 */ /* 0x000fe20000000f00 */
[----:B------:R-:W-:Y:S01]  /*2640*/  HADD2.F32 R140, -RZ, R60.H0_H0 ;  /* 0x2000003cff8c7230 */ /* 0x000fe20000004100 */
[----:B------:R-:W-:Y:S01]  /*2650*/  SHF.R.U64 R66, R142, 0x10, R143 ;  /* 0x000000108e427819 */ /* 0x000fe2000000128f */
[----:B------:R-:W-:-:S02]  /*2660*/  HADD2.F32 R142, -RZ, R121.H0_H0 ;  /* 0x20000079ff8e7230 */ /* 0x000fc40000004100 */
[----:B------:R-:W-:Y:S01]  /*2670*/  HADD2.F32 R64, -RZ, R64.H0_H0 ;  /* 0x20000040ff407230 */ /* 0x000fe20000004100 */
[----:B------:R-:W-:Y:S01]  /*2680*/  MOV R218, R118 ;  /* 0x0000007600da7202 */ /* 0x000fe20000000f00 */
[----:B------:R-:W-:Y:S01]  /*2690*/  HADD2.F32 R120, -RZ, R120.H0_H0 ;  /* 0x20000078ff787230 */ /* 0x000fe20000004100 */
[----:B------:R-:W-:Y:S01]  /*26a0*/  MOV R206, R65 ;  /* 0x0000004100ce7202 */ /* 0x000fe20000000f00 */
[----:B------:R-:W-:Y:S01]  /*26b0*/  HADD2.F32 R233, -RZ, R233.H0_H0 ;  /* 0x200000e9ffe97230 */ /* 0x000fe20000004100 */
[----:B------:R-:W-:Y:S02]  /*26c0*/  SHF.R.U32.HI R227, RZ, 0x10, R65 ;  /* 0x00000010ffe37819 */ /* 0x000fe40000011641 */
[----:B------:R-:W-:Y:S01]  /*26d0*/  SHF.R.U32.HI R118, RZ, 0x10, R129 ;  /* 0x00000010ff767819 */ /* 0x000fe20000011681 */
[----:B------:R-:W-:Y:S01]  /*26e0*/  @!P0 FMUL.FTZ R139, R188, R213 ;  /* 0x000000d5bc8b8220 */ /* 0x000fe20000410000 */
[----:B------:R-:W-:Y:S01]  /*26f0*/  MOV R65, R129 ;  /* 0x0000008100417202 */ /* 0x000fe20000000f00 */
[--C-:B------:R-:W-:Y:S01]  /*2700*/  @!P0 FADD.FTZ R121, R140, -R191.reuse ;  /* 0x800000bf8c798221 */ /* 0x100fe20000010000 */
[--C-:B------:R-:W-:Y:S01]  /*2710*/  @!P0 FADD.FTZ R129, R142, -R191.reuse ;  /* 0x800000bf8e818221 */ /* 0x100fe20000010000 */
[----:B------:R-:W-:Y:S01]  /*2720*/  @!P0 FADD.FTZ R141, R64, -R191 ;  /* 0x800000bf408d8221 */ /* 0x000fe20000010000 */
[----:B------:R-:W-:Y:S01]  /*2730*/  SHF.R.U32.HI R213, RZ, 0x10, R117 ;  /* 0x00000010ffd57819 */ /* 0x000fe20000011675 */
[----:B------:R-:W-:Y:S01]  /*2740*/  @P0 FADD.FTZ R231, -R104, R64 ;  /* 0x0000004068e70221 */ /* 0x000fe20000010100 */
[----:B------:R-:W-:Y:S01]  /*2750*/  SHF.R.U32.HI R221, RZ, 0x10, R61 ;  /* 0x00000010ffdd7819 */ /* 0x000fe2000001163d */
[----:B------:R-:W-:Y:S01]  /*2760*/  @!P0 FADD.FTZ R191, R120, -R191 ;  /* 0x800000bf78bf8221 */ /* 0x000fe20000010000 */
[----:B------:R-:W-:Y:S01]  /*2770*/  @P0 FADD.FTZ R234, -R170, R120 ;  /* 0x00000078aaea0221 */ /* 0x000fe20000010100 */
[----:B------:R-:W-:-:S02]  /*2780*/  HADD2.F32 R212, -RZ, R212.H0_H0 ;  /* 0x200000d4ffd47230 */ /* 0x000fc40000004100 */
[----:B------:R-:W-:Y:S02]  /*2790*/  HADD2.F32 R120, -RZ, R116.H0_H0 ;  /* 0x20000074ff787230 */ /* 0x000fe40000004100 */
[----:B------:R-:W-:Y:S02]  /*27a0*/  HADD2.F32 R228, -RZ, R228.H0_H0 ;  /* 0x200000e4ffe47230 */ /* 0x000fe40000004100 */
[----:B------:R-:W-:Y:S02]  /*27b0*/  HADD2.F32 R116, -RZ, R118.H0_H0 ;  /* 0x20000076ff747230 */ /* 0x000fe40000004100 */
[----:B------:R-:W-:Y:S01]  /*27c0*/  FMUL.FTZ R118, R105, R233 ;  /* 0x000000e969767220 */ /* 0x000fe20000410000 */
[----:B0-----:R-:W-:Y:S01]  /*27d0*/  @P0 FMUL.FTZ R231, R231, R128 ;  /* 0x00000080e7e70220 */ /* 0x001fe20000410000 */
[----:B------:R-:W-:Y:S02]  /*27e0*/  HADD2.F32 R224, -RZ, R224.H0_H0 ;  /* 0x200000e0ffe07230 */ /* 0x000fe40000004100 */
[----:B-1----:R-:W-:Y:S01]  /*27f0*/  @P0 FMUL.FTZ R234, R234, R239 ;  /* 0x000000efeaea0220 */ /* 0x002fe20000410000 */
[----:B------:R-:W-:-:S02]  /*2800*/  HADD2.F32 R213, -RZ, R213.H0_H0 ;  /* 0x200000d5ffd57230 */ /* 0x000fc40000004100 */
[C---:B------:R-:W-:Y:S01]  /*2810*/  FADD.FTZ R72, R233.reuse, R72 ;  /* 0x00000048e9487221 */ /* 0x040fe20000010000 */
[----:B------:R-:W-:Y:S02]  /*2820*/  HADD2.F32 R128, -RZ, R221.H0_H0 ;  /* 0x200000ddff807230 */ /* 0x000fe40000004100 */
        /* <DEDUP_REMOVED lines=8> */
[----:B------:R-:W-:-:S02]  /*28b0*/  HADD2.F32 R191, -RZ, R235.H0_H0 ;  /* 0x200000ebffbf7230 */ /* 0x000fc40000004100 */
[C---:B------:R-:W-:Y:S01]  /*28c0*/  FADD.FTZ R75, R224.reuse, R75 ;  /* 0x0000004be04b7221 */ /* 0x040fe20000010000 */
[----:B------:R-:W-:Y:S01]  /*28d0*/  FFMA.FTZ R83, R224, R124, R83 ;  /* 0x0000007ce0537223 */ /* 0x000fe20000010053 */
[----:B------:R-:W-:Y:S01]  /*28e0*/  FMUL.FTZ R235, R173, R224 ;  /* 0x000000e0adeb7220 */ /* 0x000fe20000410000 */
[----:B------:R-:W-:Y:S02]  /*28f0*/  HADD2.F32 R211, -RZ, R211.H0_H0 ;  /* 0x200000d3ffd37230 */ /* 0x000fe40000004100 */
[C---:B------:R-:W-:Y:S01]  /*2900*/  FADD.FTZ R54, R213.reuse, R54 ;  /* 0x00000036d5367221 */ /* 0x040fe20000010000 */
[----:B------:R-:W-:Y:S01]  /*2910*/  FFMA.FTZ R56, R213, R131, R56 ;  /* 0x00000083d5387223 */ /* 0x000fe20000010038 */
[----:B------:R-:W-:Y:S01]  /*2920*/  FMUL.FTZ R224, R177, R213 ;  /* 0x000000d5b1e07220 */ /* 0x000fe20000410000 */
[----:B--2---:R-:W-:Y:S01]  /*2930*/  @P0 FMUL.FTZ R229, R60, R229 ;  /* 0x000000e53ce50220 */ /* 0x004fe20000410000 */
[----:B------:R-:W-:Y:S02]  /*2940*/  HADD2.F32 R225, -RZ, R225.H0_H0 ;  /* 0x200000e1ffe17230 */ /* 0x000fe40000004100 */
[----:B------:R-:W-:Y:S01]  /*2950*/  FADD.FTZ R213, R212, R233 ;  /* 0x000000e9d4d57221 */ /* 0x000fe20000010000 */
[----:B------:R-:W-:Y:S01]  /*2960*/  @!P0 FMUL.FTZ R229, R188, R121 ;  /* 0x00000079bce58220 */ /* 0x000fe20000410000 */
[----:B------:R-:W-:Y:S01]  /*2970*/  FFMA.FTZ R212, R118, R193, RZ ;  /* 0x000000c176d47223 */ /* 0x000fe200000100ff */
[----:B------:R-:W-:-:S02]  /*2980*/  HADD2.F32 R121, -RZ, R119.H0_H0 ;  /* 0x20000077ff797230 */ /* 0x000fc40000004100 */
[C---:B------:R-:W-:Y:S01]  /*2990*/  FADD.FTZ R26, R211.reuse, R26 ;  /* 0x0000001ad31a7221 */ /* 0x040fe20000010000 */
[----:B------:R-:W-:Y:S02]  /*29a0*/  HADD2.F32 R214, -RZ, R214.H0_H0 ;  /* 0x200000d6ffd67230 */ /* 0x000fe40000004100 */
[----:B------:R-:W-:Y:S01]  /*29b0*/  FFMA.FTZ R2, R211, R201, R2 ;  /* 0x000000c9d3027223 */ /* 0x000fe20000010002 */
[----:B------:R-:W-:Y:S02]  /*29c0*/  HADD2.F32 R119, -RZ, R222.H0_H0 ;  /* 0x200000deff777230 */ /* 0x000fe40000004100 */
[----:B------:R-:W-:Y:S01]  /*29d0*/  FMUL.FTZ R222, R111, R211 ;  /* 0x000000d36fde7220 */ /* 0x000fe20000410000 */
[----:B------:R-:W-:Y:S01]  /*29e0*/  FMUL.FTZ R236, R106, R225 ;  /* 0x000000e16aec7220 */ /* 0x000fe20000410000 */
[----:B------:R-:W-:Y:S01]  /*29f0*/  FFMA.FTZ R211, R233, R192, R212 ;  /* 0x000000c0e9d37223 */ /* 0x000fe200000100d4 */
[----:B------:R-:W-:Y:S01]  /*2a00*/  @P0 FADD.FTZ R232, -R169, R142 ;  /* 0x0000008ea9e80221 */ /* 0x000fe20000010100 */
[----:B------:R-:W-:-:S02]  /*2a10*/  HADD2.F32 R142, -RZ, R223.H0_H0 ;  /* 0x200000dfff8e7230 */ /* 0x000fc40000004100 */
[C---:B------:R-:W-:Y:S01]  /*2a20*/  FADD.FTZ R79, R214.reuse, R79 ;  /* 0x0000004fd64f7221 */ /* 0x040fe20000010000 */
[----:B------:R-:W-:Y:S02]  /*2a30*/  HADD2.F32 R218, -RZ, R218.H0_H0 ;  /* 0x200000daffda7230 */ /* 0x000fe40000004100 */
[----:B------:R-:W-:Y:S01]  /*2a40*/  FFMA.FTZ R57, R214, R126, R57 ;  /* 0x0000007ed6397223 */ /* 0x000fe20000010039 */
[----:B------:R-:W-:Y:S01]  /*2a50*/  FMUL.FTZ R223, R175, R214 ;  /* 0x000000d6afdf7220 */ /* 0x000fe20000410000 */
[----:B------:R-:W-:Y:S01]  /*2a60*/  FADD.FTZ R214, R213, R236 ;  /* 0x000000ecd5d67221 */ /* 0x000fe20000010000 */
[----:B------:R-:W-:Y:S01]  /*2a70*/  FFMA.FTZ R212, R236, R125, R211 ;  /* 0x0000007decd47223 */ /* 0x000fe200000100d3 */
[----:B------:R-:W-:Y:S01]  /*2a80*/  @!P0 FMUL.FTZ R231, R188, R141 ;  /* 0x0000008dbce78220 */ /* 0x000fe20000410000 */
        /* <DEDUP_REMOVED lines=8> */
[----:B------:R-:W-:Y:S02]  /*2b10*/  HADD2.F32 R219, -RZ, R219.H0_H0 ;  /* 0x200000dbffdb7230 */ /* 0x000fe40000004100 */
[C---:B------:R-:W-:Y:S01]  /*2b20*/  FADD.FTZ R74, R225.reuse, R74 ;  /* 0x0000004ae14a7221 */ /* 0x040fe20000010000 */
[----:B------:R-:W-:Y:S01]  /*2b30*/  FFMA.FTZ R84, R225, R125, R84 ;  /* 0x0000007de1547223 */ /* 0x000fe20000010054 */
[----:B------:R-:W-:Y:S01]  /*2b40*/  MOV R215, R117 ;  /* 0x0000007500d77202 */ /* 0x000fe20000000f00 */
[----:B------:R-:W0:Y:S01]  /*2b50*/  @P0 MUFU.RCP R237, R151 ;  /* 0x0000009700ed0308 */ /* 0x000e220000001000 */
[----:B------:R-:W-:Y:S01]  /*2b60*/  FMUL.FTZ R225, R174, R216 ;  /* 0x000000d8aee17220 */ /* 0x000fe20000410000 */
[----:B------:R-:W-:Y:S01]  /*2b70*/  FADD.FTZ R214, R214, R227 ;  /* 0x000000e3d6d67221 */ /* 0x000fe20000010000 */
[----:B------:R-:W-:Y:S01]  /*2b80*/  FFMA.FTZ R212, R227, R196, R212 ;  /* 0x000000c4e3d47223 */ /* 0x000fe200000100d4 */
[----:B------:R-:W-:Y:S01]  /*2b90*/  MOV R226, R62 ;  /* 0x0000003e00e27202 */ /* 0x000fe20000000f00 */
[----:B------:R-:W-:Y:S01]  /*2ba0*/  HADD2.F32 R210, -RZ, R210.H0_H0 ;  /* 0x200000d2ffd27230 */ /* 0x000fe20000004100 */
[----:B------:R-:W-:Y:S01]  /*2bb0*/  MOV R117, R61 ;  /* 0x0000003d00757202 */ /* 0x000fe20000000f00 */
[----:B------:R-:W-:Y:S01]  /*2bc0*/  HADD2.F32 R140, -RZ, R220.H0_H0 ;  /* 0x200000dcff8c7230 */ /* 0x000fe20000004100 */
[----:B------:R-:W-:Y:S01]  /*2bd0*/  MOV R61, R143 ;  /* 0x0000008f003d7202 */ /* 0x000fe20000000f00 */
[C---:B------:R-:W-:Y:S01]  /*2be0*/  FADD.FTZ R76, R218.reuse, R76 ;  /* 0x0000004cda4c7221 */ /* 0x040fe20000010000 */
[----:B------:R-:W-:Y:S01]  /*2bf0*/  SHF.R.U32.HI R62, RZ, 0x10, R143 ;  /* 0x00000010ff3e7819 */ /* 0x000fe2000001168f */
        /* <DEDUP_REMOVED lines=38> */
[----:B0-----:R-:W-:Y:S01]  /*2e60*/  @P0 FMUL.FTZ R232, R232, R237 ;  /* 0x000000ede8e80220 */ /* 0x001fe20000410000 */
[----:B------:R-:W-:Y:S01]  /*2e70*/  @!P0 FMUL.FTZ R232, R188, R129 ;  /* 0x00000081bce88220 */ /* 0x000fe20000410000 */
[----:B------:R-:W-:Y:S02]  /*2e80*/  HADD2.F32 R129, -RZ, R226.H0_H0 ;  /* 0x200000e2ff817230 */ /* 0x000fe40000004100 */
        /* <DEDUP_REMOVED lines=10> */
[----:B------:R-:W-:Y:S02]  /*2f30*/  HADD2.F32 R190, -RZ, R190.H0_H0 ;  /* 0x200000beffbe7230 */ /* 0x000fe40000004100 */
        /* <DEDUP_REMOVED lines=132> */
.L_x_1874:
        /* <DEDUP_REMOVED lines=24> */
[----:B0-----:R-:W-:Y:S02]  /*3900*/  @!P0 LEA R116, P2, R66, R60, 0x3 ;  /* 0x0000003c42748211 */ /* 0x001fe400078418ff */
[----:B------:R-:W-:-:S04]  /*3910*/  @!P0 IADD3.X R60, RZ, R237, RZ, P3, !PT ;  /* 0x000000edff3c8210 */ /* 0x000fc80001ffe4ff */
        /* <DEDUP_REMOVED lines=17> */
.L_x_1860:
[----:B------:R-:W-:Y:S05]  /*3a30*/  BSYNC B0 ;  /* 0x0000000000007941 */ /* 0x000fea0003800000 */
.L_x_1859:
        /* <DEDUP_REMOVED lines=19> */
.L_x_1862:
[----:B------:R-:W2:Y:S04]  /*3b70*/  LDG.E.STRONG.GPU R62, desc[UR8][R60.64] ;  /* 0x000000083c3e7981 */ /* 0x000ea8000c1ef900 */
[----:B--2---:R-:W-:Y:S01]  /*3b80*/  CCTL.IVALL ;  /* 0x00000000ff00798f */ /* 0x004fe20002000000 */
[----:B------:R-:W-:Y:S05]  /*3b90*/  YIELD ;  /* 0x0000000000007946 */ /* 0x000fea0003800000 */
[----:B------:R-:W-:-:S13]  /*3ba0*/  ISETP.NE.AND P0, PT, R62, R65, PT ;  /* 0x000000413e00720c */ /* 0x000fda0003f05270 */
[----:B------:R-:W-:Y:S05]  /*3bb0*/  @P0 BRA `(.L_x_1862) ;  /* 0xfffffffc00ec0947 */ /* 0x000fea000383ffff */
.L_x_1861:
        /* <DEDUP_REMOVED lines=86> */
[----:B------:R-:W-:Y:S01]  /*4120*/  F2FP.F16.F32.PACK_AB R193, R62, R193 ;  /* 0x000000c13ec1723e */ /* 0x000fe200000000ff */
[----:B------:R-:W-:Y:S01]  /*4130*/  FADD.FTZ R61, R235, -R124 ;  /* 0x8000007ceb3d7221 */ /* 0x000fe20000010000 */
[----:B------:R-:W-:Y:S01]  /*4140*/  F2FP.F16.F32.PACK_AB R66, R60, R227 ;  /* 0x000000e33c42723e */ /* 0x000fe200000000ff */
[----:B------:R-:W-:Y:S01]  /*4150*/  FMUL.FTZ R124, R188, R139 ;  /* 0x0000008bbc7c7220 */ /* 0x000fe20000410000 */
[----:B------:R-:W-:Y:S01]  /*4160*/  F2FP.F16.F32.PACK_AB R125, RZ, R125 ;  /* 0x0000007dff7d723e */ /* 0x000fe200000000ff */
[----:B------:R-:W-:Y:S01]  /*4170*/  FADD.FTZ R201, R222, -R201 ;  /* 0x800000c9dec97221 */ /* 0x000fe20000010000 */
[----:B------:R-:W-:Y:S01]  /*4180*/  F2FP.F16.F32.PACK_AB R139, RZ, R64 ;  /* 0x00000040ff8b723e */ /* 0x000fe200000000ff */
[----:B------:R-:W-:Y:S01]  /*4190*/  FADD.FTZ R199, R220, -R199 ;  /* 0x800000c7dcc77221 */ /* 0x000fe20000010000 */
[----:B------:R-:W-:Y:S01]  /*41a0*/  FADD.FTZ R141, R141, -R204 ;  /* 0x800000cc8d8d7221 */ /* 0x000fe20000010000 */
[----:B------:R-:W-:Y:S01]  /*41b0*/  PRMT R62, R193, 0x7632, R62 ;  /* 0x00007632c13e7816 */ /* 0x000fe2000000003e */
[----:B------:R-:W-:Y:S01]  /*41c0*/  FADD.FTZ R203, R216, -R203 ;  /* 0x800000cbd8cb7221 */ /* 0x000fe20000010000 */
[----:B------:R-:W-:Y:S01]  /*41d0*/  FADD.FTZ R217, R217, -R198 ;  /* 0x800000c6d9d97221 */ /* 0x000fe20000010000 */
[----:B------:R-:W-:Y:S01]  /*41e0*/  PRMT R116, R66, 0x7632, R116 ;  /* 0x0000763242747816 */ /* 0x000fe20000000074 */
[----:B------:R-:W-:Y:S01]  /*41f0*/  FADD.FTZ R197, R228, -R197 ;  /* 0x800000c5e4c57221 */ /* 0x000fe20000010000 */
[----:B------:R-:W-:Y:S01]  /*4200*/  PRMT R64, R125, 0x7610, R64 ;  /* 0x000076107d407816 */ /* 0x000fe20000000040 */
[----:B------:R-:W-:Y:S01]  /*4210*/  FADD.FTZ R221, R221, -R130 ;  /* 0x80000082dddd7221 */ /* 0x000fe20000010000 */
[----:B------:R-:W-:Y:S01]  /*4220*/  FADD.FTZ R117, R215, -R136 ;  /* 0x80000088d7757221 */ /* 0x000fe20000010000 */
[----:B------:R-:W-:Y:S01]  /*4230*/  PRMT R125, R139, 0x7610, R125 ;  /* 0x000076108b7d7816 */ /* 0x000fe2000000007d */
[----:B------:R-:W-:Y:S01]  /*4240*/  FADD.FTZ R129, R129, -R138 ;  /* 0x8000008a81817221 */ /* 0x000fe20000010000 */
[C---:B------:R-:W-:Y:S01]  /*4250*/  FMUL.FTZ R201, R188.reuse, R201 ;  /* 0x000000c9bcc97220 */ /* 0x040fe20000410000 */
[C---:B------:R-:W-:Y:S01]  /*4260*/  FMUL.FTZ R136, R188.reuse, R199 ;  /* 0x000000c7bc887220 */ /* 0x040fe20000410000 */
[C---:B------:R-:W-:Y:S01]  /*4270*/  FMUL.FTZ R127, R188.reuse, R141 ;  /* 0x0000008dbc7f7220 */ /* 0x040fe20000410000 */
[----:B------:R-:W-:Y:S01]  /*4280*/  PRMT R60, R193, 0x7610, R60 ;  /* 0x00007610c13c7816 */ /* 0x000fe2000000003c */
[----:B------:R-:W-:Y:S01]  /*4290*/  FMUL.FTZ R203, R188, R203 ;  /* 0x000000cbbccb7220 */ /* 0x000fe20000410000 */
[----:B------:R-:W-:Y:S01]  /*42a0*/  LOP3.LUT R139, R62, 0xffff, RZ, 0xc0, !PT ;  /* 0x0000ffff3e8b7812 */ /* 0x000fe200078ec0ff */
[----:B------:R-:W-:Y:S01]  /*42b0*/  FMUL.FTZ R138, R188, R217 ;  /* 0x000000d9bc8a7220 */ /* 0x000fe20000410000 */
[----:B------:R-:W-:Y:S01]  /*42c0*/  LOP3.LUT R141, R116, 0xffff, RZ, 0xc0, !PT ;  /* 0x0000ffff748d7812 */ /* 0x000fe200078ec0ff */
[----:B------:R-:W-:Y:S01]  /*42d0*/  FADD.FTZ R133, R218, -R133 ;  /* 0x80000085da857221 */ /* 0x000fe20000010000 */
[----:B------:R-:W-:Y:S01]  /*42e0*/  LOP3.LUT R140, R64, 0xffff, RZ, 0xc0, !PT ;  /* 0x0000ffff408c7812 */ /* 0x000fe200078ec0ff */
[C---:B------:R-:W-:Y:S01]  /*42f0*/  FMUL.FTZ R197, R188.reuse, R197 ;  /* 0x000000c5bcc57220 */ /* 0x040fe20000410000 */
[----:B------:R-:W-:Y:S01]  /*4300*/  FMUL.FTZ R130, R188, R221 ;  /* 0x000000ddbc827220 */ /* 0x000fe20000410000 */
[----:B------:R-:W-:Y:S01]  /*4310*/  LOP3.LUT R64, R125, 0xffff, RZ, 0xc0, !PT ;  /* 0x0000ffff7d407812 */ /* 0x000fe200078ec0ff */
[----:B------:R-:W-:Y:S01]  /*4320*/  FADD.FTZ R65, R224, -R131 ;  /* 0x80000083e0417221 */ /* 0x000fe20000010000 */
[----:B------:R-:W-:Y:S01]  /*4330*/  PRMT R60, R60, 0x5410, R139 ;  /* 0x000054103c3c7816 */ /* 0x000fe2000000008b */
[----:B------:R-:W-:Y:S01]  /*4340*/  FADD.FTZ R137, R214, -R137 ;  /* 0x80000089d6897221 */ /* 0x000fe20000010000 */
[----:B------:R-:W-:Y:S01]  /*4350*/  SHF.L.U64.HI R125, R139, 0x10, RZ ;  /* 0x000000108b7d7819 */ /* 0x000fe200000102ff */
[----:B------:R-:W-:Y:S01]  /*4360*/  FADD.FTZ R131, R213, -R200 ;  /* 0x800000c8d5837221 */ /* 0x000fe20000010000 */
[----:B------:R-:W-:Y:S01]  /*4370*/  SHF.L.U64.HI R139, R141, 0x10, RZ ;  /* 0x000000108d8b7819 */ /* 0x000fe200000102ff */
[----:B------:R-:W-:Y:S01]  /*4380*/  FADD.FTZ R205, R212, -R205 ;  /* 0x800000cdd4cd7221 */ /* 0x000fe20000010000 */
[----:B------:R-:W-:Y:S01]  /*4390*/  F2FP.F16.F32.PACK_AB R201, R136, R201 ;  /* 0x000000c988c9723e */ /* 0x000fe200000000ff */
[----:B------:R-:W-:Y:S01]  /*43a0*/  FADD.FTZ R213, R206, -R135 ;  /* 0x80000087ced57221 */ /* 0x000fe20000010000 */
[----:B------:R-:W-:Y:S01]  /*43b0*/  F2FP.F16.F32.PACK_AB R203, R138, R203 ;  /* 0x000000cb8acb723e */ /* 0x000fe200000000ff */
[----:B------:R-:W-:Y:S01]  /*43c0*/  FADD.FTZ R207, R208, -R207 ;  /* 0x800000cfd0cf7221 */ /* 0x000fe20000010000 */
[----:B------:R-:W-:Y:S01]  /*43d0*/  FADD.FTZ R191, R191, -R202 ;  /* 0x800000cabfbf7221 */ /* 0x000fe20000010000 */
[----:B------:R-:W-:Y:S01]  /*43e0*/  FMUL.FTZ R135, R188, R133 ;  /* 0x00000085bc877220 */ /* 0x000fe20000410000 */
[----:B------:R-:W-:Y:S01]  /*43f0*/  F2FP.F16.F32.PACK_AB R197, R130, R197 ;  /* 0x000000c582c5723e */ /* 0x000fe200000000ff */
[----:B------:R-:W-:Y:S01]  /*4400*/  FADD.FTZ R123, R210, -R123 ;  /* 0x8000007bd27b7221 */ /* 0x000fe20000010000 */
[----:B------:R-:W-:Y:S01]  /*4410*/  FMUL.FTZ R137, R188, R137 ;  /* 0x00000089bc897220 */ /* 0x000fe20000410000 */
[--C-:B------:R-:W-:Y:S01]  /*4420*/  LOP3.LUT R130, R64, 0xffff0000, R139.reuse, 0xf8, !PT ;  /* 0xffff000040827812 */ /* 0x100fe200078ef88b */
[----:B------:R-:W-:Y:S01]  /*4430*/  FADD.FTZ R143, R143, -R134 ;  /* 0x800000868f8f7221 */ /* 0x000fe20000010000 */
[----:B------:R-:W-:Y:S01]  /*4440*/  PRMT R136, R201, 0x7632, R136 ;  /* 0x00007632c9887816 */ /* 0x000fe20000000088 */
[C---:B------:R-:W-:Y:S01]  /*4450*/  FMUL.FTZ R118, R188.reuse, R205 ;  /* 0x000000cdbc767220 */ /* 0x040fe20000410000 */
[C---:B------:R-:W-:Y:S01]  /*4460*/  FMUL.FTZ R131, R188.reuse, R131 ;  /* 0x00000083bc837220 */ /* 0x040fe20000410000 */
[----:B------:R-:W-:Y:S01]  /*4470*/  PRMT R139, R203, 0x7632, R139 ;  /* 0x00007632cb8b7816 */ /* 0x000fe2000000008b */
[C---:B------:R-:W-:Y:S01]  /*4480*/  FMUL.FTZ R133, R188.reuse, R207 ;  /* 0x000000cfbc857220 */ /* 0x040fe20000410000 */
[----:B------:R-:W-:Y:S01]  /*4490*/  FMUL.FTZ R134, R188, R191 ;  /* 0x000000bfbc867220 */ /* 0x000fe20000410000 */
[----:B------:R-:W-:Y:S01]  /*44a0*/  PRMT R62, R66, 0x5410, R141 ;  /* 0x00005410423e7816 */ /* 0x000fe2000000008d */
[----:B------:R-:W-:Y:S01]  /*44b0*/  FADD.FTZ R231, R120, -R231 ;  /* 0x800000e778e77221 */ /* 0x000fe20000010000 */
[----:B------:R-:W-:Y:S01]  /*44c0*/  PRMT R66, R197, 0x7632, R66 ;  /* 0x00007632c5427816 */ /* 0x000fe20000000042 */
[----:B------:R-:W-:Y:S01]  /*44d0*/  FADD.FTZ R195, R226, -R195 ;  /* 0x800000c3e2c37221 */ /* 0x000fe20000010000 */
[----:B------:R-:W-:Y:S01]  /*44e0*/  F2FP.F16.F32.PACK_AB R138, RZ, R135 ;  /* 0x00000087ff8a723e */ /* 0x000fe200000000ff */
[----:B------:R-:W-:Y:S01]  /*44f0*/  FMUL.FTZ R120, R188, R123 ;  /* 0x0000007bbc787220 */ /* 0x000fe20000410000 */
[----:B------:R-:W-:Y:S01]  /*4500*/  LOP3.LUT R125, R140, 0xffff0000, R125, 0xf8, !PT ;  /* 0xffff00008c7d7812 */ /* 0x000fe200078ef87d */
[C---:B------:R-:W-:Y:S01]  /*4510*/  FMUL.FTZ R132, R188.reuse, R213 ;  /* 0x000000d5bc847220 */ /* 0x040fe20000410000 */
[----:B------:R-:W-:Y:S01]  /*4520*/  PRMT R135, R201, 0x7610, R135 ;  /* 0x00007610c9877816 */ /* 0x000fe20000000087 */
[----:B------:R-:W-:Y:S01]  /*4530*/  FMUL.FTZ R195, R188, R195 ;  /* 0x000000c3bcc37220 */ /* 0x000fe20000410000 */
[----:B------:R-:W-:Y:S01]  /*4540*/  LOP3.LUT R136, R136, 0xffff, RZ, 0xc0, !PT ;  /* 0x0000ffff88887812 */ /* 0x000fe200078ec0ff */
[----:B------:R-:W-:Y:S01]  /*4550*/  FADD.FTZ R209, R142, -R209 ;  /* 0x800000d18ed17221 */ /* 0x000fe20000010000 */
[----:B------:R-:W-:Y:S01]  /*4560*/  F2FP.F16.F32.PACK_AB R140, RZ, R137 ;  /* 0x00000089ff8c723e */ /* 0x000fe200000000ff */
[----:B------:R-:W-:Y:S01]  /*4570*/  FADD.FTZ R229, R128, -R229 ;  /* 0x800000e580e57221 */ /* 0x000fe20000010000 */
[----:B------:R-:W-:Y:S01]  /*4580*/  LOP3.LUT R139, R139, 0xffff, RZ, 0xc0, !PT ;  /* 0x0000ffff8b8b7812 */ /* 0x000fe200078ec0ff */
[----:B------:R-:W-:Y:S01]  /*4590*/  FADD.FTZ R215, R121, -R232 ;  /* 0x800000e879d77221 */ /* 0x000fe20000010000 */
[----:B------:R-:W-:Y:S01]  /*45a0*/  F2FP.F16.F32.PACK_AB R118, R131, R118 ;  /* 0x000000768376723e */ /* 0x000fe200000000ff */
[----:B------:R-:W-:Y:S01]  /*45b0*/  FADD.FTZ R211, R211, -R122 ;  /* 0x8000007ad3d37221 */ /* 0x000fe20000010000 */
[----:B------:R-:W-:Y:S01]  /*45c0*/  LOP3.LUT R141, R66, 0xffff, RZ, 0xc0, !PT ;  /* 0x0000ffff428d7812 */ /* 0x000fe200078ec0ff */
[----:B------:R-:W-:Y:S01]  /*45d0*/  FMUL.FTZ R122, R188, R209 ;  /* 0x000000d1bc7a7220 */ /* 0x000fe20000410000 */
[----:B------:R-:W-:Y:S01]  /*45e0*/  F2FP.F16.F32.PACK_AB R134, R134, R133 ;  /* 0x000000858686723e */ /* 0x000fe200000000ff */
[----:B------:R-:W-:Y:S01]  /*45f0*/  FADD.FTZ R63, R223, -R126 ;  /* 0x8000007edf3f7221 */ /* 0x000fe20000010000 */
[----:B------:R-:W-:Y:S01]  /*4600*/  PRMT R66, R135, 0x5410, R136 ;  /* 0x0000541087427816 */ /* 0x000fe20000000088 */
[----:B------:R-:W-:Y:S01]  /*4610*/  FMUL.FTZ R123, R188, R129 ;  /* 0x00000081bc7b7220 */ /* 0x000fe20000410000 */
[----:B------:R-:W-:Y:S01]  /*4620*/  LOP3.LUT R140, R140, 0xffff, RZ, 0xc0, !PT ;  /* 0x0000ffff8c8c7812 */ /* 0x000fe200078ec0ff */
[C---:B------:R-:W-:Y:S01]  /*4630*/  FMUL.FTZ R126, R188.reuse, R229 ;  /* 0x000000e5bc7e7220 */ /* 0x040fe20000410000 */
[----:B------:R-:W-:Y:S01]  /*4640*/  SHF.L.U64.HI R135, R139, 0x10, RZ ;  /* 0x000000108b877819 */ /* 0x000fe200000102ff */
[C---:B------:R-:W-:Y:S01]  /*4650*/  FMUL.FTZ R129, R188.reuse, R215 ;  /* 0x000000d7bc817220 */ /* 0x040fe20000410000 */
[----:B------:R-:W-:Y:S01]  /*4660*/  F2FP.F16.F32.PACK_AB R131, RZ, R120 ;  /* 0x00000078ff83723e */ /* 0x000fe200000000ff */
[----:B------:R-:W-:Y:S01]  /*4670*/  FMUL.FTZ R61, R188, R61 ;  /* 0x0000003dbc3d7220 */ /* 0x000fe20000410000 */
[----:B------:R-:W-:Y:S01]  /*4680*/  SHF.L.U64.HI R142, R136, 0x10, RZ ;  /* 0x00000010888e7819 */ /* 0x000fe200000102ff */
[----:B------:R-:W-:Y:S01]  /*4690*/  FMUL.FTZ R128, R188, R231 ;  /* 0x000000e7bc807220 */ /* 0x000fe20000410000 */
[----:B------:R-:W-:Y:S01]  /*46a0*/  PRMT R120, R118, 0x7632, R120 ;  /* 0x0000763276787816 */ /* 0x000fe20000000078 */
[C---:B------:R-:W-:Y:S01]  /*46b0*/  FMUL.FTZ R117, R188.reuse, R117 ;  /* 0x00000075bc757220 */ /* 0x040fe20000410000 */
[----:B------:R-:W-:Y:S01]  /*46c0*/  F2FP.F16.F32.PACK_AB R136, RZ, R132 ;  /* 0x00000084ff88723e */ /* 0x000fe200000000ff */
[----:B------:R-:W-:Y:S01]  /*46d0*/  FMUL.FTZ R63, R188, R63 ;  /* 0x0000003fbc3f7220 */ /* 0x000fe20000410000 */
[----:B------:R-:W-:Y:S01]  /*46e0*/  PRMT R133, R134, 0x7632, R133 ;  /* 0x0000763286857816 */ /* 0x000fe20000000085 */
[C---:B------:R-:W-:Y:S01]  /*46f0*/  FMUL.FTZ R65, R188.reuse, R65 ;  /* 0x00000041bc417220 */ /* 0x040fe20000410000 */
[----:B------:R-:W-:Y:S01]  /*4700*/  F2FP.F16.F32.PACK_AB R116, RZ, R195 ;  /* 0x000000c3ff74723e */ /* 0x000fe200000000ff */
[----:B------:R-:W-:Y:S01]  /*4710*/  FMUL.FTZ R67, R188, R67 ;  /* 0x00000043bc437220 */ /* 0x000fe20000410000 */
[----:B------:R-:W-:Y:S01]  /*4720*/  PRMT R137, R138, 0x7610, R137 ;  /* 0x000076108a897816 */ /* 0x000fe20000000089 */
[----:B------:R-:W-:Y:S01]  /*4730*/  FMUL.FTZ R119, R188, R211 ;  /* 0x000000d3bc777220 */ /* 0x000fe20000410000 */
[----:B------:R-:W-:Y:S01]  /*4740*/  LOP3.LUT R140, R140, 0xffff0000, R135, 0xf8, !PT ;  /* 0xffff00008c8c7812 */ /* 0x000fe200078ef887 */
[C---:B------:R-:W-:Y:S01]  /*4750*/  FMUL.FTZ R121, R188.reuse, R143 ;  /* 0x0000008fbc797220 */ /* 0x040fe20000410000 */
[----:B------:R-:W-:Y:S01]  /*4760*/  PRMT R138, R203, 0x7610, R138 ;  /* 0x00007610cb8a7816 */ /* 0x000fe2000000008a */
[----:B------:R-:W-:Y:S01]  /*4770*/  FMUL.FTZ R188, R188, R219 ;  /* 0x000000dbbcbc7220 */ /* 0x000fe20000410000 */
[----:B------:R-:W-:-:S02]  /*4780*/  LOP3.LUT R135, R120, 0xffff, RZ, 0xc0, !PT ;  /* 0x0000ffff78877812 */ /* 0x000fc400078ec0ff */
[----:B------:R-:W-:Y:S02]  /*4790*/  PRMT R120, R136, 0x7610, R120 ;  /* 0x0000761088787816 */ /* 0x000fe40000000078 */
[----:B------:R-:W-:Y:S02]  /*47a0*/  LOP3.LUT R133, R133, 0xffff, RZ, 0xc0, !PT ;  /* 0x0000ffff85857812 */ /* 0x000fe400078ec0ff */
[----:B------:R-:W-:Y:S02]  /*47b0*/  PRMT R132, R134, 0x7610, R132 ;  /* 0x0000761086847816 */ /* 0x000fe40000000084 */
[----:B------:R-:W-:Y:S02]  /*47c0*/  LOP3.LUT R192, R116, 0xffff, RZ, 0xc0, !PT ;  /* 0x0000ffff74c07812 */ /* 0x000fe400078ec0ff */
[----:B------:R-:W-:Y:S02]  /*47d0*/  PRMT R116, R138, 0x5410, R139 ;  /* 0x000054108a747816 */ /* 0x000fe4000000008b */
[----:B------:R-:W-:-:S02]  /*47e0*/  LOP3.LUT R138, R131, 0xffff, RZ, 0xc0, !PT ;  /* 0x0000ffff838a7812 */ /* 0x000fc400078ec0ff */
[----:B------:R-:W-:Y:S02]  /*47f0*/  LOP3.LUT R136, R120, 0xffff, RZ, 0xc0, !PT ;  /* 0x0000ffff78887812 */ /* 0x000fe400078ec0ff */
[----:B------:R-:W-:Y:S02]  /*4800*/  PRMT R120, R132, 0x5410, R133 ;  /* 0x0000541084787816 */ /* 0x000fe40000000085 */
[----:B------:R-:W-:Y:S02]  /*4810*/  SHF.L.U64.HI R131, R133, 0x10, RZ ;  /* 0x0000001085837819 */ /* 0x000fe400000102ff */
[----:B------:R-:W0:Y:S01]  /*4820*/  S2R R133, SR_CTAID.X ;  /* 0x0000000000857919 */ /* 0x000e220000002500 */
[----:B------:R-:W-:Y:S02]  /*4830*/  F2FP.F16.F32.PACK_AB R122, R127, R122 ;  /* 0x0000007a7f7a723e */ /* 0x000fe400000000ff */
[----:B------:R-:W-:Y:S02]  /*4840*/  F2FP.F16.F32.PACK_AB R127, R129, R126 ;  /* 0x0000007e817f723e */ /* 0x000fe400000000ff */
[----:B------:R-:W-:-:S02]  /*4850*/  F2FP.F16.F32.PACK_AB R126, RZ, R124 ;  /* 0x0000007cff7e723e */ /* 0x000fc400000000ff */
[----:B------:R-:W-:Y:S02]  /*4860*/  PRMT R124, R122, 0x7632, R124 ;  /* 0x000076327a7c7816 */ /* 0x000fe4000000007c */
[----:B------:R-:W-:Y:S02]  /*4870*/  LOP3.LUT R136, R136, 0xffff0000, R131, 0xf8, !PT ;  /* 0xffff000088887812 */ /* 0x000fe400078ef883 */
[----:B------:R-:W-:Y:S02]  /*4880*/  F2FP.F16.F32.PACK_AB R131, RZ, R61 ;  /* 0x0000003dff83723e */ /* 0x000fe400000000ff */
[----:B------:R-:W-:Y:S02]  /*4890*/  LOP3.LUT R61, R124, 0xffff, RZ, 0xc0, !PT ;  /* 0x0000ffff7c3d7812 */ /* 0x000fe400078ec0ff */
[----:B------:R-:W-:Y:S02]  /*48a0*/  F2FP.F16.F32.PACK_AB R129, RZ, R128 ;  /* 0x00000080ff81723e */ /* 0x000fe400000000ff */
[----:B------:R-:W-:-:S02]  /*48b0*/  PRMT R122, R122, 0x5410, R61 ;  /* 0x000054107a7a7816 */ /* 0x000fc4000000003d */
[----:B------:R-:W-:Y:S02]  /*48c0*/  PRMT R128, R127, 0x7632, R128 ;  /* 0x000076327f807816 */ /* 0x000fe40000000080 */
[----:B------:R-:W-:Y:S02]  /*48d0*/  LOP3.LUT R134, R126, 0xffff, RZ, 0xc0, !PT ;  /* 0x0000ffff7e867812 */ /* 0x000fe400078ec0ff */
[----:B------:R-:W-:Y:S02]  /*48e0*/  SHF.L.U64.HI R61, R61, 0x10, RZ ;  /* 0x000000103d3d7819 */ /* 0x000fe400000102ff */
[----:B------:R-:W-:Y:S02]  /*48f0*/  PRMT R126, R131, 0x7610, R126 ;  /* 0x00007610837e7816 */ /* 0x000fe4000000007e */
[----:B------:R-:W-:Y:S02]  /*4900*/  LOP3.LUT R128, R128, 0xffff, RZ, 0xc0, !PT ;  /* 0x0000ffff80807812 */ /* 0x000fe400078ec0ff */
[----:B------:R-:W-:-:S02]  /*4910*/  LOP3.LUT R134, R134, 0xffff0000, R61, 0xf8, !PT ;  /* 0xffff000086867812 */ /* 0x000fc400078ef83d */
[----:B------:R-:W-:Y:S02]  /*4920*/  PRMT R61, R125, 0x5410, R126 ;  /* 0x000054107d3d7816 */ /* 0x000fe4000000007e */
[----:B------:R-:W-:Y:S02]  /*4930*/  F2FP.F16.F32.PACK_AB R125, RZ, R117 ;  /* 0x00000075ff7d723e */ /* 0x000fe400000000ff */
[----:B0-----:R-:W-:Y:S02]  /*4940*/  SHF.L.U32 R117, R133, 0x7, RZ ;  /* 0x0000000785757819 */ /* 0x001fe400000006ff */
[----:B------:R-:W-:Y:S02]  /*4950*/  PRMT R124, R127, 0x5410, R128 ;  /* 0x000054107f7c7816 */ /* 0x000fe40000000080 */
[----:B------:R-:W0:Y:S01]  /*4960*/  LDC.64 R126, c[0x0][0x280] ;  /* 0x0000a000ff7e7b82 */ /* 0x000e220000000a00 */
[----:B------:R-:W-:Y:S02]  /*4970*/  SHF.L.U64.HI R132, R128, 0x10, RZ ;  /* 0x0000001080847819 */ /* 0x000fe400000102ff */
[----:B------:R-:W-:-:S02]  /*4980*/  LOP3.LUT R128, R117, 0x180, RZ, 0xc0, !PT ;  /* 0x0000018075807812 */ /* 0x000fc400078ec0ff */
[----:B------:R-:W-:Y:S02]  /*4990*/  LOP3.LUT R129, R129, 0xffff, RZ, 0xc0, !PT ;  /* 0x0000ffff81817812 */ /* 0x000fe400078ec0ff */
[--C-:B------:R-:W-:Y:S02]  /*49a0*/  LOP3.LUT R128, R128, 0x1f, R55.reuse, 0xf8, !PT ;  /* 0x0000001f80807812 */ /* 0x100fe400078ef837 */
[----:B------:R-:W-:Y:S02]  /*49b0*/  PRMT R64, R197, 0x7610, R64 ;  /* 0x00007610c5407816 */ /* 0x000fe40000000040 */
[----:B------:R-:W-:Y:S02]  /*49c0*/  LOP3.LUT R128, R128, 0x60, R55, 0xf8, !PT ;  /* 0x0000006080807812 */ /* 0x000fe400078ef837 */
[----:B------:R-:W-:Y:S02]  /*49d0*/  LOP3.LUT R132, R129, 0xffff0000, R132, 0xf8, !PT ;  /* 0xffff000081847812 */ /* 0x000fe400078ef884 */
[----:B------:R-:W-:Y:S01]  /*49e0*/  PRMT R118, R118, 0x5410, R135 ;  /* 0x0000541076767816 */ /* 0x000fe20000000087 */
[----:B------:R-:W-:Y:S01]  /*49f0*/  IMAD R129, R49, 0x1200, R128 ;  /* 0x0000120031817824 */ /* 0x000fe200078e0280 */
[----:B------:R-:W-:-:S02]  /*4a00*/  PRMT R64, R64, 0x5410, R141 ;  /* 0x0000541040407816 */ /* 0x000fc4000000008d */
[----:B------:R-:W-:Y:S02]  /*4a10*/  SHF.L.U64.HI R135, R135, 0x10, RZ ;  /* 0x0000001087877819 */ /* 0x000fe400000102ff */
[----:B------:R-:W-:Y:S02]  /*4a20*/  LOP3.LUT R137, R137, 0xffff, RZ, 0xc0, !PT ;  /* 0x0000ffff89897812 */ /* 0x000fe400078ec0ff */
[----:B------:R-:W-:Y:S02]  /*4a30*/  SHF.L.U64.HI R141, R141, 0x10, RZ ;  /* 0x000000108d8d7819 */ /* 0x000fe400000102ff */
[----:B------:R-:W-:Y:S02]  /*4a40*/  F2FP.F16.F32.PACK_AB R63, RZ, R63 ;  /* 0x0000003fff3f723e */ /* 0x000fe400000000ff */
[----:B------:R-:W-:Y:S02]  /*4a50*/  PRMT R117, R140, 0x5410, R125 ;  /* 0x000054108c757816 */ /* 0x000fe4000000007d */
[----:B------:R-:W-:-:S02]  /*4a60*/  IADD3 R131, R129, 0x200, RZ ;  /* 0x0000020081837810 */ /* 0x000fc40007ffe0ff */
[----:B------:R-:W-:Y:S02]  /*4a70*/  LOP3.LUT R138, R138, 0xffff0000, R135, 0xf8, !PT ;  /* 0xffff00008a8a7812 */ /* 0x000fe400078ef887 */
[----:B------:R-:W-:Y:S02]  /*4a80*/  F2FP.F16.F32.PACK_AB R125, RZ, R188 ;  /* 0x000000bcff7d723e */ /* 0x000fe400000000ff */
[----:B------:R-:W-:Y:S02]  /*4a90*/  IADD3 R133, R129, 0x400, RZ ;  /* 0x0000040081857810 */ /* 0x000fe40007ffe0ff */
[----:B------:R-:W-:Y:S02]  /*4aa0*/  LOP3.LUT R192, R192, 0xffff0000, R141, 0xf8, !PT ;  /* 0xffff0000c0c07812 */ /* 0x000fe400078ef88d */
[----:B------:R-:W-:Y:S02]  /*4ab0*/  LOP3.LUT R142, R137, 0xffff0000, R142, 0xf8, !PT ;  /* 0xffff0000898e7812 */ /* 0x000fe400078ef88e */
[----:B------:R-:W-:-:S02]  /*4ac0*/  F2FP.F16.F32.PACK_AB R65, RZ, R65 ;  /* 0x00000041ff41723e */ /* 0x000fc400000000ff */
[----:B------:R-:W-:Y:S02]  /*4ad0*/  F2FP.F16.F32.PACK_AB R123, RZ, R123 ;  /* 0x0000007bff7b723e */ /* 0x000fe400000000ff */
[C---:B------:R-:W-:Y:S02]  /*4ae0*/  IADD3 R135, R129.reuse, 0x600, RZ ;  /* 0x0000060081877810 */ /* 0x040fe40007ffe0ff */
[----:B------:R-:W-:Y:S02]  /*4af0*/  F2FP.F16.F32.PACK_AB R67, RZ, R67 ;  /* 0x00000043ff43723e */ /* 0x000fe400000000ff */
[----:B------:R-:W-:Y:S02]  /*4b00*/  F2FP.F16.F32.PACK_AB R121, RZ, R121 ;  /* 0x00000079ff79723e */ /* 0x000fe400000000ff */
[C---:B------:R-:W-:Y:S02]  /*4b10*/  IADD3 R137, R129.reuse, 0x800, RZ ;  /* 0x0000080081897810 */ /* 0x040fe40007ffe0ff */
[----:B------:R-:W-:-:S02]  /*4b20*/  IADD3 R139, R129, 0xa00, RZ ;  /* 0x00000a00818b7810 */ /* 0x000fc40007ffe0ff */
[C---:B------:R-:W-:Y:S02]  /*4b30*/  IADD3 R141, R129.reuse, 0xc00, RZ ;  /* 0x00000c00818d7810 */ /* 0x040fe40007ffe0ff */
[C---:B------:R-:W-:Y:S02]  /*4b40*/  IADD3 R143, R129.reuse, 0xe00, RZ ;  /* 0x00000e00818f7810 */ /* 0x040fe40007ffe0ff */
[C---:B------:R-:W-:Y:S01]  /*4b50*/  IADD3 R191, R129.reuse, 0x1000, RZ ;  /* 0x0000100081bf7810 */ /* 0x040fe20007ffe0ff */
[----:B0-----:R-:W-:Y:S01]  /*4b60*/  IMAD.WIDE.U32 R128, R129, 0x8, R126 ;  /* 0x0000000881807825 */ /* 0x001fe200078e007e */
[----:B------:R-:W-:Y:S02]  /*4b70*/  PRMT R63, R130, 0x5410, R63 ;  /* 0x00005410823f7816 */ /* 0x000fe4000000003f */
[----:B------:R-:W-:Y:S01]  /*4b80*/  F2FP.F16.F32.PACK_AB R119, RZ, R119 ;  /* 0x00000077ff77723e */ /* 0x000fe200000000ff */
        /* <DEDUP_REMOVED lines=65> */
.L_x_1857:
[----:B-----5:R-:W0:Y:S01]  /*4fa0*/  LDC.64 R100, c[0x0][0x270] ;  /* 0x00009c00ff647b82 */ /* 0x020e220000000a00 */
        /* <DEDUP_REMOVED lines=47> */
.L_x_1858:
[----:B------:R-:W-:Y:S01]  /*52a0*/  HFMA2.MMA R239, -RZ, RZ, 0, 9.5367431640625e-07 ;  /* 0x00000010ffef7435 */ /* 0x000fe200000001ff */
[----:B------:R-:W-:Y:S02]  /*52b0*/  MOV R238, R61 ;  /* 0x0000003d00ee7202 */ /* 0x000fe40000000f00 */
[----:B------:R-:W-:Y:S02]  /*52c0*/  MOV R240, 0x1f ;  /* 0x0000001f00f07802 */ /* 0x000fe40000000f00 */
[----:B------:R-:W-:-:S07]  /*52d0*/  MOV R189, 0xffffffff ;  /* 0xffffffff00bd7802 */ /* 0x000fce0000000f00 */
[----:B------:R-:W-:Y:S05]  /*52e0*/  WARPSYNC.COLLECTIVE R189, `(.L_x_1864) ;  /* 0x00000000bd087348 */ /* 0x000fea0003c00000 */
[----:B------:R0:W1:Y:S02]  /*52f0*/  SHFL.DOWN P0, R237, R238, R239, R240 ;  /* 0x080000efeeed7389 */ /* 0x00006400000000f0 */
[----:B01----:R-:W-:Y:S01]  /*5300*/  ENDCOLLECTIVE ;  /* 0x000000000000791b */ /* 0x003fe20003800000 */
.L_x_1864:
[----:B------:R-:W-:Y:S02]  /*5310*/  MOV R238, R62 ;  /* 0x0000003e00ee7202 */ /* 0x000fe40000000f00 */
[----:B------:R-:W-:-:S07]  /*5320*/  MOV R66, R237 ;  /* 0x000000ed00427202 */ /* 0x000fce0000000f00 */
[----:B------:R-:W-:Y:S05]  /*5330*/  WARPSYNC.COLLECTIVE R189, `(.L_x_1865) ;  /* 0x00000000bd087348 */ /* 0x000fea0003c00000 */
[----:B------:R0:W1:Y:S02]  /*5340*/  SHFL.DOWN P0, R237, R238, R239, R240 ;  /* 0x080000efeeed7389 */ /* 0x00006400000000f0 */
[----:B01----:R-:W-:Y:S01]  /*5350*/  ENDCOLLECTIVE ;  /* 0x000000000000791b */ /* 0x003fe20003800000 */
.L_x_1865:
[----:B------:R-:W-:Y:S01]  /*5360*/  FADD.FTZ R66, R61, R66 ;  /* 0x000000423d427221 */ /* 0x000fe20000010000 */
[----:B------:R-:W-:-:S04]  /*5370*/  HFMA2.MMA R239, -RZ, RZ, 0, 4.76837158203125e-07 ;  /* 0x00000008ffef7435 */ /* 0x000fc800000001ff */
[----:B------:R-:W-:Y:S02]  /*5380*/  MOV R238, R66 ;  /* 0x0000004200ee7202 */ /* 0x000fe40000000f00 */
[----:B------:R-:W-:-:S07]  /*5390*/  MOV R63, R237 ;  /* 0x000000ed003f7202 */ /* 0x000fce0000000f00 */
[----:B------:R-:W-:Y:S05]  /*53a0*/  WARPSYNC.COLLECTIVE R189, `(.L_x_1866) ;  /* 0x00000000bd087348 */ /* 0x000fea0003c00000 */
[----:B------:R0:W1:Y:S02]  /*53b0*/  SHFL.DOWN P0, R237, R238, R239, R240 ;  /* 0x080000efeeed7389 */ /* 0x00006400000000f0 */
[----:B01----:R-:W-:Y:S01]  /*53c0*/  ENDCOLLECTIVE ;  /* 0x000000000000791b */ /* 0x003fe20003800000 */
.L_x_1866:
[----:B------:R-:W-:-:S05]  /*53d0*/  FADD.FTZ R63, R62, R63 ;  /* 0x0000003f3e3f7221 */ /* 0x000fca0000010000 */
[----:B------:R-:W-:Y:S02]  /*53e0*/  MOV R238, R63 ;  /* 0x0000003f00ee7202 */ /* 0x000fe40000000f00 */
[----:B------:R-:W-:-:S07]  /*53f0*/  MOV R65, R237 ;  /* 0x000000ed00417202 */ /* 0x000fce0000000f00 */
[----:B------:R-:W-:Y:S05]  /*5400*/  WARPSYNC.COLLECTIVE R189, `(.L_x_1867) ;  /* 0x00000000bd087348 */ /* 0x000fea0003c00000 */
[----:B------:R0:W1:Y:S02]  /*5410*/  SHFL.DOWN P0, R237, R238, R239, R240 ;  /* 0x080000efeeed7389 */ /* 0x00006400000000f0 */
[----:B01----:R-:W-:Y:S01]  /*5420*/  ENDCOLLECTIVE ;  /* 0x000000000000791b */ /* 0x003fe20003800000 */
.L_x_1867:
[----:B------:R-:W-:Y:S01]  /*5430*/  FADD.FTZ R65, R66, R65 ;  /* 0x0000004142417221 */ /* 0x000fe20000010000 */
[----:B------:R-:W-:-:S04]  /*5440*/  HFMA2.MMA R239, -RZ, RZ, 0, 2.384185791015625e-07 ;  /* 0x00000004ffef7435 */ /* 0x000fc800000001ff */
[----:B------:R-:W-:Y:S02]  /*5450*/  MOV R238, R65 ;  /* 0x0000004100ee7202 */ /* 0x000fe40000000f00 */
[----:B------:R-:W-:-:S07]  /*5460*/  MOV R116, R237 ;  /* 0x000000ed00747202 */ /* 0x000fce0000000f00 */
[----:B------:R-:W-:Y:S05]  /*5470*/  WARPSYNC.COLLECTIVE R189, `(.L_x_1868) ;  /* 0x00000000bd087348 */ /* 0x000fea0003c00000 */
[----:B------:R0:W1:Y:S02]  /*5480*/  SHFL.DOWN P0, R237, R238, R239, R240 ;  /* 0x080000efeeed7389 */ /* 0x00006400000000f0 */
[----:B01----:R-:W-:Y:S01]  /*5490*/  ENDCOLLECTIVE ;  /* 0x000000000000791b */ /* 0x003fe20003800000 */
.L_x_1868:
[----:B------:R-:W-:-:S05]  /*54a0*/  FADD.FTZ R116, R63, R116 ;  /* 0x000000743f747221 */ /* 0x000fca0000010000 */
[----:B------:R-:W-:Y:S02]  /*54b0*/  MOV R238, R116 ;  /* 0x0000007400ee7202 */ /* 0x000fe40000000f00 */
[----:B------:R-:W-:-:S07]  /*54c0*/  MOV R190, R237 ;  /* 0x000000ed00be7202 */ /* 0x000fce0000000f00 */
[----:B------:R-:W-:Y:S05]  /*54d0*/  WARPSYNC.COLLECTIVE R189, `(.L_x_1869) ;  /* 0x00000000bd087348 */ /* 0x000fea0003c00000 */
[----:B------:R0:W1:Y:S02]  /*54e0*/  SHFL.DOWN P0, R237, R238, R239, R240 ;  /* 0x080000efeeed7389 */ /* 0x00006400000000f0 */
[----:B01----:R-:W-:Y:S01]  /*54f0*/  ENDCOLLECTIVE ;  /* 0x000000000000791b */ /* 0x003fe20003800000 */
.L_x_1869:
[----:B------:R-:W-:Y:S01]  /*5500*/  FADD.FTZ R190, R65, R190 ;  /* 0x000000be41be7221 */ /* 0x000fe20000010000 */
[----:B------:R-:W-:-:S04]  /*5510*/  HFMA2.MMA R239, -RZ, RZ, 0, 1.1920928955078125e-07 ;  /* 0x00000002ffef7435 */ /* 0x000fc800000001ff */
[----:B------:R-:W-:Y:S02]  /*5520*/  MOV R238, R190 ;  /* 0x000000be00ee7202 */ /* 0x000fe40000000f00 */
[----:B------:R-:W-:-:S07]  /*5530*/  MOV R67, R237 ;  /* 0x000000ed00437202 */ /* 0x000fce0000000f00 */
[----:B------:R-:W-:Y:S05]  /*5540*/  WARPSYNC.COLLECTIVE R189, `(.L_x_1870) ;  /* 0x00000000bd087348 */ /* 0x000fea0003c00000 */
[----:B------:R0:W1:Y:S02]  /*5550*/  SHFL.DOWN P0, R237, R238, R239, R240 ;  /* 0x080000efeeed7389 */ /* 0x00006400000000f0 */
[----:B01----:R-:W-:Y:S01]  /*5560*/  ENDCOLLECTIVE ;  /* 0x000000000000791b */ /* 0x003fe20003800000 */
.L_x_1870:
[----:B------:R-:W-:-:S05]  /*5570*/  FADD.FTZ R67, R116, R67 ;  /* 0x0000004374437221 */ /* 0x000fca0000010000 */
[----:B------:R-:W-:Y:S02]  /*5580*/  MOV R238, R67 ;  /* 0x0000004300ee7202 */ /* 0x000fe40000000f00 */
[----:B------:R-:W-:-:S07]  /*5590*/  MOV R61, R237 ;  /* 0x000000ed003d7202 */ /* 0x000fce0000000f00 */
[----:B------:R-:W-:Y:S05]  /*55a0*/  WARPSYNC.COLLECTIVE R189, `(.L_x_1871) ;  /* 0x00000000bd087348 */ /* 0x000fea0003c00000 */
[----:B------:R0:W1:Y:S02]  /*55b0*/  SHFL.DOWN P0, R237, R238, R239, R240 ;  /* 0x080000efeeed7389 */ /* 0x00006400000000f0 */
[----:B01----:R-:W-:Y:S01]  /*55c0*/  ENDCOLLECTIVE ;  /* 0x000000000000791b */ /* 0x003fe20003800000 */
.L_x_1871:
[----:B------:R-:W-:Y:S01]  /*55d0*/  FADD.FTZ R117, R190, R61 ;  /* 0x0000003dbe757221 */ /* 0x000fe20000010000 */
[----:B------:R-:W-:-:S04]  /*55e0*/  HFMA2.MMA R239, -RZ, RZ, 0, 5.9604644775390625e-08 ;  /* 0x00000001ffef7435 */ /* 0x000fc800000001ff */
[----:B------:R-:W-:Y:S02]  /*55f0*/  MOV R238, R117 ;  /* 0x0000007500ee7202 */ /* 0x000fe40000000f00 */
[----:B------:R-:W-:-:S07]  /*5600*/  MOV R62, R237 ;  /* 0x000000ed003e7202 */ /* 0x000fce0000000f00 */
[----:B------:R-:W-:Y:S05]  /*5610*/  WARPSYNC.COLLECTIVE R189, `(.L_x_1872) ;  /* 0x00000000bd087348 */ /* 0x000fea0003c00000 */
[----:B------:R0:W1:Y:S02]  /*5620*/  SHFL.DOWN P0, R237, R238, R239, R240 ;  /* 0x080000efeeed7389 */ /* 0x00006400000000f0 */
[----:B01----:R-:W-:Y:S01]  /*5630*/  ENDCOLLECTIVE ;  /* 0x000000000000791b */ /* 0x003fe20003800000 */
.L_x_1872:
[----:B------:R-:W-:-:S05]  /*5640*/  FADD.FTZ R66, R67, R62 ;  /* 0x0000003e43427221 */ /* 0x000fca0000010000 */
[----:B------:R-:W-:Y:S02]  /*5650*/  MOV R238, R66 ;  /* 0x0000004200ee7202 */ /* 0x000fe40000000f00 */
[----:B------:R-:W-:-:S07]  /*5660*/  MOV R62, R237 ;  /* 0x000000ed003e7202 */ /* 0x000fce0000000f00 */
[----:B------:R-:W-:Y:S05]  /*5670*/  WARPSYNC.COLLECTIVE R189, `(.L_x_1873) ;  /* 0x00000000bd087348 */ /* 0x000fea0003c00000 */
[----:B------:R0:W1:Y:S02]  /*5680*/  SHFL.DOWN P0, R237, R238, R239, R240 ;  /* 0x080000efeeed7389 */ /* 0x00006400000000f0 */
[----:B01----:R-:W-:Y:S01]  /*5690*/  ENDCOLLECTIVE ;  /* 0x000000000000791b */ /* 0x003fe20003800000 */
.L_x_1873:
[----:B------:R-:W-:Y:S01]  /*56a0*/  MOV R63, R237 ;  /* 0x000000ed003f7202 */ /* 0x000fe20000000f00 */
[----:B------:R-:W-:Y:S06]  /*56b0*/  BRA `(.L_x_1874) ;  /* 0xffffffe000307947 */ /* 0x000fec000383ffff */
.L_x_1875:
        /* <DEDUP_REMOVED lines=12> */
.L_x_5461:


//--------------------- .text._ZN10layer_norm22ln_bwd_finalize_kernelINS_22Kernel_traits_finalizeILj18432EffffjLj1024ELj4ENS_18Kernel_traits_baseILj18432EffffjLj1024EEEEEEEvNS_9BwdParamsE --------------------------
	.section	.text._ZN10layer_norm22ln_bwd_finalize_kernelINS_22Kernel_traits_finalizeILj18432EffffjLj1024ELj4ENS_18Kernel_traits_baseILj18432EffffjLj1024EEEEEEEvNS_9BwdParamsE,"ax",@progbits
	.align	128
        .global         _ZN10layer_norm22ln_bwd_finalize_kernelINS_22Kernel_traits_finalizeILj18432EffffjLj1024ELj4ENS_18Kernel_traits_baseILj18432EffffjLj1024EEEEEEEvNS_9BwdParamsE
        .type           _ZN10layer_norm22ln_bwd_finalize_kernelINS_22Kernel_traits_finalizeILj18432EffffjLj1024ELj4ENS_18Kernel_traits_baseILj18432EffffjLj1024EEEEEEEvNS_9BwdParamsE,@function
        .size           _ZN10layer_norm22ln_bwd_finalize_kernelINS_22Kernel_traits_finalizeILj18432EffffjLj1024ELj4ENS_18Kernel_traits_baseILj18432EffffjLj1024EEEEEEEvNS_9BwdParamsE,(.L_x_5462 - _ZN10layer_norm22ln_bwd_finalize_kernelINS_22Kernel_traits_finalizeILj18432EffffjLj1024ELj4ENS_18Kernel_traits_baseILj18432EffffjLj1024EEEEEEEvNS_9BwdParamsE)
        .other          _ZN10layer_norm22ln_bwd_finalize_kernelINS_22Kernel_traits_finalizeILj18432EffffjLj1024ELj4ENS_18Kernel_traits_baseILj18432EffffjLj1024EEEEEEEvNS_9BwdParamsE,@"STO_CUDA_ENTRY STV_DEFAULT"
_ZN10layer_norm22ln_bwd_finalize_kernelINS_22Kernel_traits_finalizeILj18432EffffjLj1024ELj4ENS_18Kernel_traits_baseILj18432EffffjLj1024EEEEEEEvNS_9BwdParamsE:
.text._ZN10layer_norm22ln_bwd_finalize_kernelINS_22Kernel_traits_finalizeILj18432EffffjLj1024ELj4ENS_18Kernel_traits_baseILj18432EffffjLj1024EEEEEEEvNS_9BwdParamsE:
        /* <DEDUP_REMOVED lines=25> */
.L_x_1885:
        /* <DEDUP_REMOVED lines=28> */
.L_x_1880:
        /* <DEDUP_REMOVED lines=33> */
.L_x_1879:
[----:B------:R-:W-:Y:S05]  /*0560*/  BSYNC B1 ;  /* 0x0000000000017941 */ /* 0x000fea0003800000 */
.L_x_1878:
        /* <DEDUP_REMOVED lines=23> */
.L_x_1882:
[----:B------:R-:W-:Y:S05]  /*06e0*/  BSYNC B1 ;  /* 0x0000000000017941 */ /* 0x000fea0003800000 */
.L_x_1881:
        /* <DEDUP_REMOVED lines=11> */
.L_x_1877:
[----:B------:R-:W-:Y:S05]  /*07a0*/  BSYNC B0 ;  /* 0x0000000000007941 */ /* 0x000fea0003800000 */
.L_x_1876:
        /* <DEDUP_REMOVED lines=29> */
.L_x_1896:
[----:B------:R-:W-:Y:S01]  /*0980*/  @!P1 SHF.R.U32.HI R12, RZ, 0x3, R0 ;  /* 0x00000003ff0c9819 */ /* 0x000fe20000011600 */
[----:B---3--:R-:W-:Y:S01]  /*0990*/  FADD.FTZ R14, R9, R14 ;  /* 0x0000000e090e7221 */ /* 0x008fe20000010000 */
[----:B--2---:R-:W-:Y:S02]  /*09a0*/  FADD.FTZ R11, R10, R11 ;  /* 0x0000000b0a0b7221 */ /* 0x004fe40000010000 */
[----:B------:R-:W-:-:S05]  /*09b0*/  @!P1 LOP3.LUT R12, R12, 0x1ffffffc, RZ, 0xc0, !PT ;  /* 0x1ffffffc0c0c9812 */ /* 0x000fca00078ec0ff */
[----:B------:R2:W-:Y:S04]  /*09c0*/  @!P1 STS [R12+UR4+0x2000], R14 ;  /* 0x0020000e0c009988 */ /* 0x0005e80008000804 */
[----:B------:R2:W-:Y:S02]  /*09d0*/  @!P1 STS [R12+UR4+0x2080], R11 ;  /* 0x0020800b0c009988 */ /* 0x0005e40008000804 */
.L_x_1883:
        /* <DEDUP_REMOVED lines=15> */
.L_x_1884:
[----:B------:R-:W-:Y:S01]  /*0ad0*/  HFMA2.MMA R19, -RZ, RZ, 0, 5.9604644775390625e-08 ;  /* 0x00000001ff137435 */ /* 0x000fe200000001ff */
[----:B---3--:R-:W-:Y:S01]  /*0ae0*/  IMAD.MOV.U32 R20, RZ, RZ, R10 ;  /* 0x000000ffff147224 */ /* 0x008fe200078e000a */
[----:B------:R-:W-:Y:S02]  /*0af0*/  MOV R22, 0x1f ;  /* 0x0000001f00167802 */ /* 0x000fe40000000f00 */
[----:B------:R-:W-:-:S07]  /*0b00*/  MOV R17, 0xffffffff ;  /* 0xffffffff00117802 */ /* 0x000fce0000000f00 */
[----:B012---:R-:W-:Y:S05]  /*0b10*/  WARPSYNC.COLLECTIVE R17, `(.L_x_1886) ;  /* 0x0000000011087348 */ /* 0x007fea0003c00000 */
[----:B------:R3:W4:Y:S02]  /*0b20*/  SHFL.BFLY P2, R18, R20, R19, R22 ;  /* 0x0c00001314127389 */ /* 0x0007240000040016 */
[----:B01234-:R-:W-:Y:S01]  /*0b30*/  ENDCOLLECTIVE ;  /* 0x000000000000791b */ /* 0x01ffe20003800000 */
.L_x_1886:
[----:B------:R-:W-:Y:S01]  /*0b40*/  HFMA2.MMA R19, -RZ, RZ, 0, 1.1920928955078125e-07 ;  /* 0x00000002ff137435 */ /* 0x000fe200000001ff */
[----:B------:R-:W-:-:S04]  /*0b50*/  IMAD.MOV.U32 R11, RZ, RZ, R18 ;  /* 0x000000ffff0b7224 */ /* 0x000fc800078e0012 */
[----:B------:R-:W-:-:S05]  /*0b60*/  FADD.FTZ R11, R10, R11 ;  /* 0x0000000b0a0b7221 */ /* 0x000fca0000010000 */
[----:B------:R-:W-:-:S07]  /*0b70*/  MOV R20, R11 ;  /* 0x0000000b00147202 */ /* 0x000fce0000000f00 */
[----:B------:R-:W-:Y:S05]  /*0b80*/  WARPSYNC.COLLECTIVE R17, `(.L_x_1887) ;  /* 0x0000000011087348 */ /* 0x000fea0003c00000 */
[----:B------:R0:W1:Y:S02]  /*0b90*/  SHFL.BFLY P2, R18, R20, R19, R22 ;  /* 0x0c00001314127389 */ /* 0x0000640000040016 */
[----:B01----:R-:W-:Y:S01]  /*0ba0*/  ENDCOLLECTIVE ;  /* 0x000000000000791b */ /* 0x003fe20003800000 */
.L_x_1887:
[----:B------:R-:W-:Y:S01]  /*0bb0*/  HFMA2.MMA R19, -RZ, RZ, 0, 2.384185791015625e-07 ;  /* 0x00000004ff137435 */ /* 0x000fe200000001ff */
[----:B------:R-:W-:-:S05]  /*0bc0*/  MOV R12, R18 ;  /* 0x00000012000c7202 */ /* 0x000fca0000000f00 */
[----:B------:R-:W-:-:S04]  /*0bd0*/  FADD.FTZ R12, R11, R12 ;  /* 0x0000000c0b0c7221 */ /* 0x000fc80000010000 */
[----:B------:R-:W-:-:S07]  /*0be0*/  IMAD.MOV.U32 R20, RZ, RZ, R12 ;  /* 0x000000ffff147224 */ /* 0x000fce00078e000c */
[----:B------:R-:W-:Y:S05]  /*0bf0*/  WARPSYNC.COLLECTIVE R17, `(.L_x_1888) ;  /* 0x0000000011087348 */ /* 0x000fea0003c00000 */
[----:B------:R0:W1:Y:S02]  /*0c00*/  SHFL.BFLY P2, R18, R20, R19, R22 ;  /* 0x0c00001314127389 */ /* 0x0000640000040016 */
[----:B01----:R-:W-:Y:S01]  /*0c10*/  ENDCOLLECTIVE ;  /* 0x000000000000791b */ /* 0x003fe20003800000 */
.L_x_1888:
[----:B------:R-:W-:Y:S01]  /*0c20*/  IMAD.MOV.U32 R19, RZ, RZ, 0x8 ;  /* 0x00000008ff137424 */ /* 0x000fe200078e00ff */
[----:B------:R-:W-:-:S05]  /*0c30*/  MOV R13, R18 ;  /* 0x00000012000d7202 */ /* 0x000fca0000000f00 */
[----:B------:R-:W-:-:S05]  /*0c40*/  FADD.FTZ R13, R12, R13 ;  /* 0x0000000d0c0d7221 */ /* 0x000fca0000010000 */
[----:B------:R-:W-:-:S07]  /*0c50*/  MOV R20, R13 ;  /* 0x0000000d00147202 */ /* 0x000fce0000000f00 */
[----:B------:R-:W-:Y:S05]  /*0c60*/  WARPSYNC.COLLECTIVE R17, `(.L_x_1889) ;  /* 0x0000000011087348 */ /* 0x000fea0003c00000 */
[----:B------:R0:W1:Y:S02]  /*0c70*/  SHFL.BFLY P2, R18, R20, R19, R22 ;  /* 0x0c00001314127389 */ /* 0x0000640000040016 */
[----:B01----:R-:W-:Y:S01]  /*0c80*/  ENDCOLLECTIVE ;  /* 0x000000000000791b */ /* 0x003fe20003800000 */
.L_x_1889:
[----:B------:R-:W-:Y:S01]  /*0c90*/  HFMA2.MMA R19, -RZ, RZ, 0, 9.5367431640625e-07 ;  /* 0x00000010ff137435 */ /* 0x000fe200000001ff */
[----:B------:R-:W-:-:S05]  /*0ca0*/  MOV R10, R18 ;  /* 0x00000012000a7202 */ /* 0x000fca0000000f00 */
[----:B------:R-:W-:-:S05]  /*0cb0*/  FADD.FTZ R10, R13, R10 ;  /* 0x0000000a0d0a7221 */ /* 0x000fca0000010000 */
[----:B------:R-:W-:-:S07]  /*0cc0*/  MOV R20, R10 ;  /* 0x0000000a00147202 */ /* 0x000fce0000000f00 */
[----:B------:R-:W-:Y:S05]  /*0cd0*/  WARPSYNC.COLLECTIVE R17, `(.L_x_1890) ;  /* 0x0000000011087348 */ /* 0x000fea0003c00000 */
[----:B------:R0:W1:Y:S02]  /*0ce0*/  SHFL.BFLY P2, R18, R20, R19, R22 ;  /* 0x0c00001314127389 */ /* 0x0000640000040016 */
[----:B01----:R-:W-:Y:S01]  /*0cf0*/  ENDCOLLECTIVE ;  /* 0x000000000000791b */ /* 0x003fe20003800000 */
.L_x_1890:
[----:B------:R-:W-:Y:S01]  /*0d00*/  HFMA2.MMA R19, -RZ, RZ, 0, 5.9604644775390625e-08 ;  /* 0x00000001ff137435 */ /* 0x000fe200000001ff */
[----:B------:R-:W-:Y:S01]  /*0d10*/  MOV R20, R9 ;  /* 0x0000000900147202 */ /* 0x000fe20000000f00 */
[----:B------:R-:W-:-:S09]  /*0d20*/  IMAD.MOV.U32 R11, RZ, RZ, R18 ;  /* 0x000000ffff0b7224 */ /* 0x000fd200078e0012 */
[----:B------:R-:W-:Y:S05]  /*0d30*/  WARPSYNC.COLLECTIVE R17, `(.L_x_1891) ;  /* 0x0000000011087348 */ /* 0x000fea0003c00000 */
[----:B------:R0:W1:Y:S02]  /*0d40*/  SHFL.BFLY P2, R18, R20, R19, R22 ;  /* 0x0c00001314127389 */ /* 0x0000640000040016 */
[----:B01----:R-:W-:Y:S01]  /*0d50*/  ENDCOLLECTIVE ;  /* 0x000000000000791b */ /* 0x003fe20003800000 */
.L_x_1891:
[----:B------:R-:W-:Y:S01]  /*0d60*/  HFMA2.MMA R19, -RZ, RZ, 0, 1.1920928955078125e-07 ;  /* 0x00000002ff137435 */ /* 0x000fe200000001ff */
[----:B------:R-:W-:-:S05]  /*0d70*/  MOV R12, R18 ;  /* 0x00000012000c7202 */ /* 0x000fca0000000f00 */
[----:B------:R-:W-:-:S04]  /*0d80*/  FADD.FTZ R14, R9, R12 ;  /* 0x0000000c090e7221 */ /* 0x000fc80000010000 */
[----:B------:R-:W-:-:S07]  /*0d90*/  IMAD.MOV.U32 R20, RZ, RZ, R14 ;  /* 0x000000ffff147224 */ /* 0x000fce00078e000e */
[----:B------:R-:W-:Y:S05]  /*0da0*/  WARPSYNC.COLLECTIVE R17, `(.L_x_1892) ;  /* 0x0000000011087348 */ /* 0x000fea0003c00000 */
[----:B------:R0:W1:Y:S02]  /*0db0*/  SHFL.BFLY P2, R18, R20, R19, R22 ;  /* 0x0c00001314127389 */ /* 0x0000640000040016 */
[----:B01----:R-:W-:Y:S01]  /*0dc0*/  ENDCOLLECTIVE ;  /* 0x000000000000791b */ /* 0x003fe20003800000 */
.L_x_1892:
[----:B------:R-:W-:Y:S01]  /*0dd0*/  IMAD.MOV.U32 R19, RZ, RZ, 0x4 ;  /* 0x00000004ff137424 */ /* 0x000fe200078e00ff */
[----:B------:R-:W-:-:S05]  /*0de0*/  MOV R13, R18 ;  /* 0x00000012000d7202 */ /* 0x000fca0000000f00 */
[----:B------:R-:W-:-:S05]  /*0df0*/  FADD.FTZ R15, R14, R13 ;  /* 0x0000000d0e0f7221 */ /* 0x000fca0000010000 */
[----:B------:R-:W-:-:S07]  /*0e00*/  MOV R20, R15 ;  /* 0x0000000f00147202 */ /* 0x000fce0000000f00 */
[----:B------:R-:W-:Y:S05]  /*0e10*/  WARPSYNC.COLLECTIVE R17, `(.L_x_1893) ;  /* 0x0000000011087348 */ /* 0x000fea0003c00000 */
[----:B------:R0:W1:Y:S02]  /*0e20*/  SHFL.BFLY P2, R18, R20, R19, R22 ;  /* 0x0c00001314127389 */ /* 0x0000640000040016 */
[----:B01----:R-:W-:Y:S01]  /*0e30*/  ENDCOLLECTIVE ;  /* 0x000000000000791b */ /* 0x003fe20003800000 */
.L_x_1893:
[----:B------:R-:W-:Y:S01]  /*0e40*/  HFMA2.MMA R19, -RZ, RZ, 0, 4.76837158203125e-07 ;  /* 0x00000008ff137435 */ /* 0x000fe200000001ff */
[----:B------:R-:W-:-:S05]  /*0e50*/  MOV R16, R18 ;  /* 0x0000001200107202 */ /* 0x000fca0000000f00 */
[----:B------:R-:W-:-:S05]  /*0e60*/  FADD.FTZ R16, R15, R16 ;  /* 0x000000100f107221 */ /* 0x000fca0000010000 */
[----:B------:R-:W-:-:S07]  /*0e70*/  MOV R20, R16 ;  /* 0x0000001000147202 */ /* 0x000fce0000000f00 */
[----:B------:R-:W-:Y:S05]  /*0e80*/  WARPSYNC.COLLECTIVE R17, `(.L_x_1894) ;  /* 0x0000000011087348 */ /* 0x000fea0003c00000 */
[----:B------:R0:W1:Y:S02]  /*0e90*/  SHFL.BFLY P2, R18, R20, R19, R22 ;  /* 0x0c00001314127389 */ /* 0x0000640000040016 */
[----:B01----:R-:W-:Y:S01]  /*0ea0*/  ENDCOLLECTIVE ;  /* 0x000000000000791b */ /* 0x003fe20003800000 */
.L_x_1894:
[----:B------:R-:W-:Y:S01]  /*0eb0*/  HFMA2.MMA R19, -RZ, RZ, 0, 9.5367431640625e-07 ;  /* 0x00000010ff137435 */ /* 0x000fe200000001ff */
[----:B------:R-:W-:-:S04]  /*0ec0*/  IMAD.MOV.U32 R9, RZ, RZ, R18 ;  /* 0x000000ffff097224 */ /* 0x000fc800078e0012 */
[----:B------:R-:W-:-:S05]  /*0ed0*/  FADD.FTZ R9, R16, R9 ;  /* 0x0000000910097221 */ /* 0x000fca0000010000 */
[----:B------:R-:W-:-:S07]  /*0ee0*/  MOV R20, R9 ;  /* 0x0000000900147202 */ /* 0x000fce0000000f00 */
[----:B------:R-:W-:Y:S05]  /*0ef0*/  WARPSYNC.COLLECTIVE R17, `(.L_x_1895) ;  /* 0x0000000011087348 */ /* 0x000fea0003c00000 */
[----:B------:R0:W1:Y:S02]  /*0f00*/  SHFL.BFLY P2, R18, R20, R19, R22 ;  /* 0x0c00001314127389 */ /* 0x0000640000040016 */
[----:B01----:R-:W-:Y:S01]  /*0f10*/  ENDCOLLECTIVE ;  /* 0x000000000000791b */ /* 0x003fe20003800000 */
.L_x_1895:
[----:B------:R-:W-:Y:S01]  /*0f20*/  MOV R14, R18 ;  /* 0x00000012000e7202 */ /* 0x000fe20000000f00 */
[----:B------:R-:W-:Y:S06]  /*0f30*/  BRA `(.L_x_1896) ;  /* 0xfffffff800907947 */ /* 0x000fec000383ffff */
.L_x_1897:
        /* <DEDUP_REMOVED lines=12> */
.L_x_5462:


//--------------------- .text._ZN10layer_norm13ln_bwd_kernelINS_13Kernel_traitsIffffjLj18432ELj4ELj1ELj4ELj16ENS_18Kernel_traits_baseILj18432EffffjLj128EEEEEEEvNS_9BwdParamsE --------------------------
	.section	.text._ZN10layer_norm13ln_bwd_kernelINS_13Kernel_traitsIffffjLj18432ELj4ELj1ELj4ELj16ENS_18Kernel_traits_baseILj18432EffffjLj128EEEEEEEvNS_9BwdParamsE,"ax",@progbits
	.align	128
        .global         _ZN10layer_norm13ln_bwd_kernelINS_13Kernel_traitsIffffjLj18432ELj4ELj1ELj4ELj16ENS_18Kernel_traits_baseILj18432EffffjLj128EEEEEEEvNS_9BwdParamsE
        .type           _ZN10layer_norm13ln_bwd_kernelINS_13Kernel_traitsIffffjLj18432ELj4ELj1ELj4ELj16ENS_18Kernel_traits_baseILj18432EffffjLj128EEEEEEEvNS_9BwdParamsE,@function
        .size           _ZN10layer_norm13ln_bwd_kernelINS_13Kernel_traitsIffffjLj18432ELj4ELj1ELj4ELj16ENS_18Kernel_traits_baseILj18432EffffjLj128EEEEEEEvNS_9BwdParamsE,(.L_x_5463 - _ZN10layer_norm13ln_bwd_kernelINS_13Kernel_traitsIffffjLj18432ELj4ELj1ELj4ELj16ENS_18Kernel_traits_baseILj18432EffffjLj128EEEEEEEvNS_9BwdParamsE)
        .other          _ZN10layer_norm13ln_bwd_kernelINS_13Kernel_traitsIffffjLj18432ELj4ELj1ELj4ELj16ENS_18Kernel_traits_baseILj18432EffffjLj128EEEEEEEvNS_9BwdParamsE,@"STO_CUDA_ENTRY STV_DEFAULT"
_ZN10layer_norm13ln_bwd_kernelINS_13Kernel_traitsIffffjLj18432ELj4ELj1ELj4ELj16ENS_18Kernel_traits_baseILj18432EffffjLj128EEEEEEEvNS_9BwdParamsE:
.text._ZN10layer_norm13ln_bwd_kernelINS_13Kernel_traitsIffffjLj18432ELj4ELj1ELj4ELj16ENS_18Kernel_traits_baseILj18432EffffjLj128EEEEEEEvNS_9BwdParamsE:
        /* <DEDUP_REMOVED lines=23> */
[C---:B------:R-:W-:Y:S02]  /*0170*/  @P0 IADD3 R27, R0.reuse, 0x1000, RZ ;  /* 0x00001000001b0810 */ /* 0x040fe40007ffe0ff */
[----:B------:R2:W5:Y:S01]  /*0180*/  @P0 LDG.E.128 R32, desc[UR6][R6.64] ;  /* 0x0000000606200981 */ /* 0x000562000c1e1d00 */
[----:B------:R-:W2:Y:S01]  /*0190*/  @P0 LDC.64 R28, c[0x0][0x248] ;  /* 0x00009200ff1c0b82 */ /* 0x000ea20000000a00 */
[----:B---3--:R-:W-:Y:S01]  /*01a0*/  @P0 IMAD.WIDE.U32 R12, R5, 0x10, R12 ;  /* 0x00000010050c0825 */ /* 0x008fe200078e000c */
[----:B------:R-:W-:-:S03]  /*01b0*/  @P0 IADD3 R5, R0, 0xe00, RZ ;  /* 0x00000e0000050810 */ /* 0x000fc60007ffe0ff */
[----:B0-----:R-:W-:Y:S01]  /*01c0*/  @P0 IMAD.WIDE.U32 R8, R23, 0x10, R8 ;  /* 0x0000001017080825 */ /* 0x001fe200078e0008 */
[----:B------:R-:W-:Y:S01]  /*01d0*/  @P0 IADD3 R23, R0, 0xa00, RZ ;  /* 0x00000a0000170810 */ /* 0x000fe20007ffe0ff */
[----:B------:R-:W5:Y:S01]  /*01e0*/  @P0 LDG.E.128 R44, desc[UR6][R12.64] ;  /* 0x000000060c2c0981 */ /* 0x000f62000c1e1d00 */
[----:B------:R-:W0:Y:S01]  /*01f0*/  @P0 LDC.64 R14, c[0x0][0x248] ;  /* 0x00009200ff0e0b82 */ /* 0x000e220000000a00 */
[----:B-1----:R-:W-:-:S07]  /*0200*/  @P0 IMAD.WIDE.U32 R18, R5, 0x10, R18 ;  /* 0x0000001005120825 */ /* 0x002fce00078e0012 */
[----:B------:R-:W1:Y:S01]  /*0210*/  @P0 LDC.64 R16, c[0x0][0x248] ;  /* 0x00009200ff100b82 */ /* 0x000e620000000a00 */
[----:B----4-:R-:W-:-:S07]  /*0220*/  @P0 IMAD.WIDE.U32 R10, R25, 0x10, R10 ;  /* 0x00000010190a0825 */ /* 0x010fce00078e000a */
[----:B------:R-:W3:Y:S01]  /*0230*/  @P0 LDC.64 R20, c[0x0][0x248] ;  /* 0x00009200ff140b82 */ /* 0x000ee20000000a00 */
[----:B------:R-:W-:Y:S01]  /*0240*/  SHF.R.U32.HI R5, RZ, 0x2, R24 ;  /* 0x00000002ff057819 */ /* 0x000fe20000011618 */
[----:B------:R-:W5:Y:S01]  /*0250*/  @P0 LDG.E.128 R36, desc[UR6][R8.64] ;  /* 0x0000000608240981 */ /* 0x000f62000c1e1d00 */
[C---:B------:R-:W-:Y:S02]  /*0260*/  @P0 IADD3 R25, R0.reuse, 0xc00, RZ ;  /* 0x00000c0000190810 */ /* 0x040fe40007ffe0ff */
[----:B--2---:R-:W-:Y:S01]  /*0270*/  @P0 LEA R22, P1, R0, R28, 0x4 ;  /* 0x0000001c00160211 */ /* 0x004fe200078220ff */
[----:B------:R-:W5:Y:S01]  /*0280*/  @P0 LDG.E.128 R40, desc[UR6][R10.64] ;  /* 0x000000060a280981 */ /* 0x000f62000c1e1d00 */
[----:B------:R-:W-:Y:S01]  /*0290*/  LEA.HI R125, R4, R5, RZ, 0x19 ;  /* 0x00000005047d7211 */ /* 0x000fe200078fc8ff */
[----:B0-----:R-:W-:Y:S01]  /*02a0*/  @P0 IMAD.WIDE.U32 R14, R23, 0x10, R14 ;  /* 0x00000010170e0825 */ /* 0x001fe200078e000e */
[----:B------:R-:W-:Y:S01]  /*02b0*/  @P0 LEA.HI.X R23, R0, R29, RZ, 0x4, P1 ;  /* 0x0000001d00170211 */ /* 0x000fe200008f24ff */
[----:B------:R-:W5:Y:S01]  /*02c0*/  @P0 LDG.E.128 R56, desc[UR6][R18.64] ;  /* 0x0000000612380981 */ /* 0x000f62000c1e1d00 */
[----:B------:R-:W-:-:S03]  /*02d0*/  MOV R7, R125 ;  /* 0x0000007d00077202 */ /* 0x000fc60000000f00 */
[----:B------:R0:W5:Y:S01]  /*02e0*/  @P0 LDG.E.128 R48, desc[UR6][R14.64] ;  /* 0x000000060e300981 */ /* 0x000162000c1e1d00 */
[----:B-1----:R-:W-:-:S03]  /*02f0*/  @P0 IMAD.WIDE.U32 R16, R25, 0x10, R16 ;  /* 0x0000001019100825 */ /* 0x002fc600078e0010 */
[----:B------:R-:W5:Y:S04]  /*0300*/  @P0 LDG.E.128 R60, desc[UR6][R22.64] ;  /* 0x00000006163c0981 */ /* 0x000f68000c1e1d00 */
[----:B------:R1:W5:Y:S01]  /*0310*/  @P0 LDG.E.128 R52, desc[UR6][R16.64] ;  /* 0x0000000610340981 */ /* 0x000362000c1e1d00 */
[----:B---3--:R-:W-:-:S05]  /*0320*/  @P0 IMAD.WIDE.U32 R20, R27, 0x10, R20 ;  /* 0x000000101b140825 */ /* 0x008fca00078e0014 */
        /* <DEDUP_REMOVED lines=23> */
[----:B-1----:R-:W-:Y:S02]  /*04a0*/  CS2R R16, SRZ ;  /* 0x0000000000107805 */ /* 0x002fe4000001ff00 */
[----:B------:R-:W-:-:S02]  /*04b0*/  CS2R R22, SRZ ;  /* 0x0000000000167805 */ /* 0x000fc4000001ff00 */
[----:B--2---:R-:W-:Y:S02]  /*04c0*/  CS2R R20, SRZ ;  /* 0x0000000000147805 */ /* 0x004fe4000001ff00 */
        /* <DEDUP_REMOVED lines=14> */
[----:B------:R-:W-:Y:S01]  /*05b0*/  HFMA2.MMA R152, -RZ, RZ, 0, 5.9604644775390625e-08 ;  /* 0x00000001ff987435 */ /* 0x000fe200000001ff */
[----:B------:R-:W-:Y:S02]  /*05c0*/  CS2R R206, SRZ ;  /* 0x0000000000ce7805 */ /* 0x000fe4000001ff00 */
        /* <DEDUP_REMOVED lines=41> */
[----:B------:R-:W5:Y:S04]  /*0860*/  LDG.E.128 R88, desc[UR6][R16.64+0xa000] ;  /* 0x00a0000610587981 */ /* 0x000f68000c1e1d00 */
[----:B------:R-:W5:Y:S04]  /*0870*/  LDG.E.128 R92, desc[UR6][R16.64+0xc000] ;  /* 0x00c00006105c7981 */ /* 0x000f68000c1e1d00 */
[----:B------:R-:W5:Y:S04]  /*0880*/  LDG.E.128 R96, desc[UR6][R16.64+0xe000] ;  /* 0x00e0000610607981 */ /* 0x000f68000c1e1d00 */
[----:B------:R0:W5:Y:S02]  /*0890*/  LDG.E.128 R100, desc[UR6][R16.64+0x10000] ;  /* 0x0100000610647981 */ /* 0x000164000c1e1d00 */
[----:B0-----:R-:W-:-:S07]  /*08a0*/  CS2R R16, SRZ ;  /* 0x0000000000107805 */ /* 0x001fce000001ff00 */
.L_x_1904:
        /* <DEDUP_REMOVED lines=8> */
[----:B------:R-:W2:Y:S08]  /*0930*/  @P0 LDC.64 R156, c[0x0][0x228] ;  /* 0x00008a00ff9c0b82 */ /* 0x000eb00000000a00 */
[----:B------:R-:W3:Y:S08]  /*0940*/  @P0 LDC.64 R104, c[0x0][0x228] ;  /* 0x00008a00ff680b82 */ /* 0x000ef00000000a00 */
[----:B------:R-:W4:Y:S01]  /*0950*/  @P0 LDC.64 R108, c[0x0][0x228] ;  /* 0x00008a00ff6c0b82 */ /* 0x000f220000000a00 */
[----:B--2---:R-:W-:Y:S01]  /*0960*/  @P0 IMAD.WIDE.U32 R156, R216, 0x10, R156 ;  /* 0x00000010d89c0825 */ /* 0x004fe200078e009c */
[----:B------:R-:W-:-:S06]  /*0970*/  IADD3 R215, R217, 0x600, RZ ;  /* 0x00000600d9d77810 */ /* 0x000fcc0007ffe0ff */
[----:B------:R-:W2:Y:S01]  /*0980*/  @P0 LDC.64 R112, c[0x0][0x228] ;  /* 0x00008a00ff700b82 */ /* 0x000ea20000000a00 */
[----:B------:R-:W2:Y:S01]  /*0990*/  @P0 LDG.E.128 R156, desc[UR6][R156.64] ;  /* 0x000000069c9c0981 */ /* 0x000ea2000c1e1d00 */
[----:B---3--:R-:W-:-:S06]  /*09a0*/  @P0 IMAD.WIDE.U32 R104, R212, 0x10, R104 ;  /* 0x00000010d4680825 */ /* 0x008fcc00078e0068 */
[----:B------:R-:W3:Y:S01]  /*09b0*/  @P0 LDC.64 R116, c[0x0][0x228] ;  /* 0x00008a00ff740b82 */ /* 0x000ee20000000a00 */
[----:B------:R-:W3:Y:S01]  /*09c0*/  @P0 LDG.E.128 R104, desc[UR6][R104.64] ;  /* 0x0000000668680981 */ /* 0x000ee2000c1e1d00 */
[----:B----4-:R-:W-:Y:S01]  /*09d0*/  @P0 IMAD.WIDE.U32 R108, R215, 0x10, R108 ;  /* 0x00000010d76c0825 */ /* 0x010fe200078e006c */
[----:B------:R-:W-:-:S05]  /*09e0*/  IADD3 R214, R217, 0x800, RZ ;  /* 0x00000800d9d67810 */ /* 0x000fca0007ffe0ff */
[----:B------:R-:W4:Y:S01]  /*09f0*/  @P0 LDC.64 R120, c[0x0][0x228] ;  /* 0x00008a00ff780b82 */ /* 0x000f220000000a00 */
[----:B------:R-:W4:Y:S01]  /*0a00*/  @P0 LDG.E.128 R108, desc[UR6][R108.64] ;  /* 0x000000066c6c0981 */ /* 0x000f22000c1e1d00 */
[----:B--2---:R-:W-:Y:S01]  /*0a10*/  @P0 IMAD.WIDE.U32 R112, R214, 0x10, R112 ;  /* 0x00000010d6700825 */ /* 0x004fe200078e0070 */
[----:B------:R-:W-:-:S05]  /*0a20*/  IADD3 R211, R217, 0xa00, RZ ;  /* 0x00000a00d9d37810 */ /* 0x000fca0007ffe0ff */
[----:B------:R-:W2:Y:S01]  /*0a30*/  @P0 LDC.64 R124, c[0x0][0x228] ;  /* 0x00008a00ff7c0b82 */ /* 0x000ea20000000a00 */
[----:B------:R-:W2:Y:S01]  /*0a40*/  @P0 LDG.E.128 R112, desc[UR6][R112.64] ;  /* 0x0000000670700981 */ /* 0x000ea2000c1e1d00 */
[----:B---3--:R-:W-:Y:S01]  /*0a50*/  @P0 IMAD.WIDE.U32 R116, R211, 0x10, R116 ;  /* 0x00000010d3740825 */ /* 0x008fe200078e0074 */
[----:B------:R-:W-:-:S05]  /*0a60*/  IADD3 R213, R217, 0xc00, RZ ;  /* 0x00000c00d9d57810 */ /* 0x000fca0007ffe0ff */
[----:B------:R-:W3:Y:S01]  /*0a70*/  @P0 LDC.64 R128, c[0x0][0x228] ;  /* 0x00008a00ff800b82 */ /* 0x000ee20000000a00 */
[----:B------:R-:W3:Y:S01]  /*0a80*/  @P0 LDG.E.128 R116, desc[UR6][R116.64] ;  /* 0x0000000674740981 */ /* 0x000ee2000c1e1d00 */
[----:B----4-:R-:W-:Y:S01]  /*0a90*/  @P0 IMAD.WIDE.U32 R120, R213, 0x10, R120 ;  /* 0x00000010d5780825 */ /* 0x010fe200078e0078 */
[----:B------:R-:W-:-:S05]  /*0aa0*/  IADD3 R209, R217, 0xe00, RZ ;  /* 0x00000e00d9d17810 */ /* 0x000fca0007ffe0ff */
[----:B------:R-:W4:Y:S01]  /*0ab0*/  @!P0 LDC.64 R144, c[0x0][0x220] ;  /* 0x00008800ff908b82 */ /* 0x000f220000000a00 */
[----:B------:R-:W4:Y:S01]  /*0ac0*/  @P0 LDG.E.128 R120, desc[UR6][R120.64] ;  /* 0x0000000678780981 */ /* 0x000f22000c1e1d00 */
[----:B--2---:R-:W-:Y:S01]  /*0ad0*/  @P0 IMAD.WIDE.U32 R124, R209, 0x10, R124 ;  /* 0x00000010d17c0825 */ /* 0x004fe200078e007c */
[----:B------:R-:W-:-:S05]  /*0ae0*/  IADD3 R210, R217, 0x1000, RZ ;  /* 0x00001000d9d27810 */ /* 0x000fca0007ffe0ff */
[----:B------:R-:W2:Y:S01]  /*0af0*/  @!P0 LDC.64 R142, c[0x0][0x220] ;  /* 0x00008800ff8e8b82 */ /* 0x000ea20000000a00 */
[----:B------:R-:W2:Y:S01]  /*0b00*/  @P0 LDG.E.128 R124, desc[UR6][R124.64] ;  /* 0x000000067c7c0981 */ /* 0x000ea2000c1e1d00 */
[----:B---3--:R-:W-:-:S06]  /*0b10*/  @P0 IMAD.WIDE.U32 R128, R210, 0x10, R128 ;  /* 0x00000010d2800825 */ /* 0x008fcc00078e0080 */
[----:B------:R-:W3:Y:S01]  /*0b20*/  @!P0 LDC.64 R140, c[0x0][0x230] ;  /* 0x00008c00ff8c8b82 */ /* 0x000ee20000000a00 */
[----:B------:R-:W3:Y:S01]  /*0b30*/  @P0 LDG.E.128 R128, desc[UR6][R128.64] ;  /* 0x0000000680800981 */ /* 0x000ee2000c1e1d00 */
[----:B------:R-:W-:-:S06]  /*0b40*/  @P0 LEA R132, P1, R217, UR4, 0x4 ;  /* 0x00000004d9840c11 */ /* 0x000fcc000f8220ff */
[----:B------:R-:W1:Y:S01]  /*0b50*/  @!P0 LDC.64 R136, c[0x0][0x220] ;  /* 0x00008800ff888b82 */ /* 0x000e620000000a00 */
[----:B------:R-:W-:-:S06]  /*0b60*/  @P0 LEA.HI.X R133, R217, UR5, RZ, 0x4, P1 ;  /* 0x00000005d9850c11 */ /* 0x000fcc00088f24ff */
[----:B------:R-:W3:Y:S01]  /*0b70*/  @P0 LDG.E.128 R132, desc[UR6][R132.64] ;  /* 0x0000000684840981 */ /* 0x000ee2000c1e1d00 */
[----:B----4-:R-:W-:-:S04]  /*0b80*/  @!P0 IMAD.WIDE.U32 R144, R216, 0x10, R144 ;  /* 0x00000010d8908825 */ /* 0x010fc800078e0090 */
[----:B--2---:R-:W-:Y:S01]  /*0b90*/  @!P0 IMAD.WIDE.U32 R142, R212, 0x10, R142 ;  /* 0x00000010d48e8825 */ /* 0x004fe200078e008e */
[----:B------:R-:W-:-:S03]  /*0ba0*/  @P0 MOV R236, RZ ;  /* 0x000000ff00ec0202 */ /* 0x000fc60000000f00 */
[----:B---3--:R-:W-:-:S04]  /*0bb0*/  @!P0 IMAD.WIDE R140, R7, 0x4, R140 ;  /* 0x00000004078c8825 */ /* 0x008fc800078e028c */
[----:B0-----:R-:W-:Y:S01]  /*0bc0*/  IMAD.WIDE R150, R7, 0x4, R138 ;  /* 0x0000000407967825 */ /* 0x001fe200078e028a */
[----:B------:R-:W2:Y:S03]  /*0bd0*/  @!P0 LDG.E R236, desc[UR6][R140.64] ;  /* 0x000000068cec8981 */ /* 0x000ea6000c1e1900 */
[----:B-1----:R-:W-:Y:S01]  /*0be0*/  @!P0 IMAD.WIDE.U32 R148, R215, 0x10, R136 ;  /* 0x00000010d7948825 */ /* 0x002fe200078e0088 */
[----:B------:R-:W3:Y:S01]  /*0bf0*/  LDG.E R208, desc[UR6][R150.64] ;  /* 0x0000000696d07981 */ /* 0x000ee2000c1e1900 */
[----:B------:R-:W0:Y:S02]  /*0c00*/  @!P0 LDC.64 R136, c[0x0][0x220] ;  /* 0x00008800ff888b82 */ /* 0x000e240000000a00 */
[----:B0-----:R-:W-:-:S06]  /*0c10*/  @!P0 IMAD.WIDE.U32 R146, R214, 0x10, R136 ;  /* 0x00000010d6928825 */ /* 0x001fcc00078e0088 */
[----:B------:R-:W0:Y:S01]  /*0c20*/  @!P0 LDC.64 R136, c[0x0][0x220] ;  /* 0x00008800ff888b82 */ /* 0x000e220000000a00 */
[----:B------:R0:W2:Y:S04]  /*0c30*/  @!P0 LDG.E.128 R156, desc[UR6][R144.64] ;  /* 0x00000006909c8981 */ /* 0x0000a8000c1e1d00 */
[----:B------:R1:W4:Y:S04]  /*0c40*/  @!P0 LDG.E.128 R104, desc[UR6][R142.64] ;  /* 0x000000068e688981 */ /* 0x000328000c1e1d00 */
[----:B------:R-:W3:Y:S04]  /*0c50*/  @!P0 LDG.E.128 R108, desc[UR6][R148.64] ;  /* 0x00000006946c8981 */ /* 0x000ee8000c1e1d00 */
[----:B------:R-:W3:Y:S01]  /*0c60*/  @!P0 LDG.E.128 R112, desc[UR6][R146.64] ;  /* 0x0000000692708981 */ /* 0x000ee2000c1e1d00 */
[----:B0-----:R-:W-:-:S02]  /*0c70*/  @!P0 IMAD.WIDE.U32 R144, R211, 0x10, R136 ;  /* 0x00000010d3908825 */ /* 0x001fc400078e0088 */
[----:B------:R-:W1:Y:S03]  /*0c80*/  @!P0 LDC.64 R136, c[0x0][0x220] ;  /* 0x00008800ff888b82 */ /* 0x000e660000000a00 */
[----:B------:R0:W3:Y:S01]  /*0c90*/  @!P0 LDG.E.128 R116, desc[UR6][R144.64] ;  /* 0x0000000690748981 */ /* 0x0000e2000c1e1d00 */
[----:B-1----:R-:W-:-:S04]  /*0ca0*/  @!P0 IMAD.WIDE.U32 R142, R213, 0x10, R136 ;  /* 0x00000010d58e8825 */ /* 0x002fc800078e0088 */
[----:B------:R-:W1:Y:S01]  /*0cb0*/  @!P0 LDC.64 R136, c[0x0][0x220] ;  /* 0x00008800ff888b82 */ /* 0x000e620000000a00 */
[----:B------:R-:W3:Y:S01]  /*0cc0*/  @!P0 LDG.E.128 R120, desc[UR6][R142.64] ;  /* 0x000000068e788981 */ /* 0x000ee2000c1e1d00 */
[----:B-1----:R-:W-:-:S06]  /*0cd0*/  @!P0 IMAD.WIDE.U32 R138, R209, 0x10, R136 ;  /* 0x00000010d18a8825 */ /* 0x002fcc00078e0088 */
[----:B------:R-:W1:Y:S01]  /*0ce0*/  @!P0 LDC.64 R136, c[0x0][0x220] ;  /* 0x00008800ff888b82 */ /* 0x000e620000000a00 */
[----:B------:R-:W3:Y:S01]  /*0cf0*/  @!P0 LDG.E.128 R124, desc[UR6][R138.64] ;  /* 0x000000068a7c8981 */ /* 0x000ee2000c1e1d00 */
[----:B-1----:R-:W-:-:S06]  /*0d00*/  @!P0 IMAD.WIDE.U32 R140, R210, 0x10, R136 ;  /* 0x00000010d28c8825 */ /* 0x002fcc00078e0088 */
[----:B------:R-:W0:Y:S01]  /*0d10*/  @!P0 LDC.64 R136, c[0x0][0x220] ;  /* 0x00008800ff888b82 */ /* 0x000e220000000a00 */
[----:B------:R1:W3:Y:S01]  /*0d20*/  @!P0 LDG.E.128 R128, desc[UR6][R140.64] ;  /* 0x000000068c808981 */ /* 0x0002e2000c1e1d00 */
[----:B0-----:R-:W-:-:S04]  /*0d30*/  @!P0 LEA R144, P1, R217, R136, 0x4 ;  /* 0x00000088d9908211 */ /* 0x001fc800078220ff */
[----:B------:R-:W-:-:S05]  /*0d40*/  @!P0 LEA.HI.X R145, R217, R137, RZ, 0x4, P1 ;  /* 0x00000089d9918211 */ /* 0x000fca00008f24ff */
[----:B------:R0:W3:Y:S01]  /*0d50*/  @!P0 LDG.E.128 R132, desc[UR6][R144.64] ;  /* 0x0000000690848981 */ /* 0x0000e2000c1e1d00 */
[----:B------:R-:W-:-:S04]  /*0d60*/  IMAD.WIDE.U32 R136, R217, 0x10, R238 ;  /* 0x00000010d9887825 */ /* 0x000fc800078e00ee */
[--C-:B-1----:R-:W-:Y:S02]  /*0d70*/  IMAD.WIDE.U32 R140, R216, 0x10, R238.reuse ;  /* 0x00000010d88c7825 */ /* 0x102fe400078e00ee */
[----:B------:R-:W3:Y:S02]  /*0d80*/  LDG.E.128 R136, desc[UR6][R136.64] ;  /* 0x0000000688887981 */ /* 0x000ee4000c1e1d00 */
[--C-:B0-----:R-:W-:Y:S01]  /*0d90*/  IMAD.WIDE.U32 R144, R212, 0x10, R238.reuse ;  /* 0x00000010d4907825 */ /* 0x101fe200078e00ee */
[----:B-----5:R-:W0:Y:S01]  /*0da0*/  @P0 MUFU.RCP R153, R72 ;  /* 0x0000004800990308 */ /* 0x020e220000001000 */
[----:B------:R-:W3:Y:S02]  /*0db0*/  LDG.E.128 R140, desc[UR6][R140.64] ;  /* 0x000000068c8c7981 */ /* 0x000ee4000c1e1d00 */
[----:B------:R-:W-:Y:S02]  /*0dc0*/  IMAD.WIDE.U32 R148, R215, 0x10, R238 ;  /* 0x00000010d7947825 */ /* 0x000fe400078e00ee */
[----:B------:R-:W3:Y:S03]  /*0dd0*/  LDG.E.128 R144, desc[UR6][R144.64] ;  /* 0x0000000690907981 */ /* 0x000ee6000c1e1d00 */
[----:B------:R-:W1:Y:S01]  /*0de0*/  @P0 MUFU.RCP R154, R73 ;  /* 0x00000049009a0308 */ /* 0x000e620000001000 */
[----:B------:R-:W3:Y:S07]  /*0df0*/  LDG.E.128 R148, desc[UR6][R148.64] ;  /* 0x0000000694947981 */ /* 0x000eee000c1e1d00 */
[----:B------:R-:W2:Y:S01]  /*0e00*/  @P0 MUFU.RCP R155, R74 ;  /* 0x0000004a009b0308 */ /* 0x000ea20000001000 */
[----:B------:R-:W-:-:S07]  /*0e10*/  LOP3.LUT P1, RZ, R152, 0xff, RZ, 0xc0, !PT ;  /* 0x000000ff98ff7812 */ /* 0x000fce000782c0ff */
[----:B------:R-:W4:Y:S08]  /*0e20*/  @P0 MUFU.RCP R219, R76 ;  /* 0x0000004c00db0308 */ /* 0x000f300000001000 */
[----:B------:R-:W4:Y:S08]  /*0e30*/  @P0 MUFU.RCP R218, R75 ;  /* 0x0000004b00da0308 */ /* 0x000f300000001000 */
[----:B------:R-:W4:Y:S08]  /*0e40*/  @P0 MUFU.RCP R220, R78 ;  /* 0x0000004e00dc0308 */ /* 0x000f300000001000 */
[----:B------:R-:W4:Y:S08]  /*0e50*/  @P0 MUFU.RCP R231, R79 ;  /* 0x0000004f00e70308 */ /* 0x000f300000001000 */
[----:B------:R-:W4:Y:S08]  /*0e60*/  @P0 MUFU.RCP R228, R77 ;  /* 0x0000004d00e40308 */ /* 0x000f300000001000 */
[----:B------:R-:W3:Y:S08]  /*0e70*/  @P0 MUFU.RCP R229, R82 ;  /* 0x0000005200e50308 */ /* 0x000ef00000001000 */
[----:B------:R-:W3:Y:S08]  /*0e80*/  @P0 MUFU.RCP R230, R80 ;  /* 0x0000005000e60308 */ /* 0x000ef00000001000 */
[----:B------:R-:W3:Y:S01]  /*0e90*/  @P0 MUFU.RCP R232, R81 ;  /* 0x0000005100e80308 */ /* 0x000ee20000001000 */
[----:B------:R-:W-:Y:S01]  /*0ea0*/  @P0 FADD.FTZ R226, -R32, R156 ;  /* 0x0000009c20e20221 */ /* 0x000fe20000010100 */
[----:B------:R-:W-:Y:S01]  /*0eb0*/  @P0 FADD.FTZ R225, -R33, R157 ;  /* 0x0000009d21e10221 */ /* 0x000fe20000010100 */
[----:B------:R-:W-:-:S02]  /*0ec0*/  @P0 FADD.FTZ R224, -R34, R158 ;  /* 0x0000009e22e00221 */ /* 0x000fc40000010100 */
[----:B0-----:R-:W-:Y:S01]  /*0ed0*/  @P0 FMUL.FTZ R226, R226, R153 ;  /* 0x00000099e2e20220 */ /* 0x001fe20000410000 */
[----:B------:R-:W-:-:S04]  /*0ee0*/  IMAD.WIDE.U32 R152, R214, 0x10, R238 ;  /* 0x00000010d6987825 */ /* 0x000fc800078e00ee */
[----:B-1----:R-:W-:Y:S01]  /*0ef0*/  @P0 FMUL.FTZ R225, R225, R154 ;  /* 0x0000009ae1e10220 */ /* 0x002fe20000410000 */
[----:B--2---:R-:W-:Y:S02]  /*0f00*/  @P0 FMUL.FTZ R224, R224, R155 ;  /* 0x0000009be0e00220 */ /* 0x004fe40000410000 */
[----:B------:R-:W2:Y:S01]  /*0f10*/  LDG.E.128 R152, desc[UR6][R152.64] ;  /* 0x0000000698987981 */ /* 0x000ea2000c1e1d00 */
[----:B------:R-:W-:Y:S01]  /*0f20*/  @P0 FADD.FTZ R222, -R36, R104 ;  /* 0x0000006824de0221 */ /* 0x000fe20000010100 */
[----:B------:R-:W-:-:S03]  /*0f30*/  @P0 FADD.FTZ R223, -R35, R159 ;  /* 0x0000009f23df0221 */ /* 0x000fc60000010100 */
[----:B----4-:R-:W-:Y:S01]  /*0f40*/  @P0 FMUL.FTZ R222, R222, R219 ;  /* 0x000000dbdede0220 */ /* 0x010fe20000410000 */
[----:B------:R-:W-:Y:S01]  /*0f50*/  @P0 FMUL.FTZ R223, R223, R218 ;  /* 0x000000dadfdf0220 */ /* 0x000fe20000410000 */
[----:B------:R-:W-:Y:S01]  /*0f60*/  @P0 FADD.FTZ R219, -R38, R106 ;  /* 0x0000006a26db0221 */ /* 0x000fe20000010100 */
[----:B------:R-:W-:Y:S01]  /*0f70*/  @P0 FADD.FTZ R218, -R39, R107 ;  /* 0x0000006b27da0221 */ /* 0x000fe20000010100 */
[----:B------:R-:W-:Y:S02]  /*0f80*/  @P0 FADD.FTZ R221, -R37, R105 ;  /* 0x0000006925dd0221 */ /* 0x000fe40000010100 */
[----:B------:R-:W-:Y:S01]  /*0f90*/  @P0 FMUL.FTZ R220, R219, R220 ;  /* 0x000000dcdbdc0220 */ /* 0x000fe20000410000 */
[----:B------:R-:W-:Y:S01]  /*0fa0*/  @P0 FMUL.FTZ R219, R218, R231 ;  /* 0x000000e7dadb0220 */ /* 0x000fe20000410000 */
[--C-:B------:R-:W-:Y:S01]  /*0fb0*/  @!P0 FADD.FTZ R231, R156, -R236.reuse ;  /* 0x800000ec9ce78221 */ /* 0x100fe20000010000 */
[----:B------:R-:W-:Y:S01]  /*0fc0*/  @!P0 FADD.FTZ R105, R105, -R236 ;  /* 0x800000ec69698221 */ /* 0x000fe20000010000 */
[----:B------:R-:W-:-:S02]  /*0fd0*/  @P0 FMUL.FTZ R221, R221, R228 ;  /* 0x000000e4dddd0220 */ /* 0x000fc40000410000 */
[----:B---3--:R-:W-:Y:S01]  /*0fe0*/  @!P0 FMUL.FTZ R226, R208, R231 ;  /* 0x000000e7d0e28220 */ /* 0x008fe20000410000 */
[----:B------:R-:W-:Y:S01]  /*0ff0*/  @!P0 FADD.FTZ R231, R104, -R236 ;  /* 0x800000ec68e78221 */ /* 0x000fe20000010000 */
[----:B------:R-:W-:Y:S01]  /*1000*/  @!P0 FMUL.FTZ R221, R208, R105 ;  /* 0x00000069d0dd8220 */ /* 0x000fe20000410000 */
[----:B------:R-:W-:Y:S01]  /*1010*/  @P0 FADD.FTZ R104, -R42, R110 ;  /* 0x0000006e2a680221 */ /* 0x000fe20000010100 */
[--C-:B------:R-:W-:Y:S01]  /*1020*/  @!P0 FADD.FTZ R105, R106, -R236.reuse ;  /* 0x800000ec6a698221 */ /* 0x100fe20000010000 */
[----:B------:R-:W-:Y:S02]  /*1030*/  @!P0 FADD.FTZ R107, R107, -R236 ;  /* 0x800000ec6b6b8221 */ /* 0x000fe40000010000 */
[----:B------:R-:W-:Y:S01]  /*1040*/  @P0 FMUL.FTZ R229, R104, R229 ;  /* 0x000000e568e50220 */ /* 0x000fe20000410000 */
[C---:B------:R-:W-:Y:S01]  /*1050*/  @!P0 FMUL.FTZ R220, R208.reuse, R105 ;  /* 0x00000069d0dc8220 */ /* 0x040fe20000410000 */
[----:B------:R-:W-:Y:S01]  /*1060*/  @!P0 FMUL.FTZ R219, R208, R107 ;  /* 0x0000006bd0db8220 */ /* 0x000fe20000410000 */
[----:B------:R-:W-:-:S04]  /*1070*/  IMAD.WIDE.U32 R104, R213, 0x10, R238 ;  /* 0x00000010d5687825 */ /* 0x000fc800078e00ee */
[--C-:B------:R-:W-:Y:S01]  /*1080*/  @!P0 FADD.FTZ R107, R110, -R236.reuse ;  /* 0x800000ec6e6b8221 */ /* 0x100fe20000010000 */
[----:B------:R-:W-:-:S03]  /*1090*/  @!P0 FADD.FTZ R157, R157, -R236 ;  /* 0x800000ec9d9d8221 */ /* 0x000fc60000010000 */
[C---:B------:R-:W-:Y:S01]  /*10a0*/  @!P0 FMUL.FTZ R229, R208.reuse, R107 ;  /* 0x0000006bd0e58220 */ /* 0x040fe20000410000 */
[----:B------:R-:W-:Y:S01]  /*10b0*/  @!P0 FMUL.FTZ R225, R208, R157 ;  /* 0x0000009dd0e18220 */ /* 0x000fe20000410000 */
[----:B------:R-:W3:Y:S01]  /*10c0*/  LDG.E.128 R104, desc[UR6][R104.64] ;  /* 0x0000000668687981 */ /* 0x000ee2000c1e1d00 */
[----:B------:R-:W-:Y:S01]  /*10d0*/  @P0 FADD.FTZ R227, -R40, R108 ;  /* 0x0000006c28e30221 */ /* 0x000fe20000010100 */
[----:B------:R-:W-:Y:S01]  /*10e0*/  @!P0 FADD.FTZ R159, R159, -R236 ;  /* 0x800000ec9f9f8221 */ /* 0x000fe20000010000 */
[----:B------:R-:W-:Y:S01]  /*10f0*/  IMAD.WIDE.U32 R156, R211, 0x10, R238 ;  /* 0x00000010d39c7825 */ /* 0x000fe200078e00ee */
[----:B------:R-:W0:Y:S03]  /*1100*/  @P0 MUFU.RCP R237, R84 ;  /* 0x0000005400ed0308 */ /* 0x000e260000001000 */
[----:B------:R-:W-:Y:S01]  /*1110*/  @P0 FMUL.FTZ R218, R227, R230 ;  /* 0x000000e6e3da0220 */ /* 0x000fe20000410000 */
[----:B------:R-:W-:Y:S01]  /*1120*/  @P0 FADD.FTZ R227, -R41, R109 ;  /* 0x0000006d29e30221 */ /* 0x000fe20000010100 */
[----:B------:R-:W-:Y:S01]  /*1130*/  @!P0 FADD.FTZ R233, R158, -R236 ;  /* 0x800000ec9ee98221 */ /* 0x000fe20000010000 */
[----:B------:R-:W-:-:S02]  /*1140*/  @!P0 FMUL.FTZ R223, R208, R159 ;  /* 0x0000009fd0df8220 */ /* 0x000fc40000410000 */
[----:B------:R-:W4:Y:S01]  /*1150*/  LDG.E.128 R156, desc[UR6][R156.64] ;  /* 0x000000069c9c7981 */ /* 0x000f22000c1e1d00 */
[----:B------:R-:W-:Y:S02]  /*1160*/  @P0 FMUL.FTZ R227, R227, R232 ;  /* 0x000000e8e3e30220 */ /* 0x000fe40000410000 */
[----:B------:R-:W1:Y:S01]  /*1170*/  @P0 MUFU.RCP R232, R85 ;  /* 0x0000005500e80308 */ /* 0x000e620000001000 */
[----:B------:R-:W-:Y:S01]  /*1180*/  @!P0 FMUL.FTZ R222, R208, R231 ;  /* 0x000000e7d0de8220 */ /* 0x000fe20000410000 */
[--C-:B------:R-:W-:Y:S01]  /*1190*/  @!P0 FADD.FTZ R109, R109, -R236.reuse ;  /* 0x800000ec6d6d8221 */ /* 0x100fe20000010000 */
[----:B------:R-:W-:Y:S01]  /*11a0*/  @!P0 FADD.FTZ R231, R108, -R236 ;  /* 0x800000ec6ce78221 */ /* 0x000fe20000010000 */
[----:B------:R-:W-:-:S04]  /*11b0*/  @P0 FADD.FTZ R230, -R44, R112 ;  /* 0x000000702ce60221 */ /* 0x000fc80000010100 */
[----:B------:R-:W1:Y:S01]  /*11c0*/  @P0 MUFU.RCP R234, R86 ;  /* 0x0000005600ea0308 */ /* 0x000e620000001000 */
[----:B------:R-:W-:Y:S01]  /*11d0*/  @!P0 FMUL.FTZ R227, R208, R109 ;  /* 0x0000006dd0e38220 */ /* 0x000fe20000410000 */
[----:B------:R-:W-:-:S06]  /*11e0*/  @!P0 FADD.FTZ R109, R112, -R236 ;  /* 0x800000ec706d8221 */ /* 0x000fcc0000010000 */
[----:B------:R-:W1:Y:S01]  /*11f0*/  @P0 MUFU.RCP R108, R87 ;  /* 0x00000057006c0308 */ /* 0x000e620000001000 */
[----:B0-----:R-:W-:Y:S01]  /*1200*/  @P0 FMUL.FTZ R230, R230, R237 ;  /* 0x000000ede6e60220 */ /* 0x001fe20000410000 */
[----:B------:R-:W-:-:S06]  /*1210*/  @!P0 FMUL.FTZ R230, R208, R109 ;  /* 0x0000006dd0e68220 */ /* 0x000fcc0000410000 */
[----:B------:R-:W0:Y:S01]  /*1220*/  @P0 MUFU.RCP R235, R83 ;  /* 0x0000005300eb0308 */ /* 0x000e220000001000 */
[----:B------:R-:W-:Y:S01]  /*1230*/  @P0 FADD.FTZ R109, -R45, R113 ;  /* 0x000000712d6d0221 */ /* 0x000fe20000010100 */
[----:B------:R-:W-:-:S06]  /*1240*/  @!P0 FMUL.FTZ R218, R208, R231 ;  /* 0x000000e7d0da8220 */ /* 0x000fcc0000410000 */
[----:B------:R-:W0:Y:S01]  /*1250*/  @P0 MUFU.RCP R110, R88 ;  /* 0x00000058006e0308 */ /* 0x000e220000001000 */
[----:B------:R-:W-:Y:S01]  /*1260*/  @!P0 FMUL.FTZ R224, R208, R233 ;  /* 0x000000e9d0e08220 */ /* 0x000fe20000410000 */
[----:B------:R-:W-:Y:S01]  /*1270*/  @P0 FADD.FTZ R231, -R46, R114 ;  /* 0x000000722ee70221 */ /* 0x000fe20000010100 */
[----:B-1----:R-:W-:Y:S01]  /*1280*/  @P0 FMUL.FTZ R232, R109, R232 ;  /* 0x000000e86de80220 */ /* 0x002fe20000410000 */
[----:B------:R-:W-:Y:S01]  /*1290*/  @P0 FADD.FTZ R233, -R47, R115 ;  /* 0x000000732fe90221 */ /* 0x000fe20000010100 */
[----:B------:R-:W-:Y:S01]  /*12a0*/  @!P0 FADD.FTZ R109, R114, -R236 ;  /* 0x800000ec726d8221 */ /* 0x000fe20000010000 */
[----:B------:R-:W-:Y:S01]  /*12b0*/  @P0 FADD.FTZ R228, -R43, R111 ;  /* 0x0000006f2be40221 */ /* 0x000fe20000010100 */
[----:B------:R-:W-:Y:S01]  /*12c0*/  @P0 FMUL.FTZ R231, R231, R234 ;  /* 0x000000eae7e70220 */ /* 0x000fe20000410000 */
[----:B------:R-:W1:Y:S01]  /*12d0*/  @P0 MUFU.RCP R237, R89 ;  /* 0x0000005900ed0308 */ /* 0x000e620000001000 */
[----:B------:R-:W-:Y:S01]  /*12e0*/  @P0 FMUL.FTZ R233, R233, R108 ;  /* 0x0000006ce9e90220 */ /* 0x000fe20000410000 */
[----:B------:R-:W-:Y:S01]  /*12f0*/  @!P0 FMUL.FTZ R231, R208, R109 ;  /* 0x0000006dd0e78220 */ /* 0x000fe20000410000 */
[----:B0-----:R-:W-:Y:S01]  /*1300*/  @P0 FMUL.FTZ R228, R228, R235 ;  /* 0x000000ebe4e40220 */ /* 0x001fe20000410000 */
[----:B------:R-:W-:Y:S01]  /*1310*/  @!P0 FADD.FTZ R111, R111, -R236 ;  /* 0x800000ec6f6f8221 */ /* 0x000fe20000010000 */
[----:B------:R-:W-:-:S04]  /*1320*/  IMAD.WIDE.U32 R108, R209, 0x10, R238 ;  /* 0x00000010d16c7825 */ /* 0x000fc800078e00ee */
[----:B------:R-:W-:Y:S01]  /*1330*/  @P0 FADD.FTZ R235, -R48, R116 ;  /* 0x0000007430eb0221 */ /* 0x000fe20000010100 */
[----:B------:R-:W0:Y:S01]  /*1340*/  @P0 MUFU.RCP R114, R90 ;  /* 0x0000005a00720308 */ /* 0x000e220000001000 */
[C---:B------:R-:W-:Y:S01]  /*1350*/  @!P0 FMUL.FTZ R228, R208.reuse, R111 ;  /* 0x0000006fd0e48220 */ /* 0x040fe20000410000 */
[----:B------:R-:W-:Y:S01]  /*1360*/  @!P0 FADD.FTZ R113, R113, -R236 ;  /* 0x800000ec71718221 */ /* 0x000fe20000010000 */
[----:B------:R-:W-:Y:S02]  /*1370*/  @P0 FMUL.FTZ R235, R235, R110 ;  /* 0x0000006eebeb0220 */ /* 0x000fe40000410000 */
[----:B------:R-:W4:Y:S01]  /*1380*/  LDG.E.128 R108, desc[UR6][R108.64] ;  /* 0x000000066c6c7981 */ /* 0x000f22000c1e1d00 */
[----:B------:R-:W-:Y:S01]  /*1390*/  @!P0 FMUL.FTZ R232, R208, R113 ;  /* 0x00000071d0e88220 */ /* 0x000fe20000410000 */
[----:B------:R-:W-:Y:S01]  /*13a0*/  @P0 FADD.FTZ R234, -R49, R117 ;  /* 0x0000007531ea0221 */ /* 0x000fe20000010100 */
[--C-:B------:R-:W-:Y:S01]  /*13b0*/  @!P0 FADD.FTZ R113, R116, -R236.reuse ;  /* 0x800000ec74718221 */ /* 0x100fe20000010000 */
[--C-:B------:R-:W-:Y:S01]  /*13c0*/  @!P0 FADD.FTZ R117, R117, -R236.reuse ;  /* 0x800000ec75758221 */ /* 0x100fe20000010000 */
[----:B------:R-:W-:Y:S01]  /*13d0*/  @!P0 FADD.FTZ R115, R115, -R236 ;  /* 0x800000ec73738221 */ /* 0x000fe20000010000 */
[----:B-1----:R-:W-:Y:S01]  /*13e0*/  @P0 FMUL.FTZ R234, R234, R237 ;  /* 0x000000edeaea0220 */ /* 0x002fe20000410000 */
[C---:B------:R-:W-:Y:S01]  /*13f0*/  @!P0 FMUL.FTZ R235, R208.reuse, R113 ;  /* 0x00000071d0eb8220 */ /* 0x040fe20000410000 */
[----:B------:R-:W-:Y:S01]  /*1400*/  @!P0 FMUL.FTZ R234, R208, R117 ;  /* 0x00000075d0ea8220 */ /* 0x000fe20000410000 */
[----:B------:R-:W-:-:S04]  /*1410*/  IMAD.WIDE.U32 R112, R210, 0x10, R238 ;  /* 0x00000010d2707825 */ /* 0x000fc800078e00ee */
[----:B------:R-:W-:Y:S01]  /*1420*/  @P0 FADD.FTZ R117, -R50, R118 ;  /* 0x0000007632750221 */ /* 0x000fe20000010100 */
[----:B------:R-:W-:-:S03]  /*1430*/  @!P0 FMUL.FTZ R233, R208, R115 ;  /* 0x00000073d0e98220 */ /* 0x000fc60000410000 */
[----:B0-----:R-:W-:Y:S02]  /*1440*/  @P0 FMUL.FTZ R117, R117, R114 ;  /* 0x0000007275750220 */ /* 0x001fe40000410000 */
[----:B------:R-:W4:Y:S01]  /*1450*/  LDG.E.128 R112, desc[UR6][R112.64] ;  /* 0x0000000670707981 */ /* 0x000f22000c1e1d00 */
[----:B------:R-:W0:Y:S01]  /*1460*/  @P0 MUFU.RCP R237, R91 ;  /* 0x0000005b00ed0308 */ /* 0x000e220000001000 */
[----:B------:R-:W-:-:S07]  /*1470*/  @P0 FADD.FTZ R116, -R51, R119 ;  /* 0x0000007733740221 */ /* 0x000fce0000010100 */
[----:B------:R-:W1:Y:S01]  /*1480*/  @P0 MUFU.RCP R238, R92 ;  /* 0x0000005c00ee0308 */ /* 0x000e620000001000 */
[----:B------:R-:W-:-:S07]  /*1490*/  @!P0 FADD.FTZ R119, R119, -R236 ;  /* 0x800000ec77778221 */ /* 0x000fce0000010000 */
[----:B------:R-:W1:Y:S01]  /*14a0*/  @P0 MUFU.RCP R239, R93 ;  /* 0x0000005d00ef0308 */ /* 0x000e620000001000 */
[----:B0-----:R-:W-:Y:S01]  /*14b0*/  @P0 FMUL.FTZ R116, R116, R237 ;  /* 0x000000ed74740220 */ /* 0x001fe20000410000 */
[----:B------:R-:W-:Y:S01]  /*14c0*/  @!P0 FMUL.FTZ R116, R208, R119 ;  /* 0x00000077d0748220 */ /* 0x000fe20000410000 */
[----:B------:R-:W-:Y:S01]  /*14d0*/  @P0 FADD.FTZ R119, -R52, R120 ;  /* 0x0000007834770221 */ /* 0x000fe20000010100 */
[----:B------:R-:W-:Y:S01]  /*14e0*/  @!P0 FADD.FTZ R237, R118, -R236 ;  /* 0x800000ec76ed8221 */ /* 0x000fe20000010000 */
[----:B------:R-:W-:Y:S02]  /*14f0*/  @P0 FADD.FTZ R118, -R53, R121 ;  /* 0x0000007935760221 */ /* 0x000fe40000010100 */
[----:B-1----:R-:W-:Y:S02]  /*1500*/  @P0 FMUL.FTZ R119, R119, R238 ;  /* 0x000000ee77770220 */ /* 0x002fe40000410000 */
[----:B------:R-:W0:Y:S01]  /*1510*/  @P0 MUFU.RCP R238, R94 ;  /* 0x0000005e00ee0308 */ /* 0x000e220000001000 */
[----:B------:R-:W-:Y:S01]  /*1520*/  @!P0 FADD.FTZ R121, R121, -R236 ;  /* 0x800000ec79798221 */ /* 0x000fe20000010000 */
[----:B------:R-:W-:-:S06]  /*1530*/  @P0 FMUL.FTZ R118, R118, R239 ;  /* 0x000000ef76760220 */ /* 0x000fcc0000410000 */
[----:B------:R-:W1:Y:S01]  /*1540*/  @P0 MUFU.RCP R239, R95 ;  /* 0x0000005f00ef0308 */ /* 0x000e620000001000 */
[----:B------:R-:W-:Y:S01]  /*1550*/  @!P0 FMUL.FTZ R118, R208, R121 ;  /* 0x00000079d0768220 */ /* 0x000fe20000410000 */
[----:B------:R-:W-:Y:S01]  /*1560*/  @P0 FADD.FTZ R121, -R54, R122 ;  /* 0x0000007a36790221 */ /* 0x000fe20000010100 */
[----:B------:R-:W-:Y:S01]  /*1570*/  @!P0 FMUL.FTZ R117, R208, R237 ;  /* 0x000000edd0758220 */ /* 0x000fe20000410000 */
[----:B------:R-:W-:Y:S01]  /*1580*/  @!P0 FADD.FTZ R237, R120, -R236 ;  /* 0x800000ec78ed8221 */ /* 0x000fe20000010000 */
[----:B------:R-:W-:Y:S01]  /*1590*/  @P0 FADD.FTZ R120, -R55, R123 ;  /* 0x0000007b37780221 */ /* 0x000fe20000010100 */
[----:B0-----:R-:W-:Y:S02]  /*15a0*/  @P0 FMUL.FTZ R121, R121, R238 ;  /* 0x000000ee79790220 */ /* 0x001fe40000410000 */
[----:B------:R-:W0:Y:S01]  /*15b0*/  @P0 MUFU.RCP R238, R96 ;  /* 0x0000006000ee0308 */ /* 0x000e220000001000 */
[----:B------:R-:W-:Y:S01]  /*15c0*/  @!P0 FADD.FTZ R123, R123, -R236 ;  /* 0x800000ec7b7b8221 */ /* 0x000fe20000010000 */
[----:B-1----:R-:W-:-:S06]  /*15d0*/  @P0 FMUL.FTZ R120, R120, R239 ;  /* 0x000000ef78780220 */ /* 0x002fcc0000410000 */
        /* <DEDUP_REMOVED lines=8> */
[----:B------:R-:W-:Y:S01]  /*1660*/  @!P0 FMUL.FTZ R121, R208, R237 ;  /* 0x000000edd0798220 */ /* 0x000fe20000410000 */
[----:B------:R-:W-:Y:S01]  /*1670*/  @!P0 FADD.FTZ R237, R124, -R236 ;  /* 0x800000ec7ced8221 */ /* 0x000fe20000010000 */
[----:B-1----:R-:W-:-:S05]  /*1680*/  @P0 FMUL.FTZ R122, R122, R239 ;  /* 0x000000ef7a7a0220 */ /* 0x002fca0000410000 */
[----:B------:R-:W1:Y:S01]  /*1690*/  @P0 MUFU.RCP R239, R99 ;  /* 0x0000006300ef0308 */ /* 0x000e620000001000 */
[----:B------:R-:W-:Y:S01]  /*16a0*/  @!P0 FMUL.FTZ R123, R208, R237 ;  /* 0x000000edd07b8220 */ /* 0x000fe20000410000 */
[----:B------:R-:W-:Y:S01]  /*16b0*/  @P0 FADD.FTZ R237, -R58, R126 ;  /* 0x0000007e3aed0221 */ /* 0x000fe20000010100 */
[----:B------:R-:W-:-:S03]  /*16c0*/  @P0 FADD.FTZ R124, -R59, R127 ;  /* 0x0000007f3b7c0221 */ /* 0x000fc60000010100 */
[----:B0-----:R-:W-:Y:S02]  /*16d0*/  @P0 FMUL.FTZ R237, R237, R238 ;  /* 0x000000eeeded0220 */ /* 0x001fe40000410000 */
[----:B------:R-:W0:Y:S01]  /*16e0*/  @P0 MUFU.RCP R238, R100 ;  /* 0x0000006400ee0308 */ /* 0x000e220000001000 */
[----:B------:R-:W-:Y:S01]  /*16f0*/  @!P0 FADD.FTZ R127, R127, -R236 ;  /* 0x800000ec7f7f8221 */ /* 0x000fe20000010000 */
[----:B-1----:R-:W-:-:S06]  /*1700*/  @P0 FMUL.FTZ R124, R124, R239 ;  /* 0x000000ef7c7c0220 */ /* 0x002fcc0000410000 */
[----:B------:R-:W1:Y:S01]  /*1710*/  @P0 MUFU.RCP R239, R101 ;  /* 0x0000006500ef0308 */ /* 0x000e620000001000 */
[----:B------:R-:W-:Y:S01]  /*1720*/  @!P0 FMUL.FTZ R124, R208, R127 ;  /* 0x0000007fd07c8220 */ /* 0x000fe20000410000 */
[----:B------:R-:W-:Y:S01]  /*1730*/  @!P0 FADD.FTZ R125, R125, -R236 ;  /* 0x800000ec7d7d8221 */ /* 0x000fe20000010000 */
[----:B------:R-:W-:-:S03]  /*1740*/  @P0 FADD.FTZ R127, -R64, R128 ;  /* 0x00000080407f0221 */ /* 0x000fc60000010100 */
[----:B------:R-:W-:Y:S01]  /*1750*/  @!P0 FMUL.FTZ R122, R208, R125 ;  /* 0x0000007dd07a8220 */ /* 0x000fe20000410000 */
[----:B------:R-:W-:Y:S01]  /*1760*/  @!P0 FADD.FTZ R125, R126, -R236 ;  /* 0x800000ec7e7d8221 */ /* 0x000fe20000010000 */
[----:B0-----:R-:W-:Y:S01]  /*1770*/  @P0 FMUL.FTZ R127, R127, R238 ;  /* 0x000000ee7f7f0220 */ /* 0x001fe20000410000 */
[----:B------:R-:W-:Y:S01]  /*1780*/  @P0 FADD.FTZ R126, -R65, R129 ;  /* 0x00000081417e0221 */ /* 0x000fe20000010100 */
[----:B------:R-:W0:Y:S01]  /*1790*/  @P0 MUFU.RCP R238, R102 ;  /* 0x0000006600ee0308 */ /* 0x000e220000001000 */
[----:B------:R-:W-:Y:S02]  /*17a0*/  @!P0 FADD.FTZ R129, R129, -R236 ;  /* 0x800000ec81818221 */ /* 0x000fe40000010000 */
[----:B-1----:R-:W-:-:S05]  /*17b0*/  @P0 FMUL.FTZ R126, R126, R239 ;  /* 0x000000ef7e7e0220 */ /* 0x002fca0000410000 */
[----:B------:R-:W1:Y:S01]  /*17c0*/  @P0 MUFU.RCP R239, R103 ;  /* 0x0000006700ef0308 */ /* 0x000e620000001000 */
[----:B------:R-:W-:Y:S01]  /*17d0*/  @!P0 FMUL.FTZ R237, R208, R125 ;  /* 0x0000007dd0ed8220 */ /* 0x000fe20000410000 */
[----:B------:R-:W-:Y:S01]  /*17e0*/  @!P0 FADD.FTZ R125, R128, -R236 ;  /* 0x800000ec807d8221 */ /* 0x000fe20000010000 */
[----:B------:R-:W-:Y:S01]  /*17f0*/  @!P0 FMUL.FTZ R126, R208, R129 ;  /* 0x00000081d07e8220 */ /* 0x000fe20000410000 */
[----:B------:R-:W-:Y:S02]  /*1800*/  @P0 FADD.FTZ R129, -R66, R130 ;  /* 0x0000008242810221 */ /* 0x000fe40000010100 */
[----:B------:R-:W-:Y:S02]  /*1810*/  @!P0 FMUL.FTZ R127, R208, R125 ;  /* 0x0000007dd07f8220 */ /* 0x000fe40000410000 */
[----:B------:R-:W2:Y:S01]  /*1820*/  @P0 MUFU.RCP R241, R68 ;  /* 0x0000004400f10308 */ /* 0x000ea20000001000 */
[----:B0-----:R-:W-:Y:S01]  /*1830*/  @P0 FMUL.FTZ R129, R129, R238 ;  /* 0x000000ee81810220 */ /* 0x001fe20000410000 */
[----:B------:R-:W-:-:S06]  /*1840*/  @P0 FADD.FTZ R128, -R67, R131 ;  /* 0x0000008343800221 */ /* 0x000fcc0000010100 */
[----:B------:R-:W0:Y:S01]  /*1850*/  @P0 MUFU.RCP R125, R69 ;  /* 0x00000045007d0308 */ /* 0x000e220000001000 */
[----:B-1----:R-:W-:Y:S01]  /*1860*/  @P0 FMUL.FTZ R128, R128, R239 ;  /* 0x000000ef80800220 */ /* 0x002fe20000410000 */
[----:B------:R-:W-:-:S06]  /*1870*/  @!P0 FADD.FTZ R239, R130, -R236 ;  /* 0x800000ec82ef8221 */ /* 0x000fcc0000010000 */
[----:B------:R-:W1:Y:S01]  /*1880*/  @P0 MUFU.RCP R238, R70 ;  /* 0x0000004600ee0308 */ /* 0x000e620000001000 */
[----:B------:R-:W-:-:S07]  /*1890*/  @!P0 FADD.FTZ R131, R131, -R236 ;  /* 0x800000ec83838221 */ /* 0x000fce0000010000 */
[----:B------:R-:W1:Y:S01]  /*18a0*/  @P0 MUFU.RCP R240, R71 ;  /* 0x0000004700f00308 */ /* 0x000e620000001000 */
[----:B------:R-:W-:Y:S01]  /*18b0*/  @!P0 FMUL.FTZ R129, R208, R239 ;  /* 0x000000efd0818220 */ /* 0x000fe20000410000 */
[----:B------:R-:W-:Y:S01]  /*18c0*/  @P0 FADD.FTZ R130, -R60, R132 ;  /* 0x000000843c820221 */ /* 0x000fe20000010100 */
[----:B------:R-:W-:Y:S01]  /*18d0*/  @!P0 FADD.FTZ R239, R132, -R236 ;  /* 0x800000ec84ef8221 */ /* 0x000fe20000010000 */
[----:B------:R-:W-:Y:S01]  /*18e0*/  @!P0 FMUL.FTZ R128, R208, R131 ;  /* 0x00000083d0808220 */ /* 0x000fe20000410000 */
[----:B------:R-:W-:Y:S01]  /*18f0*/  @P0 FADD.FTZ R132, -R61, R133 ;  /* 0x000000853d840221 */ /* 0x000fe20000010100 */
[----:B------:R-:W-:Y:S01]  /*1900*/  @P0 FADD.FTZ R131, -R62, R134 ;  /* 0x000000863e830221 */ /* 0x000fe20000010100 */
[----:B------:R-:W-:Y:S01]  /*1910*/  @!P0 FADD.FTZ R245, R135, -R236 ;  /* 0x800000ec87f58221 */ /* 0x000fe20000010000 */
[----:B--2---:R-:W-:Y:S01]  /*1920*/  @P0 FMUL.FTZ R130, R130, R241 ;  /* 0x000000f182820220 */ /* 0x004fe20000410000 */
[----:B------:R-:W-:Y:S01]  /*1930*/  @P0 FADD.FTZ R135, -R63, R135 ;  /* 0x000000873f870221 */ /* 0x000fe20000010100 */
[--C-:B------:R-:W-:Y:S01]  /*1940*/  @!P0 FADD.FTZ R241, R133, -R236.reuse ;  /* 0x800000ec85f18221 */ /* 0x100fe20000010000 */
[----:B0-----:R-:W-:Y:S01]  /*1950*/  @P0 FMUL.FTZ R133, R132, R125 ;  /* 0x0000007d84850220 */ /* 0x001fe20000410000 */
[----:B-1----:R-:W-:Y:S01]  /*1960*/  @P0 FMUL.FTZ R132, R131, R238 ;  /* 0x000000ee83840220 */ /* 0x002fe20000410000 */
[----:B------:R-:W-:Y:S01]  /*1970*/  @!P0 FMUL.FTZ R130, R208, R239 ;  /* 0x000000efd0828220 */ /* 0x000fe20000410000 */
[----:B------:R-:W-:Y:S01]  /*1980*/  @!P0 FADD.FTZ R243, R134, -R236 ;  /* 0x800000ec86f38221 */ /* 0x000fe20000010000 */
[----:B------:R-:W-:Y:S01]  /*1990*/  @P0 FMUL.FTZ R131, R135, R240 ;  /* 0x000000f087830220 */ /* 0x000fe20000410000 */
[----:B------:R-:W-:Y:S01]  /*19a0*/  @!P0 FMUL.FTZ R131, R208, R245 ;  /* 0x000000f5d0838220 */ /* 0x000fe20000410000 */
[----:B------:R-:W-:Y:S01]  /*19b0*/  FMUL.FTZ R135, R68, R136 ;  /* 0x0000008844877220 */ /* 0x000fe20000410000 */
[----:B------:R-:W-:Y:S01]  /*19c0*/  @!P0 FMUL.FTZ R133, R208, R241 ;  /* 0x000000f1d0858220 */ /* 0x000fe20000410000 */
[C---:B------:R-:W-:Y:S01]  /*19d0*/  FADD.FTZ R205, R136.reuse, R205 ;  /* 0x000000cd88cd7221 */ /* 0x040fe20000010000 */
[----:B------:R-:W-:Y:S01]  /*19e0*/  FFMA.FTZ R207, R136, R130, R207 ;  /* 0x0000008288cf7223 */ /* 0x000fe200000100cf */
        /* <DEDUP_REMOVED lines=8> */
[C---:B------:R-:W-:Y:S01]  /*1a70*/  FADD.FTZ R190, R143.reuse, R190 ;  /* 0x000000be8fbe7221 */ /* 0x040fe20000010000 */
[----:B------:R-:W-:Y:S01]  /*1a80*/  FFMA.FTZ R192, R143, R223, R192 ;  /* 0x000000df8fc07223 */ /* 0x000fe200000100c0 */
[----:B------:R-:W-:Y:S01]  /*1a90*/  FMUL.FTZ R140, R75, R143 ;  /* 0x0000008f4b8c7220 */ /* 0x000fe20000410000 */
[----:B------:R-:W-:Y:S01]  /*1aa0*/  FADD.FTZ R125, RZ, R135 ;  /* 0x00000087ff7d7221 */ /* 0x000fe20000010000 */
        /* <DEDUP_REMOVED lines=24> */
[----:B------:R-:W-:Y:S01]  /*1c30*/  FFMA.FTZ R125, R135, R130, RZ ;  /* 0x00000082877d7223 */ /* 0x000fe200000100ff */
[C---:B------:R-:W-:Y:S01]  /*1c40*/  FADD.FTZ R185, R146.reuse, R185 ;  /* 0x000000b992b97221 */ /* 0x040fe20000010000 */
[----:B------:R-:W-:Y:S01]  /*1c50*/  FFMA.FTZ R187, R146, R220, R187 ;  /* 0x000000dc92bb7223 */ /* 0x000fe200000100bb */
[----:B------:R-:W-:Y:S01]  /*1c60*/  FMUL.FTZ R145, R78, R146 ;  /* 0x000000924e917220 */ /* 0x000fe20000410000 */
[C---:B------:R-:W-:Y:S01]  /*1c70*/  FADD.FTZ R178, R149.reuse, R178 ;  /* 0x000000b295b27221 */ /* 0x040fe20000010000 */
[----:B------:R-:W-:Y:S01]  /*1c80*/  FFMA.FTZ R180, R149, R227, R180 ;  /* 0x000000e395b47223 */ /* 0x000fe200000100b4 */
[----:B------:R-:W-:Y:S01]  /*1c90*/  FMUL.FTZ R146, R81, R149 ;  /* 0x0000009551927220 */ /* 0x000fe20000410000 */
[----:B------:R-:W-:Y:S01]  /*1ca0*/  FADD.FTZ R149, R148, R137 ;  /* 0x0000008994957221 */ /* 0x000fe20000010000 */
[----:B------:R-:W-:-:S04]  /*1cb0*/  FFMA.FTZ R148, R134, R133, R125 ;  /* 0x0000008586947223 */ /* 0x000fc8000001007d */
[----:B------:R-:W-:Y:S01]  /*1cc0*/  FFMA.FTZ R125, R137, R132, R148 ;  /* 0x00000084897d7223 */ /* 0x000fe20000010094 */
[----:B------:R-:W-:-:S03]  /*1cd0*/  FADD.FTZ R236, R149, R136 ;  /* 0x0000008895ec7221 */ /* 0x000fc60000010000 */
[----:B------:R-:W-:Y:S01]  /*1ce0*/  FFMA.FTZ R148, R136, R131, R125 ;  /* 0x0000008388947223 */ /* 0x000fe2000001007d */
[----:B------:R-:W-:Y:S01]  /*1cf0*/  FADD.FTZ R239, R236, R139 ;  /* 0x0000008becef7221 */ /* 0x000fe20000010000 */
[C---:B------:R-:W-:Y:S01]  /*1d00*/  FADD.FTZ R173, R152.reuse, R173 ;  /* 0x000000ad98ad7221 */ /* 0x040fe20000010000 */
[----:B------:R-:W-:Y:S01]  /*1d10*/  FFMA.FTZ R175, R152, R230, R175 ;  /* 0x000000e698af7223 */ /* 0x000fe200000100af */
[----:B------:R-:W-:Y:S01]  /*1d20*/  FFMA.FTZ R125, R139, R226, R148 ;  /* 0x000000e28b7d7223 */ /* 0x000fe20000010094 */
[----:B------:R-:W-:Y:S01]  /*1d30*/  FMUL.FTZ R149, R84, R152 ;  /* 0x0000009854957220 */ /* 0x000fe20000410000 */
[----:B------:R-:W-:Y:S02]  /*1d40*/  FADD.FTZ R152, R239, R138 ;  /* 0x0000008aef987221 */ /* 0x000fe40000010000 */
[----:B------:R-:W-:Y:S02]  /*1d50*/  FFMA.FTZ R148, R138, R225, R125 ;  /* 0x000000e18a947223 */ /* 0x000fe4000001007d */
[----:B------:R-:W-:-:S02]  /*1d60*/  FADD.FTZ R125, R152, R141 ;  /* 0x0000008d987d7221 */ /* 0x000fc40000010000 */
[----:B------:R-:W-:Y:S02]  /*1d70*/  FFMA.FTZ R239, R141, R224, R148 ;  /* 0x000000e08def7223 */ /* 0x000fe40000010094 */
[----:B------:R-:W-:Y:S02]  /*1d80*/  FADD.FTZ R148, R125, R140 ;  /* 0x0000008c7d947221 */ /* 0x000fe40000010000 */
[----:B------:R-:W-:Y:S01]  /*1d90*/  FFMA.FTZ R152, R140, R223, R239 ;  /* 0x000000df8c987223 */ /* 0x000fe200000100ef */
[C---:B------:R-:W-:Y:S01]  /*1da0*/  FADD.FTZ R22, R155.reuse, R22 ;  /* 0x000000169b167221 */ /* 0x040fe20000010000 */
[----:B------:R-:W-:Y:S01]  /*1db0*/  FADD.FTZ R125, R148, R143 ;  /* 0x0000008f947d7221 */ /* 0x000fe20000010000 */
[----:B------:R-:W-:Y:S01]  /*1dc0*/  FFMA.FTZ R168, R155, R233, R168 ;  /* 0x000000e99ba87223 */ /* 0x000fe200000100a8 */
[----:B------:R-:W-:Y:S01]  /*1dd0*/  FMUL.FTZ R148, R87, R155 ;  /* 0x0000009b57947220 */ /* 0x000fe20000410000 */
        /* <DEDUP_REMOVED lines=28> */
[C---:B---3--:R-:W-:Y:S01]  /*1fa0*/  FADD.FTZ R16, R105.reuse, R16 ;  /* 0x0000001069107221 */ /* 0x048fe20000010000 */
[----:B------:R-:W-:Y:S01]  /*1fb0*/  FFMA.FTZ R162, R105, R118, R162 ;  /* 0x0000007669a27223 */ /* 0x000fe200000100a2 */
[----:B------:R-:W-:Y:S01]  /*1fc0*/  FMUL.FTZ R155, R93, R105 ;  /* 0x000000695d9b7220 */ /* 0x000fe20000410000 */
[----:B------:R-:W-:Y:S01]  /*1fd0*/  FMUL.FTZ R154, R86, R154 ;  /* 0x0000009a569a7220 */ /* 0x000fe20000410000 */
[----:B------:R-:W-:Y:S01]  /*1fe0*/  FADD.FTZ R125, R238, R153 ;  /* 0x00000099ee7d7221 */ /* 0x000fe20000010000 */
[----:B------:R-:W-:-:S03]  /*1ff0*/  FFMA.FTZ R105, R153, R232, R236 ;  /* 0x000000e899697223 */ /* 0x000fc600000100ec */
        /* <DEDUP_REMOVED lines=67> */
[----:B------:R-:W-:Y:S01]  /*2430*/  SHF.R.U32.HI R107, RZ, 0x5, R4 ;  /* 0x00000005ff6b7819 */ /* 0x000fe20000011604 */
        /* <DEDUP_REMOVED lines=37> */
.L_x_1915:
[----:B------:R-:W3:Y:S01]  /*2690*/  @!P0 S2R R111, SR_CgaCtaId ;  /* 0x00000000006f8919 */ /* 0x000ee20000008800 */
[----:B0-2---:R-:W-:Y:S01]  /*26a0*/  FADD.FTZ R105, R105, R108 ;  /* 0x0000006c69697221 */ /* 0x005fe20000010000 */
[----:B------:R-:W-:Y:S01]  /*26b0*/  @!P0 MOV R108, 0x400 ;  /* 0x00000400006c8802 */ /* 0x000fe20000000f00 */
[----:B-1----:R-:W-:Y:S01]  /*26c0*/  FADD.FTZ R104, R104, R109 ;  /* 0x0000006d68687221 */ /* 0x002fe20000010000 */
[----:B------:R-:W-:Y:S01]  /*26d0*/  LOP3.LUT R107, R107, 0x3, RZ, 0xc0, !PT ;  /* 0x000000036b6b7812 */ /* 0x000fe200078ec0ff */
        /* <DEDUP_REMOVED lines=9> */
[----:B0-----:R-:W-:Y:S05]  /*2770*/  @P0 BRA `(.L_x_1901) ;  /* 0x0000000000380947 */ /* 0x001fea0003800000 */
        /* <DEDUP_REMOVED lines=14> */
.L_x_1901:
[----:B------:R-:W-:Y:S05]  /*2860*/  BSYNC B0 ;  /* 0x0000000000007941 */ /* 0x000fea0003800000 */
.L_x_1900:
[----:B------:R-:W0:Y:S01]  /*2870*/  @!P0 LDC.64 R104, c[0x0][0x250] ;  /* 0x00009400ff688b82 */ /* 0x000e220000000a00 */
[----:B------:R-:W-:Y:S01]  /*2880*/  LOP3.LUT R106, R206, 0x1, RZ, 0xc0, !PT ;  /* 0x00000001ce6a7812 */ /* 0x000fe200078ec0ff */
[----:B------:R-:W-:Y:S01]  /*2890*/  ULDC UR8, c[0x0][0x210] ;  /* 0x0000840000087ab9 */ /* 0x000fe20000000800 */
[----:B------:R-:W-:Y:S01]  /*28a0*/  LEA.HI R125, R4, R5, RZ, 0x19 ;  /* 0x00000005047d7211 */ /* 0x000fe200078fc8ff */
[----:B------:R-:W-:Y:S01]  /*28b0*/  USHF.L.U32 UR4, UR8, 0x2, URZ ;  /* 0x0000000208047899 */ /* 0x000fe2000800063f */
[----:B------:R-:W-:Y:S02]  /*28c0*/  IADD3 R242, -R106, RZ, RZ ;  /* 0x000000ff6af27210 */ /* 0x000fe40007ffe1ff */
[----:B------:R-:W-:-:S03]  /*28d0*/  SHF.L.U32 R106, R125, 0x2, RZ ;  /* 0x000000027d6a7819 */ /* 0x000fc600000006ff */
[----:B------:R-:W-:-:S04]  /*28e0*/  LOP3.LUT R107, R242, UR4, RZ, 0xc0, !PT ;  /* 0x00000004f26b7c12 */ /* 0x000fc8000f8ec0ff */
[----:B------:R-:W-:-:S04]  /*28f0*/  IADD3 R107, P3, R107, R106, RZ ;  /* 0x0000006a6b6b7210 */ /* 0x000fc80007f7e0ff */
[----:B------:R-:W-:Y:S02]  /*2900*/  @!P0 IADD3 R108, P2, R3, R107, RZ ;  /* 0x0000006b036c8210 */ /* 0x000fe40007f5e0ff */
[----:B------:R-:W-:Y:S02]  /*2910*/  IADD3.X R106, RZ, RZ, RZ, P3, !PT ;  /* 0x000000ffff6a7210 */ /* 0x000fe40001ffe4ff */
[----:B0-----:R-:W-:Y:S02]  /*2920*/  @!P0 LEA R104, P3, R108, R104, 0x3 ;  /* 0x000000686c688211 */ /* 0x001fe400078618ff */
[----:B------:R-:W-:-:S04]  /*2930*/  @!P0 IADD3.X R109, RZ, R106, RZ, P2, !PT ;  /* 0x0000006aff6d8210 */ /* 0x000fc800017fe4ff */
[----:B------:R-:W-:-:S05]  /*2940*/  @!P0 LEA.HI.X R105, R108, R105, R109, 0x3, P3 ;  /* 0x000000696c698211 */ /* 0x000fca00018f1c6d */
[----:B------:R0:W-:Y:S01]  /*2950*/  @!P0 STG.E.64 desc[UR6][R104.64], R110 ;  /* 0x0000006e68008986 */ /* 0x0001e2000c101b06 */
[----:B------:R-:W-:-:S13]  /*2960*/  ISETP.NE.AND P0, PT, R4, RZ, PT ;  /* 0x000000ff0400720c */ /* 0x000fda0003f05270 */
[----:B0-----:R-:W-:Y:S05]  /*2970*/  @P0 BRA `(.L_x_1902) ;  /* 0x0000000000500947 */ /* 0x001fea0003800000 */
[----:B------:R-:W-:Y:S01]  /*2980*/  LOP3.LUT R104, R242, UR8, RZ, 0xc0, !PT ;  /* 0x00000008f2687c12 */ /* 0x000fe2000f8ec0ff */
        /* <DEDUP_REMOVED lines=14> */
.L_x_1903:
[----:B------:R-:W2:Y:S04]  /*2a70*/  LDG.E.STRONG.GPU R108, desc[UR6][R104.64] ;  /* 0x00000006686c7981 */ /* 0x000ea8000c1ef900 */
[----:B--2---:R-:W-:Y:S01]  /*2a80*/  CCTL.IVALL ;  /* 0x00000000ff00798f */ /* 0x004fe20002000000 */
[----:B------:R-:W-:Y:S05]  /*2a90*/  YIELD ;  /* 0x0000000000007946 */ /* 0x000fea0003800000 */
[----:B------:R-:W-:-:S13]  /*2aa0*/  ISETP.NE.AND P0, PT, R108, R111, PT ;  /* 0x0000006f6c00720c */ /* 0x000fda0003f05270 */
[----:B------:R-:W-:Y:S05]  /*2ab0*/  @P0 BRA `(.L_x_1903) ;  /* 0xfffffffc00ec0947 */ /* 0x000fea000383ffff */
.L_x_1902:
        /* <DEDUP_REMOVED lines=39> */
[----:B------:R-:W-:Y:S02]  /*2d30*/  FMUL.FTZ R105, R108, 5.4253472626442089677e-05 ;  /* 0x38638e396c697820 */ /* 0x000fe40000410000 */
[----:B------:R-:W0:Y:S02]  /*2d40*/  LDC.64 R108, c[0x0][0x280] ;  /* 0x0000a000ff6c7b82 */ /* 0x000e240000000a00 */
        /* <DEDUP_REMOVED lines=91> */
[----:B------:R0:W-:Y:S01]  /*3300*/  STG.E.128 desc[UR6][R110.64], R104 ;  /* 0x000000686e007986 */ /* 0x0001e2000c101d06 */
[--C-:B------:R-:W-:Y:S01]  /*3310*/  IMAD.WIDE.U32 R126, R211, 0x10, R108.reuse ;  /* 0x00000010d37e7825 */ /* 0x100fe200078e006c */
[----:B------:R-:W-:Y:S02]  /*3320*/  SEL R152, RZ, 0x1, P1 ;  /* 0x00000001ff987807 */ /* 0x000fe40000800000 */
[----:B------:R1:W-:Y:S01]  /*3330*/  STG.E.128 desc[UR6][R216.64], R112 ;  /* 0x00000070d8007986 */ /* 0x0003e2000c101d06 */
[----:B------:R-:W-:-:S03]  /*3340*/  IMAD.WIDE.U32 R214, R214, 0x10, R108 ;  /* 0x00000010d6d67825 */ /* 0x000fc600078e006c */
[----:B------:R2:W-:Y:S01]  /*3350*/  STG.E.128 desc[UR6][R132.64], R116 ;  /* 0x0000007484007986 */ /* 0x0005e2000c101d06 */
[----:B------:R-:W-:-:S03]  /*3360*/  IMAD.WIDE.U32 R128, R213, 0x10, R108 ;  /* 0x00000010d5807825 */ /* 0x000fc600078e006c */
[----:B------:R3:W-:Y:S01]  /*3370*/  STG.E.128 desc[UR6][R134.64], R120 ;  /* 0x0000007886007986 */ /* 0x0007e2000c101d06 */
        /* <DEDUP_REMOVED lines=100> */
.L_x_1898:
        /* <DEDUP_REMOVED lines=48> */
.L_x_1899:
[----:B------:R-:W-:Y:S01]  /*3cc0*/  HFMA2.MMA R246, -RZ, RZ, 0, 9.5367431640625e-07 ;  /* 0x00000010fff67435 */ /* 0x000fe200000001ff */
[----:B------:R-:W-:Y:S02]  /*3cd0*/  MOV R247, R104 ;  /* 0x0000006800f77202 */ /* 0x000fe40000000f00 */
[----:B------:R-:W-:Y:S02]  /*3ce0*/  MOV R249, 0x1f ;  /* 0x0000001f00f97802 */ /* 0x000fe40000000f00 */
[----:B------:R-:W-:-:S07]  /*3cf0*/  MOV R244, 0xffffffff ;  /* 0xffffffff00f47802 */ /* 0x000fce0000000f00 */
[----:B------:R-:W-:Y:S05]  /*3d00*/  WARPSYNC.COLLECTIVE R244, `(.L_x_1905) ;  /* 0x00000000f4087348 */ /* 0x000fea0003c00000 */
[----:B------:R0:W1:Y:S02]  /*3d10*/  SHFL.DOWN P2, R245, R247, R246, R249 ;  /* 0x080000f6f7f57389 */ /* 0x00006400000400f9 */
[----:B01----:R-:W-:Y:S01]  /*3d20*/  ENDCOLLECTIVE ;  /* 0x000000000000791b */ /* 0x003fe20003800000 */
.L_x_1905:
[----:B------:R-:W-:Y:S02]  /*3d30*/  MOV R247, R105 ;  /* 0x0000006900f77202 */ /* 0x000fe40000000f00 */
[----:B------:R-:W-:-:S07]  /*3d40*/  MOV R109, R245 ;  /* 0x000000f5006d7202 */ /* 0x000fce0000000f00 */
[----:B------:R-:W-:Y:S05]  /*3d50*/  WARPSYNC.COLLECTIVE R244, `(.L_x_1906) ;  /* 0x00000000f4087348 */ /* 0x000fea0003c00000 */
[----:B------:R0:W1:Y:S02]  /*3d60*/  SHFL.DOWN P2, R245, R247, R246, R249 ;  /* 0x080000f6f7f57389 */ /* 0x00006400000400f9 */
[----:B01----:R-:W-:Y:S01]  /*3d70*/  ENDCOLLECTIVE ;  /* 0x000000000000791b */ /* 0x003fe20003800000 */
.L_x_1906:
[----:B------:R-:W-:Y:S01]  /*3d80*/  FADD.FTZ R109, R104, R109 ;  /* 0x0000006d686d7221 */ /* 0x000fe20000010000 */
[----:B------:R-:W-:-:S04]  /*3d90*/  HFMA2.MMA R246, -RZ, RZ, 0, 4.76837158203125e-07 ;  /* 0x00000008fff67435 */ /* 0x000fc800000001ff */
[----:B------:R-:W-:Y:S02]  /*3da0*/  MOV R247, R109 ;  /* 0x0000006d00f77202 */ /* 0x000fe40000000f00 */
[----:B------:R-:W-:-:S07]  /*3db0*/  MOV R108, R245 ;  /* 0x000000f5006c7202 */ /* 0x000fce0000000f00 */
[----:B------:R-:W-:Y:S05]  /*3dc0*/  WARPSYNC.COLLECTIVE R244, `(.L_x_1907) ;  /* 0x00000000f4087348 */ /* 0x000fea0003c00000 */
[----:B------:R0:W1:Y:S02]  /*3dd0*/  SHFL.DOWN P2, R245, R247, R246, R249 ;  /* 0x080000f6f7f57389 */ /* 0x00006400000400f9 */
[----:B01----:R-:W-:Y:S01]  /*3de0*/  ENDCOLLECTIVE ;  /* 0x000000000000791b */ /* 0x003fe20003800000 */
.L_x_1907:
[----:B------:R-:W-:-:S05]  /*3df0*/  FADD.FTZ R108, R105, R108 ;  /* 0x0000006c696c7221 */ /* 0x000fca0000010000 */
[----:B------:R-:W-:Y:S02]  /*3e00*/  MOV R247, R108 ;  /* 0x0000006c00f77202 */ /* 0x000fe40000000f00 */
[----:B------:R-:W-:-:S07]  /*3e10*/  MOV R110, R245 ;  /* 0x000000f5006e7202 */ /* 0x000fce0000000f00 */
[----:B------:R-:W-:Y:S05]  /*3e20*/  WARPSYNC.COLLECTIVE R244, `(.L_x_1908) ;  /* 0x00000000f4087348 */ /* 0x000fea0003c00000 */
[----:B------:R0:W1:Y:S02]  /*3e30*/  SHFL.DOWN P2, R245, R247, R246, R249 ;  /* 0x080000f6f7f57389 */ /* 0x00006400000400f9 */
[----:B01----:R-:W-:Y:S01]  /*3e40*/  ENDCOLLECTIVE ;  /* 0x000000000000791b */ /* 0x003fe20003800000 */
.L_x_1908:
[----:B------:R-:W-:Y:S01]  /*3e50*/  FADD.FTZ R110, R109, R110 ;  /* 0x0000006e6d6e7221 */ /* 0x000fe20000010000 */
[----:B------:R-:W-:-:S04]  /*3e60*/  HFMA2.MMA R246, -RZ, RZ, 0, 2.384185791015625e-07 ;  /* 0x00000004fff67435 */ /* 0x000fc800000001ff */
[----:B------:R-:W-:Y:S02]  /*3e70*/  MOV R247, R110 ;  /* 0x0000006e00f77202 */ /* 0x000fe40000000f00 */
[----:B------:R-:W-:-:S07]  /*3e80*/  MOV R111, R245 ;  /* 0x000000f5006f7202 */ /* 0x000fce0000000f00 */
[----:B------:R-:W-:Y:S05]  /*3e90*/  WARPSYNC.COLLECTIVE R244, `(.L_x_1909) ;  /* 0x00000000f4087348 */ /* 0x000fea0003c00000 */
[----:B------:R0:W1:Y:S02]  /*3ea0*/  SHFL.DOWN P2, R245, R247, R246, R249 ;  /* 0x080000f6f7f57389 */ /* 0x00006400000400f9 */
[----:B01----:R-:W-:Y:S01]  /*3eb0*/  ENDCOLLECTIVE ;  /* 0x000000000000791b */ /* 0x003fe20003800000 */
.L_x_1909:
[----:B------:R-:W-:-:S05]  /*3ec0*/  FADD.FTZ R111, R108, R111 ;  /* 0x0000006f6c6f7221 */ /* 0x000fca0000010000 */
[----:B------:R-:W-:Y:S02]  /*3ed0*/  MOV R247, R111 ;  /* 0x0000006f00f77202 */ /* 0x000fe40000000f00 */
[----:B------:R-:W-:-:S07]  /*3ee0*/  MOV R125, R245 ;  /* 0x000000f5007d7202 */ /* 0x000fce0000000f00 */
[----:B------:R-:W-:Y:S05]  /*3ef0*/  WARPSYNC.COLLECTIVE R244, `(.L_x_1910) ;  /* 0x00000000f4087348 */ /* 0x000fea0003c00000 */
[----:B------:R0:W1:Y:S02]  /*3f00*/  SHFL.DOWN P2, R245, R247, R246, R249 ;  /* 0x080000f6f7f57389 */ /* 0x00006400000400f9 */
[----:B01----:R-:W-:Y:S01]  /*3f10*/  ENDCOLLECTIVE ;  /* 0x000000000000791b */ /* 0x003fe20003800000 */
.L_x_1910:
[----:B------:R-:W-:Y:S01]  /*3f20*/  FADD.FTZ R125, R110, R125 ;  /* 0x0000007d6e7d7221 */ /* 0x000fe20000010000 */
[----:B------:R-:W-:-:S04]  /*3f30*/  HFMA2.MMA R246, -RZ, RZ, 0, 1.1920928955078125e-07 ;  /* 0x00000002fff67435 */ /* 0x000fc800000001ff */
[----:B------:R-:W-:Y:S02]  /*3f40*/  MOV R247, R125 ;  /* 0x0000007d00f77202 */ /* 0x000fe40000000f00 */
[----:B------:R-:W-:-:S07]  /*3f50*/  MOV R242, R245 ;  /* 0x000000f500f27202 */ /* 0x000fce0000000f00 */
[----:B------:R-:W-:Y:S05]  /*3f60*/  WARPSYNC.COLLECTIVE R244, `(.L_x_1911) ;  /* 0x00000000f4087348 */ /* 0x000fea0003c00000 */
[----:B------:R0:W1:Y:S02]  /*3f70*/  SHFL.DOWN P2, R245, R247, R246, R249 ;  /* 0x080000f6f7f57389 */ /* 0x00006400000400f9 */
[----:B01----:R-:W-:Y:S01]  /*3f80*/  ENDCOLLECTIVE ;  /* 0x000000000000791b */ /* 0x003fe20003800000 */
.L_x_1911:
[----:B------:R-:W-:-:S05]  /*3f90*/  FADD.FTZ R242, R111, R242 ;  /* 0x000000f26ff27221 */ /* 0x000fca0000010000 */
[----:B------:R-:W-:Y:S02]  /*3fa0*/  MOV R247, R242 ;  /* 0x000000f200f77202 */ /* 0x000fe40000000f00 */
[----:B------:R-:W-:-:S07]  /*3fb0*/  MOV R104, R245 ;  /* 0x000000f500687202 */ /* 0x000fce0000000f00 */
[----:B------:R-:W-:Y:S05]  /*3fc0*/  WARPSYNC.COLLECTIVE R244, `(.L_x_1912) ;  /* 0x00000000f4087348 */ /* 0x000fea0003c00000 */
[----:B------:R0:W1:Y:S02]  /*3fd0*/  SHFL.DOWN P2, R245, R247, R246, R249 ;  /* 0x080000f6f7f57389 */ /* 0x00006400000400f9 */
[----:B01----:R-:W-:Y:S01]  /*3fe0*/  ENDCOLLECTIVE ;  /* 0x000000000000791b */ /* 0x003fe20003800000 */
.L_x_1912:
[----:B------:R-:W-:Y:S01]  /*3ff0*/  FADD.FTZ R104, R125, R104 ;  /* 0x000000687d687221 */ /* 0x000fe20000010000 */
[----:B------:R-:W-:-:S04]  /*4000*/  HFMA2.MMA R246, -RZ, RZ, 0, 5.9604644775390625e-08 ;  /* 0x00000001fff67435 */ /* 0x000fc800000001ff */
[----:B------:R-:W-:Y:S02]  /*4010*/  MOV R247, R104 ;  /* 0x0000006800f77202 */ /* 0x000fe40000000f00 */
[----:B------:R-:W-:-:S07]  /*4020*/  MOV R105, R245 ;  /* 0x000000f500697202 */ /* 0x000fce0000000f00 */
[----:B------:R-:W-:Y:S05]  /*4030*/  WARPSYNC.COLLECTIVE R244, `(.L_x_1913) ;  /* 0x00000000f4087348 */ /* 0x000fea0003c00000 */
[----:B------:R0:W1:Y:S02]  /*4040*/  SHFL.DOWN P2, R245, R247, R246, R249 ;  /* 0x080000f6f7f57389 */ /* 0x00006400000400f9 */
[----:B01----:R-:W-:Y:S01]  /*4050*/  ENDCOLLECTIVE ;  /* 0x000000000000791b */ /* 0x003fe20003800000 */
.L_x_1913:
[----:B------:R-:W-:-:S05]  /*4060*/  FADD.FTZ R105, R242, R105 ;  /* 0x00000069f2697221 */ /* 0x000fca0000010000 */
[----:B------:R-:W-:Y:S02]  /*4070*/  MOV R247, R105 ;  /* 0x0000006900f77202 */ /* 0x000fe40000000f00 */
[----:B------:R-:W-:-:S07]  /*4080*/  MOV R109, R245 ;  /* 0x000000f5006d7202 */ /* 0x000fce0000000f00 */
[----:B------:R-:W-:Y:S05]  /*4090*/  WARPSYNC.COLLECTIVE R244, `(.L_x_1914) ;  /* 0x00000000f4087348 */ /* 0x000fea0003c00000 */
[----:B------:R0:W1:Y:S02]  /*40a0*/  SHFL.DOWN P2, R245, R247, R246, R249 ;  /* 0x080000f6f7f57389 */ /* 0x00006400000400f9 */
[----:B01----:R-:W-:Y:S01]  /*40b0*/  ENDCOLLECTIVE ;  /* 0x000000000000791b */ /* 0x003fe20003800000 */
.L_x_1914:
[----:B------:R-:W-:Y:S01]  /*40c0*/  MOV R108, R245 ;  /* 0x000000f5006c7202 */ /* 0x000fe20000000f00 */
[----:B------:R-:W-:Y:S06]  /*40d0*/  BRA `(.L_x_1915) ;  /* 0xffffffe4006c7947 */ /* 0x000fec000383ffff */
.L_x_1916:
        /* <DEDUP_REMOVED lines=10> */
.L_x_5463:


//--------------------- .text._ZN10layer_norm22ln_bwd_finalize_kernelINS_22Kernel_traits_finalizeILj16384E13__nv_bfloat16fS2_fjLj1024ELj4ENS_18Kernel_traits_baseILj16384ES2_fS2_fjLj1024EEEEEEEvNS_9BwdParamsE --------------------------
	.section	.text._ZN10layer_norm22ln_bwd_finalize_kernelINS_22Kernel_traits_finalizeILj16384E13__nv_bfloat16fS2_fjLj1024ELj4ENS_18Kernel_traits_baseILj16384ES2_fS2_fjLj1024EEEEEEEvNS_9BwdParamsE,"ax",@progbits
	.align	128
        .global         _ZN10layer_norm22ln_bwd_finalize_kernelINS_22Kernel_traits_finalizeILj16384E13__nv_bfloat16fS2_fjLj1024ELj4ENS_18Kernel_traits_baseILj16384ES2_fS2_fjLj1024EEEEEEEvNS_9BwdParamsE
        .type           _ZN10layer_norm22ln_bwd_finalize_kernelINS_22Kernel_traits_finalizeILj16384E13__nv_bfloat16fS2_fjLj1024ELj4ENS_18Kernel_traits_baseILj16384ES2_fS2_fjLj1024EEEEEEEvNS_9BwdParamsE,@function
        .size           _ZN10layer_norm22ln_bwd_finalize_kernelINS_22Kernel_traits_finalizeILj16384E13__nv_bfloat16fS2_fjLj1024ELj4ENS_18Kernel_traits_baseILj16384ES2_fS2_fjLj1024EEEEEEEvNS_9BwdParamsE,(.L_x_5464 - _ZN10layer_norm22ln_bwd_finalize_kernelINS_22Kernel_traits_finalizeILj16384E13__nv_bfloat16fS2_fjLj1024ELj4ENS_18Kernel_traits_baseILj16384ES2_fS2_fjLj1024EEEEEEEvNS_9BwdParamsE)
        .other          _ZN10layer_norm22ln_bwd_finalize_kernelINS_22Kernel_traits_finalizeILj16384E13__nv_bfloat16fS2_fjLj1024ELj4ENS_18Kernel_traits_baseILj16384ES2_fS2_fjLj1024EEEEEEEvNS_9BwdParamsE,@"STO_CUDA_ENTRY STV_DEFAULT"
_ZN10layer_norm22ln_bwd_finalize_kernelINS_22Kernel_traits_finalizeILj16384E13__nv_bfloat16fS2_fjLj1024ELj4ENS_18Kernel_traits_baseILj16384ES2_fS2_fjLj1024EEEEEEEvNS_9BwdParamsE:
.text._ZN10layer_norm22ln_bwd_finalize_kernelINS_22Kernel_traits_finalizeILj16384E13__nv_bfloat16fS2_fjLj1024ELj4ENS_18Kernel_traits_baseILj16384ES2_fS2_fjLj1024EEEEEEEvNS_9BwdParamsE:
        /* <DEDUP_REMOVED lines=25> */
.L_x_1928:
        /* <DEDUP_REMOVED lines=28> */
.L_x_1921:
        /* <DEDUP_REMOVED lines=33> */
.L_x_1920:
[----:B------:R-:W-:Y:S05]  /*0560*/  BSYNC B1 ;  /* 0x0000000000017941 */ /* 0x000fea0003800000 */
.L_x_1919:
        /* <DEDUP_REMOVED lines=23> */
.L_x_1923:
[----:B------:R-:W-:Y:S05]  /*06e0*/  BSYNC B1 ;  /* 0x0000000000017941 */ /* 0x000fea0003800000 */
.L_x_1922:
        /* <DEDUP_REMOVED lines=11> */
.L_x_1918:
[----:B------:R-:W-:Y:S05]  /*07a0*/  BSYNC B0 ;  /* 0x0000000000007941 */ /* 0x000fea0003800000 */
.L_x_1917:
        /* <DEDUP_REMOVED lines=29> */
.L_x_1939:
[----:B------:R-:W-:Y:S01]  /*0980*/  @!P1 SHF.R.U32.HI R12, RZ, 0x3, R0 ;  /* 0x00000003ff0c9819 */ /* 0x000fe20000011600 */
[----:B---3--:R-:W-:Y:S01]  /*0990*/  FADD.FTZ R14, R9, R14 ;  /* 0x0000000e090e7221 */ /* 0x008fe20000010000 */
[----:B--2---:R-:W-:Y:S02]  /*09a0*/  FADD.FTZ R11, R10, R11 ;  /* 0x0000000b0a0b7221 */ /* 0x004fe40000010000 */
[----:B------:R-:W-:-:S05]  /*09b0*/  @!P1 LOP3.LUT R12, R12, 0x1ffffffc, RZ, 0xc0, !PT ;  /* 0x1ffffffc0c0c9812 */ /* 0x000fca00078ec0ff */
[----:B------:R2:W-:Y:S04]  /*09c0*/  @!P1 STS [R12+UR4+0x2000], R14 ;  /* 0x0020000e0c009988 */ /* 0x0005e80008000804 */
[----:B------:R2:W-:Y:S02]  /*09d0*/  @!P1 STS [R12+UR4+0x2080], R11 ;  /* 0x0020800b0c009988 */ /* 0x0005e40008000804 */
.L_x_1924:
        /* <DEDUP_REMOVED lines=14> */
.L_x_1927:
[----:B------:R-:W-:Y:S05]  /*0ac0*/  BSYNC B0 ;  /* 0x0000000000007941 */ /* 0x000fea0003800000 */
.L_x_1926:
[C---:B------:R-:W-:Y:S02]  /*0ad0*/  ISETP.GT.U32.AND P1, PT, R3.reuse, -0x4001, PT ;  /* 0xffffbfff0300780c */ /* 0x040fe40003f24070 */
[----:B------:R-:W-:Y:S02]  /*0ae0*/  IADD3 R3, R3, 0x4000, RZ ;  /* 0x0000400003037810 */ /* 0x000fe40007ffe0ff */
[----:B------:R-:W-:-:S09]  /*0af0*/  IADD3 R5, R5, 0x2000, RZ ;  /* 0x0000200005057810 */ /* 0x000fd20007ffe0ff */
[----:B------:R-:W-:Y:S05]  /*0b00*/  @P1 BRA `(.L_x_1928) ;  /* 0xfffffff400a01947 */ /* 0x000fea000383ffff */
[----:B------:R-:W-:Y:S05]  /*0b10*/  EXIT ;  /* 0x000000000000794d */ /* 0x000fea0003800000 */
.L_x_1925:
[----:B------:R-:W-:Y:S01]  /*0b20*/  HFMA2.MMA R19, -RZ, RZ, 0, 5.9604644775390625e-08 ;  /* 0x00000001ff137435 */ /* 0x000fe200000001ff */
[----:B---3--:R-:W-:Y:S01]  /*0b30*/  IMAD.MOV.U32 R20, RZ, RZ, R10 ;  /* 0x000000ffff147224 */ /* 0x008fe200078e000a */
[----:B------:R-:W-:Y:S01]  /*0b40*/  MOV R22, 0x1f ;  /* 0x0000001f00167802 */ /* 0x000fe20000000f00 */
[----:B------:R-:W-:-:S08]  /*0b50*/  IMAD.MOV.U32 R17, RZ, RZ, -0x1 ;  /* 0xffffffffff117424 */ /* 0x000fd000078e00ff */
[----:B012---:R-:W-:Y:S05]  /*0b60*/  WARPSYNC.COLLECTIVE R17, `(.L_x_1929) ;  /* 0x0000000011087348 */ /* 0x007fea0003c00000 */
[----:B------:R3:W4:Y:S02]  /*0b70*/  SHFL.BFLY P2, R18, R20, R19, R22 ;  /* 0x0c00001314127389 */ /* 0x0007240000040016 */
[----:B01234-:R-:W-:Y:S01]  /*0b80*/  ENDCOLLECTIVE ;  /* 0x000000000000791b */ /* 0x01ffe20003800000 */
.L_x_1929:
[----:B------:R-:W-:Y:S01]  /*0b90*/  IMAD.MOV.U32 R19, RZ, RZ, 0x2 ;  /* 0x00000002ff137424 */ /* 0x000fe200078e00ff */
[----:B------:R-:W-:-:S05]  /*0ba0*/  MOV R11, R18 ;  /* 0x00000012000b7202 */ /* 0x000fca0000000f00 */
[----:B------:R-:W-:-:S05]  /*0bb0*/  FADD.FTZ R11, R10, R11 ;  /* 0x0000000b0a0b7221 */ /* 0x000fca0000010000 */
[----:B------:R-:W-:-:S07]  /*0bc0*/  MOV R20, R11 ;  /* 0x0000000b00147202 */ /* 0x000fce0000000f00 */
[----:B------:R-:W-:Y:S05]  /*0bd0*/  WARPSYNC.COLLECTIVE R17, `(.L_x_1930) ;  /* 0x0000000011087348 */ /* 0x000fea0003c00000 */
[----:B------:R0:W1:Y:S02]  /*0be0*/  SHFL.BFLY P2, R18, R20, R19, R22 ;  /* 0x0c00001314127389 */ /* 0x0000640000040016 */
[----:B01----:R-:W-:Y:S01]  /*0bf0*/  ENDCOLLECTIVE ;  /* 0x000000000000791b */ /* 0x003fe20003800000 */
.L_x_1930:
[----:B------:R-:W-:Y:S01]  /*0c00*/  IMAD.MOV.U32 R19, RZ, RZ, 0x4 ;  /* 0x00000004ff137424 */ /* 0x000fe200078e00ff */
[----:B------:R-:W-:-:S05]  /*0c10*/  MOV R12, R18 ;  /* 0x00000012000c7202 */ /* 0x000fca0000000f00 */
[----:B------:R-:W-:-:S05]  /*0c20*/  FADD.FTZ R12, R11, R12 ;  /* 0x0000000c0b0c7221 */ /* 0x000fca0000010000 */
[----:B------:R-:W-:-:S07]  /*0c30*/  MOV R20, R12 ;  /* 0x0000000c00147202 */ /* 0x000fce0000000f00 */
[----:B------:R-:W-:Y:S05]  /*0c40*/  WARPSYNC.COLLECTIVE R17, `(.L_x_1931) ;  /* 0x0000000011087348 */ /* 0x000fea0003c00000 */
[----:B------:R0:W1:Y:S02]  /*0c50*/  SHFL.BFLY P2, R18, R20, R19, R22 ;  /* 0x0c00001314127389 */ /* 0x0000640000040016 */
[----:B01----:R-:W-:Y:S01]  /*0c60*/  ENDCOLLECTIVE ;  /* 0x000000000000791b */ /* 0x003fe20003800000 */
.L_x_1931:
[----:B------:R-:W-:Y:S01]  /*0c70*/  IMAD.MOV.U32 R19, RZ, RZ, 0x8 ;  /* 0x00000008ff137424 */ /* 0x000fe200078e00ff */
[----:B------:R-:W-:-:S05]  /*0c80*/  MOV R13, R18 ;  /* 0x00000012000d7202 */ /* 0x000fca0000000f00 */
[----:B------:R-:W-:-:S05]  /*0c90*/  FADD.FTZ R13, R12, R13 ;  /* 0x0000000d0c0d7221 */ /* 0x000fca0000010000 */
[----:B------:R-:W-:-:S07]  /*0ca0*/  MOV R20, R13 ;  /* 0x0000000d00147202 */ /* 0x000fce0000000f00 */
[----:B------:R-:W-:Y:S05]  /*0cb0*/  WARPSYNC.COLLECTIVE R17, `(.L_x_1932) ;  /* 0x0000000011087348 */ /* 0x000fea0003c00000 */
[----:B------:R0:W1:Y:S02]  /*0cc0*/  SHFL.BFLY P2, R18, R20, R19, R22 ;  /* 0x0c00001314127389 */ /* 0x0000640000040016 */
[----:B01----:R-:W-:Y:S01]  /*0cd0*/  ENDCOLLECTIVE ;  /* 0x000000000000791b */ /* 0x003fe20003800000 */
.L_x_1932:
[----:B------:R-:W-:Y:S01]  /*0ce0*/  IMAD.MOV.U32 R19, RZ, RZ, 0x10 ;  /* 0x00000010ff137424 */ /* 0x000fe200078e00ff */
[----:B------:R-:W-:-:S05]  /*0cf0*/  MOV R10, R18 ;  /* 0x00000012000a7202 */ /* 0x000fca0000000f00 */
[----:B------:R-:W-:-:S05]  /*0d00*/  FADD.FTZ R10, R13, R10 ;  /* 0x0000000a0d0a7221 */ /* 0x000fca0000010000 */
[----:B------:R-:W-:-:S07]  /*0d10*/  MOV R20, R10 ;  /* 0x0000000a00147202 */ /* 0x000fce0000000f00 */
[----:B------:R-:W-:Y:S05]  /*0d20*/  WARPSYNC.COLLECTIVE R17, `(.L_x_1933) ;  /* 0x0000000011087348 */ /* 0x000fea0003c00000 */
[----:B------:R0:W1:Y:S02]  /*0d30*/  SHFL.BFLY P2, R18, R20, R19, R22 ;  /* 0x0c00001314127389 */ /* 0x0000640000040016 */
[----:B01----:R-:W-:Y:S01]  /*0d40*/  ENDCOLLECTIVE ;  /* 0x000000000000791b */ /* 0x003fe20003800000 */
.L_x_1933:
[----:B------:R-:W-:Y:S01]  /*0d50*/  MOV R20, R9 ;  /* 0x0000000900147202 */ /* 0x000fe20000000f00 */
[----:B------:R-:W-:Y:S01]  /*0d60*/  IMAD.MOV.U32 R19, RZ, RZ, 0x1 ;  /* 0x00000001ff137424 */ /* 0x000fe200078e00ff */
[----:B------:R-:W-:-:S07]  /*0d70*/  MOV R11, R18 ;  /* 0x00000012000b7202 */ /* 0x000fce0000000f00 */
[----:B------:R-:W-:Y:S05]  /*0d80*/  WARPSYNC.COLLECTIVE R17, `(.L_x_1934) ;  /* 0x0000000011087348 */ /* 0x000fea0003c00000 */
[----:B------:R0:W1:Y:S02]  /*0d90*/  SHFL.BFLY P2, R18, R20, R19, R22 ;  /* 0x0c00001314127389 */ /* 0x0000640000040016 */
[----:B01----:R-:W-:Y:S01]  /*0da0*/  ENDCOLLECTIVE ;  /* 0x000000000000791b */ /* 0x003fe20003800000 */
.L_x_1934:
[----:B------:R-:W-:Y:S01]  /*0db0*/  IMAD.MOV.U32 R19, RZ, RZ, 0x2 ;  /* 0x00000002ff137424 */ /* 0x000fe200078e00ff */
[----:B------:R-:W-:-:S05]  /*0dc0*/  MOV R12, R18 ;  /* 0x00000012000c7202 */ /* 0x000fca0000000f00 */
[----:B------:R-:W-:-:S05]  /*0dd0*/  FADD.FTZ R14, R9, R12 ;  /* 0x0000000c090e7221 */ /* 0x000fca0000010000 */
[----:B------:R-:W-:-:S07]  /*0de0*/  MOV R20, R14 ;  /* 0x0000000e00147202 */ /* 0x000fce0000000f00 */
[----:B------:R-:W-:Y:S05]  /*0df0*/  WARPSYNC.COLLECTIVE R17, `(.L_x_1935) ;  /* 0x0000000011087348 */ /* 0x000fea0003c00000 */
[----:B------:R0:W1:Y:S02]  /*0e00*/  SHFL.BFLY P2, R18, R20, R19, R22 ;  /* 0x0c00001314127389 */ /* 0x0000640000040016 */
[----:B01----:R-:W-:Y:S01]  /*0e10*/  ENDCOLLECTIVE ;  /* 0x000000000000791b */ /* 0x003fe20003800000 */
.L_x_1935:
[----:B------:R-:W-:Y:S01]  /*0e20*/  IMAD.MOV.U32 R19, RZ, RZ, 0x4 ;  /* 0x00000004ff137424 */ /* 0x000fe200078e00ff */
[----:B------:R-:W-:-:S05]  /*0e30*/  MOV R13, R18 ;  /* 0x00000012000d7202 */ /* 0x000fca0000000f00 */
[----:B------:R-:W-:-:S05]  /*0e40*/  FADD.FTZ R15, R14, R13 ;  /* 0x0000000d0e0f7221 */ /* 0x000fca0000010000 */
[----:B------:R-:W-:-:S07]  /*0e50*/  MOV R20, R15 ;  /* 0x0000000f00147202 */ /* 0x000fce0000000f00 */
[----:B------:R-:W-:Y:S05]  /*0e60*/  WARPSYNC.COLLECTIVE R17, `(.L_x_1936) ;  /* 0x0000000011087348 */ /* 0x000fea0003c00000 */
[----:B------:R0:W1:Y:S02]  /*0e70*/  SHFL.BFLY P2, R18, R20, R19, R22 ;  /* 0x0c00001314127389 */ /* 0x0000640000040016 */
[----:B01----:R-:W-:Y:S01]  /*0e80*/  ENDCOLLECTIVE ;  /* 0x000000000000791b */ /* 0x003fe20003800000 */
.L_x_1936:
[----:B------:R-:W-:Y:S01]  /*0e90*/  HFMA2.MMA R19, -RZ, RZ, 0, 4.76837158203125e-07 ;  /* 0x00000008ff137435 */ /* 0x000fe200000001ff */
[----:B------:R-:W-:-:S05]  /*0ea0*/  MOV R16, R18 ;  /* 0x0000001200107202 */ /* 0x000fca0000000f00 */
[----:B------:R-:W-:-:S05]  /*0eb0*/  FADD.FTZ R16, R15, R16 ;  /* 0x000000100f107221 */ /* 0x000fca0000010000 */
[----:B------:R-:W-:-:S07]  /*0ec0*/  MOV R20, R16 ;  /* 0x0000001000147202 */ /* 0x000fce0000000f00 */
[----:B------:R-:W-:Y:S05]  /*0ed0*/  WARPSYNC.COLLECTIVE R17, `(.L_x_1937) ;  /* 0x0000000011087348 */ /* 0x000fea0003c00000 */
[----:B------:R0:W1:Y:S02]  /*0ee0*/  SHFL.BFLY P2, R18, R20, R19, R22 ;  /* 0x0c00001314127389 */ /* 0x0000640000040016 */
[----:B01----:R-:W-:Y:S01]  /*0ef0*/  ENDCOLLECTIVE ;  /* 0x000000000000791b */ /* 0x003fe20003800000 */
.L_x_1937:
[----:B------:R-:W-:Y:S01]  /*0f00*/  HFMA2.MMA R19, -RZ, RZ, 0, 9.5367431640625e-07 ;  /* 0x00000010ff137435 */ /* 0x000fe200000001ff */
[----:B------:R-:W-:-:S04]  /*0f10*/  IMAD.MOV.U32 R9, RZ, RZ, R18 ;  /* 0x000000ffff097224 */ /* 0x000fc800078e0012 */
[----:B------:R-:W-:-:S05]  /*0f20*/  FADD.FTZ R9, R16, R9 ;  /* 0x0000000910097221 */ /* 0x000fca0000010000 */
[----:B------:R-:W-:-:S07]  /*0f30*/  MOV R20, R9 ;  /* 0x0000000900147202 */ /* 0x000fce0000000f00 */
[----:B------:R-:W-:Y:S05]  /*0f40*/  WARPSYNC.COLLECTIVE R17, `(.L_x_1938) ;  /* 0x0000000011087348 */ /* 0x000fea0003c00000 */
[----:B------:R0:W1:Y:S02]  /*0f50*/  SHFL.BFLY P2, R18, R20, R19, R22 ;  /* 0x0c00001314127389 */ /* 0x0000640000040016 */
[----:B01----:R-:W-:Y:S01]  /*0f60*/  ENDCOLLECTIVE ;  /* 0x000000000000791b */ /* 0x003fe20003800000 */
.L_x_1938:
[----:B------:R-:W-:Y:S01]  /*0f70*/  MOV R14, R18 ;  /* 0x00000012000e7202 */ /* 0x000fe20000000f00 */
[----:B------:R-:W-:Y:S06]  /*0f80*/  BRA `(.L_x_1939) ;  /* 0xfffffff8007c7947 */ /* 0x000fec000383ffff */
.L_x_1940:
        /* <DEDUP_REMOVED lines=15> */
.L_x_5464:


//--------------------- .text._ZN10layer_norm13ln_bwd_kernelINS_13Kernel_traitsI13__nv_bfloat16fS2_fjLj16384ELj4ELj1ELj4ELj16ENS_18Kernel_traits_baseILj16384ES2_fS2_fjLj128EEEEEEEvNS_9BwdParamsE --------------------------
	.section	.text._ZN10layer_norm13ln_bwd_kernelINS_13Kernel_traitsI13__nv_bfloat16fS2_fjLj16384ELj4ELj1ELj4ELj16ENS_18Kernel_traits_baseILj16384ES2_fS2_fjLj128EEEEEEEvNS_9BwdParamsE,"ax",@progbits
	.align	128
        .global         _ZN10layer_norm13ln_bwd_kernelINS_13Kernel_traitsI13__nv_bfloat16fS2_fjLj16384ELj4ELj1ELj4ELj16ENS_18Kernel_traits_baseILj16384ES2_fS2_fjLj128EEEEEEEvNS_9BwdParamsE
        .type           _ZN10layer_norm13ln_bwd_kernelINS_13Kernel_traitsI13__nv_bfloat16fS2_fjLj16384ELj4ELj1ELj4ELj16ENS_18Kernel_traits_baseILj16384ES2_fS2_fjLj128EEEEEEEvNS_9BwdParamsE,@function
        .size           _ZN10layer_norm13ln_bwd_kernelINS_13Kernel_traitsI13__nv_bfloat16fS2_fjLj16384ELj4ELj1ELj4ELj16ENS_18Kernel_traits_baseILj16384ES2_fS2_fjLj128EEEEEEEvNS_9BwdParamsE,(.L_x_5465 - _ZN10layer_norm13ln_bwd_kernelINS_13Kernel_traitsI13__nv_bfloat16fS2_fjLj16384ELj4ELj1ELj4ELj16ENS_18Kernel_traits_baseILj16384ES2_fS2_fjLj128EEEEEEEvNS_9BwdParamsE)
        .other          _ZN10layer_norm13ln_bwd_kernelINS_13Kernel_traitsI13__nv_bfloat16fS2_fjLj16384ELj4ELj1ELj4ELj16ENS_18Kernel_traits_baseILj16384ES2_fS2_fjLj128EEEEEEEvNS_9BwdParamsE,@"STO_CUDA_ENTRY STV_DEFAULT"
_ZN10layer_norm13ln_bwd_kernelINS_13Kernel_traitsI13__nv_bfloat16fS2_fjLj16384ELj4ELj1ELj4ELj16ENS_18Kernel_traits_baseILj16384ES2_fS2_fjLj128EEEEEEEvNS_9BwdParamsE:
.text._ZN10layer_norm13ln_bwd_kernelINS_13Kernel_traitsI13__nv_bfloat16fS2_fjLj16384ELj4ELj1ELj4ELj16ENS_18Kernel_traits_baseILj16384ES2_fS2_fjLj128EEEEEEEvNS_9BwdParamsE:
        /* <DEDUP_REMOVED lines=222> */
.L_x_1947:
[----:B------:R-:W-:Y:S01]  /*0de0*/  ULDC.64 UR4, c[0x0][0x228] ;  /* 0x00008a0000047ab9 */ /* 0x000fe20000000a00 */
[----:B------:R-:W-:Y:S02]  /*0df0*/  SHF.L.U32 R199, R54, 0xc, RZ ;  /* 0x0000000c36c77819 */ /* 0x000fe400000006ff */
[----:B------:R-:W-:Y:S02]  /*0e00*/  ISETP.NE.U32.AND P0, PT, RZ, UR4, PT ;  /* 0x00000004ff007c0c */ /* 0x000fe4000bf05070 */
[----:B------:R-:W-:Y:S02]  /*0e10*/  LOP3.LUT R199, R199, R4, RZ, 0xfc, !PT ;  /* 0x00000004c7c77212 */ /* 0x000fe400078efcff */
[----:B------:R-:W-:-:S13]  /*0e20*/  ISETP.NE.AND.EX P0, PT, RZ, UR5, PT, P0 ;  /* 0x00000005ff007c0c */ /* 0x000fda000bf05300 */
[----:B0-----:R-:W0:Y:S01]  /*0e30*/  @P0 LDC.64 R64, c[0x0][0x228] ;  /* 0x00008a00ff400b82 */ /* 0x001e220000000a00 */
[----:B------:R-:W-:-:S04]  /*0e40*/  @P0 LEA R56, P1, R199, UR4, 0x4 ;  /* 0x00000004c7380c11 */ /* 0x000fc8000f8220ff */
[----:B------:R-:W-:-:S03]  /*0e50*/  @P0 LEA.HI.X R57, R199, UR5, RZ, 0x4, P1 ;  /* 0x00000005c7390c11 */ /* 0x000fc600088f24ff */
[----:B------:R-:W1:Y:S01]  /*0e60*/  @P0 LDC.64 R68, c[0x0][0x228] ;  /* 0x00008a00ff440b82 */ /* 0x000e620000000a00 */
[----:B------:R-:W-:Y:S02]  /*0e70*/  IADD3 R193, R199, 0x400, RZ ;  /* 0x00000400c7c17810 */ /* 0x000fe40007ffe0ff */
[----:B------:R-:W2:Y:S05]  /*0e80*/  @P0 LDG.E.128 R56, desc[UR6][R56.64] ;  /* 0x0000000638380981 */ /* 0x000eaa000c1e1d00 */
[----:B------:R-:W3:Y:S08]  /*0e90*/  @P0 LDC.64 R72, c[0x0][0x228] ;  /* 0x00008a00ff480b82 */ /* 0x000ef00000000a00 */
[----:B------:R-:W4:Y:S01]  /*0ea0*/  @P0 LDC.64 R60, c[0x0][0x228] ;  /* 0x00008a00ff3c0b82 */ /* 0x000f220000000a00 */
[----:B0-----:R-:W-:Y:S01]  /*0eb0*/  @P0 IMAD.WIDE.U32 R64, R193, 0x10, R64 ;  /* 0x00000010c1400825 */ /* 0x001fe200078e0040 */
[----:B------:R-:W-:-:S02]  /*0ec0*/  IADD3 R195, R199, 0x600, RZ ;  /* 0x00000600c7c37810 */ /* 0x000fc40007ffe0ff */
[----:B------:R-:W-:-:S03]  /*0ed0*/  IADD3 R197, R199, 0x800, RZ ;  /* 0x00000800c7c57810 */ /* 0x000fc60007ffe0ff */
[----:B------:R-:W5:Y:S01]  /*0ee0*/  @P0 LDG.E.128 R64, desc[UR6][R64.64] ;  /* 0x0000000640400981 */ /* 0x000f62000c1e1d00 */
[----:B------:R-:W0:Y:S08]  /*0ef0*/  @P0 LDC.64 R76, c[0x0][0x228] ;  /* 0x00008a00ff4c0b82 */ /* 0x000e300000000a00 */
[----:B------:R-:W0:Y:S01]  /*0f00*/  @P0 LDC.64 R80, c[0x0][0x228] ;  /* 0x00008a00ff500b82 */ /* 0x000e220000000a00 */
[----:B-1----:R-:W-:Y:S01]  /*0f10*/  @P0 IMAD.WIDE.U32 R68, R195, 0x10, R68 ;  /* 0x00000010c3440825 */ /* 0x002fe200078e0044 */
[----:B------:R-:W-:-:S06]  /*0f20*/  IADD3 R191, R199, 0x200, RZ ;  /* 0x00000200c7bf7810 */ /* 0x000fcc0007ffe0ff */
[----:B------:R-:W1:Y:S01]  /*0f30*/  @P0 LDC.64 R84, c[0x0][0x228] ;  /* 0x00008a00ff540b82 */ /* 0x000e620000000a00 */
[----:B---3--:R-:W-:Y:S01]  /*0f40*/  @P0 IMAD.WIDE.U32 R72, R197, 0x10, R72 ;  /* 0x00000010c5480825 */ /* 0x008fe200078e0048 */
[----:B------:R-:W-:Y:S01]  /*0f50*/  IADD3 R185, R199, 0xa00, RZ ;  /* 0x00000a00c7b97810 */ /* 0x000fe20007ffe0ff */
[----:B------:R-:W3:Y:S02]  /*0f60*/  @P0 LDG.E.128 R68, desc[UR6][R68.64] ;  /* 0x0000000644440981 */ /* 0x000ee4000c1e1d00 */
[----:B----4-:R-:W-:Y:S01]  /*0f70*/  @P0 IMAD.WIDE.U32 R60, R191, 0x10, R60 ;  /* 0x00000010bf3c0825 */ /* 0x010fe200078e003c */
[C---:B------:R-:W-:Y:S01]  /*0f80*/  IADD3 R187, R199.reuse, 0xc00, RZ ;  /* 0x00000c00c7bb7810 */ /* 0x040fe20007ffe0ff */
[----:B------:R-:W4:Y:S01]  /*0f90*/  @P0 LDG.E.128 R72, desc[UR6][R72.64] ;  /* 0x0000000648480981 */ /* 0x000f22000c1e1d00 */
[----:B------:R-:W-:Y:S01]  /*0fa0*/  IADD3 R189, R199, 0xe00, RZ ;  /* 0x00000e00c7bd7810 */ /* 0x000fe20007ffe0ff */
[----:B0-----:R-:W-:Y:S01]  /*0fb0*/  @P0 IMAD.WIDE.U32 R76, R185, 0x10, R76 ;  /* 0x00000010b94c0825 */ /* 0x001fe200078e004c */
[----:B------:R-:W0:Y:S01]  /*0fc0*/  @!P0 LDC.64 R136, c[0x0][0x220] ;  /* 0x00008800ff888b82 */ /* 0x000e220000000a00 */
[----:B------:R-:W4:Y:S04]  /*0fd0*/  @P0 LDG.E.128 R60, desc[UR6][R60.64] ;  /* 0x000000063c3c0981 */ /* 0x000f28000c1e1d00 */
[----:B------:R-:W4:Y:S01]  /*0fe0*/  @P0 LDG.E.128 R76, desc[UR6][R76.64] ;  /* 0x000000064c4c0981 */ /* 0x000f22000c1e1d00 */
[----:B------:R-:W-:-:S02]  /*0ff0*/  @P0 IMAD.WIDE.U32 R80, R187, 0x10, R80 ;  /* 0x00000010bb500825 */ /* 0x000fc400078e0050 */
[----:B------:R-:W0:Y:S04]  /*1000*/  @!P0 LDC.64 R138, c[0x0][0x230] ;  /* 0x00008c00ff8a8b82 */ /* 0x000e280000000a00 */
[----:B------:R-:W4:Y:S01]  /*1010*/  @P0 LDG.E.128 R80, desc[UR6][R80.64] ;  /* 0x0000000650500981 */ /* 0x000f22000c1e1d00 */
[----:B-1----:R-:W-:-:S03]  /*1020*/  @P0 IMAD.WIDE.U32 R84, R189, 0x10, R84 ;  /* 0x00000010bd540825 */ /* 0x002fc600078e0054 */
[----:B------:R-:W1:Y:S03]  /*1030*/  @!P0 LDC.64 R134, c[0x0][0x220] ;  /* 0x00008800ff868b82 */ /* 0x000e660000000a00 */
[----:B------:R-:W4:Y:S01]  /*1040*/  @P0 LDG.E.128 R84, desc[UR6][R84.64] ;  /* 0x0000000654540981 */ /* 0x000f22000c1e1d00 */
[----:B0-----:R-:W-:-:S04]  /*1050*/  @!P0 IMAD.WIDE.U32 R200, R191, 0x10, R136 ;  /* 0x00000010bfc88825 */ /* 0x001fc800078e0088 */
[----:B------:R-:W0:Y:S01]  /*1060*/  @!P0 LDC.64 R136, c[0x0][0x220] ;  /* 0x00008800ff888b82 */ /* 0x000e220000000a00 */
[----:B------:R-:W-:-:S07]  /*1070*/  @!P0 IMAD.WIDE R140, R54, 0x4, R138 ;  /* 0x00000004368c8825 */ /* 0x000fce00078e028a */
[----:B------:R-:W0:Y:S01]  /*1080*/  @!P0 LDC.64 R138, c[0x0][0x220] ;  /* 0x00008800ff8a8b82 */ /* 0x000e220000000a00 */
[----:B-1----:R-:W-:Y:S01]  /*1090*/  @!P0 LEA R134, P1, R199, R134, 0x4 ;  /* 0x00000086c7868211 */ /* 0x002fe200078220ff */
[----:B0-----:R-:W-:-:S06]  /*10a0*/  @!P0 IMAD.WIDE.U32 R146, R195, 0x10, R136 ;  /* 0x00000010c3928825 */ /* 0x001fcc00078e0088 */
[----:B------:R-:W0:Y:S01]  /*10b0*/  @!P0 LDC.64 R136, c[0x0][0x220] ;  /* 0x00008800ff888b82 */ /* 0x000e220000000a00 */
[----:B------:R-:W-:-:S07]  /*10c0*/  @!P0 IMAD.WIDE.U32 R148, R193, 0x10, R138 ;  /* 0x00000010c1948825 */ /* 0x000fce00078e008a */
[----:B------:R-:W1:Y:S01]  /*10d0*/  @!P0 LDC.64 R138, c[0x0][0x220] ;  /* 0x00008800ff8a8b82 */ /* 0x000e620000000a00 */
[----:B------:R-:W-:Y:S02]  /*10e0*/  @!P0 LEA.HI.X R135, R199, R135, RZ, 0x4, P1 ;  /* 0x00000087c7878211 */ /* 0x000fe400008f24ff */
[----:B------:R-:W-:-:S06]  /*10f0*/  @P0 MOV R188, RZ ;  /* 0x000000ff00bc0202 */ /* 0x000fcc0000000f00 */
[----:B------:R-:W5:Y:S01]  /*1100*/  @!P0 LDG.E R188, desc[UR6][R140.64] ;  /* 0x000000068cbc8981 */ /* 0x000f62000c1e1900 */
[----:B0-----:R-:W-:Y:S02]  /*1110*/  @!P0 IMAD.WIDE.U32 R142, R185, 0x10, R136 ;  /* 0x00000010b98e8825 */ /* 0x001fe400078e0088 */
[----:B------:R-:W0:Y:S02]  /*1120*/  @!P0 LDC.64 R136, c[0x0][0x220] ;  /* 0x00008800ff888b82 */ /* 0x000e240000000a00 */
[----:B-1----:R-:W-:-:S06]  /*1130*/  @!P0 IMAD.WIDE.U32 R144, R197, 0x10, R138 ;  /* 0x00000010c5908825 */ /* 0x002fcc00078e008a */
[----:B------:R-:W1:Y:S01]  /*1140*/  LDC.64 R138, c[0x0][0x238] ;  /* 0x00008e00ff8a7b82 */ /* 0x000e620000000a00 */
[----:B------:R0:W5:Y:S07]  /*1150*/  @!P0 LDG.E.128 R56, desc[UR6][R134.64] ;  /* 0x0000000686388981 */ /* 0x00016e000c1e1d00 */
[----:B0-----:R-:W0:Y:S01]  /*1160*/  @!P0 LDC.64 R134, c[0x0][0x220] ;  /* 0x00008800ff868b82 */ /* 0x001e220000000a00 */
[----:B------:R2:W3:Y:S07]  /*1170*/  @!P0 LDG.E.128 R64, desc[UR6][R148.64] ;  /* 0x0000000694408981 */ /* 0x0004ee000c1e1d00 */
[----:B--2---:R-:W2:Y:S01]  /*1180*/  LDC.64 R148, c[0x0][0x268] ;  /* 0x00009a00ff947b82 */ /* 0x004ea20000000a00 */
[----:B------:R1:W4:Y:S04]  /*1190*/  @!P0 LDG.E.128 R68, desc[UR6][R146.64] ;  /* 0x0000000692448981 */ /* 0x000328000c1e1d00 */
[----:B------:R-:W4:Y:S01]  /*11a0*/  @!P0 LDG.E.128 R72, desc[UR6][R144.64] ;  /* 0x0000000690488981 */ /* 0x000f22000c1e1d00 */
[----:B0-----:R-:W-:-:S03]  /*11b0*/  @!P0 IMAD.WIDE.U32 R140, R187, 0x10, R134 ;  /* 0x00000010bb8c8825 */ /* 0x001fc600078e0086 */
[----:B------:R0:W4:Y:S04]  /*11c0*/  @!P0 LDG.E.128 R60, desc[UR6][R200.64] ;  /* 0x00000006c83c8981 */ /* 0x000128000c1e1d00 */
[----:B------:R-:W4:Y:S01]  /*11d0*/  @!P0 LDG.E.128 R76, desc[UR6][R142.64] ;  /* 0x000000068e4c8981 */ /* 0x000f22000c1e1d00 */
[----:B-1----:R-:W-:-:S04]  /*11e0*/  IMAD.WIDE R146, R54, 0x4, R138 ;  /* 0x0000000436927825 */ /* 0x002fc800078e028a */
[----:B0-----:R-:W-:Y:S01]  /*11f0*/  @!P0 IMAD.WIDE.U32 R200, R189, 0x10, R136 ;  /* 0x00000010bdc88825 */ /* 0x001fe200078e0088 */
[----:B------:R0:W4:Y:S03]  /*1200*/  @!P0 LDG.E.128 R80, desc[UR6][R140.64] ;  /* 0x000000068c508981 */ /* 0x000126000c1e1d00 */
[--C-:B--2---:R-:W-:Y:S01]  /*1210*/  IMAD.WIDE.U32 R134, R199, 0x8, R148.reuse ;  /* 0x00000008c7867825 */ /* 0x104fe200078e0094 */
[----:B------:R1:W2:Y:S03]  /*1220*/  LDG.E R184, desc[UR6][R146.64] ;  /* 0x0000000692b87981 */ /* 0x0002a6000c1e1900 */
[--C-:B------:R-:W-:Y:S01]  /*1230*/  IMAD.WIDE.U32 R136, R191, 0x8, R148.reuse ;  /* 0x00000008bf887825 */ /* 0x100fe200078e0094 */
[----:B------:R4:W2:Y:S03]  /*1240*/  @!P0 LDG.E.128 R84, desc[UR6][R200.64] ;  /* 0x00000006c8548981 */ /* 0x0008a6000c1e1d00 */
[--C-:B------:R-:W-:Y:S01]  /*1250*/  IMAD.WIDE.U32 R138, R193, 0x8, R148.reuse ;  /* 0x00000008c18a7825 */ /* 0x100fe200078e0094 */
[----:B------:R-:W2:Y:S03]  /*1260*/  LDG.E.64 R134, desc[UR6][R134.64] ;  /* 0x0000000686867981 */ /* 0x000ea6000c1e1b00 */
[--C-:B0-----:R-:W-:Y:S01]  /*1270*/  IMAD.WIDE.U32 R140, R195, 0x8, R148.reuse ;  /* 0x00000008c38c7825 */ /* 0x101fe200078e0094 */
[----:B------:R-:W2:Y:S03]  /*1280*/  LDG.E.64 R136, desc[UR6][R136.64] ;  /* 0x0000000688887981 */ /* 0x000ea6000c1e1b00 */
[--C-:B------:R-:W-:Y:S01]  /*1290*/  IMAD.WIDE.U32 R142, R197, 0x8, R148.reuse ;  /* 0x00000008c58e7825 */ /* 0x100fe200078e0094 */
[----:B------:R-:W2:Y:S03]  /*12a0*/  LDG.E.64 R138, desc[UR6][R138.64] ;  /* 0x000000068a8a7981 */ /* 0x000ea6000c1e1b00 */
[--C-:B-1----:R-:W-:Y:S01]  /*12b0*/  IMAD.WIDE.U32 R146, R185, 0x8, R148.reuse ;  /* 0x00000008b9927825 */ /* 0x102fe200078e0094 */
[----:B------:R-:W2:Y:S03]  /*12c0*/  LDG.E.64 R140, desc[UR6][R140.64] ;  /* 0x000000068c8c7981 */ /* 0x000ea6000c1e1b00 */
[--C-:B------:R-:W-:Y:S01]  /*12d0*/  IMAD.WIDE.U32 R144, R187, 0x8, R148.reuse ;  /* 0x00000008bb907825 */ /* 0x100fe200078e0094 */
[----:B------:R-:W2:Y:S03]  /*12e0*/  LDG.E.64 R142, desc[UR6][R142.64] ;  /* 0x000000068e8e7981 */ /* 0x000ea6000c1e1b00 */
[----:B------:R-:W-:Y:S01]  /*12f0*/  IMAD.WIDE.U32 R148, R189, 0x8, R148 ;  /* 0x00000008bd947825 */ /* 0x000fe200078e0094 */
[----:B------:R-:W2:Y:S04]  /*1300*/  LDG.E.64 R146, desc[UR6][R146.64] ;  /* 0x0000000692927981 */ /* 0x000ea8000c1e1b00 */
[----:B------:R-:W2:Y:S04]  /*1310*/  LDG.E.64 R144, desc[UR6][R144.64] ;  /* 0x0000000690907981 */ /* 0x000ea8000c1e1b00 */
[----:B------:R-:W2:Y:S01]  /*1320*/  LDG.E.64 R148, desc[UR6][R148.64] ;  /* 0x0000000694947981 */ /* 0x000ea2000c1e1b00 */
[----:B------:R-:W0:Y:S08]  /*1330*/  @P0 MUFU.RCP R222, R112 ;  /* 0x0000007000de0308 */ /* 0x000e300000001000 */
[----:B------:R-:W1:Y:S08]  /*1340*/  @P0 MUFU.RCP R190, R163 ;  /* 0x000000a300be0308 */ /* 0x000e700000001000 */
[----:B------:R-:W-:Y:S08]  /*1350*/  @P0 MUFU.RCP R218, R165 ;  /* 0x000000a500da0308 */ /* 0x000ff00000001000 */
[----:B------:R-:W-:Y:S08]  /*1360*/  @P0 MUFU.RCP R220, R114 ;  /* 0x0000007200dc0308 */ /* 0x000ff00000001000 */
[----:B------:R-:W1:Y:S08]  /*1370*/  @P0 MUFU.RCP R192, R161 ;  /* 0x000000a100c00308 */ /* 0x000e700000001000 */
        /* <DEDUP_REMOVED lines=19> */
[----:B------:R-:W-:Y:S01]  /*14b0*/  @P0 FADD.FTZ R186, -R103, R56 ;  /* 0x0000003867ba0221 */ /* 0x000fe20000010100 */
[----:B-----5:R-:W-:Y:S01]  /*14c0*/  @!P0 FADD.FTZ R217, R56, -R188 ;  /* 0x800000bc38d98221 */ /* 0x020fe20000010000 */
[----:B------:R-:W-:Y:S01]  /*14d0*/  @P0 FADD.FTZ R203, -R105, R58 ;  /* 0x0000003a69cb0221 */ /* 0x000fe20000010100 */
[----:B------:R-:W-:-:S04]  /*14e0*/  @!P0 FADD.FTZ R219, R58, -R188 ;  /* 0x800000bc3adb8221 */ /* 0x000fc80000010000 */
[----:B------:R-:W5:Y:S08]  /*14f0*/  @P0 MUFU.RCP R56, R128 ;  /* 0x0000008000380308 */ /* 0x000f700000001000 */
[----:B------:R-:W5:Y:S01]  /*1500*/  @P0 MUFU.RCP R58, R179 ;  /* 0x000000b3003a0308 */ /* 0x000f620000001000 */
[----:B------:R-:W-:Y:S01]  /*1510*/  @P0 FADD.FTZ R233, -R113, R66 ;  /* 0x0000004271e90221 */ /* 0x000fe20000010100 */
[----:B------:R-:W-:Y:S01]  /*1520*/  @P0 FADD.FTZ R235, -R162, R67 ;  /* 0x00000043a2eb0221 */ /* 0x000fe20000010100 */
[----:B---3--:R-:W-:-:S02]  /*1530*/  @!P0 FADD.FTZ R229, R67, -R188 ;  /* 0x800000bc43e58221 */ /* 0x008fc40000010000 */
[----:B0-----:R-:W-:Y:S01]  /*1540*/  @P0 FMUL.FTZ R67, R233, R222 ;  /* 0x000000dee9430220 */ /* 0x001fe20000410000 */
[----:B-1----:R-:W-:Y:S01]  /*1550*/  @P0 FMUL.FTZ R190, R235, R190 ;  /* 0x000000beebbe0220 */ /* 0x002fe20000410000 */
[----:B------:R-:W-:-:S04]  /*1560*/  @P0 FADD.FTZ R231, -R160, R65 ;  /* 0x00000041a0e70221 */ /* 0x000fc80000010100 */
[----:B------:R-:W-:Y:S01]  /*1570*/  @P0 FMUL.FTZ R192, R231, R192 ;  /* 0x000000c0e7c00220 */ /* 0x000fe20000410000 */
[----:B------:R-:W-:Y:S01]  /*1580*/  @P0 FADD.FTZ R241, -R164, R69 ;  /* 0x00000045a4f10221 */ /* 0x000fe20000010100 */
[----:B----4-:R-:W-:Y:S01]  /*1590*/  @!P0 FADD.FTZ R233, R69, -R188 ;  /* 0x800000bc45e98221 */ /* 0x010fe20000010000 */
[----:B------:R-:W-:Y:S01]  /*15a0*/  @P0 FADD.FTZ R239, -R115, R68 ;  /* 0x0000004473ef0221 */ /* 0x000fe20000010100 */
[----:B------:R-:W-:Y:S01]  /*15b0*/  @P0 FADD.FTZ R69, -R117, R70 ;  /* 0x0000004675450221 */ /* 0x000fe20000010100 */
[----:B------:R-:W-:Y:S01]  /*15c0*/  @!P0 FADD.FTZ R235, R70, -R188 ;  /* 0x800000bc46eb8221 */ /* 0x000fe20000010000 */
[----:B------:R-:W-:Y:S01]  /*15d0*/  @P0 FMUL.FTZ R70, R241, R218 ;  /* 0x000000daf1460220 */ /* 0x000fe20000410000 */
[----:B------:R-:W-:Y:S01]  /*15e0*/  @P0 FADD.FTZ R249, -R168, R73 ;  /* 0x00000049a8f90221 */ /* 0x000fe20000010100 */
[----:B------:R-:W-:Y:S01]  /*15f0*/  @!P0 FADD.FTZ R241, R73, -R188 ;  /* 0x800000bc49f18221 */ /* 0x000fe20000010000 */
[----:B------:R-:W-:Y:S01]  /*1600*/  @P0 FADD.FTZ R251, -R170, R75 ;  /* 0x0000004baafb0221 */ /* 0x000fe20000010100 */
[----:B------:R-:W-:Y:S01]  /*1610*/  @P0 FADD.FTZ R243, -R166, R71 ;  /* 0x00000047a6f30221 */ /* 0x000fe20000010100 */
[----:B------:R-:W-:Y:S01]  /*1620*/  @!P0 FADD.FTZ R237, R71, -R188 ;  /* 0x800000bc47ed8221 */ /* 0x000fe20000010000 */
[----:B------:R-:W-:Y:S01]  /*1630*/  @P0 FADD.FTZ R73, -R121, R74 ;  /* 0x0000004a79490221 */ /* 0x000fe20000010100 */
[----:B------:R-:W-:Y:S01]  /*1640*/  @P0 FADD.FTZ R209, -R107, R60 ;  /* 0x0000003c6bd10221 */ /* 0x000fe20000010100 */
[----:B------:R-:W-:Y:S01]  /*1650*/  @!P0 FADD.FTZ R221, R60, -R188 ;  /* 0x800000bc3cdd8221 */ /* 0x000fe20000010000 */
[----:B------:R-:W-:Y:S01]  /*1660*/  @P0 FMUL.FTZ R71, R239, R220 ;  /* 0x000000dcef470220 */ /* 0x000fe20000410000 */
[----:B------:R-:W-:Y:S01]  /*1670*/  @P0 FADD.FTZ R247, -R119, R72 ;  /* 0x0000004877f70221 */ /* 0x000fe20000010100 */
[----:B------:R-:W-:Y:S01]  /*1680*/  @P0 FADD.FTZ R213, -R109, R62 ;  /* 0x0000003e6dd50221 */ /* 0x000fe20000010100 */
[----:B------:R-:W-:Y:S01]  /*1690*/  @!P0 FADD.FTZ R223, R62, -R188 ;  /* 0x800000bc3edf8221 */ /* 0x000fe20000010000 */
[----:B------:R-:W-:Y:S01]  /*16a0*/  @P0 FADD.FTZ R60, -R111, R64 ;  /* 0x000000406f3c0221 */ /* 0x000fe20000010100 */
[--C-:B------:R-:W-:Y:S01]  /*16b0*/  @!P0 FADD.FTZ R239, R72, -R188.reuse ;  /* 0x800000bc48ef8221 */ /* 0x100fe20000010000 */
[--C-:B------:R-:W-:Y:S01]  /*16c0*/  @!P0 FADD.FTZ R231, R68, -R188.reuse ;  /* 0x800000bc44e78221 */ /* 0x100fe20000010000 */
[----:B------:R-:W0:Y:S01]  /*16d0*/  @P0 MUFU.RCP R62, R181 ;  /* 0x000000b5003e0308 */ /* 0x000e220000001000 */
[----:B------:R-:W-:Y:S01]  /*16e0*/  @P0 FMUL.FTZ R72, R251, R206 ;  /* 0x000000cefb480220 */ /* 0x000fe20000410000 */
[----:B------:R-:W-:Y:S01]  /*16f0*/  @P0 FMUL.FTZ R68, R243, R214 ;  /* 0x000000d6f3440220 */ /* 0x000fe20000410000 */
[----:B------:R-:W-:Y:S01]  /*1700*/  @!P0 FADD.FTZ R245, R75, -R188 ;  /* 0x800000bc4bf58221 */ /* 0x000fe20000010000 */
[----:B------:R-:W-:Y:S01]  /*1710*/  @P0 FMUL.FTZ R73, R73, R208 ;  /* 0x000000d049490220 */ /* 0x000fe20000410000 */
[----:B------:R-:W-:Y:S01]  /*1720*/  @P0 FADD.FTZ R206, -R123, R76 ;  /* 0x0000004c7bce0221 */ /* 0x000fe20000010100 */
[----:B------:R-:W-:Y:S01]  /*1730*/  @!P0 FADD.FTZ R243, R74, -R188 ;  /* 0x800000bc4af38221 */ /* 0x000fe20000010000 */
[----:B------:R-:W-:Y:S01]  /*1740*/  @P0 FMUL.FTZ R75, R247, R212 ;  /* 0x000000d4f74b0220 */ /* 0x000fe20000410000 */
[----:B------:R-:W-:Y:S01]  /*1750*/  @P0 FADD.FTZ R208, -R125, R78 ;  /* 0x0000004e7dd00221 */ /* 0x000fe20000010100 */
[--C-:B------:R-:W-:Y:S01]  /*1760*/  @!P0 FADD.FTZ R251, R78, -R188.reuse ;  /* 0x800000bc4efb8221 */ /* 0x100fe20000010000 */
[----:B------:R-:W-:Y:S01]  /*1770*/  @P0 FMUL.FTZ R74, R249, R210 ;  /* 0x000000d2f94a0220 */ /* 0x000fe20000410000 */
[----:B------:R-:W-:Y:S01]  /*1780*/  @!P0 FADD.FTZ R247, R76, -R188 ;  /* 0x800000bc4cf78221 */ /* 0x000fe20000010000 */
[----:B------:R-:W-:Y:S01]  /*1790*/  @P0 FADD.FTZ R78, -R174, R79 ;  /* 0x0000004fae4e0221 */ /* 0x000fe20000010100 */
[----:B------:R-:W-:Y:S01]  /*17a0*/  @P0 FMUL.FTZ R215, R60, R215 ;  /* 0x000000d73cd70220 */ /* 0x000fe20000410000 */
[----:B------:R-:W-:Y:S01]  /*17b0*/  @P0 FADD.FTZ R76, -R172, R77 ;  /* 0x0000004dac4c0221 */ /* 0x000fe20000010100 */
[--C-:B------:R-:W-:Y:S01]  /*17c0*/  @!P0 FADD.FTZ R249, R77, -R188.reuse ;  /* 0x800000bc4df98221 */ /* 0x100fe20000010000 */
[--C-:B------:R-:W-:Y:S01]  /*17d0*/  @!P0 FADD.FTZ R227, R66, -R188.reuse ;  /* 0x800000bc42e38221 */ /* 0x100fe20000010000 */
[----:B------:R-:W1:Y:S01]  /*17e0*/  @P0 MUFU.RCP R60, R130 ;  /* 0x00000082003c0308 */ /* 0x000e620000001000 */
[----:B------:R-:W-:Y:S01]  /*17f0*/  @P0 FMUL.FTZ R77, R206, R204 ;  /* 0x000000ccce4d0220 */ /* 0x000fe20000410000 */
[----:B------:R-:W-:Y:S01]  /*1800*/  @!P0 FADD.FTZ R66, R79, -R188 ;  /* 0x800000bc4f428221 */ /* 0x000fe20000010000 */
[----:B------:R-:W-:Y:S01]  /*1810*/  @P0 FADD.FTZ R204, -R129, R82 ;  /* 0x0000005281cc0221 */ /* 0x000fe20000010100 */
[----:B------:R-:W-:Y:S01]  /*1820*/  @!P0 FADD.FTZ R206, R82, -R188 ;  /* 0x800000bc52ce8221 */ /* 0x000fe20000010000 */
[----:B------:R-:W-:Y:S01]  /*1830*/  @P0 FMUL.FTZ R79, R208, R200 ;  /* 0x000000c8d04f0220 */ /* 0x000fe20000410000 */
[----:B------:R-:W-:-:S02]  /*1840*/  @P0 FMUL.FTZ R78, R78, R198 ;  /* 0x000000c64e4e0220 */ /* 0x000fc40000410000 */
[----:B------:R-:W3:Y:S01]  /*1850*/  @P0 MUFU.RCP R210, R183 ;  /* 0x000000b700d20308 */ /* 0x000ee20000001000 */
[----:B------:R-:W-:Y:S01]  /*1860*/  @P0 FADD.FTZ R82, -R178, R83 ;  /* 0x00000053b2520221 */ /* 0x000fe20000010100 */
[----:B------:R-:W-:Y:S01]  /*1870*/  @P0 FADD.FTZ R198, -R127, R80 ;  /* 0x000000507fc60221 */ /* 0x000fe20000010100 */
[----:B------:R-:W-:Y:S01]  /*1880*/  @!P0 FADD.FTZ R200, R80, -R188 ;  /* 0x800000bc50c88221 */ /* 0x000fe20000010000 */
[----:B------:R-:W-:Y:S01]  /*1890*/  @P0 FADD.FTZ R201, -R152, R57 ;  /* 0x0000003998c90221 */ /* 0x000fe20000010100 */
[----:B------:R-:W-:Y:S01]  /*18a0*/  @P0 FADD.FTZ R80, -R176, R81 ;  /* 0x00000051b0500221 */ /* 0x000fe20000010100 */
[--C-:B------:R-:W-:Y:S01]  /*18b0*/  @!P0 FADD.FTZ R57, R57, -R188.reuse ;  /* 0x800000bc39398221 */ /* 0x100fe20000010000 */
[----:B------:R-:W-:Y:S01]  /*18c0*/  @!P0 FADD.FTZ R208, R83, -R188 ;  /* 0x800000bc53d08221 */ /* 0x000fe20000010000 */
[----:B-----5:R-:W-:Y:S01]  /*18d0*/  @P0 FMUL.FTZ R83, R204, R56 ;  /* 0x00000038cc530220 */ /* 0x020fe20000410000 */
[----:B------:R-:W-:Y:S01]  /*18e0*/  @P0 FMUL.FTZ R82, R82, R58 ;  /* 0x0000003a52520220 */ /* 0x000fe20000410000 */
[----:B------:R-:W-:Y:S01]  /*18f0*/  @P0 FADD.FTZ R56, -R131, R84 ;  /* 0x0000005483380221 */ /* 0x000fe20000010100 */
[----:B--2---:R-:W-:Y:S01]  /*1900*/  @!P0 FADD.FTZ R58, R84, -R188 ;  /* 0x800000bc543a8221 */ /* 0x004fe20000010000 */
[----:B------:R-:W-:Y:S01]  /*1910*/  @P0 FADD.FTZ R205, -R154, R59 ;  /* 0x0000003b9acd0221 */ /* 0x000fe20000010100 */
[----:B------:R-:W-:Y:S01]  /*1920*/  @P0 FMUL.FTZ R201, R201, R224 ;  /* 0x000000e0c9c90220 */ /* 0x000fe20000410000 */
[----:B------:R-:W-:Y:S01]  /*1930*/  @!P0 FADD.FTZ R225, R64, -R188 ;  /* 0x800000bc40e18221 */ /* 0x000fe20000010000 */
[----:B------:R-:W-:Y:S01]  /*1940*/  @P0 FMUL.FTZ R76, R76, R202 ;  /* 0x000000ca4c4c0220 */ /* 0x000fe20000410000 */
[----:B------:R-:W-:Y:S01]  /*1950*/  @P0 FMUL.FTZ R80, R80, R194 ;  /* 0x000000c250500220 */ /* 0x000fe20000410000 */
[----:B------:R-:W-:Y:S01]  /*1960*/  @P0 FADD.FTZ R84, -R180, R85 ;  /* 0x00000055b4540221 */ /* 0x000fe20000010100 */
[--C-:B------:R-:W-:Y:S01]  /*1970*/  @!P0 FADD.FTZ R59, R59, -R188.reuse ;  /* 0x800000bc3b3b8221 */ /* 0x100fe20000010000 */
[----:B------:R-:W2:Y:S01]  /*1980*/  @P0 MUFU.RCP R64, R132 ;  /* 0x0000008400400308 */ /* 0x000ea20000001000 */
[--C-:B------:R-:W-:Y:S01]  /*1990*/  @!P0 FADD.FTZ R202, R81, -R188.reuse ;  /* 0x800000bc51ca8221 */ /* 0x100fe20000010000 */
[----:B------:R-:W-:Y:S01]  /*19a0*/  @!P0 FADD.FTZ R194, R85, -R188 ;  /* 0x800000bc55c28221 */ /* 0x000fe20000010000 */
[----:B------:R-:W-:Y:S01]  /*19b0*/  @!P0 FMUL.FTZ R201, R184, R57 ;  /* 0x00000039b8c98220 */ /* 0x000fe20000410000 */
[----:B------:R-:W-:Y:S01]  /*19c0*/  @P0 FMUL.FTZ R186, R186, R207 ;  /* 0x000000cfbaba0220 */ /* 0x000fe20000410000 */
[----:B------:R-:W-:Y:S01]  /*19d0*/  @P0 FMUL.FTZ R81, R198, R196 ;  /* 0x000000c4c6510220 */ /* 0x000fe20000410000 */
[----:B------:R-:W-:Y:S01]  /*19e0*/  MOV R57, R134 ;  /* 0x0000008600397202 */ /* 0x000fe20000000f00 */
[----:B------:R-:W-:Y:S01]  /*19f0*/  @P0 FADD.FTZ R207, -R156, R61 ;  /* 0x0000003d9ccf0221 */ /* 0x000fe20000010100 */
[----:B------:R-:W-:Y:S01]  /*1a00*/  @P0 FADD.FTZ R211, -R158, R63 ;  /* 0x0000003f9ed30221 */ /* 0x000fe20000010100 */
[----:B------:R-:W-:Y:S01]  /*1a10*/  @P0 FADD.FTZ R85, -R133, R86 ;  /* 0x0000005685550221 */ /* 0x000fe20000010100 */
[--C-:B------:R-:W-:Y:S01]  /*1a20*/  @!P0 FADD.FTZ R196, R86, -R188.reuse ;  /* 0x800000bc56c48221 */ /* 0x100fe20000010000 */
[----:B------:R-:W-:Y:S01]  /*1a30*/  @P0 FMUL.FTZ R205, R205, R228 ;  /* 0x000000e4cdcd0220 */ /* 0x000fe20000410000 */
[--C-:B------:R-:W-:Y:S01]  /*1a40*/  @!P0 FADD.FTZ R61, R61, -R188.reuse ;  /* 0x800000bc3d3d8221 */ /* 0x100fe20000010000 */
[--C-:B------:R-:W-:Y:S01]  /*1a50*/  @!P0 FADD.FTZ R63, R63, -R188.reuse ;  /* 0x800000bc3f3f8221 */ /* 0x100fe20000010000 */
[--C-:B------:R-:W-:Y:S01]  /*1a60*/  @!P0 FADD.FTZ R65, R65, -R188.reuse ;  /* 0x800000bc41418221 */ /* 0x100fe20000010000 */
[----:B------:R-:W-:Y:S01]  /*1a70*/  @!P0 FADD.FTZ R198, R87, -R188 ;  /* 0x800000bc57c68221 */ /* 0x000fe20000010000 */
[----:B0-----:R-:W-:Y:S01]  /*1a80*/  @P0 FMUL.FTZ R86, R84, R62 ;  /* 0x0000003e54560220 */ /* 0x001fe20000410000 */
[----:B------:R-:W-:Y:S01]  /*1a90*/  @P0 FADD.FTZ R188, -R182, R87 ;  /* 0x00000057b6bc0221 */ /* 0x000fe20000010100 */
[C---:B------:R-:W-:Y:S01]  /*1aa0*/  @!P0 FMUL.FTZ R78, R184.reuse, R66 ;  /* 0x00000042b84e8220 */ /* 0x040fe20000410000 */
[C---:B------:R-:W-:Y:S01]  /*1ab0*/  @!P0 FMUL.FTZ R86, R184.reuse, R194 ;  /* 0x000000c2b8568220 */ /* 0x040fe20000410000 */
[----:B------:R-:W-:Y:S01]  /*1ac0*/  @!P0 FMUL.FTZ R205, R184, R59 ;  /* 0x0000003bb8cd8220 */ /* 0x000fe20000410000 */
[----:B------:R-:W-:Y:S01]  /*1ad0*/  SHF.R.U64 R194, R134, 0x10, R135 ;  /* 0x0000001086c27819 */ /* 0x000fe20000001287 */
[----:B------:R-:W0:Y:S01]  /*1ae0*/  @P0 MUFU.RCP R216, R116 ;  /* 0x0000007400d80308 */ /* 0x000e220000001000 */
[----:B------:R-:W-:Y:S01]  /*1af0*/  MOV R59, R136 ;  /* 0x00000088003b7202 */ /* 0x000fe20000000f00 */
[----:B------:R-:W-:Y:S01]  /*1b00*/  @P0 FMUL.FTZ R203, R203, R226 ;  /* 0x000000e2cbcb0220 */ /* 0x000fe20000410000 */
[----:B------:R-:W-:Y:S01]  /*1b10*/  SHF.L.U32 R66, R57, 0x10, RZ ;  /* 0x0000001039427819 */ /* 0x000fe200000006ff */
[----:B------:R-:W-:Y:S01]  /*1b20*/  @P0 FMUL.FTZ R207, R207, R232 ;  /* 0x000000e8cfcf0220 */ /* 0x000fe20000410000 */
[C---:B------:R-:W-:Y:S01]  /*1b30*/  @!P0 FMUL.FTZ R186, R184.reuse, R217 ;  /* 0x000000d9b8ba8220 */ /* 0x040fe20000410000 */
[C---:B------:R-:W-:Y:S01]  /*1b40*/  @!P0 FMUL.FTZ R207, R184.reuse, R61 ;  /* 0x0000003db8cf8220 */ /* 0x040fe20000410000 */
[----:B------:R-:W-:Y:S01]  /*1b50*/  @!P0 FMUL.FTZ R203, R184, R219 ;  /* 0x000000dbb8cb8220 */ /* 0x000fe20000410000 */
[----:B-1----:R-:W-:Y:S01]  /*1b60*/  @P0 FMUL.FTZ R87, R56, R60 ;  /* 0x0000003c38570220 */ /* 0x002fe20000410000 */
[----:B---3--:R-:W-:Y:S01]  /*1b70*/  @P0 FMUL.FTZ R84, R188, R210 ;  /* 0x000000d2bc540220 */ /* 0x008fe20000410000 */
[--C-:B------:R-:W-:Y:S01]  /*1b80*/  SHF.R.U64 R219, R136, 0x10, R137.reuse ;  /* 0x0000001088db7819 */ /* 0x100fe20000001289 */
[----:B------:R-:W-:Y:S01]  /*1b90*/  @P0 FMUL.FTZ R209, R209, R230 ;  /* 0x000000e6d1d10220 */ /* 0x000fe20000410000 */
[----:B------:R-:W-:Y:S01]  /*1ba0*/  MOV R61, R137 ;  /* 0x00000089003d7202 */ /* 0x000fe20000000f00 */
[C---:B------:R-:W-:Y:S01]  /*1bb0*/  @!P0 FMUL.FTZ R87, R184.reuse, R58 ;  /* 0x0000003ab8578220 */ /* 0x040fe20000410000 */
[----:B------:R-:W-:Y:S01]  /*1bc0*/  SHF.R.U32.HI R217, RZ, 0x10, R137 ;  /* 0x00000010ffd97819 */ /* 0x000fe20000011689 */
[----:B------:R-:W1:Y:S01]  /*1bd0*/  @P0 MUFU.RCP R236, R159 ;  /* 0x0000009f00ec0308 */ /* 0x000e620000001000 */
[----:B------:R-:W-:Y:S01]  /*1be0*/  MOV R188, R148 ;  /* 0x0000009400bc7202 */ /* 0x000fe20000000f00 */
[----:B------:R-:W-:Y:S01]  /*1bf0*/  @!P0 FMUL.FTZ R209, R184, R221 ;  /* 0x000000ddb8d18220 */ /* 0x000fe20000410000 */
[----:B------:R-:W-:Y:S01]  /*1c00*/  SHF.L.U32 R194, R194, 0x10, RZ ;  /* 0x00000010c2c27819 */ /* 0x000fe200000006ff */
[C---:B------:R-:W-:Y:S01]  /*1c10*/  FADD.FTZ R101, R66.reuse, R101 ;  /* 0x0000006542657221 */ /* 0x040fe20000010000 */
[----:B------:R-:W-:Y:S01]  /*1c20*/  SHF.L.U32 R137, R59, 0x10, RZ ;  /* 0x000000103b897819 */ /* 0x000fe200000006ff */
[----:B------:R-:W-:Y:S01]  /*1c30*/  FFMA.FTZ R151, R66, R186, R151 ;  /* 0x000000ba42977223 */ /* 0x000fe20000010097 */
[----:B------:R-:W-:Y:S01]  /*1c40*/  MOV R58, R135 ;  /* 0x00000087003a7202 */ /* 0x000fe20000000f00 */
[----:B------:R-:W-:Y:S01]  /*1c50*/  FMUL.FTZ R66, R102, R66 ;  /* 0x0000004266427220 */ /* 0x000fe20000410000 */
[----:B------:R-:W-:Y:S01]  /*1c60*/  @!P0 FMUL.FTZ R84, R184, R198 ;  /* 0x000000c6b8548220 */ /* 0x000fe20000410000 */
[----:B------:R-:W-:Y:S01]  /*1c70*/  SHF.R.U32.HI R198, RZ, 0x10, R135 ;  /* 0x00000010ffc67819 */ /* 0x000fe20000011687 */
[----:B------:R-:W-:Y:S01]  /*1c80*/  FADD.FTZ R99, R194, R99 ;  /* 0x00000063c2637221 */ /* 0x000fe20000010000 */
[----:B------:R-:W-:Y:S01]  /*1c90*/  SHF.L.U32 R59, R188, 0x10, RZ ;  /* 0x00000010bc3b7819 */ /* 0x000fe200000006ff */
[----:B------:R-:W-:Y:S01]  /*1ca0*/  FFMA.FTZ R100, R194, R201, R100 ;  /* 0x000000c9c2647223 */ /* 0x000fe20000010064 */
[----:B------:R-:W-:Y:S01]  /*1cb0*/  SHF.L.U32 R57, R58, 0x10, RZ ;  /* 0x000000103a397819 */ /* 0x000fe200000006ff */
[C---:B------:R-:W-:Y:S01]  /*1cc0*/  FADD.FTZ R93, R137.reuse, R93 ;  /* 0x0000005d895d7221 */ /* 0x040fe20000010000 */
[----:B------:R-:W-:Y:S01]  /*1cd0*/  FFMA.FTZ R94, R137, R209, R94 ;  /* 0x000000d1895e7223 */ /* 0x000fe2000001005e */
[----:B------:R-:W-:Y:S01]  /*1ce0*/  FMUL.FTZ R188, R106, R137 ;  /* 0x000000896abc7220 */ /* 0x000fe20000410000 */
[----:B------:R-:W-:Y:S01]  /*1cf0*/  FMUL.FTZ R194, R153, R194 ;  /* 0x000000c299c27220 */ /* 0x000fe20000410000 */
[----:B------:R-:W-:Y:S01]  /*1d00*/  FADD.FTZ R221, RZ, R66 ;  /* 0x00000042ffdd7221 */ /* 0x000fe20000010000 */
[----:B------:R-:W-:Y:S01]  /*1d10*/  FFMA.FTZ R137, R66, R186, RZ ;  /* 0x000000ba42897223 */ /* 0x000fe200000100ff */
[----:B------:R-:W3:Y:S01]  /*1d20*/  @P0 MUFU.RCP R234, R108 ;  /* 0x0000006c00ea0308 */ /* 0x000ee20000001000 */
[----:B--2---:R-:W-:Y:S01]  /*1d30*/  @P0 FMUL.FTZ R85, R85, R64 ;  /* 0x0000004055550220 */ /* 0x004fe20000410000 */
[----:B------:R-:W-:Y:S01]  /*1d40*/  SHF.L.U32 R198, R198, 0x10, RZ ;  /* 0x00000010c6c67819 */ /* 0x000fe200000006ff */
[----:B------:R-:W-:Y:S01]  /*1d50*/  @!P0 FMUL.FTZ R85, R184, R196 ;  /* 0x000000c4b8558220 */ /* 0x000fe20000410000 */
[----:B------:R-:W-:Y:S01]  /*1d60*/  FMUL.FTZ R196, R104, R57 ;  /* 0x0000003968c47220 */ /* 0x000fe20000410000 */
[----:B------:R-:W-:Y:S01]  /*1d70*/  FADD.FTZ R221, R221, R194 ;  /* 0x000000c2dddd7221 */ /* 0x000fe20000010000 */
[----:B------:R-:W-:Y:S01]  /*1d80*/  FFMA.FTZ R137, R194, R201, R137 ;  /* 0x000000c9c2897223 */ /* 0x000fe20000010089 */
[C---:B------:R-:W-:Y:S01]  /*1d90*/  FADD.FTZ R95, R198.reuse, R95 ;  /* 0x0000005fc65f7221 */ /* 0x040fe20000010000 */
[----:B------:R-:W-:Y:S01]  /*1da0*/  FFMA.FTZ R96, R198, R205, R96 ;  /* 0x000000cdc6607223 */ /* 0x000fe20000010060 */
[----:B0-----:R-:W-:Y:S01]  /*1db0*/  @P0 FMUL.FTZ R69, R69, R216 ;  /* 0x000000d845450220 */ /* 0x001fe20000410000 */
[----:B------:R-:W-:Y:S01]  /*1dc0*/  FMUL.FTZ R198, R155, R198 ;  /* 0x000000c69bc67220 */ /* 0x000fe20000410000 */
[----:B------:R-:W-:Y:S01]  /*1dd0*/  FADD.FTZ R221, R221, R196 ;  /* 0x000000c4dddd7221 */ /* 0x000fe20000010000 */
[----:B------:R-:W-:Y:S01]  /*1de0*/  FFMA.FTZ R137, R196, R203, R137 ;  /* 0x000000cbc4897223 */ /* 0x000fe20000010089 */
[----:B------:R-:W-:-:S02]  /*1df0*/  SHF.R.U64 R216, R148, 0x10, R149 ;  /* 0x0000001094d87819 */ /* 0x000fc40000001295 */
[----:B------:R-:W-:Y:S01]  /*1e00*/  SHF.L.U32 R148, R219, 0x10, RZ ;  /* 0x00000010db947819 */ /* 0x000fe200000006ff */
[----:B-1----:R-:W-:Y:S01]  /*1e10*/  @P0 FMUL.FTZ R211, R211, R236 ;  /* 0x000000ecd3d30220 */ /* 0x002fe20000410000 */
[----:B------:R-:W-:Y:S01]  /*1e20*/  @!P0 FMUL.FTZ R81, R184, R200 ;  /* 0x000000c8b8518220 */ /* 0x000fe20000410000 */
[----:B------:R-:W-:Y:S01]  /*1e30*/  FADD.FTZ R221, R221, R198 ;  /* 0x000000c6dddd7221 */ /* 0x000fe20000010000 */
[----:B------:R-:W-:Y:S01]  /*1e40*/  FFMA.FTZ R137, R198, R205, R137 ;  /* 0x000000cdc6897223 */ /* 0x000fe20000010089 */
[----:B------:R-:W-:Y:S01]  /*1e50*/  @!P0 FMUL.FTZ R211, R184, R63 ;  /* 0x0000003fb8d38220 */ /* 0x000fe20000410000 */
[----:B------:R-:W-:Y:S02]  /*1e60*/  MOV R62, R138 ;  /* 0x0000008a003e7202 */ /* 0x000fe40000000f00 */
[----:B------:R-:W-:Y:S02]  /*1e70*/  SHF.R.U64 R136, R138, 0x10, R139 ;  /* 0x000000108a887819 */ /* 0x000fe4000000128b */
[----:B------:R-:W-:-:S02]  /*1e80*/  MOV R64, R140 ;  /* 0x0000008c00407202 */ /* 0x000fc40000000f00 */
[----:B------:R-:W-:Y:S01]  /*1e90*/  SHF.R.U64 R200, R140, 0x10, R141 ;  /* 0x000000108cc87819 */ /* 0x000fe2000000128d */
[C---:B------:R-:W-:Y:S01]  /*1ea0*/  FADD.FTZ R91, R148.reuse, R91 ;  /* 0x0000005b945b7221 */ /* 0x040fe20000010000 */
[----:B------:R-:W-:Y:S01]  /*1eb0*/  MOV R63, R139 ;  /* 0x0000008b003f7202 */ /* 0x000fe20000000f00 */
[----:B------:R-:W-:Y:S01]  /*1ec0*/  FFMA.FTZ R92, R148, R207, R92 ;  /* 0x000000cf945c7223 */ /* 0x000fe2000001005c */
[----:B------:R-:W-:Y:S02]  /*1ed0*/  SHF.R.U32.HI R138, RZ, 0x10, R139 ;  /* 0x00000010ff8a7819 */ /* 0x000fe4000001168b */
[----:B------:R-:W-:Y:S02]  /*1ee0*/  MOV R140, R146 ;  /* 0x00000092008c7202 */ /* 0x000fe40000000f00 */
[----:B------:R-:W-:Y:S01]  /*1ef0*/  SHF.R.U64 R212, R146, 0x10, R147 ;  /* 0x0000001092d47819 */ /* 0x000fe20000001293 */
[----:B------:R-:W-:Y:S01]  /*1f00*/  @!P0 FMUL.FTZ R83, R184, R206 ;  /* 0x000000ceb8538220 */ /* 0x000fe20000410000 */
[----:B------:R-:W-:Y:S01]  /*1f10*/  MOV R146, R145 ;  /* 0x0000009100927202 */ /* 0x000fe20000000f00 */
[----:B------:R-:W-:Y:S01]  /*1f20*/  FMUL.FTZ R148, R157, R148 ;  /* 0x000000949d947220 */ /* 0x000fe20000410000 */
[----:B------:R-:W-:Y:S01]  /*1f30*/  SHF.L.U32 R139, R61, 0x10, RZ ;  /* 0x000000103d8b7819 */ /* 0x000fe200000006ff */
[----:B------:R-:W-:Y:S01]  /*1f40*/  FADD.FTZ R221, R221, R188 ;  /* 0x000000bcdddd7221 */ /* 0x000fe20000010000 */
[----:B------:R-:W-:Y:S01]  /*1f50*/  SHF.R.U64 R220, R142, 0x10, R143 ;  /* 0x000000108edc7819 */ /* 0x000fe2000000128f */
[----:B------:R-:W-:Y:S01]  /*1f60*/  FFMA.FTZ R137, R188, R209, R137 ;  /* 0x000000d1bc897223 */ /* 0x000fe20000010089 */
[----:B------:R-:W-:-:S02]  /*1f70*/  MOV R135, R143 ;  /* 0x0000008f00877202 */ /* 0x000fc40000000f00 */
[----:B------:R-:W-:Y:S02]  /*1f80*/  SHF.R.U32.HI R218, RZ, 0x10, R143 ;  /* 0x00000010ffda7819 */ /* 0x000fe4000001168f */
[----:B------:R-:W-:Y:S02]  /*1f90*/  MOV R143, R144 ;  /* 0x00000090008f7202 */ /* 0x000fe40000000f00 */
[----:B------:R-:W-:Y:S02]  /*1fa0*/  SHF.R.U64 R210, R144, 0x10, R145 ;  /* 0x0000001090d27819 */ /* 0x000fe40000001291 */
[----:B------:R-:W-:Y:S02]  /*1fb0*/  MOV R204, R149 ;  /* 0x0000009500cc7202 */ /* 0x000fe40000000f00 */
[----:B------:R-:W-:Y:S01]  /*1fc0*/  SHF.R.U32.HI R206, RZ, 0x10, R149 ;  /* 0x00000010ffce7819 */ /* 0x000fe20000011695 */
[----:B---3--:R-:W-:Y:S01]  /*1fd0*/  @P0 FMUL.FTZ R213, R213, R234 ;  /* 0x000000ead5d50220 */ /* 0x008fe20000410000 */
[----:B------:R-:W-:Y:S01]  /*1fe0*/  SHF.L.U32 R144, R217, 0x10, RZ ;  /* 0x00000010d9907819 */ /* 0x000fe200000006ff */
[C---:B------:R-:W-:Y:S01]  /*1ff0*/  @!P0 FMUL.FTZ R67, R184.reuse, R227 ;  /* 0x000000e3b8438220 */ /* 0x040fe20000410000 */
[----:B------:R-:W-:Y:S01]  /*2000*/  SHF.L.U32 R149, R63, 0x10, RZ ;  /* 0x000000103f957819 */ /* 0x000fe200000006ff */
[----:B------:R-:W-:Y:S01]  /*2010*/  @!P0 FMUL.FTZ R213, R184, R223 ;  /* 0x000000dfb8d58220 */ /* 0x000fe20000410000 */
[----:B------:R-:W-:Y:S01]  /*2020*/  SHF.L.U32 R61, R146, 0x10, RZ ;  /* 0x00000010923d7819 */ /* 0x000fe200000006ff */
[----:B------:R-:W-:Y:S01]  /*2030*/  FMUL.FTZ R146, R108, R139 ;  /* 0x0000008b6c927220 */ /* 0x000fe20000410000 */
[----:B------:R-:W-:Y:S01]  /*2040*/  SHF.R.U32.HI R214, RZ, 0x10, R145 ;  /* 0x00000010ffd67819 */ /* 0x000fe20000011691 */
[----:B------:R-:W-:Y:S01]  /*2050*/  FADD.FTZ R221, R221, R148 ;  /* 0x00000094dddd7221 */ /* 0x000fe20000010000 */
[----:B------:R-:W-:Y:S01]  /*2060*/  FFMA.FTZ R137, R148, R207, R137 ;  /* 0x000000cf94897223 */ /* 0x000fe20000010089 */
[C---:B------:R-:W-:Y:S01]  /*2070*/  @!P0 FMUL.FTZ R192, R184.reuse, R65 ;  /* 0x00000041b8c08220 */ /* 0x040fe20000410000 */
[----:B------:R-:W-:Y:S01]  /*2080*/  @!P0 FMUL.FTZ R80, R184, R202 ;  /* 0x000000cab8508220 */ /* 0x000fe20000410000 */
[----:B------:R-:W-:Y:S01]  /*2090*/  SHF.L.U32 R145, R135, 0x10, RZ ;  /* 0x0000001087917819 */ /* 0x000fe200000006ff */
[C---:B------:R-:W-:Y:S01]  /*20a0*/  FADD.FTZ R55, R144.reuse, R55 ;  /* 0x0000003790377221 */ /* 0x040fe20000010000 */
[----:B------:R-:W-:Y:S01]  /*20b0*/  MOV R65, R141 ;  /* 0x0000008d00417202 */ /* 0x000fe20000000f00 */
[----:B------:R-:W-:Y:S01]  /*20c0*/  FFMA.FTZ R88, R144, R211, R88 ;  /* 0x000000d390587223 */ /* 0x000fe20000010058 */
[----:B------:R-:W-:Y:S01]  /*20d0*/  SHF.R.U32.HI R202, RZ, 0x10, R141 ;  /* 0x00000010ffca7819 */ /* 0x000fe2000001168d */
[C---:B------:R-:W-:Y:S01]  /*20e0*/  FADD.FTZ R26, R149.reuse, R26 ;  /* 0x0000001a951a7221 */ /* 0x040fe20000010000 */
[----:B------:R-:W-:Y:S01]  /*20f0*/  MOV R134, R142 ;  /* 0x0000008e00867202 */ /* 0x000fe20000000f00 */
[----:B------:R-:W-:Y:S01]  /*2100*/  FFMA.FTZ R50, R149, R67, R50 ;  /* 0x0000004395327223 */ /* 0x000fe20000010032 */
[----:B------:R-:W-:Y:S01]  /*2110*/  SHF.L.U32 R135, R140, 0x10, RZ ;  /* 0x000000108c877819 */ /* 0x000fe200000006ff */
[----:B------:R-:W-:Y:S01]  /*2120*/  FMUL.FTZ R140, R112, R149 ;  /* 0x00000095708c7220 */ /* 0x000fe20000410000 */
[----:B------:R-:W-:Y:S01]  /*2130*/  MOV R142, R147 ;  /* 0x00000093008e7202 */ /* 0x000fe20000000f00 */
[----:B------:R-:W-:Y:S01]  /*2140*/  FMUL.FTZ R144, R159, R144 ;  /* 0x000000909f907220 */ /* 0x000fe20000410000 */
[----:B------:R-:W-:Y:S01]  /*2150*/  SHF.L.U32 R141, R62, 0x10, RZ ;  /* 0x000000103e8d7819 */ /* 0x000fe200000006ff */
[----:B------:R-:W-:Y:S01]  /*2160*/  FADD.FTZ R221, R221, R146 ;  /* 0x00000092dddd7221 */ /* 0x000fe20000010000 */
[----:B------:R-:W-:Y:S01]  /*2170*/  FFMA.FTZ R149, R146, R213, R137 ;  /* 0x000000d592957223 */ /* 0x000fe20000010089 */
[----:B------:R-:W-:Y:S01]  /*2180*/  SHF.L.U32 R200, R200, 0x10, RZ ;  /* 0x00000010c8c87819 */ /* 0x000fe200000006ff */
[C---:B------:R-:W-:Y:S01]  /*2190*/  @!P0 FMUL.FTZ R70, R184.reuse, R233 ;  /* 0x000000e9b8468220 */ /* 0x040fe20000410000 */
[----:B------:R-:W-:Y:S01]  /*21a0*/  SHF.L.U32 R219, R65, 0x10, RZ ;  /* 0x0000001041db7819 */ /* 0x000fe200000006ff */
[----:B------:R-:W-:Y:S01]  /*21b0*/  @!P0 FMUL.FTZ R215, R184, R225 ;  /* 0x000000e1b8d78220 */ /* 0x000fe20000410000 */
[----:B------:R-:W-:Y:S01]  /*21c0*/  SHF.L.U32 R136, R136, 0x10, RZ ;  /* 0x0000001088887819 */ /* 0x000fe200000006ff */
[----:B------:R-:W-:Y:S01]  /*21d0*/  FADD.FTZ R221, R221, R144 ;  /* 0x00000090dddd7221 */ /* 0x000fe20000010000 */
[----:B------:R-:W-:Y:S01]  /*21e0*/  SHF.L.U32 R65, R142, 0x10, RZ ;  /* 0x000000108e417819 */ /* 0x000fe200000006ff */
[----:B------:R-:W-:Y:S01]  /*21f0*/  FMUL.FTZ R142, R110, R141 ;  /* 0x0000008d6e8e7220 */ /* 0x000fe20000410000 */
[----:B------:R-:W-:Y:S01]  /*2200*/  FFMA.FTZ R149, R144, R211, R149 ;  /* 0x000000d390957223 */ /* 0x000fe20000010095 */
[----:B------:R-:W-:Y:S01]  /*2210*/  SHF.L.U32 R138, R138, 0x10, RZ ;  /* 0x000000108a8a7819 */ /* 0x000fe200000006ff */
[----:B------:R-:W-:Y:S01]  /*2220*/  @!P0 FMUL.FTZ R190, R184, R229 ;  /* 0x000000e5b8be8220 */ /* 0x000fe20000410000 */
[C---:B------:R-:W-:Y:S01]  /*2230*/  FADD.FTZ R97, R57.reuse, R97 ;  /* 0x0000006139617221 */ /* 0x040fe20000010000 */
[----:B------:R-:W-:Y:S01]  /*2240*/  FFMA.FTZ R98, R57, R203, R98 ;  /* 0x000000cb39627223 */ /* 0x000fe20000010062 */
[----:B------:R-:W-:Y:S01]  /*2250*/  SHF.L.U32 R217, R64, 0x10, RZ ;  /* 0x0000001040d97819 */ /* 0x000fe200000006ff */
[C---:B------:R-:W-:Y:S01]  /*2260*/  FADD.FTZ R89, R139.reuse, R89 ;  /* 0x000000598b597221 */ /* 0x040fe20000010000 */
[----:B------:R-:W-:Y:S01]  /*2270*/  FFMA.FTZ R90, R139, R213, R90 ;  /* 0x000000d58b5a7223 */ /* 0x000fe2000001005a */
[C---:B------:R-:W-:Y:S01]  /*2280*/  @!P0 FMUL.FTZ R71, R184.reuse, R231 ;  /* 0x000000e7b8478220 */ /* 0x040fe20000410000 */
[----:B------:R-:W-:Y:S01]  /*2290*/  @!P0 FMUL.FTZ R82, R184, R208 ;  /* 0x000000d0b8528220 */ /* 0x000fe20000410000 */
[----:B------:R-:W-:Y:S01]  /*22a0*/  SHF.L.U32 R63, R143, 0x10, RZ ;  /* 0x000000108f3f7819 */ /* 0x000fe200000006ff */
[----:B------:R-:W-:Y:S01]  /*22b0*/  FADD.FTZ R25, R200, R25 ;  /* 0x00000019c8197221 */ /* 0x000fe20000010000 */
[----:B------:R-:W-:Y:S01]  /*22c0*/  SHF.L.U32 R57, R204, 0x10, RZ ;  /* 0x00000010cc397819 */ /* 0x000fe200000006ff */
[----:B------:R-:W-:Y:S01]  /*22d0*/  FFMA.FTZ R49, R200, R70, R49 ;  /* 0x00000046c8317223 */ /* 0x000fe20000010031 */
[----:B------:R-:W-:Y:S01]  /*22e0*/  FMUL.FTZ R139, R165, R200 ;  /* 0x000000c8a58b7220 */ /* 0x000fe20000410000 */
[----:B------:R-:W-:Y:S01]  /*22f0*/  SHF.R.U32.HI R208, RZ, 0x10, R147 ;  /* 0x00000010ffd07819 */ /* 0x000fe20000011693 */
[----:B------:R-:W-:Y:S01]  /*2300*/  FMUL.FTZ R143, R161, R136 ;  /* 0x00000088a18f7220 */ /* 0x000fe20000410000 */
[----:B------:R-:W-:Y:S01]  /*2310*/  SHF.L.U32 R202, R202, 0x10, RZ ;  /* 0x00000010caca7819 */ /* 0x000fe200000006ff */
[----:B------:R-:W-:Y:S01]  /*2320*/  FADD.FTZ R200, R221, R142 ;  /* 0x0000008eddc87221 */ /* 0x000fe20000010000 */
[----:B------:R-:W-:Y:S01]  /*2330*/  FFMA.FTZ R204, R142, R215, R149 ;  /* 0x000000d78ecc7223 */ /* 0x000fe20000010095 */
[----:B------:R-:W-:Y:S01]  /*2340*/  @!P0 FMUL.FTZ R68, R184, R237 ;  /* 0x000000edb8448220 */ /* 0x000fe20000410000 */
[----:B------:R-:W-:Y:S01]  /*2350*/  SHF.L.U32 R147, R134, 0x10, RZ ;  /* 0x0000001086937819 */ /* 0x000fe200000006ff */
[C---:B------:R-:W-:Y:S01]  /*2360*/  FADD.FTZ R28, R141.reuse, R28 ;  /* 0x0000001c8d1c7221 */ /* 0x040fe20000010000 */
[----:B------:R-:W-:Y:S01]  /*2370*/  FFMA.FTZ R52, R141, R215, R52 ;  /* 0x000000d78d347223 */ /* 0x000fe20000010034 */
[----:B------:R-:W-:Y:S01]  /*2380*/  @!P0 FMUL.FTZ R75, R184, R239 ;  /* 0x000000efb84b8220 */ /* 0x000fe20000410000 */
[----:B------:R-:W-:Y:S01]  /*2390*/  SHF.L.U32 R62, R220, 0x10, RZ ;  /* 0x00000010dc3e7819 */ /* 0x000fe200000006ff */
[C---:B------:R-:W-:Y:S01]  /*23a0*/  FADD.FTZ R27, R138.reuse, R27 ;  /* 0x0000001b8a1b7221 */ /* 0x040fe20000010000 */
[----:B------:R-:W-:Y:S01]  /*23b0*/  FFMA.FTZ R51, R138, R190, R51 ;  /* 0x000000be8a337223 */ /* 0x000fe20000010033 */
[----:B------:R-:W-:Y:S01]  /*23c0*/  FMUL.FTZ R141, R163, R138 ;  /* 0x0000008aa38d7220 */ /* 0x000fe20000410000 */
        /* <DEDUP_REMOVED lines=47> */
[----:B------:R-:W-:Y:S01]  /*26c0*/  SHF.L.U32 R58, R206, 0x10, RZ ;  /* 0x00000010ce3a7819 */ /* 0x000fe200000006ff */
        /* <DEDUP_REMOVED lines=97> */
.L_x_1958:
[----:B------:R-:W3:Y:S01]  /*2ce0*/  @!P2 S2R R227, SR_CgaCtaId ;  /* 0x0000000000e3a919 */ /* 0x000ee20000008800 */
[----:B------:R-:W4:Y:S01]  /*2cf0*/  LDC R135, c[0x0][0x210] ;  /* 0x00008400ff877b82 */ /* 0x000f220000000800 */
[----:B------:R-:W-:Y:S01]  /*2d00*/  LOP3.LUT R59, R56, 0x3, RZ, 0xc0, !PT ;  /* 0x00000003383b7812 */ /* 0x000fe200078ec0ff */
[----:B------:R-:W-:Y:S05]  /*2d10*/  WARPSYNC.ALL ;  /* 0x0000000000007948 */ /* 0x000fea0003800000 */
[----:B------:R-:W-:Y:S01]  /*2d20*/  LOP3.LUT P0, RZ, R59, 0x1f, R0, 0xf8, !PT ;  /* 0x0000001f3bff7812 */ /* 0x000fe2000780f800 */
[----:B------:R-:W-:Y:S01]  /*2d30*/  BSSY B0, `(.L_x_1943) ;  /* 0x0000026000007945 */ /* 0x000fe20003800000 */
[----:B------:R-:W-:-:S02]  /*2d40*/  LOP3.LUT R222, R150, 0x1, RZ, 0xc0, !PT ;  /* 0x0000000196de7812 */ /* 0x000fc400078ec0ff */
[----:B------:R-:W-:Y:S02]  /*2d50*/  LEA.HI R134, R0, R5, RZ, 0x19 ;  /* 0x0000000500867211 */ /* 0x000fe400078fc8ff */
[----:B------:R-:W-:Y:S02]  /*2d60*/  IADD3 R216, -R222, RZ, RZ ;  /* 0x000000ffded87210 */ /* 0x000fe40007ffe1ff */
[----:B------:R-:W-:Y:S02]  /*2d70*/  @!P2 MOV R58, 0x400 ;  /* 0x00000400003aa802 */ /* 0x000fe40000000f00 */
[----:B------:R-:W-:-:S03]  /*2d80*/  @!P2 IADD3 R59, R60, R59, RZ ;  /* 0x0000003b3c3ba210 */ /* 0x000fc60007ffe0ff */
[----:B------:R-:W5:Y:S01]  /*2d90*/  @!P0 LDC.64 R56, c[0x0][0x250] ;  /* 0x00009400ff388b82 */ /* 0x000f620000000a00 */
[----:B----4-:R-:W-:-:S04]  /*2da0*/  SHF.L.U32 R61, R135, 0x2, RZ ;  /* 0x00000002873d7819 */ /* 0x010fc800000006ff */
[----:B------:R-:W-:Y:S02]  /*2db0*/  LOP3.LUT R61, R216, R61, RZ, 0xc0, !PT ;  /* 0x0000003dd83d7212 */ /* 0x000fe400078ec0ff */
[----:B------:R-:W-:Y:S02]  /*2dc0*/  SHF.L.U32 R216, R134, 0x2, RZ ;  /* 0x0000000286d87819 */ /* 0x000fe400000006ff */
[----:B---3--:R-:W-:Y:S02]  /*2dd0*/  @!P2 LEA R58, R227, R58, 0x18 ;  /* 0x0000003ae33aa211 */ /* 0x008fe400078ec0ff */
[----:B------:R-:W-:Y:S02]  /*2de0*/  IADD3 R216, P3, R61, R216, RZ ;  /* 0x000000d83dd87210 */ /* 0x000fe40007f7e0ff */
[----:B------:R-:W-:Y:S01]  /*2df0*/  @!P2 LEA R61, R59, R58, 0x3 ;  /* 0x0000003a3b3da211 */ /* 0x000fe200078e18ff */
[----:B-1----:R-:W-:Y:S01]  /*2e00*/  FADD.FTZ R58, R63, R64 ;  /* 0x000000403f3a7221 */ /* 0x002fe20000010000 */
[----:B--2---:R-:W-:Y:S01]  /*2e10*/  FADD.FTZ R59, R62, R65 ;  /* 0x000000413e3b7221 */ /* 0x004fe20000010000 */
[----:B0-----:R-:W-:-:S02]  /*2e20*/  @!P0 IADD3 R62, P4, R2, R216, RZ ;  /* 0x000000d8023e8210 */ /* 0x001fc40007f9e0ff */
[----:B------:R-:W-:Y:S02]  /*2e30*/  IADD3.X R218, RZ, RZ, RZ, P3, !PT ;  /* 0x000000ffffda7210 */ /* 0x000fe40001ffe4ff */
[----:B------:R0:W-:Y:S01]  /*2e40*/  @!P2 STS.64 [R61], R58 ;  /* 0x0000003a3d00a388 */ /* 0x0001e20000000a00 */
[----:B------:R-:W-:Y:S01]  /*2e50*/  BAR.SYNC.DEFER_BLOCKING 0x0 ;  /* 0x0000000000007b1d */ /* 0x000fe20000010000 */
[----:B------:R-:W-:Y:S02]  /*2e60*/  @!P0 IADD3.X R63, RZ, R218, RZ, P4, !PT ;  /* 0x000000daff3f8210 */ /* 0x000fe400027fe4ff */
[----:B-----5:R-:W-:-:S04]  /*2e70*/  @!P0 LEA R64, P2, R62, R56, 0x3 ;  /* 0x000000383e408211 */ /* 0x020fc800078418ff */
[----:B------:R-:W-:Y:S02]  /*2e80*/  @!P0 LEA.HI.X R65, R62, R57, R63, 0x3, P2 ;  /* 0x000000393e418211 */ /* 0x000fe400010f1c3f */
[----:B------:R-:W-:Y:S01]  /*2e90*/  CS2R R62, SRZ ;  /* 0x00000000003e7805 */ /* 0x000fe2000001ff00 */
[----:B------:R-:W-:Y:S06]  /*2ea0*/  @P0 BRA `(.L_x_1944) ;  /* 0x0000000000380947 */ /* 0x000fec0003800000 */
[----:B------:R-:W1:Y:S01]  /*2eb0*/  S2UR UR5, SR_CgaCtaId ;  /* 0x00000000000579c3 */ /* 0x000e620000008800 */
[----:B------:R-:W-:Y:S02]  /*2ec0*/  UMOV UR4, 0x400 ;  /* 0x0000040000047882 */ /* 0x000fe40000000000 */
[----:B-1----:R-:W-:-:S06]  /*2ed0*/  ULEA UR4, UR5, UR4, 0x18 ;  /* 0x0000000405047291 */ /* 0x002fcc000f8ec03f */
[----:B------:R-:W-:-:S05]  /*2ee0*/  LEA R220, R60, UR4, 0x3 ;  /* 0x000000043cdc7c11 */ /* 0x000fca000f8e18ff */
[----:B0-----:R-:W0:Y:S04]  /*2ef0*/  LDS.128 R56, [R220] ;  /* 0x00000000dc387984 */ /* 0x001e280000000c00 */
        /* <DEDUP_REMOVED lines=9> */
.L_x_1944:
[----:B------:R-:W-:Y:S05]  /*2f90*/  BSYNC B0 ;  /* 0x0000000000007941 */ /* 0x000fea0003800000 */
.L_x_1943:
        /* <DEDUP_REMOVED lines=19> */
.L_x_1946:
[----:B------:R-:W2:Y:S04]  /*30d0*/  LDG.E.STRONG.GPU R58, desc[UR6][R56.64] ;  /* 0x00000006383a7981 */ /* 0x000ea8000c1ef900 */
[----:B--2---:R-:W-:Y:S01]  /*30e0*/  CCTL.IVALL ;  /* 0x00000000ff00798f */ /* 0x004fe20002000000 */
[----:B------:R-:W-:Y:S05]  /*30f0*/  YIELD ;  /* 0x0000000000007946 */ /* 0x000fea0003800000 */
[----:B------:R-:W-:-:S13]  /*3100*/  ISETP.NE.AND P0, PT, R58, R61, PT ;  /* 0x0000003d3a00720c */ /* 0x000fda0003f05270 */
[----:B------:R-:W-:Y:S05]  /*3110*/  @P0 BRA `(.L_x_1946) ;  /* 0xfffffffc00ec0947 */ /* 0x000fea000383ffff */
.L_x_1945:
        /* <DEDUP_REMOVED lines=18> */
[----:B-1----:R-:W0:Y:S04]  /*3240*/  SHFL.BFLY PT, R62, R61, 0x2, 0x1f ;  /* 0x0c401f003d3e7f89 */ /* 0x002e2800000e0000 */
        /* <DEDUP_REMOVED lines=17> */
[----:B------:R-:W-:Y:S01]  /*3360*/  FMUL.FTZ R60, R59, 6.103515625e-05 ;  /* 0x388000003b3c7820 */ /* 0x000fe20000410000 */
[----:B------:R-:W-:-:S04]  /*3370*/  FMUL.FTZ R59, R58, 6.103515625e-05 ;  /* 0x388000003a3b7820 */ /* 0x000fc80000410000 */
        /* <DEDUP_REMOVED lines=82> */
[C---:B------:R-:W-:Y:S01]  /*38a0*/  FMUL.FTZ R67, R184.reuse, R219 ;  /* 0x000000dbb8437220 */ /* 0x040fe20000410000 */
[----:B------:R-:W-:Y:S01]  /*38b0*/  FMUL.FTZ R66, R184, R201 ;  /* 0x000000c9b8427220 */ /* 0x000fe20000410000 */
[----:B------:R1:W-:Y:S01]  /*38c0*/  STG.E.128 desc[UR6][R64.64], R68 ;  /* 0x0000004440007986 */ /* 0x0003e2000c101d06 */
[--C-:B------:R-:W-:Y:S01]  /*38d0*/  IMAD.WIDE.U32 R78, R197, 0x10, R60.reuse ;  /* 0x00000010c54e7825 */ /* 0x100fe200078e003c */
[----:B------:R-:W-:Y:S02]  /*38e0*/  ISETP.GE.AND P0, PT, R54, UR4, PT ;  /* 0x0000000436007c0c */ /* 0x000fe4000bf06270 */
[----:B------:R2:W-:Y:S01]  /*38f0*/  STG.E.128 desc[UR6][R86.64], R72 ;  /* 0x0000004856007986 */ /* 0x0005e2000c101d06 */
[----:B------:R-:W-:Y:S01]  /*3900*/  IMAD.WIDE.U32 R80, R185, 0x10, R60 ;  /* 0x00000010b9507825 */ /* 0x000fe200078e003c */
[----:B------:R-:W-:-:S03]  /*3910*/  SEL R186, RZ, 0x1, P1 ;  /* 0x00000001ffba7807 */ /* 0x000fc60000800000 */
        /* <DEDUP_REMOVED lines=70> */
.L_x_1941:
        /* <DEDUP_REMOVED lines=44> */
.L_x_1942:
[----:B------:R-:W-:Y:S01]  /*4040*/  HFMA2.MMA R220, -RZ, RZ, 0, 9.5367431640625e-07 ;  /* 0x00000010ffdc7435 */ /* 0x000fe200000001ff */
[----:B------:R-:W-:Y:S02]  /*4050*/  MOV R218, R7 ;  /* 0x0000000700da7202 */ /* 0x000fe40000000f00 */
[----:B------:R-:W-:Y:S02]  /*4060*/  MOV R227, 0x1f ;  /* 0x0000001f00e37802 */ /* 0x000fe40000000f00 */
[----:B------:R-:W-:-:S07]  /*4070*/  MOV R135, 0xffffffff ;  /* 0xffffffff00877802 */ /* 0x000fce0000000f00 */
[----:B------:R-:W-:Y:S05]  /*4080*/  WARPSYNC.COLLECTIVE R135, `(.L_x_1948) ;  /* 0x0000000087087348 */ /* 0x000fea0003c00000 */
[----:B------:R0:W1:Y:S02]  /*4090*/  SHFL.DOWN P0, R65, R218, R220, R227 ;  /* 0x080000dcda417389 */ /* 0x00006400000000e3 */
[----:B01----:R-:W-:Y:S01]  /*40a0*/  ENDCOLLECTIVE ;  /* 0x000000000000791b */ /* 0x003fe20003800000 */
.L_x_1948:
[----:B------:R-:W-:Y:S02]  /*40b0*/  MOV R218, R31 ;  /* 0x0000001f00da7202 */ /* 0x000fe40000000f00 */
[----:B------:R-:W-:-:S07]  /*40c0*/  MOV R62, R65 ;  /* 0x00000041003e7202 */ /* 0x000fce0000000f00 */
[----:B------:R-:W-:Y:S05]  /*40d0*/  WARPSYNC.COLLECTIVE R135, `(.L_x_1949) ;  /* 0x0000000087087348 */ /* 0x000fea0003c00000 */
[----:B------:R0:W1:Y:S02]  /*40e0*/  SHFL.DOWN P0, R65, R218, R220, R227 ;  /* 0x080000dcda417389 */ /* 0x00006400000000e3 */
[----:B01----:R-:W-:Y:S01]  /*40f0*/  ENDCOLLECTIVE ;  /* 0x000000000000791b */ /* 0x003fe20003800000 */
.L_x_1949:
[----:B------:R-:W-:Y:S01]  /*4100*/  FADD.FTZ R62, R7, R62 ;  /* 0x0000003e073e7221 */ /* 0x000fe20000010000 */
[----:B------:R-:W-:-:S04]  /*4110*/  HFMA2.MMA R220, -RZ, RZ, 0, 4.76837158203125e-07 ;  /* 0x00000008ffdc7435 */ /* 0x000fc800000001ff */
[----:B------:R-:W-:Y:S02]  /*4120*/  MOV R218, R62 ;  /* 0x0000003e00da7202 */ /* 0x000fe40000000f00 */
[----:B------:R-:W-:-:S07]  /*4130*/  MOV R64, R65 ;  /* 0x0000004100407202 */ /* 0x000fce0000000f00 */
[----:B------:R-:W-:Y:S05]  /*4140*/  WARPSYNC.COLLECTIVE R135, `(.L_x_1950) ;  /* 0x0000000087087348 */ /* 0x000fea0003c00000 */
[----:B------:R0:W1:Y:S02]  /*4150*/  SHFL.DOWN P0, R65, R218, R220, R227 ;  /* 0x080000dcda417389 */ /* 0x00006400000000e3 */
[----:B01----:R-:W-:Y:S01]  /*4160*/  ENDCOLLECTIVE ;  /* 0x000000000000791b */ /* 0x003fe20003800000 */
.L_x_1950:
[----:B------:R-:W-:-:S05]  /*4170*/  FADD.FTZ R64, R31, R64 ;  /* 0x000000401f407221 */ /* 0x000fca0000010000 */
[----:B------:R-:W-:Y:S02]  /*4180*/  MOV R218, R64 ;  /* 0x0000004000da7202 */ /* 0x000fe40000000f00 */
[----:B------:R-:W-:-:S07]  /*4190*/  MOV R59, R65 ;  /* 0x00000041003b7202 */ /* 0x000fce0000000f00 */
[----:B------:R-:W-:Y:S05]  /*41a0*/  WARPSYNC.COLLECTIVE R135, `(.L_x_1951) ;  /* 0x0000000087087348 */ /* 0x000fea0003c00000 */
[----:B------:R0:W1:Y:S02]  /*41b0*/  SHFL.DOWN P0, R65, R218, R220, R227 ;  /* 0x080000dcda417389 */ /* 0x00006400000000e3 */
[----:B01----:R-:W-:Y:S01]  /*41c0*/  ENDCOLLECTIVE ;  /* 0x000000000000791b */ /* 0x003fe20003800000 */
.L_x_1951:
[----:B------:R-:W-:Y:S01]  /*41d0*/  FADD.FTZ R59, R62, R59 ;  /* 0x0000003b3e3b7221 */ /* 0x000fe20000010000 */
[----:B------:R-:W-:-:S04]  /*41e0*/  HFMA2.MMA R220, -RZ, RZ, 0, 2.384185791015625e-07 ;  /* 0x00000004ffdc7435 */ /* 0x000fc800000001ff */
[----:B------:R-:W-:Y:S02]  /*41f0*/  MOV R218, R59 ;  /* 0x0000003b00da7202 */ /* 0x000fe40000000f00 */
[----:B------:R-:W-:-:S07]  /*4200*/  MOV R61, R65 ;  /* 0x00000041003d7202 */ /* 0x000fce0000000f00 */
[----:B------:R-:W-:Y:S05]  /*4210*/  WARPSYNC.COLLECTIVE R135, `(.L_x_1952) ;  /* 0x0000000087087348 */ /* 0x000fea0003c00000 */
[----:B------:R0:W1:Y:S02]  /*4220*/  SHFL.DOWN P0, R65, R218, R220, R227 ;  /* 0x080000dcda417389 */ /* 0x00006400000000e3 */
[----:B01----:R-:W-:Y:S01]  /*4230*/  ENDCOLLECTIVE ;  /* 0x000000000000791b */ /* 0x003fe20003800000 */
.L_x_1952:
[----:B------:R-:W-:-:S05]  /*4240*/  FADD.FTZ R61, R64, R61 ;  /* 0x0000003d403d7221 */ /* 0x000fca0000010000 */
[----:B------:R-:W-:Y:S02]  /*4250*/  MOV R218, R61 ;  /* 0x0000003d00da7202 */ /* 0x000fe40000000f00 */
[----:B------:R-:W-:-:S07]  /*4260*/  MOV R134, R65 ;  /* 0x0000004100867202 */ /* 0x000fce0000000f00 */
[----:B------:R-:W-:Y:S05]  /*4270*/  WARPSYNC.COLLECTIVE R135, `(.L_x_1953) ;  /* 0x0000000087087348 */ /* 0x000fea0003c00000 */
[----:B------:R0:W1:Y:S02]  /*4280*/  SHFL.DOWN P0, R65, R218, R220, R227 ;  /* 0x080000dcda417389 */ /* 0x00006400000000e3 */
[----:B01----:R-:W-:Y:S01]  /*4290*/  ENDCOLLECTIVE ;  /* 0x000000000000791b */ /* 0x003fe20003800000 */
.L_x_1953:
[----:B------:R-:W-:Y:S01]  /*42a0*/  FADD.FTZ R134, R59, R134 ;  /* 0x000000863b867221 */ /* 0x000fe20000010000 */
[----:B------:R-:W-:-:S04]  /*42b0*/  HFMA2.MMA R220, -RZ, RZ, 0, 1.1920928955078125e-07 ;  /* 0x00000002ffdc7435 */ /* 0x000fc800000001ff */
[----:B------:R-:W-:Y:S02]  /*42c0*/  MOV R218, R134 ;  /* 0x0000008600da7202 */ /* 0x000fe40000000f00 */
[----:B------:R-:W-:-:S07]  /*42d0*/  MOV R216, R65 ;  /* 0x0000004100d87202 */ /* 0x000fce0000000f00 */
[----:B------:R-:W-:Y:S05]  /*42e0*/  WARPSYNC.COLLECTIVE R135, `(.L_x_1954) ;  /* 0x0000000087087348 */ /* 0x000fea0003c00000 */
[----:B------:R0:W1:Y:S02]  /*42f0*/  SHFL.DOWN P0, R65, R218, R220, R227 ;  /* 0x080000dcda417389 */ /* 0x00006400000000e3 */
[----:B01----:R-:W-:Y:S01]  /*4300*/  ENDCOLLECTIVE ;  /* 0x000000000000791b */ /* 0x003fe20003800000 */
.L_x_1954:
[----:B------:R-:W-:-:S05]  /*4310*/  FADD.FTZ R216, R61, R216 ;  /* 0x000000d83dd87221 */ /* 0x000fca0000010000 */
[----:B------:R-:W-:Y:S02]  /*4320*/  MOV R218, R216 ;  /* 0x000000d800da7202 */ /* 0x000fe40000000f00 */
[----:B------:R-:W-:-:S07]  /*4330*/  MOV R7, R65 ;  /* 0x0000004100077202 */ /* 0x000fce0000000f00 */
[----:B------:R-:W-:Y:S05]  /*4340*/  WARPSYNC.COLLECTIVE R135, `(.L_x_1955) ;  /* 0x0000000087087348 */ /* 0x000fea0003c00000 */
[----:B------:R0:W1:Y:S02]  /*4350*/  SHFL.DOWN P0, R65, R218, R220, R227 ;  /* 0x080000dcda417389 */ /* 0x00006400000000e3 */
[----:B01----:R-:W-:Y:S01]  /*4360*/  ENDCOLLECTIVE ;  /* 0x000000000000791b */ /* 0x003fe20003800000 */
.L_x_1955:
        /* <DEDUP_REMOVED lines=8> */
.L_x_1956:
[----:B------:R-:W-:Y:S01]  /*43f0*/  FADD.FTZ R62, R216, R31 ;  /* 0x0000001fd83e7221 */ /* 0x000fe20000010000 */
[----:B------:R-:W-:-:S04]  /*4400*/  MOV R31, R58 ;  /* 0x0000003a001f7202 */ /* 0x000fc80000000f00 */
[----:B------:R-:W-:Y:S02]  /*4410*/  MOV R218, R62 ;  /* 0x0000003e00da7202 */ /* 0x000fe40000000f00 */
[----:B------:R-:W-:-:S07]  /*4420*/  MOV R64, R65 ;  /* 0x0000004100407202 */ /* 0x000fce0000000f00 */
[----:B------:R-:W-:Y:S05]  /*4430*/  WARPSYNC.COLLECTIVE R135, `(.L_x_1957) ;  /* 0x0000000087087348 */ /* 0x000fea0003c00000 */
[----:B------:R0:W1:Y:S02]  /*4440*/  SHFL.DOWN P0, R65, R218, R220, R227 ;  /* 0x080000dcda417389 */ /* 0x00006400000000e3 */
[----:B01----:R-:W-:Y:S01]  /*4450*/  ENDCOLLECTIVE ;  /* 0x000000000000791b */ /* 0x003fe20003800000 */
.L_x_1957:
[----:B------:R-:W-:Y:S05]  /*4460*/  BRA `(.L_x_1958) ;  /* 0xffffffe8001c7947 */ /* 0x000fea000383ffff */
.L_x_1959:
        /* <DEDUP_REMOVED lines=9> */
.L_x_5465:


//--------------------- .text._ZN10layer_norm22ln_bwd_finalize_kernelINS_22Kernel_traits_finalizeILj16384E13__nv_bfloat16S2_S2_fjLj1024ELj4ENS_18Kernel_traits_baseILj16384ES2_S2_S2_fjLj1024EEEEEEEvNS_9BwdParamsE --------------------------
	.section	.text._ZN10layer_norm22ln_bwd_finalize_kernelINS_22Kernel_traits_finalizeILj16384E13__nv_bfloat16S2_S2_fjLj1024ELj4ENS_18Kernel_traits_baseILj16384ES2_S2_S2_fjLj1024EEEEEEEvNS_9BwdParamsE,"ax",@progbits
	.align	128
        .global         _ZN10layer_norm22ln_bwd_finalize_kernelINS_22Kernel_traits_finalizeILj16384E13__nv_bfloat16S2_S2_fjLj1024ELj4ENS_18Kernel_traits_baseILj16384ES2_S2_S2_fjLj1024EEEEEEEvNS_9BwdParamsE
        .type           _ZN10layer_norm22ln_bwd_finalize_kernelINS_22Kernel_traits_finalizeILj16384E13__nv_bfloat16S2_S2_fjLj1024ELj4ENS_18Kernel_traits_baseILj16384ES2_S2_S2_fjLj1024EEEEEEEvNS_9BwdParamsE,@function
        .size           _ZN10layer_norm22ln_bwd_finalize_kernelINS_22Kernel_traits_finalizeILj16384E13__nv_bfloat16S2_S2_fjLj1024ELj4ENS_18Kernel_traits_baseILj16384ES2_S2_S2_fjLj1024EEEEEEEvNS_9BwdParamsE,(.L_x_5466 - _ZN10layer_norm22ln_bwd_finalize_kernelINS_22Kernel_traits_finalizeILj16384E13__nv_bfloat16S2_S2_fjLj1024ELj4ENS_18Kernel_traits_baseILj16384ES2_S2_S2_fjLj1024EEEEEEEvNS_9BwdParamsE)
        .other          _ZN10layer_norm22ln_bwd_finalize_kernelINS_22Kernel_traits_finalizeILj16384E13__nv_bfloat16S2_S2_fjLj1024ELj4ENS_18Kernel_traits_baseILj16384ES2_S2_S2_fjLj1024EEEEEEEvNS_9BwdParamsE,@"STO_CUDA_ENTRY STV_DEFAULT"
_ZN10layer_norm22ln_bwd_finalize_kernelINS_22Kernel_traits_finalizeILj16384E13__nv_bfloat16S2_S2_fjLj1024ELj4ENS_18Kernel_traits_baseILj16384ES2_S2_S2_fjLj1024EEEEEEEvNS_9BwdParamsE:
.text._ZN10layer_norm22ln_bwd_finalize_kernelINS_22Kernel_traits_finalizeILj16384E13__nv_bfloat16S2_S2_fjLj1024ELj4ENS_18Kernel_traits_baseILj16384ES2_S2_S2_fjLj1024EEEEEEEvNS_9BwdParamsE:
        /* <DEDUP_REMOVED lines=25> */
.L_x_1971:
        /* <DEDUP_REMOVED lines=28> */
.L_x_1964:
        /* <DEDUP_REMOVED lines=33> */
.L_x_1963:
[----:B------:R-:W-:Y:S05]  /*0560*/  BSYNC B1 ;  /* 0x0000000000017941 */ /* 0x000fea0003800000 */
.L_x_1962:
        /* <DEDUP_REMOVED lines=23> */
.L_x_1966:
[----:B------:R-:W-:Y:S05]  /*06e0*/  BSYNC B1 ;  /* 0x0000000000017941 */ /* 0x000fea0003800000 */
.L_x_1965:
        /* <DEDUP_REMOVED lines=11> */
.L_x_1961:
[----:B------:R-:W-:Y:S05]  /*07a0*/  BSYNC B0 ;  /* 0x0000000000007941 */ /* 0x000fea0003800000 */
.L_x_1960:
        /* <DEDUP_REMOVED lines=29> */
.L_x_1982:
[----:B------:R-:W-:Y:S01]  /*0980*/  @!P1 SHF.R.U32.HI R12, RZ, 0x3, R0 ;  /* 0x00000003ff0c9819 */ /* 0x000fe20000011600 */
[----:B---3--:R-:W-:Y:S01]  /*0990*/  FADD.FTZ R14, R9, R14 ;  /* 0x0000000e090e7221 */ /* 0x008fe20000010000 */
[----:B--2---:R-:W-:Y:S02]  /*09a0*/  FADD.FTZ R11, R10, R11 ;  /* 0x0000000b0a0b7221 */ /* 0x004fe40000010000 */
[----:B------:R-:W-:-:S05]  /*09b0*/  @!P1 LOP3.LUT R12, R12, 0x1ffffffc, RZ, 0xc0, !PT ;  /* 0x1ffffffc0c0c9812 */ /* 0x000fca00078ec0ff */
[----:B------:R2:W-:Y:S04]  /*09c0*/  @!P1 STS [R12+UR4+0x2000], R14 ;  /* 0x0020000e0c009988 */ /* 0x0005e80008000804 */
[----:B------:R2:W-:Y:S02]  /*09d0*/  @!P1 STS [R12+UR4+0x2080], R11 ;  /* 0x0020800b0c009988 */ /* 0x0005e40008000804 */
.L_x_1967:
        /* <DEDUP_REMOVED lines=14> */
.L_x_1970:
[----:B------:R-:W-:Y:S05]  /*0ac0*/  BSYNC B0 ;  /* 0x0000000000007941 */ /* 0x000fea0003800000 */
.L_x_1969:
[C---:B------:R-:W-:Y:S02]  /*0ad0*/  ISETP.GT.U32.AND P1, PT, R3.reuse, -0x4001, PT ;  /* 0xffffbfff0300780c */ /* 0x040fe40003f24070 */
[----:B------:R-:W-:Y:S02]  /*0ae0*/  IADD3 R3, R3, 0x4000, RZ ;  /* 0x0000400003037810 */ /* 0x000fe40007ffe0ff */
[----:B------:R-:W-:-:S09]  /*0af0*/  IADD3 R5, R5, 0x2000, RZ ;  /* 0x0000200005057810 */ /* 0x000fd20007ffe0ff */
[----:B------:R-:W-:Y:S05]  /*0b00*/  @P1 BRA `(.L_x_1971) ;  /* 0xfffffff400a01947 */ /* 0x000fea000383ffff */
[----:B------:R-:W-:Y:S05]  /*0b10*/  EXIT ;  /* 0x000000000000794d */ /* 0x000fea0003800000 */
.L_x_1968:
[----:B------:R-:W-:Y:S01]  /*0b20*/  HFMA2.MMA R19, -RZ, RZ, 0, 5.9604644775390625e-08 ;  /* 0x00000001ff137435 */ /* 0x000fe200000001ff */
[----:B---3--:R-:W-:Y:S01]  /*0b30*/  IMAD.MOV.U32 R20, RZ, RZ, R10 ;  /* 0x000000ffff147224 */ /* 0x008fe200078e000a */
[----:B------:R-:W-:Y:S01]  /*0b40*/  MOV R22, 0x1f ;  /* 0x0000001f00167802 */ /* 0x000fe20000000f00 */
[----:B------:R-:W-:-:S08]  /*0b50*/  IMAD.MOV.U32 R17, RZ, RZ, -0x1 ;  /* 0xffffffffff117424 */ /* 0x000fd000078e00ff */
[----:B012---:R-:W-:Y:S05]  /*0b60*/  WARPSYNC.COLLECTIVE R17, `(.L_x_1972) ;  /* 0x0000000011087348 */ /* 0x007fea0003c00000 */
[----:B------:R3:W4:Y:S02]  /*0b70*/  SHFL.BFLY P2, R18, R20, R19, R22 ;  /* 0x0c00001314127389 */ /* 0x0007240000040016 */
[----:B01234-:R-:W-:Y:S01]  /*0b80*/  ENDCOLLECTIVE ;  /* 0x000000000000791b */ /* 0x01ffe20003800000 */
.L_x_1972:
[----:B------:R-:W-:Y:S01]  /*0b90*/  IMAD.MOV.U32 R19, RZ, RZ, 0x2 ;  /* 0x00000002ff137424 */ /* 0x000fe200078e00ff */
[----:B------:R-:W-:-:S05]  /*0ba0*/  MOV R11, R18 ;  /* 0x00000012000b7202 */ /* 0x000fca0000000f00 */
[----:B------:R-:W-:-:S05]  /*0bb0*/  FADD.FTZ R11, R10, R11 ;  /* 0x0000000b0a0b7221 */ /* 0x000fca0000010000 */
[----:B------:R-:W-:-:S07]  /*0bc0*/  MOV R20, R11 ;  /* 0x0000000b00147202 */ /* 0x000fce0000000f00 */
[----:B------:R-:W-:Y:S05]  /*0bd0*/  WARPSYNC.COLLECTIVE R17, `(.L_x_1973) ;  /* 0x0000000011087348 */ /* 0x000fea0003c00000 */
[----:B------:R0:W1:Y:S02]  /*0be0*/  SHFL.BFLY P2, R18, R20, R19, R22 ;  /* 0x0c00001314127389 */ /* 0x0000640000040016 */
[----:B01----:R-:W-:Y:S01]  /*0bf0*/  ENDCOLLECTIVE ;  /* 0x000000000000791b */ /* 0x003fe20003800000 */
.L_x_1973:
[----:B------:R-:W-:Y:S01]  /*0c00*/  IMAD.MOV.U32 R19, RZ, RZ, 0x4 ;  /* 0x00000004ff137424 */ /* 0x000fe200078e00ff */
[----:B------:R-:W-:-:S05]  /*0c10*/  MOV R12, R18 ;  /* 0x00000012000c7202 */ /* 0x000fca0000000f00 */
[----:B------:R-:W-:-:S05]  /*0c20*/  FADD.FTZ R12, R11, R12 ;  /* 0x0000000c0b0c7221 */ /* 0x000fca0000010000 */
[----:B------:R-:W-:-:S07]  /*0c30*/  MOV R20, R12 ;  /* 0x0000000c00147202 */ /* 0x000fce0000000f00 */
[----:B------:R-:W-:Y:S05]  /*0c40*/  WARPSYNC.COLLECTIVE R17, `(.L_x_1974) ;  /* 0x0000000011087348 */ /* 0x000fea0003c00000 */
[----:B------:R0:W1:Y:S02]  /*0c50*/  SHFL.BFLY P2, R18, R20, R19, R22 ;  /* 0x0c00001314127389 */ /* 0x0000640000040016 */
[----:B01----:R-:W-:Y:S01]  /*0c60*/  ENDCOLLECTIVE ;  /* 0x000000000000791b */ /* 0x003fe20003800000 */
.L_x_1974:
[----:B------:R-:W-:Y:S01]  /*0c70*/  IMAD.MOV.U32 R19, RZ, RZ, 0x8 ;  /* 0x00000008ff137424 */ /* 0x000fe200078e00ff */
[----:B------:R-:W-:-:S05]  /*0c80*/  MOV R13, R18 ;  /* 0x00000012000d7202 */ /* 0x000fca0000000f00 */
[----:B------:R-:W-:-:S05]  /*0c90*/  FADD.FTZ R13, R12, R13 ;  /* 0x0000000d0c0d7221 */ /* 0x000fca0000010000 */
[----:B------:R-:W-:-:S07]  /*0ca0*/  MOV R20, R13 ;  /* 0x0000000d00147202 */ /* 0x000fce0000000f00 */
[----:B------:R-:W-:Y:S05]  /*0cb0*/  WARPSYNC.COLLECTIVE R17, `(.L_x_1975) ;  /* 0x0000000011087348 */ /* 0x000fea0003c00000 */
[----:B------:R0:W1:Y:S02]  /*0cc0*/  SHFL.BFLY P2, R18, R20, R19, R22 ;  /* 0x0c00001314127389 */ /* 0x0000640000040016 */
[----:B01----:R-:W-:Y:S01]  /*0cd0*/  ENDCOLLECTIVE ;  /* 0x000000000000791b */ /* 0x003fe20003800000 */
.L_x_1975:
[----:B------:R-:W-:Y:S01]  /*0ce0*/  IMAD.MOV.U32 R19, RZ, RZ, 0x10 ;  /* 0x00000010ff137424 */ /* 0x000fe200078e00ff */
[----:B------:R-:W-:-:S05]  /*0cf0*/  MOV R10, R18 ;  /* 0x00000012000a7202 */ /* 0x000fca0000000f00 */
[----:B------:R-:W-:-:S05]  /*0d00*/  FADD.FTZ R10, R13, R10 ;  /* 0x0000000a0d0a7221 */ /* 0x000fca0000010000 */
[----:B------:R-:W-:-:S07]  /*0d10*/  MOV R20, R10 ;  /* 0x0000000a00147202 */ /* 0x000fce0000000f00 */
[----:B------:R-:W-:Y:S05]  /*0d20*/  WARPSYNC.COLLECTIVE R17, `(.L_x_1976) ;  /* 0x0000000011087348 */ /* 0x000fea0003c00000 */
[----:B------:R0:W1:Y:S02]  /*0d30*/  SHFL.BFLY P2, R18, R20, R19, R22 ;  /* 0x0c00001314127389 */ /* 0x0000640000040016 */
[----:B01----:R-:W-:Y:S01]  /*0d40*/  ENDCOLLECTIVE ;  /* 0x000000000000791b */ /* 0x003fe20003800000 */
.L_x_1976:
[----:B------:R-:W-:Y:S01]  /*0d50*/  MOV R20, R9 ;  /* 0x0000000900147202 */ /* 0x000fe20000000f00 */
[----:B------:R-:W-:Y:S01]  /*0d60*/  IMAD.MOV.U32 R19, RZ, RZ, 0x1 ;  /* 0x00000001ff137424 */ /* 0x000fe200078e00ff */
[----:B------:R-:W-:-:S07]  /*0d70*/  MOV R11, R18 ;  /* 0x00000012000b7202 */ /* 0x000fce0000000f00 */
[----:B------:R-:W-:Y:S05]  /*0d80*/  WARPSYNC.COLLECTIVE R17, `(.L_x_1977) ;  /* 0x0000000011087348 */ /* 0x000fea0003c00000 */
[----:B------:R0:W1:Y:S02]  /*0d90*/  SHFL.BFLY P2, R18, R20, R19, R22 ;  /* 0x0c00001314127389 */ /* 0x0000640000040016 */
[----:B01----:R-:W-:Y:S01]  /*0da0*/  ENDCOLLECTIVE ;  /* 0x000000000000791b */ /* 0x003fe20003800000 */
.L_x_1977:
[----:B------:R-:W-:Y:S01]  /*0db0*/  IMAD.MOV.U32 R19, RZ, RZ, 0x2 ;  /* 0x00000002ff137424 */ /* 0x000fe200078e00ff */
[----:B------:R-:W-:-:S05]  /*0dc0*/  MOV R12, R18 ;  /* 0x00000012000c7202 */ /* 0x000fca0000000f00 */
[----:B------:R-:W-:-:S05]  /*0dd0*/  FADD.FTZ R14, R9, R12 ;  /* 0x0000000c090e7221 */ /* 0x000fca0000010000 */
[----:B------:R-:W-:-:S07]  /*0de0*/  MOV R20, R14 ;  /* 0x0000000e00147202 */ /* 0x000fce0000000f00 */
[----:B------:R-:W-:Y:S05]  /*0df0*/  WARPSYNC.COLLECTIVE R17, `(.L_x_1978) ;  /* 0x0000000011087348 */ /* 0x000fea0003c00000 */
[----:B------:R0:W1:Y:S02]  /*0e00*/  SHFL.BFLY P2, R18, R20, R19, R22 ;  /* 0x0c00001314127389 */ /* 0x0000640000040016 */
[----:B01----:R-:W-:Y:S01]  /*0e10*/  ENDCOLLECTIVE ;  /* 0x000000000000791b */ /* 0x003fe20003800000 */
.L_x_1978:
[----:B------:R-:W-:Y:S01]  /*0e20*/  IMAD.MOV.U32 R19, RZ, RZ, 0x4 ;  /* 0x00000004ff137424 */ /* 0x000fe200078e00ff */
[----:B------:R-:W-:-:S05]  /*0e30*/  MOV R13, R18 ;  /* 0x00000012000d7202 */ /* 0x000fca0000000f00 */
[----:B------:R-:W-:-:S05]  /*0e40*/  FADD.FTZ R15, R14, R13 ;  /* 0x0000000d0e0f7221 */ /* 0x000fca0000010000 */
[----:B------:R-:W-:-:S07]  /*0e50*/  MOV R20, R15 ;  /* 0x0000000f00147202 */ /* 0x000fce0000000f00 */
[----:B------:R-:W-:Y:S05]  /*0e60*/  WARPSYNC.COLLECTIVE R17, `(.L_x_1979) ;  /* 0x0000000011087348 */ /* 0x000fea0003c00000 */
[----:B------:R0:W1:Y:S02]  /*0e70*/  SHFL.BFLY P2, R18, R20, R19, R22 ;  /* 0x0c00001314127389 */ /* 0x0000640000040016 */
[----:B01----:R-:W-:Y:S01]  /*0e80*/  ENDCOLLECTIVE ;  /* 0x000000000000791b */ /* 0x003fe20003800000 */
.L_x_1979:
[----:B------:R-:W-:Y:S01]  /*0e90*/  HFMA2.MMA R19, -RZ, RZ, 0, 4.76837158203125e-07 ;  /* 0x00000008ff137435 */ /* 0x000fe200000001ff */
[----:B------:R-:W-:-:S05]  /*0ea0*/  MOV R16, R18 ;  /* 0x0000001200107202 */ /* 0x000fca0000000f00 */
[----:B------:R-:W-:-:S05]  /*0eb0*/  FADD.FTZ R16, R15, R16 ;  /* 0x000000100f107221 */ /* 0x000fca0000010000 */
[----:B------:R-:W-:-:S07]  /*0ec0*/  MOV R20, R16 ;  /* 0x0000001000147202 */ /* 0x000fce0000000f00 */
[----:B------:R-:W-:Y:S05]  /*0ed0*/  WARPSYNC.COLLECTIVE R17, `(.L_x_1980) ;  /* 0x0000000011087348 */ /* 0x000fea0003c00000 */
[----:B------:R0:W1:Y:S02]  /*0ee0*/  SHFL.BFLY P2, R18, R20, R19, R22 ;  /* 0x0c00001314127389 */ /* 0x0000640000040016 */
[----:B01----:R-:W-:Y:S01]  /*0ef0*/  ENDCOLLECTIVE ;  /* 0x000000000000791b */ /* 0x003fe20003800000 */
.L_x_1980:
[----:B------:R-:W-:Y:S01]  /*0f00*/  HFMA2.MMA R19, -RZ, RZ, 0, 9.5367431640625e-07 ;  /* 0x00000010ff137435 */ /* 0x000fe200000001ff */
[----:B------:R-:W-:-:S04]  /*0f10*/  IMAD.MOV.U32 R9, RZ, RZ, R18 ;  /* 0x000000ffff097224 */ /* 0x000fc800078e0012 */
[----:B------:R-:W-:-:S05]  /*0f20*/  FADD.FTZ R9, R16, R9 ;  /* 0x0000000910097221 */ /* 0x000fca0000010000 */
[----:B------:R-:W-:-:S07]  /*0f30*/  MOV R20, R9 ;  /* 0x0000000900147202 */ /* 0x000fce0000000f00 */
[----:B------:R-:W-:Y:S05]  /*0f40*/  WARPSYNC.COLLECTIVE R17, `(.L_x_1981) ;  /* 0x0000000011087348 */ /* 0x000fea0003c00000 */
[----:B------:R0:W1:Y:S02]  /*0f50*/  SHFL.BFLY P2, R18, R20, R19, R22 ;  /* 0x0c00001314127389 */ /* 0x0000640000040016 */
[----:B01----:R-:W-:Y:S01]  /*0f60*/  ENDCOLLECTIVE ;  /* 0x000000000000791b */ /* 0x003fe20003800000 */
.L_x_1981:
[----:B------:R-:W-:Y:S01]  /*0f70*/  MOV R14, R18 ;  /* 0x00000012000e7202 */ /* 0x000fe20000000f00 */
[----:B------:R-:W-:Y:S06]  /*0f80*/  BRA `(.L_x_1982) ;  /* 0xfffffff8007c7947 */ /* 0x000fec000383ffff */
.L_x_1983:
        /* <DEDUP_REMOVED lines=15> */
.L_x_5466:


//--------------------- .text._ZN10layer_norm13ln_bwd_kernelINS_13Kernel_traitsI13__nv_bfloat16S2_S2_fjLj16384ELj4ELj1ELj4ELj16ENS_18Kernel_traits_baseILj16384ES2_S2_S2_fjLj128EEEEEEEvNS_9BwdParamsE --------------------------
	.section	.text._ZN10layer_norm13ln_bwd_kernelINS_13Kernel_traitsI13__nv_bfloat16S2_S2_fjLj16384ELj4ELj1ELj4ELj16ENS_18Kernel_traits_baseILj16384ES2_S2_S2_fjLj128EEEEEEEvNS_9BwdParamsE,"ax",@progbits
	.align	128
        .global         _ZN10layer_norm13ln_bwd_kernelINS_13Kernel_traitsI13__nv_bfloat16S2_S2_fjLj16384ELj4ELj1ELj4ELj16ENS_18Kernel_traits_baseILj16384ES2_S2_S2_fjLj128EEEEEEEvNS_9BwdParamsE
        .type           _ZN10layer_norm13ln_bwd_kernelINS_13Kernel_traitsI13__nv_bfloat16S2_S2_fjLj16384ELj4ELj1ELj4ELj16ENS_18Kernel_traits_baseILj16384ES2_S2_S2_fjLj128EEEEEEEvNS_9BwdParamsE,@function
        .size           _ZN10layer_norm13ln_bwd_kernelINS_13Kernel_traitsI13__nv_bfloat16S2_S2_fjLj16384ELj4ELj1ELj4ELj16ENS_18Kernel_traits_baseILj16384ES2_S2_S2_fjLj128EEEEEEEvNS_9BwdParamsE,(.L_x_5467 - _ZN10layer_norm13ln_bwd_kernelINS_13Kernel_traitsI13__nv_bfloat16S2_S2_fjLj16384ELj4ELj1ELj4ELj16ENS_18Kernel_traits_baseILj16384ES2_S2_S2_fjLj128EEEEEEEvNS_9BwdParamsE)
        .other          _ZN10layer_norm13ln_bwd_kernelINS_13Kernel_traitsI13__nv_bfloat16S2_S2_fjLj16384ELj4ELj1ELj4ELj16ENS_18Kernel_traits_baseILj16384ES2_S2_S2_fjLj128EEEEEEEvNS_9BwdParamsE,@"STO_CUDA_ENTRY STV_DEFAULT"
_ZN10layer_norm13ln_bwd_kernelINS_13Kernel_traitsI13__nv_bfloat16S2_S2_fjLj16384ELj4ELj1ELj4ELj16ENS_18Kernel_traits_baseILj16384ES2_S2_S2_fjLj128EEEEEEEvNS_9BwdParamsE:
.text._ZN10layer_norm13ln_bwd_kernelINS_13Kernel_traitsI13__nv_bfloat16S2_S2_fjLj16384ELj4ELj1ELj4ELj16ENS_18Kernel_traits_baseILj16384ES2_S2_S2_fjLj128EEEEEEEvNS_9BwdParamsE:
        /* <DEDUP_REMOVED lines=156> */
[----:B------:R-:W-:Y:S02]  /*09c0*/  MOV R130, RZ ;  /* 0x000000ff00827202 */ /* 0x000fe40000000f00 */
[----:B------:R-:W-:Y:S02]  /*09d0*/  MOV R120, RZ ;  /* 0x000000ff00787202 */ /* 0x000fe40000000f00 */
[----:B------:R-:W-:Y:S02]  /*09e0*/  MOV R128, RZ ;  /* 0x000000ff00807202 */ /* 0x000fe40000000f00 */
[----:B0-----:R-:W-:-:S07]  /*09f0*/  MOV R132, RZ ;  /* 0x000000ff00847202 */ /* 0x001fce0000000f00 */
.L_x_1990:
        /* <DEDUP_REMOVED lines=40> */
[----:B------:R-:W-:-:S02]  /*0c80*/  SHF.L.U32 R40, R80, 0xb, RZ ;  /* 0x0000000b50287819 */ /* 0x000fc400000006ff */
[----:B0----5:R-:W-:Y:S02]  /*0c90*/  PRMT R44, R4, 0x7632, R44 ;  /* 0x00007632042c7816 */ /* 0x021fe4000000002c */
[----:B------:R-:W-:Y:S02]  /*0ca0*/  LOP3.LUT R41, R40, R83, RZ, 0xfc, !PT ;  /* 0x0000005328297212 */ /* 0x000fe400078efcff */
[----:B------:R-:W-:Y:S02]  /*0cb0*/  SHF.L.U32 R162, R44, 0x10, RZ ;  /* 0x000000102ca27819 */ /* 0x000fe400000006ff */
[----:B------:R-:W0:Y:S01]  /*0cc0*/  @!P0 LDC.64 R44, c[0x0][0x220] ;  /* 0x00008800ff2c8b82 */ /* 0x000e220000000a00 */
[----:B------:R-:W-:-:S06]  /*0cd0*/  IMAD.WIDE.U32 R40, R41, 0x10, R2 ;  /* 0x0000001029287825 */ /* 0x000fcc00078e0002 */
[----:B------:R-:W4:Y:S01]  /*0ce0*/  LDG.E.128 R40, desc[UR6][R40.64] ;  /* 0x0000000628287981 */ /* 0x000f22000c1e1d00 */
[----:B0-----:R-:W-:-:S05]  /*0cf0*/  @!P0 IMAD.WIDE.U32 R44, R163, 0x10, R44 ;  /* 0x00000010a32c8825 */ /* 0x001fca00078e002c */
[----:B------:R0:W4:Y:S01]  /*0d00*/  @!P0 LDG.E.128 R16, desc[UR6][R44.64] ;  /* 0x000000062c108981 */ /* 0x000122000c1e1d00 */
[C---:B-1----:R-:W-:Y:S02]  /*0d10*/  PRMT R47, R5.reuse, 0x7632, R47 ;  /* 0x00007632052f7816 */ /* 0x042fe4000000002f */
[----:B------:R-:W-:Y:S02]  /*0d20*/  SHF.L.U32 R46, R5, 0x10, RZ ;  /* 0x00000010052e7819 */ /* 0x000fe400000006ff */
[----:B------:R-:W-:Y:S02]  /*0d30*/  SHF.L.U32 R164, R47, 0x10, RZ ;  /* 0x000000102fa47819 */ /* 0x000fe400000006ff */
[C---:B------:R-:W-:Y:S01]  /*0d40*/  PRMT R47, R6.reuse, 0x7632, R47 ;  /* 0x00007632062f7816 */ /* 0x040fe2000000002f */
[----:B------:R-:W1:Y:S01]  /*0d50*/  @P0 MUFU.RCP R170, R46 ;  /* 0x0000002e00aa0308 */ /* 0x000e620000001000 */
[----:B------:R-:W-:Y:S02]  /*0d60*/  SHF.L.U32 R160, R6, 0x10, RZ ;  /* 0x0000001006a07819 */ /* 0x000fe400000006ff */
[----:B------:R-:W-:-:S02]  /*0d70*/  SHF.L.U32 R158, R4, 0x10, RZ ;  /* 0x00000010049e7819 */ /* 0x000fc400000006ff */
[----:B------:R-:W-:Y:S02]  /*0d80*/  SHF.L.U32 R167, R47, 0x10, RZ ;  /* 0x000000102fa77819 */ /* 0x000fe400000006ff */
[C---:B------:R-:W-:Y:S01]  /*0d90*/  PRMT R47, R7.reuse, 0x7632, R47 ;  /* 0x00007632072f7816 */ /* 0x040fe2000000002f */
[----:B------:R-:W4:Y:S01]  /*0da0*/  @P0 MUFU.RCP R174, R160 ;  /* 0x000000a000ae0308 */ /* 0x000f220000001000 */
[----:B------:R-:W-:Y:S02]  /*0db0*/  SHF.L.U32 R169, R7, 0x10, RZ ;  /* 0x0000001007a97819 */ /* 0x000fe400000006ff */
[----:B------:R-:W-:-:S05]  /*0dc0*/  SHF.L.U32 R171, R47, 0x10, RZ ;  /* 0x000000102fab7819 */ /* 0x000fca00000006ff */
[----:B------:R-:W4:Y:S01]  /*0dd0*/  @P0 MUFU.RCP R166, R158 ;  /* 0x0000009e00a60308 */ /* 0x000f220000001000 */
[----:B------:R-:W-:-:S07]  /*0de0*/  LOP3.LUT P1, RZ, R0, 0xff, RZ, 0xc0, !PT ;  /* 0x000000ff00ff7812 */ /* 0x000fce000782c0ff */
[----:B------:R-:W4:Y:S08]  /*0df0*/  @P0 MUFU.RCP R178, R169 ;  /* 0x000000a900b20308 */ /* 0x000f300000001000 */
[----:B------:R-:W4:Y:S08]  /*0e00*/  @P0 MUFU.RCP R168, R162 ;  /* 0x000000a200a80308 */ /* 0x000f300000001000 */
[----:B------:R-:W4:Y:S08]  /*0e10*/  @P0 MUFU.RCP R165, R171 ;  /* 0x000000ab00a50308 */ /* 0x000f300000001000 */
[----:B------:R-:W4:Y:S08]  /*0e20*/  @P0 MUFU.RCP R176, R167 ;  /* 0x000000a700b00308 */ /* 0x000f300000001000 */
[----:B------:R-:W4:Y:S01]  /*0e30*/  @P0 MUFU.RCP R172, R164 ;  /* 0x000000a400ac0308 */ /* 0x000f220000001000 */
[----:B------:R-:W-:Y:S01]  /*0e40*/  IMAD.WIDE.U32 R2, R163, 0x10, R2 ;  /* 0x00000010a3027825 */ /* 0x000fe200078e0002 */
[----:B--2---:R-:W-:-:S05]  /*0e50*/  SHF.L.U32 R163, R32, 0x10, RZ ;  /* 0x0000001020a37819 */ /* 0x004fca00000006ff */
[----:B------:R-:W-:Y:S01]  /*0e60*/  FADD.FTZ R105, R163, R105 ;  /* 0x00000069a3697221 */ /* 0x000fe20000010000 */
[----:B---3--:R-:W-:Y:S02]  /*0e70*/  SHF.L.U32 R175, R37, 0x10, RZ ;  /* 0x0000001025af7819 */ /* 0x008fe400000006ff */
[----:B------:R-:W-:Y:S02]  /*0e80*/  SHF.L.U32 R179, R38, 0x10, RZ ;  /* 0x0000001026b37819 */ /* 0x000fe400000006ff */
[C---:B------:R-:W-:Y:S02]  /*0e90*/  SHF.L.U32 R180, R39.reuse, 0x10, RZ ;  /* 0x0000001027b47819 */ /* 0x040fe400000006ff */
[----:B0-----:R-:W-:Y:S01]  /*0ea0*/  PRMT R44, R39, 0x7632, R44 ;  /* 0x00007632272c7816 */ /* 0x001fe2000000002c */
[----:B------:R-:W-:Y:S01]  /*0eb0*/  @P0 FADD.FTZ R39, -R117, R175 ;  /* 0x000000af75270221 */ /* 0x000fe20000010100 */
[C---:B------:R-:W-:Y:S02]  /*0ec0*/  SHF.L.U32 R173, R36.reuse, 0x10, RZ ;  /* 0x0000001024ad7819 */ /* 0x040fe400000006ff */
[----:B------:R-:W-:-:S02]  /*0ed0*/  PRMT R36, R36, 0x7632, R36 ;  /* 0x0000763224247816 */ /* 0x000fc40000000024 */
[----:B------:R-:W-:Y:S01]  /*0ee0*/  PRMT R0, R37, 0x7632, R0 ;  /* 0x0000763225007816 */ /* 0x000fe20000000000 */
[----:B------:R-:W-:Y:S01]  /*0ef0*/  @P0 FADD.FTZ R45, -R119, R179 ;  /* 0x000000b3772d0221 */ /* 0x000fe20000010100 */
[----:B-1----:R-:W-:Y:S01]  /*0f00*/  @P0 FMUL.FTZ R39, R39, R170 ;  /* 0x000000aa27270220 */ /* 0x002fe20000410000 */
[----:B------:R-:W-:Y:S01]  /*0f10*/  PRMT R38, R38, 0x7632, R38 ;  /* 0x0000763226267816 */ /* 0x000fe20000000026 */
[----:B------:R-:W-:Y:S01]  /*0f20*/  @P0 FADD.FTZ R37, -R115, R173 ;  /* 0x000000ad73250221 */ /* 0x000fe20000010100 */
[----:B------:R-:W-:Y:S02]  /*0f30*/  SHF.L.U32 R170, R36, 0x10, RZ ;  /* 0x0000001024aa7819 */ /* 0x000fe400000006ff */
[----:B------:R-:W-:Y:S01]  /*0f40*/  SHF.L.U32 R177, R0, 0x10, RZ ;  /* 0x0000001000b17819 */ /* 0x000fe200000006ff */
[----:B----4-:R-:W-:Y:S01]  /*0f50*/  @!P0 FADD.FTZ R0, R173, -R156 ;  /* 0x8000009cad008221 */ /* 0x010fe20000010000 */
[----:B------:R-:W-:Y:S01]  /*0f60*/  SHF.L.U32 R181, R44, 0x10, RZ ;  /* 0x000000102cb57819 */ /* 0x000fe200000006ff */
[----:B------:R-:W-:Y:S01]  /*0f70*/  @P0 FMUL.FTZ R45, R45, R174 ;  /* 0x000000ae2d2d0220 */ /* 0x000fe20000410000 */
[----:B------:R-:W-:Y:S01]  /*0f80*/  @P0 FMUL.FTZ R37, R37, R166 ;  /* 0x000000a625250220 */ /* 0x000fe20000410000 */
[----:B------:R-:W-:Y:S01]  /*0f90*/  SHF.L.U32 R174, R38, 0x10, RZ ;  /* 0x0000001026ae7819 */ /* 0x000fe200000006ff */
[----:B------:R-:W-:Y:S01]  /*0fa0*/  @P0 FADD.FTZ R47, -R121, R180 ;  /* 0x000000b4792f0221 */ /* 0x000fe20000010100 */
[----:B------:R-:W-:Y:S01]  /*0fb0*/  @P0 FADD.FTZ R157, -R149, R170 ;  /* 0x000000aa959d0221 */ /* 0x000fe20000010100 */
[----:B------:R-:W-:Y:S01]  /*0fc0*/  @P0 FADD.FTZ R38, -R146, R181 ;  /* 0x000000b592260221 */ /* 0x000fe20000010100 */
[--C-:B------:R-:W-:Y:S01]  /*0fd0*/  @!P0 FADD.FTZ R44, R179, -R156.reuse ;  /* 0x8000009cb32c8221 */ /* 0x100fe20000010000 */
[----:B------:R-:W-:Y:S01]  /*0fe0*/  @!P0 FMUL.FTZ R37, R155, R0 ;  /* 0x000000009b258220 */ /* 0x000fe20000410000 */
[--C-:B------:R-:W-:Y:S01]  /*0ff0*/  @!P0 FADD.FTZ R166, R180, -R156.reuse ;  /* 0x8000009cb4a68221 */ /* 0x100fe20000010000 */
[----:B------:R-:W-:Y:S01]  /*1000*/  @!P0 FADD.FTZ R0, R170, -R156 ;  /* 0x8000009caa008221 */ /* 0x000fe20000010000 */
[----:B------:R-:W-:Y:S01]  /*1010*/  @P0 FMUL.FTZ R47, R47, R178 ;  /* 0x000000b22f2f0220 */ /* 0x000fe20000410000 */
[----:B------:R-:W-:Y:S01]  /*1020*/  @P0 FADD.FTZ R161, -R147, R174 ;  /* 0x000000ae93a10221 */ /* 0x000fe20000010100 */
[----:B------:R-:W-:Y:S01]  /*1030*/  @P0 FMUL.FTZ R157, R157, R168 ;  /* 0x000000a89d9d0220 */ /* 0x000fe20000410000 */
[----:B------:R-:W-:Y:S01]  /*1040*/  @P0 FMUL.FTZ R38, R38, R165 ;  /* 0x000000a526260220 */ /* 0x000fe20000410000 */
[C---:B------:R-:W-:Y:S01]  /*1050*/  @!P0 FMUL.FTZ R45, R155.reuse, R44 ;  /* 0x0000002c9b2d8220 */ /* 0x040fe20000410000 */
[C---:B------:R-:W-:Y:S01]  /*1060*/  @!P0 FMUL.FTZ R47, R155.reuse, R166 ;  /* 0x000000a69b2f8220 */ /* 0x040fe20000410000 */
[----:B------:R-:W-:Y:S01]  /*1070*/  @!P0 FADD.FTZ R44, R174, -R156 ;  /* 0x8000009cae2c8221 */ /* 0x000fe20000010000 */
[----:B------:R-:W-:Y:S01]  /*1080*/  @!P0 FMUL.FTZ R157, R155, R0 ;  /* 0x000000009b9d8220 */ /* 0x000fe20000410000 */
[C---:B------:R-:W-:Y:S01]  /*1090*/  SHF.L.U32 R165, R33.reuse, 0x10, RZ ;  /* 0x0000001021a57819 */ /* 0x040fe200000006ff */
[----:B------:R-:W-:Y:S01]  /*10a0*/  @P0 FADD.FTZ R159, -R148, R177 ;  /* 0x000000b1949f0221 */ /* 0x000fe20000010100 */
[----:B------:R-:W-:Y:S01]  /*10b0*/  PRMT R166, R33, 0x7632, R166 ;  /* 0x0000763221a67816 */ /* 0x000fe200000000a6 */
[----:B------:R-:W-:Y:S01]  /*10c0*/  @!P0 FADD.FTZ R0, R181, -R156 ;  /* 0x8000009cb5008221 */ /* 0x000fe20000010000 */
[----:B------:R-:W-:Y:S01]  /*10d0*/  SHF.L.U32 R33, R34, 0x10, RZ ;  /* 0x0000001022217819 */ /* 0x000fe200000006ff */
[----:B------:R-:W-:Y:S01]  /*10e0*/  @P0 FMUL.FTZ R161, R161, R176 ;  /* 0x000000b0a1a10220 */ /* 0x000fe20000410000 */
[----:B------:R-:W-:Y:S01]  /*10f0*/  @!P0 FMUL.FTZ R161, R155, R44 ;  /* 0x0000002c9ba18220 */ /* 0x000fe20000410000 */
[----:B------:R-:W-:Y:S01]  /*1100*/  @P0 FMUL.FTZ R159, R159, R172 ;  /* 0x000000ac9f9f0220 */ /* 0x000fe20000410000 */
[----:B------:R-:W-:Y:S01]  /*1110*/  @!P0 FMUL.FTZ R38, R155, R0 ;  /* 0x000000009b268220 */ /* 0x000fe20000410000 */
[----:B------:R-:W-:Y:S01]  /*1120*/  FMUL.FTZ R44, R158, R163 ;  /* 0x000000a39e2c7220 */ /* 0x000fe20000410000 */
[----:B------:R-:W-:Y:S01]  /*1130*/  PRMT R0, R32, 0x7632, R0 ;  /* 0x0000763220007816 */ /* 0x000fe20000000000 */
[----:B------:R-:W-:Y:S01]  /*1140*/  FMUL.FTZ R158, R160, R33 ;  /* 0x00000021a09e7220 */ /* 0x000fe20000410000 */
[----:B------:R-:W-:Y:S01]  /*1150*/  PRMT R168, R34, 0x7632, R168 ;  /* 0x0000763222a87816 */ /* 0x000fe200000000a8 */
[----:B------:R-:W-:Y:S01]  /*1160*/  FADD.FTZ R97, R33, R97 ;  /* 0x0000006121617221 */ /* 0x000fe20000010000 */
[----:B------:R-:W-:Y:S01]  /*1170*/  SHF.L.U32 R170, R35, 0x10, RZ ;  /* 0x0000001023aa7819 */ /* 0x000fe200000006ff */
[----:B------:R-:W-:Y:S01]  /*1180*/  FFMA.FTZ R96, R33, R45, R96 ;  /* 0x0000002d21607223 */ /* 0x000fe20000010060 */
[----:B------:R-:W-:-:S02]  /*1190*/  PRMT R172, R35, 0x7632, R172 ;  /* 0x0000763223ac7816 */ /* 0x000fc400000000ac */
[----:B------:R0:W2:Y:S01]  /*11a0*/  LDG.E.128 R32, desc[UR6][R2.64] ;  /* 0x0000000602207981 */ /* 0x0000a2000c1e1d00 */
[----:B------:R-:W-:Y:S01]  /*11b0*/  SHF.L.U32 R173, R8, 0x10, RZ ;  /* 0x0000001008ad7819 */ /* 0x000fe200000006ff */
[----:B------:R-:W-:-:S03]  /*11c0*/  @!P0 FADD.FTZ R36, R175, -R156 ;  /* 0x8000009caf248221 */ /* 0x000fc60000010000 */
[----:B------:R-:W1:Y:S01]  /*11d0*/  @P0 MUFU.RCP R181, R173 ;  /* 0x000000ad00b50308 */ /* 0x000e620000001000 */
[----:B------:R-:W-:Y:S01]  /*11e0*/  @!P0 FMUL.FTZ R39, R155, R36 ;  /* 0x000000249b278220 */ /* 0x000fe20000410000 */
[----:B------:R-:W-:Y:S01]  /*11f0*/  SHF.L.U32 R175, R9, 0x10, RZ ;  /* 0x0000001009af7819 */ /* 0x000fe200000006ff */
[----:B------:R-:W-:Y:S01]  /*1200*/  @!P0 FADD.FTZ R36, R177, -R156 ;  /* 0x8000009cb1248221 */ /* 0x000fe20000010000 */
[----:B------:R-:W-:Y:S01]  /*1210*/  FFMA.FTZ R104, R163, R37, R104 ;  /* 0x00000025a3687223 */ /* 0x000fe20000010068 */
[----:B------:R-:W-:Y:S01]  /*1220*/  SHF.L.U32 R168, R168, 0x10, RZ ;  /* 0x00000010a8a87819 */ /* 0x000fe200000006ff */
[----:B------:R-:W-:Y:S01]  /*1230*/  FMUL.FTZ R46, R46, R165 ;  /* 0x000000a52e2e7220 */ /* 0x000fe20000410000 */
[C---:B------:R-:W-:Y:S01]  /*1240*/  FADD.FTZ R101, R165.reuse, R101 ;  /* 0x00000065a5657221 */ /* 0x040fe20000010000 */
[----:B------:R-:W-:Y:S01]  /*1250*/  FFMA.FTZ R100, R165, R39, R100 ;  /* 0x00000027a5647223 */ /* 0x000fe20000010064 */
[----:B------:R-:W3:Y:S01]  /*1260*/  @P0 MUFU.RCP R183, R175 ;  /* 0x000000af00b70308 */ /* 0x000ee20000001000 */
[----:B------:R-:W-:-:S02]  /*1270*/  SHF.L.U32 R163, R0, 0x10, RZ ;  /* 0x0000001000a37819 */ /* 0x000fc400000006ff */
[----:B0-----:R-:W-:Y:S01]  /*1280*/  SHF.L.U32 R2, R20, 0x10, RZ ;  /* 0x0000001014027819 */ /* 0x001fe200000006ff */
[----:B------:R-:W-:Y:S01]  /*1290*/  @!P0 FMUL.FTZ R159, R155, R36 ;  /* 0x000000249b9f8220 */ /* 0x000fe20000410000 */
[----:B------:R-:W-:Y:S02]  /*12a0*/  SHF.L.U32 R165, R166, 0x10, RZ ;  /* 0x00000010a6a57819 */ /* 0x000fe400000006ff */
[----:B------:R-:W-:Y:S02]  /*12b0*/  SHF.L.U32 R179, R11, 0x10, RZ ;  /* 0x000000100bb37819 */ /* 0x000fe400000006ff */
[C---:B------:R-:W-:Y:S01]  /*12c0*/  PRMT R0, R10.reuse, 0x7632, R0 ;  /* 0x000076320a007816 */ /* 0x040fe20000000000 */
[----:B------:R-:W-:Y:S01]  /*12d0*/  FMUL.FTZ R166, R167, R168 ;  /* 0x000000a8a7a67220 */ /* 0x000fe20000410000 */
[----:B------:R-:W-:Y:S01]  /*12e0*/  SHF.L.U32 R3, R10, 0x10, RZ ;  /* 0x000000100a037819 */ /* 0x000fe200000006ff */
[----:B------:R-:W-:Y:S01]  /*12f0*/  FADD.FTZ R95, R168, R95 ;  /* 0x0000005fa85f7221 */ /* 0x000fe20000010000 */
[----:B------:R-:W-:Y:S01]  /*1300*/  PRMT R36, R8, 0x7632, R36 ;  /* 0x0000763208247816 */ /* 0x000fe20000000024 */
[----:B------:R-:W-:Y:S01]  /*1310*/  FFMA.FTZ R94, R168, R161, R94 ;  /* 0x000000a1a85e7223 */ /* 0x000fe2000001005e */
[----:B------:R-:W0:Y:S01]  /*1320*/  @P0 MUFU.RCP R167, R179 ;  /* 0x000000b300a70308 */ /* 0x000e220000001000 */
[----:B------:R-:W-:Y:S01]  /*1330*/  @P0 FADD.FTZ R168, -R123, R2 ;  /* 0x000000027ba80221 */ /* 0x000fe20000010100 */
[----:B------:R-:W-:Y:S01]  /*1340*/  SHF.L.U32 R177, R0, 0x10, RZ ;  /* 0x0000001000b17819 */ /* 0x000fe200000006ff */
[----:B------:R-:W-:Y:S01]  /*1350*/  FMUL.FTZ R164, R164, R165 ;  /* 0x000000a5a4a47220 */ /* 0x000fe20000410000 */
[C---:B------:R-:W-:Y:S01]  /*1360*/  FADD.FTZ R99, R165.reuse, R99 ;  /* 0x00000063a5637221 */ /* 0x040fe20000010000 */
[----:B------:R-:W-:Y:S01]  /*1370*/  FFMA.FTZ R98, R165, R159, R98 ;  /* 0x0000009fa5627223 */ /* 0x000fe20000010062 */
[----:B------:R-:W-:Y:S01]  /*1380*/  PRMT R0, R11, 0x7632, R0 ;  /* 0x000076320b007816 */ /* 0x000fe20000000000 */
[----:B------:R-:W-:Y:S01]  /*1390*/  FMUL.FTZ R160, R169, R170 ;  /* 0x000000aaa9a07220 */ /* 0x000fe20000410000 */
[----:B------:R-:W4:Y:S01]  /*13a0*/  @P0 MUFU.RCP R165, R3 ;  /* 0x0000000300a50308 */ /* 0x000f220000001000 */
[----:B------:R-:W-:Y:S01]  /*13b0*/  SHF.L.U32 R172, R172, 0x10, RZ ;  /* 0x00000010acac7819 */ /* 0x000fe200000006ff */
[----:B-1----:R-:W-:Y:S01]  /*13c0*/  @P0 FMUL.FTZ R168, R168, R181 ;  /* 0x000000b5a8a80220 */ /* 0x002fe20000410000 */
[----:B------:R-:W-:-:S02]  /*13d0*/  SHF.L.U32 R36, R36, 0x10, RZ ;  /* 0x0000001024247819 */ /* 0x000fc400000006ff */
[----:B------:R-:W-:Y:S01]  /*13e0*/  SHF.L.U32 R169, R21, 0x10, RZ ;  /* 0x0000001015a97819 */ /* 0x000fe200000006ff */
[----:B------:R-:W-:Y:S01]  /*13f0*/  FMUL.FTZ R162, R162, R163 ;  /* 0x000000a3a2a27220 */ /* 0x000fe20000410000 */
[----:B------:R-:W-:Y:S01]  /*1400*/  SHF.L.U32 R181, R0, 0x10, RZ ;  /* 0x0000001000b57819 */ /* 0x000fe200000006ff */
[----:B------:R-:W1:Y:S01]  /*1410*/  @P0 MUFU.RCP R182, R177 ;  /* 0x000000b100b60308 */ /* 0x000e620000001000 */
[C---:B------:R-:W-:Y:S01]  /*1420*/  FADD.FTZ R103, R163.reuse, R103 ;  /* 0x00000067a3677221 */ /* 0x040fe20000010000 */
[----:B------:R-:W-:Y:S01]  /*1430*/  FFMA.FTZ R102, R163, R157, R102 ;  /* 0x0000009da3667223 */ /* 0x000fe20000010066 */
[C---:B------:R-:W-:Y:S01]  /*1440*/  FADD.FTZ R93, R170.reuse, R93 ;  /* 0x0000005daa5d7221 */ /* 0x040fe20000010000 */
[----:B------:R-:W-:Y:S01]  /*1450*/  FFMA.FTZ R92, R170, R47, R92 ;  /* 0x0000002faa5c7223 */ /* 0x000fe2000001005c */
[----:B------:R-:W-:Y:S01]  /*1460*/  FMUL.FTZ R163, R171, R172 ;  /* 0x000000acaba37220 */ /* 0x000fe20000410000 */
[----:B------:R-:W-:Y:S01]  /*1470*/  SHF.L.U32 R171, R22, 0x10, RZ ;  /* 0x0000001016ab7819 */ /* 0x000fe200000006ff */
[----:B------:R-:W-:Y:S01]  /*1480*/  @P0 FADD.FTZ R170, -R125, R169 ;  /* 0x000000a97daa0221 */ /* 0x000fe20000010100 */
[----:B------:R-:W1:Y:S01]  /*1490*/  @P0 MUFU.RCP R178, R36 ;  /* 0x0000002400b20308 */ /* 0x000e620000001000 */
[----:B------:R-:W-:-:S02]  /*14a0*/  SHF.L.U32 R185, R23, 0x10, RZ ;  /* 0x0000001017b97819 */ /* 0x000fc400000006ff */
[----:B------:R-:W-:Y:S02]  /*14b0*/  PRMT R20, R20, 0x7632, R20 ;  /* 0x0000763214147816 */ /* 0x000fe40000000014 */
[----:B------:R-:W-:-:S03]  /*14c0*/  PRMT R22, R22, 0x7632, R22 ;  /* 0x0000763216167816 */ /* 0x000fc60000000016 */
[----:B------:R-:W1:Y:S01]  /*14d0*/  @P0 MUFU.RCP R184, R181 ;  /* 0x000000b500b80308 */ /* 0x000e620000001000 */
[----:B---3--:R-:W-:Y:S01]  /*14e0*/  @P0 FMUL.FTZ R170, R170, R183 ;  /* 0x000000b7aaaa0220 */ /* 0x008fe20000410000 */
[----:B------:R-:W-:Y:S01]  /*14f0*/  PRMT R176, R9, 0x7632, R176 ;  /* 0x0000763209b07816 */ /* 0x000fe200000000b0 */
[----:B------:R-:W-:Y:S01]  /*1500*/  @P0 FADD.FTZ R174, -R129, R185 ;  /* 0x000000b981ae0221 */ /* 0x000fe20000010100 */
[----:B------:R-:W-:Y:S01]  /*1510*/  PRMT R23, R23, 0x7632, R23 ;  /* 0x0000763217177816 */ /* 0x000fe20000000017 */
[----:B------:R-:W-:Y:S01]  /*1520*/  FADD.FTZ R89, R172, R89 ;  /* 0x00000059ac597221 */ /* 0x000fe20000010000 */
[----:B------:R-:W-:Y:S01]  /*1530*/  SHF.L.U32 R183, R20, 0x10, RZ ;  /* 0x0000001014b77819 */ /* 0x000fe200000006ff */
[----:B------:R-:W-:Y:S01]  /*1540*/  FFMA.FTZ R91, R172, R38, R91 ;  /* 0x00000026ac5b7223 */ /* 0x000fe2000001005b */
[----:B------:R-:W-:Y:S01]  /*1550*/  SHF.L.U32 R22, R22, 0x10, RZ ;  /* 0x0000001016167819 */ /* 0x000fe200000006ff */
[--C-:B------:R-:W-:Y:S01]  /*1560*/  @!P0 FADD.FTZ R20, R185, -R156.reuse ;  /* 0x8000009cb9148221 */ /* 0x100fe20000010000 */
[----:B------:R-:W-:Y:S01]  /*1570*/  @P0 FADD.FTZ R172, -R127, R171 ;  /* 0x000000ab7fac0221 */ /* 0x000fe20000010100 */
[--C-:B------:R-:W-:Y:S01]  /*1580*/  @!P0 FADD.FTZ R0, R2, -R156.reuse ;  /* 0x8000009c02008221 */ /* 0x100fe20000010000 */
[----:B------:R-:W-:Y:S01]  /*1590*/  SHF.L.U32 R176, R176, 0x10, RZ ;  /* 0x00000010b0b07819 */ /* 0x000fe200000006ff */
[----:B0-----:R-:W-:Y:S01]  /*15a0*/  @P0 FMUL.FTZ R174, R174, R167 ;  /* 0x000000a7aeae0220 */ /* 0x001fe20000410000 */
[----:B------:R-:W-:Y:S01]  /*15b0*/  @!P0 FADD.FTZ R2, R169, -R156 ;  /* 0x8000009ca9028221 */ /* 0x000fe20000010000 */
[----:B------:R-:W-:Y:S01]  /*15c0*/  SHF.L.U32 R23, R23, 0x10, RZ ;  /* 0x0000001017177819 */ /* 0x000fe200000006ff */
[----:B------:R-:W-:Y:S01]  /*15d0*/  @P0 FADD.FTZ R169, -R143, R22 ;  /* 0x000000168fa90221 */ /* 0x000fe20000010100 */
[----:B------:R-:W-:Y:S01]  /*15e0*/  @!P0 FMUL.FTZ R174, R155, R20 ;  /* 0x000000149bae8220 */ /* 0x000fe20000410000 */
[----:B----4-:R-:W-:Y:S01]  /*15f0*/  @P0 FMUL.FTZ R172, R172, R165 ;  /* 0x000000a5acac0220 */ /* 0x010fe20000410000 */
[--C-:B------:R-:W-:Y:S01]  /*1600*/  @!P0 FADD.FTZ R20, R22, -R156.reuse ;  /* 0x8000009c16148221 */ /* 0x100fe20000010000 */
[----:B------:R-:W-:Y:S01]  /*1610*/  @P0 FADD.FTZ R165, -R145, R183 ;  /* 0x000000b791a50221 */ /* 0x000fe20000010100 */
[----:B------:R-:W-:Y:S01]  /*1620*/  @!P0 FMUL.FTZ R168, R155, R0 ;  /* 0x000000009ba88220 */ /* 0x000fe20000410000 */
[----:B------:R-:W0:Y:S01]  /*1630*/  @P0 MUFU.RCP R180, R176 ;  /* 0x000000b000b40308 */ /* 0x000e220000001000 */
[--C-:B------:R-:W-:Y:S01]  /*1640*/  @!P0 FADD.FTZ R0, R171, -R156.reuse ;  /* 0x8000009cab008221 */ /* 0x100fe20000010000 */
[----:B-1----:R-:W-:Y:S01]  /*1650*/  @P0 FMUL.FTZ R169, R169, R182 ;  /* 0x000000b6a9a90220 */ /* 0x002fe20000410000 */
[----:B------:R-:W-:Y:S01]  /*1660*/  @P0 FADD.FTZ R171, -R142, R23 ;  /* 0x000000178eab0221 */ /* 0x000fe20000010100 */
[--C-:B------:R-:W-:Y:S01]  /*1670*/  @!P0 FADD.FTZ R22, R23, -R156.reuse ;  /* 0x8000009c17168221 */ /* 0x100fe20000010000 */
[----:B------:R-:W-:Y:S01]  /*1680*/  @!P0 FMUL.FTZ R169, R155, R20 ;  /* 0x000000149ba98220 */ /* 0x000fe20000410000 */
[----:B------:R-:W-:Y:S01]  /*1690*/  @P0 FMUL.FTZ R165, R165, R178 ;  /* 0x000000b2a5a50220 */ /* 0x000fe20000410000 */
[----:B------:R-:W-:Y:S01]  /*16a0*/  SHF.L.U32 R20, R28, 0x10, RZ ;  /* 0x000000101c147819 */ /* 0x000fe200000006ff */
[----:B------:R-:W-:Y:S01]  /*16b0*/  @!P0 FMUL.FTZ R172, R155, R0 ;  /* 0x000000009bac8220 */ /* 0x000fe20000410000 */
[----:B------:R-:W-:Y:S01]  /*16c0*/  PRMT R21, R21, 0x7632, R21 ;  /* 0x0000763215157816 */ /* 0x000fe20000000015 */
[----:B------:R-:W-:Y:S01]  /*16d0*/  @P0 FMUL.FTZ R171, R171, R184 ;  /* 0x000000b8abab0220 */ /* 0x000fe20000410000 */
[----:B------:R-:W-:Y:S01]  /*16e0*/  SHF.L.U32 R178, R30, 0x10, RZ ;  /* 0x000000101eb27819 */ /* 0x000fe200000006ff */
[----:B------:R-:W-:Y:S01]  /*16f0*/  @!P0 FADD.FTZ R0, R183, -R156 ;  /* 0x8000009cb7008221 */ /* 0x000fe20000010000 */
[----:B------:R-:W-:Y:S01]  /*1700*/  @!P0 FMUL.FTZ R171, R155, R22 ;  /* 0x000000169bab8220 */ /* 0x000fe20000410000 */
[----:B------:R-:W-:-:S02]  /*1710*/  PRMT R28, R28, 0x7632, R28 ;  /* 0x000076321c1c7816 */ /* 0x000fc4000000001c */
[C---:B------:R-:W-:Y:S02]  /*1720*/  SHF.L.U32 R22, R29.reuse, 0x10, RZ ;  /* 0x000000101d167819 */ /* 0x040fe400000006ff */
[----:B------:R-:W-:Y:S01]  /*1730*/  PRMT R23, R29, 0x7632, R23 ;  /* 0x000076321d177816 */ /* 0x000fe20000000017 */
[----:B------:R-:W-:Y:S01]  /*1740*/  FMUL.FTZ R29, R173, R20 ;  /* 0x00000014ad1d7220 */ /* 0x000fe20000410000 */
[----:B------:R-:W-:Y:S01]  /*1750*/  SHF.L.U32 R21, R21, 0x10, RZ ;  /* 0x0000001015157819 */ /* 0x000fe200000006ff */
[----:B------:R-:W-:Y:S01]  /*1760*/  FMUL.FTZ R173, R3, R178 ;  /* 0x000000b203ad7220 */ /* 0x000fe20000410000 */
[C---:B------:R-:W-:Y:S01]  /*1770*/  @!P0 FMUL.FTZ R165, R155.reuse, R0 ;  /* 0x000000009ba58220 */ /* 0x040fe20000410000 */
[----:B------:R-:W-:Y:S02]  /*1780*/  SHF.L.U32 R3, R28, 0x10, RZ ;  /* 0x000000101c037819 */ /* 0x000fe400000006ff */
[----:B------:R-:W-:Y:S01]  /*1790*/  SHF.L.U32 R0, R84, 0x10, RZ ;  /* 0x0000001054007819 */ /* 0x000fe200000006ff */
[----:B------:R-:W-:Y:S01]  /*17a0*/  @!P0 FMUL.FTZ R170, R155, R2 ;  /* 0x000000029baa8220 */ /* 0x000fe20000410000 */
[----:B------:R-:W-:Y:S01]  /*17b0*/  PRMT R30, R30, 0x7632, R30 ;  /* 0x000076321e1e7816 */ /* 0x000fe2000000001e */
[----:B------:R-:W-:Y:S01]  /*17c0*/  @P0 FADD.FTZ R167, -R144, R21 ;  /* 0x0000001590a70221 */ /* 0x000fe20000010100 */
[----:B------:R-:W-:Y:S01]  /*17d0*/  @!P0 FADD.FTZ R2, R21, -R156 ;  /* 0x8000009c15028221 */ /* 0x000fe20000010000 */
[----:B------:R-:W1:Y:S01]  /*17e0*/  @P0 MUFU.RCP R186, R0 ;  /* 0x0000000000ba0308 */ /* 0x000e620000001000 */
[----:B------:R-:W-:Y:S01]  /*17f0*/  SHF.L.U32 R23, R23, 0x10, RZ ;  /* 0x0000001017177819 */ /* 0x000fe200000006ff */
[----:B------:R-:W-:Y:S01]  /*1800*/  FMUL.FTZ R28, R36, R3 ;  /* 0x00000003241c7220 */ /* 0x000fe20000410000 */
[C---:B------:R-:W-:Y:S01]  /*1810*/  FADD.FTZ R64, R3.reuse, R64 ;  /* 0x0000004003407221 */ /* 0x040fe20000010000 */
[----:B------:R-:W-:Y:S01]  /*1820*/  FFMA.FTZ R48, R3, R165, R48 ;  /* 0x000000a503307223 */ /* 0x000fe20000010030 */
[----:B------:R-:W-:Y:S01]  /*1830*/  SHF.L.U32 R3, R30, 0x10, RZ ;  /* 0x000000101e037819 */ /* 0x000fe200000006ff */
[----:B0-----:R-:W-:Y:S01]  /*1840*/  @P0 FMUL.FTZ R167, R167, R180 ;  /* 0x000000b4a7a70220 */ /* 0x001fe20000410000 */
[----:B------:R-:W-:Y:S01]  /*1850*/  PRMT R183, R31, 0x7632, R183 ;  /* 0x000076321fb77816 */ /* 0x000fe200000000b7 */
[----:B------:R-:W-:Y:S01]  /*1860*/  @!P0 FMUL.FTZ R167, R155, R2 ;  /* 0x000000029ba78220 */ /* 0x000fe20000410000 */
[----:B------:R-:W-:Y:S01]  /*1870*/  SHF.L.U32 R182, R31, 0x10, RZ ;  /* 0x000000101fb67819 */ /* 0x000fe200000006ff */
[----:B------:R-:W-:Y:S01]  /*1880*/  FMUL.FTZ R30, R176, R23 ;  /* 0x00000017b01e7220 */ /* 0x000fe20000410000 */
[----:B------:R-:W-:Y:S01]  /*1890*/  SHF.L.U32 R183, R183, 0x10, RZ ;  /* 0x00000010b7b77819 */ /* 0x000fe200000006ff */
[----:B------:R-:W-:Y:S01]  /*18a0*/  FMUL.FTZ R176, R177, R3 ;  /* 0x00000003b1b07220 */ /* 0x000fe20000410000 */
[C---:B------:R-:W-:Y:S01]  /*18b0*/  FADD.FTZ R68, R3.reuse, R68 ;  /* 0x0000004403447221 */ /* 0x040fe20000010000 */
[----:B------:R-:W-:Y:S01]  /*18c0*/  FFMA.FTZ R52, R3, R169, R52 ;  /* 0x000000a903347223 */ /* 0x000fe20000010034 */
[C---:B------:R-:W-:Y:S01]  /*18d0*/  FADD.FTZ R66, R23.reuse, R66 ;  /* 0x0000004217427221 */ /* 0x040fe20000010000 */
[----:B------:R-:W-:Y:S01]  /*18e0*/  FFMA.FTZ R50, R23, R167, R50 ;  /* 0x000000a717327223 */ /* 0x000fe20000010032 */
        /* <DEDUP_REMOVED lines=12> */
[C---:B------:R-:W-:Y:S01]  /*19b0*/  FADD.FTZ R65, R20.reuse, R65 ;  /* 0x0000004114417221 */ /* 0x040fe20000010000 */
[C---:B------:R-:W-:Y:S01]  /*19c0*/  SHF.L.U32 R183, R25.reuse, 0x10, RZ ;  /* 0x0000001019b77819 */ /* 0x040fe200000006ff */
[----:B------:R-:W-:Y:S01]  /*19d0*/  FFMA.FTZ R49, R20, R168, R49 ;  /* 0x000000a814317223 */ /* 0x000fe20000010031 */
[----:B------:R-:W-:Y:S01]  /*19e0*/  PRMT R3, R25, 0x7632, R3 ;  /* 0x0000763219037816 */ /* 0x000fe20000000003 */
[----:B------:R-:W-:Y:S01]  /*19f0*/  @P0 FADD.FTZ R25, -R106, R23 ;  /* 0x000000176a190221 */ /* 0x000fe20000010100 */
[----:B------:R-:W-:-:S02]  /*1a00*/  PRMT R20, R87, 0x7632, R20 ;  /* 0x0000763257147816 */ /* 0x000fc40000000014 */
[----:B------:R-:W-:Y:S01]  /*1a10*/  SHF.L.U32 R21, R85, 0x10, RZ ;  /* 0x0000001055157819 */ /* 0x000fe200000006ff */
[----:B-1----:R-:W-:Y:S01]  /*1a20*/  @P0 FMUL.FTZ R25, R25, R186 ;  /* 0x000000ba19190220 */ /* 0x002fe20000410000 */
[----:B------:R-:W-:Y:S02]  /*1a30*/  PRMT R24, R24, 0x7632, R24 ;  /* 0x0000763218187816 */ /* 0x000fe40000000018 */
[----:B------:R-:W-:Y:S01]  /*1a40*/  SHF.L.U32 R186, R20, 0x10, RZ ;  /* 0x0000001014ba7819 */ /* 0x000fe200000006ff */
[----:B------:R-:W0:Y:S01]  /*1a50*/  @P0 MUFU.RCP R190, R21 ;  /* 0x0000001500be0308 */ /* 0x000e220000001000 */
[----:B------:R-:W-:Y:S02]  /*1a60*/  SHF.L.U32 R184, R87, 0x10, RZ ;  /* 0x0000001057b87819 */ /* 0x000fe400000006ff */
[----:B------:R-:W-:Y:S02]  /*1a70*/  SHF.L.U32 R189, R24, 0x10, RZ ;  /* 0x0000001018bd7819 */ /* 0x000fe400000006ff */
[----:B------:R-:W-:-:S02]  /*1a80*/  PRMT R180, R85, 0x7632, R180 ;  /* 0x0000763255b47816 */ /* 0x000fc400000000b4 */
[----:B------:R-:W-:Y:S01]  /*1a90*/  SHF.L.U32 R36, R86, 0x10, RZ ;  /* 0x0000001056247819 */ /* 0x000fe200000006ff */
[----:B------:R-:W1:Y:S01]  /*1aa0*/  @P0 MUFU.RCP R24, R186 ;  /* 0x000000ba00180308 */ /* 0x000e620000001000 */
[----:B------:R-:W-:Y:S01]  /*1ab0*/  PRMT R2, R84, 0x7632, R2 ;  /* 0x0000763254027816 */ /* 0x000fe20000000002 */
[C---:B------:R-:W-:Y:S01]  /*1ac0*/  FADD.FTZ R67, R22.reuse, R67 ;  /* 0x0000004316437221 */ /* 0x040fe20000010000 */
[----:B------:R-:W-:Y:S01]  /*1ad0*/  FFMA.FTZ R51, R22, R170, R51 ;  /* 0x000000aa16337223 */ /* 0x000fe20000010033 */
[----:B------:R-:W-:Y:S02]  /*1ae0*/  SHF.L.U32 R180, R180, 0x10, RZ ;  /* 0x00000010b4b47819 */ /* 0x000fe400000006ff */
[----:B------:R-:W-:Y:S02]  /*1af0*/  PRMT R22, R27, 0x7632, R22 ;  /* 0x000076321b167816 */ /* 0x000fe40000000016 */
[----:B------:R-:W3:Y:S01]  /*1b00*/  @P0 MUFU.RCP R198, R184 ;  /* 0x000000b800c60308 */ /* 0x000ee20000001000 */
[----:B------:R-:W-:Y:S01]  /*1b10*/  SHF.L.U32 R2, R2, 0x10, RZ ;  /* 0x0000001002027819 */ /* 0x000fe200000006ff */
[----:B------:R-:W-:Y:S01]  /*1b20*/  @!P0 FADD.FTZ R20, R23, -R156 ;  /* 0x8000009c17148221 */ /* 0x000fe20000010000 */
[----:B------:R-:W-:-:S05]  /*1b30*/  SHF.L.U32 R187, R27, 0x10, RZ ;  /* 0x000000101bbb7819 */ /* 0x000fca00000006ff */
[----:B------:R-:W4:Y:S01]  /*1b40*/  @P0 MUFU.RCP R194, R36 ;  /* 0x0000002400c20308 */ /* 0x000f220000001000 */
[----:B------:R-:W-:Y:S02]  /*1b50*/  SHF.L.U32 R185, R26, 0x10, RZ ;  /* 0x000000101ab97819 */ /* 0x000fe400000006ff */
[----:B------:R-:W-:Y:S02]  /*1b60*/  SHF.L.U32 R23, R22, 0x10, RZ ;  /* 0x0000001016177819 */ /* 0x000fe400000006ff */
[----:B------:R-:W-:-:S03]  /*1b70*/  PRMT R26, R26, 0x7632, R26 ;  /* 0x000076321a1a7816 */ /* 0x000fc6000000001a */
[----:B------:R-:W4:Y:S01]  /*1b80*/  @P0 MUFU.RCP R192, R180 ;  /* 0x000000b400c00308 */ /* 0x000f220000001000 */
[----:B------:R-:W-:Y:S01]  /*1b90*/  @P0 FADD.FTZ R27, -R107, R183 ;  /* 0x000000b76b1b0221 */ /* 0x000fe20000010100 */
[----:B------:R-:W-:Y:S01]  /*1ba0*/  @!P0 FMUL.FTZ R25, R155, R20 ;  /* 0x000000149b198220 */ /* 0x000fe20000410000 */
[----:B------:R-:W-:Y:S01]  /*1bb0*/  @P0 FADD.FTZ R179, -R111, R187 ;  /* 0x000000bb6fb30221 */ /* 0x000fe20000010100 */
[--C-:B------:R-:W-:Y:S01]  /*1bc0*/  @!P0 FADD.FTZ R20, R183, -R156.reuse ;  /* 0x8000009cb7148221 */ /* 0x100fe20000010000 */
[----:B------:R-:W-:-:S03]  /*1bd0*/  @!P0 FADD.FTZ R22, R187, -R156 ;  /* 0x8000009cbb168221 */ /* 0x000fc60000010000 */
[----:B------:R-:W4:Y:S01]  /*1be0*/  @P0 MUFU.RCP R188, R2 ;  /* 0x0000000200bc0308 */ /* 0x000f220000001000 */
[----:B------:R-:W-:Y:S01]  /*1bf0*/  SHF.L.U32 R26, R26, 0x10, RZ ;  /* 0x000000101a1a7819 */ /* 0x000fe200000006ff */
[----:B------:R-:W-:Y:S01]  /*1c00*/  @P0 FADD.FTZ R187, -R150, R23 ;  /* 0x0000001796bb0221 */ /* 0x000fe20000010100 */
[----:B0-----:R-:W-:Y:S01]  /*1c10*/  @P0 FMUL.FTZ R27, R27, R190 ;  /* 0x000000be1b1b0220 */ /* 0x001fe20000410000 */
[----:B------:R-:W-:Y:S01]  /*1c20*/  SHF.L.U32 R3, R3, 0x10, RZ ;  /* 0x0000001003037819 */ /* 0x000fe200000006ff */
[----:B------:R-:W-:Y:S01]  /*1c30*/  @!P0 FMUL.FTZ R27, R155, R20 ;  /* 0x000000149b1b8220 */ /* 0x000fe20000410000 */
[----:B------:R-:W-:Y:S02]  /*1c40*/  @P0 FADD.FTZ R177, -R110, R185 ;  /* 0x000000b96eb10221 */ /* 0x000fe40000010100 */
[----:B------:R-:W0:Y:S01]  /*1c50*/  @P0 MUFU.RCP R196, R182 ;  /* 0x000000b600c40308 */ /* 0x000e220000001000 */
[----:B------:R-:W-:Y:S01]  /*1c60*/  @!P0 FADD.FTZ R20, R185, -R156 ;  /* 0x8000009cb9148221 */ /* 0x000fe20000010000 */
[----:B-1----:R-:W-:Y:S01]  /*1c70*/  @P0 FMUL.FTZ R187, R187, R24 ;  /* 0x00000018bbbb0220 */ /* 0x002fe20000410000 */
[----:B------:R-:W-:Y:S01]  /*1c80*/  @P0 FADD.FTZ R185, -R151, R26 ;  /* 0x0000001a97b90221 */ /* 0x000fe20000010100 */
[--C-:B------:R-:W-:Y:S01]  /*1c90*/  @!P0 FADD.FTZ R24, R26, -R156.reuse ;  /* 0x8000009c1a188221 */ /* 0x100fe20000010000 */
[--C-:B------:R-:W-:Y:S01]  /*1ca0*/  @!P0 FADD.FTZ R26, R23, -R156.reuse ;  /* 0x8000009c171a8221 */ /* 0x100fe20000010000 */
[----:B---3--:R-:W-:Y:S01]  /*1cb0*/  @P0 FMUL.FTZ R179, R179, R198 ;  /* 0x000000c6b3b30220 */ /* 0x008fe20000410000 */
[----:B------:R-:W-:Y:S01]  /*1cc0*/  SHF.L.U32 R23, R40, 0x10, RZ ;  /* 0x0000001028177819 */ /* 0x000fe200000006ff */
[----:B----4-:R-:W-:Y:S01]  /*1cd0*/  @P0 FMUL.FTZ R177, R177, R194 ;  /* 0x000000c2b1b10220 */ /* 0x010fe20000410000 */
[----:B------:R-:W-:Y:S01]  /*1ce0*/  @P0 FADD.FTZ R183, -R152, R3 ;  /* 0x0000000398b70221 */ /* 0x000fe20000010100 */
[----:B------:R-:W-:Y:S01]  /*1cf0*/  @!P0 FMUL.FTZ R179, R155, R22 ;  /* 0x000000169bb38220 */ /* 0x000fe20000410000 */
[----:B------:R-:W-:Y:S01]  /*1d00*/  @P0 FADD.FTZ R181, -R153, R189 ;  /* 0x000000bd99b50221 */ /* 0x000fe20000010100 */
[----:B------:R-:W-:Y:S01]  /*1d10*/  @!P0 FMUL.FTZ R177, R155, R20 ;  /* 0x000000149bb18220 */ /* 0x000fe20000410000 */
[----:B------:R-:W-:Y:S01]  /*1d20*/  @!P0 FADD.FTZ R22, R3, -R156 ;  /* 0x8000009c03168221 */ /* 0x000fe20000010000 */
[----:B------:R-:W-:Y:S01]  /*1d30*/  PRMT R40, R40, 0x7632, R40 ;  /* 0x0000763228287816 */ /* 0x000fe20000000028 */
[----:B------:R-:W-:Y:S01]  /*1d40*/  @!P0 FADD.FTZ R20, R189, -R156 ;  /* 0x8000009cbd148221 */ /* 0x000fe20000010000 */
[----:B------:R-:W-:Y:S01]  /*1d50*/  @P0 FMUL.FTZ R183, R183, R192 ;  /* 0x000000c0b7b70220 */ /* 0x000fe20000410000 */
[----:B------:R-:W-:Y:S01]  /*1d60*/  FMUL.FTZ R0, R0, R23 ;  /* 0x0000001700007220 */ /* 0x000fe20000410000 */
[C---:B------:R-:W-:Y:S01]  /*1d70*/  FADD.FTZ R134, R23.reuse, R134 ;  /* 0x0000008617867221 */ /* 0x040fe20000010000 */
[----:B------:R-:W-:Y:S01]  /*1d80*/  FFMA.FTZ R136, R23, R25, R136 ;  /* 0x0000001917887223 */ /* 0x000fe20000010088 */
[----:B------:R-:W-:Y:S01]  /*1d90*/  @P0 FMUL.FTZ R181, R181, R188 ;  /* 0x000000bcb5b50220 */ /* 0x000fe20000410000 */
[C---:B------:R-:W-:Y:S01]  /*1da0*/  @!P0 FMUL.FTZ R183, R155.reuse, R22 ;  /* 0x000000169bb78220 */ /* 0x040fe20000410000 */
[----:B------:R-:W-:Y:S01]  /*1db0*/  SHF.L.U32 R23, R40, 0x10, RZ ;  /* 0x0000001028177819 */ /* 0x000fe200000006ff */
[----:B------:R-:W-:Y:S01]  /*1dc0*/  @!P0 FMUL.FTZ R181, R155, R20 ;  /* 0x000000149bb58220 */ /* 0x000fe20000410000 */
[----:B------:R-:W-:-:S02]  /*1dd0*/  PRMT R22, R42, 0x7632, R22 ;  /* 0x000076322a167816 */ /* 0x000fc40000000016 */
[----:B------:R-:W-:Y:S01]  /*1de0*/  SHF.L.U32 R191, R42, 0x10, RZ ;  /* 0x000000102abf7819 */ /* 0x000fe200000006ff */
[----:B------:R-:W-:Y:S01]  /*1df0*/  FMUL.FTZ R42, R2, R23 ;  /* 0x00000017022a7220 */ /* 0x000fe20000410000 */
[C---:B------:R-:W-:Y:S01]  /*1e00*/  FADD.FTZ R130, R23.reuse, R130 ;  /* 0x0000008217827221 */ /* 0x040fe20000010000 */
[----:B------:R-:W-:Y:S01]  /*1e10*/  FFMA.FTZ R132, R23, R181, R132 ;  /* 0x000000b517847223 */ /* 0x000fe20000010084 */
[----:B0-----:R-:W-:Y:S01]  /*1e20*/  @P0 FMUL.FTZ R185, R185, R196 ;  /* 0x000000c4b9b90220 */ /* 0x001fe20000410000 */
[----:B------:R-:W-:Y:S01]  /*1e30*/  SHF.L.U32 R3, R12, 0x10, RZ ;  /* 0x000000100c037819 */ /* 0x000fe200000006ff */
[----:B------:R-:W-:Y:S02]  /*1e40*/  IMAD.U32 R23, R22, 0x10000, RZ ;  /* 0x0001000016177824 */ /* 0x000fe400078e00ff */
[----:B------:R-:W-:Y:S01]  /*1e50*/  @!P0 FMUL.FTZ R185, R155, R24 ;  /* 0x000000189bb98220 */ /* 0x000fe20000410000 */
[C---:B------:R-:W-:Y:S02]  /*1e60*/  SHF.L.U32 R193, R43.reuse, 0x10, RZ ;  /* 0x000000102bc17819 */ /* 0x040fe400000006ff */
[----:B------:R-:W-:-:S02]  /*1e70*/  PRMT R43, R43, 0x7632, R43 ;  /* 0x000076322b2b7816 */ /* 0x000fc4000000002b */
[----:B------:R-:W-:Y:S01]  /*1e80*/  SHF.L.U32 R195, R15, 0x10, RZ ;  /* 0x000000100fc37819 */ /* 0x000fe200000006ff */
[----:B------:R-:W0:Y:S01]  /*1e90*/  @P0 MUFU.RCP R197, R3 ;  /* 0x0000000300c50308 */ /* 0x000e220000001000 */
[----:B------:R-:W-:Y:S01]  /*1ea0*/  FMUL.FTZ R182, R182, R23 ;  /* 0x00000017b6b67220 */ /* 0x000fe20000410000 */
[C---:B------:R-:W-:Y:S01]  /*1eb0*/  FADD.FTZ R114, R23.reuse, R114 ;  /* 0x0000007217727221 */ /* 0x040fe20000010000 */
[----:B------:R-:W-:Y:S01]  /*1ec0*/  FFMA.FTZ R116, R23, R185, R116 ;  /* 0x000000b917747223 */ /* 0x000fe20000010074 */
[----:B------:R-:W-:Y:S01]  /*1ed0*/  SHF.L.U32 R43, R43, 0x10, RZ ;  /* 0x000000102b2b7819 */ /* 0x000fe200000006ff */
[----:B------:R-:W-:-:S03]  /*1ee0*/  @!P0 FMUL.FTZ R187, R155, R26 ;  /* 0x0000001a9bbb8220 */ /* 0x000fc60000410000 */
[----:B------:R-:W1:Y:S01]  /*1ef0*/  @P0 MUFU.RCP R23, R195 ;  /* 0x000000c300170308 */ /* 0x000e620000001000 */
[----:B------:R-:W-:Y:S01]  /*1f00*/  FMUL.FTZ R40, R184, R193 ;  /* 0x000000c1b8287220 */ /* 0x000fe20000410000 */
[----:B------:R-:W-:Y:S01]  /*1f10*/  FMUL.FTZ R184, R186, R43 ;  /* 0x0000002bbab87220 */ /* 0x000fe20000410000 */
[C---:B------:R-:W-:Y:S01]  /*1f20*/  FADD.FTZ R109, R43.reuse, R109 ;  /* 0x0000006d2b6d7221 */ /* 0x040fe20000010000 */
[----:B------:R-:W-:Y:S01]  /*1f30*/  FFMA.FTZ R108, R43, R187, R108 ;  /* 0x000000bb2b6c7223 */ /* 0x000fe2000001006c */
[----:B------:R-:W-:Y:S02]  /*1f40*/  SHF.L.U32 R43, R16, 0x10, RZ ;  /* 0x00000010102b7819 */ /* 0x000fe400000006ff */
[----:B------:R-:W-:Y:S02]  /*1f50*/  SHF.L.U32 R199, R19, 0x10, RZ ;  /* 0x0000001013c77819 */ /* 0x000fe400000006ff */
[----:B------:R-:W-:Y:S01]  /*1f60*/  SHF.L.U32 R196, R17, 0x10, RZ ;  /* 0x0000001011c47819 */ /* 0x000fe200000006ff */
[----:B------:R-:W-:Y:S01]  /*1f70*/  @P0 FADD.FTZ R186, -R131, R43 ;  /* 0x0000002b83ba0221 */ /* 0x000fe20000010100 */
[----:B------:R-:W-:Y:S01]  /*1f80*/  PRMT R17, R17, 0x7632, R17 ;  /* 0x0000763211117816 */ /* 0x000fe20000000011 */
[----:B------:R-:W-:Y:S01]  /*1f90*/  @P0 FADD.FTZ R192, -R154, R199 ;  /* 0x000000c79ac00221 */ /* 0x000fe20000010100 */
[C---:B------:R-:W-:Y:S01]  /*1fa0*/  SHF.L.U32 R189, R41.reuse, 0x10, RZ ;  /* 0x0000001029bd7819 */ /* 0x040fe200000006ff */
[----:B0-----:R-:W-:Y:S01]  /*1fb0*/  @P0 FMUL.FTZ R186, R186, R197 ;  /* 0x000000c5baba0220 */ /* 0x001fe20000410000 */
[----:B------:R-:W-:-:S02]  /*1fc0*/  PRMT R41, R41, 0x7632, R41 ;  /* 0x0000763229297816 */ /* 0x000fc40000000029 */
[----:B------:R-:W-:Y:S01]  /*1fd0*/  SHF.L.U32 R197, R17, 0x10, RZ ;  /* 0x0000001011c57819 */ /* 0x000fe200000006ff */
[----:B-1----:R-:W-:Y:S01]  /*1fe0*/  @P0 FMUL.FTZ R192, R192, R23 ;  /* 0x00000017c0c00220 */ /* 0x002fe20000410000 */
[----:B------:R-:W-:Y:S01]  /*1ff0*/  FADD.FTZ R17, RZ, R0 ;  /* 0x00000000ff117221 */ /* 0x000fe20000010000 */
[----:B------:R-:W-:Y:S01]  /*2000*/  FFMA.FTZ R23, R0, R25, RZ ;  /* 0x0000001900177223 */ /* 0x000fe200000100ff */
[----:B------:R-:W-:Y:S01]  /*2010*/  SHF.L.U32 R41, R41, 0x10, RZ ;  /* 0x0000001029297819 */ /* 0x000fe200000006ff */
[C---:B------:R-:W-:Y:S01]  /*2020*/  FADD.FTZ R113, R193.reuse, R113 ;  /* 0x00000071c1717221 */ /* 0x040fe20000010000 */
[----:B------:R-:W-:Y:S01]  /*2030*/  FFMA.FTZ R112, R193, R179, R112 ;  /* 0x000000b3c1707223 */ /* 0x000fe20000010070 */
[----:B------:R-:W-:Y:S01]  /*2040*/  FMUL.FTZ R24, R21, R189 ;  /* 0x000000bd15187220 */ /* 0x000fe20000410000 */
[----:B------:R-:W-:Y:S01]  /*2050*/  SHF.L.U32 R193, R14, 0x10, RZ ;  /* 0x000000100ec17819 */ /* 0x000fe200000006ff */
[----:B------:R-:W-:Y:S01]  /*2060*/  FADD.FTZ R17, R17, R42 ;  /* 0x0000002a11117221 */ /* 0x000fe20000010000 */
[----:B------:R-:W-:Y:S01]  /*2070*/  PRMT R20, R12, 0x7632, R20 ;  /* 0x000076320c147816 */ /* 0x000fe20000000014 */
[----:B------:R-:W-:Y:S01]  /*2080*/  FFMA.FTZ R23, R42, R181, R23 ;  /* 0x000000b52a177223 */ /* 0x000fe20000010017 */
[----:B------:R-:W-:Y:S01]  /*2090*/  FMUL.FTZ R180, R180, R41 ;  /* 0x00000029b4b47220 */ /* 0x000fe20000410000 */
[C---:B------:R-:W-:Y:S01]  /*20a0*/  FADD.FTZ R122, R41.reuse, R122 ;  /* 0x0000007a297a7221 */ /* 0x040fe20000010000 */
[----:B------:R-:W-:Y:S01]  /*20b0*/  FFMA.FTZ R124, R41, R183, R124 ;  /* 0x000000b7297c7223 */ /* 0x000fe2000001007c */
[----:B------:R-:W-:Y:S01]  /*20c0*/  FADD.FTZ R17, R17, R24 ;  /* 0x0000001811117221 */ /* 0x000fe20000010000 */
[----:B------:R-:W0:Y:S01]  /*20d0*/  @P0 MUFU.RCP R41, R193 ;  /* 0x000000c100290308 */ /* 0x000e220000001000 */
[----:B------:R-:W-:Y:S01]  /*20e0*/  SHF.L.U32 R20, R20, 0x10, RZ ;  /* 0x0000001014147819 */ /* 0x000fe200000006ff */
[----:B------:R-:W-:Y:S01]  /*20f0*/  FFMA.FTZ R23, R24, R27, R23 ;  /* 0x0000001b18177223 */ /* 0x000fe20000010017 */
[----:B------:R-:W-:Y:S01]  /*2100*/  PRMT R2, R13, 0x7632, R2 ;  /* 0x000076320d027816 */ /* 0x000fe20000000002 */
[----:B------:R-:W-:Y:S01]  /*2110*/  FMUL.FTZ R26, R36, R191 ;  /* 0x000000bf241a7220 */ /* 0x000fe20000410000 */
[----:B------:R-:W-:Y:S01]  /*2120*/  FADD.FTZ R17, R17, R180 ;  /* 0x000000b411117221 */ /* 0x000fe20000010000 */
[----:B------:R-:W-:Y:S01]  /*2130*/  FFMA.FTZ R23, R180, R183, R23 ;  /* 0x000000b7b4177223 */ /* 0x000fe20000010017 */
[----:B------:R-:W-:Y:S01]  /*2140*/  PRMT R16, R16, 0x7632, R16 ;  /* 0x0000763210107816 */ /* 0x000fe20000000010 */
[----:B------:R-:W1:Y:S01]  /*2150*/  @P0 MUFU.RCP R194, R20 ;  /* 0x0000001400c20308 */ /* 0x000e620000001000 */
[----:B------:R-:W-:Y:S01]  /*2160*/  SHF.L.U32 R2, R2, 0x10, RZ ;  /* 0x0000001002027819 */ /* 0x000fe200000006ff */
[----:B------:R-:W-:Y:S01]  /*2170*/  FADD.FTZ R17, R17, R26 ;  /* 0x0000001a11117221 */ /* 0x000fe20000010000 */
[----:B------:R-:W-:Y:S01]  /*2180*/  SHF.L.U32 R21, R13, 0x10, RZ ;  /* 0x000000100d157819 */ /* 0x000fe200000006ff */
[C---:B------:R-:W-:Y:S01]  /*2190*/  FADD.FTZ R118, R191.reuse, R118 ;  /* 0x00000076bf767221 */ /* 0x040fe20000010000 */
[----:B------:R-:W-:Y:S01]  /*21a0*/  SHF.L.U32 R198, R18, 0x10, RZ ;  /* 0x0000001012c67819 */ /* 0x000fe200000006ff */
[-C--:B------:R-:W-:Y:S01]  /*21b0*/  FFMA.FTZ R120, R191, R177.reuse, R120 ;  /* 0x000000b1bf787223 */ /* 0x080fe20000010078 */
[----:B------:R-:W-:Y:S01]  /*21c0*/  FFMA.FTZ R23, R26, R177, R23 ;  /* 0x000000b11a177223 */ /* 0x000fe20000010017 */
[C---:B------:R-:W-:Y:S01]  /*21d0*/  FADD.FTZ R126, R189.reuse, R126 ;  /* 0x0000007ebd7e7221 */ /* 0x040fe20000010000 */
[----:B------:R-:W-:Y:S01]  /*21e0*/  FFMA.FTZ R128, R189, R27, R128 ;  /* 0x0000001bbd807223 */ /* 0x000fe20000010080 */
[----:B------:R-:W3:Y:S01]  /*21f0*/  @P0 MUFU.RCP R36, R2 ;  /* 0x0000000200240308 */ /* 0x000ee20000001000 */
[----:B------:R-:W-:Y:S01]  /*2200*/  SHF.L.U32 R191, R16, 0x10, RZ ;  /* 0x0000001010bf7819 */ /* 0x000fe200000006ff */
[----:B------:R-:W-:Y:S01]  /*2210*/  @!P0 FADD.FTZ R16, R43, -R156 ;  /* 0x8000009c2b108221 */ /* 0x000fe20000010000 */
[----:B------:R-:W-:Y:S01]  /*2220*/  PRMT R22, R18, 0x7632, R22 ;  /* 0x0000763212167816 */ /* 0x000fe20000000016 */
[----:B------:R-:W-:Y:S01]  /*2230*/  FADD.FTZ R17, R17, R182 ;  /* 0x000000b611117221 */ /* 0x000fe20000010000 */
[----:B------:R-:W-:Y:S01]  /*2240*/  PRMT R18, R14, 0x7632, R18 ;  /* 0x000076320e127816 */ /* 0x000fe20000000012 */
[----:B------:R-:W-:-:S02]  /*2250*/  @P0 FADD.FTZ R190, -R135, R198 ;  /* 0x000000c687be0221 */ /* 0x000fc40000010100 */
[----:B------:R-:W4:Y:S01]  /*2260*/  @P0 MUFU.RCP R189, R21 ;  /* 0x0000001500bd0308 */ /* 0x000f220000001000 */
[----:B------:R-:W-:Y:S01]  /*2270*/  FFMA.FTZ R23, R182, R185, R23 ;  /* 0x000000b9b6177223 */ /* 0x000fe20000010017 */
[----:B------:R-:W-:Y:S01]  /*2280*/  @!P0 FMUL.FTZ R186, R155, R16 ;  /* 0x000000109bba8220 */ /* 0x000fe20000410000 */
[----:B------:R-:W-:Y:S01]  /*2290*/  SHF.L.U32 R16, R18, 0x10, RZ ;  /* 0x0000001012107819 */ /* 0x000fe200000006ff */
[----:B------:R-:W-:Y:S01]  /*22a0*/  FADD.FTZ R17, R17, R40 ;  /* 0x0000002811117221 */ /* 0x000fe20000010000 */
[----:B0-----:R-:W-:Y:S01]  /*22b0*/  @P0 FMUL.FTZ R190, R190, R41 ;  /* 0x00000029bebe0220 */ /* 0x001fe20000410000 */
[----:B------:R-:W-:Y:S01]  /*22c0*/  FFMA.FTZ R23, R40, R179, R23 ;  /* 0x000000b328177223 */ /* 0x000fe20000010017 */
[----:B------:R-:W-:Y:S01]  /*22d0*/  @P0 FADD.FTZ R41, -R141, R191 ;  /* 0x000000bf8d290221 */ /* 0x000fe20000010100 */
[----:B------:R-:W-:Y:S01]  /*22e0*/  @P0 FADD.FTZ R188, -R133, R196 ;  /* 0x000000c485bc0221 */ /* 0x000fe20000010100 */
[----:B------:R-:W-:Y:S01]  /*22f0*/  @!P0 FADD.FTZ R18, R196, -R156 ;  /* 0x8000009cc4128221 */ /* 0x000fe20000010000 */
[----:B------:R-:W-:Y:S01]  /*2300*/  FADD.FTZ R17, R17, R184 ;  /* 0x000000b811117221 */ /* 0x000fe20000010000 */
[----:B------:R-:W0:Y:S01]  /*2310*/  @P0 MUFU.RCP R196, R16 ;  /* 0x0000001000c40308 */ /* 0x000e220000001000 */
[----:B------:R-:W-:Y:S01]  /*2320*/  FFMA.FTZ R23, R184, R187, R23 ;  /* 0x000000bbb8177223 */ /* 0x000fe20000010017 */
[----:B-1----:R-:W-:Y:S01]  /*2330*/  @P0 FMUL.FTZ R41, R41, R194 ;  /* 0x000000c229290220 */ /* 0x002fe20000410000 */
[----:B------:R-:W-:Y:S01]  /*2340*/  @P0 FADD.FTZ R43, -R140, R197 ;  /* 0x000000c58c2b0221 */ /* 0x000fe20000010100 */
[----:B------:R-:W-:Y:S01]  /*2350*/  PRMT R194, R15, 0x7632, R194 ;  /* 0x000076320fc27816 */ /* 0x000fe200000000c2 */
[----:B------:R-:W-:Y:S01]  /*2360*/  FADD.FTZ R17, R17, R44 ;  /* 0x0000002c11117221 */ /* 0x000fe20000010000 */
[----:B------:R-:W-:Y:S01]  /*2370*/  FFMA.FTZ R23, R44, R37, R23 ;  /* 0x000000252c177223 */ /* 0x000fe20000010017 */
[----:B---3--:R-:W-:Y:S01]  /*2380*/  @P0 FMUL.FTZ R43, R43, R36 ;  /* 0x000000242b2b0220 */ /* 0x008fe20000410000 */
[----:B------:R-:W-:Y:S01]  /*2390*/  SHF.L.U32 R194, R194, 0x10, RZ ;  /* 0x00000010c2c27819 */ /* 0x000fe200000006ff */
[----:B----4-:R-:W-:Y:S01]  /*23a0*/  @P0 FMUL.FTZ R188, R188, R189 ;  /* 0x000000bdbcbc0220 */ /* 0x010fe20000410000 */
[----:B------:R-:W-:Y:S01]  /*23b0*/  SHF.L.U32 R36, R22, 0x10, RZ ;  /* 0x0000001016247819 */ /* 0x000fe200000006ff */
[----:B------:R-:W-:Y:S01]  /*23c0*/  FADD.FTZ R17, R17, R162 ;  /* 0x000000a211117221 */ /* 0x000fe20000010000 */
[----:B------:R-:W-:Y:S01]  /*23d0*/  @!P0 FMUL.FTZ R188, R155, R18 ;  /* 0x000000129bbc8220 */ /* 0x000fe20000410000 */
[----:B------:R-:W-:Y:S01]  /*23e0*/  FFMA.FTZ R23, R162, R157, R23 ;  /* 0x0000009da2177223 */ /* 0x000fe20000010017 */
[----:B------:R-:W-:Y:S01]  /*23f0*/  PRMT R19, R19, 0x7632, R19 ;  /* 0x0000763213137816 */ /* 0x000fe20000000013 */
[----:B------:R-:W-:Y:S01]  /*2400*/  @!P0 FADD.FTZ R18, R198, -R156 ;  /* 0x8000009cc6128221 */ /* 0x000fe20000010000 */
[----:B------:R-:W-:Y:S01]  /*2410*/  FADD.FTZ R17, R17, R46 ;  /* 0x0000002e11117221 */ /* 0x000fe20000010000 */
[----:B------:R-:W1:Y:S01]  /*2420*/  @P0 MUFU.RCP R198, R194 ;  /* 0x000000c200c60308 */ /* 0x000e620000001000 */
[----:B------:R-:W-:Y:S01]  /*2430*/  @P0 FADD.FTZ R189, -R139, R36 ;  /* 0x000000248bbd0221 */ /* 0x000fe20000010100 */
[----:B------:R-:W-:Y:S01]  /*2440*/  FFMA.FTZ R23, R46, R39, R23 ;  /* 0x000000272e177223 */ /* 0x000fe20000010017 */
[----:B------:R-:W-:Y:S01]  /*2450*/  SHF.L.U32 R19, R19, 0x10, RZ ;  /* 0x0000001013137819 */ /* 0x000fe200000006ff */
[----:B------:R-:W-:Y:S01]  /*2460*/  FADD.FTZ R17, R17, R164 ;  /* 0x000000a411117221 */ /* 0x000fe20000010000 */
[----:B------:R-:W-:Y:S01]  /*2470*/  @!P0 FMUL.FTZ R190, R155, R18 ;  /* 0x000000129bbe8220 */ /* 0x000fe20000410000 */
[----:B0-----:R-:W-:Y:S01]  /*2480*/  @P0 FMUL.FTZ R189, R189, R196 ;  /* 0x000000c4bdbd0220 */ /* 0x001fe20000410000 */
[----:B------:R-:W-:Y:S01]  /*2490*/  FFMA.FTZ R23, R164, R159, R23 ;  /* 0x0000009fa4177223 */ /* 0x000fe20000010017 */
[--C-:B------:R-:W-:Y:S01]  /*24a0*/  @!P0 FADD.FTZ R196, R199, -R156.reuse ;  /* 0x8000009cc7c48221 */ /* 0x100fe20000010000 */
[--C-:B------:R-:W-:Y:S01]  /*24b0*/  @!P0 FADD.FTZ R18, R191, -R156.reuse ;  /* 0x8000009cbf128221 */ /* 0x100fe20000010000 */
[--C-:B------:R-:W-:Y:S01]  /*24c0*/  @!P0 FADD.FTZ R22, R197, -R156.reuse ;  /* 0x8000009cc5168221 */ /* 0x100fe20000010000 */
[--C-:B------:R-:W-:Y:S01]  /*24d0*/  @!P0 FADD.FTZ R36, R36, -R156.reuse ;  /* 0x8000009c24248221 */ /* 0x100fe20000010000 */
[----:B------:R-:W-:Y:S01]  /*24e0*/  @!P0 FADD.FTZ R156, R19, -R156 ;  /* 0x8000009c139c8221 */ /* 0x000fe20000010000 */
[----:B------:R-:W-:Y:S01]  /*24f0*/  @P0 FADD.FTZ R191, -R138, R19 ;  /* 0x000000138abf0221 */ /* 0x000fe20000010100 */
[----:B------:R-:W-:Y:S01]  /*2500*/  FADD.FTZ R19, R17, R158 ;  /* 0x0000009e11137221 */ /* 0x000fe20000010000 */
[----:B------:R-:W-:-:S03]  /*2510*/  FFMA.FTZ R23, R158, R45, R23 ;  /* 0x0000002d9e177223 */ /* 0x000fc60000010017 */
[----:B------:R-:W-:Y:S01]  /*2520*/  FADD.FTZ R19, R19, R166 ;  /* 0x000000a613137221 */ /* 0x000fe20000010000 */
[----:B------:R-:W-:Y:S01]  /*2530*/  FFMA.FTZ R23, R166, R161, R23 ;  /* 0x000000a1a6177223 */ /* 0x000fe20000010017 */
[----:B------:R-:W-:Y:S01]  /*2540*/  @!P0 FMUL.FTZ R192, R155, R196 ;  /* 0x000000c49bc08220 */ /* 0x000fe20000410000 */
[----:B-1----:R-:W-:Y:S01]  /*2550*/  @P0 FMUL.FTZ R191, R191, R198 ;  /* 0x000000c6bfbf0220 */ /* 0x002fe20000410000 */
[----:B------:R-:W-:Y:S01]  /*2560*/  FADD.FTZ R196, R19, R160 ;  /* 0x000000a013c47221 */ /* 0x000fe20000010000 */
[C---:B------:R-:W-:Y:S01]  /*2570*/  @!P0 FMUL.FTZ R41, R155.reuse, R18 ;  /* 0x000000129b298220 */ /* 0x040fe20000410000 */
[----:B------:R-:W-:Y:S01]  /*2580*/  FFMA.FTZ R198, R160, R47, R23 ;  /* 0x0000002fa0c67223 */ /* 0x000fe20000010017 */
[----:B--2---:R-:W-:Y:S01]  /*2590*/  SHF.L.U32 R18, R32, 0x10, RZ ;  /* 0x0000001020127819 */ /* 0x004fe200000006ff */
[----:B------:R-:W-:Y:S01]  /*25a0*/  FADD.FTZ R196, R196, R163 ;  /* 0x000000a3c4c47221 */ /* 0x000fe20000010000 */
[----:B------:R-:W-:Y:S01]  /*25b0*/  @!P0 FMUL.FTZ R43, R155, R22 ;  /* 0x000000169b2b8220 */ /* 0x000fe20000410000 */
[----:B------:R-:W-:Y:S01]  /*25c0*/  FFMA.FTZ R198, R163, R38, R198 ;  /* 0x00000026a3c67223 */ /* 0x000fe200000100c6 */
[----:B------:R-:W-:-:S02]  /*25d0*/  SHF.L.U32 R22, R33, 0x10, RZ ;  /* 0x0000001021167819 */ /* 0x000fc400000006ff */
[----:B------:R-:W-:Y:S01]  /*25e0*/  PRMT R17, R33, 0x7632, R17 ;  /* 0x0000763221117816 */ /* 0x000fe20000000011 */
[----:B------:R-:W-:Y:S01]  /*25f0*/  FMUL.FTZ R33, R3, R18 ;  /* 0x0000001203217220 */ /* 0x000fe20000410000 */
[----:B------:R-:W-:Y:S01]  /*2600*/  FADD.FTZ R3, R196, R29 ;  /* 0x0000001dc4037221 */ /* 0x000fe20000010000 */
[----:B------:R-:W-:Y:S01]  /*2610*/  FFMA.FTZ R23, R29, R168, R198 ;  /* 0x000000a81d177223 */ /* 0x000fe200000100c6 */
[C---:B------:R-:W-:Y:S01]  /*2620*/  FADD.FTZ R73, R18.reuse, R73 ;  /* 0x0000004912497221 */ /* 0x040fe20000010000 */
[----:B------:R-:W-:Y:S01]  /*2630*/  FFMA.FTZ R57, R18, R186, R57 ;  /* 0x000000ba12397223 */ /* 0x000fe20000010039 */
[----:B------:R-:W-:Y:S01]  /*2640*/  FADD.FTZ R18, R3, R28 ;  /* 0x0000001c03127221 */ /* 0x000fe20000010000 */
[----:B------:R-:W-:Y:S01]  /*2650*/  FFMA.FTZ R196, R28, R165, R23 ;  /* 0x000000a51cc47223 */ /* 0x000fe20000010017 */
[----:B------:R-:W-:Y:S01]  /*2660*/  @!P0 FMUL.FTZ R191, R155, R156 ;  /* 0x0000009c9bbf8220 */ /* 0x000fe20000410000 */
[C---:B------:R-:W-:Y:S01]  /*2670*/  SHF.L.U32 R156, R35.reuse, 0x10, RZ ;  /* 0x00000010239c7819 */ /* 0x040fe200000006ff */
[----:B------:R-:W-:Y:S01]  /*2680*/  FADD.FTZ R3, R18, R31 ;  /* 0x0000001f12037221 */ /* 0x000fe20000010000 */
[----:B------:R-:W-:Y:S01]  /*2690*/  PRMT R19, R35, 0x7632, R19 ;  /* 0x0000763223137816 */ /* 0x000fe20000000013 */
        /* <DEDUP_REMOVED lines=17> */
[----:B------:R-:W-:Y:S01]  /*27b0*/  SHF.L.U32 R36, R34, 0x10, RZ ;  /* 0x0000001022247819 */ /* 0x000fe200000006ff */
[----:B------:R-:W-:Y:S01]  /*27c0*/  FFMA.FTZ R20, R178, R171, R23 ;  /* 0x000000abb2147223 */ /* 0x000fe20000010017 */
[----:B------:R-:W-:-:S02]  /*27d0*/  PRMT R34, R34, 0x7632, R34 ;  /* 0x0000763222227816 */ /* 0x000fc40000000022 */
[----:B------:R-:W-:Y:S01]  /*27e0*/  SHF.L.U32 R17, R17, 0x10, RZ ;  /* 0x0000001011117819 */ /* 0x000fe200000006ff */
[----:B------:R-:W-:Y:S01]  /*27f0*/  FADD.FTZ R21, R18, R33 ;  /* 0x0000002112157221 */ /* 0x000fe20000010000 */
[C---:B------:R-:W-:Y:S01]  /*2800*/  FADD.FTZ R72, R3.reuse, R72 ;  /* 0x0000004803487221 */ /* 0x040fe20000010000 */
[----:B------:R-:W-:Y:S01]  /*2810*/  FFMA.FTZ R56, R3, R41, R56 ;  /* 0x0000002903387223 */ /* 0x000fe20000010038 */
        /* <DEDUP_REMOVED lines=8> */
[----:B------:R-:W-:Y:S01]  /*28a0*/  FFMA.FTZ R21, R35, R188, R18 ;  /* 0x000000bc23157223 */ /* 0x000fe20000010012 */
[----:B------:R-:W-:-:S02]  /*28b0*/  FMUL.FTZ R193, R193, R36 ;  /* 0x00000024c1c17220 */ /* 0x000fc40000410000 */
        /* <DEDUP_REMOVED lines=9> */
[----:B------:R-:W-:Y:S01]  /*2950*/  FFMA.FTZ R17, R193, R190, R18 ;  /* 0x000000bec1117223 */ /* 0x000fe20000010012 */
[----:B------:R-:W-:-:S02]  /*2960*/  SHF.L.U32 R19, R19, 0x10, RZ ;  /* 0x0000001013137819 */ /* 0x000fc400000006ff */
[----:B------:R-:W-:Y:S01]  /*2970*/  FADD.FTZ R2, R3, R156 ;  /* 0x0000009c03027221 */ /* 0x000fe20000010000 */
[----:B------:R-:W-:Y:S01]  /*2980*/  SHF.R.U32.HI R16, RZ, 0x5, R90 ;  /* 0x00000005ff107819 */ /* 0x000fe2000001165a */
[----:B------:R-:W-:Y:S01]  /*2990*/  FFMA.FTZ R20, R156, R189, R17 ;  /* 0x000000bd9c147223 */ /* 0x000fe20000010011 */
[----:B------:R-:W-:Y:S01]  /*29a0*/  FMUL.FTZ R194, R194, R19 ;  /* 0x00000013c2c27220 */ /* 0x000fe20000410000 */
[----:B------:R-:W-:Y:S01]  /*29b0*/  FADD.FTZ R3, R2, R195 ;  /* 0x000000c302037221 */ /* 0x000fe20000010000 */
[----:B------:R-:W-:Y:S01]  /*29c0*/  UMOV UR4, 0xffffffff ;  /* 0xffffffff00047882 */ /* 0x000fe20000000000 */
[----:B------:R-:W-:Y:S01]  /*29d0*/  LOP3.LUT R18, R16, 0x7fffffc, RZ, 0xc0, !PT ;  /* 0x07fffffc10127812 */ /* 0x000fe200078ec0ff */
[----:B------:R-:W-:Y:S01]  /*29e0*/  FFMA.FTZ R17, R195, R192, R20 ;  /* 0x000000c0c3117223 */ /* 0x000fe20000010014 */
[----:B------:R-:W-:Y:S01]  /*29f0*/  FADD.FTZ R2, R3, R194 ;  /* 0x000000c203027221 */ /* 0x000fe20000010000 */
        /* <DEDUP_REMOVED lines=26> */
.L_x_2001:
        /* <DEDUP_REMOVED lines=9> */
[----:B------:R-:W-:Y:S02]  /*2c30*/  LEA.HI R36, R90, R81, RZ, 0x19 ;  /* 0x000000515a247211 */ /* 0x000fe400078fc8ff */
[----:B------:R-:W-:Y:S02]  /*2c40*/  @!P2 MOV R16, 0x400 ;  /* 0x000004000010a802 */ /* 0x000fe40000000f00 */
[----:B------:R-:W-:-:S05]  /*2c50*/  @!P2 IADD3 R19, R18, R19, RZ ;  /* 0x000000131213a210 */ /* 0x000fca0007ffe0ff */
        /* <DEDUP_REMOVED lines=9> */
[----:B------:R-:W-:Y:S02]  /*2cf0*/  CS2R R22, SRZ ;  /* 0x0000000000167805 */ /* 0x000fe4000001ff00 */
[----:B------:R-:W-:Y:S01]  /*2d00*/  IADD3.X R198, RZ, RZ, RZ, P3, !PT ;  /* 0x000000ffffc67210 */ /* 0x000fe20001ffe4ff */
[----:B------:R1:W-:Y:S03]  /*2d10*/  @!P2 STS.64 [R19], R16 ;  /* 0x000000101300a388 */ /* 0x0003e60000000a00 */
        /* <DEDUP_REMOVED lines=19> */
.L_x_1987:
[----:B------:R-:W-:Y:S05]  /*2e50*/  BSYNC B0 ;  /* 0x0000000000007941 */ /* 0x000fea0003800000 */
.L_x_1986:
        /* <DEDUP_REMOVED lines=19> */
.L_x_1989:
[----:B------:R-:W2:Y:S04]  /*2f90*/  LDG.E.STRONG.GPU R16, desc[UR6][R2.64] ;  /* 0x0000000602107981 */ /* 0x000ea8000c1ef900 */
[----:B--2---:R-:W-:Y:S01]  /*2fa0*/  CCTL.IVALL ;  /* 0x00000000ff00798f */ /* 0x004fe20002000000 */
[----:B------:R-:W-:Y:S05]  /*2fb0*/  YIELD ;  /* 0x0000000000007946 */ /* 0x000fea0003800000 */
[----:B------:R-:W-:-:S13]  /*2fc0*/  ISETP.NE.AND P0, PT, R16, R19, PT ;  /* 0x000000131000720c */ /* 0x000fda0003f05270 */
[----:B------:R-:W-:Y:S05]  /*2fd0*/  @P0 BRA `(.L_x_1989) ;  /* 0xfffffffc00ec0947 */ /* 0x000fea000383ffff */
.L_x_1988:
        /* <DEDUP_REMOVED lines=19> */
[----:B0-----:R-:W-:Y:S02]  /*3110*/  FADD.FTZ R20, R19, R20 ;  /* 0x0000001413147221 */ /* 0x001fe40000010000 */
[----:B------:R-:W0:Y:S01]  /*3120*/  S2R R19, SR_CTAID.X ;  /* 0x0000000000137919 */ /* 0x000e220000002500 */
[----:B-1----:R-:W-:Y:S02]  /*3130*/  FADD.FTZ R21, R18, R21 ;  /* 0x0000001512157221 */ /* 0x002fe40000010000 */
        /* <DEDUP_REMOVED lines=11> */
[----:B0-----:R-:W-:Y:S01]  /*31f0*/  SHF.L.U32 R2, R19, 0x7, RZ ;  /* 0x0000000713027819 */ /* 0x001fe200000006ff */
[----:B--2---:R-:W-:Y:S02]  /*3200*/  FADD.FTZ R16, R3, R16 ;  /* 0x0000001003107221 */ /* 0x004fe40000010000 */
[----:B------:R-:W-:Y:S01]  /*3210*/  FMUL.FTZ R18, R17, 6.103515625e-05 ;  /* 0x3880000011127820 */ /* 0x000fe20000410000 */
[----:B------:R-:W-:Y:S01]  /*3220*/  LOP3.LUT R3, R2, 0x180, RZ, 0xc0, !PT ;  /* 0x0000018002037812 */ /* 0x000fe200078ec0ff */
[----:B------:R-:W-:-:S03]  /*3230*/  FMUL.FTZ R17, R16, 6.103515625e-05 ;  /* 0x3880000010117820 */ /* 0x000fc60000410000 */
        /* <DEDUP_REMOVED lines=131> */
[----:B------:R-:W-:Y:S01]  /*3a70*/  MOV R44, R65 ;  /* 0x00000041002c7202 */ /* 0x000fe20000000f00 */
[----:B0-----:R-:W-:Y:S01]  /*3a80*/  IMAD.MOV.U32 R33, RZ, RZ, R95 ;  /* 0x000000ffff217224 */ /* 0x001fe200078e005f */
        /* <DEDUP_REMOVED lines=62> */
.L_x_1984:
        /* <DEDUP_REMOVED lines=32> */
.L_x_1985:
[----:B------:R-:W-:Y:S01]  /*4070*/  HFMA2.MMA R199, -RZ, RZ, 0, 9.5367431640625e-07 ;  /* 0x00000010ffc77435 */ /* 0x000fe200000001ff */
[----:B------:R-:W-:Y:S02]  /*4080*/  MOV R198, R2 ;  /* 0x0000000200c67202 */ /* 0x000fe40000000f00 */
[----:B------:R-:W-:Y:S02]  /*4090*/  MOV R200, 0x1f ;  /* 0x0000001f00c87802 */ /* 0x000fe40000000f00 */
[----:B------:R-:W-:-:S07]  /*40a0*/  MOV R197, 0xffffffff ;  /* 0xffffffff00c57802 */ /* 0x000fce0000000f00 */
[----:B------:R-:W-:Y:S05]  /*40b0*/  WARPSYNC.COLLECTIVE R197, `(.L_x_1991) ;  /* 0x00000000c5087348 */ /* 0x000fea0003c00000 */
[----:B------:R0:W1:Y:S02]  /*40c0*/  SHFL.DOWN P0, R196, R198, R199, R200 ;  /* 0x080000c7c6c47389 */ /* 0x00006400000000c8 */
[----:B01----:R-:W-:Y:S01]  /*40d0*/  ENDCOLLECTIVE ;  /* 0x000000000000791b */ /* 0x003fe20003800000 */
.L_x_1991:
[----:B------:R-:W-:Y:S02]  /*40e0*/  MOV R198, R3 ;  /* 0x0000000300c67202 */ /* 0x000fe40000000f00 */
[----:B------:R-:W-:-:S07]  /*40f0*/  MOV R17, R196 ;  /* 0x000000c400117202 */ /* 0x000fce0000000f00 */
[----:B------:R-:W-:Y:S05]  /*4100*/  WARPSYNC.COLLECTIVE R197, `(.L_x_1992) ;  /* 0x00000000c5087348 */ /* 0x000fea0003c00000 */
[----:B------:R0:W1:Y:S02]  /*4110*/  SHFL.DOWN P0, R196, R198, R199, R200 ;  /* 0x080000c7c6c47389 */ /* 0x00006400000000c8 */
[----:B01----:R-:W-:Y:S01]  /*4120*/  ENDCOLLECTIVE ;  /* 0x000000000000791b */ /* 0x003fe20003800000 */
.L_x_1992:
[----:B------:R-:W-:Y:S01]  /*4130*/  FADD.FTZ R17, R2, R17 ;  /* 0x0000001102117221 */ /* 0x000fe20000010000 */
[----:B------:R-:W-:-:S04]  /*4140*/  HFMA2.MMA R199, -RZ, RZ, 0, 4.76837158203125e-07 ;  /* 0x00000008ffc77435 */ /* 0x000fc800000001ff */
[----:B------:R-:W-:Y:S02]  /*4150*/  MOV R198, R17 ;  /* 0x0000001100c67202 */ /* 0x000fe40000000f00 */
[----:B------:R-:W-:-:S07]  /*4160*/  MOV R20, R196 ;  /* 0x000000c400147202 */ /* 0x000fce0000000f00 */
[----:B------:R-:W-:Y:S05]  /*4170*/  WARPSYNC.COLLECTIVE R197, `(.L_x_1993) ;  /* 0x00000000c5087348 */ /* 0x000fea0003c00000 */
[----:B------:R0:W1:Y:S02]  /*4180*/  SHFL.DOWN P0, R196, R198, R199, R200 ;  /* 0x080000c7c6c47389 */ /* 0x00006400000000c8 */
[----:B01----:R-:W-:Y:S01]  /*4190*/  ENDCOLLECTIVE ;  /* 0x000000000000791b */ /* 0x003fe20003800000 */
.L_x_1993:
[----:B------:R-:W-:-:S05]  /*41a0*/  FADD.FTZ R20, R3, R20 ;  /* 0x0000001403147221 */ /* 0x000fca0000010000 */
[----:B------:R-:W-:Y:S02]  /*41b0*/  MOV R198, R20 ;  /* 0x0000001400c67202 */ /* 0x000fe40000000f00 */
[----:B------:R-:W-:-:S07]  /*41c0*/  MOV R22, R196 ;  /* 0x000000c400167202 */ /* 0x000fce0000000f00 */
[----:B------:R-:W-:Y:S05]  /*41d0*/  WARPSYNC.COLLECTIVE R197, `(.L_x_1994) ;  /* 0x00000000c5087348 */ /* 0x000fea0003c00000 */
[----:B------:R0:W1:Y:S02]  /*41e0*/  SHFL.DOWN P0, R196, R198, R199, R200 ;  /* 0x080000c7c6c47389 */ /* 0x00006400000000c8 */
[----:B01----:R-:W-:Y:S01]  /*41f0*/  ENDCOLLECTIVE ;  /* 0x000000000000791b */ /* 0x003fe20003800000 */
.L_x_1994:
[----:B------:R-:W-:Y:S01]  /*4200*/  FADD.FTZ R22, R17, R22 ;  /* 0x0000001611167221 */ /* 0x000fe20000010000 */
[----:B------:R-:W-:-:S04]  /*4210*/  HFMA2.MMA R199, -RZ, RZ, 0, 2.384185791015625e-07 ;  /* 0x00000004ffc77435 */ /* 0x000fc800000001ff */
[----:B------:R-:W-:Y:S02]  /*4220*/  MOV R198, R22 ;  /* 0x0000001600c67202 */ /* 0x000fe40000000f00 */
[----:B------:R-:W-:-:S07]  /*4230*/  MOV R19, R196 ;  /* 0x000000c400137202 */ /* 0x000fce0000000f00 */
[----:B------:R-:W-:Y:S05]  /*4240*/  WARPSYNC.COLLECTIVE R197, `(.L_x_1995) ;  /* 0x00000000c5087348 */ /* 0x000fea0003c00000 */
[----:B------:R0:W1:Y:S02]  /*4250*/  SHFL.DOWN P0, R196, R198, R199, R200 ;  /* 0x080000c7c6c47389 */ /* 0x00006400000000c8 */
[----:B01----:R-:W-:Y:S01]  /*4260*/  ENDCOLLECTIVE ;  /* 0x000000000000791b */ /* 0x003fe20003800000 */
.L_x_1995:
[----:B------:R-:W-:-:S05]  /*4270*/  FADD.FTZ R19, R20, R19 ;  /* 0x0000001314137221 */ /* 0x000fca0000010000 */
[----:B------:R-:W-:Y:S02]  /*4280*/  MOV R198, R19 ;  /* 0x0000001300c67202 */ /* 0x000fe40000000f00 */
[----:B------:R-:W-:-:S07]  /*4290*/  MOV R21, R196 ;  /* 0x000000c400157202 */ /* 0x000fce0000000f00 */
[----:B------:R-:W-:Y:S05]  /*42a0*/  WARPSYNC.COLLECTIVE R197, `(.L_x_1996) ;  /* 0x00000000c5087348 */ /* 0x000fea0003c00000 */
[----:B------:R0:W1:Y:S02]  /*42b0*/  SHFL.DOWN P0, R196, R198, R199, R200 ;  /* 0x080000c7c6c47389 */ /* 0x00006400000000c8 */
[----:B01----:R-:W-:Y:S01]  /*42c0*/  ENDCOLLECTIVE ;  /* 0x000000000000791b */ /* 0x003fe20003800000 */
.L_x_1996:
[----:B------:R-:W-:Y:S01]  /*42d0*/  FADD.FTZ R21, R22, R21 ;  /* 0x0000001516157221 */ /* 0x000fe20000010000 */
[----:B------:R-:W-:-:S04]  /*42e0*/  HFMA2.MMA R199, -RZ, RZ, 0, 1.1920928955078125e-07 ;  /* 0x00000002ffc77435 */ /* 0x000fc800000001ff */
[----:B------:R-:W-:Y:S02]  /*42f0*/  MOV R198, R21 ;  /* 0x0000001500c67202 */ /* 0x000fe40000000f00 */
[----:B------:R-:W-:-:S07]  /*4300*/  MOV R36, R196 ;  /* 0x000000c400247202 */ /* 0x000fce0000000f00 */
[----:B------:R-:W-:Y:S05]  /*4310*/  WARPSYNC.COLLECTIVE R197, `(.L_x_1997) ;  /* 0x00000000c5087348 */ /* 0x000fea0003c00000 */
[----:B------:R0:W1:Y:S02]  /*4320*/  SHFL.DOWN P0, R196, R198, R199, R200 ;  /* 0x080000c7c6c47389 */ /* 0x00006400000000c8 */
[----:B01----:R-:W-:Y:S01]  /*4330*/  ENDCOLLECTIVE ;  /* 0x000000000000791b */ /* 0x003fe20003800000 */
.L_x_1997:
[----:B------:R-:W-:-:S05]  /*4340*/  FADD.FTZ R36, R19, R36 ;  /* 0x0000002413247221 */ /* 0x000fca0000010000 */
[----:B------:R-:W-:Y:S02]  /*4350*/  MOV R198, R36 ;  /* 0x0000002400c67202 */ /* 0x000fe40000000f00 */
[----:B------:R-:W-:-:S07]  /*4360*/  MOV R2, R196 ;  /* 0x000000c400027202 */ /* 0x000fce0000000f00 */
[----:B------:R-:W-:Y:S05]  /*4370*/  WARPSYNC.COLLECTIVE R197, `(.L_x_1998) ;  /* 0x00000000c5087348 */ /* 0x000fea0003c00000 */
[----:B------:R0:W1:Y:S02]  /*4380*/  SHFL.DOWN P0, R196, R198, R199, R200 ;  /* 0x080000c7c6c47389 */ /* 0x00006400000000c8 */
[----:B01----:R-:W-:Y:S01]  /*4390*/  ENDCOLLECTIVE ;  /* 0x000000000000791b */ /* 0x003fe20003800000 */
.L_x_1998:
[----:B------:R-:W-:Y:S01]  /*43a0*/  FADD.FTZ R23, R21, R2 ;  /* 0x0000000215177221 */ /* 0x000fe20000010000 */
[----:B------:R-:W-:-:S04]  /*43b0*/  HFMA2.MMA R199, -RZ, RZ, 0, 5.9604644775390625e-08 ;  /* 0x00000001ffc77435 */ /* 0x000fc800000001ff */
[----:B------:R-:W-:Y:S02]  /*43c0*/  MOV R198, R23 ;  /* 0x0000001700c67202 */ /* 0x000fe40000000f00 */
[----:B------:R-:W-:-:S07]  /*43d0*/  MOV R3, R196 ;  /* 0x000000c400037202 */ /* 0x000fce0000000f00 */
[----:B------:R-:W-:Y:S05]  /*43e0*/  WARPSYNC.COLLECTIVE R197, `(.L_x_1999) ;  /* 0x00000000c5087348 */ /* 0x000fea0003c00000 */
[----:B------:R0:W1:Y:S02]  /*43f0*/  SHFL.DOWN P0, R196, R198, R199, R200 ;  /* 0x080000c7c6c47389 */ /* 0x00006400000000c8 */
[----:B01----:R-:W-:Y:S01]  /*4400*/  ENDCOLLECTIVE ;  /* 0x000000000000791b */ /* 0x003fe20003800000 */
.L_x_1999:
[----:B------:R-:W-:-:S05]  /*4410*/  FADD.FTZ R17, R36, R3 ;  /* 0x0000000324117221 */ /* 0x000fca0000010000 */
[----:B------:R-:W-:Y:S02]  /*4420*/  MOV R198, R17 ;  /* 0x0000001100c67202 */ /* 0x000fe40000000f00 */
[----:B------:R-:W-:-:S07]  /*4430*/  MOV R20, R196 ;  /* 0x000000c400147202 */ /* 0x000fce0000000f00 */
[----:B------:R-:W-:Y:S05]  /*4440*/  WARPSYNC.COLLECTIVE R197, `(.L_x_2000) ;  /* 0x00000000c5087348 */ /* 0x000fea0003c00000 */
[----:B------:R0:W1:Y:S02]  /*4450*/  SHFL.DOWN P0, R196, R198, R199, R200 ;  /* 0x080000c7c6c47389 */ /* 0x00006400000000c8 */
[----:B01----:R-:W-:Y:S01]  /*4460*/  ENDCOLLECTIVE ;  /* 0x000000000000791b */ /* 0x003fe20003800000 */
.L_x_2000:
[----:B------:R-:W-:Y:S05]  /*4470*/  BRA `(.L_x_2001) ;  /* 0xffffffe400c87947 */ /* 0x000fea000383ffff */
.L_x_2002:
        /* <DEDUP_REMOVED lines=16> */
.L_x_5467:


//--------------------- .text._ZN10layer_norm22ln_bwd_finalize_kernelINS_22Kernel_traits_finalizeILj16384E6__halffS2_fjLj1024ELj4ENS_18Kernel_traits_baseILj16384ES2_fS2_fjLj1024EEEEEEEvNS_9BwdParamsE --------------------------
	.section	.text._ZN10layer_norm22ln_bwd_finalize_kernelINS_22Kernel_traits_finalizeILj16384E6__halffS2_fjLj1024ELj4ENS_18Kernel_traits_baseILj16384ES2_fS2_fjLj1024EEEEEEEvNS_9BwdParamsE,"ax",@progbits
	.align	128
        .global         _ZN10layer_norm22ln_bwd_finalize_kernelINS_22Kernel_traits_finalizeILj16384E6__halffS2_fjLj1024ELj4ENS_18Kernel_traits_baseILj16384ES2_fS2_fjLj1024EEEEEEEvNS_9BwdParamsE
        .type           _ZN10layer_norm22ln_bwd_finalize_kernelINS_22Kernel_traits_finalizeILj16384E6__halffS2_fjLj1024ELj4ENS_18Kernel_traits_baseILj16384ES2_fS2_fjLj1024EEEEEEEvNS_9BwdParamsE,@function
        .size           _ZN10layer_norm22ln_bwd_finalize_kernelINS_22Kernel_traits_finalizeILj16384E6__halffS2_fjLj1024ELj4ENS_18Kernel_traits_baseILj16384ES2_fS2_fjLj1024EEEEEEEvNS_9BwdParamsE,(.L_x_5468 - _ZN10layer_norm22ln_bwd_finalize_kernelINS_22Kernel_traits_finalizeILj16384E6__halffS2_fjLj1024ELj4ENS_18Kernel_traits_baseILj16384ES2_fS2_fjLj1024EEEEEEEvNS_9BwdParamsE)
        .other          _ZN10layer_norm22ln_bwd_finalize_kernelINS_22Kernel_traits_finalizeILj16384E6__halffS2_fjLj1024ELj4ENS_18Kernel_traits_baseILj16384ES2_fS2_fjLj1024EEEEEEEvNS_9BwdParamsE,@"STO_CUDA_ENTRY STV_DEFAULT"
_ZN10layer_norm22ln_bwd_finalize_kernelINS_22Kernel_traits_finalizeILj16384E6__halffS2_fjLj1024ELj4ENS_18Kernel_traits_baseILj16384ES2_fS2_fjLj1024EEEEEEEvNS_9BwdParamsE:
.text._ZN10layer_norm22ln_bwd_finalize_kernelINS_22Kernel_traits_finalizeILj16384E6__halffS2_fjLj1024ELj4ENS_18Kernel_traits_baseILj16384ES2_fS2_fjLj1024EEEEEEEvNS_9BwdParamsE:
        /* <DEDUP_REMOVED lines=25> */
.L_x_2014:
        /* <DEDUP_REMOVED lines=28> */
.L_x_2007:
        /* <DEDUP_REMOVED lines=33> */
.L_x_2006:
[----:B------:R-:W-:Y:S05]  /*0560*/  BSYNC B1 ;  /* 0x0000000000017941 */ /* 0x000fea0003800000 */
.L_x_2005:
        /* <DEDUP_REMOVED lines=23> */
.L_x_2009:
[----:B------:R-:W-:Y:S05]  /*06e0*/  BSYNC B1 ;  /* 0x0000000000017941 */ /* 0x000fea0003800000 */
.L_x_2008:
        /* <DEDUP_REMOVED lines=11> */
.L_x_2004:
[----:B------:R-:W-:Y:S05]  /*07a0*/  BSYNC B0 ;  /* 0x0000000000007941 */ /* 0x000fea0003800000 */
.L_x_2003:
        /* <DEDUP_REMOVED lines=29> */
.L_x_2025:
[----:B------:R-:W-:Y:S01]  /*0980*/  @!P1 SHF.R.U32.HI R12, RZ, 0x3, R0 ;  /* 0x00000003ff0c9819 */ /* 0x000fe20000011600 */
[----:B---3--:R-:W-:Y:S01]  /*0990*/  FADD.FTZ R14, R9, R14 ;  /* 0x0000000e090e7221 */ /* 0x008fe20000010000 */
[----:B--2---:R-:W-:Y:S02]  /*09a0*/  FADD.FTZ R11, R10, R11 ;  /* 0x0000000b0a0b7221 */ /* 0x004fe40000010000 */
[----:B------:R-:W-:-:S05]  /*09b0*/  @!P1 LOP3.LUT R12, R12, 0x1ffffffc, RZ, 0xc0, !PT ;  /* 0x1ffffffc0c0c9812 */ /* 0x000fca00078ec0ff */
[----:B------:R2:W-:Y:S04]  /*09c0*/  @!P1 STS [R12+UR4+0x2000], R14 ;  /* 0x0020000e0c009988 */ /* 0x0005e80008000804 */
[----:B------:R2:W-:Y:S02]  /*09d0*/  @!P1 STS [R12+UR4+0x2080], R11 ;  /* 0x0020800b0c009988 */ /* 0x0005e40008000804 */
.L_x_2010:
        /* <DEDUP_REMOVED lines=14> */
.L_x_2013:
[----:B------:R-:W-:Y:S05]  /*0ac0*/  BSYNC B0 ;  /* 0x0000000000007941 */ /* 0x000fea0003800000 */
.L_x_2012:
[C---:B------:R-:W-:Y:S02]  /*0ad0*/  ISETP.GT.U32.AND P1, PT, R3.reuse, -0x4001, PT ;  /* 0xffffbfff0300780c */ /* 0x040fe40003f24070 */
[----:B------:R-:W-:Y:S02]  /*0ae0*/  IADD3 R3, R3, 0x4000, RZ ;  /* 0x0000400003037810 */ /* 0x000fe40007ffe0ff */
[----:B------:R-:W-:-:S09]  /*0af0*/  IADD3 R5, R5, 0x2000, RZ ;  /* 0x0000200005057810 */ /* 0x000fd20007ffe0ff */
[----:B------:R-:W-:Y:S05]  /*0b00*/  @P1 BRA `(.L_x_2014) ;  /* 0xfffffff400a01947 */ /* 0x000fea000383ffff */
[----:B------:R-:W-:Y:S05]  /*0b10*/  EXIT ;  /* 0x000000000000794d */ /* 0x000fea0003800000 */
.L_x_2011:
[----:B------:R-:W-:Y:S01]  /*0b20*/  HFMA2.MMA R19, -RZ, RZ, 0, 5.9604644775390625e-08 ;  /* 0x00000001ff137435 */ /* 0x000fe200000001ff */
[----:B---3--:R-:W-:Y:S01]  /*0b30*/  IMAD.MOV.U32 R20, RZ, RZ, R10 ;  /* 0x000000ffff147224 */ /* 0x008fe200078e000a */
[----:B------:R-:W-:Y:S01]  /*0b40*/  MOV R22, 0x1f ;  /* 0x0000001f00167802 */ /* 0x000fe20000000f00 */
[----:B------:R-:W-:-:S08]  /*0b50*/  IMAD.MOV.U32 R17, RZ, RZ, -0x1 ;  /* 0xffffffffff117424 */ /* 0x000fd000078e00ff */
[----:B012---:R-:W-:Y:S05]  /*0b60*/  WARPSYNC.COLLECTIVE R17, `(.L_x_2015) ;  /* 0x0000000011087348 */ /* 0x007fea0003c00000 */
[----:B------:R3:W4:Y:S02]  /*0b70*/  SHFL.BFLY P2, R18, R20, R19, R22 ;  /* 0x0c00001314127389 */ /* 0x0007240000040016 */
[----:B01234-:R-:W-:Y:S01]  /*0b80*/  ENDCOLLECTIVE ;  /* 0x000000000000791b */ /* 0x01ffe20003800000 */
.L_x_2015:
[----:B------:R-:W-:Y:S01]  /*0b90*/  IMAD.MOV.U32 R19, RZ, RZ, 0x2 ;  /* 0x00000002ff137424 */ /* 0x000fe200078e00ff */
[----:B------:R-:W-:-:S05]  /*0ba0*/  MOV R11, R18 ;  /* 0x00000012000b7202 */ /* 0x000fca0000000f00 */
[----:B------:R-:W-:-:S05]  /*0bb0*/  FADD.FTZ R11, R10, R11 ;  /* 0x0000000b0a0b7221 */ /* 0x000fca0000010000 */
[----:B------:R-:W-:-:S07]  /*0bc0*/  MOV R20, R11 ;  /* 0x0000000b00147202 */ /* 0x000fce0000000f00 */
[----:B------:R-:W-:Y:S05]  /*0bd0*/  WARPSYNC.COLLECTIVE R17, `(.L_x_2016) ;  /* 0x0000000011087348 */ /* 0x000fea0003c00000 */
[----:B------:R0:W1:Y:S02]  /*0be0*/  SHFL.BFLY P2, R18, R20, R19, R22 ;  /* 0x0c00001314127389 */ /* 0x0000640000040016 */
[----:B01----:R-:W-:Y:S01]  /*0bf0*/  ENDCOLLECTIVE ;  /* 0x000000000000791b */ /* 0x003fe20003800000 */
.L_x_2016:
[----:B------:R-:W-:Y:S01]  /*0c00*/  IMAD.MOV.U32 R19, RZ, RZ, 0x4 ;  /* 0x00000004ff137424 */ /* 0x000fe200078e00ff */
[----:B------:R-:W-:-:S05]  /*0c10*/  MOV R12, R18 ;  /* 0x00000012000c7202 */ /* 0x000fca0000000f00 */
[----:B------:R-:W-:-:S05]  /*0c20*/  FADD.FTZ R12, R11, R12 ;  /* 0x0000000c0b0c7221 */ /* 0x000fca0000010000 */
[----:B------:R-:W-:-:S07]  /*0c30*/  MOV R20, R12 ;  /* 0x0000000c00147202 */ /* 0x000fce0000000f00 */
[----:B------:R-:W-:Y:S05]  /*0c40*/  WARPSYNC.COLLECTIVE R17, `(.L_x_2017) ;  /* 0x0000000011087348 */ /* 0x000fea0003c00000 */
[----:B------:R0:W1:Y:S02]  /*0c50*/  SHFL.BFLY P2, R18, R20, R19, R22 ;  /* 0x0c00001314127389 */ /* 0x0000640000040016 */
[----:B01----:R-:W-:Y:S01]  /*0c60*/  ENDCOLLECTIVE ;  /* 0x000000000000791b */ /* 0x003fe20003800000 */
.L_x_2017:
[----:B------:R-:W-:Y:S01]  /*0c70*/  IMAD.MOV.U32 R19, RZ, RZ, 0x8 ;  /* 0x00000008ff137424 */ /* 0x000fe200078e00ff */
[----:B------:R-:W-:-:S05]  /*0c80*/  MOV R13, R18 ;  /* 0x00000012000d7202 */ /* 0x000fca0000000f00 */
[----:B------:R-:W-:-:S05]  /*0c90*/  FADD.FTZ R13, R12, R13 ;  /* 0x0000000d0c0d7221 */ /* 0x000fca0000010000 */
[----:B------:R-:W-:-:S07]  /*0ca0*/  MOV R20, R13 ;  /* 0x0000000d00147202 */ /* 0x000fce0000000f00 */
[----:B------:R-:W-:Y:S05]  /*0cb0*/  WARPSYNC.COLLECTIVE R17, `(.L_x_2018) ;  /* 0x0000000011087348 */ /* 0x000fea0003c00000 */
[----:B------:R0:W1:Y:S02]  /*0cc0*/  SHFL.BFLY P2, R18, R20, R19, R22 ;  /* 0x0c00001314127389 */ /* 0x0000640000040016 */
[----:B01----:R-:W-:Y:S01]  /*0cd0*/  ENDCOLLECTIVE ;  /* 0x000000000000791b */ /* 0x003fe20003800000 */
.L_x_2018:
[----:B------:R-:W-:Y:S01]  /*0ce0*/  IMAD.MOV.U32 R19, RZ, RZ, 0x10 ;  /* 0x00000010ff137424 */ /* 0x000fe200078e00ff */
[----:B------:R-:W-:-:S05]  /*0cf0*/  MOV R10, R18 ;  /* 0x00000012000a7202 */ /* 0x000fca0000000f00 */
[----:B------:R-:W-:-:S05]  /*0d00*/  FADD.FTZ R10, R13, R10 ;  /* 0x0000000a0d0a7221 */ /* 0x000fca0000010000 */
[----:B------:R-:W-:-:S07]  /*0d10*/  MOV R20, R10 ;  /* 0x0000000a00147202 */ /* 0x000fce0000000f00 */
[----:B------:R-:W-:Y:S05]  /*0d20*/  WARPSYNC.COLLECTIVE R17, `(.L_x_2019) ;  /* 0x0000000011087348 */ /* 0x000fea0003c00000 */
[----:B------:R0:W1:Y:S02]  /*0d30*/  SHFL.BFLY P2, R18, R20, R19, R22 ;  /* 0x0c00001314127389 */ /* 0x0000640000040016 */
[----:B01----:R-:W-:Y:S01]  /*0d40*/  ENDCOLLECTIVE ;  /* 0x000000000000791b */ /* 0x003fe20003800000 */
.L_x_2019:
[----:B------:R-:W-:Y:S01]  /*0d50*/  MOV R20, R9 ;  /* 0x0000000900147202 */ /* 0x000fe20000000f00 */
[----:B------:R-:W-:Y:S01]  /*0d60*/  IMAD.MOV.U32 R19, RZ, RZ, 0x1 ;  /* 0x00000001ff137424 */ /* 0x000fe200078e00ff */
[----:B------:R-:W-:-:S07]  /*0d70*/  MOV R11, R18 ;  /* 0x00000012000b7202 */ /* 0x000fce0000000f00 */
[----:B------:R-:W-:Y:S05]  /*0d80*/  WARPSYNC.COLLECTIVE R17, `(.L_x_2020) ;  /* 0x0000000011087348 */ /* 0x000fea0003c00000 */
[----:B------:R0:W1:Y:S02]  /*0d90*/  SHFL.BFLY P2, R18, R20, R19, R22 ;  /* 0x0c00001314127389 */ /* 0x0000640000040016 */
[----:B01----:R-:W-:Y:S01]  /*0da0*/  ENDCOLLECTIVE ;  /* 0x000000000000791b */ /* 0x003fe20003800000 */
.L_x_2020:
[----:B------:R-:W-:Y:S01]  /*0db0*/  IMAD.MOV.U32 R19, RZ, RZ, 0x2 ;  /* 0x00000002ff137424 */ /* 0x000fe200078e00ff */
[----:B------:R-:W-:-:S05]  /*0dc0*/  MOV R12, R18 ;  /* 0x00000012000c7202 */ /* 0x000fca0000000f00 */
[----:B------:R-:W-:-:S05]  /*0dd0*/  FADD.FTZ R14, R9, R12 ;  /* 0x0000000c090e7221 */ /* 0x000fca0000010000 */
[----:B------:R-:W-:-:S07]  /*0de0*/  MOV R20, R14 ;  /* 0x0000000e00147202 */ /* 0x000fce0000000f00 */
[----:B------:R-:W-:Y:S05]  /*0df0*/  WARPSYNC.COLLECTIVE R17, `(.L_x_2021) ;  /* 0x0000000011087348 */ /* 0x000fea0003c00000 */
[----:B------:R0:W1:Y:S02]  /*0e00*/  SHFL.BFLY P2, R18, R20, R19, R22 ;  /* 0x0c00001314127389 */ /* 0x0000640000040016 */
[----:B01----:R-:W-:Y:S01]  /*0e10*/  ENDCOLLECTIVE ;  /* 0x000000000000791b */ /* 0x003fe20003800000 */
.L_x_2021:
[----:B------:R-:W-:Y:S01]  /*0e20*/  IMAD.MOV.U32 R19, RZ, RZ, 0x4 ;  /* 0x00000004ff137424 */ /* 0x000fe200078e00ff */
[----:B------:R-:W-:-:S05]  /*0e30*/  MOV R13, R18 ;  /* 0x00000012000d7202 */ /* 0x000fca0000000f00 */
[----:B------:R-:W-:-:S05]  /*0e40*/  FADD.FTZ R15, R14, R13 ;  /* 0x0000000d0e0f7221 */ /* 0x000fca0000010000 */
[----:B------:R-:W-:-:S07]  /*0e50*/  MOV R20, R15 ;  /* 0x0000000f00147202 */ /* 0x000fce0000000f00 */
[----:B------:R-:W-:Y:S05]  /*0e60*/  WARPSYNC.COLLECTIVE R17, `(.L_x_2022) ;  /* 0x0000000011087348 */ /* 0x000fea0003c00000 */
[----:B------:R0:W1:Y:S02]  /*0e70*/  SHFL.BFLY P2, R18, R20, R19, R22 ;  /* 0x0c00001314127389 */ /* 0x0000640000040016 */
[----:B01----:R-:W-:Y:S01]  /*0e80*/  ENDCOLLECTIVE ;  /* 0x000000000000791b */ /* 0x003fe20003800000 */
.L_x_2022:
[----:B------:R-:W-:Y:S01]  /*0e90*/  HFMA2.MMA R19, -RZ, RZ, 0, 4.76837158203125e-07 ;  /* 0x00000008ff137435 */ /* 0x000fe200000001ff */
[----:B------:R-:W-:-:S05]  /*0ea0*/  MOV R16, R18 ;  /* 0x0000001200107202 */ /* 0x000fca0000000f00 */
[----:B------:R-:W-:-:S05]  /*0eb0*/  FADD.FTZ R16, R15, R16 ;  /* 0x000000100f107221 */ /* 0x000fca0000010000 */
[----:B------:R-:W-:-:S07]  /*0ec0*/  MOV R20, R16 ;  /* 0x0000001000147202 */ /* 0x000fce0000000f00 */
[----:B------:R-:W-:Y:S05]  /*0ed0*/  WARPSYNC.COLLECTIVE R17, `(.L_x_2023) ;  /* 0x0000000011087348 */ /* 0x000fea0003c00000 */
[----:B------:R0:W1:Y:S02]  /*0ee0*/  SHFL.BFLY P2, R18, R20, R19, R22 ;  /* 0x0c00001314127389 */ /* 0x0000640000040016 */
[----:B01----:R-:W-:Y:S01]  /*0ef0*/  ENDCOLLECTIVE ;  /* 0x000000000000791b */ /* 0x003fe20003800000 */
.L_x_2023:
[----:B------:R-:W-:Y:S01]  /*0f00*/  HFMA2.MMA R19, -RZ, RZ, 0, 9.5367431640625e-07 ;  /* 0x00000010ff137435 */ /* 0x000fe200000001ff */
[----:B------:R-:W-:-:S04]  /*0f10*/  IMAD.MOV.U32 R9, RZ, RZ, R18 ;  /* 0x000000ffff097224 */ /* 0x000fc800078e0012 */
[----:B------:R-:W-:-:S05]  /*0f20*/  FADD.FTZ R9, R16, R9 ;  /* 0x0000000910097221 */ /* 0x000fca0000010000 */
[----:B------:R-:W-:-:S07]  /*0f30*/  MOV R20, R9 ;  /* 0x0000000900147202 */ /* 0x000fce0000000f00 */
[----:B------:R-:W-:Y:S05]  /*0f40*/  WARPSYNC.COLLECTIVE R17, `(.L_x_2024) ;  /* 0x0000000011087348 */ /* 0x000fea0003c00000 */
[----:B------:R0:W1:Y:S02]  /*0f50*/  SHFL.BFLY P2, R18, R20, R19, R22 ;  /* 0x0c00001314127389 */ /* 0x0000640000040016 */
[----:B01----:R-:W-:Y:S01]  /*0f60*/  ENDCOLLECTIVE ;  /* 0x000000000000791b */ /* 0x003fe20003800000 */
.L_x_2024:
[----:B------:R-:W-:Y:S01]  /*0f70*/  MOV R14, R18 ;  /* 0x00000012000e7202 */ /* 0x000fe20000000f00 */
[----:B------:R-:W-:Y:S06]  /*0f80*/  BRA `(.L_x_2025) ;  /* 0xfffffff8007c7947 */ /* 0x000fec000383ffff */
.L_x_2026:
        /* <DEDUP_REMOVED lines=15> */
.L_x_5468:


//--------------------- .text._ZN10layer_norm13ln_bwd_kernelINS_13Kernel_traitsI6__halffS2_fjLj16384ELj4ELj1ELj4ELj16ENS_18Kernel_traits_baseILj16384ES2_fS2_fjLj128EEEEEEEvNS_9BwdParamsE --------------------------
	.section	.text._ZN10layer_norm13ln_bwd_kernelINS_13Kernel_traitsI6__halffS2_fjLj16384ELj4ELj1ELj4ELj16ENS_18Kernel_traits_baseILj16384ES2_fS2_fjLj128EEEEEEEvNS_9BwdParamsE,"ax",@progbits
	.align	128
        .global         _ZN10layer_norm13ln_bwd_kernelINS_13Kernel_traitsI6__halffS2_fjLj16384ELj4ELj1ELj4ELj16ENS_18Kernel_traits_baseILj16384ES2_fS2_fjLj128EEEEEEEvNS_9BwdParamsE
        .type           _ZN10layer_norm13ln_bwd_kernelINS_13Kernel_traitsI6__halffS2_fjLj16384ELj4ELj1ELj4ELj16ENS_18Kernel_traits_baseILj16384ES2_fS2_fjLj128EEEEEEEvNS_9BwdParamsE,@function
        .size           _ZN10layer_norm13ln_bwd_kernelINS_13Kernel_traitsI6__halffS2_fjLj16384ELj4ELj1ELj4ELj16ENS_18Kernel_traits_baseILj16384ES2_fS2_fjLj128EEEEEEEvNS_9BwdParamsE,(.L_x_5469 - _ZN10layer_norm13ln_bwd_kernelINS_13Kernel_traitsI6__halffS2_fjLj16384ELj4ELj1ELj4ELj16ENS_18Kernel_traits_baseILj16384ES2_fS2_fjLj128EEEEEEEvNS_9BwdParamsE)
        .other          _ZN10layer_norm13ln_bwd_kernelINS_13Kernel_traitsI6__halffS2_fjLj16384ELj4ELj1ELj4ELj16ENS_18Kernel_traits_baseILj16384ES2_fS2_fjLj128EEEEEEEvNS_9BwdParamsE,@"STO_CUDA_ENTRY STV_DEFAULT"
_ZN10layer_norm13ln_bwd_kernelINS_13Kernel_traitsI6__halffS2_fjLj16384ELj4ELj1ELj4ELj16ENS_18Kernel_traits_baseILj16384ES2_fS2_fjLj128EEEEEEEvNS_9BwdParamsE:
.text._ZN10layer_norm13ln_bwd_kernelINS_13Kernel_traitsI6__halffS2_fjLj16384ELj4ELj1ELj4ELj16ENS_18Kernel_traits_baseILj16384ES2_fS2_fjLj128EEEEEEEvNS_9BwdParamsE:
        /* <DEDUP_REMOVED lines=222> */
.L_x_2033:
        /* <DEDUP_REMOVED lines=181> */
[----:B------:R-:W-:Y:S01]  /*1930*/  @P0 FMUL.FTZ R76, R76, R202 ;  /* 0x000000ca4c4c0220 */ /* 0x000fe20000410000 */
[----:B------:R-:W-:Y:S01]  /*1940*/  @P0 FMUL.FTZ R80, R80, R194 ;  /* 0x000000c250500220 */ /* 0x000fe20000410000 */
[----:B------:R-:W-:Y:S01]  /*1950*/  @P0 FADD.FTZ R84, -R180, R85 ;  /* 0x00000055b4540221 */ /* 0x000fe20000010100 */
[--C-:B------:R-:W-:Y:S01]  /*1960*/  @!P0 FADD.FTZ R59, R59, -R188.reuse ;  /* 0x800000bc3b3b8221 */ /* 0x100fe20000010000 */
[--C-:B------:R-:W-:Y:S01]  /*1970*/  @!P0 FADD.FTZ R225, R64, -R188.reuse ;  /* 0x800000bc40e18221 */ /* 0x100fe20000010000 */
[--C-:B------:R-:W-:Y:S01]  /*1980*/  @!P0 FADD.FTZ R202, R81, -R188.reuse ;  /* 0x800000bc51ca8221 */ /* 0x100fe20000010000 */
[----:B------:R-:W-:Y:S01]  /*1990*/  @!P0 FADD.FTZ R194, R85, -R188 ;  /* 0x800000bc55c28221 */ /* 0x000fe20000010000 */
[----:B------:R-:W-:Y:S01]  /*19a0*/  @!P0 FMUL.FTZ R201, R184, R57 ;  /* 0x00000039b8c98220 */ /* 0x000fe20000410000 */
[----:B------:R-:W-:Y:S01]  /*19b0*/  @P0 FMUL.FTZ R186, R186, R207 ;  /* 0x000000cfbaba0220 */ /* 0x000fe20000410000 */
[----:B------:R-:W2:Y:S01]  /*19c0*/  @P0 MUFU.RCP R64, R132 ;  /* 0x0000008400400308 */ /* 0x000ea20000001000 */
        /* <DEDUP_REMOVED lines=17> */
[----:B------:R-:W-:Y:S01]  /*1ae0*/  HADD2.F32 R66, -RZ, R57.H0_H0 ;  /* 0x20000039ff427230 */ /* 0x000fe20000004100 */
[----:B------:R-:W-:Y:S01]  /*1af0*/  MOV R59, R136 ;  /* 0x00000088003b7202 */ /* 0x000fe20000000f00 */
[----:B------:R-:W0:Y:S01]  /*1b00*/  @P0 MUFU.RCP R216, R116 ;  /* 0x0000007400d80308 */ /* 0x000e220000001000 */
[----:B------:R-:W-:Y:S01]  /*1b10*/  @P0 FMUL.FTZ R203, R203, R226 ;  /* 0x000000e2cbcb0220 */ /* 0x000fe20000410000 */
[----:B------:R-:W-:Y:S01]  /*1b20*/  @P0 FMUL.FTZ R207, R207, R232 ;  /* 0x000000e8cfcf0220 */ /* 0x000fe20000410000 */
[----:B------:R-:W-:Y:S01]  /*1b30*/  @!P0 FMUL.FTZ R186, R184, R217 ;  /* 0x000000d9b8ba8220 */ /* 0x000fe20000410000 */
[----:B-1----:R-:W-:Y:S01]  /*1b40*/  @P0 FMUL.FTZ R87, R56, R60 ;  /* 0x0000003c38570220 */ /* 0x002fe20000410000 */
[----:B---3--:R-:W-:Y:S01]  /*1b50*/  @P0 FMUL.FTZ R84, R188, R210 ;  /* 0x000000d2bc540220 */ /* 0x008fe20000410000 */
[C---:B------:R-:W-:Y:S01]  /*1b60*/  @!P0 FMUL.FTZ R207, R184.reuse, R61 ;  /* 0x0000003db8cf8220 */ /* 0x040fe20000410000 */
[C---:B------:R-:W-:Y:S01]  /*1b70*/  @!P0 FMUL.FTZ R203, R184.reuse, R219 ;  /* 0x000000dbb8cb8220 */ /* 0x040fe20000410000 */
[----:B------:R-:W-:Y:S01]  /*1b80*/  @!P0 FMUL.FTZ R87, R184, R58 ;  /* 0x0000003ab8578220 */ /* 0x000fe20000410000 */
[--C-:B------:R-:W-:Y:S01]  /*1b90*/  SHF.R.U64 R219, R136, 0x10, R137.reuse ;  /* 0x0000001088db7819 */ /* 0x100fe20000001289 */
[----:B------:R-:W1:Y:S01]  /*1ba0*/  @P0 MUFU.RCP R236, R159 ;  /* 0x0000009f00ec0308 */ /* 0x000e620000001000 */
[----:B------:R-:W-:Y:S01]  /*1bb0*/  MOV R61, R137 ;  /* 0x00000089003d7202 */ /* 0x000fe20000000f00 */
[----:B------:R-:W-:Y:S01]  /*1bc0*/  @P0 FMUL.FTZ R209, R209, R230 ;  /* 0x000000e6d1d10220 */ /* 0x000fe20000410000 */
[----:B------:R-:W-:Y:S01]  /*1bd0*/  SHF.R.U32.HI R217, RZ, 0x10, R137 ;  /* 0x00000010ffd97819 */ /* 0x000fe20000011689 */
[----:B------:R-:W-:Y:S01]  /*1be0*/  HADD2.F32 R194, -RZ, R194.H0_H0 ;  /* 0x200000c2ffc27230 */ /* 0x000fe20000004100 */
[----:B------:R-:W-:Y:S01]  /*1bf0*/  MOV R188, R148 ;  /* 0x0000009400bc7202 */ /* 0x000fe20000000f00 */
[----:B------:R-:W-:Y:S01]  /*1c00*/  HADD2.F32 R137, -RZ, R59.H0_H0 ;  /* 0x2000003bff897230 */ /* 0x000fe20000004100 */
[----:B------:R-:W-:Y:S01]  /*1c10*/  MOV R58, R135 ;  /* 0x00000087003a7202 */ /* 0x000fe20000000f00 */
[----:B------:R-:W-:Y:S01]  /*1c20*/  @!P0 FMUL.FTZ R209, R184, R221 ;  /* 0x000000ddb8d18220 */ /* 0x000fe20000410000 */
[C---:B------:R-:W-:Y:S01]  /*1c30*/  FADD.FTZ R101, R66.reuse, R101 ;  /* 0x0000006542657221 */ /* 0x040fe20000010000 */
[----:B------:R-:W-:Y:S01]  /*1c40*/  FFMA.FTZ R151, R66, R186, R151 ;  /* 0x000000ba42977223 */ /* 0x000fe20000010097 */
[----:B------:R-:W-:Y:S01]  /*1c50*/  @!P0 FMUL.FTZ R84, R184, R198 ;  /* 0x000000c6b8548220 */ /* 0x000fe20000410000 */
[----:B------:R-:W-:Y:S01]  /*1c60*/  FMUL.FTZ R66, R102, R66 ;  /* 0x0000004266427220 */ /* 0x000fe20000410000 */
[----:B------:R-:W-:Y:S01]  /*1c70*/  SHF.R.U32.HI R198, RZ, 0x10, R135 ;  /* 0x00000010ffc67819 */ /* 0x000fe20000011687 */
[----:B------:R-:W-:-:S02]  /*1c80*/  HADD2.F32 R59, -RZ, R188.H0_H0 ;  /* 0x200000bcff3b7230 */ /* 0x000fc40000004100 */
[C---:B------:R-:W-:Y:S01]  /*1c90*/  FADD.FTZ R99, R194.reuse, R99 ;  /* 0x00000063c2637221 */ /* 0x040fe20000010000 */
[----:B------:R-:W-:Y:S02]  /*1ca0*/  HADD2.F32 R57, -RZ, R58.H0_H0 ;  /* 0x2000003aff397230 */ /* 0x000fe40000004100 */
[----:B------:R-:W-:Y:S01]  /*1cb0*/  FFMA.FTZ R100, R194, R201, R100 ;  /* 0x000000c9c2647223 */ /* 0x000fe20000010064 */
        /* <DEDUP_REMOVED lines=8> */
[----:B------:R-:W-:-:S02]  /*1d40*/  HADD2.F32 R198, -RZ, R198.H0_H0 ;  /* 0x200000c6ffc67230 */ /* 0x000fc40000004100 */
        /* <DEDUP_REMOVED lines=10> */
[----:B------:R-:W-:Y:S01]  /*1df0*/  SHF.R.U64 R216, R148, 0x10, R149 ;  /* 0x0000001094d87819 */ /* 0x000fe20000001295 */
[----:B------:R-:W-:-:S02]  /*1e00*/  HADD2.F32 R148, -RZ, R219.H0_H0 ;  /* 0x200000dbff947230 */ /* 0x000fc40000004100 */
[----:B-1----:R-:W-:Y:S01]  /*1e10*/  @P0 FMUL.FTZ R211, R211, R236 ;  /* 0x000000ecd3d30220 */ /* 0x002fe20000410000 */
[C---:B------:R-:W-:Y:S01]  /*1e20*/  @!P0 FMUL.FTZ R81, R184.reuse, R200 ;  /* 0x000000c8b8518220 */ /* 0x040fe20000410000 */
[----:B------:R-:W-:Y:S01]  /*1e30*/  @!P0 FMUL.FTZ R211, R184, R63 ;  /* 0x0000003fb8d38220 */ /* 0x000fe20000410000 */
[----:B------:R-:W-:Y:S01]  /*1e40*/  MOV R64, R140 ;  /* 0x0000008c00407202 */ /* 0x000fe20000000f00 */
[----:B------:R-:W-:Y:S01]  /*1e50*/  FADD.FTZ R221, R221, R198 ;  /* 0x000000c6dddd7221 */ /* 0x000fe20000010000 */
[----:B------:R-:W-:Y:S01]  /*1e60*/  SHF.R.U64 R200, R140, 0x10, R141 ;  /* 0x000000108cc87819 */ /* 0x000fe2000000128d */
[----:B------:R-:W-:Y:S01]  /*1e70*/  FFMA.FTZ R137, R198, R205, R137 ;  /* 0x000000cdc6897223 */ /* 0x000fe20000010089 */
[----:B------:R-:W-:Y:S02]  /*1e80*/  MOV R62, R138 ;  /* 0x0000008a003e7202 */ /* 0x000fe40000000f00 */
[----:B------:R-:W-:Y:S02]  /*1e90*/  SHF.R.U64 R136, R138, 0x10, R139 ;  /* 0x000000108a887819 */ /* 0x000fe4000000128b */
[----:B------:R-:W-:-:S02]  /*1ea0*/  MOV R63, R139 ;  /* 0x0000008b003f7202 */ /* 0x000fc40000000f00 */
[----:B------:R-:W-:Y:S02]  /*1eb0*/  MOV R140, R146 ;  /* 0x00000092008c7202 */ /* 0x000fe40000000f00 */
[----:B------:R-:W-:Y:S01]  /*1ec0*/  SHF.R.U64 R212, R146, 0x10, R147 ;  /* 0x0000001092d47819 */ /* 0x000fe20000001293 */
[C---:B------:R-:W-:Y:S01]  /*1ed0*/  FADD.FTZ R91, R148.reuse, R91 ;  /* 0x0000005b945b7221 */ /* 0x040fe20000010000 */
[----:B------:R-:W-:Y:S01]  /*1ee0*/  SHF.R.U32.HI R138, RZ, 0x10, R139 ;  /* 0x00000010ff8a7819 */ /* 0x000fe2000001168b */
[----:B------:R-:W-:Y:S01]  /*1ef0*/  HADD2.F32 R139, -RZ, R61.H0_H0 ;  /* 0x2000003dff8b7230 */ /* 0x000fe20000004100 */
[----:B------:R-:W-:Y:S01]  /*1f00*/  MOV R146, R145 ;  /* 0x0000009100927202 */ /* 0x000fe20000000f00 */
[----:B------:R-:W-:Y:S01]  /*1f10*/  FFMA.FTZ R92, R148, R207, R92 ;  /* 0x000000cf945c7223 */ /* 0x000fe2000001005c */
[----:B------:R-:W-:Y:S01]  /*1f20*/  @!P0 FMUL.FTZ R83, R184, R206 ;  /* 0x000000ceb8538220 */ /* 0x000fe20000410000 */
[--C-:B------:R-:W-:Y:S01]  /*1f30*/  SHF.R.U64 R220, R142, 0x10, R143.reuse ;  /* 0x000000108edc7819 */ /* 0x100fe2000000128f */
[----:B------:R-:W-:Y:S01]  /*1f40*/  FMUL.FTZ R148, R157, R148 ;  /* 0x000000949d947220 */ /* 0x000fe20000410000 */
[----:B------:R-:W-:Y:S01]  /*1f50*/  MOV R135, R143 ;  /* 0x0000008f00877202 */ /* 0x000fe20000000f00 */
[----:B------:R-:W-:Y:S01]  /*1f60*/  FADD.FTZ R221, R221, R188 ;  /* 0x000000bcdddd7221 */ /* 0x000fe20000010000 */
[----:B------:R-:W-:Y:S01]  /*1f70*/  SHF.R.U32.HI R218, RZ, 0x10, R143 ;  /* 0x00000010ffda7819 */ /* 0x000fe2000001168f */
[----:B------:R-:W-:Y:S01]  /*1f80*/  FFMA.FTZ R137, R188, R209, R137 ;  /* 0x000000d1bc897223 */ /* 0x000fe20000010089 */
[----:B------:R-:W-:-:S02]  /*1f90*/  MOV R143, R144 ;  /* 0x00000090008f7202 */ /* 0x000fc40000000f00 */
[----:B------:R-:W-:Y:S01]  /*1fa0*/  SHF.R.U64 R210, R144, 0x10, R145 ;  /* 0x0000001090d27819 */ /* 0x000fe20000001291 */
[----:B------:R-:W-:Y:S01]  /*1fb0*/  HADD2.F32 R144, -RZ, R217.H0_H0 ;  /* 0x200000d9ff907230 */ /* 0x000fe20000004100 */
[----:B------:R-:W-:Y:S02]  /*1fc0*/  MOV R204, R149 ;  /* 0x0000009500cc7202 */ /* 0x000fe40000000f00 */
[----:B------:R-:W-:Y:S01]  /*1fd0*/  SHF.R.U32.HI R206, RZ, 0x10, R149 ;  /* 0x00000010ffce7819 */ /* 0x000fe20000011695 */
[----:B------:R-:W-:Y:S02]  /*1fe0*/  HADD2.F32 R149, -RZ, R63.H0_H0 ;  /* 0x2000003fff957230 */ /* 0x000fe40000004100 */
[----:B---3--:R-:W-:Y:S01]  /*1ff0*/  @P0 FMUL.FTZ R213, R213, R234 ;  /* 0x000000ead5d50220 */ /* 0x008fe20000410000 */
[C---:B------:R-:W-:Y:S01]  /*2000*/  @!P0 FMUL.FTZ R67, R184.reuse, R227 ;  /* 0x000000e3b8438220 */ /* 0x040fe20000410000 */
[----:B------:R-:W-:Y:S02]  /*2010*/  HADD2.F32 R61, -RZ, R146.H0_H0 ;  /* 0x20000092ff3d7230 */ /* 0x000fe40000004100 */
[C---:B------:R-:W-:Y:S01]  /*2020*/  @!P0 FMUL.FTZ R213, R184.reuse, R223 ;  /* 0x000000dfb8d58220 */ /* 0x040fe20000410000 */
[----:B------:R-:W-:Y:S01]  /*2030*/  @!P0 FMUL.FTZ R192, R184, R65 ;  /* 0x00000041b8c08220 */ /* 0x000fe20000410000 */
[----:B------:R-:W-:Y:S01]  /*2040*/  SHF.R.U32.HI R214, RZ, 0x10, R145 ;  /* 0x00000010ffd67819 */ /* 0x000fe20000011691 */
[----:B------:R-:W-:Y:S01]  /*2050*/  FMUL.FTZ R146, R108, R139 ;  /* 0x0000008b6c927220 */ /* 0x000fe20000410000 */
[----:B------:R-:W-:Y:S01]  /*2060*/  FADD.FTZ R221, R221, R148 ;  /* 0x00000094dddd7221 */ /* 0x000fe20000010000 */
[----:B------:R-:W-:Y:S01]  /*2070*/  FFMA.FTZ R137, R148, R207, R137 ;  /* 0x000000cf94897223 */ /* 0x000fe20000010089 */
[----:B------:R-:W-:Y:S01]  /*2080*/  @!P0 FMUL.FTZ R80, R184, R202 ;  /* 0x000000cab8508220 */ /* 0x000fe20000410000 */
[----:B------:R-:W-:Y:S01]  /*2090*/  MOV R65, R141 ;  /* 0x0000008d00417202 */ /* 0x000fe20000000f00 */
[----:B------:R-:W-:Y:S01]  /*20a0*/  HADD2.F32 R145, -RZ, R135.H0_H0 ;  /* 0x20000087ff917230 */ /* 0x000fe20000004100 */
[----:B------:R-:W-:Y:S01]  /*20b0*/  MOV R134, R142 ;  /* 0x0000008e00867202 */ /* 0x000fe20000000f00 */
[----:B------:R-:W-:Y:S01]  /*20c0*/  HADD2.F32 R135, -RZ, R140.H0_H0 ;  /* 0x2000008cff877230 */ /* 0x000fe20000004100 */
[----:B------:R-:W-:Y:S01]  /*20d0*/  SHF.R.U32.HI R202, RZ, 0x10, R141 ;  /* 0x00000010ffca7819 */ /* 0x000fe2000001168d */
[----:B------:R-:W-:Y:S01]  /*20e0*/  HADD2.F32 R141, -RZ, R62.H0_H0 ;  /* 0x2000003eff8d7230 */ /* 0x000fe20000004100 */
[----:B------:R-:W-:Y:S01]  /*20f0*/  MOV R142, R147 ;  /* 0x00000093008e7202 */ /* 0x000fe20000000f00 */
        /* <DEDUP_REMOVED lines=8> */
[----:B------:R-:W-:-:S02]  /*2180*/  HADD2.F32 R200, -RZ, R200.H0_H0 ;  /* 0x200000c8ffc87230 */ /* 0x000fc40000004100 */
[C---:B------:R-:W-:Y:S01]  /*2190*/  @!P0 FMUL.FTZ R70, R184.reuse, R233 ;  /* 0x000000e9b8468220 */ /* 0x040fe20000410000 */
[----:B------:R-:W-:Y:S02]  /*21a0*/  HADD2.F32 R219, -RZ, R65.H0_H0 ;  /* 0x20000041ffdb7230 */ /* 0x000fe40000004100 */
[----:B------:R-:W-:Y:S01]  /*21b0*/  @!P0 FMUL.FTZ R215, R184, R225 ;  /* 0x000000e1b8d78220 */ /* 0x000fe20000410000 */
[----:B------:R-:W-:Y:S02]  /*21c0*/  HADD2.F32 R136, -RZ, R136.H0_H0 ;  /* 0x20000088ff887230 */ /* 0x000fe40000004100 */
[----:B------:R-:W-:Y:S01]  /*21d0*/  FADD.FTZ R221, R221, R144 ;  /* 0x00000090dddd7221 */ /* 0x000fe20000010000 */
[----:B------:R-:W-:Y:S02]  /*21e0*/  HADD2.F32 R65, -RZ, R142.H0_H0 ;  /* 0x2000008eff417230 */ /* 0x000fe40000004100 */
[----:B------:R-:W-:Y:S01]  /*21f0*/  FMUL.FTZ R142, R110, R141 ;  /* 0x0000008d6e8e7220 */ /* 0x000fe20000410000 */
[----:B------:R-:W-:Y:S01]  /*2200*/  FFMA.FTZ R149, R144, R211, R149 ;  /* 0x000000d390957223 */ /* 0x000fe20000010095 */
[----:B------:R-:W-:-:S02]  /*2210*/  HADD2.F32 R138, -RZ, R138.H0_H0 ;  /* 0x2000008aff8a7230 */ /* 0x000fc40000004100 */
[C---:B------:R-:W-:Y:S01]  /*2220*/  @!P0 FMUL.FTZ R190, R184.reuse, R229 ;  /* 0x000000e5b8be8220 */ /* 0x040fe20000410000 */
[C---:B------:R-:W-:Y:S01]  /*2230*/  FADD.FTZ R97, R57.reuse, R97 ;  /* 0x0000006139617221 */ /* 0x040fe20000010000 */
[----:B------:R-:W-:Y:S01]  /*2240*/  FFMA.FTZ R98, R57, R203, R98 ;  /* 0x000000cb39627223 */ /* 0x000fe20000010062 */
[----:B------:R-:W-:Y:S02]  /*2250*/  HADD2.F32 R217, -RZ, R64.H0_H0 ;  /* 0x20000040ffd97230 */ /* 0x000fe40000004100 */
[C---:B------:R-:W-:Y:S01]  /*2260*/  FADD.FTZ R89, R139.reuse, R89 ;  /* 0x000000598b597221 */ /* 0x040fe20000010000 */
[----:B------:R-:W-:Y:S01]  /*2270*/  FFMA.FTZ R90, R139, R213, R90 ;  /* 0x000000d58b5a7223 */ /* 0x000fe2000001005a */
[C---:B------:R-:W-:Y:S01]  /*2280*/  @!P0 FMUL.FTZ R71, R184.reuse, R231 ;  /* 0x000000e7b8478220 */ /* 0x040fe20000410000 */
[----:B------:R-:W-:Y:S01]  /*2290*/  @!P0 FMUL.FTZ R82, R184, R208 ;  /* 0x000000d0b8528220 */ /* 0x000fe20000410000 */
[----:B------:R-:W-:Y:S02]  /*22a0*/  HADD2.F32 R63, -RZ, R143.H0_H0 ;  /* 0x2000008fff3f7230 */ /* 0x000fe40000004100 */
[----:B------:R-:W-:Y:S01]  /*22b0*/  FADD.FTZ R25, R200, R25 ;  /* 0x00000019c8197221 */ /* 0x000fe20000010000 */
[----:B------:R-:W-:-:S02]  /*22c0*/  HADD2.F32 R57, -RZ, R204.H0_H0 ;  /* 0x200000ccff397230 */ /* 0x000fc40000004100 */
[----:B------:R-:W-:Y:S01]  /*22d0*/  FFMA.FTZ R49, R200, R70, R49 ;  /* 0x00000046c8317223 */ /* 0x000fe20000010031 */
[----:B------:R-:W-:Y:S01]  /*22e0*/  FMUL.FTZ R139, R165, R200 ;  /* 0x000000c8a58b7220 */ /* 0x000fe20000410000 */
[----:B------:R-:W-:Y:S01]  /*22f0*/  SHF.R.U32.HI R208, RZ, 0x10, R147 ;  /* 0x00000010ffd07819 */ /* 0x000fe20000011693 */
[----:B------:R-:W-:Y:S02]  /*2300*/  HADD2.F32 R202, -RZ, R202.H0_H0 ;  /* 0x200000caffca7230 */ /* 0x000fe40000004100 */
[----:B------:R-:W-:Y:S01]  /*2310*/  FMUL.FTZ R143, R161, R136 ;  /* 0x00000088a18f7220 */ /* 0x000fe20000410000 */
[----:B------:R-:W-:Y:S01]  /*2320*/  FADD.FTZ R200, R221, R142 ;  /* 0x0000008eddc87221 */ /* 0x000fe20000010000 */
[----:B------:R-:W-:Y:S01]  /*2330*/  FFMA.FTZ R204, R142, R215, R149 ;  /* 0x000000d78ecc7223 */ /* 0x000fe20000010095 */
[C---:B------:R-:W-:Y:S01]  /*2340*/  @!P0 FMUL.FTZ R68, R184.reuse, R237 ;  /* 0x000000edb8448220 */ /* 0x040fe20000410000 */
[----:B------:R-:W-:Y:S02]  /*2350*/  HADD2.F32 R147, -RZ, R134.H0_H0 ;  /* 0x20000086ff937230 */ /* 0x000fe40000004100 */
[C---:B------:R-:W-:Y:S01]  /*2360*/  FADD.FTZ R28, R141.reuse, R28 ;  /* 0x0000001c8d1c7221 */ /* 0x040fe20000010000 */
[----:B------:R-:W-:Y:S01]  /*2370*/  FFMA.FTZ R52, R141, R215, R52 ;  /* 0x000000d78d347223 */ /* 0x000fe20000010034 */
[----:B------:R-:W-:Y:S01]  /*2380*/  @!P0 FMUL.FTZ R75, R184, R239 ;  /* 0x000000efb84b8220 */ /* 0x000fe20000410000 */
[----:B------:R-:W-:-:S02]  /*2390*/  HADD2.F32 R62, -RZ, R220.H0_H0 ;  /* 0x200000dcff3e7230 */ /* 0x000fc40000004100 */
        /* <DEDUP_REMOVED lines=50> */
[----:B------:R-:W-:Y:S02]  /*26c0*/  HADD2.F32 R58, -RZ, R206.H0_H0 ;  /* 0x200000ceff3a7230 */ /* 0x000fe40000004100 */
        /* <DEDUP_REMOVED lines=38> */
[----:B------:R-:W-:Y:S02]  /*2930*/  FFMA.FTZ R63, R225, R80, R64 ;  /* 0x00000050e13f7223 */ /* 0x000fe40000010040 */
        /* <DEDUP_REMOVED lines=58> */
.L_x_2044:
        /* <DEDUP_REMOVED lines=43> */
.L_x_2030:
[----:B------:R-:W-:Y:S05]  /*2f90*/  BSYNC B0 ;  /* 0x0000000000007941 */ /* 0x000fea0003800000 */
.L_x_2029:
        /* <DEDUP_REMOVED lines=19> */
.L_x_2032:
[----:B------:R-:W2:Y:S04]  /*30d0*/  LDG.E.STRONG.GPU R58, desc[UR6][R56.64] ;  /* 0x00000006383a7981 */ /* 0x000ea8000c1ef900 */
[----:B--2---:R-:W-:Y:S01]  /*30e0*/  CCTL.IVALL ;  /* 0x00000000ff00798f */ /* 0x004fe20002000000 */
[----:B------:R-:W-:Y:S05]  /*30f0*/  YIELD ;  /* 0x0000000000007946 */ /* 0x000fea0003800000 */
[----:B------:R-:W-:-:S13]  /*3100*/  ISETP.NE.AND P0, PT, R58, R61, PT ;  /* 0x0000003d3a00720c */ /* 0x000fda0003f05270 */
[----:B------:R-:W-:Y:S05]  /*3110*/  @P0 BRA `(.L_x_2032) ;  /* 0xfffffffc00ec0947 */ /* 0x000fea000383ffff */
.L_x_2031:
        /* <DEDUP_REMOVED lines=198> */
.L_x_2027:
        /* <DEDUP_REMOVED lines=44> */
.L_x_2028:
[----:B------:R-:W-:Y:S01]  /*4040*/  HFMA2.MMA R220, -RZ, RZ, 0, 9.5367431640625e-07 ;  /* 0x00000010ffdc7435 */ /* 0x000fe200000001ff */
[----:B------:R-:W-:Y:S02]  /*4050*/  MOV R218, R7 ;  /* 0x0000000700da7202 */ /* 0x000fe40000000f00 */
[----:B------:R-:W-:Y:S02]  /*4060*/  MOV R227, 0x1f ;  /* 0x0000001f00e37802 */ /* 0x000fe40000000f00 */
[----:B------:R-:W-:-:S07]  /*4070*/  MOV R135, 0xffffffff ;  /* 0xffffffff00877802 */ /* 0x000fce0000000f00 */
[----:B------:R-:W-:Y:S05]  /*4080*/  WARPSYNC.COLLECTIVE R135, `(.L_x_2034) ;  /* 0x0000000087087348 */ /* 0x000fea0003c00000 */
[----:B------:R0:W1:Y:S02]  /*4090*/  SHFL.DOWN P0, R65, R218, R220, R227 ;  /* 0x080000dcda417389 */ /* 0x00006400000000e3 */
[----:B01----:R-:W-:Y:S01]  /*40a0*/  ENDCOLLECTIVE ;  /* 0x000000000000791b */ /* 0x003fe20003800000 */
.L_x_2034:
[----:B------:R-:W-:Y:S02]  /*40b0*/  MOV R218, R31 ;  /* 0x0000001f00da7202 */ /* 0x000fe40000000f00 */
[----:B------:R-:W-:-:S07]  /*40c0*/  MOV R62, R65 ;  /* 0x00000041003e7202 */ /* 0x000fce0000000f00 */
[----:B------:R-:W-:Y:S05]  /*40d0*/  WARPSYNC.COLLECTIVE R135, `(.L_x_2035) ;  /* 0x0000000087087348 */ /* 0x000fea0003c00000 */
[----:B------:R0:W1:Y:S02]  /*40e0*/  SHFL.DOWN P0, R65, R218, R220, R227 ;  /* 0x080000dcda417389 */ /* 0x00006400000000e3 */
[----:B01----:R-:W-:Y:S01]  /*40f0*/  ENDCOLLECTIVE ;  /* 0x000000000000791b */ /* 0x003fe20003800000 */
.L_x_2035:
[----:B------:R-:W-:Y:S01]  /*4100*/  FADD.FTZ R62, R7, R62 ;  /* 0x0000003e073e7221 */ /* 0x000fe20000010000 */
[----:B------:R-:W-:-:S04]  /*4110*/  HFMA2.MMA R220, -RZ, RZ, 0, 4.76837158203125e-07 ;  /* 0x00000008ffdc7435 */ /* 0x000fc800000001ff */
[----:B------:R-:W-:Y:S02]  /*4120*/  MOV R218, R62 ;  /* 0x0000003e00da7202 */ /* 0x000fe40000000f00 */
[----:B------:R-:W-:-:S07]  /*4130*/  MOV R64, R65 ;  /* 0x0000004100407202 */ /* 0x000fce0000000f00 */
[----:B------:R-:W-:Y:S05]  /*4140*/  WARPSYNC.COLLECTIVE R135, `(.L_x_2036) ;  /* 0x0000000087087348 */ /* 0x000fea0003c00000 */
[----:B------:R0:W1:Y:S02]  /*4150*/  SHFL.DOWN P0, R65, R218, R220, R227 ;  /* 0x080000dcda417389 */ /* 0x00006400000000e3 */
[----:B01----:R-:W-:Y:S01]  /*4160*/  ENDCOLLECTIVE ;  /* 0x000000000000791b */ /* 0x003fe20003800000 */
.L_x_2036:
[----:B------:R-:W-:-:S05]  /*4170*/  FADD.FTZ R64, R31, R64 ;  /* 0x000000401f407221 */ /* 0x000fca0000010000 */
[----:B------:R-:W-:Y:S02]  /*4180*/  MOV R218, R64 ;  /* 0x0000004000da7202 */ /* 0x000fe40000000f00 */
[----:B------:R-:W-:-:S07]  /*4190*/  MOV R59, R65 ;  /* 0x00000041003b7202 */ /* 0x000fce0000000f00 */
[----:B------:R-:W-:Y:S05]  /*41a0*/  WARPSYNC.COLLECTIVE R135, `(.L_x_2037) ;  /* 0x0000000087087348 */ /* 0x000fea0003c00000 */
[----:B------:R0:W1:Y:S02]  /*41b0*/  SHFL.DOWN P0, R65, R218, R220, R227 ;  /* 0x080000dcda417389 */ /* 0x00006400000000e3 */
[----:B01----:R-:W-:Y:S01]  /*41c0*/  ENDCOLLECTIVE ;  /* 0x000000000000791b */ /* 0x003fe20003800000 */
.L_x_2037:
[----:B------:R-:W-:Y:S01]  /*41d0*/  FADD.FTZ R59, R62, R59 ;  /* 0x0000003b3e3b7221 */ /* 0x000fe20000010000 */
[----:B------:R-:W-:-:S04]  /*41e0*/  HFMA2.MMA R220, -RZ, RZ, 0, 2.384185791015625e-07 ;  /* 0x00000004ffdc7435 */ /* 0x000fc800000001ff */
[----:B------:R-:W-:Y:S02]  /*41f0*/  MOV R218, R59 ;  /* 0x0000003b00da7202 */ /* 0x000fe40000000f00 */
[----:B------:R-:W-:-:S07]  /*4200*/  MOV R61, R65 ;  /* 0x00000041003d7202 */ /* 0x000fce0000000f00 */
[----:B------:R-:W-:Y:S05]  /*4210*/  WARPSYNC.COLLECTIVE R135, `(.L_x_2038) ;  /* 0x0000000087087348 */ /* 0x000fea0003c00000 */
[----:B------:R0:W1:Y:S02]  /*4220*/  SHFL.DOWN P0, R65, R218, R220, R227 ;  /* 0x080000dcda417389 */ /* 0x00006400000000e3 */
[----:B01----:R-:W-:Y:S01]  /*4230*/  ENDCOLLECTIVE ;  /* 0x000000000000791b */ /* 0x003fe20003800000 */
.L_x_2038:
[----:B------:R-:W-:-:S05]  /*4240*/  FADD.FTZ R61, R64, R61 ;  /* 0x0000003d403d7221 */ /* 0x000fca0000010000 */
[----:B------:R-:W-:Y:S02]  /*4250*/  MOV R218, R61 ;  /* 0x0000003d00da7202 */ /* 0x000fe40000000f00 */
[----:B------:R-:W-:-:S07]  /*4260*/  MOV R134, R65 ;  /* 0x0000004100867202 */ /* 0x000fce0000000f00 */
[----:B------:R-:W-:Y:S05]  /*4270*/  WARPSYNC.COLLECTIVE R135, `(.L_x_2039) ;  /* 0x0000000087087348 */ /* 0x000fea0003c00000 */
[----:B------:R0:W1:Y:S02]  /*4280*/  SHFL.DOWN P0, R65, R218, R220, R227 ;  /* 0x080000dcda417389 */ /* 0x00006400000000e3 */
[----:B01----:R-:W-:Y:S01]  /*4290*/  ENDCOLLECTIVE ;  /* 0x000000000000791b */ /* 0x003fe20003800000 */
.L_x_2039:
[----:B------:R-:W-:Y:S01]  /*42a0*/  FADD.FTZ R134, R59, R134 ;  /* 0x000000863b867221 */ /* 0x000fe20000010000 */
[----:B------:R-:W-:-:S04]  /*42b0*/  HFMA2.MMA R220, -RZ, RZ, 0, 1.1920928955078125e-07 ;  /* 0x00000002ffdc7435 */ /* 0x000fc800000001ff */
[----:B------:R-:W-:Y:S02]  /*42c0*/  MOV R218, R134 ;  /* 0x0000008600da7202 */ /* 0x000fe40000000f00 */
[----:B------:R-:W-:-:S07]  /*42d0*/  MOV R216, R65 ;  /* 0x0000004100d87202 */ /* 0x000fce0000000f00 */
[----:B------:R-:W-:Y:S05]  /*42e0*/  WARPSYNC.COLLECTIVE R135, `(.L_x_2040) ;  /* 0x0000000087087348 */ /* 0x000fea0003c00000 */
[----:B------:R0:W1:Y:S02]  /*42f0*/  SHFL.DOWN P0, R65, R218, R220, R227 ;  /* 0x080000dcda417389 */ /* 0x00006400000000e3 */
[----:B01----:R-:W-:Y:S01]  /*4300*/  ENDCOLLECTIVE ;  /* 0x000000000000791b */ /* 0x003fe20003800000 */
.L_x_2040:
[----:B------:R-:W-:-:S05]  /*4310*/  FADD.FTZ R216, R61, R216 ;  /* 0x000000d83dd87221 */ /* 0x000fca0000010000 */
[----:B------:R-:W-:Y:S02]  /*4320*/  MOV R218, R216 ;  /* 0x000000d800da7202 */ /* 0x000fe40000000f00 */
[----:B------:R-:W-:-:S07]  /*4330*/  MOV R7, R65 ;  /* 0x0000004100077202 */ /* 0x000fce0000000f00 */
[----:B------:R-:W-:Y:S05]  /*4340*/  WARPSYNC.COLLECTIVE R135, `(.L_x_2041) ;  /* 0x0000000087087348 */ /* 0x000fea0003c00000 */
[----:B------:R0:W1:Y:S02]  /*4350*/  SHFL.DOWN P0, R65, R218, R220, R227 ;  /* 0x080000dcda417389 */ /* 0x00006400000000e3 */
[----:B01----:R-:W-:Y:S01]  /*4360*/  ENDCOLLECTIVE ;  /* 0x000000000000791b */ /* 0x003fe20003800000 */
.L_x_2041:
        /* <DEDUP_REMOVED lines=8> */
.L_x_2042:
[----:B------:R-:W-:Y:S01]  /*43f0*/  FADD.FTZ R62, R216, R31 ;  /* 0x0000001fd83e7221 */ /* 0x000fe20000010000 */
[----:B------:R-:W-:-:S04]  /*4400*/  MOV R31, R58 ;  /* 0x0000003a001f7202 */ /* 0x000fc80000000f00 */
[----:B------:R-:W-:Y:S02]  /*4410*/  MOV R218, R62 ;  /* 0x0000003e00da7202 */ /* 0x000fe40000000f00 */
[----:B------:R-:W-:-:S07]  /*4420*/  MOV R64, R65 ;  /* 0x0000004100407202 */ /* 0x000fce0000000f00 */
[----:B------:R-:W-:Y:S05]  /*4430*/  WARPSYNC.COLLECTIVE R135, `(.L_x_2043) ;  /* 0x0000000087087348 */ /* 0x000fea0003c00000 */
[----:B------:R0:W1:Y:S02]  /*4440*/  SHFL.DOWN P0, R65, R218, R220, R227 ;  /* 0x080000dcda417389 */ /* 0x00006400000000e3 */
[----:B01----:R-:W-:Y:S01]  /*4450*/  ENDCOLLECTIVE ;  /* 0x000000000000791b */ /* 0x003fe20003800000 */
.L_x_2043:
[----:B------:R-:W-:Y:S05]  /*4460*/  BRA `(.L_x_2044) ;  /* 0xffffffe8001c7947 */ /* 0x000fea000383ffff */
.L_x_2045:
        /* <DEDUP_REMOVED lines=9> */
.L_x_5469:


//--------------------- .text._ZN10layer_norm22ln_bwd_finalize_kernelINS_22Kernel_traits_finalizeILj16384E6__halfS2_S2_fjLj1024ELj4ENS_18Kernel_traits_baseILj16384ES2_S2_S2_fjLj1024EEEEEEEvNS_9BwdParamsE --------------------------
	.section	.text._ZN10layer_norm22ln_bwd_finalize_kernelINS_22Kernel_traits_finalizeILj16384E6__halfS2_S2_fjLj1024ELj4ENS_18Kernel_traits_baseILj16384ES2_S2_S2_fjLj1024EEEEEEEvNS_9BwdParamsE,"ax",@progbits
	.align	128
        .global         _ZN10layer_norm22ln_bwd_finalize_kernelINS_22Kernel_traits_finalizeILj16384E6__halfS2_S2_fjLj1024ELj4ENS_18Kernel_traits_baseILj16384ES2_S2_S2_fjLj1024EEEEEEEvNS_9BwdParamsE
        .type           _ZN10layer_norm22ln_bwd_finalize_kernelINS_22Kernel_traits_finalizeILj16384E6__halfS2_S2_fjLj1024ELj4ENS_18Kernel_traits_baseILj16384ES2_S2_S2_fjLj1024EEEEEEEvNS_9BwdParamsE,@function
        .size           _ZN10layer_norm22ln_bwd_finalize_kernelINS_22Kernel_traits_finalizeILj16384E6__halfS2_S2_fjLj1024ELj4ENS_18Kernel_traits_baseILj16384ES2_S2_S2_fjLj1024EEEEEEEvNS_9BwdParamsE,(.L_x_5470 - _ZN10layer_norm22ln_bwd_finalize_kernelINS_22Kernel_traits_finalizeILj16384E6__halfS2_S2_fjLj1024ELj4ENS_18Kernel_traits_baseILj16384ES2_S2_S2_fjLj1024EEEEEEEvNS_9BwdParamsE)
        .other          _ZN10layer_norm22ln_bwd_finalize_kernelINS_22Kernel_traits_finalizeILj16384E6__halfS2_S2_fjLj1024ELj4ENS_18Kernel_traits_baseILj16384ES2_S2_S2_fjLj1024EEEEEEEvNS_9BwdParamsE,@"STO_CUDA_ENTRY STV_DEFAULT"
_ZN10layer_norm22ln_bwd_finalize_kernelINS_22Kernel_traits_finalizeILj16384E6__halfS2_S2_fjLj1024ELj4ENS_18Kernel_traits_baseILj16384ES2_S2_S2_fjLj1024EEEEEEEvNS_9BwdParamsE:
.text._ZN10layer_norm22ln_bwd_finalize_kernelINS_22Kernel_traits_finalizeILj16384E6__halfS2_S2_fjLj1024ELj4ENS_18Kernel_traits_baseILj16384ES2_S2_S2_fjLj1024EEEEEEEvNS_9BwdParamsE:
        /* <DEDUP_REMOVED lines=25> */
.L_x_2057:
        /* <DEDUP_REMOVED lines=28> */
.L_x_2050:
        /* <DEDUP_REMOVED lines=33> */
.L_x_2049:
[----:B------:R-:W-:Y:S05]  /*0560*/  BSYNC B1 ;  /* 0x0000000000017941 */ /* 0x000fea0003800000 */
.L_x_2048:
        /* <DEDUP_REMOVED lines=23> */
.L_x_2052:
[----:B------:R-:W-:Y:S05]  /*06e0*/  BSYNC B1 ;  /* 0x0000000000017941 */ /* 0x000fea0003800000 */
.L_x_2051:
        /* <DEDUP_REMOVED lines=11> */
.L_x_2047:
[----:B------:R-:W-:Y:S05]  /*07a0*/  BSYNC B0 ;  /* 0x0000000000007941 */ /* 0x000fea0003800000 */
.L_x_2046:
        /* <DEDUP_REMOVED lines=29> */
.L_x_2068:
[----:B------:R-:W-:Y:S01]  /*0980*/  @!P1 SHF.R.U32.HI R12, RZ, 0x3, R0 ;  /* 0x00000003ff0c9819 */ /* 0x000fe20000011600 */
[----:B---3--:R-:W-:Y:S01]  /*0990*/  FADD.FTZ R14, R9, R14 ;  /* 0x0000000e090e7221 */ /* 0x008fe20000010000 */
[----:B--2---:R-:W-:Y:S02]  /*09a0*/  FADD.FTZ R11, R10, R11 ;  /* 0x0000000b0a0b7221 */ /* 0x004fe40000010000 */
[----:B------:R-:W-:-:S05]  /*09b0*/  @!P1 LOP3.LUT R12, R12, 0x1ffffffc, RZ, 0xc0, !PT ;  /* 0x1ffffffc0c0c9812 */ /* 0x000fca00078ec0ff */
[----:B------:R2:W-:Y:S04]  /*09c0*/  @!P1 STS [R12+UR4+0x2000], R14 ;  /* 0x0020000e0c009988 */ /* 0x0005e80008000804 */
[----:B------:R2:W-:Y:S02]  /*09d0*/  @!P1 STS [R12+UR4+0x2080], R11 ;  /* 0x0020800b0c009988 */ /* 0x0005e40008000804 */
.L_x_2053:
        /* <DEDUP_REMOVED lines=14> */
.L_x_2056:
[----:B------:R-:W-:Y:S05]  /*0ac0*/  BSYNC B0 ;  /* 0x0000000000007941 */ /* 0x000fea0003800000 */
.L_x_2055:
[C---:B------:R-:W-:Y:S02]  /*0ad0*/  ISETP.GT.U32.AND P1, PT, R3.reuse, -0x4001, PT ;  /* 0xffffbfff0300780c */ /* 0x040fe40003f24070 */
[----:B------:R-:W-:Y:S02]  /*0ae0*/  IADD3 R3, R3, 0x4000, RZ ;  /* 0x0000400003037810 */ /* 0x000fe40007ffe0ff */
[----:B------:R-:W-:-:S09]  /*0af0*/  IADD3 R5, R5, 0x2000, RZ ;  /* 0x0000200005057810 */ /* 0x000fd20007ffe0ff */
[----:B------:R-:W-:Y:S05]  /*0b00*/  @P1 BRA `(.L_x_2057) ;  /* 0xfffffff400a01947 */ /* 0x000fea000383ffff */
[----:B------:R-:W-:Y:S05]  /*0b10*/  EXIT ;  /* 0x000000000000794d */ /* 0x000fea0003800000 */
.L_x_2054:
[----:B------:R-:W-:Y:S01]  /*0b20*/  HFMA2.MMA R19, -RZ, RZ, 0, 5.9604644775390625e-08 ;  /* 0x00000001ff137435 */ /* 0x000fe200000001ff */
[----:B---3--:R-:W-:Y:S01]  /*0b30*/  IMAD.MOV.U32 R20, RZ, RZ, R10 ;  /* 0x000000ffff147224 */ /* 0x008fe200078e000a */
[----:B------:R-:W-:Y:S01]  /*0b40*/  MOV R22, 0x1f ;  /* 0x0000001f00167802 */ /* 0x000fe20000000f00 */
[----:B------:R-:W-:-:S08]  /*0b50*/  IMAD.MOV.U32 R17, RZ, RZ, -0x1 ;  /* 0xffffffffff117424 */ /* 0x000fd000078e00ff */
[----:B012---:R-:W-:Y:S05]  /*0b60*/  WARPSYNC.COLLECTIVE R17, `(.L_x_2058) ;  /* 0x0000000011087348 */ /* 0x007fea0003c00000 */
[----:B------:R3:W4:Y:S02]  /*0b70*/  SHFL.BFLY P2, R18, R20, R19, R22 ;  /* 0x0c00001314127389 */ /* 0x0007240000040016 */
[----:B01234-:R-:W-:Y:S01]  /*0b80*/  ENDCOLLECTIVE ;  /* 0x000000000000791b */ /* 0x01ffe20003800000 */
.L_x_2058:
[----:B------:R-:W-:Y:S01]  /*0b90*/  IMAD.MOV.U32 R19, RZ, RZ, 0x2 ;  /* 0x00000002ff137424 */ /* 0x000fe200078e00ff */
[----:B------:R-:W-:-:S05]  /*0ba0*/  MOV R11, R18 ;  /* 0x00000012000b7202 */ /* 0x000fca0000000f00 */
[----:B------:R-:W-:-:S05]  /*0bb0*/  FADD.FTZ R11, R10, R11 ;  /* 0x0000000b0a0b7221 */ /* 0x000fca0000010000 */
[----:B------:R-:W-:-:S07]  /*0bc0*/  MOV R20, R11 ;  /* 0x0000000b00147202 */ /* 0x000fce0000000f00 */
[----:B------:R-:W-:Y:S05]  /*0bd0*/  WARPSYNC.COLLECTIVE R17, `(.L_x_2059) ;  /* 0x0000000011087348 */ /* 0x000fea0003c00000 */
[----:B------:R0:W1:Y:S02]  /*0be0*/  SHFL.BFLY P2, R18, R20, R19, R22 ;  /* 0x0c00001314127389 */ /* 0x0000640000040016 */
[----:B01----:R-:W-:Y:S01]  /*0bf0*/  ENDCOLLECTIVE ;  /* 0x000000000000791b */ /* 0x003fe20003800000 */
.L_x_2059:
[----:B------:R-:W-:Y:S01]  /*0c00*/  IMAD.MOV.U32 R19, RZ, RZ, 0x4 ;  /* 0x00000004ff137424 */ /* 0x000fe200078e00ff */
[----:B------:R-:W-:-:S05]  /*0c10*/  MOV R12, R18 ;  /* 0x00000012000c7202 */ /* 0x000fca0000000f00 */
[----:B------:R-:W-:-:S05]  /*0c20*/  FADD.FTZ R12, R11, R12 ;  /* 0x0000000c0b0c7221 */ /* 0x000fca0000010000 */
[----:B------:R-:W-:-:S07]  /*0c30*/  MOV R20, R12 ;  /* 0x0000000c00147202 */ /* 0x000fce0000000f00 */
[----:B------:R-:W-:Y:S05]  /*0c40*/  WARPSYNC.COLLECTIVE R17, `(.L_x_2060) ;  /* 0x0000000011087348 */ /* 0x000fea0003c00000 */
[----:B------:R0:W1:Y:S02]  /*0c50*/  SHFL.BFLY P2, R18, R20, R19, R22 ;  /* 0x0c00001314127389 */ /* 0x0000640000040016 */
[----:B01----:R-:W-:Y:S01]  /*0c60*/  ENDCOLLECTIVE ;  /* 0x000000000000791b */ /* 0x003fe20003800000 */
.L_x_2060:
[----:B------:R-:W-:Y:S01]  /*0c70*/  IMAD.MOV.U32 R19, RZ, RZ, 0x8 ;  /* 0x00000008ff137424 */ /* 0x000fe200078e00ff */
[----:B------:R-:W-:-:S05]  /*0c80*/  MOV R13, R18 ;  /* 0x00000012000d7202 */ /* 0x000fca0000000f00 */
[----:B------:R-:W-:-:S05]  /*0c90*/  FADD.FTZ R13, R12, R13 ;  /* 0x0000000d0c0d7221 */ /* 0x000fca0000010000 */
[----:B------:R-:W-:-:S07]  /*0ca0*/  MOV R20, R13 ;  /* 0x0000000d00147202 */ /* 0x000fce0000000f00 */
[----:B------:R-:W-:Y:S05]  /*0cb0*/  WARPSYNC.COLLECTIVE R17, `(.L_x_2061) ;  /* 0x0000000011087348 */ /* 0x000fea0003c00000 */
[----:B------:R0:W1:Y:S02]  /*0cc0*/  SHFL.BFLY P2, R18, R20, R19, R22 ;  /* 0x0c00001314127389 */ /* 0x0000640000040016 */
[----:B01----:R-:W-:Y:S01]  /*0cd0*/  ENDCOLLECTIVE ;  /* 0x000000000000791b */ /* 0x003fe20003800000 */
.L_x_2061:
[----:B------:R-:W-:Y:S01]  /*0ce0*/  IMAD.MOV.U32 R19, RZ, RZ, 0x10 ;  /* 0x00000010ff137424 */ /* 0x000fe200078e00ff */
[----:B------:R-:W-:-:S05]  /*0cf0*/  MOV R10, R18 ;  /* 0x00000012000a7202 */ /* 0x000fca0000000f00 */
[----:B------:R-:W-:-:S05]  /*0d00*/  FADD.FTZ R10, R13, R10 ;  /* 0x0000000a0d0a7221 */ /* 0x000fca0000010000 */
[----:B------:R-:W-:-:S07]  /*0d10*/  MOV R20, R10 ;  /* 0x0000000a00147202 */ /* 0x000fce0000000f00 */
[----:B------:R-:W-:Y:S05]  /*0d20*/  WARPSYNC.COLLECTIVE R17, `(.L_x_2062) ;  /* 0x0000000011087348 */ /* 0x000fea0003c00000 */
[----:B------:R0:W1:Y:S02]  /*0d30*/  SHFL.BFLY P2, R18, R20, R19, R22 ;  /* 0x0c00001314127389 */ /* 0x0000640000040016 */
[----:B01----:R-:W-:Y:S01]  /*0d40*/  ENDCOLLECTIVE ;  /* 0x000000000000791b */ /* 0x003fe20003800000 */
.L_x_2062:
[----:B------:R-:W-:Y:S01]  /*0d50*/  MOV R20, R9 ;  /* 0x0000000900147202 */ /* 0x000fe20000000f00 */
[----:B------:R-:W-:Y:S01]  /*0d60*/  IMAD.MOV.U32 R19, RZ, RZ, 0x1 ;  /* 0x00000001ff137424 */ /* 0x000fe200078e00ff */
[----:B------:R-:W-:-:S07]  /*0d70*/  MOV R11, R18 ;  /* 0x00000012000b7202 */ /* 0x000fce0000000f00 */
[----:B------:R-:W-:Y:S05]  /*0d80*/  WARPSYNC.COLLECTIVE R17, `(.L_x_2063) ;  /* 0x0000000011087348 */ /* 0x000fea0003c00000 */
[----:B------:R0:W1:Y:S02]  /*0d90*/  SHFL.BFLY P2, R18, R20, R19, R22 ;  /* 0x0c00001314127389 */ /* 0x0000640000040016 */
[----:B01----:R-:W-:Y:S01]  /*0da0*/  ENDCOLLECTIVE ;  /* 0x000000000000791b */ /* 0x003fe20003800000 */
.L_x_2063:
[----:B------:R-:W-:Y:S01]  /*0db0*/  IMAD.MOV.U32 R19, RZ, RZ, 0x2 ;  /* 0x00000002ff137424 */ /* 0x000fe200078e00ff */
[----:B------:R-:W-:-:S05]  /*0dc0*/  MOV R12, R18 ;  /* 0x00000012000c7202 */ /* 0x000fca0000000f00 */
[----:B------:R-:W-:-:S05]  /*0dd0*/  FADD.FTZ R14, R9, R12 ;  /* 0x0000000c090e7221 */ /* 0x000fca0000010000 */
[----:B------:R-:W-:-:S07]  /*0de0*/  MOV R20, R14 ;  /* 0x0000000e00147202 */ /* 0x000fce0000000f00 */
[----:B------:R-:W-:Y:S05]  /*0df0*/  WARPSYNC.COLLECTIVE R17, `(.L_x_2064) ;  /* 0x0000000011087348 */ /* 0x000fea0003c00000 */
[----:B------:R0:W1:Y:S02]  /*0e00*/  SHFL.BFLY P2, R18, R20, R19, R22 ;  /* 0x0c00001314127389 */ /* 0x0000640000040016 */
[----:B01----:R-:W-:Y:S01]  /*0e10*/  ENDCOLLECTIVE ;  /* 0x000000000000791b */ /* 0x003fe20003800000 */
.L_x_2064:
[----:B------:R-:W-:Y:S01]  /*0e20*/  IMAD.MOV.U32 R19, RZ, RZ, 0x4 ;  /* 0x00000004ff137424 */ /* 0x000fe200078e00ff */
[----:B------:R-:W-:-:S05]  /*0e30*/  MOV R13, R18 ;  /* 0x00000012000d7202 */ /* 0x000fca0000000f00 */
[----:B------:R-:W-:-:S05]  /*0e40*/  FADD.FTZ R15, R14, R13 ;  /* 0x0000000d0e0f7221 */ /* 0x000fca0000010000 */
[----:B------:R-:W-:-:S07]  /*0e50*/  MOV R20, R15 ;  /* 0x0000000f00147202 */ /* 0x000fce0000000f00 */
[----:B------:R-:W-:Y:S05]  /*0e60*/  WARPSYNC.COLLECTIVE R17, `(.L_x_2065) ;  /* 0x0000000011087348 */ /* 0x000fea0003c00000 */
[----:B------:R0:W1:Y:S02]  /*0e70*/  SHFL.BFLY P2, R18, R20, R19, R22 ;  /* 0x0c00001314127389 */ /* 0x0000640000040016 */
[----:B01----:R-:W-:Y:S01]  /*0e80*/  ENDCOLLECTIVE ;  /* 0x000000000000791b */ /* 0x003fe20003800000 */
.L_x_2065:
[----:B------:R-:W-:Y:S01]  /*0e90*/  HFMA2.MMA R19, -RZ, RZ, 0, 4.76837158203125e-07 ;  /* 0x00000008ff137435 */ /* 0x000fe200000001ff */
[----:B------:R-:W-:-:S05]  /*0ea0*/  MOV R16, R18 ;  /* 0x0000001200107202 */ /* 0x000fca0000000f00 */
[----:B------:R-:W-:-:S05]  /*0eb0*/  FADD.FTZ R16, R15, R16 ;  /* 0x000000100f107221 */ /* 0x000fca0000010000 */
[----:B------:R-:W-:-:S07]  /*0ec0*/  MOV R20, R16 ;  /* 0x0000001000147202 */ /* 0x000fce0000000f00 */
[----:B------:R-:W-:Y:S05]  /*0ed0*/  WARPSYNC.COLLECTIVE R17, `(.L_x_2066) ;  /* 0x0000000011087348 */ /* 0x000fea0003c00000 */
[----:B------:R0:W1:Y:S02]  /*0ee0*/  SHFL.BFLY P2, R18, R20, R19, R22 ;  /* 0x0c00001314127389 */ /* 0x0000640000040016 */
[----:B01----:R-:W-:Y:S01]  /*0ef0*/  ENDCOLLECTIVE ;  /* 0x000000000000791b */ /* 0x003fe20003800000 */
.L_x_2066:
[----:B------:R-:W-:Y:S01]  /*0f00*/  HFMA2.MMA R19, -RZ, RZ, 0, 9.5367431640625e-07 ;  /* 0x00000010ff137435 */ /* 0x000fe200000001ff */
[----:B------:R-:W-:-:S04]  /*0f10*/  IMAD.MOV.U32 R9, RZ, RZ, R18 ;  /* 0x000000ffff097224 */ /* 0x000fc800078e0012 */
[----:B------:R-:W-:-:S05]  /*0f20*/  FADD.FTZ R9, R16, R9 ;  /* 0x0000000910097221 */ /* 0x000fca0000010000 */
[----:B------:R-:W-:-:S07]  /*0f30*/  MOV R20, R9 ;  /* 0x0000000900147202 */ /* 0x000fce0000000f00 */
[----:B------:R-:W-:Y:S05]  /*0f40*/  WARPSYNC.COLLECTIVE R17, `(.L_x_2067) ;  /* 0x0000000011087348 */ /* 0x000fea0003c00000 */
[----:B------:R0:W1:Y:S02]  /*0f50*/  SHFL.BFLY P2, R18, R20, R19, R22 ;  /* 0x0c00001314127389 */ /* 0x0000640000040016 */
[----:B01----:R-:W-:Y:S01]  /*0f60*/  ENDCOLLECTIVE ;  /* 0x000000000000791b */ /* 0x003fe20003800000 */
.L_x_2067:
[----:B------:R-:W-:Y:S01]  /*0f70*/  MOV R14, R18 ;  /* 0x00000012000e7202 */ /* 0x000fe20000000f00 */
[----:B------:R-:W-:Y:S06]  /*0f80*/  BRA `(.L_x_2068) ;  /* 0xfffffff8007c7947 */ /* 0x000fec000383ffff */
.L_x_2069:
        /* <DEDUP_REMOVED lines=15> */
.L_x_5470:


//--------------------- .text._ZN10layer_norm13ln_bwd_kernelINS_13Kernel_traitsI6__halfS2_S2_fjLj16384ELj4ELj1ELj4ELj16ENS_18Kernel_traits_baseILj16384ES2_S2_S2_fjLj128EEEEEEEvNS_9BwdParamsE --------------------------
	.section	.text._ZN10layer_norm13ln_bwd_kernelINS_13Kernel_traitsI6__halfS2_S2_fjLj16384ELj4ELj1ELj4ELj16ENS_18Kernel_traits_baseILj16384ES2_S2_S2_fjLj128EEEEEEEvNS_9BwdParamsE,"ax",@progbits
	.align	128
        .global         _ZN10layer_norm13ln_bwd_kernelINS_13Kernel_traitsI6__halfS2_S2_fjLj16384ELj4ELj1ELj4ELj16ENS_18Kernel_traits_baseILj16384ES2_S2_S2_fjLj128EEEEEEEvNS_9BwdParamsE
        .type           _ZN10layer_norm13ln_bwd_kernelINS_13Kernel_traitsI6__halfS2_S2_fjLj16384ELj4ELj1ELj4ELj16ENS_18Kernel_traits_baseILj16384ES2_S2_S2_fjLj128EEEEEEEvNS_9BwdParamsE,@function
        .size           _ZN10layer_norm13ln_bwd_kernelINS_13Kernel_traitsI6__halfS2_S2_fjLj16384ELj4ELj1ELj4ELj16ENS_18Kernel_traits_baseILj16384ES2_S2_S2_fjLj128EEEEEEEvNS_9BwdParamsE,(.L_x_5471 - _ZN10layer_norm13ln_bwd_kernelINS_13Kernel_traitsI6__halfS2_S2_fjLj16384ELj4ELj1ELj4ELj16ENS_18Kernel_traits_baseILj16384ES2_S2_S2_fjLj128EEEEEEEvNS_9BwdParamsE)
        .other          _ZN10layer_norm13ln_bwd_kernelINS_13Kernel_traitsI6__halfS2_S2_fjLj16384ELj4ELj1ELj4ELj16ENS_18Kernel_traits_baseILj16384ES2_S2_S2_fjLj128EEEEEEEvNS_9BwdParamsE,@"STO_CUDA_ENTRY STV_DEFAULT"
_ZN10layer_norm13ln_bwd_kernelINS_13Kernel_traitsI6__halfS2_S2_fjLj16384ELj4ELj1ELj4ELj16ENS_18Kernel_traits_baseILj16384ES2_S2_S2_fjLj128EEEEEEEvNS_9BwdParamsE:
.text._ZN10layer_norm13ln_bwd_kernelINS_13Kernel_traitsI6__halfS2_S2_fjLj16384ELj4ELj1ELj4ELj16ENS_18Kernel_traits_baseILj16384ES2_S2_S2_fjLj128EEEEEEEvNS_9BwdParamsE:
        /* <DEDUP_REMOVED lines=20> */
[C---:B------:R-:W-:Y:S01]  /*0140*/  @P0 IADD3 R13, R48.reuse, 0x600, RZ ;  /* 0x00000600300d0810 */ /* 0x040fe20007ffe0ff */
[----:B---3--:R-:W-:Y:S01]  /*0150*/  @P0 IMAD.WIDE.U32 R2, R9, 0x10, R2 ;  /* 0x0000001009020825 */ /* 0x008fe200078e0002 */
[C---:B--2---:R-:W-:Y:S02]  /*0160*/  @P0 LEA R8, P1, R48.reuse, R14, 0x4 ;  /* 0x0000000e30080211 */ /* 0x044fe400078220ff */
        /* <DEDUP_REMOVED lines=48> */
[----:B------:R0:W5:Y:S02]  /*0470*/  LDG.E.128 R4, desc[UR6][R2.64+0x6000] ;  /* 0x0060000602047981 */ /* 0x000164000c1e1d00 */
[--C-:B-----5:R-:W-:Y:S01]  /*0480*/  HADD2.F32 R130, -RZ, R120.reuse.H0_H0 ;  /* 0x20000078ff827230 */ /* 0x120fe20000004100 */
[----:B------:R-:W-:Y:S01]  /*0490*/  HFMA2.MMA R0, -RZ, RZ, 0, 5.9604644775390625e-08 ;  /* 0x00000001ff007435 */ /* 0x000fe200000001ff */
[----:B------:R-:W-:Y:S01]  /*04a0*/  HADD2.F32 R129, -RZ, R120.H1_H1 ;  /* 0x30000078ff817230 */ /* 0x000fe20000004100 */
[----:B------:R-:W-:Y:S01]  /*04b0*/  HFMA2.MMA R131, -RZ, RZ, 0, 0 ;  /* 0x00000000ff837435 */ /* 0x000fe200000001ff */
[--C-:B------:R-:W-:Y:S01]  /*04c0*/  HADD2.F32 R128, -RZ, R121.reuse.H0_H0 ;  /* 0x20000079ff807230 */ /* 0x100fe20000004100 */
[----:B------:R-:W-:Y:S01]  /*04d0*/  HFMA2.MMA R143, -RZ, RZ, 0, 0 ;  /* 0x00000000ff8f7435 */ /* 0x000fe200000001ff */
[----:B------:R-:W-:Y:S01]  /*04e0*/  HADD2.F32 R127, -RZ, R121.H1_H1 ;  /* 0x30000079ff7f7230 */ /* 0x000fe20000004100 */
[----:B------:R-:W-:Y:S01]  /*04f0*/  HFMA2.MMA R134, -RZ, RZ, 0, 0 ;  /* 0x00000000ff867435 */ /* 0x000fe200000001ff */
[--C-:B------:R-:W-:Y:S01]  /*0500*/  HADD2.F32 R126, -RZ, R122.reuse.H0_H0 ;  /* 0x2000007aff7e7230 */ /* 0x100fe20000004100 */
[----:B------:R-:W-:Y:S01]  /*0510*/  CS2R R152, SRZ ;  /* 0x0000000000987805 */ /* 0x000fe2000001ff00 */
[----:B------:R-:W-:Y:S01]  /*0520*/  HADD2.F32 R125, -RZ, R122.H1_H1 ;  /* 0x3000007aff7d7230 */ /* 0x000fe20000004100 */
[----:B------:R-:W-:Y:S01]  /*0530*/  CS2R R54, SRZ ;  /* 0x0000000000367805 */ /* 0x000fe2000001ff00 */
[----:B------:R-:W-:Y:S01]  /*0540*/  HADD2.F32 R124, -RZ, R123.H0_H0 ;  /* 0x2000007bff7c7230 */ /* 0x000fe20000004100 */
        /* <DEDUP_REMOVED lines=15> */
[----:B------:R-:W-:Y:S01]  /*0640*/  HADD2.F32 R123, -RZ, R123.H1_H1 ;  /* 0x3000007bff7b7230 */ /* 0x000fe20000004100 */
        /* <DEDUP_REMOVED lines=38> */
[----:B------:R-:W-:Y:S02]  /*08b0*/  MOV R140, RZ ;  /* 0x000000ff008c7202 */ /* 0x000fe40000000f00 */
[----:B0-----:R-:W-:-:S07]  /*08c0*/  MOV R146, RZ ;  /* 0x000000ff00927202 */ /* 0x001fce0000000f00 */
.L_x_2076:
        /* <DEDUP_REMOVED lines=35> */
[----:B------:R-:W1:Y:S01]  /*0b00*/  @!P0 LDC.64 R40, c[0x0][0x220] ;  /* 0x00008800ff288b82 */ /* 0x000e620000000a00 */
[----:B------:R-:W4:Y:S04]  /*0b10*/  @!P0 LDG.E.128 R36, desc[UR6][R34.64] ;  /* 0x0000000622248981 */ /* 0x000f28000c1e1d00 */
[----:B------:R-:W2:Y:S04]  /*0b20*/  @!P0 LDG.E.128 R20, desc[UR6][R156.64] ;  /* 0x000000069c148981 */ /* 0x000ea8000c1e1d00 */
[----:B------:R-:W2:Y:S01]  /*0b30*/  LDG.E.128 R32, desc[UR6][R32.64] ;  /* 0x0000000620207981 */ /* 0x000ea2000c1e1d00 */
[----:B-1----:R-:W-:Y:S01]  /*0b40*/  @!P0 IMAD.WIDE.U32 R46, R47, 0x10, R40 ;  /* 0x000000102f2e8825 */ /* 0x002fe200078e0028 */
[----:B------:R-:W-:-:S04]  /*0b50*/  SHF.L.U32 R41, R53, 0xb, RZ ;  /* 0x0000000b35297819 */ /* 0x000fc800000006ff */
[----:B------:R5:W2:Y:S01]  /*0b60*/  @!P0 LDG.E.128 R24, desc[UR6][R46.64] ;  /* 0x000000062e188981 */ /* 0x000aa2000c1e1d00 */
[----:B------:R-:W-:-:S05]  /*0b70*/  LOP3.LUT R41, R41, R48, RZ, 0xfc, !PT ;  /* 0x0000003029297212 */ /* 0x000fca00078efcff */
[----:B------:R-:W-:-:S06]  /*0b80*/  IMAD.WIDE.U32 R40, R41, 0x10, R2 ;  /* 0x0000001029287825 */ /* 0x000fcc00078e0002 */
[----:B------:R-:W2:Y:S01]  /*0b90*/  LDG.E.128 R40, desc[UR6][R40.64] ;  /* 0x0000000628287981 */ /* 0x000ea2000c1e1d00 */
[----:B0-----:R-:W-:-:S05]  /*0ba0*/  @!P0 IMAD.WIDE.U32 R44, R161, 0x10, R44 ;  /* 0x00000010a12c8825 */ /* 0x001fca00078e002c */
[----:B------:R0:W2:Y:S01]  /*0bb0*/  @!P0 LDG.E.128 R16, desc[UR6][R44.64] ;  /* 0x000000062c108981 */ /* 0x0000a2000c1e1d00 */
[----:B------:R-:W-:-:S04]  /*0bc0*/  HADD2.F32 R163, -RZ, R12.H1_H1 ;  /* 0x3000000cffa37230 */ /* 0x000fc80000004100 */
[----:B------:R-:W1:Y:S01]  /*0bd0*/  @P0 MUFU.RCP R46, R163 ;  /* 0x000000a3002e0308 */ /* 0x000e620000001000 */
[----:B------:R-:W-:Y:S01]  /*0be0*/  LOP3.LUT P1, RZ, R0, 0xff, RZ, 0xc0, !PT ;  /* 0x000000ff00ff7812 */ /* 0x000fe2000782c0ff */
[----:B------:R-:W-:Y:S02]  /*0bf0*/  HADD2.F32 R162, -RZ, R12.H0_H0 ;  /* 0x2000000cffa27230 */ /* 0x000fe40000004100 */
[----:B------:R-:W-:-:S04]  /*0c00*/  HADD2.F32 R164, -RZ, R13.H0_H0 ;  /* 0x2000000dffa47230 */ /* 0x000fc80000004100 */
[----:B------:R-:W0:Y:S01]  /*0c10*/  @P0 MUFU.RCP R156, R162 ;  /* 0x000000a2009c0308 */ /* 0x000e220000001000 */
[----:B------:R-:W-:Y:S02]  /*0c20*/  HADD2.F32 R165, -RZ, R13.H1_H1 ;  /* 0x3000000dffa57230 */ /* 0x000fe40000004100 */
[--C-:B------:R-:W-:Y:S02]  /*0c30*/  HADD2.F32 R167, -RZ, R14.reuse.H0_H0 ;  /* 0x2000000effa77230 */ /* 0x100fe40000004100 */
[----:B------:R-:W-:-:S03]  /*0c40*/  HADD2.F32 R169, -RZ, R14.H1_H1 ;  /* 0x3000000effa97230 */ /* 0x000fc60000004100 */
[----:B------:R-:W0:Y:S01]  /*0c50*/  @P0 MUFU.RCP R158, R164 ;  /* 0x000000a4009e0308 */ /* 0x000e220000001000 */
[--C-:B------:R-:W-:Y:S02]  /*0c60*/  HADD2.F32 R171, -RZ, R15.reuse.H0_H0 ;  /* 0x2000000fffab7230 */ /* 0x100fe40000004100 */
[----:B------:R-:W-:-:S05]  /*0c70*/  HADD2.F32 R173, -RZ, R15.H1_H1 ;  /* 0x3000000fffad7230 */ /* 0x000fca0000004100 */
[----:B------:R-:W0:Y:S08]  /*0c80*/  @P0 MUFU.RCP R175, R165 ;  /* 0x000000a500af0308 */ /* 0x000e300000001000 */
[----:B------:R-:W0:Y:S08]  /*0c90*/  @P0 MUFU.RCP R177, R167 ;  /* 0x000000a700b10308 */ /* 0x000e300000001000 */
[----:B------:R-:W0:Y:S08]  /*0ca0*/  @P0 MUFU.RCP R179, R169 ;  /* 0x000000a900b30308 */ /* 0x000e300000001000 */
[----:B------:R-:W0:Y:S08]  /*0cb0*/  @P0 MUFU.RCP R181, R171 ;  /* 0x000000ab00b50308 */ /* 0x000e300000001000 */
[----:B------:R-:W2:Y:S01]  /*0cc0*/  @P0 MUFU.RCP R183, R173 ;  /* 0x000000ad00b70308 */ /* 0x000ea20000001000 */
[----:B------:R-:W-:-:S07]  /*0cd0*/  HADD2.F32 R172, -RZ, R8.H0_H0 ;  /* 0x20000008ffac7230 */ /* 0x000fce0000004100 */
[----:B------:R-:W2:Y:S01]  /*0ce0*/  @P0 MUFU.RCP R178, R172 ;  /* 0x000000ac00b20308 */ /* 0x000ea20000001000 */
[--C-:B------:R-:W-:Y:S02]  /*0cf0*/  HADD2.F32 R185, -RZ, R11.reuse.H0_H0 ;  /* 0x2000000bffb97230 */ /* 0x100fe40000004100 */
[----:B------:R-:W-:-:S05]  /*0d00*/  HADD2.F32 R188, -RZ, R11.H1_H1 ;  /* 0x3000000bffbc7230 */ /* 0x000fca0000004100 */
[----:B------:R-:W-:Y:S01]  /*0d10*/  @P0 MUFU.RCP R184, R185 ;  /* 0x000000b900b80308 */ /* 0x000fe20000001000 */
[--C-:B----4-:R-:W-:Y:S02]  /*0d20*/  HADD2.F32 R0, -RZ, R36.reuse.H0_H0 ;  /* 0x20000024ff007230 */ /* 0x110fe40000004100 */
[----:B------:R-:W-:Y:S02]  /*0d30*/  HADD2.F32 R36, -RZ, R36.H1_H1 ;  /* 0x30000024ff247230 */ /* 0x000fe40000004100 */
[--C-:B------:R-:W-:Y:S02]  /*0d40*/  HADD2.F32 R170, -RZ, R38.reuse.H0_H0 ;  /* 0x20000026ffaa7230 */ /* 0x100fe40000004100 */
[----:B------:R-:W-:Y:S02]  /*0d50*/  HADD2.F32 R174, -RZ, R38.H1_H1 ;  /* 0x30000026ffae7230 */ /* 0x000fe40000004100 */
[----:B------:R-:W-:Y:S01]  /*0d60*/  @P0 FADD.FTZ R47, -R121, R36 ;  /* 0x00000024792f0221 */ /* 0x000fe20000010100 */
[----:B------:R-:W-:-:S02]  /*0d70*/  HADD2.F32 R166, -RZ, R37.H0_H0 ;  /* 0x20000025ffa67230 */ /* 0x000fc40000004100 */
[----:B---3--:R-:W-:Y:S01]  /*0d80*/  @!P0 FADD.FTZ R38, R36, -R159 ;  /* 0x8000009f24268221 */ /* 0x008fe20000010000 */
[----:B------:R-:W-:Y:S02]  /*0d90*/  HADD2.F32 R168, -RZ, R37.H1_H1 ;  /* 0x30000025ffa87230 */ /* 0x000fe40000004100 */
[----:B------:R-:W-:-:S04]  /*0da0*/  IMAD.WIDE.U32 R36, R161, 0x10, R2 ;  /* 0x00000010a1247825 */ /* 0x000fc800078e0002 */
[----:B-1----:R-:W-:Y:S01]  /*0db0*/  @P0 FMUL.FTZ R47, R47, R46 ;  /* 0x0000002e2f2f0220 */ /* 0x002fe20000410000 */
[----:B-----5:R-:W-:Y:S01]  /*0dc0*/  @!P0 FMUL.FTZ R47, R155, R38 ;  /* 0x000000269b2f8220 */ /* 0x020fe20000410000 */
[--C-:B------:R-:W-:Y:S02]  /*0dd0*/  HADD2.F32 R176, -RZ, R39.reuse.H0_H0 ;  /* 0x20000027ffb07230 */ /* 0x100fe40000004100 */
[----:B------:R-:W-:Y:S02]  /*0de0*/  HADD2.F32 R180, -RZ, R39.H1_H1 ;  /* 0x30000027ffb47230 */ /* 0x000fe40000004100 */
[----:B------:R-:W3:Y:S01]  /*0df0*/  LDG.E.128 R36, desc[UR6][R36.64] ;  /* 0x0000000624247981 */ /* 0x000ee2000c1e1d00 */
[----:B------:R-:W-:Y:S01]  /*0e00*/  @P0 FADD.FTZ R45, -R122, R0 ;  /* 0x000000007a2d0221 */ /* 0x000fe20000010100 */
[--C-:B------:R-:W-:Y:S01]  /*0e10*/  @!P0 FADD.FTZ R0, R0, -R159.reuse ;  /* 0x8000009f00008221 */ /* 0x100fe20000010000 */
[----:B------:R-:W-:Y:S02]  /*0e20*/  @P0 FADD.FTZ R157, -R120, R166 ;  /* 0x000000a6789d0221 */ /* 0x000fe40000010100 */
[----:B0-----:R-:W-:Y:S01]  /*0e30*/  @P0 FMUL.FTZ R45, R45, R156 ;  /* 0x0000009c2d2d0220 */ /* 0x001fe20000410000 */
[----:B------:R-:W-:Y:S01]  /*0e40*/  @!P0 FMUL.FTZ R45, R155, R0 ;  /* 0x000000009b2d8220 */ /* 0x000fe20000410000 */
[--C-:B------:R-:W-:Y:S01]  /*0e50*/  @!P0 FADD.FTZ R0, R166, -R159.reuse ;  /* 0x8000009fa6008221 */ /* 0x100fe20000010000 */
[----:B------:R-:W-:Y:S01]  /*0e60*/  @P0 FADD.FTZ R44, -R119, R168 ;  /* 0x000000a8772c0221 */ /* 0x000fe20000010100 */
[----:B------:R-:W-:Y:S01]  /*0e70*/  @P0 FMUL.FTZ R157, R157, R158 ;  /* 0x0000009e9d9d0220 */ /* 0x000fe20000410000 */
[----:B------:R-:W-:Y:S01]  /*0e80*/  @P0 FADD.FTZ R46, -R118, R170 ;  /* 0x000000aa762e0221 */ /* 0x000fe20000010100 */
[--C-:B------:R-:W-:Y:S01]  /*0e90*/  @!P0 FADD.FTZ R166, R168, -R159.reuse ;  /* 0x8000009fa8a68221 */ /* 0x100fe20000010000 */
[----:B------:R-:W-:Y:S01]  /*0ea0*/  @P0 FADD.FTZ R156, -R117, R174 ;  /* 0x000000ae759c0221 */ /* 0x000fe20000010100 */
[--C-:B------:R-:W-:Y:S01]  /*0eb0*/  @!P0 FADD.FTZ R168, R170, -R159.reuse ;  /* 0x8000009faaa88221 */ /* 0x100fe20000010000 */
[C---:B------:R-:W-:Y:S01]  /*0ec0*/  @!P0 FMUL.FTZ R157, R155.reuse, R0 ;  /* 0x000000009b9d8220 */ /* 0x040fe20000410000 */
[--C-:B------:R-:W-:Y:S01]  /*0ed0*/  @!P0 FADD.FTZ R0, R174, -R159.reuse ;  /* 0x8000009fae008221 */ /* 0x100fe20000010000 */
[----:B------:R-:W-:Y:S01]  /*0ee0*/  @P0 FMUL.FTZ R44, R44, R175 ;  /* 0x000000af2c2c0220 */ /* 0x000fe20000410000 */
[----:B------:R-:W-:Y:S01]  /*0ef0*/  @P0 FADD.FTZ R158, -R116, R176 ;  /* 0x000000b0749e0221 */ /* 0x000fe20000010100 */
[----:B------:R-:W-:Y:S01]  /*0f00*/  @P0 FMUL.FTZ R46, R46, R177 ;  /* 0x000000b12e2e0220 */ /* 0x000fe20000410000 */
[----:B------:R-:W-:Y:S01]  /*0f10*/  @!P0 FMUL.FTZ R44, R155, R166 ;  /* 0x000000a69b2c8220 */ /* 0x000fe20000410000 */
[----:B------:R-:W-:Y:S01]  /*0f20*/  @P0 FADD.FTZ R160, -R115, R180 ;  /* 0x000000b473a00221 */ /* 0x000fe20000010100 */
[----:B------:R-:W-:Y:S01]  /*0f30*/  @P0 FMUL.FTZ R156, R156, R179 ;  /* 0x000000b39c9c0220 */ /* 0x000fe20000410000 */
[C---:B------:R-:W-:Y:S01]  /*0f40*/  @!P0 FMUL.FTZ R46, R155.reuse, R168 ;  /* 0x000000a89b2e8220 */ /* 0x040fe20000410000 */
[--C-:B------:R-:W-:Y:S01]  /*0f50*/  @!P0 FADD.FTZ R166, R176, -R159.reuse ;  /* 0x8000009fb0a68221 */ /* 0x100fe20000010000 */
[----:B------:R-:W-:Y:S01]  /*0f60*/  @!P0 FADD.FTZ R168, R180, -R159 ;  /* 0x8000009fb4a88221 */ /* 0x000fe20000010000 */
[----:B------:R-:W-:Y:S01]  /*0f70*/  @!P0 FMUL.FTZ R156, R155, R0 ;  /* 0x000000009b9c8220 */ /* 0x000fe20000410000 */
[----:B------:R-:W-:-:S02]  /*0f80*/  HADD2.F32 R175, -RZ, R9.H0_H0 ;  /* 0x20000009ffaf7230 */ /* 0x000fc40000004100 */
[----:B------:R-:W-:Y:S01]  /*0f90*/  @P0 FMUL.FTZ R158, R158, R181 ;  /* 0x000000b59e9e0220 */ /* 0x000fe20000410000 */
[----:B--2---:R-:W-:Y:S02]  /*0fa0*/  HADD2.F32 R0, -RZ, R28.H1_H1 ;  /* 0x3000001cff007230 */ /* 0x004fe40000004100 */
[----:B------:R-:W-:Y:S01]  /*0fb0*/  @P0 FMUL.FTZ R160, R160, R183 ;  /* 0x000000b7a0a00220 */ /* 0x000fe20000410000 */
[----:B------:R-:W-:Y:S02]  /*0fc0*/  HADD2.F32 R174, -RZ, R31.H0_H0 ;  /* 0x2000001fffae7230 */ /* 0x000fe40000004100 */
[C---:B------:R-:W-:Y:S01]  /*0fd0*/  @!P0 FMUL.FTZ R158, R155.reuse, R166 ;  /* 0x000000a69b9e8220 */ /* 0x040fe20000410000 */
[----:B------:R-:W-:Y:S02]  /*0fe0*/  HADD2.F32 R2, -RZ, R8.H1_H1 ;  /* 0x30000008ff027230 */ /* 0x000fe40000004100 */
[----:B------:R-:W-:Y:S01]  /*0ff0*/  @!P0 FMUL.FTZ R160, R155, R168 ;  /* 0x000000a89ba08220 */ /* 0x000fe20000410000 */
[----:B------:R-:W-:Y:S01]  /*1000*/  HADD2.F32 R3, -RZ, R28.H0_H0 ;  /* 0x2000001cff037230 */ /* 0x000fe20000004100 */
[----:B------:R-:W0:Y:S01]  /*1010*/  @P0 MUFU.RCP R182, R175 ;  /* 0x000000af00b60308 */ /* 0x000e220000001000 */
[----:B------:R-:W-:-:S02]  /*1020*/  HADD2.F32 R168, -RZ, R30.H0_H0 ;  /* 0x2000001effa87230 */ /* 0x000fc40000004100 */
[----:B------:R-:W-:Y:S02]  /*1030*/  HADD2.F32 R170, -RZ, R30.H1_H1 ;  /* 0x3000001effaa7230 */ /* 0x000fe40000004100 */
[----:B------:R-:W-:Y:S01]  /*1040*/  FMUL.FTZ R30, R163, R0 ;  /* 0x00000000a31e7220 */ /* 0x000fe20000410000 */
[----:B------:R-:W-:Y:S02]  /*1050*/  HADD2.F32 R166, -RZ, R29.H1_H1 ;  /* 0x3000001dffa67230 */ /* 0x000fe40000004100 */
[----:B------:R-:W-:Y:S01]  /*1060*/  FMUL.FTZ R163, R171, R174 ;  /* 0x000000aeaba37220 */ /* 0x000fe20000410000 */
[----:B------:R-:W-:Y:S01]  /*1070*/  HADD2.F32 R183, -RZ, R10.H1_H1 ;  /* 0x3000000affb77230 */ /* 0x000fe20000004100 */
[----:B------:R-:W1:Y:S01]  /*1080*/  @P0 MUFU.RCP R177, R2 ;  /* 0x0000000200b10308 */ /* 0x000e620000001000 */
[----:B------:R-:W-:Y:S02]  /*1090*/  HADD2.F32 R176, -RZ, R31.H1_H1 ;  /* 0x3000001fffb07230 */ /* 0x000fe40000004100 */
[C---:B------:R-:W-:Y:S01]  /*10a0*/  FADD.FTZ R92, R174.reuse, R92 ;  /* 0x0000005cae5c7221 */ /* 0x040fe20000010000 */
[----:B------:R-:W-:Y:S01]  /*10b0*/  FFMA.FTZ R93, R174, R158, R93 ;  /* 0x0000009eae5d7223 */ /* 0x000fe2000001005d */
[----:B------:R-:W-:-:S02]  /*10c0*/  HADD2.F32 R179, -RZ, R9.H1_H1 ;  /* 0x30000009ffb37230 */ /* 0x000fc40000004100 */
[----:B------:R-:W-:Y:S01]  /*10d0*/  FMUL.FTZ R28, R162, R3 ;  /* 0x00000003a21c7220 */ /* 0x000fe20000410000 */
[----:B------:R-:W-:Y:S02]  /*10e0*/  HADD2.F32 R174, -RZ, R20.H0_H0 ;  /* 0x20000014ffae7230 */ /* 0x000fe40000004100 */
[C---:B------:R-:W-:Y:S01]  /*10f0*/  FADD.FTZ R105, R3.reuse, R105 ;  /* 0x0000006903697221 */ /* 0x040fe20000010000 */
[----:B------:R-:W-:Y:S01]  /*1100*/  FFMA.FTZ R104, R3, R45, R104 ;  /* 0x0000002d03687223 */ /* 0x000fe20000010068 */
[----:B------:R-:W-:Y:S01]  /*1110*/  HADD2.F32 R180, -RZ, R10.H0_H0 ;  /* 0x2000000affb47230 */ /* 0x000fe20000004100 */
[----:B------:R-:W2:Y:S01]  /*1120*/  @P0 MUFU.RCP R3, R183 ;  /* 0x000000b700030308 */ /* 0x000ea20000001000 */
[----:B------:R-:W-:Y:S02]  /*1130*/  HADD2.F32 R161, -RZ, R29.H0_H0 ;  /* 0x2000001dffa17230 */ /* 0x000fe40000004100 */
[----:B------:R-:W-:Y:S01]  /*1140*/  FMUL.FTZ R29, R165, R166 ;  /* 0x000000a6a51d7220 */ /* 0x000fe20000410000 */
[C---:B------:R-:W-:Y:S01]  /*1150*/  FADD.FTZ R103, R0.reuse, R103 ;  /* 0x0000006700677221 */ /* 0x040fe20000010000 */
[----:B------:R-:W-:Y:S01]  /*1160*/  FFMA.FTZ R102, R0, R47, R102 ;  /* 0x0000002f00667223 */ /* 0x000fe20000010066 */
[----:B------:R-:W-:Y:S01]  /*1170*/  FMUL.FTZ R31, R167, R168 ;  /* 0x000000a8a71f7220 */ /* 0x000fe20000410000 */
[----:B------:R-:W-:Y:S01]  /*1180*/  FMUL.FTZ R165, R173, R176 ;  /* 0x000000b0ada57220 */ /* 0x000fe20000410000 */
[C---:B------:R-:W-:Y:S01]  /*1190*/  FADD.FTZ R90, R176.reuse, R90 ;  /* 0x0000005ab05a7221 */ /* 0x040fe20000010000 */
[----:B------:R-:W4:Y:S01]  /*11a0*/  @P0 MUFU.RCP R181, R179 ;  /* 0x000000b300b50308 */ /* 0x000f220000001000 */
[----:B------:R-:W-:Y:S01]  /*11b0*/  FFMA.FTZ R91, R176, R160, R91 ;  /* 0x000000a0b05b7223 */ /* 0x000fe2000001005b */
[----:B------:R-:W-:-:S02]  /*11c0*/  HADD2.F32 R176, -RZ, R20.H1_H1 ;  /* 0x30000014ffb07230 */ /* 0x000fc40000004100 */
[----:B------:R-:W-:Y:S01]  /*11d0*/  @P0 FADD.FTZ R167, -R114, R174 ;  /* 0x000000ae72a70221 */ /* 0x000fe20000010100 */
[----:B------:R-:W-:Y:S02]  /*11e0*/  HADD2.F32 R186, -RZ, R21.H0_H0 ;  /* 0x20000015ffba7230 */ /* 0x000fe40000004100 */
[----:B------:R-:W-:Y:S01]  /*11f0*/  @!P0 FADD.FTZ R20, R174, -R159 ;  /* 0x8000009fae148221 */ /* 0x000fe20000010000 */
[----:B------:R-:W5:Y:S01]  /*1200*/  @P0 MUFU.RCP R0, R180 ;  /* 0x000000b400000308 */ /* 0x000f620000001000 */
[----:B------:R-:W-:Y:S01]  /*1210*/  FMUL.FTZ R162, R164, R161 ;  /* 0x000000a1a4a27220 */ /* 0x000fe20000410000 */
[C---:B------:R-:W-:Y:S01]  /*1220*/  FADD.FTZ R101, R161.reuse, R101 ;  /* 0x00000065a1657221 */ /* 0x040fe20000010000 */
[----:B------:R-:W-:Y:S01]  /*1230*/  FFMA.FTZ R100, R161, R157, R100 ;  /* 0x0000009da1647223 */ /* 0x000fe20000010064 */
[----:B------:R-:W-:Y:S01]  /*1240*/  FMUL.FTZ R161, R169, R170 ;  /* 0x000000aaa9a17220 */ /* 0x000fe20000410000 */
[----:B------:R-:W-:-:S03]  /*1250*/  @P0 FMUL.FTZ R167, R167, R178 ;  /* 0x000000b2a7a70220 */ /* 0x000fc60000410000 */
[----:B------:R-:W5:Y:S01]  /*1260*/  @P0 MUFU.RCP R187, R188 ;  /* 0x000000bc00bb0308 */ /* 0x000f620000001000 */
[--C-:B------:R-:W-:Y:S02]  /*1270*/  HADD2.F32 R194, -RZ, R22.reuse.H1_H1 ;  /* 0x30000016ffc27230 */ /* 0x100fe40000004100 */
[----:B------:R-:W-:Y:S01]  /*1280*/  @P0 FADD.FTZ R169, -R132, R186 ;  /* 0x000000ba84a90221 */ /* 0x000fe20000010100 */
[----:B------:R-:W-:Y:S01]  /*1290*/  @!P0 FMUL.FTZ R167, R155, R20 ;  /* 0x000000149ba78220 */ /* 0x000fe20000410000 */
[--C-:B------:R-:W-:Y:S01]  /*12a0*/  @!P0 FADD.FTZ R20, R186, -R159.reuse ;  /* 0x8000009fba148221 */ /* 0x100fe20000010000 */
[----:B------:R-:W-:Y:S02]  /*12b0*/  HADD2.F32 R21, -RZ, R21.H1_H1 ;  /* 0x30000015ff157230 */ /* 0x000fe40000004100 */
[----:B------:R-:W-:Y:S01]  /*12c0*/  @P0 FADD.FTZ R164, -R133, R176 ;  /* 0x000000b085a40221 */ /* 0x000fe20000010100 */
[----:B------:R-:W-:Y:S02]  /*12d0*/  HADD2.F32 R190, -RZ, R22.H0_H0 ;  /* 0x20000016ffbe7230 */ /* 0x000fe40000004100 */
[----:B------:R-:W-:Y:S01]  /*12e0*/  @!P0 FADD.FTZ R22, R176, -R159 ;  /* 0x8000009fb0168221 */ /* 0x000fe20000010000 */
[----:B------:R-:W-:-:S02]  /*12f0*/  HADD2.F32 R189, -RZ, R23.H0_H0 ;  /* 0x20000017ffbd7230 */ /* 0x000fc40000004100 */
[C---:B------:R-:W-:Y:S01]  /*1300*/  FADD.FTZ R96, R168.reuse, R96 ;  /* 0x00000060a8607221 */ /* 0x040fe20000010000 */
[----:B------:R-:W-:Y:S01]  /*1310*/  FFMA.FTZ R97, R168, R46, R97 ;  /* 0x0000002ea8617223 */ /* 0x000fe20000010061 */
[----:B0-----:R-:W-:Y:S01]  /*1320*/  @P0 FMUL.FTZ R169, R169, R182 ;  /* 0x000000b6a9a90220 */ /* 0x001fe20000410000 */
[----:B------:R-:W-:Y:S02]  /*1330*/  HADD2.F32 R23, -RZ, R23.H1_H1 ;  /* 0x30000017ff177230 */ /* 0x000fe40000004100 */
[----:B------:R-:W-:Y:S01]  /*1340*/  @P0 FADD.FTZ R168, -R139, R194 ;  /* 0x000000c28ba80221 */ /* 0x000fe20000010100 */
[C---:B------:R-:W-:Y:S01]  /*1350*/  @!P0 FMUL.FTZ R169, R155.reuse, R20 ;  /* 0x000000149ba98220 */ /* 0x040fe20000410000 */
[C---:B------:R-:W-:Y:S01]  /*1360*/  FADD.FTZ R98, R166.reuse, R98 ;  /* 0x00000062a6627221 */ /* 0x040fe20000010000 */
[----:B------:R-:W-:Y:S01]  /*1370*/  FFMA.FTZ R99, R166, R44, R99 ;  /* 0x0000002ca6637223 */ /* 0x000fe20000010063 */
[----:B-1----:R-:W-:Y:S01]  /*1380*/  @P0 FMUL.FTZ R164, R164, R177 ;  /* 0x000000b1a4a40220 */ /* 0x002fe20000410000 */
[----:B------:R-:W-:Y:S01]  /*1390*/  @!P0 FADD.FTZ R20, R194, -R159 ;  /* 0x8000009fc2148221 */ /* 0x000fe20000010000 */
[----:B------:R-:W-:Y:S01]  /*13a0*/  @P0 FADD.FTZ R166, -R136, R21 ;  /* 0x0000001588a60221 */ /* 0x000fe20000010100 */
[----:B------:R-:W-:Y:S01]  /*13b0*/  @!P0 FMUL.FTZ R164, R155, R22 ;  /* 0x000000169ba48220 */ /* 0x000fe20000410000 */
[----:B------:R-:W-:Y:S01]  /*13c0*/  @P0 FADD.FTZ R171, -R135, R190 ;  /* 0x000000be87ab0221 */ /* 0x000fe20000010100 */
[----:B------:R-:W-:Y:S01]  /*13d0*/  @P0 FADD.FTZ R173, -R138, R189 ;  /* 0x000000bd8aad0221 */ /* 0x000fe20000010100 */
[----:B------:R-:W-:Y:S01]  /*13e0*/  @!P0 FADD.FTZ R22, R21, -R159 ;  /* 0x8000009f15168221 */ /* 0x000fe20000010000 */
[C---:B------:R-:W-:Y:S01]  /*13f0*/  FADD.FTZ R94, R170.reuse, R94 ;  /* 0x0000005eaa5e7221 */ /* 0x040fe20000010000 */
[----:B------:R-:W-:Y:S01]  /*1400*/  FFMA.FTZ R95, R170, R156, R95 ;  /* 0x0000009caa5f7223 */ /* 0x000fe2000001005f */
[----:B--2---:R-:W-:Y:S01]  /*1410*/  @P0 FMUL.FTZ R168, R168, R3 ;  /* 0x00000003a8a80220 */ /* 0x004fe20000410000 */
[----:B------:R-:W-:Y:S01]  /*1420*/  @!P0 FADD.FTZ R174, R190, -R159 ;  /* 0x8000009fbeae8221 */ /* 0x000fe20000010000 */
[----:B------:R-:W-:Y:S01]  /*1430*/  @P0 FADD.FTZ R170, -R142, R23 ;  /* 0x000000178eaa0221 */ /* 0x000fe20000010100 */
[----:B------:R-:W-:Y:S01]  /*1440*/  @!P0 FMUL.FTZ R168, R155, R20 ;  /* 0x000000149ba88220 */ /* 0x000fe20000410000 */
[----:B----4-:R-:W-:Y:S01]  /*1450*/  @P0 FMUL.FTZ R166, R166, R181 ;  /* 0x000000b5a6a60220 */ /* 0x010fe20000410000 */
[----:B------:R-:W-:-:S02]  /*1460*/  HADD2.F32 R20, -RZ, R33.H1_H1 ;  /* 0x30000021ff147230 */ /* 0x000fc40000004100 */
[----:B-----5:R-:W-:Y:S01]  /*1470*/  @P0 FMUL.FTZ R171, R171, R0 ;  /* 0x00000000abab0220 */ /* 0x020fe20000410000 */
[----:B------:R-:W-:Y:S01]  /*1480*/  @P0 FMUL.FTZ R173, R173, R184 ;  /* 0x000000b8adad0220 */ /* 0x000fe20000410000 */
[C---:B------:R-:W-:Y:S01]  /*1490*/  @!P0 FMUL.FTZ R166, R155.reuse, R22 ;  /* 0x000000169ba68220 */ /* 0x040fe20000410000 */
[----:B------:R-:W-:Y:S01]  /*14a0*/  @!P0 FMUL.FTZ R171, R155, R174 ;  /* 0x000000ae9bab8220 */ /* 0x000fe20000410000 */
[----:B------:R-:W-:Y:S02]  /*14b0*/  HADD2.F32 R184, -RZ, R87.H0_H0 ;  /* 0x20000057ffb87230 */ /* 0x000fe40000004100 */
[----:B------:R-:W-:Y:S01]  /*14c0*/  @P0 FMUL.FTZ R170, R170, R187 ;  /* 0x000000bbaaaa0220 */ /* 0x000fe20000410000 */
[----:B------:R-:W-:Y:S01]  /*14d0*/  @!P0 FADD.FTZ R174, R23, -R159 ;  /* 0x8000009f17ae8221 */ /* 0x000fe20000010000 */
[----:B------:R-:W-:Y:S02]  /*14e0*/  HADD2.F32 R23, -RZ, R32.H0_H0 ;  /* 0x20000020ff177230 */ /* 0x000fe40000004100 */
[----:B------:R-:W-:Y:S01]  /*14f0*/  FADD.FTZ R67, R20, R67 ;  /* 0x0000004314437221 */ /* 0x000fe20000010000 */
[----:B------:R-:W-:-:S02]  /*1500*/  HADD2.F32 R187, -RZ, R35.H0_H0 ;  /* 0x20000023ffbb7230 */ /* 0x000fc40000004100 */
[----:B------:R-:W-:Y:S01]  /*1510*/  FFMA.FTZ R83, R20, R166, R83 ;  /* 0x000000a614537223 */ /* 0x000fe20000010053 */
[----:B------:R-:W-:Y:S02]  /*1520*/  HADD2.F32 R190, -RZ, R35.H1_H1 ;  /* 0x30000023ffbe7230 */ /* 0x000fe40000004100 */
[----:B------:R-:W-:Y:S01]  /*1530*/  FMUL.FTZ R35, R179, R20 ;  /* 0x00000014b3237220 */ /* 0x000fe20000410000 */
[----:B------:R-:W-:Y:S01]  /*1540*/  HADD2.F32 R32, -RZ, R32.H1_H1 ;  /* 0x30000020ff207230 */ /* 0x000fe20000004100 */
[----:B------:R-:W0:Y:S01]  /*1550*/  @P0 MUFU.RCP R20, R184 ;  /* 0x000000b800140308 */ /* 0x000e220000001000 */
[----:B------:R-:W-:Y:S02]  /*1560*/  HADD2.F32 R3, -RZ, R84.H1_H1 ;  /* 0x30000054ff037230 */ /* 0x000fe40000004100 */
[----:B------:R-:W-:Y:S02]  /*1570*/  HADD2.F32 R182, -RZ, R86.H1_H1 ;  /* 0x30000056ffb67230 */ /* 0x000fe40000004100 */
[----:B------:R-:W-:Y:S01]  /*1580*/  @!P0 FADD.FTZ R22, R189, -R159 ;  /* 0x8000009fbd168221 */ /* 0x000fe20000010000 */
[----:B------:R-:W-:-:S02]  /*1590*/  HADD2.F32 R177, -RZ, R33.H0_H0 ;  /* 0x20000021ffb17230 */ /* 0x000fc40000004100 */
[----:B------:R-:W-:Y:S01]  /*15a0*/  FMUL.FTZ R33, R2, R32 ;  /* 0x0000002002217220 */ /* 0x000fe20000410000 */
[----:B------:R-:W-:Y:S01]  /*15b0*/  HADD2.F32 R178, -RZ, R86.H0_H0 ;  /* 0x20000056ffb27230 */ /* 0x000fe20000004100 */
[----:B------:R-:W1:Y:S01]  /*15c0*/  @P0 MUFU.RCP R194, R3 ;  /* 0x0000000300c20308 */ /* 0x000e620000001000 */
[----:B------:R-:W-:Y:S02]  /*15d0*/  HADD2.F32 R186, -RZ, R87.H1_H1 ;  /* 0x30000057ffba7230 */ /* 0x000fe40000004100 */
[----:B------:R-:W-:Y:S02]  /*15e0*/  HADD2.F32 R0, -RZ, R84.H0_H0 ;  /* 0x20000054ff007230 */ /* 0x000fe40000004100 */
[----:B------:R-:W-:Y:S01]  /*15f0*/  @!P0 FMUL.FTZ R173, R155, R22 ;  /* 0x000000169bad8220 */ /* 0x000fe20000410000 */
[--C-:B------:R-:W-:Y:S02]  /*1600*/  HADD2.F32 R181, -RZ, R34.reuse.H0_H0 ;  /* 0x20000022ffb57230 */ /* 0x100fe40000004100 */
[C---:B------:R-:W-:Y:S01]  /*1610*/  FADD.FTZ R68, R23.reuse, R68 ;  /* 0x0000004417447221 */ /* 0x040fe20000010000 */
[----:B------:R-:W-:Y:S01]  /*1620*/  HADD2.F32 R176, -RZ, R34.H1_H1 ;  /* 0x30000022ffb07230 */ /* 0x000fe20000004100 */
[----:B------:R-:W2:Y:S01]  /*1630*/  @P0 MUFU.RCP R2, R182 ;  /* 0x000000b600020308 */ /* 0x000ea20000001000 */
[----:B------:R-:W-:Y:S01]  /*1640*/  FMUL.FTZ R34, R172, R23 ;  /* 0x00000017ac227220 */ /* 0x000fe20000410000 */
[----:B------:R-:W-:Y:S01]  /*1650*/  FFMA.FTZ R88, R23, R167, R88 ;  /* 0x000000a717587223 */ /* 0x000fe20000010058 */
[C---:B------:R-:W-:Y:S01]  /*1660*/  FADD.FTZ R69, R32.reuse, R69 ;  /* 0x0000004520457221 */ /* 0x040fe20000010000 */
[----:B------:R-:W-:Y:S01]  /*1670*/  FFMA.FTZ R89, R32, R164, R89 ;  /* 0x000000a420597223 */ /* 0x000fe20000010059 */
[----:B------:R-:W-:-:S02]  /*1680*/  HADD2.F32 R22, -RZ, R85.H1_H1 ;  /* 0x30000055ff167230 */ /* 0x000fc40000004100 */
[----:B------:R-:W-:Y:S01]  /*1690*/  HADD2.F32 R193, -RZ, R27.H0_H0 ;  /* 0x2000001bffc17230 */ /* 0x000fe20000004100 */
[----:B------:R-:W4:Y:S01]  /*16a0*/  @P0 MUFU.RCP R23, R178 ;  /* 0x000000b200170308 */ /* 0x000f220000001000 */
[----:B------:R-:W-:Y:S01]  /*16b0*/  FMUL.FTZ R172, R175, R177 ;  /* 0x000000b1afac7220 */ /* 0x000fe20000410000 */
[C---:B------:R-:W-:Y:S01]  /*16c0*/  FADD.FTZ R66, R177.reuse, R66 ;  /* 0x00000042b1427221 */ /* 0x040fe20000010000 */
[----:B------:R-:W-:Y:S01]  /*16d0*/  FFMA.FTZ R82, R177, R169, R82 ;  /* 0x000000a9b1527223 */ /* 0x000fe20000010052 */
[----:B------:R-:W-:Y:S01]  /*16e0*/  FMUL.FTZ R175, R183, R176 ;  /* 0x000000b0b7af7220 */ /* 0x000fe20000410000 */
[----:B------:R-:W-:-:S03]  /*16f0*/  FADD.FTZ R65, R176, R65 ;  /* 0x00000041b0417221 */ /* 0x000fc60000010000 */
[----:B------:R-:W5:Y:S01]  /*1700*/  @P0 MUFU.RCP R32, R186 ;  /* 0x000000ba00200308 */ /* 0x000f620000001000 */
[----:B------:R-:W-:Y:S01]  /*1710*/  FFMA.FTZ R81, R176, R168, R81 ;  /* 0x000000a8b0517223 */ /* 0x000fe20000010051 */
[----:B------:R-:W-:Y:S01]  /*1720*/  FMUL.FTZ R177, R188, R190 ;  /* 0x000000bebcb17220 */ /* 0x000fe20000410000 */
[----:B------:R-:W-:Y:S01]  /*1730*/  FMUL.FTZ R176, R185, R187 ;  /* 0x000000bbb9b07220 */ /* 0x000fe20000410000 */
[C---:B------:R-:W-:Y:S01]  /*1740*/  FADD.FTZ R62, R187.reuse, R62 ;  /* 0x0000003ebb3e7221 */ /* 0x040fe20000010000 */
[----:B------:R-:W-:-:S03]  /*1750*/  FFMA.FTZ R78, R187, R173, R78 ;  /* 0x000000adbb4e7223 */ /* 0x000fc6000001004e */
[----:B------:R-:W5:Y:S01]  /*1760*/  @P0 MUFU.RCP R192, R0 ;  /* 0x0000000000c00308 */ /* 0x000f620000001000 */
[----:B------:R-:W-:Y:S02]  /*1770*/  HADD2.F32 R188, -RZ, R24.H1_H1 ;  /* 0x30000018ffbc7230 */ /* 0x000fe40000004100 */
[----:B------:R-:W-:Y:S01]  /*1780*/  @P0 FADD.FTZ R187, -R124, R193 ;  /* 0x000000c17cbb0221 */ /* 0x000fe20000010100 */
[--C-:B------:R-:W-:Y:S02]  /*1790*/  HADD2.F32 R200, -RZ, R26.reuse.H1_H1 ;  /* 0x3000001affc87230 */ /* 0x100fe40000004100 */
[----:B------:R-:W-:Y:S02]  /*17a0*/  @!P0 FMUL.FTZ R170, R155, R174 ;  /* 0x000000ae9baa8220 */ /* 0x000fe40000410000 */
[----:B------:R-:W5:Y:S01]  /*17b0*/  @P0 MUFU.RCP R198, R22 ;  /* 0x0000001600c60308 */ /* 0x000f620000001000 */
[----:B------:R-:W-:Y:S01]  /*17c0*/  FMUL.FTZ R174, R180, R181 ;  /* 0x000000b5b4ae7220 */ /* 0x000fe20000410000 */
[----:B------:R-:W-:-:S02]  /*17d0*/  HADD2.F32 R191, -RZ, R26.H0_H0 ;  /* 0x2000001affbf7230 */ /* 0x000fc40000004100 */
[----:B0-----:R-:W-:Y:S01]  /*17e0*/  @P0 FMUL.FTZ R187, R187, R20 ;  /* 0x00000014bbbb0220 */ /* 0x001fe20000410000 */
[----:B------:R-:W-:Y:S02]  /*17f0*/  HADD2.F32 R202, -RZ, R27.H1_H1 ;  /* 0x3000001bffca7230 */ /* 0x000fe40000004100 */
[----:B------:R-:W-:Y:S01]  /*1800*/  @P0 FADD.FTZ R27, -R129, R188 ;  /* 0x000000bc811b0221 */ /* 0x000fe20000010100 */
[----:B------:R-:W-:Y:S02]  /*1810*/  HADD2.F32 R180, -RZ, R24.H0_H0 ;  /* 0x20000018ffb47230 */ /* 0x000fe40000004100 */
[----:B------:R-:W-:Y:S01]  /*1820*/  @P0 FADD.FTZ R183, -R125, R200 ;  /* 0x000000c87db70221 */ /* 0x000fe20000010100 */
[----:B------:R-:W-:Y:S02]  /*1830*/  HADD2.F32 R21, -RZ, R85.H0_H0 ;  /* 0x20000055ff157230 */ /* 0x000fe40000004100 */
[----:B------:R-:W-:Y:S01]  /*1840*/  @!P0 FADD.FTZ R20, R188, -R159 ;  /* 0x8000009fbc148221 */ /* 0x000fe20000010000 */
[C---:B------:R-:W-:Y:S01]  /*1850*/  FADD.FTZ R63, R190.reuse, R63 ;  /* 0x0000003fbe3f7221 */ /* 0x040fe20000010000 */
[----:B------:R-:W-:Y:S01]  /*1860*/  FFMA.FTZ R79, R190, R170, R79 ;  /* 0x000000aabe4f7223 */ /* 0x000fe2000001004f */
[----:B------:R-:W-:-:S02]  /*1870*/  HADD2.F32 R190, -RZ, R25.H1_H1 ;  /* 0x30000019ffbe7230 */ /* 0x000fc40000004100 */
[----:B-1----:R-:W-:Y:S01]  /*1880*/  @P0 FMUL.FTZ R27, R27, R194 ;  /* 0x000000c21b1b0220 */ /* 0x002fe20000410000 */
[----:B------:R-:W-:Y:S02]  /*1890*/  HADD2.F32 R189, -RZ, R25.H0_H0 ;  /* 0x20000019ffbd7230 */ /* 0x000fe40000004100 */
[----:B------:R-:W-:Y:S01]  /*18a0*/  @P0 FADD.FTZ R24, -R126, R191 ;  /* 0x000000bf7e180221 */ /* 0x000fe20000010100 */
[----:B------:R-:W-:Y:S01]  /*18b0*/  @P0 FADD.FTZ R185, -R123, R202 ;  /* 0x000000ca7bb90221 */ /* 0x000fe20000010100 */
[----:B------:R-:W0:Y:S01]  /*18c0*/  @P0 MUFU.RCP R196, R21 ;  /* 0x0000001500c40308 */ /* 0x000e220000001000 */
[----:B------:R-:W-:Y:S01]  /*18d0*/  @P0 FADD.FTZ R25, -R130, R180 ;  /* 0x000000b482190221 */ /* 0x000fe20000010100 */
[----:B--2---:R-:W-:Y:S01]  /*18e0*/  @P0 FMUL.FTZ R183, R183, R2 ;  /* 0x00000002b7b70220 */ /* 0x004fe20000410000 */
[----:B------:R-:W-:Y:S01]  /*18f0*/  @!P0 FMUL.FTZ R27, R155, R20 ;  /* 0x000000149b1b8220 */ /* 0x000fe20000410000 */
[--C-:B------:R-:W-:Y:S01]  /*1900*/  @!P0 FADD.FTZ R2, R180, -R159.reuse ;  /* 0x8000009fb4028221 */ /* 0x100fe20000010000 */
[--C-:B------:R-:W-:Y:S01]  /*1910*/  @!P0 FADD.FTZ R20, R200, -R159.reuse ;  /* 0x8000009fc8148221 */ /* 0x100fe20000010000 */
[C---:B------:R-:W-:Y:S01]  /*1920*/  FADD.FTZ R64, R181.reuse, R64 ;  /* 0x00000040b5407221 */ /* 0x040fe20000010000 */
[----:B------:R-:W-:Y:S01]  /*1930*/  FFMA.FTZ R80, R181, R171, R80 ;  /* 0x000000abb5507223 */ /* 0x000fe20000010050 */
[----:B------:R-:W-:Y:S01]  /*1940*/  @P0 FADD.FTZ R181, -R127, R190 ;  /* 0x000000be7fb50221 */ /* 0x000fe20000010100 */
[----:B----4-:R-:W-:Y:S01]  /*1950*/  @P0 FMUL.FTZ R24, R24, R23 ;  /* 0x0000001718180220 */ /* 0x010fe20000410000 */
[----:B-----5:R-:W-:Y:S01]  /*1960*/  @P0 FMUL.FTZ R185, R185, R32 ;  /* 0x00000020b9b90220 */ /* 0x020fe20000410000 */
[----:B------:R-:W-:Y:S01]  /*1970*/  @P0 FMUL.FTZ R25, R25, R192 ;  /* 0x000000c019190220 */ /* 0x000fe20000410000 */
[----:B------:R-:W-:Y:S01]  /*1980*/  @!P0 FADD.FTZ R32, R190, -R159 ;  /* 0x8000009fbe208221 */ /* 0x000fe20000010000 */
[----:B------:R-:W-:-:S02]  /*1990*/  HADD2.F32 R23, -RZ, R40.H0_H0 ;  /* 0x20000028ff177230 */ /* 0x000fc40000004100 */
[C---:B------:R-:W-:Y:S01]  /*19a0*/  @!P0 FMUL.FTZ R25, R155.reuse, R2 ;  /* 0x000000029b198220 */ /* 0x040fe20000410000 */
[----:B------:R-:W-:Y:S01]  /*19b0*/  @!P0 FMUL.FTZ R183, R155, R20 ;  /* 0x000000149bb78220 */ /* 0x000fe20000410000 */
[----:B------:R-:W-:Y:S02]  /*19c0*/  HADD2.F32 R20, -RZ, R4.H1_H1 ;  /* 0x30000004ff147230 */ /* 0x000fe40000004100 */
[----:B------:R-:W-:Y:S01]  /*19d0*/  @P0 FMUL.FTZ R181, R181, R198 ;  /* 0x000000c6b5b50220 */ /* 0x000fe20000410000 */
[----:B------:R-:W-:Y:S01]  /*19e0*/  @!P0 FMUL.FTZ R181, R155, R32 ;  /* 0x000000209bb58220 */ /* 0x000fe20000410000 */
[----:B------:R-:W-:Y:S01]  /*19f0*/  @!P0 FADD.FTZ R32, R202, -R159 ;  /* 0x8000009fca208221 */ /* 0x000fe20000010000 */
[----:B------:R-:W-:Y:S01]  /*1a00*/  FMUL.FTZ R0, R0, R23 ;  /* 0x0000001700007220 */ /* 0x000fe20000410000 */
[C---:B------:R-:W-:Y:S01]  /*1a10*/  FADD.FTZ R149, R23.reuse, R149 ;  /* 0x0000009517957221 */ /* 0x040fe20000010000 */
[----:B------:R-:W-:Y:S02]  /*1a20*/  FFMA.FTZ R152, R23, R25, R152 ;  /* 0x0000001917987223 */ /* 0x000fe40000010098 */
[----:B------:R-:W1:Y:S01]  /*1a30*/  @P0 MUFU.RCP R23, R20 ;  /* 0x0000001400170308 */ /* 0x000e620000001000 */
[----:B------:R-:W-:Y:S01]  /*1a40*/  @P0 FADD.FTZ R179, -R128, R189 ;  /* 0x000000bd80b30221 */ /* 0x000fe20000010100 */
[--C-:B------:R-:W-:Y:S01]  /*1a50*/  @!P0 FADD.FTZ R2, R191, -R159.reuse ;  /* 0x8000009fbf028221 */ /* 0x100fe20000010000 */
[----:B------:R-:W-:Y:S01]  /*1a60*/  @!P0 FMUL.FTZ R185, R155, R32 ;  /* 0x000000209bb98220 */ /* 0x000fe20000410000 */
[----:B------:R-:W-:Y:S01]  /*1a70*/  @!P0 FADD.FTZ R26, R189, -R159 ;  /* 0x8000009fbd1a8221 */ /* 0x000fe20000010000 */
[----:B------:R-:W-:-:S02]  /*1a80*/  HADD2.F32 R32, -RZ, R41.H0_H0 ;  /* 0x20000029ff207230 */ /* 0x000fc40000004100 */
[----:B------:R-:W-:Y:S02]  /*1a90*/  HADD2.F32 R41, -RZ, R41.H1_H1 ;  /* 0x30000029ff297230 */ /* 0x000fe40000004100 */
[----:B0-----:R-:W-:Y:S01]  /*1aa0*/  @P0 FMUL.FTZ R179, R179, R196 ;  /* 0x000000c4b3b30220 */ /* 0x001fe20000410000 */
[----:B------:R-:W-:Y:S02]  /*1ab0*/  HADD2.F32 R180, -RZ, R42.H0_H0 ;  /* 0x2000002affb47230 */ /* 0x000fe40000004100 */
[C---:B------:R-:W-:Y:S01]  /*1ac0*/  @!P0 FMUL.FTZ R24, R155.reuse, R2 ;  /* 0x000000029b188220 */ /* 0x040fe20000410000 */
[----:B------:R-:W-:Y:S02]  /*1ad0*/  HADD2.F32 R191, -RZ, R43.H0_H0 ;  /* 0x2000002bffbf7230 */ /* 0x000fe40000004100 */
[----:B------:R-:W-:Y:S01]  /*1ae0*/  @!P0 FMUL.FTZ R179, R155, R26 ;  /* 0x0000001a9bb38220 */ /* 0x000fe20000410000 */
[----:B------:R-:W-:Y:S02]  /*1af0*/  HADD2.F32 R2, -RZ, R4.H0_H0 ;  /* 0x20000004ff027230 */ /* 0x000fe40000004100 */
[----:B------:R-:W-:Y:S01]  /*1b00*/  @!P0 FADD.FTZ R26, R193, -R159 ;  /* 0x8000009fc11a8221 */ /* 0x000fe20000010000 */
[----:B------:R-:W-:-:S02]  /*1b10*/  HADD2.F32 R192, -RZ, R16.H1_H1 ;  /* 0x30000010ffc07230 */ /* 0x000fc40000004100 */
[C---:B------:R-:W-:Y:S01]  /*1b20*/  FADD.FTZ R131, R41.reuse, R131 ;  /* 0x0000008329837221 */ /* 0x040fe20000010000 */
[----:B------:R-:W-:Y:S02]  /*1b30*/  HADD2.F32 R40, -RZ, R40.H1_H1 ;  /* 0x30000028ff287230 */ /* 0x000fe40000004100 */
[----:B------:R-:W-:Y:S01]  /*1b40*/  FFMA.FTZ R134, R41, R181, R134 ;  /* 0x000000b529867223 */ /* 0x000fe20000010086 */
[----:B------:R-:W-:Y:S02]  /*1b50*/  HADD2.F32 R189, -RZ, R42.H1_H1 ;  /* 0x3000002affbd7230 */ /* 0x000fe40000004100 */
[----:B------:R-:W-:Y:S01]  /*1b60*/  FMUL.FTZ R42, R22, R41 ;  /* 0x00000029162a7220 */ /* 0x000fe20000410000 */
[----:B------:R-:W-:Y:S01]  /*1b70*/  FMUL.FTZ R41, R178, R180 ;  /* 0x000000b4b2297220 */ /* 0x000fe20000410000 */
[C---:B------:R-:W-:Y:S01]  /*1b80*/  FADD.FTZ R112, R180.reuse, R112 ;  /* 0x00000070b4707221 */ /* 0x040fe20000010000 */
[----:B------:R-:W-:Y:S01]  /*1b90*/  FFMA.FTZ R113, R180, R24, R113 ;  /* 0x00000018b4717223 */ /* 0x000fe20000010071 */
[----:B------:R-:W0:Y:S01]  /*1ba0*/  @P0 MUFU.RCP R188, R2 ;  /* 0x0000000200bc0308 */ /* 0x000e220000001000 */
[----:B------:R-:W-:Y:S01]  /*1bb0*/  FMUL.FTZ R180, R184, R191 ;  /* 0x000000bfb8b47220 */ /* 0x000fe20000410000 */
[----:B------:R-:W-:Y:S01]  /*1bc0*/  @!P0 FMUL.FTZ R187, R155, R26 ;  /* 0x0000001a9bbb8220 */ /* 0x000fe20000410000 */
[----:B------:R-:W-:-:S02]  /*1bd0*/  HADD2.F32 R193, -RZ, R6.H1_H1 ;  /* 0x30000006ffc17230 */ /* 0x000fc40000004100 */
[----:B------:R-:W-:Y:S01]  /*1be0*/  @P0 FADD.FTZ R184, -R145, R192 ;  /* 0x000000c091b80221 */ /* 0x000fe20000010100 */
[--C-:B------:R-:W-:Y:S02]  /*1bf0*/  HADD2.F32 R199, -RZ, R19.reuse.H0_H0 ;  /* 0x20000013ffc77230 */ /* 0x100fe40000004100 */
[----:B------:R-:W-:Y:S01]  /*1c00*/  FMUL.FTZ R26, R3, R40 ;  /* 0x00000028031a7220 */ /* 0x000fe20000410000 */
[----:B------:R-:W-:Y:S02]  /*1c10*/  HADD2.F32 R201, -RZ, R19.H1_H1 ;  /* 0x30000013ffc97230 */ /* 0x000fe40000004100 */
[----:B------:R-:W-:Y:S01]  /*1c20*/  FADD.FTZ R19, RZ, R0 ;  /* 0x00000000ff137221 */ /* 0x000fe20000010000 */
[--C-:B------:R-:W-:Y:S02]  /*1c30*/  HADD2.F32 R197, -RZ, R17.reuse.H0_H0 ;  /* 0x20000011ffc57230 */ /* 0x100fe40000004100 */
[----:B-1----:R-:W-:Y:S01]  /*1c40*/  @P0 FMUL.FTZ R184, R184, R23 ;  /* 0x00000017b8b80220 */ /* 0x002fe20000410000 */
[----:B------:R-:W-:-:S02]  /*1c50*/  HADD2.F32 R198, -RZ, R17.H1_H1 ;  /* 0x30000011ffc67230 */ /* 0x000fc40000004100 */
[----:B------:R-:W-:Y:S01]  /*1c60*/  FADD.FTZ R23, R19, R26 ;  /* 0x0000001a13177221 */ /* 0x000fe20000010000 */
[----:B------:R-:W1:Y:S01]  /*1c70*/  @P0 MUFU.RCP R17, R193 ;  /* 0x000000c100110308 */ /* 0x000e620000001000 */
[----:B------:R-:W-:Y:S02]  /*1c80*/  HADD2.F32 R43, -RZ, R43.H1_H1 ;  /* 0x3000002bff2b7230 */ /* 0x000fe40000004100 */
[----:B------:R-:W-:Y:S01]  /*1c90*/  FFMA.FTZ R19, R0, R25, RZ ;  /* 0x0000001900137223 */ /* 0x000fe200000100ff */
[----:B------:R-:W-:Y:S02]  /*1ca0*/  HADD2.F32 R3, -RZ, R5.H0_H0 ;  /* 0x20000005ff037230 */ /* 0x000fe40000004100 */
[----:B------:R-:W-:Y:S02]  /*1cb0*/  HADD2.F32 R190, -RZ, R16.H0_H0 ;  /* 0x20000010ffbe7230 */ /* 0x000fe40000004100 */
[C---:B------:R-:W-:Y:S01]  /*1cc0*/  FADD.FTZ R143, R40.reuse, R143 ;  /* 0x0000008f288f7221 */ /* 0x040fe20000010000 */
[----:B------:R-:W-:Y:S01]  /*1cd0*/  FFMA.FTZ R146, R40, R27, R146 ;  /* 0x0000001b28927223 */ /* 0x000fe20000010092 */
[----:B------:R-:W-:Y:S01]  /*1ce0*/  FMUL.FTZ R40, R21, R32 ;  /* 0x0000002015287220 */ /* 0x000fe20000410000 */
[----:B------:R-:W-:Y:S01]  /*1cf0*/  FMUL.FTZ R178, R182, R189 ;  /* 0x000000bdb6b27220 */ /* 0x000fe20000410000 */
[----:B------:R-:W-:Y:S01]  /*1d00*/  FFMA.FTZ R19, R26, R27, R19 ;  /* 0x0000001b1a137223 */ /* 0x000fe20000010013 */
[----:B------:R-:W2:Y:S01]  /*1d10*/  @P0 MUFU.RCP R22, R3 ;  /* 0x0000000300160308 */ /* 0x000ea20000001000 */
[----:B------:R-:W-:Y:S01]  /*1d20*/  FMUL.FTZ R182, R186, R43 ;  /* 0x0000002bbab67220 */ /* 0x000fe20000410000 */
[C---:B------:R-:W-:Y:S01]  /*1d30*/  FADD.FTZ R107, R43.reuse, R107 ;  /* 0x0000006b2b6b7221 */ /* 0x040fe20000010000 */
[----:B------:R-:W-:Y:S01]  /*1d40*/  FFMA.FTZ R106, R43, R185, R106 ;  /* 0x000000b92b6a7223 */ /* 0x000fe2000001006a */
[----:B------:R-:W-:Y:S01]  /*1d50*/  @P0 FADD.FTZ R43, -R141, R190 ;  /* 0x000000be8d2b0221 */ /* 0x000fe20000010100 */
[----:B------:R-:W-:-:S02]  /*1d60*/  HADD2.F32 R202, -RZ, R18.H1_H1 ;  /* 0x30000012ffca7230 */ /* 0x000fc40000004100 */
[----:B------:R-:W-:Y:S01]  /*1d70*/  FADD.FTZ R23, R23, R40 ;  /* 0x0000002817177221 */ /* 0x000fe20000010000 */
[----:B------:R-:W-:Y:S01]  /*1d80*/  FFMA.FTZ R19, R40, R179, R19 ;  /* 0x000000b328137223 */ /* 0x000fe20000010013 */
[----:B0-----:R-:W-:Y:S01]  /*1d90*/  @P0 FMUL.FTZ R43, R43, R188 ;  /* 0x000000bc2b2b0220 */ /* 0x001fe20000410000 */
[----:B------:R-:W-:Y:S02]  /*1da0*/  HADD2.F32 R200, -RZ, R18.H0_H0 ;  /* 0x20000012ffc87230 */ /* 0x000fe40000004100 */
[----:B------:R-:W-:Y:S01]  /*1db0*/  @P0 FADD.FTZ R188, -R151, R202 ;  /* 0x000000ca97bc0221 */ /* 0x000fe20000010100 */
[----:B------:R-:W-:Y:S01]  /*1dc0*/  FADD.FTZ R16, R23, R42 ;  /* 0x0000002a17107221 */ /* 0x000fe20000010000 */
[----:B------:R-:W-:Y:S01]  /*1dd0*/  FFMA.FTZ R18, R42, R181, R19 ;  /* 0x000000b52a127223 */ /* 0x000fe20000010013 */
[----:B------:R-:W-:Y:S02]  /*1de0*/  HADD2.F32 R21, -RZ, R5.H1_H1 ;  /* 0x30000005ff157230 */ /* 0x000fe40000004100 */
[----:B-1----:R-:W-:Y:S01]  /*1df0*/  @P0 FMUL.FTZ R188, R188, R17 ;  /* 0x00000011bcbc0220 */ /* 0x002fe20000410000 */
[----:B------:R-:W-:Y:S01]  /*1e00*/  FADD.FTZ R23, R16, R41 ;  /* 0x0000002910177221 */ /* 0x000fe20000010000 */
[----:B------:R-:W-:Y:S01]  /*1e10*/  FFMA.FTZ R17, R41, R24, R18 ;  /* 0x0000001829117223 */ /* 0x000fe20000010012 */
[C---:B------:R-:W-:Y:S01]  /*1e20*/  FADD.FTZ R111, R189.reuse, R111 ;  /* 0x0000006fbd6f7221 */ /* 0x040fe20000010000 */
[-C--:B------:R-:W-:Y:S01]  /*1e30*/  FFMA.FTZ R110, R189, R183.reuse, R110 ;  /* 0x000000b7bd6e7223 */ /* 0x080fe2000001006e */
[----:B------:R-:W-:Y:S01]  /*1e40*/  @P0 FADD.FTZ R189, -R144, R197 ;  /* 0x000000c590bd0221 */ /* 0x000fe20000010100 */
[----:B------:R-:W0:Y:S01]  /*1e50*/  @P0 MUFU.RCP R195, R21 ;  /* 0x0000001500c30308 */ /* 0x000e220000001000 */
[----:B------:R-:W-:Y:S01]  /*1e60*/  FADD.FTZ R23, R23, R178 ;  /* 0x000000b217177221 */ /* 0x000fe20000010000 */
[----:B------:R-:W-:Y:S01]  /*1e70*/  FFMA.FTZ R17, R178, R183, R17 ;  /* 0x000000b7b2117223 */ /* 0x000fe20000010011 */
[----:B--2---:R-:W-:Y:S01]  /*1e80*/  @P0 FMUL.FTZ R189, R189, R22 ;  /* 0x00000016bdbd0220 */ /* 0x004fe20000410000 */
[----:B------:R-:W-:Y:S01]  /*1e90*/  @!P0 FADD.FTZ R22, R197, -R159 ;  /* 0x8000009fc5168221 */ /* 0x000fe20000010000 */
[----:B------:R-:W-:Y:S01]  /*1ea0*/  FADD.FTZ R23, R23, R180 ;  /* 0x000000b417177221 */ /* 0x000fe20000010000 */
[----:B------:R-:W-:Y:S01]  /*1eb0*/  FFMA.FTZ R197, R180, R187, R17 ;  /* 0x000000bbb4c57223 */ /* 0x000fe20000010011 */
[----:B------:R-:W-:-:S02]  /*1ec0*/  HADD2.F32 R194, -RZ, R6.H0_H0 ;  /* 0x20000006ffc27230 */ /* 0x000fc40000004100 */
[----:B------:R-:W-:Y:S01]  /*1ed0*/  FADD.FTZ R23, R23, R182 ;  /* 0x000000b617177221 */ /* 0x000fe20000010000 */
[----:B------:R-:W-:Y:S01]  /*1ee0*/  FFMA.FTZ R197, R182, R185, R197 ;  /* 0x000000b9b6c57223 */ /* 0x000fe200000100c5 */
[C---:B------:R-:W-:Y:S01]  /*1ef0*/  FADD.FTZ R137, R32.reuse, R137 ;  /* 0x0000008920897221 */ /* 0x040fe20000010000 */
[----:B------:R-:W-:Y:S01]  /*1f00*/  FFMA.FTZ R140, R32, R179, R140 ;  /* 0x000000b3208c7223 */ /* 0x000fe2000001008c */
[----:B------:R-:W-:Y:S01]  /*1f10*/  @P0 FADD.FTZ R186, -R148, R198 ;  /* 0x000000c694ba0221 */ /* 0x000fe20000010100 */
[----:B------:R-:W-:Y:S01]  /*1f20*/  FADD.FTZ R23, R23, R28 ;  /* 0x0000001c17177221 */ /* 0x000fe20000010000 */
[----:B------:R-:W-:Y:S01]  /*1f30*/  FFMA.FTZ R197, R28, R45, R197 ;  /* 0x0000002d1cc57223 */ /* 0x000fe200000100c5 */
[----:B------:R-:W1:Y:S01]  /*1f40*/  @P0 MUFU.RCP R32, R194 ;  /* 0x000000c200200308 */ /* 0x000e620000001000 */
[--C-:B------:R-:W-:Y:S01]  /*1f50*/  @!P0 FADD.FTZ R16, R190, -R159.reuse ;  /* 0x8000009fbe108221 */ /* 0x100fe20000010000 */
[----:B------:R-:W-:Y:S01]  /*1f60*/  @!P0 FADD.FTZ R18, R192, -R159 ;  /* 0x8000009fc0128221 */ /* 0x000fe20000010000 */
[----:B0-----:R-:W-:Y:S01]  /*1f70*/  @P0 FMUL.FTZ R186, R186, R195 ;  /* 0x000000c3baba0220 */ /* 0x001fe20000410000 */
[----:B------:R-:W-:Y:S01]  /*1f80*/  FADD.FTZ R23, R23, R30 ;  /* 0x0000001e17177221 */ /* 0x000fe20000010000 */
[----:B------:R-:W-:Y:S01]  /*1f90*/  FFMA.FTZ R197, R30, R47, R197 ;  /* 0x0000002f1ec57223 */ /* 0x000fe200000100c5 */
[----:B------:R-:W-:-:S02]  /*1fa0*/  HADD2.F32 R195, -RZ, R7.H1_H1 ;  /* 0x30000007ffc37230 */ /* 0x000fc40000004100 */
[C---:B------:R-:W-:Y:S01]  /*1fb0*/  @!P0 FMUL.FTZ R43, R155.reuse, R16 ;  /* 0x000000109b2b8220 */ /* 0x040fe20000410000 */
[----:B------:R-:W-:Y:S01]  /*1fc0*/  @!P0 FMUL.FTZ R184, R155, R18 ;  /* 0x000000129bb88220 */ /* 0x000fe20000410000 */
[----:B------:R-:W-:Y:S01]  /*1fd0*/  FADD.FTZ R16, R23, R162 ;  /* 0x000000a217107221 */ /* 0x000fe20000010000 */
[----:B------:R-:W-:Y:S01]  /*1fe0*/  FFMA.FTZ R18, R162, R157, R197 ;  /* 0x0000009da2127223 */ /* 0x000fe200000100c5 */
[----:B------:R-:W-:Y:S01]  /*1ff0*/  HADD2.F32 R196, -RZ, R7.H0_H0 ;  /* 0x20000007ffc47230 */ /* 0x000fe20000004100 */
[----:B------:R-:W0:Y:S01]  /*2000*/  @P0 MUFU.RCP R19, R195 ;  /* 0x000000c300130308 */ /* 0x000e220000001000 */
[----:B------:R-:W-:Y:S01]  /*2010*/  FADD.FTZ R16, R16, R29 ;  /* 0x0000001d10107221 */ /* 0x000fe20000010000 */
[----:B------:R-:W-:Y:S01]  /*2020*/  FFMA.FTZ R18, R29, R44, R18 ;  /* 0x0000002c1d127223 */ /* 0x000fe20000010012 */
[C---:B------:R-:W-:Y:S01]  /*2030*/  FADD.FTZ R109, R191.reuse, R109 ;  /* 0x0000006dbf6d7221 */ /* 0x040fe20000010000 */
[----:B------:R-:W-:Y:S01]  /*2040*/  FFMA.FTZ R108, R191, R187, R108 ;  /* 0x000000bbbf6c7223 */ /* 0x000fe2000001006c */
[----:B------:R-:W-:-:S03]  /*2050*/  @P0 FADD.FTZ R191, -R147, R200 ;  /* 0x000000c893bf0221 */ /* 0x000fc60000010100 */
[----:B------:R-:W2:Y:S01]  /*2060*/  @P0 MUFU.RCP R204, R196 ;  /* 0x000000c400cc0308 */ /* 0x000ea20000001000 */
[----:B------:R-:W-:Y:S01]  /*2070*/  FADD.FTZ R16, R16, R31 ;  /* 0x0000001f10107221 */ /* 0x000fe20000010000 */
[----:B------:R-:W-:Y:S01]  /*2080*/  FFMA.FTZ R18, R31, R46, R18 ;  /* 0x0000002e1f127223 */ /* 0x000fe20000010012 */
[----:B-1----:R-:W-:Y:S01]  /*2090*/  @P0 FMUL.FTZ R191, R191, R32 ;  /* 0x00000020bfbf0220 */ /* 0x002fe20000410000 */
[----:B------:R-:W-:Y:S01]  /*20a0*/  @!P0 FADD.FTZ R32, R198, -R159 ;  /* 0x8000009fc6208221 */ /* 0x000fe20000010000 */
[----:B------:R-:W-:Y:S01]  /*20b0*/  @!P0 FMUL.FTZ R189, R155, R22 ;  /* 0x000000169bbd8220 */ /* 0x000fe20000410000 */
[----:B------:R-:W-:Y:S01]  /*20c0*/  FADD.FTZ R22, R16, R161 ;  /* 0x000000a110167221 */ /* 0x000fe20000010000 */
[----:B------:R-:W-:Y:S01]  /*20d0*/  FFMA.FTZ R18, R161, R156, R18 ;  /* 0x0000009ca1127223 */ /* 0x000fe20000010012 */
[----:B------:R-:W-:Y:S01]  /*20e0*/  @P0 FADD.FTZ R190, -R154, R201 ;  /* 0x000000c99abe0221 */ /* 0x000fe20000010100 */
[----:B------:R-:W-:Y:S01]  /*20f0*/  @!P0 FMUL.FTZ R186, R155, R32 ;  /* 0x000000209bba8220 */ /* 0x000fe20000410000 */
[----:B------:R-:W-:Y:S01]  /*2100*/  FADD.FTZ R22, R22, R163 ;  /* 0x000000a316167221 */ /* 0x000fe20000010000 */
[----:B------:R-:W-:Y:S01]  /*2110*/  FFMA.FTZ R32, R163, R158, R18 ;  /* 0x0000009ea3207223 */ /* 0x000fe20000010012 */
[----:B------:R-:W-:Y:S01]  /*2120*/  @P0 FADD.FTZ R17, -R150, R199 ;  /* 0x000000c796110221 */ /* 0x000fe20000010100 */
[----:B0-----:R-:W-:Y:S01]  /*2130*/  @P0 FMUL.FTZ R190, R190, R19 ;  /* 0x00000013bebe0220 */ /* 0x001fe20000410000 */
[----:B---3--:R-:W-:-:S02]  /*2140*/  HADD2.F32 R19, -RZ, R37.H0_H0 ;  /* 0x20000025ff137230 */ /* 0x008fc40000004100 */
[--C-:B------:R-:W-:Y:S01]  /*2150*/  @!P0 FADD.FTZ R192, R200, -R159.reuse ;  /* 0x8000009fc8c08221 */ /* 0x100fe20000010000 */
[----:B------:R-:W-:Y:S02]  /*2160*/  HADD2.F32 R18, -RZ, R37.H1_H1 ;  /* 0x30000025ff127230 */ /* 0x000fe40000004100 */
[----:B------:R-:W-:Y:S01]  /*2170*/  @!P0 FADD.FTZ R198, R202, -R159 ;  /* 0x8000009fcac68221 */ /* 0x000fe20000010000 */
[----:B------:R-:W-:Y:S01]  /*2180*/  FADD.FTZ R37, R22, R165 ;  /* 0x000000a516257221 */ /* 0x000fe20000010000 */
[----:B------:R-:W-:Y:S01]  /*2190*/  FFMA.FTZ R197, R165, R160, R32 ;  /* 0x000000a0a5c57223 */ /* 0x000fe20000010020 */
[--C-:B------:R-:W-:Y:S01]  /*21a0*/  @!P0 FADD.FTZ R200, R199, -R159.reuse ;  /* 0x8000009fc7c88221 */ /* 0x100fe20000010000 */
[----:B------:R-:W-:Y:S01]  /*21b0*/  @!P0 FADD.FTZ R202, R201, -R159 ;  /* 0x8000009fc9ca8221 */ /* 0x000fe20000010000 */
[----:B--2---:R-:W-:Y:S01]  /*21c0*/  @P0 FMUL.FTZ R159, R17, R204 ;  /* 0x000000cc119f0220 */ /* 0x004fe20000410000 */
[--C-:B------:R-:W-:Y:S02]  /*21d0*/  HADD2.F32 R17, -RZ, R36.reuse.H0_H0 ;  /* 0x20000024ff117230 */ /* 0x100fe40000004100 */
[----:B------:R-:W-:-:S02]  /*21e0*/  HADD2.F32 R16, -RZ, R36.H1_H1 ;  /* 0x30000024ff107230 */ /* 0x000fc40000004100 */
[----:B------:R-:W-:Y:S01]  /*21f0*/  FADD.FTZ R36, R37, R34 ;  /* 0x0000002225247221 */ /* 0x000fe20000010000 */
[--C-:B------:R-:W-:Y:S02]  /*2200*/  HADD2.F32 R23, -RZ, R38.reuse.H0_H0 ;  /* 0x20000026ff177230 */ /* 0x100fe40000004100 */
[----:B------:R-:W-:Y:S02]  /*2210*/  HADD2.F32 R22, -RZ, R38.H1_H1 ;  /* 0x30000026ff167230 */ /* 0x000fe40000004100 */
[----:B------:R-:W-:Y:S01]  /*2220*/  FFMA.FTZ R38, R34, R167, R197 ;  /* 0x000000a722267223 */ /* 0x000fe200000100c5 */
[--C-:B------:R-:W-:Y:S02]  /*2230*/  HADD2.F32 R197, -RZ, R39.reuse.H0_H0 ;  /* 0x20000027ffc57230 */ /* 0x100fe40000004100 */
[----:B------:R-:W-:Y:S01]  /*2240*/  FADD.FTZ R37, R36, R33 ;  /* 0x0000002124257221 */ /* 0x000fe20000010000 */
[----:B------:R-:W-:Y:S02]  /*2250*/  HADD2.F32 R32, -RZ, R39.H1_H1 ;  /* 0x30000027ff207230 */ /* 0x000fe40000004100 */
[----:B------:R-:W-:Y:S01]  /*2260*/  FFMA.FTZ R39, R33, R164, R38 ;  /* 0x000000a421277223 */ /* 0x000fe20000010026 */
[----:B------:R-:W-:Y:S01]  /*2270*/  FMUL.FTZ R36, R2, R17 ;  /* 0x0000001102247220 */ /* 0x000fe20000410000 */
[----:B------:R-:W-:-:S02]  /*2280*/  FADD.FTZ R2, R37, R172 ;  /* 0x000000ac25027221 */ /* 0x000fc40000010000 */
[----:B------:R-:W-:Y:S01]  /*2290*/  FFMA.FTZ R38, R172, R169, R39 ;  /* 0x000000a9ac267223 */ /* 0x000fe20000010027 */
        /* <DEDUP_REMOVED lines=33> */
[----:B------:R-:W-:Y:S01]  /*24b0*/  SHF.R.U32.HI R16, RZ, 0x5, R51 ;  /* 0x00000005ff107819 */ /* 0x000fe20000011633 */
[----:B------:R-:W-:Y:S01]  /*24c0*/  FADD.FTZ R3, R2, R193 ;  /* 0x000000c102037221 */ /* 0x000fe20000010000 */
[----:B------:R-:W-:Y:S01]  /*24d0*/  FFMA.FTZ R17, R193, R188, R20 ;  /* 0x000000bcc1117223 */ /* 0x000fe20000010014 */
[C---:B------:R-:W-:Y:S01]  /*24e0*/  FADD.FTZ R59, R18.reuse, R59 ;  /* 0x0000003b123b7221 */ /* 0x040fe20000010000 */
[----:B------:R-:W-:Y:S01]  /*24f0*/  FFMA.FTZ R75, R18, R186, R75 ;  /* 0x000000ba124b7223 */ /* 0x000fe2000001004b */
[----:B------:R-:W-:Y:S01]  /*2500*/  UMOV UR4, 0xffffffff ;  /* 0xffffffff00047882 */ /* 0x000fe20000000000 */
[----:B------:R-:W-:Y:S01]  /*2510*/  @!P0 FMUL.FTZ R190, R155, R202 ;  /* 0x000000ca9bbe8220 */ /* 0x000fe20000410000 */
[----:B------:R-:W-:Y:S01]  /*2520*/  LOP3.LUT R18, R16, 0x7fffffc, RZ, 0xc0, !PT ;  /* 0x07fffffc10127812 */ /* 0x000fe200078ec0ff */
        /* <DEDUP_REMOVED lines=36> */
.L_x_2087:
[----:B------:R-:W3:Y:S01]  /*2770*/  @!P2 S2R R22, SR_CgaCtaId ;  /* 0x000000000016a919 */ /* 0x000ee20000008800 */
[----:B------:R-:W-:Y:S01]  /*2780*/  LOP3.LUT R16, R16, 0x3, RZ, 0xc0, !PT ;  /* 0x0000000310107812 */ /* 0x000fe200078ec0ff */
[----:B------:R-:W4:Y:S01]  /*2790*/  LDC R192, c[0x0][0x210] ;  /* 0x00008400ffc07b82 */ /* 0x000f220000000800 */
[----:B------:R-:W-:Y:S01]  /*27a0*/  LOP3.LUT R201, R153, 0x1, RZ, 0xc0, !PT ;  /* 0x0000000199c97812 */ /* 0x000fe200078ec0ff */
[----:B0-2---:R-:W-:Y:S01]  /*27b0*/  FADD.FTZ R17, R17, R198 ;  /* 0x000000c611117221 */ /* 0x005fe20000010000 */
[----:B------:R-:W-:Y:S01]  /*27c0*/  LOP3.LUT P0, RZ, R16, 0x1f, R51, 0xf8, !PT ;  /* 0x0000001f10ff7812 */ /* 0x000fe2000780f833 */
[----:B------:R-:W-:Y:S05]  /*27d0*/  WARPSYNC.ALL ;  /* 0x0000000000007948 */ /* 0x000fea0003800000 */
[----:B------:R-:W-:Y:S01]  /*27e0*/  @!P2 MOV R19, 0x400 ;  /* 0x000004000013a802 */ /* 0x000fe20000000f00 */
[----:B------:R-:W-:Y:S01]  /*27f0*/  BSSY B0, `(.L_x_2072) ;  /* 0x0000023000007945 */ /* 0x000fe20003800000 */
[----:B------:R-:W-:-:S02]  /*2800*/  IADD3 R200, -R201, RZ, RZ ;  /* 0x000000ffc9c87210 */ /* 0x000fc40007ffe1ff */
        /* <DEDUP_REMOVED lines=8> */
[----:B-1----:R-:W-:Y:S01]  /*2890*/  FADD.FTZ R16, R23, R20 ;  /* 0x0000001417107221 */ /* 0x002fe20000010000 */
[----:B------:R-:W-:Y:S02]  /*28a0*/  IADD3 R200, P3, R21, R22, RZ ;  /* 0x0000001615c87210 */ /* 0x000fe40007f7e0ff */
[----:B------:R-:W-:-:S02]  /*28b0*/  CS2R R22, SRZ ;  /* 0x0000000000167805 */ /* 0x000fc4000001ff00 */
        /* <DEDUP_REMOVED lines=22> */
.L_x_2073:
[----:B------:R-:W-:Y:S05]  /*2a20*/  BSYNC B0 ;  /* 0x0000000000007941 */ /* 0x000fea0003800000 */
.L_x_2072:
        /* <DEDUP_REMOVED lines=19> */
.L_x_2075:
[----:B------:R-:W2:Y:S04]  /*2b60*/  LDG.E.STRONG.GPU R16, desc[UR6][R2.64] ;  /* 0x0000000602107981 */ /* 0x000ea8000c1ef900 */
[----:B--2---:R-:W-:Y:S01]  /*2b70*/  CCTL.IVALL ;  /* 0x00000000ff00798f */ /* 0x004fe20002000000 */
[----:B------:R-:W-:Y:S05]  /*2b80*/  YIELD ;  /* 0x0000000000007946 */ /* 0x000fea0003800000 */
[----:B------:R-:W-:-:S13]  /*2b90*/  ISETP.NE.AND P0, PT, R16, R19, PT ;  /* 0x000000131000720c */ /* 0x000fda0003f05270 */
[----:B------:R-:W-:Y:S05]  /*2ba0*/  @P0 BRA `(.L_x_2075) ;  /* 0xfffffffc00ec0947 */ /* 0x000fea000383ffff */
.L_x_2074:
[----:B------:R-:W-:Y:S01]  /*2bb0*/  ISETP.GT.U32.AND P0, PT, R49, 0x3, PT ;  /* 0x000000033100780c */ /* 0x000fe20003f04070 */
[----:B------:R-:W-:Y:S05]  /*2bc0*/  WARPSYNC.ALL ;  /* 0x0000000000007948 */ /* 0x000fea0003800000 */
[----:B------:R-:W-:Y:S01]  /*2bd0*/  BAR.SYNC.DEFER_BLOCKING 0x0 ;  /* 0x0000000000007b1d */ /* 0x000fe20000010000 */
[----:B0-----:R-:W-:-:S05]  /*2be0*/  CS2R R16, SRZ ;  /* 0x0000000000107805 */ /* 0x001fca000001ff00 */
        /* <DEDUP_REMOVED lines=30> */
[----:B------:R-:W-:Y:S02]  /*2dd0*/  FMUL.FTZ R17, R16, 6.103515625e-05 ;  /* 0x3880000010117820 */ /* 0x000fe40000410000 */
[----:B------:R-:W0:Y:S02]  /*2de0*/  S2R R16, SR_CTAID.X ;  /* 0x0000000000107919 */ /* 0x000e240000002500 */
[C-C-:B------:R-:W-:Y:S01]  /*2df0*/  FFMA.FTZ R189, R17.reuse, R189, R18.reuse ;  /* 0x000000bd11bd7223 */ /* 0x140fe20000010012 */
[C-C-:B------:R-:W-:Y:S01]  /*2e00*/  FFMA.FTZ R186, R17.reuse, R186, R18.reuse ;  /* 0x000000ba11ba7223 */ /* 0x140fe20000010012 */
[C-C-:B------:R-:W-:Y:S01]  /*2e10*/  FFMA.FTZ R25, R17.reuse, R25, R18.reuse ;  /* 0x0000001911197223 */ /* 0x140fe20000010012 */
[C-C-:B------:R-:W-:Y:S01]  /*2e20*/  FFMA.FTZ R27, R17.reuse, R27, R18.reuse ;  /* 0x0000001b111b7223 */ /* 0x140fe20000010012 */
[----:B------:R-:W-:Y:S01]  /*2e30*/  FFMA.FTZ R179, R17, R179, R18 ;  /* 0x000000b311b37223 */ /* 0x000fe20000010012 */
        /* <DEDUP_REMOVED lines=25> */
[----:B0-----:R-:W-:Y:S01]  /*2fd0*/  SHF.L.U32 R2, R16, 0x7, RZ ;  /* 0x0000000710027819 */ /* 0x001fe200000006ff */
[----:B------:R-:W-:Y:S01]  /*2fe0*/  FADD.FTZ R16, R38, -R189 ;  /* 0x800000bd26107221 */ /* 0x000fe20000010000 */
[C-C-:B------:R-:W-:Y:S01]  /*2ff0*/  FFMA.FTZ R188, R17.reuse, R188, R18.reuse ;  /* 0x000000bc11bc7223 */ /* 0x140fe20000010012 */
[----:B------:R-:W0:Y:S01]  /*3000*/  LDC.64 R38, c[0x0][0x280] ;  /* 0x0000a000ff267b82 */ /* 0x000e220000000a00 */
[----:B------:R-:W-:Y:S01]  /*3010*/  LOP3.LUT R2, R2, 0x180, RZ, 0xc0, !PT ;  /* 0x0000018002027812 */ /* 0x000fe200078ec0ff */
[C-C-:B------:R-:W-:Y:S01]  /*3020*/  FFMA.FTZ R159, R17.reuse, R159, R18.reuse ;  /* 0x0000009f119f7223 */ /* 0x140fe20000010012 */
[----:B------:R-:W-:Y:S01]  /*3030*/  FFMA.FTZ R18, R17, R190, R18 ;  /* 0x000000be11127223 */ /* 0x000fe20000010012 */
        /* <DEDUP_REMOVED lines=145> */
.L_x_2070:
        /* <DEDUP_REMOVED lines=32> */
.L_x_2071:
[----:B------:R-:W-:Y:S01]  /*3b50*/  HFMA2.MMA R199, -RZ, RZ, 0, 9.5367431640625e-07 ;  /* 0x00000010ffc77435 */ /* 0x000fe200000001ff */
[----:B------:R-:W-:Y:S02]  /*3b60*/  MOV R197, R2 ;  /* 0x0000000200c57202 */ /* 0x000fe40000000f00 */
[----:B------:R-:W-:Y:S02]  /*3b70*/  MOV R200, 0x1f ;  /* 0x0000001f00c87802 */ /* 0x000fe40000000f00 */
[----:B------:R-:W-:-:S07]  /*3b80*/  MOV R192, 0xffffffff ;  /* 0xffffffff00c07802 */ /* 0x000fce0000000f00 */
[----:B------:R-:W-:Y:S05]  /*3b90*/  WARPSYNC.COLLECTIVE R192, `(.L_x_2077) ;  /* 0x00000000c0087348 */ /* 0x000fea0003c00000 */
[----:B------:R0:W1:Y:S02]  /*3ba0*/  SHFL.DOWN P0, R198, R197, R199, R200 ;  /* 0x080000c7c5c67389 */ /* 0x00006400000000c8 */
[----:B01----:R-:W-:Y:S01]  /*3bb0*/  ENDCOLLECTIVE ;  /* 0x000000000000791b */ /* 0x003fe20003800000 */
.L_x_2077:
[----:B------:R-:W-:Y:S02]  /*3bc0*/  MOV R197, R3 ;  /* 0x0000000300c57202 */ /* 0x000fe40000000f00 */
[----:B------:R-:W-:-:S07]  /*3bd0*/  MOV R17, R198 ;  /* 0x000000c600117202 */ /* 0x000fce0000000f00 */
[----:B------:R-:W-:Y:S05]  /*3be0*/  WARPSYNC.COLLECTIVE R192, `(.L_x_2078) ;  /* 0x00000000c0087348 */ /* 0x000fea0003c00000 */
[----:B------:R0:W1:Y:S02]  /*3bf0*/  SHFL.DOWN P0, R198, R197, R199, R200 ;  /* 0x080000c7c5c67389 */ /* 0x00006400000000c8 */
[----:B01----:R-:W-:Y:S01]  /*3c00*/  ENDCOLLECTIVE ;  /* 0x000000000000791b */ /* 0x003fe20003800000 */
.L_x_2078:
[----:B------:R-:W-:Y:S01]  /*3c10*/  FADD.FTZ R17, R2, R17 ;  /* 0x0000001102117221 */ /* 0x000fe20000010000 */
[----:B------:R-:W-:-:S04]  /*3c20*/  HFMA2.MMA R199, -RZ, RZ, 0, 4.76837158203125e-07 ;  /* 0x00000008ffc77435 */ /* 0x000fc800000001ff */
[----:B------:R-:W-:Y:S02]  /*3c30*/  MOV R197, R17 ;  /* 0x0000001100c57202 */ /* 0x000fe40000000f00 */
[----:B------:R-:W-:-:S07]  /*3c40*/  MOV R20, R198 ;  /* 0x000000c600147202 */ /* 0x000fce0000000f00 */
[----:B------:R-:W-:Y:S05]  /*3c50*/  WARPSYNC.COLLECTIVE R192, `(.L_x_2079) ;  /* 0x00000000c0087348 */ /* 0x000fea0003c00000 */
[----:B------:R0:W1:Y:S02]  /*3c60*/  SHFL.DOWN P0, R198, R197, R199, R200 ;  /* 0x080000c7c5c67389 */ /* 0x00006400000000c8 */
[----:B01----:R-:W-:Y:S01]  /*3c70*/  ENDCOLLECTIVE ;  /* 0x000000000000791b */ /* 0x003fe20003800000 */
.L_x_2079:
[----:B------:R-:W-:-:S05]  /*3c80*/  FADD.FTZ R20, R3, R20 ;  /* 0x0000001403147221 */ /* 0x000fca0000010000 */
[----:B------:R-:W-:Y:S02]  /*3c90*/  MOV R197, R20 ;  /* 0x0000001400c57202 */ /* 0x000fe40000000f00 */
[----:B------:R-:W-:-:S07]  /*3ca0*/  MOV R22, R198 ;  /* 0x000000c600167202 */ /* 0x000fce0000000f00 */
[----:B------:R-:W-:Y:S05]  /*3cb0*/  WARPSYNC.COLLECTIVE R192, `(.L_x_2080) ;  /* 0x00000000c0087348 */ /* 0x000fea0003c00000 */
[----:B------:R0:W1:Y:S02]  /*3cc0*/  SHFL.DOWN P0, R198, R197, R199, R200 ;  /* 0x080000c7c5c67389 */ /* 0x00006400000000c8 */
[----:B01----:R-:W-:Y:S01]  /*3cd0*/  ENDCOLLECTIVE ;  /* 0x000000000000791b */ /* 0x003fe20003800000 */
.L_x_2080:
[----:B------:R-:W-:Y:S01]  /*3ce0*/  FADD.FTZ R22, R17, R22 ;  /* 0x0000001611167221 */ /* 0x000fe20000010000 */
[----:B------:R-:W-:-:S04]  /*3cf0*/  HFMA2.MMA R199, -RZ, RZ, 0, 2.384185791015625e-07 ;  /* 0x00000004ffc77435 */ /* 0x000fc800000001ff */
[----:B------:R-:W-:Y:S02]  /*3d00*/  MOV R197, R22 ;  /* 0x0000001600c57202 */ /* 0x000fe40000000f00 */
[----:B------:R-:W-:-:S07]  /*3d10*/  MOV R19, R198 ;  /* 0x000000c600137202 */ /* 0x000fce0000000f00 */
[----:B------:R-:W-:Y:S05]  /*3d20*/  WARPSYNC.COLLECTIVE R192, `(.L_x_2081) ;  /* 0x00000000c0087348 */ /* 0x000fea0003c00000 */
[----:B------:R0:W1:Y:S02]  /*3d30*/  SHFL.DOWN P0, R198, R197, R199, R200 ;  /* 0x080000c7c5c67389 */ /* 0x00006400000000c8 */
[----:B01----:R-:W-:Y:S01]  /*3d40*/  ENDCOLLECTIVE ;  /* 0x000000000000791b */ /* 0x003fe20003800000 */
.L_x_2081:
[----:B------:R-:W-:-:S05]  /*3d50*/  FADD.FTZ R19, R20, R19 ;  /* 0x0000001314137221 */ /* 0x000fca0000010000 */
[----:B------:R-:W-:Y:S02]  /*3d60*/  MOV R197, R19 ;  /* 0x0000001300c57202 */ /* 0x000fe40000000f00 */
[----:B------:R-:W-:-:S07]  /*3d70*/  MOV R21, R198 ;  /* 0x000000c600157202 */ /* 0x000fce0000000f00 */
[----:B------:R-:W-:Y:S05]  /*3d80*/  WARPSYNC.COLLECTIVE R192, `(.L_x_2082) ;  /* 0x00000000c0087348 */ /* 0x000fea0003c00000 */
[----:B------:R0:W1:Y:S02]  /*3d90*/  SHFL.DOWN P0, R198, R197, R199, R200 ;  /* 0x080000c7c5c67389 */ /* 0x00006400000000c8 */
[----:B01----:R-:W-:Y:S01]  /*3da0*/  ENDCOLLECTIVE ;  /* 0x000000000000791b */ /* 0x003fe20003800000 */
.L_x_2082:
[----:B------:R-:W-:Y:S01]  /*3db0*/  FADD.FTZ R21, R22, R21 ;  /* 0x0000001516157221 */ /* 0x000fe20000010000 */
[----:B------:R-:W-:-:S04]  /*3dc0*/  HFMA2.MMA R199, -RZ, RZ, 0, 1.1920928955078125e-07 ;  /* 0x00000002ffc77435 */ /* 0x000fc800000001ff */
[----:B------:R-:W-:Y:S02]  /*3dd0*/  MOV R197, R21 ;  /* 0x0000001500c57202 */ /* 0x000fe40000000f00 */
[----:B------:R-:W-:-:S07]  /*3de0*/  MOV R32, R198 ;  /* 0x000000c600207202 */ /* 0x000fce0000000f00 */
[----:B------:R-:W-:Y:S05]  /*3df0*/  WARPSYNC.COLLECTIVE R192, `(.L_x_2083) ;  /* 0x00000000c0087348 */ /* 0x000fea0003c00000 */
[----:B------:R0:W1:Y:S02]  /*3e00*/  SHFL.DOWN P0, R198, R197, R199, R200 ;  /* 0x080000c7c5c67389 */ /* 0x00006400000000c8 */
[----:B01----:R-:W-:Y:S01]  /*3e10*/  ENDCOLLECTIVE ;  /* 0x000000000000791b */ /* 0x003fe20003800000 */
.L_x_2083:
[----:B------:R-:W-:-:S05]  /*3e20*/  FADD.FTZ R32, R19, R32 ;  /* 0x0000002013207221 */ /* 0x000fca0000010000 */
[----:B------:R-:W-:Y:S02]  /*3e30*/  MOV R197, R32 ;  /* 0x0000002000c57202 */ /* 0x000fe40000000f00 */
[----:B------:R-:W-:-:S07]  /*3e40*/  MOV R2, R198 ;  /* 0x000000c600027202 */ /* 0x000fce0000000f00 */
[----:B------:R-:W-:Y:S05]  /*3e50*/  WARPSYNC.COLLECTIVE R192, `(.L_x_2084) ;  /* 0x00000000c0087348 */ /* 0x000fea0003c00000 */
[----:B------:R0:W1:Y:S02]  /*3e60*/  SHFL.DOWN P0, R198, R197, R199, R200 ;  /* 0x080000c7c5c67389 */ /* 0x00006400000000c8 */
[----:B01----:R-:W-:Y:S01]  /*3e70*/  ENDCOLLECTIVE ;  /* 0x000000000000791b */ /* 0x003fe20003800000 */
.L_x_2084:
[----:B------:R-:W-:Y:S01]  /*3e80*/  FADD.FTZ R23, R21, R2 ;  /* 0x0000000215177221 */ /* 0x000fe20000010000 */
[----:B------:R-:W-:-:S04]  /*3e90*/  HFMA2.MMA R199, -RZ, RZ, 0, 5.9604644775390625e-08 ;  /* 0x00000001ffc77435 */ /* 0x000fc800000001ff */
[----:B------:R-:W-:Y:S02]  /*3ea0*/  MOV R197, R23 ;  /* 0x0000001700c57202 */ /* 0x000fe40000000f00 */
[----:B------:R-:W-:-:S07]  /*3eb0*/  MOV R3, R198 ;  /* 0x000000c600037202 */ /* 0x000fce0000000f00 */
[----:B------:R-:W-:Y:S05]  /*3ec0*/  WARPSYNC.COLLECTIVE R192, `(.L_x_2085) ;  /* 0x00000000c0087348 */ /* 0x000fea0003c00000 */
[----:B------:R0:W1:Y:S02]  /*3ed0*/  SHFL.DOWN P0, R198, R197, R199, R200 ;  /* 0x080000c7c5c67389 */ /* 0x00006400000000c8 */
[----:B01----:R-:W-:Y:S01]  /*3ee0*/  ENDCOLLECTIVE ;  /* 0x000000000000791b */ /* 0x003fe20003800000 */
.L_x_2085:
[----:B------:R-:W-:-:S05]  /*3ef0*/  FADD.FTZ R17, R32, R3 ;  /* 0x0000000320117221 */ /* 0x000fca0000010000 */
[----:B------:R-:W-:Y:S02]  /*3f00*/  MOV R197, R17 ;  /* 0x0000001100c57202 */ /* 0x000fe40000000f00 */
[----:B------:R-:W-:-:S07]  /*3f10*/  MOV R20, R198 ;  /* 0x000000c600147202 */ /* 0x000fce0000000f00 */
[----:B------:R-:W-:Y:S05]  /*3f20*/  WARPSYNC.COLLECTIVE R192, `(.L_x_2086) ;  /* 0x00000000c0087348 */ /* 0x000fea0003c00000 */
[----:B------:R0:W1:Y:S02]  /*3f30*/  SHFL.DOWN P0, R198, R197, R199, R200 ;  /* 0x080000c7c5c67389 */ /* 0x00006400000000c8 */
[----:B01----:R-:W-:Y:S01]  /*3f40*/  ENDCOLLECTIVE ;  /* 0x000000000000791b */ /* 0x003fe20003800000 */
.L_x_2086:
[----:B------:R-:W-:Y:S05]  /*3f50*/  BRA `(.L_x_2087) ;  /* 0xffffffe800047947 */ /* 0x000fea000383ffff */
.L_x_2088:
        /* <DEDUP_REMOVED lines=10> */
.L_x_5471:


//--------------------- .text._ZN10layer_norm22ln_bwd_finalize_kernelINS_22Kernel_traits_finalizeILj16384EffffjLj1024ELj4ENS_18Kernel_traits_baseILj16384EffffjLj1024EEEEEEEvNS_9BwdParamsE --------------------------
	.section	.text._ZN10layer_norm22ln_bwd_finalize_kernelINS_22Kernel_traits_finalizeILj16384EffffjLj1024ELj4ENS_18Kernel_traits_baseILj16384EffffjLj1024EEEEEEEvNS_9BwdParamsE,"ax",@progbits
	.align	128
        .global         _ZN10layer_norm22ln_bwd_finalize_kernelINS_22Kernel_traits_finalizeILj16384EffffjLj1024ELj4ENS_18Kernel_traits_baseILj16384EffffjLj1024EEEEEEEvNS_9BwdParamsE
        .type           _ZN10layer_norm22ln_bwd_finalize_kernelINS_22Kernel_traits_finalizeILj16384EffffjLj1024ELj4ENS_18Kernel_traits_baseILj16384EffffjLj1024EEEEEEEvNS_9BwdParamsE,@function
        .size           _ZN10layer_norm22ln_bwd_finalize_kernelINS_22Kernel_traits_finalizeILj16384EffffjLj1024ELj4ENS_18Kernel_traits_baseILj16384EffffjLj1024EEEEEEEvNS_9BwdParamsE,(.L_x_5472 - _ZN10layer_norm22ln_bwd_finalize_kernelINS_22Kernel_traits_finalizeILj16384EffffjLj1024ELj4ENS_18Kernel_traits_baseILj16384EffffjLj1024EEEEEEEvNS_9BwdParamsE)
        .other          _ZN10layer_norm22ln_bwd_finalize_kernelINS_22Kernel_traits_finalizeILj16384EffffjLj1024ELj4ENS_18Kernel_traits_baseILj16384EffffjLj1024EEEEEEEvNS_9BwdParamsE,@"STO_CUDA_ENTRY STV_DEFAULT"
_ZN10layer_norm22ln_bwd_finalize_kernelINS_22Kernel_traits_finalizeILj16384EffffjLj1024ELj4ENS_18Kernel_traits_baseILj16384EffffjLj1024EEEEEEEvNS_9BwdParamsE:
.text._ZN10layer_norm22ln_bwd_finalize_kernelINS_22Kernel_traits_finalizeILj16384EffffjLj1024ELj4ENS_18Kernel_traits_baseILj16384EffffjLj1024EEEEEEEvNS_9BwdParamsE:
        /* <DEDUP_REMOVED lines=25> */
.L_x_2098:
        /* <DEDUP_REMOVED lines=28> */
.L_x_2093:
        /* <DEDUP_REMOVED lines=33> */
.L_x_2092:
[----:B------:R-:W-:Y:S05]  /*0560*/  BSYNC B1 ;  /* 0x0000000000017941 */ /* 0x000fea0003800000 */
.L_x_2091:
        /* <DEDUP_REMOVED lines=23> */
.L_x_2095:
[----:B------:R-:W-:Y:S05]  /*06e0*/  BSYNC B1 ;  /* 0x0000000000017941 */ /* 0x000fea0003800000 */
.L_x_2094:
        /* <DEDUP_REMOVED lines=11> */
.L_x_2090:
[----:B------:R-:W-:Y:S05]  /*07a0*/  BSYNC B0 ;  /* 0x0000000000007941 */ /* 0x000fea0003800000 */
.L_x_2089:
        /* <DEDUP_REMOVED lines=29> */
.L_x_2109:
[----:B------:R-:W-:Y:S01]  /*0980*/  @!P1 SHF.R.U32.HI R12, RZ, 0x3, R0 ;  /* 0x00000003ff0c9819 */ /* 0x000fe20000011600 */
[----:B---3--:R-:W-:Y:S01]  /*0990*/  FADD.FTZ R14, R9, R14 ;  /* 0x0000000e090e7221 */ /* 0x008fe20000010000 */
[----:B--2---:R-:W-:Y:S02]  /*09a0*/  FADD.FTZ R11, R10, R11 ;  /* 0x0000000b0a0b7221 */ /* 0x004fe40000010000 */
[----:B------:R-:W-:-:S05]  /*09b0*/  @!P1 LOP3.LUT R12, R12, 0x1ffffffc, RZ, 0xc0, !PT ;  /* 0x1ffffffc0c0c9812 */ /* 0x000fca00078ec0ff */
[----:B------:R2:W-:Y:S04]  /*09c0*/  @!P1 STS [R12+UR4+0x2000], R14 ;  /* 0x0020000e0c009988 */ /* 0x0005e80008000804 */
[----:B------:R2:W-:Y:S02]  /*09d0*/  @!P1 STS [R12+UR4+0x2080], R11 ;  /* 0x0020800b0c009988 */ /* 0x0005e40008000804 */
.L_x_2096:
        /* <DEDUP_REMOVED lines=15> */
.L_x_2097:
[----:B------:R-:W-:Y:S01]  /*0ad0*/  HFMA2.MMA R19, -RZ, RZ, 0, 5.9604644775390625e-08 ;  /* 0x00000001ff137435 */ /* 0x000fe200000001ff */
[----:B---3--:R-:W-:Y:S01]  /*0ae0*/  IMAD.MOV.U32 R20, RZ, RZ, R10 ;  /* 0x000000ffff147224 */ /* 0x008fe200078e000a */
[----:B------:R-:W-:Y:S01]  /*0af0*/  MOV R22, 0x1f ;  /* 0x0000001f00167802 */ /* 0x000fe20000000f00 */
[----:B------:R-:W-:-:S08]  /*0b00*/  IMAD.MOV.U32 R17, RZ, RZ, -0x1 ;  /* 0xffffffffff117424 */ /* 0x000fd000078e00ff */
[----:B012---:R-:W-:Y:S05]  /*0b10*/  WARPSYNC.COLLECTIVE R17, `(.L_x_2099) ;  /* 0x0000000011087348 */ /* 0x007fea0003c00000 */
[----:B------:R3:W4:Y:S02]  /*0b20*/  SHFL.BFLY P2, R18, R20, R19, R22 ;  /* 0x0c00001314127389 */ /* 0x0007240000040016 */
[----:B01234-:R-:W-:Y:S01]  /*0b30*/  ENDCOLLECTIVE ;  /* 0x000000000000791b */ /* 0x01ffe20003800000 */
.L_x_2099:
[----:B------:R-:W-:Y:S01]  /*0b40*/  IMAD.MOV.U32 R19, RZ, RZ, 0x2 ;  /* 0x00000002ff137424 */ /* 0x000fe200078e00ff */
[----:B------:R-:W-:-:S05]  /*0b50*/  MOV R11, R18 ;  /* 0x00000012000b7202 */ /* 0x000fca0000000f00 */
[----:B------:R-:W-:-:S05]  /*0b60*/  FADD.FTZ R11, R10, R11 ;  /* 0x0000000b0a0b7221 */ /* 0x000fca0000010000 */
[----:B------:R-:W-:-:S07]  /*0b70*/  MOV R20, R11 ;  /* 0x0000000b00147202 */ /* 0x000fce0000000f00 */
[----:B------:R-:W-:Y:S05]  /*0b80*/  WARPSYNC.COLLECTIVE R17, `(.L_x_2100) ;  /* 0x0000000011087348 */ /* 0x000fea0003c00000 */
[----:B------:R0:W1:Y:S02]  /*0b90*/  SHFL.BFLY P2, R18, R20, R19, R22 ;  /* 0x0c00001314127389 */ /* 0x0000640000040016 */
[----:B01----:R-:W-:Y:S01]  /*0ba0*/  ENDCOLLECTIVE ;  /* 0x000000000000791b */ /* 0x003fe20003800000 */
.L_x_2100:
[----:B------:R-:W-:Y:S01]  /*0bb0*/  IMAD.MOV.U32 R19, RZ, RZ, 0x4 ;  /* 0x00000004ff137424 */ /* 0x000fe200078e00ff */
[----:B------:R-:W-:-:S05]  /*0bc0*/  MOV R12, R18 ;  /* 0x00000012000c7202 */ /* 0x000fca0000000f00 */
[----:B------:R-:W-:-:S05]  /*0bd0*/  FADD.FTZ R12, R11, R12 ;  /* 0x0000000c0b0c7221 */ /* 0x000fca0000010000 */
[----:B------:R-:W-:-:S07]  /*0be0*/  MOV R20, R12 ;  /* 0x0000000c00147202 */ /* 0x000fce0000000f00 */
[----:B------:R-:W-:Y:S05]  /*0bf0*/  WARPSYNC.COLLECTIVE R17, `(.L_x_2101) ;  /* 0x0000000011087348 */ /* 0x000fea0003c00000 */
[----:B------:R0:W1:Y:S02]  /*0c00*/  SHFL.BFLY P2, R18, R20, R19, R22 ;  /* 0x0c00001314127389 */ /* 0x0000640000040016 */
[----:B01----:R-:W-:Y:S01]  /*0c10*/  ENDCOLLECTIVE ;  /* 0x000000000000791b */ /* 0x003fe20003800000 */
.L_x_2101:
[----:B------:R-:W-:Y:S01]  /*0c20*/  IMAD.MOV.U32 R19, RZ, RZ, 0x8 ;  /* 0x00000008ff137424 */ /* 0x000fe200078e00ff */
[----:B------:R-:W-:-:S05]  /*0c30*/  MOV R13, R18 ;  /* 0x00000012000d7202 */ /* 0x000fca0000000f00 */
[----:B------:R-:W-:-:S05]  /*0c40*/  FADD.FTZ R13, R12, R13 ;  /* 0x0000000d0c0d7221 */ /* 0x000fca0000010000 */
[----:B------:R-:W-:-:S07]  /*0c50*/  MOV R20, R13 ;  /* 0x0000000d00147202 */ /* 0x000fce0000000f00 */
[----:B------:R-:W-:Y:S05]  /*0c60*/  WARPSYNC.COLLECTIVE R17, `(.L_x_2102) ;  /* 0x0000000011087348 */ /* 0x000fea0003c00000 */
[----:B------:R0:W1:Y:S02]  /*0c70*/  SHFL.BFLY P2, R18, R20, R19, R22 ;  /* 0x0c00001314127389 */ /* 0x0000640000040016 */
[----:B01----:R-:W-:Y:S01]  /*0c80*/  ENDCOLLECTIVE ;  /* 0x000000000000791b */ /* 0x003fe20003800000 */
.L_x_2102:
[----:B------:R-:W-:Y:S01]  /*0c90*/  HFMA2.MMA R19, -RZ, RZ, 0, 9.5367431640625e-07 ;  /* 0x00000010ff137435 */ /* 0x000fe200000001ff */
[----:B------:R-:W-:-:S05]  /*0ca0*/  MOV R10, R18 ;  /* 0x00000012000a7202 */ /* 0x000fca0000000f00 */
[----:B------:R-:W-:-:S05]  /*0cb0*/  FADD.FTZ R10, R13, R10 ;  /* 0x0000000a0d0a7221 */ /* 0x000fca0000010000 */
[----:B------:R-:W-:-:S07]  /*0cc0*/  MOV R20, R10 ;  /* 0x0000000a00147202 */ /* 0x000fce0000000f00 */
[----:B------:R-:W-:Y:S05]  /*0cd0*/  WARPSYNC.COLLECTIVE R17, `(.L_x_2103) ;  /* 0x0000000011087348 */ /* 0x000fea0003c00000 */
[----:B------:R0:W1:Y:S02]  /*0ce0*/  SHFL.BFLY P2, R18, R20, R19, R22 ;  /* 0x0c00001314127389 */ /* 0x0000640000040016 */
[----:B01----:R-:W-:Y:S01]  /*0cf0*/  ENDCOLLECTIVE ;  /* 0x000000000000791b */ /* 0x003fe20003800000 */
.L_x_2103:
[----:B------:R-:W-:Y:S01]  /*0d00*/  HFMA2.MMA R19, -RZ, RZ, 0, 5.9604644775390625e-08 ;  /* 0x00000001ff137435 */ /* 0x000fe200000001ff */
[----:B------:R-:W-:Y:S01]  /*0d10*/  MOV R20, R9 ;  /* 0x0000000900147202 */ /* 0x000fe20000000f00 */
[----:B------:R-:W-:-:S09]  /*0d20*/  IMAD.MOV.U32 R11, RZ, RZ, R18 ;  /* 0x000000ffff0b7224 */ /* 0x000fd200078e0012 */
[----:B------:R-:W-:Y:S05]  /*0d30*/  WARPSYNC.COLLECTIVE R17, `(.L_x_2104) ;  /* 0x0000000011087348 */ /* 0x000fea0003c00000 */
[----:B------:R0:W1:Y:S02]  /*0d40*/  SHFL.BFLY P2, R18, R20, R19, R22 ;  /* 0x0c00001314127389 */ /* 0x0000640000040016 */
[----:B01----:R-:W-:Y:S01]  /*0d50*/  ENDCOLLECTIVE ;  /* 0x000000000000791b */ /* 0x003fe20003800000 */
.L_x_2104:
[----:B------:R-:W-:Y:S01]  /*0d60*/  HFMA2.MMA R19, -RZ, RZ, 0, 1.1920928955078125e-07 ;  /* 0x00000002ff137435 */ /* 0x000fe200000001ff */
[----:B------:R-:W-:-:S05]  /*0d70*/  MOV R12, R18 ;  /* 0x00000012000c7202 */ /* 0x000fca0000000f00 */
[----:B------:R-:W-:-:S04]  /*0d80*/  FADD.FTZ R14, R9, R12 ;  /* 0x0000000c090e7221 */ /* 0x000fc80000010000 */
[----:B------:R-:W-:-:S07]  /*0d90*/  IMAD.MOV.U32 R20, RZ, RZ, R14 ;  /* 0x000000ffff147224 */ /* 0x000fce00078e000e */
[----:B------:R-:W-:Y:S05]  /*0da0*/  WARPSYNC.COLLECTIVE R17, `(.L_x_2105) ;  /* 0x0000000011087348 */ /* 0x000fea0003c00000 */
[----:B------:R0:W1:Y:S02]  /*0db0*/  SHFL.BFLY P2, R18, R20, R19, R22 ;  /* 0x0c00001314127389 */ /* 0x0000640000040016 */
[----:B01----:R-:W-:Y:S01]  /*0dc0*/  ENDCOLLECTIVE ;  /* 0x000000000000791b */ /* 0x003fe20003800000 */
.L_x_2105:
[----:B------:R-:W-:Y:S01]  /*0dd0*/  IMAD.MOV.U32 R19, RZ, RZ, 0x4 ;  /* 0x00000004ff137424 */ /* 0x000fe200078e00ff */
[----:B------:R-:W-:-:S05]  /*0de0*/  MOV R13, R18 ;  /* 0x00000012000d7202 */ /* 0x000fca0000000f00 */
[----:B------:R-:W-:-:S05]  /*0df0*/  FADD.FTZ R15, R14, R13 ;  /* 0x0000000d0e0f7221 */ /* 0x000fca0000010000 */
[----:B------:R-:W-:-:S07]  /*0e00*/  MOV R20, R15 ;  /* 0x0000000f00147202 */ /* 0x000fce0000000f00 */
[----:B------:R-:W-:Y:S05]  /*0e10*/  WARPSYNC.COLLECTIVE R17, `(.L_x_2106) ;  /* 0x0000000011087348 */ /* 0x000fea0003c00000 */
[----:B------:R0:W1:Y:S02]  /*0e20*/  SHFL.BFLY P2, R18, R20, R19, R22 ;  /* 0x0c00001314127389 */ /* 0x0000640000040016 */
[----:B01----:R-:W-:Y:S01]  /*0e30*/  ENDCOLLECTIVE ;  /* 0x000000000000791b */ /* 0x003fe20003800000 */
.L_x_2106:
[----:B------:R-:W-:Y:S01]  /*0e40*/  HFMA2.MMA R19, -RZ, RZ, 0, 4.76837158203125e-07 ;  /* 0x00000008ff137435 */ /* 0x000fe200000001ff */
[----:B------:R-:W-:-:S05]  /*0e50*/  MOV R16, R18 ;  /* 0x0000001200107202 */ /* 0x000fca0000000f00 */
[----:B------:R-:W-:-:S05]  /*0e60*/  FADD.FTZ R16, R15, R16 ;  /* 0x000000100f107221 */ /* 0x000fca0000010000 */
[----:B------:R-:W-:-:S07]  /*0e70*/  MOV R20, R16 ;  /* 0x0000001000147202 */ /* 0x000fce0000000f00 */
[----:B------:R-:W-:Y:S05]  /*0e80*/  WARPSYNC.COLLECTIVE R17, `(.L_x_2107) ;  /* 0x0000000011087348 */ /* 0x000fea0003c00000 */
[----:B------:R0:W1:Y:S02]  /*0e90*/  SHFL.BFLY P2, R18, R20, R19, R22 ;  /* 0x0c00001314127389 */ /* 0x0000640000040016 */
[----:B01----:R-:W-:Y:S01]  /*0ea0*/  ENDCOLLECTIVE ;  /* 0x000000000000791b */ /* 0x003fe20003800000 */
.L_x_2107:
[----:B------:R-:W-:Y:S01]  /*0eb0*/  HFMA2.MMA R19, -RZ, RZ, 0, 9.5367431640625e-07 ;  /* 0x00000010ff137435 */ /* 0x000fe200000001ff */
[----:B------:R-:W-:-:S04]  /*0ec0*/  IMAD.MOV.U32 R9, RZ, RZ, R18 ;  /* 0x000000ffff097224 */ /* 0x000fc800078e0012 */
[----:B------:R-:W-:-:S05]  /*0ed0*/  FADD.FTZ R9, R16, R9 ;  /* 0x0000000910097221 */ /* 0x000fca0000010000 */
[----:B------:R-:W-:-:S07]  /*0ee0*/  MOV R20, R9 ;  /* 0x0000000900147202 */ /* 0x000fce0000000f00 */
[----:B------:R-:W-:Y:S05]  /*0ef0*/  WARPSYNC.COLLECTIVE R17, `(.L_x_2108) ;  /* 0x0000000011087348 */ /* 0x000fea0003c00000 */
[----:B------:R0:W1:Y:S02]  /*0f00*/  SHFL.BFLY P2, R18, R20, R19, R22 ;  /* 0x0c00001314127389 */ /* 0x0000640000040016 */
[----:B01----:R-:W-:Y:S01]  /*0f10*/  ENDCOLLECTIVE ;  /* 0x000000000000791b */ /* 0x003fe20003800000 */
.L_x_2108:
[----:B------:R-:W-:Y:S01]  /*0f20*/  MOV R14, R18 ;  /* 0x00000012000e7202 */ /* 0x000fe20000000f00 */
[----:B------:R-:W-:Y:S06]  /*0f30*/  BRA `(.L_x_2109) ;  /* 0xfffffff800907947 */ /* 0x000fec000383ffff */
.L_x_2110:
        /* <DEDUP_REMOVED lines=12> */
.L_x_5472:


//--------------------- .text._ZN10layer_norm13ln_bwd_kernelINS_13Kernel_traitsIffffjLj16384ELj4ELj1ELj4ELj16ENS_18Kernel_traits_baseILj16384EffffjLj128EEEEEEEvNS_9BwdParamsE --------------------------
	.section	.text._ZN10layer_norm13ln_bwd_kernelINS_13Kernel_traitsIffffjLj16384ELj4ELj1ELj4ELj16ENS_18Kernel_traits_baseILj16384EffffjLj128EEEEEEEvNS_9BwdParamsE,"ax",@progbits
	.align	128
        .global         _ZN10layer_norm13ln_bwd_kernelINS_13Kernel_traitsIffffjLj16384ELj4ELj1ELj4ELj16ENS_18Kernel_traits_baseILj16384EffffjLj128EEEEEEEvNS_9BwdParamsE
        .type           _ZN10layer_norm13ln_bwd_kernelINS_13Kernel_traitsIffffjLj16384ELj4ELj1ELj4ELj16ENS_18Kernel_traits_baseILj16384EffffjLj128EEEEEEEvNS_9BwdParamsE,@function
        .size           _ZN10layer_norm13ln_bwd_kernelINS_13Kernel_traitsIffffjLj16384ELj4ELj1ELj4ELj16ENS_18Kernel_traits_baseILj16384EffffjLj128EEEEEEEvNS_9BwdParamsE,(.L_x_5473 - _ZN10layer_norm13ln_bwd_kernelINS_13Kernel_traitsIffffjLj16384ELj4ELj1ELj4ELj16ENS_18Kernel_traits_baseILj16384EffffjLj128EEEEEEEvNS_9BwdParamsE)
        .other          _ZN10layer_norm13ln_bwd_kernelINS_13Kernel_traitsIffffjLj16384ELj4ELj1ELj4ELj16ENS_18Kernel_traits_baseILj16384EffffjLj128EEEEEEEvNS_9BwdParamsE,@"STO_CUDA_ENTRY STV_DEFAULT"
_ZN10layer_norm13ln_bwd_kernelINS_13Kernel_traitsIffffjLj16384ELj4ELj1ELj4ELj16ENS_18Kernel_traits_baseILj16384EffffjLj128EEEEEEEvNS_9BwdParamsE:
.text._ZN10layer_norm13ln_bwd_kernelINS_13Kernel_traitsIffffjLj16384ELj4ELj1ELj4ELj16ENS_18Kernel_traits_baseILj16384EffffjLj128EEEEEEEvNS_9BwdParamsE:
        /* <DEDUP_REMOVED lines=127> */
.L_x_2117:
        /* <DEDUP_REMOVED lines=13> */
[----:B------:R-:W4:Y:S01]  /*08c0*/  @P0 LDC.64 R108, c[0x0][0x228] ;  /* 0x00008a00ff6c0b82 */ /* 0x000f220000000a00 */
[----:B------:R-:W-:-:S07]  /*08d0*/  IADD3 R205, R208, 0x600, RZ ;  /* 0x00000600d0cd7810 */ /* 0x000fce0007ffe0ff */
[----:B------:R-:W0:Y:S01]  /*08e0*/  @P0 LDC.64 R112, c[0x0][0x228] ;  /* 0x00008a00ff700b82 */ /* 0x000e220000000a00 */
[----:B-1----:R-:W-:-:S06]  /*08f0*/  @P0 IMAD.WIDE.U32 R100, R207, 0x10, R100 ;  /* 0x00000010cf640825 */ /* 0x002fcc00078e0064 */
[----:B------:R-:W3:Y:S01]  /*0900*/  @P0 LDG.E.128 R100, desc[UR6][R100.64] ;  /* 0x0000000664640981 */ /* 0x000ee2000c1e1d00 */
[----:B------:R-:W1:Y:S01]  /*0910*/  @P0 LDC.64 R116, c[0x0][0x228] ;  /* 0x00008a00ff740b82 */ /* 0x000e620000000a00 */
[----:B--2---:R-:W-:-:S06]  /*0920*/  @P0 IMAD.WIDE.U32 R104, R206, 0x10, R104 ;  /* 0x00000010ce680825 */ /* 0x004fcc00078e0068 */
[----:B------:R-:W2:Y:S01]  /*0930*/  @P0 LDG.E.128 R104, desc[UR6][R104.64] ;  /* 0x0000000668680981 */ /* 0x000ea2000c1e1d00 */
[----:B----4-:R-:W-:Y:S01]  /*0940*/  @P0 IMAD.WIDE.U32 R108, R205, 0x10, R108 ;  /* 0x00000010cd6c0825 */ /* 0x010fe200078e006c */
[----:B------:R-:W4:Y:S01]  /*0950*/  @P0 LDC.64 R120, c[0x0][0x228] ;  /* 0x00008a00ff780b82 */ /* 0x000f220000000a00 */
[----:B------:R-:W-:-:S04]  /*0960*/  IADD3 R204, R208, 0x800, RZ ;  /* 0x00000800d0cc7810 */ /* 0x000fc80007ffe0ff */
[----:B------:R-:W2:Y:S01]  /*0970*/  @P0 LDG.E.128 R108, desc[UR6][R108.64] ;  /* 0x000000066c6c0981 */ /* 0x000ea2000c1e1d00 */
[----:B------:R-:W-:Y:S01]  /*0980*/  IADD3 R201, R208, 0xa00, RZ ;  /* 0x00000a00d0c97810 */ /* 0x000fe20007ffe0ff */
[----:B0-----:R-:W-:Y:S01]  /*0990*/  @P0 IMAD.WIDE.U32 R112, R204, 0x10, R112 ;  /* 0x00000010cc700825 */ /* 0x001fe200078e0070 */
[C---:B------:R-:W-:Y:S01]  /*09a0*/  IADD3 R202, R208.reuse, 0xc00, RZ ;  /* 0x00000c00d0ca7810 */ /* 0x040fe20007ffe0ff */
[----:B------:R-:W0:Y:S04]  /*09b0*/  @P0 LDC.64 R124, c[0x0][0x228] ;  /* 0x00008a00ff7c0b82 */ /* 0x000e280000000a00 */
[----:B------:R-:W2:Y:S01]  /*09c0*/  @P0 LDG.E.128 R112, desc[UR6][R112.64] ;  /* 0x0000000670700981 */ /* 0x000ea2000c1e1d00 */
[----:B-1----:R-:W-:Y:S01]  /*09d0*/  @P0 IMAD.WIDE.U32 R116, R201, 0x10, R116 ;  /* 0x00000010c9740825 */ /* 0x002fe200078e0074 */
[----:B------:R-:W-:-:S02]  /*09e0*/  IADD3 R203, R208, 0xe00, RZ ;  /* 0x00000e00d0cb7810 */ /* 0x000fc40007ffe0ff */
[----:B------:R-:W1:Y:S03]  /*09f0*/  @!P0 LDC.64 R128, c[0x0][0x220] ;  /* 0x00008800ff808b82 */ /* 0x000e660000000a00 */
[----:B------:R-:W2:Y:S01]  /*0a00*/  @P0 LDG.E.128 R116, desc[UR6][R116.64] ;  /* 0x0000000674740981 */ /* 0x000ea2000c1e1d00 */
[----:B----4-:R-:W-:-:S04]  /*0a10*/  @P0 IMAD.WIDE.U32 R120, R202, 0x10, R120 ;  /* 0x00000010ca780825 */ /* 0x010fc800078e0078 */
[----:B------:R-:W4:Y:S02]  /*0a20*/  @!P0 LDC.64 R132, c[0x0][0x220] ;  /* 0x00008800ff848b82 */ /* 0x000f240000000a00 */
[----:B------:R-:W2:Y:S01]  /*0a30*/  @P0 LDG.E.128 R120, desc[UR6][R120.64] ;  /* 0x0000000678780981 */ /* 0x000ea2000c1e1d00 */
[----:B0-----:R-:W-:-:S05]  /*0a40*/  @P0 IMAD.WIDE.U32 R124, R203, 0x10, R124 ;  /* 0x00000010cb7c0825 */ /* 0x001fca00078e007c */
[----:B------:R-:W0:Y:S01]  /*0a50*/  @!P0 LDC.64 R130, c[0x0][0x220] ;  /* 0x00008800ff828b82 */ /* 0x000e220000000a00 */
[----:B------:R-:W2:Y:S01]  /*0a60*/  @P0 LDG.E.128 R124, desc[UR6][R124.64] ;  /* 0x000000067c7c0981 */ /* 0x000ea2000c1e1d00 */
[----:B-1----:R-:W-:-:S06]  /*0a70*/  @!P0 LEA R136, P1, R208, R128, 0x4 ;  /* 0x00000080d0888211 */ /* 0x002fcc00078220ff */
[----:B------:R-:W1:Y:S01]  /*0a80*/  @!P0 LDC.64 R134, c[0x0][0x220] ;  /* 0x00008800ff868b82 */ /* 0x000e620000000a00 */
[----:B------:R-:W-:-:S07]  /*0a90*/  @!P0 LEA.HI.X R137, R208, R129, RZ, 0x4, P1 ;  /* 0x00000081d0898211 */ /* 0x000fce00008f24ff */
[----:B------:R-:W1:Y:S01]  /*0aa0*/  @!P0 LDC.64 R128, c[0x0][0x230] ;  /* 0x00008c00ff808b82 */ /* 0x000e620000000a00 */
[----:B----4-:R-:W-:-:S07]  /*0ab0*/  @!P0 IMAD.WIDE.U32 R142, R207, 0x10, R132 ;  /* 0x00000010cf8e8825 */ /* 0x010fce00078e0084 */
[----:B------:R-:W4:Y:S01]  /*0ac0*/  LDC.64 R132, c[0x0][0x238] ;  /* 0x00008e00ff847b82 */ /* 0x000f220000000a00 */
[----:B0-----:R-:W-:-:S07]  /*0ad0*/  @!P0 IMAD.WIDE.U32 R138, R206, 0x10, R130 ;  /* 0x00000010ce8a8825 */ /* 0x001fce00078e0082 */
[----:B------:R-:W0:Y:S01]  /*0ae0*/  @!P0 LDC.64 R130, c[0x0][0x220] ;  /* 0x00008800ff828b82 */ /* 0x000e220000000a00 */
[----:B-1----:R-:W-:-:S04]  /*0af0*/  @!P0 IMAD.WIDE.U32 R140, R205, 0x10, R134 ;  /* 0x00000010cd8c8825 */ /* 0x002fc800078e0086 */
[----:B------:R-:W-:-:S03]  /*0b00*/  @!P0 IMAD.WIDE R134, R20, 0x4, R128 ;  /* 0x0000000414868825 */ /* 0x000fc600078e0280 */
[----:B------:R-:W1:Y:S01]  /*0b10*/  @!P0 LDC.64 R128, c[0x0][0x220] ;  /* 0x00008800ff808b82 */ /* 0x000e620000000a00 */
[----:B------:R-:W-:Y:S01]  /*0b20*/  @P0 MOV R238, RZ ;  /* 0x000000ff00ee0202 */ /* 0x000fe20000000f00 */
[----:B----4-:R-:W-:-:S05]  /*0b30*/  IMAD.WIDE R132, R20, 0x4, R132 ;  /* 0x0000000414847825 */ /* 0x010fca00078e0284 */
[----:B------:R-:W4:Y:S04]  /*0b40*/  @!P0 LDG.E R238, desc[UR6][R134.64] ;  /* 0x0000000686ee8981 */ /* 0x000f28000c1e1900 */
[----:B------:R0:W4:Y:S02]  /*0b50*/  LDG.E R200, desc[UR6][R132.64] ;  /* 0x0000000684c87981 */ /* 0x000124000c1e1900 */
[----:B0-----:R-:W-:-:S04]  /*0b60*/  @!P0 IMAD.WIDE.U32 R130, R204, 0x10, R130 ;  /* 0x00000010cc828825 */ /* 0x001fc800078e0082 */
[----:B------:R-:W-:-:S06]  /*0b70*/  IMAD.WIDE.U32 R132, R207, 0x10, R156 ;  /* 0x00000010cf847825 */ /* 0x000fcc00078e009c */
[----:B------:R-:W4:Y:S01]  /*0b80*/  LDG.E.128 R132, desc[UR6][R132.64] ;  /* 0x0000000684847981 */ /* 0x000f22000c1e1d00 */
[----:B------:R-:W-:-:S04]  /*0b90*/  IMAD.WIDE.U32 R144, R204, 0x10, R156 ;  /* 0x00000010cc907825 */ /* 0x000fc800078e009c */
[----:B------:R-:W-:-:S06]  /*0ba0*/  IMAD.WIDE.U32 R148, R201, 0x10, R156 ;  /* 0x00000010c9947825 */ /* 0x000fcc00078e009c */
[----:B------:R-:W4:Y:S01]  /*0bb0*/  LDG.E.128 R148, desc[UR6][R148.64] ;  /* 0x0000000694947981 */ /* 0x000f22000c1e1d00 */
[----:B------:R-:W-:-:S06]  /*0bc0*/  IMAD.WIDE.U32 R152, R202, 0x10, R156 ;  /* 0x00000010ca987825 */ /* 0x000fcc00078e009c */
[----:B------:R-:W4:Y:S04]  /*0bd0*/  LDG.E.128 R152, desc[UR6][R152.64] ;  /* 0x0000000698987981 */ /* 0x000f28000c1e1d00 */
[----:B------:R0:W4:Y:S02]  /*0be0*/  @!P0 LDG.E.128 R96, desc[UR6][R136.64] ;  /* 0x0000000688608981 */ /* 0x000124000c1e1d00 */
[----:B0-----:R-:W0:Y:S02]  /*0bf0*/  @!P0 LDC.64 R136, c[0x0][0x220] ;  /* 0x00008800ff888b82 */ /* 0x001e240000000a00 */
[----:B------:R-:W4:Y:S04]  /*0c00*/  @!P0 LDG.E.128 R100, desc[UR6][R142.64] ;  /* 0x000000068e648981 */ /* 0x000f28000c1e1d00 */
[----:B------:R1:W4:Y:S04]  /*0c10*/  @!P0 LDG.E.128 R104, desc[UR6][R138.64] ;  /* 0x000000068a688981 */ /* 0x000328000c1e1d00 */
[----:B------:R3:W4:Y:S01]  /*0c20*/  @!P0 LDG.E.128 R108, desc[UR6][R140.64] ;  /* 0x000000068c6c8981 */ /* 0x000722000c1e1d00 */
[----:B-1----:R-:W-:-:S02]  /*0c30*/  @!P0 IMAD.WIDE.U32 R138, R201, 0x10, R128 ;  /* 0x00000010c98a8825 */ /* 0x002fc400078e0080 */
[----:B------:R-:W1:Y:S01]  /*0c40*/  @!P0 LDC.64 R128, c[0x0][0x220] ;  /* 0x00008800ff808b82 */ /* 0x000e620000000a00 */
[----:B------:R-:W4:Y:S01]  /*0c50*/  @!P0 LDG.E.128 R112, desc[UR6][R130.64] ;  /* 0x0000000682708981 */ /* 0x000f22000c1e1d00 */
[----:B0-----:R-:W-:-:S03]  /*0c60*/  @!P0 IMAD.WIDE.U32 R142, R202, 0x10, R136 ;  /* 0x00000010ca8e8825 */ /* 0x001fc600078e0088 */
[----:B------:R-:W4:Y:S04]  /*0c70*/  @!P0 LDG.E.128 R116, desc[UR6][R138.64] ;  /* 0x000000068a748981 */ /* 0x000f28000c1e1d00 */
[----:B------:R-:W4:Y:S01]  /*0c80*/  @!P0 LDG.E.128 R120, desc[UR6][R142.64] ;  /* 0x000000068e788981 */ /* 0x000f22000c1e1d00 */
[----:B-1----:R-:W-:-:S04]  /*0c90*/  @!P0 IMAD.WIDE.U32 R146, R203, 0x10, R128 ;  /* 0x00000010cb928825 */ /* 0x002fc800078e0080 */
[--C-:B------:R-:W-:Y:S01]  /*0ca0*/  IMAD.WIDE.U32 R128, R208, 0x10, R156.reuse ;  /* 0x00000010d0807825 */ /* 0x100fe200078e009c */
[----:B------:R-:W4:Y:S05]  /*0cb0*/  @!P0 LDG.E.128 R124, desc[UR6][R146.64] ;  /* 0x00000006927c8981 */ /* 0x000f2a000c1e1d00 */
[----:B------:R-:W4:Y:S01]  /*0cc0*/  LDG.E.128 R128, desc[UR6][R128.64] ;  /* 0x0000000680807981 */ /* 0x000f22000c1e1d00 */
[----:B------:R-:W-:-:S04]  /*0cd0*/  IMAD.WIDE.U32 R136, R206, 0x10, R156 ;  /* 0x00000010ce887825 */ /* 0x000fc800078e009c */
[--C-:B---3--:R-:W-:Y:S01]  /*0ce0*/  IMAD.WIDE.U32 R140, R205, 0x10, R156.reuse ;  /* 0x00000010cd8c7825 */ /* 0x108fe200078e009c */
[----:B------:R-:W3:Y:S04]  /*0cf0*/  LDG.E.128 R144, desc[UR6][R144.64] ;  /* 0x0000000690907981 */ /* 0x000ee8000c1e1d00 */
[----:B------:R-:W3:Y:S04]  /*0d00*/  LDG.E.128 R136, desc[UR6][R136.64] ;  /* 0x0000000688887981 */ /* 0x000ee8000c1e1d00 */
[----:B------:R-:W3:Y:S01]  /*0d10*/  LDG.E.128 R140, desc[UR6][R140.64] ;  /* 0x000000068c8c7981 */ /* 0x000ee2000c1e1d00 */
[----:B------:R-:W-:-:S06]  /*0d20*/  IMAD.WIDE.U32 R156, R203, 0x10, R156 ;  /* 0x00000010cb9c7825 */ /* 0x000fcc00078e009c */
[----:B------:R-:W3:Y:S01]  /*0d30*/  LDG.E.128 R156, desc[UR6][R156.64] ;  /* 0x000000069c9c7981 */ /* 0x000ee2000c1e1d00 */
[----:B-----5:R-:W0:Y:S08]  /*0d40*/  @P0 MUFU.RCP R215, R60 ;  /* 0x0000003c00d70308 */ /* 0x020e300000001000 */
[----:B------:R-:W1:Y:S08]  /*0d50*/  @P0 MUFU.RCP R217, R62 ;  /* 0x0000003e00d90308 */ /* 0x000e700000001000 */
[----:B------:R-:W2:Y:S08]  /*0d60*/  @P0 MUFU.RCP R234, R59 ;  /* 0x0000003b00ea0308 */ /* 0x000eb00000001000 */
[----:B------:R-:W-:Y:S08]  /*0d70*/  @P0 MUFU.RCP R214, R52 ;  /* 0x0000003400d60308 */ /* 0x000ff00000001000 */
[----:B------:R-:W2:Y:S08]  /*0d80*/  @P0 MUFU.RCP R232, R57 ;  /* 0x0000003900e80308 */ /* 0x000eb00000001000 */
[----:B------:R-:W2:Y:S01]  /*0d90*/  @P0 MUFU.RCP R211, R55 ;  /* 0x0000003700d30308 */ /* 0x000ea20000001000 */
[----:B------:R-:W-:-:S07]  /*0da0*/  LOP3.LUT P1, RZ, R209, 0xff, RZ, 0xc0, !PT ;  /* 0x000000ffd1ff7812 */ /* 0x000fce000782c0ff */
[----:B------:R-:W-:Y:S08]  /*0db0*/  @P0 MUFU.RCP R210, R48 ;  /* 0x0000003000d20308 */ /* 0x000ff00000001000 */
[----:B------:R-:W2:Y:S08]  /*0dc0*/  @P0 MUFU.RCP R233, R56 ;  /* 0x0000003800e90308 */ /* 0x000eb00000001000 */
[----:B------:R-:W2:Y:S08]  /*0dd0*/  @P0 MUFU.RCP R231, R49 ;  /* 0x0000003100e70308 */ /* 0x000eb00000001000 */
[----:B------:R-:W2:Y:S08]  /*0de0*/  @P0 MUFU.RCP R213, R53 ;  /* 0x0000003500d50308 */ /* 0x000eb00000001000 */
        /* <DEDUP_REMOVED lines=8> */
[----:B------:R-:W-:Y:S01]  /*0e70*/  @P0 FADD.FTZ R222, -R68, R96 ;  /* 0x0000006044de0221 */ /* 0x000fe20000010100 */
[----:B------:R-:W-:-:S03]  /*0e80*/  @P0 FADD.FTZ R220, -R70, R98 ;  /* 0x0000006246dc0221 */ /* 0x000fc60000010100 */
[----:B0-----:R-:W-:Y:S01]  /*0e90*/  @P0 FMUL.FTZ R222, R222, R215 ;  /* 0x000000d7dede0220 */ /* 0x001fe20000410000 */
[----:B-1----:R-:W-:Y:S01]  /*0ea0*/  @P0 FMUL.FTZ R220, R220, R217 ;  /* 0x000000d9dcdc0220 */ /* 0x002fe20000410000 */
[----:B------:R-:W-:Y:S01]  /*0eb0*/  @P0 FADD.FTZ R221, -R69, R97 ;  /* 0x0000006145dd0221 */ /* 0x000fe20000010100 */
[----:B------:R-:W-:Y:S01]  /*0ec0*/  @P0 FADD.FTZ R215, -R95, R103 ;  /* 0x000000675fd70221 */ /* 0x000fe20000010100 */
[----:B------:R-:W-:-:S03]  /*0ed0*/  @P0 FADD.FTZ R217, -R93, R101 ;  /* 0x000000655dd90221 */ /* 0x000fc60000010100 */
[----:B--2---:R-:W-:Y:S01]  /*0ee0*/  @P0 FMUL.FTZ R215, R215, R234 ;  /* 0x000000ead7d70220 */ /* 0x004fe20000410000 */
[----:B------:R-:W-:Y:S01]  /*0ef0*/  @P0 FADD.FTZ R209, -R88, R104 ;  /* 0x0000006858d10221 */ /* 0x000fe20000010100 */
[----:B------:R-:W-:Y:S01]  /*0f00*/  @P0 FADD.FTZ R234, -R91, R107 ;  /* 0x0000006b5bea0221 */ /* 0x000fe20000010100 */
[----:B------:R-:W-:Y:S02]  /*0f10*/  @P0 FMUL.FTZ R217, R217, R232 ;  /* 0x000000e8d9d90220 */ /* 0x000fe40000410000 */
[----:B------:R-:W-:Y:S01]  /*0f20*/  @P0 FMUL.FTZ R214, R209, R214 ;  /* 0x000000d6d1d60220 */ /* 0x000fe20000410000 */
[----:B------:R-:W-:Y:S01]  /*0f30*/  @P0 FMUL.FTZ R211, R234, R211 ;  /* 0x000000d3ead30220 */ /* 0x000fe20000410000 */
[----:B------:R-:W-:Y:S01]  /*0f40*/  @P0 FADD.FTZ R218, -R92, R100 ;  /* 0x000000645cda0221 */ /* 0x000fe20000010100 */
[----:B------:R-:W-:Y:S01]  /*0f50*/  @P0 FADD.FTZ R209, -R84, R108 ;  /* 0x0000006c54d10221 */ /* 0x000fe20000010100 */
[----:B------:R-:W-:Y:S01]  /*0f60*/  @P0 FADD.FTZ R232, -R89, R105 ;  /* 0x0000006959e80221 */ /* 0x000fe20000010100 */
[----:B------:R-:W-:Y:S01]  /*0f70*/  @P0 FADD.FTZ R234, -R85, R109 ;  /* 0x0000006d55ea0221 */ /* 0x000fe20000010100 */
[----:B------:R-:W-:Y:S01]  /*0f80*/  @P0 FMUL.FTZ R218, R218, R233 ;  /* 0x000000e9dada0220 */ /* 0x000fe20000410000 */
[----:B------:R-:W-:Y:S01]  /*0f90*/  @P0 FMUL.FTZ R210, R209, R210 ;  /* 0x000000d2d1d20220 */ /* 0x000fe20000410000 */
[----:B------:R-:W-:Y:S01]  /*0fa0*/  @P0 FADD.FTZ R233, -R90, R106 ;  /* 0x0000006a5ae90221 */ /* 0x000fe20000010100 */
[----:B------:R-:W-:Y:S01]  /*0fb0*/  @P0 FMUL.FTZ R209, R234, R231 ;  /* 0x000000e7ead10220 */ /* 0x000fe20000410000 */
[----:B------:R-:W-:Y:S01]  /*0fc0*/  @P0 FMUL.FTZ R213, R232, R213 ;  /* 0x000000d5e8d50220 */ /* 0x000fe20000410000 */
[--C-:B----4-:R-:W-:Y:S01]  /*0fd0*/  @!P0 FADD.FTZ R231, R100, -R238.reuse ;  /* 0x800000ee64e78221 */ /* 0x110fe20000010000 */
[----:B------:R-:W-:Y:S01]  /*0fe0*/  @!P0 FADD.FTZ R101, R101, -R238 ;  /* 0x800000ee65658221 */ /* 0x000fe20000010000 */
[----:B------:R-:W0:Y:S01]  /*0ff0*/  @P0 MUFU.RCP R232, R42 ;  /* 0x0000002a00e80308 */ /* 0x000e220000001000 */
[----:B------:R-:W-:Y:S01]  /*1000*/  @P0 FADD.FTZ R100, -R87, R111 ;  /* 0x0000006f57640221 */ /* 0x000fe20000010100 */
[----:B------:R-:W-:Y:S01]  /*1010*/  @P0 FMUL.FTZ R221, R221, R216 ;  /* 0x000000d8dddd0220 */ /* 0x000fe20000410000 */
[----:B------:R-:W-:Y:S01]  /*1020*/  @P0 FADD.FTZ R216, -R94, R102 ;  /* 0x000000665ed80221 */ /* 0x000fe20000010100 */
[----:B------:R-:W-:Y:S01]  /*1030*/  @!P0 FMUL.FTZ R217, R200, R101 ;  /* 0x00000065c8d98220 */ /* 0x000fe20000410000 */
[----:B------:R-:W-:Y:S01]  /*1040*/  @P0 FMUL.FTZ R212, R233, R212 ;  /* 0x000000d4e9d40220 */ /* 0x000fe20000410000 */
[----:B------:R-:W-:Y:S01]  /*1050*/  @!P0 FADD.FTZ R101, R102, -R238 ;  /* 0x800000ee66658221 */ /* 0x000fe20000010000 */
[----:B------:R-:W-:Y:S01]  /*1060*/  @P0 FMUL.FTZ R223, R100, R223 ;  /* 0x000000df64df0220 */ /* 0x000fe20000410000 */
[----:B------:R-:W1:Y:S01]  /*1070*/  @P0 MUFU.RCP R233, R43 ;  /* 0x0000002b00e90308 */ /* 0x000e620000001000 */
[----:B------:R-:W-:Y:S01]  /*1080*/  @P0 FADD.FTZ R234, -R81, R113 ;  /* 0x0000007151ea0221 */ /* 0x000fe20000010100 */
[----:B------:R-:W-:Y:S01]  /*1090*/  @P0 FMUL.FTZ R216, R216, R235 ;  /* 0x000000ebd8d80220 */ /* 0x000fe20000410000 */
[----:B------:R-:W-:Y:S01]  /*10a0*/  @!P0 FMUL.FTZ R218, R200, R231 ;  /* 0x000000e7c8da8220 */ /* 0x000fe20000410000 */
[----:B------:R-:W-:Y:S01]  /*10b0*/  @P0 FADD.FTZ R231, -R80, R112 ;  /* 0x0000007050e70221 */ /* 0x000fe20000010100 */
[----:B------:R-:W-:-:S03]  /*10c0*/  @!P0 FMUL.FTZ R216, R200, R101 ;  /* 0x00000065c8d88220 */ /* 0x000fc60000410000 */
[----:B------:R-:W2:Y:S01]  /*10d0*/  @P0 MUFU.RCP R100, R36 ;  /* 0x0000002400640308 */ /* 0x000ea20000001000 */
[----:B------:R-:W-:Y:S01]  /*10e0*/  @P0 FADD.FTZ R101, -R76, R116 ;  /* 0x000000744c650221 */ /* 0x000fe20000010100 */
[----:B------:R-:W-:Y:S01]  /*10f0*/  @P0 FMUL.FTZ R225, R234, R225 ;  /* 0x000000e1eae10220 */ /* 0x000fe20000410000 */
[----:B------:R-:W-:Y:S01]  /*1100*/  @P0 FADD.FTZ R219, -R71, R99 ;  /* 0x0000006347db0221 */ /* 0x000fe20000010100 */
[----:B------:R-:W-:Y:S01]  /*1110*/  @P0 FMUL.FTZ R226, R231, R226 ;  /* 0x000000e2e7e20220 */ /* 0x000fe20000410000 */
[----:B------:R-:W-:Y:S01]  /*1120*/  @P0 FMUL.FTZ R228, R101, R228 ;  /* 0x000000e465e40220 */ /* 0x000fe20000410000 */
[----:B------:R-:W-:Y:S02]  /*1130*/  @P0 FADD.FTZ R231, -R78, R118 ;  /* 0x000000764ee70221 */ /* 0x000fe40000010100 */
[----:B------:R-:W4:Y:S01]  /*1140*/  @P0 MUFU.RCP R234, R37 ;  /* 0x0000002500ea0308 */ /* 0x000f220000001000 */
[----:B------:R-:W-:Y:S01]  /*1150*/  @!P0 FADD.FTZ R101, R104, -R238 ;  /* 0x800000ee68658221 */ /* 0x000fe20000010000 */
[----:B------:R-:W-:Y:S01]  /*1160*/  @P0 FMUL.FTZ R219, R219, R230 ;  /* 0x000000e6dbdb0220 */ /* 0x000fe20000410000 */
[----:B0-----:R-:W-:Y:S01]  /*1170*/  @P0 FMUL.FTZ R231, R231, R232 ;  /* 0x000000e8e7e70220 */ /* 0x001fe20000410000 */
[----:B------:R-:W-:Y:S01]  /*1180*/  @P0 FADD.FTZ R232, -R79, R119 ;  /* 0x000000774fe80221 */ /* 0x000fe20000010100 */
[----:B------:R-:W-:-:S03]  /*1190*/  @!P0 FMUL.FTZ R214, R200, R101 ;  /* 0x00000065c8d68220 */ /* 0x000fc60000410000 */
[----:B------:R-:W0:Y:S01]  /*11a0*/  @P0 MUFU.RCP R230, R41 ;  /* 0x0000002900e60308 */ /* 0x000e220000001000 */
[----:B------:R-:W-:Y:S01]  /*11b0*/  @P0 FADD.FTZ R101, -R72, R120 ;  /* 0x0000007848650221 */ /* 0x000fe20000010100 */
[----:B-1----:R-:W-:Y:S01]  /*11c0*/  @P0 FMUL.FTZ R232, R232, R233 ;  /* 0x000000e9e8e80220 */ /* 0x002fe20000410000 */
[----:B------:R-:W-:Y:S02]  /*11d0*/  @!P0 FADD.FTZ R103, R103, -R238 ;  /* 0x800000ee67678221 */ /* 0x000fe40000010000 */
[----:B--2---:R-:W-:Y:S01]  /*11e0*/  @P0 FMUL.FTZ R233, R101, R100 ;  /* 0x0000006465e90220 */ /* 0x004fe20000410000 */
[----:B------:R-:W-:Y:S01]  /*11f0*/  @P0 FADD.FTZ R101, -R73, R121 ;  /* 0x0000007949650221 */ /* 0x000fe20000010100 */
[----:B------:R-:W-:Y:S01]  /*1200*/  @!P0 FMUL.FTZ R215, R200, R103 ;  /* 0x00000067c8d78220 */ /* 0x000fe20000410000 */
[----:B------:R-:W-:Y:S02]  /*1210*/  @P0 FADD.FTZ R103, -R77, R117 ;  /* 0x000000754d670221 */ /* 0x000fe40000010100 */
[----:B----4-:R-:W-:Y:S01]  /*1220*/  @P0 FMUL.FTZ R234, R101, R234 ;  /* 0x000000ea65ea0220 */ /* 0x010fe20000410000 */
[----:B------:R-:W-:-:S02]  /*1230*/  @!P0 FADD.FTZ R101, R96, -R238 ;  /* 0x800000ee60658221 */ /* 0x000fc40000010000 */
[----:B------:R-:W1:Y:S01]  /*1240*/  @P0 MUFU.RCP R96, R34 ;  /* 0x0000002200600308 */ /* 0x000e620000001000 */
[--C-:B------:R-:W-:Y:S01]  /*1250*/  @!P0 FADD.FTZ R105, R105, -R238.reuse ;  /* 0x800000ee69698221 */ /* 0x100fe20000010000 */
[--C-:B------:R-:W-:Y:S01]  /*1260*/  @!P0 FADD.FTZ R107, R107, -R238.reuse ;  /* 0x800000ee6b6b8221 */ /* 0x100fe20000010000 */
[----:B0-----:R-:W-:Y:S01]  /*1270*/  @P0 FMUL.FTZ R230, R103, R230 ;  /* 0x000000e667e60220 */ /* 0x001fe20000410000 */
[----:B------:R-:W-:Y:S01]  /*1280*/  @!P0 FADD.FTZ R103, R98, -R238 ;  /* 0x800000ee62678221 */ /* 0x000fe20000010000 */
[----:B------:R-:W-:-:S03]  /*1290*/  @!P0 FMUL.FTZ R213, R200, R105 ;  /* 0x00000069c8d58220 */ /* 0x000fc60000410000 */
[----:B------:R-:W0:Y:S01]  /*12a0*/  @P0 MUFU.RCP R98, R35 ;  /* 0x0000002300620308 */ /* 0x000e220000001000 */
[--C-:B------:R-:W-:Y:S01]  /*12b0*/  @!P0 FADD.FTZ R105, R106, -R238.reuse ;  /* 0x800000ee6a698221 */ /* 0x100fe20000010000 */
[--C-:B------:R-:W-:Y:S01]  /*12c0*/  @!P0 FADD.FTZ R97, R97, -R238.reuse ;  /* 0x800000ee61618221 */ /* 0x100fe20000010000 */
[----:B------:R-:W-:Y:S01]  /*12d0*/  @!P0 FMUL.FTZ R211, R200, R107 ;  /* 0x0000006bc8d38220 */ /* 0x000fe20000410000 */
[----:B------:R-:W-:Y:S01]  /*12e0*/  FMUL.FTZ R107, R60, R128 ;  /* 0x000000803c6b7220 */ /* 0x000fe20000410000 */
[----:B------:R-:W-:Y:S01]  /*12f0*/  @!P0 FMUL.FTZ R212, R200, R105 ;  /* 0x00000069c8d48220 */ /* 0x000fe20000410000 */
[----:B------:R-:W-:Y:S01]  /*1300*/  @!P0 FADD.FTZ R105, R108, -R238 ;  /* 0x800000ee6c698221 */ /* 0x000fe20000010000 */
[----:B------:R-:W-:Y:S01]  /*1310*/  @P0 FADD.FTZ R235, -R86, R110 ;  /* 0x0000006e56eb0221 */ /* 0x000fe20000010100 */
[----:B------:R-:W-:Y:S01]  /*1320*/  @!P0 FADD.FTZ R241, R110, -R238 ;  /* 0x800000ee6ef18221 */ /* 0x000fe20000010000 */
[----:B------:R-:W-:Y:S01]  /*1330*/  @P0 FADD.FTZ R108, -R66, R126 ;  /* 0x0000007e426c0221 */ /* 0x000fe20000010100 */
[C---:B------:R-:W-:Y:S01]  /*1340*/  @!P0 FMUL.FTZ R221, R200.reuse, R97 ;  /* 0x00000061c8dd8220 */ /* 0x040fe20000410000 */
[----:B------:R-:W-:Y:S01]  /*1350*/  FMUL.FTZ R110, R61, R129 ;  /* 0x000000813d6e7220 */ /* 0x000fe20000410000 */
[----:B------:R-:W-:Y:S01]  /*1360*/  FADD.FTZ R97, RZ, R107 ;  /* 0x0000006bff617221 */ /* 0x000fe20000010000 */
[----:B------:R-:W-:Y:S01]  /*1370*/  @!P0 FMUL.FTZ R222, R200, R101 ;  /* 0x00000065c8de8220 */ /* 0x000fe20000410000 */
[----:B-1----:R-:W-:Y:S01]  /*1380*/  @P0 FMUL.FTZ R108, R108, R96 ;  /* 0x000000606c6c0220 */ /* 0x002fe20000410000 */
[----:B------:R-:W-:Y:S01]  /*1390*/  @!P0 FADD.FTZ R111, R111, -R238 ;  /* 0x800000ee6f6f8221 */ /* 0x000fe20000010000 */
[----:B------:R-:W-:Y:S01]  /*13a0*/  @P0 FADD.FTZ R106, -R67, R127 ;  /* 0x0000007f436a0221 */ /* 0x000fe20000010100 */
[----:B------:R-:W-:Y:S01]  /*13b0*/  FADD.FTZ R96, R97, R110 ;  /* 0x0000006e61607221 */ /* 0x000fe20000010000 */
[----:B------:R-:W-:Y:S01]  /*13c0*/  FFMA.FTZ R97, R107, R222, RZ ;  /* 0x000000de6b617223 */ /* 0x000fe200000100ff */
[----:B------:R-:W1:Y:S01]  /*13d0*/  @P0 MUFU.RCP R229, R47 ;  /* 0x0000002f00e50308 */ /* 0x000e620000001000 */
[----:B------:R-:W-:Y:S01]  /*13e0*/  @!P0 FADD.FTZ R99, R99, -R238 ;  /* 0x800000ee63638221 */ /* 0x000fe20000010000 */
[----:B0-----:R-:W-:Y:S01]  /*13f0*/  @P0 FMUL.FTZ R106, R106, R98 ;  /* 0x000000626a6a0220 */ /* 0x001fe20000410000 */
[C---:B------:R-:W-:Y:S01]  /*1400*/  @!P0 FMUL.FTZ R223, R200.reuse, R111 ;  /* 0x0000006fc8df8220 */ /* 0x040fe20000410000 */
[----:B------:R-:W-:Y:S01]  /*1410*/  @!P0 FMUL.FTZ R220, R200, R103 ;  /* 0x00000067c8dc8220 */ /* 0x000fe20000410000 */
[----:B------:R-:W-:Y:S01]  /*1420*/  FMUL.FTZ R111, R62, R130 ;  /* 0x000000823e6f7220 */ /* 0x000fe20000410000 */
[----:B------:R-:W-:-:S02]  /*1430*/  FFMA.FTZ R98, R110, R221, R97 ;  /* 0x000000dd6e627223 */ /* 0x000fc40000010061 */
[----:B------:R-:W0:Y:S01]  /*1440*/  @P0 MUFU.RCP R227, R46 ;  /* 0x0000002e00e30308 */ /* 0x000e220000001000 */
[--C-:B------:R-:W-:Y:S01]  /*1450*/  @!P0 FADD.FTZ R243, R112, -R238.reuse ;  /* 0x800000ee70f38221 */ /* 0x100fe20000010000 */
[----:B------:R-:W-:Y:S01]  /*1460*/  @!P0 FADD.FTZ R113, R113, -R238 ;  /* 0x800000ee71718221 */ /* 0x000fe20000010000 */
        /* <DEDUP_REMOVED lines=8> */
[----:B------:R-:W-:Y:S01]  /*14f0*/  @P0 FADD.FTZ R102, -R83, R115 ;  /* 0x0000007353660221 */ /* 0x000fe20000010100 */
[----:B------:R-:W-:Y:S01]  /*1500*/  @P0 FADD.FTZ R236, -R82, R114 ;  /* 0x0000007252ec0221 */ /* 0x000fe20000010100 */
[--C-:B------:R-:W-:Y:S01]  /*1510*/  @!P0 FADD.FTZ R245, R114, -R238.reuse ;  /* 0x800000ee72f58221 */ /* 0x100fe20000010000 */
[----:B------:R-:W-:Y:S01]  /*1520*/  @!P0 FADD.FTZ R115, R115, -R238 ;  /* 0x800000ee73738221 */ /* 0x000fe20000010000 */
[----:B------:R-:W2:Y:S01]  /*1530*/  @P0 MUFU.RCP R224, R50 ;  /* 0x0000003200e00308 */ /* 0x000ea20000001000 */
[----:B------:R-:W-:Y:S01]  /*1540*/  FMUL.FTZ R114, R57, R133 ;  /* 0x0000008539727220 */ /* 0x000fe20000410000 */
[----:B------:R-:W-:Y:S01]  /*1550*/  FADD.FTZ R97, R96, R113 ;  /* 0x0000007160617221 */ /* 0x000fe20000010000 */
[----:B------:R-:W-:Y:S01]  /*1560*/  FFMA.FTZ R99, R113, R218, R98 ;  /* 0x000000da71637223 */ /* 0x000fe20000010062 */
[----:B-1----:R-:W-:Y:S01]  /*1570*/  @P0 FMUL.FTZ R229, R102, R229 ;  /* 0x000000e566e50220 */ /* 0x002fe20000410000 */
[----:B------:R-:W-:Y:S01]  /*1580*/  @!P0 FMUL.FTZ R229, R200, R115 ;  /* 0x00000073c8e58220 */ /* 0x000fe20000410000 */
[----:B0-----:R-:W-:Y:S01]  /*1590*/  @P0 FMUL.FTZ R227, R236, R227 ;  /* 0x000000e3ece30220 */ /* 0x001fe20000410000 */
[----:B------:R-:W-:Y:S01]  /*15a0*/  FMUL.FTZ R115, R58, R134 ;  /* 0x000000863a737220 */ /* 0x000fe20000410000 */
[----:B------:R-:W-:Y:S01]  /*15b0*/  FADD.FTZ R96, R97, R114 ;  /* 0x0000007261607221 */ /* 0x000fe20000010000 */
[----:B------:R-:W-:Y:S01]  /*15c0*/  FFMA.FTZ R98, R114, R217, R99 ;  /* 0x000000d972627223 */ /* 0x000fe20000010063 */
[----:B------:R-:W0:Y:S01]  /*15d0*/  @P0 MUFU.RCP R236, R38 ;  /* 0x0000002600ec0308 */ /* 0x000e220000001000 */
[--C-:B------:R-:W-:Y:S01]  /*15e0*/  @!P0 FADD.FTZ R247, R116, -R238.reuse ;  /* 0x800000ee74f78221 */ /* 0x100fe20000010000 */
[----:B------:R-:W-:Y:S01]  /*15f0*/  @!P0 FADD.FTZ R117, R117, -R238 ;  /* 0x800000ee75758221 */ /* 0x000fe20000010000 */
[----:B------:R-:W-:Y:S01]  /*1600*/  FMUL.FTZ R116, R59, R135 ;  /* 0x000000873b747220 */ /* 0x000fe20000410000 */
[----:B------:R-:W-:Y:S01]  /*1610*/  FADD.FTZ R97, R96, R115 ;  /* 0x0000007360617221 */ /* 0x000fe20000010000 */
[----:B------:R-:W-:Y:S01]  /*1620*/  FFMA.FTZ R99, R115, R216, R98 ;  /* 0x000000d873637223 */ /* 0x000fe20000010062 */
[----:B------:R-:W-:-:S02]  /*1630*/  @!P0 FMUL.FTZ R230, R200, R117 ;  /* 0x00000075c8e68220 */ /* 0x000fc40000410000 */
[----:B------:R-:W1:Y:S01]  /*1640*/  @P0 MUFU.RCP R239, R39 ;  /* 0x0000002700ef0308 */ /* 0x000e620000001000 */
[----:B---3--:R-:W-:Y:S01]  /*1650*/  FMUL.FTZ R117, R52, R136 ;  /* 0x0000008834757220 */ /* 0x008fe20000410000 */
[----:B------:R-:W-:Y:S01]  /*1660*/  FADD.FTZ R96, R97, R116 ;  /* 0x0000007461607221 */ /* 0x000fe20000010000 */
[----:B------:R-:W-:Y:S01]  /*1670*/  FFMA.FTZ R98, R116, R215, R99 ;  /* 0x000000d774627223 */ /* 0x000fe20000010063 */
[--C-:B------:R-:W-:Y:S01]  /*1680*/  @!P0 FADD.FTZ R119, R119, -R238.reuse ;  /* 0x800000ee77778221 */ /* 0x100fe20000010000 */
[----:B------:R-:W-:-:S03]  /*1690*/  @!P0 FADD.FTZ R251, R120, -R238 ;  /* 0x800000ee78fb8221 */ /* 0x000fc60000010000 */
[----:B------:R-:W3:Y:S01]  /*16a0*/  @P0 MUFU.RCP R102, R32 ;  /* 0x0000002000660308 */ /* 0x000ee20000001000 */
[----:B------:R-:W-:Y:S01]  /*16b0*/  FMUL.FTZ R120, R53, R137 ;  /* 0x0000008935787220 */ /* 0x000fe20000410000 */
[----:B------:R-:W-:Y:S01]  /*16c0*/  FADD.FTZ R97, R96, R117 ;  /* 0x0000007560617221 */ /* 0x000fe20000010000 */
[----:B------:R-:W-:Y:S01]  /*16d0*/  FFMA.FTZ R99, R117, R214, R98 ;  /* 0x000000d675637223 */ /* 0x000fe20000010062 */
[----:B--2---:R-:W-:Y:S01]  /*16e0*/  @P0 FMUL.FTZ R224, R235, R224 ;  /* 0x000000e0ebe00220 */ /* 0x004fe20000410000 */
[----:B------:R-:W-:Y:S01]  /*16f0*/  @P0 FADD.FTZ R235, -R74, R122 ;  /* 0x0000007a4aeb0221 */ /* 0x000fe20000010100 */
[----:B------:R-:W-:Y:S01]  /*1700*/  @!P0 FADD.FTZ R122, R122, -R238 ;  /* 0x800000ee7a7a8221 */ /* 0x000fe20000010000 */
[----:B------:R-:W-:Y:S01]  /*1710*/  @!P0 FMUL.FTZ R232, R200, R119 ;  /* 0x00000077c8e88220 */ /* 0x000fe20000410000 */
[----:B------:R-:W-:Y:S01]  /*1720*/  FMUL.FTZ R119, R54, R138 ;  /* 0x0000008a36777220 */ /* 0x000fe20000410000 */
[----:B------:R-:W-:Y:S01]  /*1730*/  FADD.FTZ R96, R97, R120 ;  /* 0x0000007861607221 */ /* 0x000fe20000010000 */
[----:B------:R-:W-:Y:S01]  /*1740*/  FFMA.FTZ R98, R120, R213, R99 ;  /* 0x000000d578627223 */ /* 0x000fe20000010063 */
[----:B0-----:R-:W-:Y:S01]  /*1750*/  @P0 FMUL.FTZ R235, R235, R236 ;  /* 0x000000ecebeb0220 */ /* 0x001fe20000410000 */
[----:B------:R-:W-:Y:S01]  /*1760*/  @P0 FADD.FTZ R236, -R75, R123 ;  /* 0x0000007b4bec0221 */ /* 0x000fe20000010100 */
[----:B------:R-:W-:Y:S01]  /*1770*/  @!P0 FADD.FTZ R121, R121, -R238 ;  /* 0x800000ee79798221 */ /* 0x000fe20000010000 */
[----:B------:R-:W-:Y:S01]  /*1780*/  @!P0 FMUL.FTZ R235, R200, R122 ;  /* 0x0000007ac8eb8220 */ /* 0x000fe20000410000 */
[----:B------:R-:W-:Y:S01]  /*1790*/  FMUL.FTZ R122, R55, R139 ;  /* 0x0000008b377a7220 */ /* 0x000fe20000410000 */
[----:B------:R-:W-:Y:S01]  /*17a0*/  FADD.FTZ R97, R96, R119 ;  /* 0x0000007760617221 */ /* 0x000fe20000010000 */
[----:B------:R-:W-:Y:S01]  /*17b0*/  FFMA.FTZ R99, R119, R212, R98 ;  /* 0x000000d477637223 */ /* 0x000fe20000010062 */
[----:B------:R-:W0:Y:S01]  /*17c0*/  @P0 MUFU.RCP R100, R33 ;  /* 0x0000002100640308 */ /* 0x000e220000001000 */
[----:B------:R-:W-:Y:S01]  /*17d0*/  @P0 FADD.FTZ R237, -R64, R124 ;  /* 0x0000007c40ed0221 */ /* 0x000fe20000010100 */
[----:B-1----:R-:W-:Y:S01]  /*17e0*/  @P0 FMUL.FTZ R236, R236, R239 ;  /* 0x000000efecec0220 */ /* 0x002fe20000410000 */
[--C-:B------:R-:W-:Y:S01]  /*17f0*/  @!P0 FADD.FTZ R124, R124, -R238.reuse ;  /* 0x800000ee7c7c8221 */ /* 0x100fe20000010000 */
[C---:B------:R-:W-:Y:S01]  /*1800*/  @!P0 FMUL.FTZ R234, R200.reuse, R121 ;  /* 0x00000079c8ea8220 */ /* 0x040fe20000410000 */
[----:B------:R-:W-:Y:S01]  /*1810*/  @!P0 FADD.FTZ R239, R109, -R238 ;  /* 0x800000ee6def8221 */ /* 0x000fe20000010000 */
[----:B------:R-:W-:Y:S01]  /*1820*/  @!P0 FMUL.FTZ R210, R200, R105 ;  /* 0x00000069c8d28220 */ /* 0x000fe20000410000 */
[----:B------:R-:W-:Y:S01]  /*1830*/  FMUL.FTZ R121, R48, R140 ;  /* 0x0000008c30797220 */ /* 0x000fe20000410000 */
[----:B------:R-:W-:Y:S01]  /*1840*/  FADD.FTZ R96, R97, R122 ;  /* 0x0000007a61607221 */ /* 0x000fe20000010000 */
        /* <DEDUP_REMOVED lines=8> */
[----:B------:R-:W-:Y:S01]  /*18d0*/  @!P0 FADD.FTZ R126, R126, -R238 ;  /* 0x800000ee7e7e8221 */ /* 0x000fe20000010000 */
[C---:B------:R-:W-:Y:S01]  /*18e0*/  @!P0 FMUL.FTZ R236, R200.reuse, R123 ;  /* 0x0000007bc8ec8220 */ /* 0x040fe20000410000 */
[----:B------:R-:W-:Y:S01]  /*18f0*/  @!P0 FMUL.FTZ R224, R200, R241 ;  /* 0x000000f1c8e08220 */ /* 0x000fe20000410000 */
[----:B------:R-:W-:Y:S01]  /*1900*/  FMUL.FTZ R123, R50, R142 ;  /* 0x0000008e327b7220 */ /* 0x000fe20000410000 */
[----:B------:R-:W-:Y:S01]  /*1910*/  FADD.FTZ R96, R97, R124 ;  /* 0x0000007c61607221 */ /* 0x000fe20000010000 */
[----:B------:R-:W-:Y:S01]  /*1920*/  FFMA.FTZ R98, R124, R209, R99 ;  /* 0x000000d17c627223 */ /* 0x000fe20000010063 */
[----:B------:R-:W-:Y:S01]  /*1930*/  @P0 FADD.FTZ R109, -R65, R125 ;  /* 0x0000007d416d0221 */ /* 0x000fe20000010100 */
[----:B------:R-:W-:Y:S01]  /*1940*/  @!P0 FADD.FTZ R125, R125, -R238 ;  /* 0x800000ee7d7d8221 */ /* 0x000fe20000010000 */
[----:B------:R-:W-:Y:S01]  /*1950*/  @!P0 FMUL.FTZ R108, R200, R126 ;  /* 0x0000007ec86c8220 */ /* 0x000fe20000410000 */
[----:B------:R-:W-:Y:S01]  /*1960*/  FMUL.FTZ R126, R51, R143 ;  /* 0x0000008f337e7220 */ /* 0x000fe20000410000 */
[----:B------:R-:W-:Y:S01]  /*1970*/  FADD.FTZ R97, R96, R123 ;  /* 0x0000007b60617221 */ /* 0x000fe20000010000 */
[----:B------:R-:W-:Y:S01]  /*1980*/  FFMA.FTZ R99, R123, R224, R98 ;  /* 0x000000e07b637223 */ /* 0x000fe20000010062 */
[----:B0-----:R-:W-:Y:S01]  /*1990*/  @P0 FMUL.FTZ R109, R109, R100 ;  /* 0x000000646d6d0220 */ /* 0x001fe20000410000 */
[C---:B------:R-:W-:Y:S01]  /*19a0*/  @!P0 FMUL.FTZ R109, R200.reuse, R125 ;  /* 0x0000007dc86d8220 */ /* 0x040fe20000410000 */
        /* <DEDUP_REMOVED lines=20> */
[--C-:B------:R-:W-:Y:S01]  /*1af0*/  @!P0 FADD.FTZ R249, R118, -R238.reuse ;  /* 0x800000ee76f98221 */ /* 0x100fe20000010000 */
[----:B------:R-:W-:Y:S01]  /*1b00*/  @!P0 FADD.FTZ R238, R127, -R238 ;  /* 0x800000ee7fee8221 */ /* 0x000fe20000010000 */
        /* <DEDUP_REMOVED lines=126> */
.L_x_2128:
[----:B------:R-:W3:Y:S01]  /*22f0*/  @!P2 S2R R100, SR_CgaCtaId ;  /* 0x000000000064a919 */ /* 0x000ee20000008800 */
[----:B------:R-:W-:Y:S01]  /*2300*/  LOP3.LUT R96, R96, 0x3, RZ, 0xc0, !PT ;  /* 0x0000000360607812 */ /* 0x000fe200078ec0ff */
[----:B------:R-:W-:Y:S05]  /*2310*/  WARPSYNC.ALL ;  /* 0x0000000000007948 */ /* 0x000fea0003800000 */
[----:B------:R-:W-:Y:S01]  /*2320*/  LOP3.LUT P0, RZ, R96, 0x1f, R27, 0xf8, !PT ;  /* 0x0000001f60ff7812 */ /* 0x000fe2000780f81b */
[----:B------:R-:W-:Y:S01]  /*2330*/  BSSY B0, `(.L_x_2113) ;  /* 0x000001b000007945 */ /* 0x000fe20003800000 */
[----:B------:R-:W-:Y:S02]  /*2340*/  @!P2 MOV R97, 0x400 ;  /* 0x000004000061a802 */ /* 0x000fe40000000f00 */
[----:B------:R-:W-:-:S09]  /*2350*/  CS2R R102, SRZ ;  /* 0x0000000000667805 */ /* 0x000fd2000001ff00 */
[----:B------:R-:W4:Y:S01]  /*2360*/  @!P0 LDC.64 R104, c[0x0][0x250] ;  /* 0x00009400ff688b82 */ /* 0x000f220000000a00 */
[----:B---3--:R-:W-:Y:S02]  /*2370*/  @!P2 LEA R100, R100, R97, 0x18 ;  /* 0x000000616464a211 */ /* 0x008fe400078ec0ff */
[----:B------:R-:W-:Y:S01]  /*2380*/  @!P2 IADD3 R97, R98, R96, RZ ;  /* 0x000000606261a210 */ /* 0x000fe20007ffe0ff */
[----:B-1----:R-:W-:-:S03]  /*2390*/  FADD.FTZ R96, R118, R101 ;  /* 0x0000006576607221 */ /* 0x002fc60000010000 */
[----:B------:R-:W-:Y:S01]  /*23a0*/  @!P2 LEA R100, R97, R100, 0x3 ;  /* 0x000000646164a211 */ /* 0x000fe200078e18ff */
[----:B--2---:R-:W-:Y:S01]  /*23b0*/  FADD.FTZ R97, R99, R134 ;  /* 0x0000008663617221 */ /* 0x004fe20000010000 */
[----:B------:R-:W-:-:S04]  /*23c0*/  LOP3.LUT R134, R198, 0x1, RZ, 0xc0, !PT ;  /* 0x00000001c6867812 */ /* 0x000fc800078ec0ff */
[----:B------:R1:W-:Y:S01]  /*23d0*/  @!P2 STS.64 [R100], R96 ;  /* 0x000000606400a388 */ /* 0x0003e20000000a00 */
[----:B------:R-:W-:Y:S06]  /*23e0*/  BAR.SYNC.DEFER_BLOCKING 0x0 ;  /* 0x0000000000007b1d */ /* 0x000fec0000010000 */
[----:B------:R-:W-:Y:S05]  /*23f0*/  @P0 BRA `(.L_x_2114) ;  /* 0x0000000000380947 */ /* 0x000fea0003800000 */
[----:B------:R-:W2:Y:S01]  /*2400*/  S2UR UR5, SR_CgaCtaId ;  /* 0x00000000000579c3 */ /* 0x000ea20000008800 */
[----:B------:R-:W-:Y:S02]  /*2410*/  UMOV UR4, 0x400 ;  /* 0x0000040000047882 */ /* 0x000fe40000000000 */
[----:B--2---:R-:W-:-:S06]  /*2420*/  ULEA UR4, UR5, UR4, 0x18 ;  /* 0x0000000405047291 */ /* 0x004fcc000f8ec03f */
[----:B0-----:R-:W-:-:S05]  /*2430*/  LEA R118, R98, UR4, 0x3 ;  /* 0x0000000462767c11 */ /* 0x001fca000f8e18ff */
        /* <DEDUP_REMOVED lines=10> */
.L_x_2114:
[----:B------:R-:W-:Y:S05]  /*24e0*/  BSYNC B0 ;  /* 0x0000000000007941 */ /* 0x000fea0003800000 */
.L_x_2113:
[----:B------:R-:W-:Y:S01]  /*24f0*/  ULDC UR8, c[0x0][0x210] ;  /* 0x0000840000087ab9 */ /* 0x000fe20000000800 */
[----:B0-----:R-:W-:Y:S01]  /*2500*/  LEA.HI R118, R27, R22, RZ, 0x19 ;  /* 0x000000161b767211 */ /* 0x001fe200078fc8ff */
        /* <DEDUP_REMOVED lines=12> */
[----:B0-----:R-:W-:Y:S05]  /*25d0*/  @P0 BRA `(.L_x_2115) ;  /* 0x0000000000500947 */ /* 0x001fea0003800000 */
[----:B------:R-:W-:Y:S01]  /*25e0*/  LOP3.LUT R97, R134, UR8, RZ, 0xc0, !PT ;  /* 0x0000000886617c12 */ /* 0x000fe2000f8ec0ff */
        /* <DEDUP_REMOVED lines=14> */
.L_x_2116:
[----:B------:R-:W2:Y:S04]  /*26d0*/  LDG.E.STRONG.GPU R98, desc[UR6][R96.64] ;  /* 0x0000000660627981 */ /* 0x000ea8000c1ef900 */
[----:B--2---:R-:W-:Y:S01]  /*26e0*/  CCTL.IVALL ;  /* 0x00000000ff00798f */ /* 0x004fe20002000000 */
[----:B------:R-:W-:Y:S05]  /*26f0*/  YIELD ;  /* 0x0000000000007946 */ /* 0x000fea0003800000 */
[----:B------:R-:W-:-:S13]  /*2700*/  ISETP.NE.AND P0, PT, R98, R103, PT ;  /* 0x000000676200720c */ /* 0x000fda0003f05270 */
[----:B------:R-:W-:Y:S05]  /*2710*/  @P0 BRA `(.L_x_2116) ;  /* 0xfffffffc00ec0947 */ /* 0x000fea000383ffff */
.L_x_2115:
        /* <DEDUP_REMOVED lines=120> */
[----:B------:R-:W-:Y:S01]  /*2ea0*/  FADD.FTZ R129, R129, -R106 ;  /* 0x8000006a81817221 */ /* 0x000fe20000010000 */
[----:B------:R1:W-:Y:S01]  /*2eb0*/  STG.E.128 desc[UR6][R104.64], R108 ;  /* 0x0000006c68007986 */ /* 0x0003e2000c101d06 */
[----:B------:R-:W-:-:S04]  /*2ec0*/  IMAD.WIDE.U32 R204, R204, 0x10, R100 ;  /* 0x00000010cccc7825 */ /* 0x000fc800078e0064 */
[C---:B------:R-:W-:Y:S01]  /*2ed0*/  FMUL.FTZ R107, R200.reuse, R151 ;  /* 0x00000097c86b7220 */ /* 0x040fe20000410000 */
        /* <DEDUP_REMOVED lines=94> */
.L_x_2111:
        /* <DEDUP_REMOVED lines=44> */
.L_x_2112:
[----:B------:R-:W-:Y:S01]  /*3780*/  HFMA2.MMA R135, -RZ, RZ, 0, 9.5367431640625e-07 ;  /* 0x00000010ff877435 */ /* 0x000fe200000001ff */
[----:B------:R-:W-:Y:S02]  /*3790*/  MOV R133, R18 ;  /* 0x0000001200857202 */ /* 0x000fe40000000f00 */
[----:B------:R-:W-:Y:S02]  /*37a0*/  MOV R136, 0x1f ;  /* 0x0000001f00887802 */ /* 0x000fe40000000f00 */
[----:B------:R-:W-:-:S07]  /*37b0*/  MOV R104, 0xffffffff ;  /* 0xffffffff00687802 */ /* 0x000fce0000000f00 */
[----:B------:R-:W-:Y:S05]  /*37c0*/  WARPSYNC.COLLECTIVE R104, `(.L_x_2118) ;  /* 0x0000000068087348 */ /* 0x000fea0003c00000 */
[----:B------:R0:W1:Y:S02]  /*37d0*/  SHFL.DOWN P0, R134, R133, R135, R136 ;  /* 0x0800008785867389 */ /* 0x0000640000000088 */
[----:B01----:R-:W-:Y:S01]  /*37e0*/  ENDCOLLECTIVE ;  /* 0x000000000000791b */ /* 0x003fe20003800000 */
.L_x_2118:
[----:B------:R-:W-:Y:S02]  /*37f0*/  MOV R133, R26 ;  /* 0x0000001a00857202 */ /* 0x000fe40000000f00 */
[----:B------:R-:W-:-:S07]  /*3800*/  MOV R99, R134 ;  /* 0x0000008600637202 */ /* 0x000fce0000000f00 */
[----:B------:R-:W-:Y:S05]  /*3810*/  WARPSYNC.COLLECTIVE R104, `(.L_x_2119) ;  /* 0x0000000068087348 */ /* 0x000fea0003c00000 */
[----:B------:R0:W1:Y:S02]  /*3820*/  SHFL.DOWN P0, R134, R133, R135, R136 ;  /* 0x0800008785867389 */ /* 0x0000640000000088 */
[----:B01----:R-:W-:Y:S01]  /*3830*/  ENDCOLLECTIVE ;  /* 0x000000000000791b */ /* 0x003fe20003800000 */
.L_x_2119:
[----:B------:R-:W-:Y:S01]  /*3840*/  FADD.FTZ R99, R18, R99 ;  /* 0x0000006312637221 */ /* 0x000fe20000010000 */
[----:B------:R-:W-:-:S04]  /*3850*/  HFMA2.MMA R135, -RZ, RZ, 0, 4.76837158203125e-07 ;  /* 0x00000008ff877435 */ /* 0x000fc800000001ff */
[----:B------:R-:W-:Y:S02]  /*3860*/  MOV R133, R99 ;  /* 0x0000006300857202 */ /* 0x000fe40000000f00 */
[----:B------:R-:W-:-:S07]  /*3870*/  MOV R101, R134 ;  /* 0x0000008600657202 */ /* 0x000fce0000000f00 */
[----:B------:R-:W-:Y:S05]  /*3880*/  WARPSYNC.COLLECTIVE R104, `(.L_x_2120) ;  /* 0x0000000068087348 */ /* 0x000fea0003c00000 */
[----:B------:R0:W1:Y:S02]  /*3890*/  SHFL.DOWN P0, R134, R133, R135, R136 ;  /* 0x0800008785867389 */ /* 0x0000640000000088 */
[----:B01----:R-:W-:Y:S01]  /*38a0*/  ENDCOLLECTIVE ;  /* 0x000000000000791b */ /* 0x003fe20003800000 */
.L_x_2120:
[----:B------:R-:W-:-:S05]  /*38b0*/  FADD.FTZ R101, R26, R101 ;  /* 0x000000651a657221 */ /* 0x000fca0000010000 */
[----:B------:R-:W-:Y:S02]  /*38c0*/  MOV R133, R101 ;  /* 0x0000006500857202 */ /* 0x000fe40000000f00 */
[----:B------:R-:W-:-:S07]  /*38d0*/  MOV R100, R134 ;  /* 0x0000008600647202 */ /* 0x000fce0000000f00 */
[----:B------:R-:W-:Y:S05]  /*38e0*/  WARPSYNC.COLLECTIVE R104, `(.L_x_2121) ;  /* 0x0000000068087348 */ /* 0x000fea0003c00000 */
[----:B------:R0:W1:Y:S02]  /*38f0*/  SHFL.DOWN P0, R134, R133, R135, R136 ;  /* 0x0800008785867389 */ /* 0x0000640000000088 */
[----:B01----:R-:W-:Y:S01]  /*3900*/  ENDCOLLECTIVE ;  /* 0x000000000000791b */ /* 0x003fe20003800000 */
.L_x_2121:
[----:B------:R-:W-:Y:S01]  /*3910*/  FADD.FTZ R100, R99, R100 ;  /* 0x0000006463647221 */ /* 0x000fe20000010000 */
[----:B------:R-:W-:-:S04]  /*3920*/  HFMA2.MMA R135, -RZ, RZ, 0, 2.384185791015625e-07 ;  /* 0x00000004ff877435 */ /* 0x000fc800000001ff */
[----:B------:R-:W-:Y:S02]  /*3930*/  MOV R133, R100 ;  /* 0x0000006400857202 */ /* 0x000fe40000000f00 */
[----:B------:R-:W-:-:S07]  /*3940*/  MOV R102, R134 ;  /* 0x0000008600667202 */ /* 0x000fce0000000f00 */
[----:B------:R-:W-:Y:S05]  /*3950*/  WARPSYNC.COLLECTIVE R104, `(.L_x_2122) ;  /* 0x0000000068087348 */ /* 0x000fea0003c00000 */
[----:B------:R0:W1:Y:S02]  /*3960*/  SHFL.DOWN P0, R134, R133, R135, R136 ;  /* 0x0800008785867389 */ /* 0x0000640000000088 */
[----:B01----:R-:W-:Y:S01]  /*3970*/  ENDCOLLECTIVE ;  /* 0x000000000000791b */ /* 0x003fe20003800000 */
.L_x_2122:
[----:B------:R-:W-:-:S05]  /*3980*/  FADD.FTZ R102, R101, R102 ;  /* 0x0000006665667221 */ /* 0x000fca0000010000 */
[----:B------:R-:W-:Y:S02]  /*3990*/  MOV R133, R102 ;  /* 0x0000006600857202 */ /* 0x000fe40000000f00 */
[----:B------:R-:W-:-:S07]  /*39a0*/  MOV R103, R134 ;  /* 0x0000008600677202 */ /* 0x000fce0000000f00 */
[----:B------:R-:W-:Y:S05]  /*39b0*/  WARPSYNC.COLLECTIVE R104, `(.L_x_2123) ;  /* 0x0000000068087348 */ /* 0x000fea0003c00000 */
[----:B------:R0:W1:Y:S02]  /*39c0*/  SHFL.DOWN P0, R134, R133, R135, R136 ;  /* 0x0800008785867389 */ /* 0x0000640000000088 */
[----:B01----:R-:W-:Y:S01]  /*39d0*/  ENDCOLLECTIVE ;  /* 0x000000000000791b */ /* 0x003fe20003800000 */
.L_x_2123:
[----:B------:R-:W-:Y:S01]  /*39e0*/  FADD.FTZ R103, R100, R103 ;  /* 0x0000006764677221 */ /* 0x000fe20000010000 */
[----:B------:R-:W-:-:S04]  /*39f0*/  HFMA2.MMA R135, -RZ, RZ, 0, 1.1920928955078125e-07 ;  /* 0x00000002ff877435 */ /* 0x000fc800000001ff */
[----:B------:R-:W-:Y:S02]  /*3a00*/  MOV R133, R103 ;  /* 0x0000006700857202 */ /* 0x000fe40000000f00 */
[----:B------:R-:W-:-:S07]  /*3a10*/  MOV R105, R134 ;  /* 0x0000008600697202 */ /* 0x000fce0000000f00 */
[----:B------:R-:W-:Y:S05]  /*3a20*/  WARPSYNC.COLLECTIVE R104, `(.L_x_2124) ;  /* 0x0000000068087348 */ /* 0x000fea0003c00000 */
[----:B------:R0:W1:Y:S02]  /*3a30*/  SHFL.DOWN P0, R134, R133, R135, R136 ;  /* 0x0800008785867389 */ /* 0x0000640000000088 */
[----:B01----:R-:W-:Y:S01]  /*3a40*/  ENDCOLLECTIVE ;  /* 0x000000000000791b */ /* 0x003fe20003800000 */
.L_x_2124:
[----:B------:R-:W-:-:S05]  /*3a50*/  FADD.FTZ R105, R102, R105 ;  /* 0x0000006966697221 */ /* 0x000fca0000010000 */
[----:B------:R-:W-:Y:S02]  /*3a60*/  MOV R133, R105 ;  /* 0x0000006900857202 */ /* 0x000fe40000000f00 */
[----:B------:R-:W-:-:S07]  /*3a70*/  MOV R18, R134 ;  /* 0x0000008600127202 */ /* 0x000fce0000000f00 */
[----:B------:R-:W-:Y:S05]  /*3a80*/  WARPSYNC.COLLECTIVE R104, `(.L_x_2125) ;  /* 0x0000000068087348 */ /* 0x000fea0003c00000 */
[----:B------:R0:W1:Y:S02]  /*3a90*/  SHFL.DOWN P0, R134, R133, R135, R136 ;  /* 0x0800008785867389 */ /* 0x0000640000000088 */
[----:B01----:R-:W-:Y:S01]  /*3aa0*/  ENDCOLLECTIVE ;  /* 0x000000000000791b */ /* 0x003fe20003800000 */
.L_x_2125:
        /* <DEDUP_REMOVED lines=8> */
.L_x_2126:
[----:B------:R-:W-:Y:S01]  /*3b30*/  FADD.FTZ R99, R105, R26 ;  /* 0x0000001a69637221 */ /* 0x000fe20000010000 */
[----:B------:R-:W-:-:S04]  /*3b40*/  MOV R26, R159 ;  /* 0x0000009f001a7202 */ /* 0x000fc80000000f00 */
[----:B------:R-:W-:Y:S02]  /*3b50*/  MOV R133, R99 ;  /* 0x0000006300857202 */ /* 0x000fe40000000f00 */
[----:B------:R-:W-:-:S07]  /*3b60*/  MOV R101, R134 ;  /* 0x0000008600657202 */ /* 0x000fce0000000f00 */
[----:B------:R-:W-:Y:S05]  /*3b70*/  WARPSYNC.COLLECTIVE R104, `(.L_x_2127) ;  /* 0x0000000068087348 */ /* 0x000fea0003c00000 */
[----:B------:R0:W1:Y:S02]  /*3b80*/  SHFL.DOWN P0, R134, R133, R135, R136 ;  /* 0x0800008785867389 */ /* 0x0000640000000088 */
[----:B01----:R-:W-:Y:S01]  /*3b90*/  ENDCOLLECTIVE ;  /* 0x000000000000791b */ /* 0x003fe20003800000 */
.L_x_2127:
[----:B------:R-:W-:Y:S05]  /*3ba0*/  BRA `(.L_x_2128) ;  /* 0xffffffe400d07947 */ /* 0x000fea000383ffff */
.L_x_2129:
        /* <DEDUP_REMOVED lines=13> */
.L_x_5473:


//--------------------- .text._ZN10layer_norm22ln_bwd_finalize_kernelINS_22Kernel_traits_finalizeILj15360E13__nv_bfloat16fS2_fjLj1024ELj4ENS_18Kernel_traits_baseILj15360ES2_fS2_fjLj1024EEEEEEEvNS_9BwdParamsE --------------------------
	.section	.text._ZN10layer_norm22ln_bwd_finalize_kernelINS_22Kernel_traits_finalizeILj15360E13__nv_bfloat16fS2_fjLj1024ELj4ENS_18Kernel_traits_baseILj15360ES2_fS2_fjLj1024EEEEEEEvNS_9BwdParamsE,"ax",@progbits
	.align	128
        .global         _ZN10layer_norm22ln_bwd_finalize_kernelINS_22Kernel_traits_finalizeILj15360E13__nv_bfloat16fS2_fjLj1024ELj4ENS_18Kernel_traits_baseILj15360ES2_fS2_fjLj1024EEEEEEEvNS_9BwdParamsE
        .type           _ZN10layer_norm22ln_bwd_finalize_kernelINS_22Kernel_traits_finalizeILj15360E13__nv_bfloat16fS2_fjLj1024ELj4ENS_18Kernel_traits_baseILj15360ES2_fS2_fjLj1024EEEEEEEvNS_9BwdParamsE,@function
        .size           _ZN10layer_norm22ln_bwd_finalize_kernelINS_22Kernel_traits_finalizeILj15360E13__nv_bfloat16fS2_fjLj1024ELj4ENS_18Kernel_traits_baseILj15360ES2_fS2_fjLj1024EEEEEEEvNS_9BwdParamsE,(.L_x_5474 - _ZN10layer_norm22ln_bwd_finalize_kernelINS_22Kernel_traits_finalizeILj15360E13__nv_bfloat16fS2_fjLj1024ELj4ENS_18Kernel_traits_baseILj15360ES2_fS2_fjLj1024EEEEEEEvNS_9BwdParamsE)
        .other          _ZN10layer_norm22ln_bwd_finalize_kernelINS_22Kernel_traits_finalizeILj15360E13__nv_bfloat16fS2_fjLj1024ELj4ENS_18Kernel_traits_baseILj15360ES2_fS2_fjLj1024EEEEEEEvNS_9BwdParamsE,@"STO_CUDA_ENTRY STV_DEFAULT"
_ZN10layer_norm22ln_bwd_finalize_kernelINS_22Kernel_traits_finalizeILj15360E13__nv_bfloat16fS2_fjLj1024ELj4ENS_18Kernel_traits_baseILj15360ES2_fS2_fjLj1024EEEEEEEvNS_9BwdParamsE:
.text._ZN10layer_norm22ln_bwd_finalize_kernelINS_22Kernel_traits_finalizeILj15360E13__nv_bfloat16fS2_fjLj1024ELj4ENS_18Kernel_traits_baseILj15360ES2_fS2_fjLj1024EEEEEEEvNS_9BwdParamsE:
        /* <DEDUP_REMOVED lines=25> */
.L_x_2141:
        /* <DEDUP_REMOVED lines=28> */
.L_x_2134:
        /* <DEDUP_REMOVED lines=33> */
.L_x_2133:
[----:B------:R-:W-:Y:S05]  /*0560*/  BSYNC B1 ;  /* 0x0000000000017941 */ /* 0x000fea0003800000 */
.L_x_2132:
        /* <DEDUP_REMOVED lines=23> */
.L_x_2136:
[----:B------:R-:W-:Y:S05]  /*06e0*/  BSYNC B1 ;  /* 0x0000000000017941 */ /* 0x000fea0003800000 */
.L_x_2135:
        /* <DEDUP_REMOVED lines=11> */
.L_x_2131:
[----:B------:R-:W-:Y:S05]  /*07a0*/  BSYNC B0 ;  /* 0x0000000000007941 */ /* 0x000fea0003800000 */
.L_x_2130:
        /* <DEDUP_REMOVED lines=29> */
.L_x_2152:
[----:B------:R-:W-:Y:S01]  /*0980*/  @!P1 SHF.R.U32.HI R12, RZ, 0x3, R0 ;  /* 0x00000003ff0c9819 */ /* 0x000fe20000011600 */
[----:B---3--:R-:W-:Y:S01]  /*0990*/  FADD.FTZ R14, R9, R14 ;  /* 0x0000000e090e7221 */ /* 0x008fe20000010000 */
[----:B--2---:R-:W-:Y:S02]  /*09a0*/  FADD.FTZ R11, R10, R11 ;  /* 0x0000000b0a0b7221 */ /* 0x004fe40000010000 */
[----:B------:R-:W-:-:S05]  /*09b0*/  @!P1 LOP3.LUT R12, R12, 0x1ffffffc, RZ, 0xc0, !PT ;  /* 0x1ffffffc0c0c9812 */ /* 0x000fca00078ec0ff */
[----:B------:R2:W-:Y:S04]  /*09c0*/  @!P1 STS [R12+UR4+0x2000], R14 ;  /* 0x0020000e0c009988 */ /* 0x0005e80008000804 */
[----:B------:R2:W-:Y:S02]  /*09d0*/  @!P1 STS [R12+UR4+0x2080], R11 ;  /* 0x0020800b0c009988 */ /* 0x0005e40008000804 */
.L_x_2137:
        /* <DEDUP_REMOVED lines=14> */
.L_x_2140:
[----:B------:R-:W-:Y:S05]  /*0ac0*/  BSYNC B0 ;  /* 0x0000000000007941 */ /* 0x000fea0003800000 */
.L_x_2139:
[C---:B------:R-:W-:Y:S02]  /*0ad0*/  ISETP.GT.U32.AND P1, PT, R3.reuse, -0x3c01, PT ;  /* 0xffffc3ff0300780c */ /* 0x040fe40003f24070 */
[----:B------:R-:W-:Y:S02]  /*0ae0*/  IADD3 R3, R3, 0x3c00, RZ ;  /* 0x00003c0003037810 */ /* 0x000fe40007ffe0ff */
[----:B------:R-:W-:-:S09]  /*0af0*/  IADD3 R5, R5, 0x1e00, RZ ;  /* 0x00001e0005057810 */ /* 0x000fd20007ffe0ff */
[----:B------:R-:W-:Y:S05]  /*0b00*/  @P1 BRA `(.L_x_2141) ;  /* 0xfffffff400a01947 */ /* 0x000fea000383ffff */
[----:B------:R-:W-:Y:S05]  /*0b10*/  EXIT ;  /* 0x000000000000794d */ /* 0x000fea0003800000 */
.L_x_2138:
[----:B------:R-:W-:Y:S01]  /*0b20*/  HFMA2.MMA R19, -RZ, RZ, 0, 5.9604644775390625e-08 ;  /* 0x00000001ff137435 */ /* 0x000fe200000001ff */
[----:B---3--:R-:W-:Y:S01]  /*0b30*/  IMAD.MOV.U32 R20, RZ, RZ, R10 ;  /* 0x000000ffff147224 */ /* 0x008fe200078e000a */
[----:B------:R-:W-:Y:S02]  /*0b40*/  MOV R22, 0x1f ;  /* 0x0000001f00167802 */ /* 0x000fe40000000f00 */
[----:B------:R-:W-:-:S07]  /*0b50*/  MOV R17, 0xffffffff ;  /* 0xffffffff00117802 */ /* 0x000fce0000000f00 */
[----:B012---:R-:W-:Y:S05]  /*0b60*/  WARPSYNC.COLLECTIVE R17, `(.L_x_2142) ;  /* 0x0000000011087348 */ /* 0x007fea0003c00000 */
[----:B------:R3:W4:Y:S02]  /*0b70*/  SHFL.BFLY P2, R18, R20, R19, R22 ;  /* 0x0c00001314127389 */ /* 0x0007240000040016 */
[----:B01234-:R-:W-:Y:S01]  /*0b80*/  ENDCOLLECTIVE ;  /* 0x000000000000791b */ /* 0x01ffe20003800000 */
.L_x_2142:
[----:B------:R-:W-:Y:S01]  /*0b90*/  HFMA2.MMA R19, -RZ, RZ, 0, 1.1920928955078125e-07 ;  /* 0x00000002ff137435 */ /* 0x000fe200000001ff */
[----:B------:R-:W-:-:S04]  /*0ba0*/  IMAD.MOV.U32 R11, RZ, RZ, R18 ;  /* 0x000000ffff0b7224 */ /* 0x000fc800078e0012 */
[----:B------:R-:W-:-:S05]  /*0bb0*/  FADD.FTZ R11, R10, R11 ;  /* 0x0000000b0a0b7221 */ /* 0x000fca0000010000 */
[----:B------:R-:W-:-:S07]  /*0bc0*/  MOV R20, R11 ;  /* 0x0000000b00147202 */ /* 0x000fce0000000f00 */
[----:B------:R-:W-:Y:S05]  /*0bd0*/  WARPSYNC.COLLECTIVE R17, `(.L_x_2143) ;  /* 0x0000000011087348 */ /* 0x000fea0003c00000 */
[----:B------:R0:W1:Y:S02]  /*0be0*/  SHFL.BFLY P2, R18, R20, R19, R22 ;  /* 0x0c00001314127389 */ /* 0x0000640000040016 */
[----:B01----:R-:W-:Y:S01]  /*0bf0*/  ENDCOLLECTIVE ;  /* 0x000000000000791b */ /* 0x003fe20003800000 */
.L_x_2143:
[----:B------:R-:W-:Y:S01]  /*0c00*/  HFMA2.MMA R19, -RZ, RZ, 0, 2.384185791015625e-07 ;  /* 0x00000004ff137435 */ /* 0x000fe200000001ff */
[----:B------:R-:W-:-:S05]  /*0c10*/  MOV R12, R18 ;  /* 0x00000012000c7202 */ /* 0x000fca0000000f00 */
[----:B------:R-:W-:-:S04]  /*0c20*/  FADD.FTZ R12, R11, R12 ;  /* 0x0000000c0b0c7221 */ /* 0x000fc80000010000 */
[----:B------:R-:W-:-:S07]  /*0c30*/  IMAD.MOV.U32 R20, RZ, RZ, R12 ;  /* 0x000000ffff147224 */ /* 0x000fce00078e000c */
[----:B------:R-:W-:Y:S05]  /*0c40*/  WARPSYNC.COLLECTIVE R17, `(.L_x_2144) ;  /* 0x0000000011087348 */ /* 0x000fea0003c00000 */
[----:B------:R0:W1:Y:S02]  /*0c50*/  SHFL.BFLY P2, R18, R20, R19, R22 ;  /* 0x0c00001314127389 */ /* 0x0000640000040016 */
[----:B01----:R-:W-:Y:S01]  /*0c60*/  ENDCOLLECTIVE ;  /* 0x000000000000791b */ /* 0x003fe20003800000 */
.L_x_2144:
[----:B------:R-:W-:Y:S01]  /*0c70*/  IMAD.MOV.U32 R19, RZ, RZ, 0x8 ;  /* 0x00000008ff137424 */ /* 0x000fe200078e00ff */
[----:B------:R-:W-:-:S05]  /*0c80*/  MOV R13, R18 ;  /* 0x00000012000d7202 */ /* 0x000fca0000000f00 */
[----:B------:R-:W-:-:S05]  /*0c90*/  FADD.FTZ R13, R12, R13 ;  /* 0x0000000d0c0d7221 */ /* 0x000fca0000010000 */
[----:B------:R-:W-:-:S07]  /*0ca0*/  MOV R20, R13 ;  /* 0x0000000d00147202 */ /* 0x000fce0000000f00 */
[----:B------:R-:W-:Y:S05]  /*0cb0*/  WARPSYNC.COLLECTIVE R17, `(.L_x_2145) ;  /* 0x0000000011087348 */ /* 0x000fea0003c00000 */
[----:B------:R0:W1:Y:S02]  /*0cc0*/  SHFL.BFLY P2, R18, R20, R19, R22 ;  /* 0x0c00001314127389 */ /* 0x0000640000040016 */
[----:B01----:R-:W-:Y:S01]  /*0cd0*/  ENDCOLLECTIVE ;  /* 0x000000000000791b */ /* 0x003fe20003800000 */
.L_x_2145:
[----:B------:R-:W-:Y:S01]  /*0ce0*/  HFMA2.MMA R19, -RZ, RZ, 0, 9.5367431640625e-07 ;  /* 0x00000010ff137435 */ /* 0x000fe200000001ff */
[----:B------:R-:W-:-:S05]  /*0cf0*/  MOV R10, R18 ;  /* 0x00000012000a7202 */ /* 0x000fca0000000f00 */
[----:B------:R-:W-:-:S05]  /*0d00*/  FADD.FTZ R10, R13, R10 ;  /* 0x0000000a0d0a7221 */ /* 0x000fca0000010000 */
[----:B------:R-:W-:-:S07]  /*0d10*/  MOV R20, R10 ;  /* 0x0000000a00147202 */ /* 0x000fce0000000f00 */
[----:B------:R-:W-:Y:S05]  /*0d20*/  WARPSYNC.COLLECTIVE R17, `(.L_x_2146) ;  /* 0x0000000011087348 */ /* 0x000fea0003c00000 */
[----:B------:R0:W1:Y:S02]  /*0d30*/  SHFL.BFLY P2, R18, R20, R19, R22 ;  /* 0x0c00001314127389 */ /* 0x0000640000040016 */
[----:B01----:R-:W-:Y:S01]  /*0d40*/  ENDCOLLECTIVE ;  /* 0x000000000000791b */ /* 0x003fe20003800000 */
.L_x_2146:
[----:B------:R-:W-:Y:S01]  /*0d50*/  HFMA2.MMA R19, -RZ, RZ, 0, 5.9604644775390625e-08 ;  /* 0x00000001ff137435 */ /* 0x000fe200000001ff */
[----:B------:R-:W-:Y:S01]  /*0d60*/  MOV R20, R9 ;  /* 0x0000000900147202 */ /* 0x000fe20000000f00 */
[----:B------:R-:W-:-:S09]  /*0d70*/  IMAD.MOV.U32 R11, RZ, RZ, R18 ;  /* 0x000000ffff0b7224 */ /* 0x000fd200078e0012 */
[----:B------:R-:W-:Y:S05]  /*0d80*/  WARPSYNC.COLLECTIVE R17, `(.L_x_2147) ;  /* 0x0000000011087348 */ /* 0x000fea0003c00000 */
[----:B------:R0:W1:Y:S02]  /*0d90*/  SHFL.BFLY P2, R18, R20, R19, R22 ;  /* 0x0c00001314127389 */ /* 0x0000640000040016 */
[----:B01----:R-:W-:Y:S01]  /*0da0*/  ENDCOLLECTIVE ;  /* 0x000000000000791b */ /* 0x003fe20003800000 */
.L_x_2147:
[----:B------:R-:W-:Y:S01]  /*0db0*/  HFMA2.MMA R19, -RZ, RZ, 0, 1.1920928955078125e-07 ;  /* 0x00000002ff137435 */ /* 0x000fe200000001ff */
[----:B------:R-:W-:-:S05]  /*0dc0*/  MOV R12, R18 ;  /* 0x00000012000c7202 */ /* 0x000fca0000000f00 */
[----:B------:R-:W-:-:S04]  /*0dd0*/  FADD.FTZ R14, R9, R12 ;  /* 0x0000000c090e7221 */ /* 0x000fc80000010000 */
[----:B------:R-:W-:-:S07]  /*0de0*/  IMAD.MOV.U32 R20, RZ, RZ, R14 ;  /* 0x000000ffff147224 */ /* 0x000fce00078e000e */
[----:B------:R-:W-:Y:S05]  /*0df0*/  WARPSYNC.COLLECTIVE R17, `(.L_x_2148) ;  /* 0x0000000011087348 */ /* 0x000fea0003c00000 */
[----:B------:R0:W1:Y:S02]  /*0e00*/  SHFL.BFLY P2, R18, R20, R19, R22 ;  /* 0x0c00001314127389 */ /* 0x0000640000040016 */
[----:B01----:R-:W-:Y:S01]  /*0e10*/  ENDCOLLECTIVE ;  /* 0x000000000000791b */ /* 0x003fe20003800000 */
.L_x_2148:
[----:B------:R-:W-:Y:S01]  /*0e20*/  IMAD.MOV.U32 R19, RZ, RZ, 0x4 ;  /* 0x00000004ff137424 */ /* 0x000fe200078e00ff */
[----:B------:R-:W-:-:S05]  /*0e30*/  MOV R13, R18 ;  /* 0x00000012000d7202 */ /* 0x000fca0000000f00 */
[----:B------:R-:W-:-:S05]  /*0e40*/  FADD.FTZ R15, R14, R13 ;  /* 0x0000000d0e0f7221 */ /* 0x000fca0000010000 */
[----:B------:R-:W-:-:S07]  /*0e50*/  MOV R20, R15 ;  /* 0x0000000f00147202 */ /* 0x000fce0000000f00 */
[----:B------:R-:W-:Y:S05]  /*0e60*/  WARPSYNC.COLLECTIVE R17, `(.L_x_2149) ;  /* 0x0000000011087348 */ /* 0x000fea0003c00000 */
[----:B------:R0:W1:Y:S02]  /*0e70*/  SHFL.BFLY P2, R18, R20, R19, R22 ;  /* 0x0c00001314127389 */ /* 0x0000640000040016 */
[----:B01----:R-:W-:Y:S01]  /*0e80*/  ENDCOLLECTIVE ;  /* 0x000000000000791b */ /* 0x003fe20003800000 */
.L_x_2149:
[----:B------:R-:W-:Y:S01]  /*0e90*/  HFMA2.MMA R19, -RZ, RZ, 0, 4.76837158203125e-07 ;  /* 0x00000008ff137435 */ /* 0x000fe200000001ff */
[----:B------:R-:W-:-:S05]  /*0ea0*/  MOV R16, R18 ;  /* 0x0000001200107202 */ /* 0x000fca0000000f00 */
[----:B------:R-:W-:-:S05]  /*0eb0*/  FADD.FTZ R16, R15, R16 ;  /* 0x000000100f107221 */ /* 0x000fca0000010000 */
[----:B------:R-:W-:-:S07]  /*0ec0*/  MOV R20, R16 ;  /* 0x0000001000147202 */ /* 0x000fce0000000f00 */
[----:B------:R-:W-:Y:S05]  /*0ed0*/  WARPSYNC.COLLECTIVE R17, `(.L_x_2150) ;  /* 0x0000000011087348 */ /* 0x000fea0003c00000 */
[----:B------:R0:W1:Y:S02]  /*0ee0*/  SHFL.BFLY P2, R18, R20, R19, R22 ;  /* 0x0c00001314127389 */ /* 0x0000640000040016 */
[----:B01----:R-:W-:Y:S01]  /*0ef0*/  ENDCOLLECTIVE ;  /* 0x000000000000791b */ /* 0x003fe20003800000 */
.L_x_2150:
[----:B------:R-:W-:Y:S01]  /*0f00*/  HFMA2.MMA R19, -RZ, RZ, 0, 9.5367431640625e-07 ;  /* 0x00000010ff137435 */ /* 0x000fe200000001ff */
[----:B------:R-:W-:-:S04]  /*0f10*/  IMAD.MOV.U32 R9, RZ, RZ, R18 ;  /* 0x000000ffff097224 */ /* 0x000fc800078e0012 */
[----:B------:R-:W-:-:S05]  /*0f20*/  FADD.FTZ R9, R16, R9 ;  /* 0x0000000910097221 */ /* 0x000fca0000010000 */
[----:B------:R-:W-:-:S07]  /*0f30*/  MOV R20, R9 ;  /* 0x0000000900147202 */ /* 0x000fce0000000f00 */
[----:B------:R-:W-:Y:S05]  /*0f40*/  WARPSYNC.COLLECTIVE R17, `(.L_x_2151) ;  /* 0x0000000011087348 */ /* 0x000fea0003c00000 */
[----:B------:R0:W1:Y:S02]  /*0f50*/  SHFL.BFLY P2, R18, R20, R19, R22 ;  /* 0x0c00001314127389 */ /* 0x0000640000040016 */
[----:B01----:R-:W-:Y:S01]  /*0f60*/  ENDCOLLECTIVE ;  /* 0x000000000000791b */ /* 0x003fe20003800000 */
.L_x_2151:
[----:B------:R-:W-:Y:S01]  /*0f70*/  MOV R14, R18 ;  /* 0x00000012000e7202 */ /* 0x000fe20000000f00 */
[----:B------:R-:W-:Y:S06]  /*0f80*/  BRA `(.L_x_2152) ;  /* 0xfffffff8007c7947 */ /* 0x000fec000383ffff */
.L_x_2153:
        /* <DEDUP_REMOVED lines=15> */
.L_x_5474:


//--------------------- .text._ZN10layer_norm13ln_bwd_kernelINS_13Kernel_traitsI13__nv_bfloat16fS2_fjLj15360ELj4ELj1ELj4ELj8ENS_18Kernel_traits_baseILj15360ES2_fS2_fjLj128EEEEEEEvNS_9BwdParamsE --------------------------
	.section	.text._ZN10layer_norm13ln_bwd_kernelINS_13Kernel_traitsI13__nv_bfloat16fS2_fjLj15360ELj4ELj1ELj4ELj8ENS_18Kernel_traits_baseILj15360ES2_fS2_fjLj128EEEEEEEvNS_9BwdParamsE,"ax",@progbits
	.align	128
        .global         _ZN10layer_norm13ln_bwd_kernelINS_13Kernel_traitsI13__nv_bfloat16fS2_fjLj15360ELj4ELj1ELj4ELj8ENS_18Kernel_traits_baseILj15360ES2_fS2_fjLj128EEEEEEEvNS_9BwdParamsE
        .type           _ZN10layer_norm13ln_bwd_kernelINS_13Kernel_traitsI13__nv_bfloat16fS2_fjLj15360ELj4ELj1ELj4ELj8ENS_18Kernel_traits_baseILj15360ES2_fS2_fjLj128EEEEEEEvNS_9BwdParamsE,@function
        .size           _ZN10layer_norm13ln_bwd_kernelINS_13Kernel_traitsI13__nv_bfloat16fS2_fjLj15360ELj4ELj1ELj4ELj8ENS_18Kernel_traits_baseILj15360ES2_fS2_fjLj128EEEEEEEvNS_9BwdParamsE,(.L_x_5475 - _ZN10layer_norm13ln_bwd_kernelINS_13Kernel_traitsI13__nv_bfloat16fS2_fjLj15360ELj4ELj1ELj4ELj8ENS_18Kernel_traits_baseILj15360ES2_fS2_fjLj128EEEEEEEvNS_9BwdParamsE)
        .other          _ZN10layer_norm13ln_bwd_kernelINS_13Kernel_traitsI13__nv_bfloat16fS2_fjLj15360ELj4ELj1ELj4ELj8ENS_18Kernel_traits_baseILj15360ES2_fS2_fjLj128EEEEEEEvNS_9BwdParamsE,@"STO_CUDA_ENTRY STV_DEFAULT"
_ZN10layer_norm13ln_bwd_kernelINS_13Kernel_traitsI13__nv_bfloat16fS2_fjLj15360ELj4ELj1ELj4ELj8ENS_18Kernel_traits_baseILj15360ES2_fS2_fjLj128EEEEEEEvNS_9BwdParamsE:
.text._ZN10layer_norm13ln_bwd_kernelINS_13Kernel_traitsI13__nv_bfloat16fS2_fjLj15360ELj4ELj1ELj4ELj8ENS_18Kernel_traits_baseILj15360ES2_fS2_fjLj128EEEEEEEvNS_9BwdParamsE:
        /* <DEDUP_REMOVED lines=248> */
.L_x_2160:
[----:B------:R-:W-:Y:S01]  /*0f80*/  ULDC.64 UR4, c[0x0][0x228] ;  /* 0x00008a0000047ab9 */ /* 0x000fe20000000a00 */
[----:B-1----:R-:W-:Y:S01]  /*0f90*/  IMAD R129, R7, 0x1e00, R4 ;  /* 0x00001e0007817824 */ /* 0x002fe200078e0204 */
[----:B------:R-:W-:Y:S01]  /*0fa0*/  ISETP.NE.U32.AND P0, PT, RZ, UR4, PT ;  /* 0x00000004ff007c0c */ /* 0x000fe2000bf05070 */
[----:B------:R-:W0:Y:S03]  /*0fb0*/  LDC.64 R124, c[0x0][0x238] ;  /* 0x00008e00ff7c7b82 */ /* 0x000e260000000a00 */
[----:B------:R-:W-:Y:S02]  /*0fc0*/  ISETP.NE.AND.EX P0, PT, RZ, UR5, PT, P0 ;  /* 0x00000005ff007c0c */ /* 0x000fe4000bf05300 */
[C---:B------:R-:W-:Y:S02]  /*0fd0*/  IADD3 R137, R129.reuse, 0x400, RZ ;  /* 0x0000040081897810 */ /* 0x040fe40007ffe0ff */
[----:B------:R-:W-:-:S09]  /*0fe0*/  IADD3 R141, R129, 0x200, RZ ;  /* 0x00000200818d7810 */ /* 0x000fd20007ffe0ff */
[----:B------:R-:W1:Y:S01]  /*0ff0*/  @!P0 LDC.64 R64, c[0x0][0x220] ;  /* 0x00008800ff408b82 */ /* 0x000e620000000a00 */
[C---:B------:R-:W-:Y:S02]  /*1000*/  @P0 LEA R120, P1, R129.reuse, UR4, 0x3 ;  /* 0x0000000481780c11 */ /* 0x040fe4000f8218ff */
[C---:B------:R-:W-:Y:S02]  /*1010*/  IADD3 R133, R129.reuse, 0x600, RZ ;  /* 0x0000060081857810 */ /* 0x040fe40007ffe0ff */
[C---:B------:R-:W-:Y:S02]  /*1020*/  @P0 LEA.HI.X R121, R129.reuse, UR5, RZ, 0x3, P1 ;  /* 0x0000000581790c11 */ /* 0x040fe400088f1cff */
[C---:B------:R-:W-:Y:S01]  /*1030*/  IADD3 R131, R129.reuse, 0x800, RZ ;  /* 0x0000080081837810 */ /* 0x040fe20007ffe0ff */
[----:B------:R-:W2:Y:S01]  /*1040*/  @P0 LDC.64 R68, c[0x0][0x228] ;  /* 0x00008a00ff440b82 */ /* 0x000ea20000000a00 */
[----:B------:R-:W-:Y:S01]  /*1050*/  IADD3 R139, R129, 0xa00, RZ ;  /* 0x00000a00818b7810 */ /* 0x000fe20007ffe0ff */
[----:B0-----:R-:W-:Y:S01]  /*1060*/  IMAD.WIDE R124, R7, 0x4, R124 ;  /* 0x00000004077c7825 */ /* 0x001fe200078e027c */
[----:B------:R-:W-:-:S02]  /*1070*/  IADD3 R149, R129, 0xc00, RZ ;  /* 0x00000c0081957810 */ /* 0x000fc40007ffe0ff */
[C---:B------:R-:W-:Y:S02]  /*1080*/  IADD3 R151, R129.reuse, 0xe00, RZ ;  /* 0x00000e0081977810 */ /* 0x040fe40007ffe0ff */
[----:B------:R-:W3:Y:S01]  /*1090*/  LDG.E R172, desc[UR6][R124.64] ;  /* 0x000000067cac7981 */ /* 0x000ee2000c1e1900 */
[----:B------:R-:W0:Y:S01]  /*10a0*/  @!P0 LDC.64 R70, c[0x0][0x220] ;  /* 0x00008800ff468b82 */ /* 0x000e220000000a00 */
[----:B------:R-:W-:Y:S02]  /*10b0*/  IADD3 R153, R129, 0x1000, RZ ;  /* 0x0000100081997810 */ /* 0x000fe40007ffe0ff */
[----:B------:R-:W-:-:S05]  /*10c0*/  @P0 MOV R128, RZ ;  /* 0x000000ff00800202 */ /* 0x000fca0000000f00 */
[----:B------:R-:W4:Y:S01]  /*10d0*/  @P0 LDC.64 R126, c[0x0][0x228] ;  /* 0x00008a00ff7e0b82 */ /* 0x000f220000000a00 */
[----:B-1----:R-:W-:-:S04]  /*10e0*/  @!P0 LEA R120, P2, R129, R64, 0x3 ;  /* 0x0000004081788211 */ /* 0x002fc800078418ff */
[----:B------:R-:W-:-:S03]  /*10f0*/  @!P0 LEA.HI.X R121, R129, R65, RZ, 0x3, P2 ;  /* 0x0000004181798211 */ /* 0x000fc600010f1cff */
[----:B------:R-:W1:Y:S01]  /*1100*/  @!P0 LDC.64 R116, c[0x0][0x220] ;  /* 0x00008800ff748b82 */ /* 0x000e620000000a00 */
[C---:B--2---:R-:W-:Y:S01]  /*1110*/  @P0 IMAD.WIDE.U32 R68, R137.reuse, 0x8, R68 ;  /* 0x0000000889440825 */ /* 0x044fe200078e0044 */
[----:B------:R-:W2:Y:S04]  /*1120*/  LDG.E R143, desc[UR6][R120.64+0x4] ;  /* 0x00000406788f7981 */ /* 0x000ea8000c1e1900 */
[----:B------:R5:W3:Y:S02]  /*1130*/  LDG.E R173, desc[UR6][R120.64] ;  /* 0x0000000678ad7981 */ /* 0x000ae4000c1e1900 */
[----:B------:R-:W1:Y:S01]  /*1140*/  @P0 LDC.64 R122, c[0x0][0x228] ;  /* 0x00008a00ff7a0b82 */ /* 0x000e620000000a00 */
[----:B0-----:R-:W-:-:S05]  /*1150*/  @!P0 IMAD.WIDE.U32 R68, R137, 0x8, R70 ;  /* 0x0000000889448825 */ /* 0x001fca00078e0046 */
[----:B------:R-:W2:Y:S02]  /*1160*/  LDG.E R183, desc[UR6][R68.64+0x4] ;  /* 0x0000040644b77981 */ /* 0x000ea4000c1e1900 */
[----:B------:R-:W0:Y:S01]  /*1170*/  @!P0 LDC.64 R66, c[0x0][0x220] ;  /* 0x00008800ff428b82 */ /* 0x000e220000000a00 */
[C---:B----4-:R-:W-:Y:S01]  /*1180*/  @P0 IMAD.WIDE.U32 R126, R141.reuse, 0x8, R126 ;  /* 0x000000088d7e0825 */ /* 0x050fe200078e007e */
[----:B------:R-:W4:Y:S06]  /*1190*/  LDG.E R136, desc[UR6][R68.64] ;  /* 0x0000000644887981 */ /* 0x000f2c000c1e1900 */
[----:B------:R-:W0:Y:S08]  /*11a0*/  @P0 LDC.64 R118, c[0x0][0x228] ;  /* 0x00008a00ff760b82 */ /* 0x000e300000000a00 */
[----:B------:R-:W0:Y:S08]  /*11b0*/  @!P0 LDC.64 R64, c[0x0][0x220] ;  /* 0x00008800ff408b82 */ /* 0x000e300000000a00 */
[----:B-----5:R-:W5:Y:S08]  /*11c0*/  @P0 LDC.64 R120, c[0x0][0x228] ;  /* 0x00008a00ff780b82 */ /* 0x020f700000000a00 */
[----:B------:R-:W5:Y:S01]  /*11d0*/  @!P0 LDC.64 R70, c[0x0][0x220] ;  /* 0x00008800ff468b82 */ /* 0x000f620000000a00 */
[----:B-1----:R-:W-:-:S04]  /*11e0*/  @!P0 IMAD.WIDE.U32 R126, R141, 0x8, R116 ;  /* 0x000000088d7e8825 */ /* 0x002fc800078e0074 */
[C---:B------:R-:W-:Y:S01]  /*11f0*/  @P0 IMAD.WIDE.U32 R122, R133.reuse, 0x8, R122 ;  /* 0x00000008857a0825 */ /* 0x040fe200078e007a */
[----:B------:R-:W4:Y:S02]  /*1200*/  LDG.E R175, desc[UR6][R126.64+0x4] ;  /* 0x000004067eaf7981 */ /* 0x000f24000c1e1900 */
[----:B------:R-:W1:Y:S01]  /*1210*/  @P0 LDC.64 R116, c[0x0][0x228] ;  /* 0x00008a00ff740b82 */ /* 0x000e620000000a00 */
[----:B0-----:R-:W-:Y:S01]  /*1220*/  @!P0 IMAD.WIDE.U32 R122, R133, 0x8, R66 ;  /* 0x00000008857a8825 */ /* 0x001fe200078e0042 */
[----:B------:R0:W4:Y:S03]  /*1230*/  LDG.E R130, desc[UR6][R126.64] ;  /* 0x000000067e827981 */ /* 0x000126000c1e1900 */
[----:B------:R-:W-:Y:S01]  /*1240*/  @P0 IMAD.WIDE.U32 R118, R131, 0x8, R118 ;  /* 0x0000000883760825 */ /* 0x000fe200078e0076 */
[----:B------:R-:W-:Y:S01]  /*1250*/  IADD3 R155, R129, 0x1200, RZ ;  /* 0x00001200819b7810 */ /* 0x000fe20007ffe0ff */
[----:B------:R-:W4:Y:S01]  /*1260*/  LDG.E R189, desc[UR6][R122.64+0x4] ;  /* 0x000004067abd7981 */ /* 0x000f22000c1e1900 */
[----:B------:R-:W1:Y:S01]  /*1270*/  @!P0 LDC.64 R66, c[0x0][0x220] ;  /* 0x00008800ff428b82 */ /* 0x000e620000000a00 */
[----:B------:R-:W-:Y:S01]  /*1280*/  @!P0 IMAD.WIDE.U32 R118, R131, 0x8, R64 ;  /* 0x0000000883768825 */ /* 0x000fe200078e0040 */
[----:B------:R-:W-:Y:S01]  /*1290*/  IADD3 R177, R129, 0x1400, RZ ;  /* 0x0000140081b17810 */ /* 0x000fe20007ffe0ff */
[----:B------:R-:W4:Y:S02]  /*12a0*/  LDG.E R138, desc[UR6][R122.64] ;  /* 0x000000067a8a7981 */ /* 0x000f24000c1e1900 */
[----:B-----5:R-:W-:-:S02]  /*12b0*/  @P0 IMAD.WIDE.U32 R120, R139, 0x8, R120 ;  /* 0x000000088b780825 */ /* 0x020fc400078e0078 */
[----:B------:R-:W5:Y:S01]  /*12c0*/  LDG.E R191, desc[UR6][R118.64+0x4] ;  /* 0x0000040676bf7981 */ /* 0x000f62000c1e1900 */
[----:B0-----:R-:W0:Y:S01]  /*12d0*/  @P0 LDC.64 R126, c[0x0][0x228] ;  /* 0x00008a00ff7e0b82 */ /* 0x001e220000000a00 */
[----:B------:R-:W-:Y:S02]  /*12e0*/  @!P0 IMAD.WIDE.U32 R120, R139, 0x8, R70 ;  /* 0x000000088b788825 */ /* 0x000fe400078e0046 */
[----:B------:R0:W5:Y:S01]  /*12f0*/  LDG.E R140, desc[UR6][R118.64] ;  /* 0x00000006768c7981 */ /* 0x000162000c1e1900 */
[----:B------:R-:W-:-:S03]  /*1300*/  IADD3 R185, R129, 0x1800, RZ ;  /* 0x0000180081b97810 */ /* 0x000fc60007ffe0ff */
[----:B------:R-:W5:Y:S01]  /*1310*/  LDG.E R193, desc[UR6][R120.64+0x4] ;  /* 0x0000040678c17981 */ /* 0x000f62000c1e1900 */
[----:B------:R-:W0:Y:S08]  /*1320*/  @!P0 LDC.64 R64, c[0x0][0x220] ;  /* 0x00008800ff408b82 */ /* 0x000e300000000a00 */
[----:B------:R-:W0:Y:S08]  /*1330*/  @P0 LDC.64 R68, c[0x0][0x228] ;  /* 0x00008a00ff440b82 */ /* 0x000e300000000a00 */
[----:B------:R-:W0:Y:S01]  /*1340*/  @!P0 LDC.64 R134, c[0x0][0x230] ;  /* 0x00008c00ff868b82 */ /* 0x000e220000000a00 */
[C---:B-1----:R-:W-:Y:S01]  /*1350*/  @P0 IMAD.WIDE.U32 R116, R149.reuse, 0x8, R116 ;  /* 0x0000000895740825 */ /* 0x042fe200078e0074 */
[----:B------:R-:W5:Y:S06]  /*1360*/  LDG.E R142, desc[UR6][R120.64] ;  /* 0x00000006788e7981 */ /* 0x000f6c000c1e1900 */
[----:B------:R-:W1:Y:S01]  /*1370*/  @!P0 LDC.64 R70, c[0x0][0x220] ;  /* 0x00008800ff468b82 */ /* 0x000e620000000a00 */
[----:B------:R-:W-:-:S04]  /*1380*/  @!P0 IMAD.WIDE.U32 R116, R149, 0x8, R66 ;  /* 0x0000000895748825 */ /* 0x000fc800078e0042 */
[C---:B0-----:R-:W-:Y:S01]  /*1390*/  @P0 IMAD.WIDE.U32 R126, R151.reuse, 0x8, R126 ;  /* 0x00000008977e0825 */ /* 0x041fe200078e007e */
[----:B------:R-:W5:Y:S02]  /*13a0*/  LDG.E R195, desc[UR6][R116.64+0x4] ;  /* 0x0000040674c37981 */ /* 0x000f64000c1e1900 */
[----:B------:R-:W0:Y:S01]  /*13b0*/  @P0 LDC.64 R124, c[0x0][0x228] ;  /* 0x00008a00ff7c0b82 */ /* 0x000e220000000a00 */
[----:B------:R-:W-:Y:S01]  /*13c0*/  @!P0 IMAD.WIDE.U32 R126, R151, 0x8, R64 ;  /* 0x00000008977e8825 */ /* 0x000fe200078e0040 */
[----:B------:R0:W5:Y:S06]  /*13d0*/  LDG.E R148, desc[UR6][R116.64] ;  /* 0x0000000674947981 */ /* 0x00016c000c1e1900 */
[----:B------:R-:W0:Y:S01]  /*13e0*/  @P0 LDC.64 R118, c[0x0][0x228] ;  /* 0x00008a00ff760b82 */ /* 0x000e220000000a00 */
[----:B------:R-:W-:Y:S01]  /*13f0*/  @P0 IMAD.WIDE.U32 R68, R153, 0x8, R68 ;  /* 0x0000000899440825 */ /* 0x000fe200078e0044 */
[----:B------:R-:W5:Y:S03]  /*1400*/  LDG.E R197, desc[UR6][R126.64+0x4] ;  /* 0x000004067ec57981 */ /* 0x000f66000c1e1900 */
[----:B------:R-:W-:Y:S01]  /*1410*/  @!P0 IMAD.WIDE R134, R7, 0x4, R134 ;  /* 0x0000000407868825 */ /* 0x000fe200078e0286 */
[----:B------:R-:W5:Y:S02]  /*1420*/  LDG.E R150, desc[UR6][R126.64] ;  /* 0x000000067e967981 */ /* 0x000f64000c1e1900 */
[----:B------:R-:W0:Y:S01]  /*1430*/  @!P0 LDC.64 R66, c[0x0][0x220] ;  /* 0x00008800ff428b82 */ /* 0x000e220000000a00 */
[----:B-1----:R-:W-:Y:S01]  /*1440*/  @!P0 IMAD.WIDE.U32 R68, R153, 0x8, R70 ;  /* 0x0000000899448825 */ /* 0x002fe200078e0046 */
[----:B------:R-:W5:Y:S04]  /*1450*/  @!P0 LDG.E R128, desc[UR6][R134.64] ;  /* 0x0000000686808981 */ /* 0x000f68000c1e1900 */
[----:B------:R-:W5:Y:S02]  /*1460*/  LDG.E R199, desc[UR6][R68.64+0x4] ;  /* 0x0000040644c77981 */ /* 0x000f64000c1e1900 */
[----:B------:R-:W1:Y:S01]  /*1470*/  @!P0 LDC.64 R64, c[0x0][0x220] ;  /* 0x00008800ff408b82 */ /* 0x000e620000000a00 */
[C---:B0-----:R-:W-:Y:S01]  /*1480*/  @P0 IMAD.WIDE.U32 R124, R155.reuse, 0x8, R124 ;  /* 0x000000089b7c0825 */ /* 0x041fe200078e007c */
[----:B------:R0:W5:Y:S06]  /*1490*/  LDG.E R152, desc[UR6][R68.64] ;  /* 0x0000000644987981 */ /* 0x00016c000c1e1900 */
[----:B------:R-:W0:Y:S08]  /*14a0*/  @P0 LDC.64 R116, c[0x0][0x228] ;  /* 0x00008a00ff740b82 */ /* 0x000e300000000a00 */
[----:B------:R-:W0:Y:S01]  /*14b0*/  @!P0 LDC.64 R70, c[0x0][0x220] ;  /* 0x00008800ff468b82 */ /* 0x000e220000000a00 */
[----:B------:R-:W-:-:S04]  /*14c0*/  @!P0 IMAD.WIDE.U32 R124, R155, 0x8, R66 ;  /* 0x000000089b7c8825 */ /* 0x000fc800078e0042 */
[----:B------:R-:W-:Y:S01]  /*14d0*/  @P0 IMAD.WIDE.U32 R118, R177, 0x8, R118 ;  /* 0x00000008b1760825 */ /* 0x000fe200078e0076 */
[----:B------:R-:W-:Y:S01]  /*14e0*/  IADD3 R187, R129, 0x1a00, RZ ;  /* 0x00001a0081bb7810 */ /* 0x000fe20007ffe0ff */
[----:B------:R-:W5:Y:S01]  /*14f0*/  LDG.E R154, desc[UR6][R124.64] ;  /* 0x000000067c9a7981 */ /* 0x000f62000c1e1900 */
[----:B------:R-:W3:Y:S01]  /*1500*/  @P0 LDC.64 R66, c[0x0][0x228] ;  /* 0x00008a00ff420b82 */ /* 0x000ee20000000a00 */
[----:B-1----:R-:W-:Y:S01]  /*1510*/  @!P0 IMAD.WIDE.U32 R118, R177, 0x8, R64 ;  /* 0x00000008b1768825 */ /* 0x002fe200078e0040 */
[C---:B------:R-:W-:Y:S01]  /*1520*/  IADD3 R179, R129.reuse, 0x1600, RZ ;  /* 0x0000160081b37810 */ /* 0x040fe20007ffe0ff */
[----:B------:R-:W5:Y:S01]  /*1530*/  LDG.E R201, desc[UR6][R124.64+0x4] ;  /* 0x000004067cc97981 */ /* 0x000f62000c1e1900 */
[----:B------:R-:W-:-:S03]  /*1540*/  IADD3 R181, R129, 0x1c00, RZ ;  /* 0x00001c0081b57810 */ /* 0x000fc60007ffe0ff */
[----:B------:R-:W5:Y:S01]  /*1550*/  LDG.E R174, desc[UR6][R118.64] ;  /* 0x0000000676ae7981 */ /* 0x000f62000c1e1900 */
[----:B------:R-:W1:Y:S01]  /*1560*/  @P0 LDC.64 R122, c[0x0][0x228] ;  /* 0x00008a00ff7a0b82 */ /* 0x000e620000000a00 */
[C---:B0-----:R-:W-:Y:S02]  /*1570*/  @P0 IMAD.WIDE.U32 R116, R185.reuse, 0x8, R116 ;  /* 0x00000008b9740825 */ /* 0x041fe400078e0074 */
[----:B------:R0:W5:Y:S05]  /*1580*/  LDG.E R203, desc[UR6][R118.64+0x4] ;  /* 0x0000040676cb7981 */ /* 0x00016a000c1e1900 */
[----:B------:R-:W0:Y:S01]  /*1590*/  @!P0 LDC.64 R64, c[0x0][0x220] ;  /* 0x00008800ff408b82 */ /* 0x000e220000000a00 */
[----:B------:R-:W-:-:S05]  /*15a0*/  @!P0 IMAD.WIDE.U32 R116, R185, 0x8, R70 ;  /* 0x00000008b9748825 */ /* 0x000fca00078e0046 */
[----:B------:R-:W5:Y:S02]  /*15b0*/  LDG.E R207, desc[UR6][R116.64+0x4] ;  /* 0x0000040674cf7981 */ /* 0x000f64000c1e1900 */
[----:B------:R-:W2:Y:S08]  /*15c0*/  @!P0 LDC.64 R120, c[0x0][0x220] ;  /* 0x00008800ff788b82 */ /* 0x000eb00000000a00 */
[----:B------:R-:W2:Y:S08]  /*15d0*/  @P0 LDC.64 R68, c[0x0][0x228] ;  /* 0x00008a00ff440b82 */ /* 0x000eb00000000a00 */
[----:B------:R-:W2:Y:S01]  /*15e0*/  @!P0 LDC.64 R126, c[0x0][0x220] ;  /* 0x00008800ff7e8b82 */ /* 0x000ea20000000a00 */
[----:B---3--:R-:W-:Y:S01]  /*15f0*/  @P0 IMAD.WIDE.U32 R66, R187, 0x8, R66 ;  /* 0x00000008bb420825 */ /* 0x008fe200078e0042 */
[----:B------:R-:W3:Y:S06]  /*1600*/  LDG.E R178, desc[UR6][R116.64] ;  /* 0x0000000674b27981 */ /* 0x000eec000c1e1900 */
[----:B------:R-:W2:Y:S01]  /*1610*/  LDC.64 R70, c[0x0][0x268] ;  /* 0x00009a00ff467b82 */ /* 0x000ea20000000a00 */
[----:B-1----:R-:W-:-:S04]  /*1620*/  @P0 IMAD.WIDE.U32 R122, R179, 0x8, R122 ;  /* 0x00000008b37a0825 */ /* 0x002fc800078e007a */
[----:B0-----:R-:W-:-:S04]  /*1630*/  @!P0 IMAD.WIDE.U32 R66, R187, 0x8, R64 ;  /* 0x00000008bb428825 */ /* 0x001fc800078e0040 */
[----:B--2---:R-:W-:Y:S01]  /*1640*/  @!P0 IMAD.WIDE.U32 R122, R179, 0x8, R120 ;  /* 0x00000008b37a8825 */ /* 0x004fe200078e0078 */
[----:B------:R-:W2:Y:S03]  /*1650*/  LDG.E R180, desc[UR6][R66.64] ;  /* 0x0000000642b47981 */ /* 0x000ea6000c1e1900 */
[C---:B------:R-:W-:Y:S01]  /*1660*/  @P0 IMAD.WIDE.U32 R68, R181.reuse, 0x8, R68 ;  /* 0x00000008b5440825 */ /* 0x040fe200078e0044 */
[----:B------:R-:W3:Y:S03]  /*1670*/  LDG.E R209, desc[UR6][R66.64+0x4] ;  /* 0x0000040642d17981 */ /* 0x000ee6000c1e1900 */
[----:B------:R-:W-:Y:S01]  /*1680*/  @!P0 IMAD.WIDE.U32 R68, R181, 0x8, R126 ;  /* 0x00000008b5448825 */ /* 0x000fe200078e007e */
[----:B------:R-:W3:Y:S04]  /*1690*/  LDG.E R176, desc[UR6][R122.64] ;  /* 0x000000067ab07981 */ /* 0x000ee8000c1e1900 */
[----:B------:R-:W3:Y:S01]  /*16a0*/  LDG.E R186, desc[UR6][R68.64] ;  /* 0x0000000644ba7981 */ /* 0x000ee2000c1e1900 */
[----:B------:R-:W-:-:S03]  /*16b0*/  IMAD.WIDE.U32 R120, R129, 0x4, R70 ;  /* 0x0000000481787825 */ /* 0x000fc600078e0046 */
[----:B------:R0:W3:Y:S04]  /*16c0*/  LDG.E R205, desc[UR6][R122.64+0x4] ;  /* 0x000004067acd7981 */ /* 0x0000e8000c1e1900 */
[----:B------:R-:W3:Y:S01]  /*16d0*/  LDG.E R184, desc[UR6][R120.64] ;  /* 0x0000000678b87981 */ /* 0x000ee2000c1e1900 */
[----:B------:R-:W-:-:S03]  /*16e0*/  IMAD.WIDE.U32 R118, R141, 0x4, R70 ;  /* 0x000000048d767825 */ /* 0x000fc600078e0046 */
[----:B------:R1:W3:Y:S01]  /*16f0*/  LDG.E R211, desc[UR6][R68.64+0x4] ;  /* 0x0000040644d37981 */ /* 0x0002e2000c1e1900 */
[----:B------:R-:W-:-:S03]  /*1700*/  IMAD.WIDE.U32 R134, R133, 0x4, R70 ;  /* 0x0000000485867825 */ /* 0x000fc600078e0046 */
[----:B------:R1:W3:Y:S01]  /*1710*/  LDG.E R182, desc[UR6][R118.64] ;  /* 0x0000000676b67981 */ /* 0x0002e2000c1e1900 */
[----:B------:R-:W-:-:S03]  /*1720*/  IMAD.WIDE.U32 R124, R149, 0x4, R70 ;  /* 0x00000004957c7825 */ /* 0x000fc600078e0046 */
[----:B------:R-:W3:Y:S01]  /*1730*/  LDG.E R190, desc[UR6][R134.64] ;  /* 0x0000000686be7981 */ /* 0x000ee2000c1e1900 */
[----:B0-----:R-:W-:-:S03]  /*1740*/  IMAD.WIDE.U32 R122, R151, 0x4, R70 ;  /* 0x00000004977a7825 */ /* 0x001fc600078e0046 */
[----:B------:R-:W3:Y:S01]  /*1750*/  LDG.E R196, desc[UR6][R124.64] ;  /* 0x000000067cc47981 */ /* 0x000ee2000c1e1900 */
[----:B------:R-:W-:-:S03]  /*1760*/  IMAD.WIDE.U32 R126, R131, 0x4, R70 ;  /* 0x00000004837e7825 */ /* 0x000fc600078e0046 */
[----:B------:R-:W3:Y:S01]  /*1770*/  LDG.E R198, desc[UR6][R122.64] ;  /* 0x000000067ac67981 */ /* 0x000ee2000c1e1900 */
[----:B-1----:R-:W-:-:S03]  /*1780*/  IMAD.WIDE.U32 R68, R179, 0x4, R70 ;  /* 0x00000004b3447825 */ /* 0x002fc600078e0046 */
[----:B------:R-:W3:Y:S01]  /*1790*/  LDG.E R192, desc[UR6][R126.64] ;  /* 0x000000067ec07981 */ /* 0x000ee2000c1e1900 */
[----:B------:R-:W-:-:S03]  /*17a0*/  IMAD.WIDE.U32 R116, R137, 0x4, R70 ;  /* 0x0000000489747825 */ /* 0x000fc600078e0046 */
[----:B------:R-:W3:Y:S01]  /*17b0*/  LDG.E R69, desc[UR6][R68.64] ;  /* 0x0000000644457981 */ /* 0x000ee2000c1e1900 */
[----:B------:R-:W-:-:S03]  /*17c0*/  IMAD.WIDE.U32 R120, R153, 0x4, R70 ;  /* 0x0000000499787825 */ /* 0x000fc600078e0046 */
[----:B------:R0:W3:Y:S01]  /*17d0*/  LDG.E R188, desc[UR6][R116.64] ;  /* 0x0000000674bc7981 */ /* 0x0000e2000c1e1900 */
[----:B------:R-:W-:-:S03]  /*17e0*/  IMAD.WIDE.U32 R64, R139, 0x4, R70 ;  /* 0x000000048b407825 */ /* 0x000fc600078e0046 */
[----:B------:R-:W3:Y:S01]  /*17f0*/  LDG.E R200, desc[UR6][R120.64] ;  /* 0x0000000678c87981 */ /* 0x000ee2000c1e1900 */
[----:B------:R-:W-:-:S03]  /*1800*/  IMAD.WIDE.U32 R118, R155, 0x4, R70 ;  /* 0x000000049b767825 */ /* 0x000fc600078e0046 */
[----:B------:R1:W3:Y:S01]  /*1810*/  LDG.E R194, desc[UR6][R64.64] ;  /* 0x0000000640c27981 */ /* 0x0002e2000c1e1900 */
[----:B------:R-:W-:-:S03]  /*1820*/  IMAD.WIDE.U32 R66, R185, 0x4, R70 ;  /* 0x00000004b9427825 */ /* 0x000fc600078e0046 */
[----:B------:R4:W3:Y:S01]  /*1830*/  LDG.E R202, desc[UR6][R118.64] ;  /* 0x0000000676ca7981 */ /* 0x0008e2000c1e1900 */
[----:B0-----:R-:W-:-:S03]  /*1840*/  IMAD.WIDE.U32 R116, R177, 0x4, R70 ;  /* 0x00000004b1747825 */ /* 0x001fc600078e0046 */
[----:B------:R0:W3:Y:S01]  /*1850*/  LDG.E R66, desc[UR6][R66.64] ;  /* 0x0000000642427981 */ /* 0x0000e2000c1e1900 */
[----:B-1----:R-:W-:-:S03]  /*1860*/  IMAD.WIDE.U32 R64, R187, 0x4, R70 ;  /* 0x00000004bb407825 */ /* 0x002fc600078e0046 */
[----:B------:R-:W3:Y:S01]  /*1870*/  LDG.E R116, desc[UR6][R116.64] ;  /* 0x0000000674747981 */ /* 0x000ee2000c1e1900 */
[----:B------:R-:W-:-:S03]  /*1880*/  IMAD.WIDE.U32 R70, R181, 0x4, R70 ;  /* 0x00000004b5467825 */ /* 0x000fc600078e0046 */
[----:B------:R-:W3:Y:S04]  /*1890*/  LDG.E R64, desc[UR6][R64.64] ;  /* 0x0000000640407981 */ /* 0x000ee8000c1e1900 */
[----:B------:R1:W3:Y:S01]  /*18a0*/  LDG.E R70, desc[UR6][R70.64] ;  /* 0x0000000646467981 */ /* 0x0002e2000c1e1900 */
[----:B------:R-:W0:Y:S08]  /*18b0*/  @P0 MUFU.RCP R120, R101 ;  /* 0x0000006500780308 */ /* 0x000e300000001000 */
[----:B------:R-:W-:Y:S01]  /*18c0*/  @P0 MUFU.RCP R125, R102 ;  /* 0x00000066007d0308 */ /* 0x000fe20000001000 */
[----:B----4-:R-:W-:-:S07]  /*18d0*/  @P0 FADD.FTZ R119, -R6, R173 ;  /* 0x000000ad06770221 */ /* 0x010fce0000010100 */
[----:B------:R-:W4:Y:S01]  /*18e0*/  @P0 MUFU.RCP R122, R144 ;  /* 0x00000090007a0308 */ /* 0x000f220000001000 */
[----:B0-----:R-:W-:-:S07]  /*18f0*/  @P0 FMUL.FTZ R119, R119, R120 ;  /* 0x0000007877770220 */ /* 0x001fce0000410000 */
[----:B------:R-:W0:Y:S08]  /*1900*/  @P0 MUFU.RCP R118, R145 ;  /* 0x0000009100760308 */ /* 0x000e300000001000 */
[----:B------:R-:W1:Y:S01]  /*1910*/  @P0 MUFU.RCP R127, R103 ;  /* 0x00000067007f0308 */ /* 0x000e620000001000 */
[----:B------:R-:W-:-:S07]  /*1920*/  @P0 FADD.FTZ R121, -R8, R143 ;  /* 0x0000008f08790221 */ /* 0x000fce0000010100 */
[----:B------:R-:W1:Y:S08]  /*1930*/  @P0 MUFU.RCP R135, R146 ;  /* 0x0000009200870308 */ /* 0x000e700000001000 */
[----:B------:R-:W-:Y:S01]  /*1940*/  @P0 MUFU.RCP R215, R147 ;  /* 0x0000009300d70308 */ /* 0x000fe20000001000 */
[----:B----4-:R-:W-:-:S07]  /*1950*/  @P0 FMUL.FTZ R121, R121, R122 ;  /* 0x0000007a79790220 */ /* 0x010fce0000410000 */
[----:B------:R-:W4:Y:S01]  /*1960*/  @P0 MUFU.RCP R213, R104 ;  /* 0x0000006800d50308 */ /* 0x000f220000001000 */
[----:B------:R-:W-:-:S07]  /*1970*/  @P0 FADD.FTZ R120, -R9, R130 ;  /* 0x0000008209780221 */ /* 0x000fce0000010100 */
[----:B------:R-:W5:Y:S01]  /*1980*/  @P0 MUFU.RCP R217, R105 ;  /* 0x0000006900d90308 */ /* 0x000f620000001000 */
[----:B------:R-:W-:Y:S01]  /*1990*/  @P0 FMUL.FTZ R120, R120, R125 ;  /* 0x0000007d78780220 */ /* 0x000fe20000410000 */
[----:B------:R-:W-:-:S06]  /*19a0*/  @P0 FADD.FTZ R123, -R10, R175 ;  /* 0x000000af0a7b0221 */ /* 0x000fcc0000010100 */
[----:B------:R-:W5:Y:S01]  /*19b0*/  @P0 MUFU.RCP R219, R156 ;  /* 0x0000009c00db0308 */ /* 0x000f620000001000 */
[----:B------:R-:W-:-:S07]  /*19c0*/  @P0 FADD.FTZ R122, -R11, R136 ;  /* 0x000000880b7a0221 */ /* 0x000fce0000010100 */
[----:B------:R-:W5:Y:S01]  /*19d0*/  @P0 MUFU.RCP R68, R160 ;  /* 0x000000a000440308 */ /* 0x000f620000001000 */
[----:B0-----:R-:W-:Y:S01]  /*19e0*/  @P0 FMUL.FTZ R123, R123, R118 ;  /* 0x000000767b7b0220 */ /* 0x001fe20000410000 */
[----:B------:R-:W-:Y:S01]  /*19f0*/  @P0 FADD.FTZ R124, -R12, R183 ;  /* 0x000000b70c7c0221 */ /* 0x000fe20000010100 */
[----:B------:R-:W-:-:S05]  /*1a00*/  @P0 FADD.FTZ R118, -R14, R189 ;  /* 0x000000bd0e760221 */ /* 0x000fca0000010100 */
[----:B------:R-:W0:Y:S01]  /*1a10*/  @P0 MUFU.RCP R221, R106 ;  /* 0x0000006a00dd0308 */ /* 0x000e220000001000 */
[----:B-1----:R-:W-:Y:S01]  /*1a20*/  @P0 FMUL.FTZ R122, R122, R127 ;  /* 0x0000007f7a7a0220 */ /* 0x002fe20000410000 */
[----:B------:R-:W-:-:S06]  /*1a30*/  @P0 FMUL.FTZ R124, R124, R135 ;  /* 0x000000877c7c0220 */ /* 0x000fcc0000410000 */
[----:B------:R-:W1:Y:S01]  /*1a40*/  @P0 MUFU.RCP R227, R158 ;  /* 0x0000009e00e30308 */ /* 0x000e620000001000 */
[----:B------:R-:W-:-:S07]  /*1a50*/  @P0 FADD.FTZ R126, -R13, R138 ;  /* 0x0000008a0d7e0221 */ /* 0x000fce0000010100 */
[----:B------:R-:W1:Y:S01]  /*1a60*/  @P0 MUFU.RCP R67, R108 ;  /* 0x0000006c00430308 */ /* 0x000e620000001000 */
[----:B------:R-:W-:Y:S01]  /*1a70*/  LOP3.LUT P1, RZ, R132, 0xff, RZ, 0xc0, !PT ;  /* 0x000000ff84ff7812 */ /* 0x000fe2000782c0ff */
[----:B----4-:R-:W-:-:S06]  /*1a80*/  @P0 FMUL.FTZ R126, R126, R213 ;  /* 0x000000d57e7e0220 */ /* 0x010fcc0000410000 */
[----:B------:R-:W4:Y:S01]  /*1a90*/  @P0 MUFU.RCP R225, R107 ;  /* 0x0000006b00e10308 */ /* 0x000f220000001000 */
[----:B-----5:R-:W-:-:S07]  /*1aa0*/  @P0 FADD.FTZ R132, -R17, R142 ;  /* 0x0000008e11840221 */ /* 0x020fce0000010100 */
[----:B------:R-:W5:Y:S01]  /*1ab0*/  @P0 MUFU.RCP R71, R159 ;  /* 0x0000009f00470308 */ /* 0x000f620000001000 */
[--C-:B------:R-:W-:Y:S01]  /*1ac0*/  @!P0 FADD.FTZ R125, R130, -R128.reuse ;  /* 0x80000080827d8221 */ /* 0x100fe20000010000 */
[----:B------:R-:W-:-:S03]  /*1ad0*/  @!P0 FADD.FTZ R175, R175, -R128 ;  /* 0x80000080afaf8221 */ /* 0x000fc60000010000 */
[----:B------:R-:W-:Y:S01]  /*1ae0*/  @!P0 FMUL.FTZ R120, R172, R125 ;  /* 0x0000007dac788220 */ /* 0x000fe20000410000 */
[----:B------:R-:W-:Y:S01]  /*1af0*/  @!P0 FADD.FTZ R125, R136, -R128 ;  /* 0x80000080887d8221 */ /* 0x000fe20000010000 */
[----:B------:R-:W-:Y:S01]  /*1b00*/  @P0 FADD.FTZ R130, -R15, R140 ;  /* 0x0000008c0f820221 */ /* 0x000fe20000010100 */
[----:B------:R-:W5:Y:S01]  /*1b10*/  @P0 MUFU.RCP R223, R157 ;  /* 0x0000009d00df0308 */ /* 0x000f620000001000 */
[C---:B------:R-:W-:Y:S01]  /*1b20*/  @!P0 FMUL.FTZ R123, R172.reuse, R175 ;  /* 0x000000afac7b8220 */ /* 0x040fe20000410000 */
[----:B------:R-:W-:Y:S01]  /*1b30*/  @!P0 FMUL.FTZ R122, R172, R125 ;  /* 0x0000007dac7a8220 */ /* 0x000fe20000410000 */
[----:B------:R-:W-:Y:S01]  /*1b40*/  @P0 FMUL.FTZ R125, R118, R215 ;  /* 0x000000d7767d0220 */ /* 0x000fe20000410000 */
[--C-:B------:R-:W-:Y:S01]  /*1b50*/  @!P0 FADD.FTZ R127, R138, -R128.reuse ;  /* 0x800000808a7f8221 */ /* 0x100fe20000010000 */
[--C-:B------:R-:W-:Y:S01]  /*1b60*/  @!P0 FADD.FTZ R135, R140, -R128.reuse ;  /* 0x800000808c878221 */ /* 0x100fe20000010000 */
[----:B------:R-:W-:Y:S01]  /*1b70*/  @P0 FADD.FTZ R118, -R16, R191 ;  /* 0x000000bf10760221 */ /* 0x000fe20000010100 */
[----:B------:R-:W-:Y:S01]  /*1b80*/  @P0 FADD.FTZ R175, -R24, R199 ;  /* 0x000000c718af0221 */ /* 0x000fe20000010100 */
[----:B------:R-:W5:Y:S01]  /*1b90*/  @P0 MUFU.RCP R65, R109 ;  /* 0x0000006d00410308 */ /* 0x000f620000001000 */
[----:B------:R-:W-:Y:S01]  /*1ba0*/  @P0 FMUL.FTZ R130, R130, R217 ;  /* 0x000000d982820220 */ /* 0x000fe20000410000 */
[C---:B------:R-:W-:Y:S01]  /*1bb0*/  @!P0 FMUL.FTZ R126, R172.reuse, R127 ;  /* 0x0000007fac7e8220 */ /* 0x040fe20000410000 */
[----:B------:R-:W-:Y:S01]  /*1bc0*/  @!P0 FMUL.FTZ R130, R172, R135 ;  /* 0x00000087ac828220 */ /* 0x000fe20000410000 */
[----:B------:R-:W-:Y:S01]  /*1bd0*/  @P0 FMUL.FTZ R127, R118, R219 ;  /* 0x000000db767f0220 */ /* 0x000fe20000410000 */
[--C-:B------:R-:W-:Y:S01]  /*1be0*/  @!P0 FADD.FTZ R135, R142, -R128.reuse ;  /* 0x800000808e878221 */ /* 0x100fe20000010000 */
[----:B------:R-:W-:Y:S01]  /*1bf0*/  @P0 FMUL.FTZ R175, R175, R68 ;  /* 0x00000044afaf0220 */ /* 0x000fe20000410000 */
[----:B------:R-:W-:Y:S01]  /*1c00*/  @!P0 FADD.FTZ R143, R143, -R128 ;  /* 0x800000808f8f8221 */ /* 0x000fe20000010000 */
[----:B------:R-:W-:Y:S01]  /*1c10*/  @P0 FADD.FTZ R118, -R20, R195 ;  /* 0x000000c314760221 */ /* 0x000fe20000010100 */
[----:B------:R-:W5:Y:S01]  /*1c20*/  @P0 MUFU.RCP R68, R164 ;  /* 0x000000a400440308 */ /* 0x000f620000001000 */
[----:B------:R-:W-:Y:S01]  /*1c30*/  @P0 FADD.FTZ R138, -R21, R150 ;  /* 0x00000096158a0221 */ /* 0x000fe20000010100 */
[----:B0-----:R-:W-:Y:S01]  /*1c40*/  @P0 FMUL.FTZ R132, R132, R221 ;  /* 0x000000dd84840220 */ /* 0x001fe20000410000 */
[C---:B------:R-:W-:Y:S01]  /*1c50*/  @!P0 FMUL.FTZ R132, R172.reuse, R135 ;  /* 0x00000087ac848220 */ /* 0x040fe20000410000 */
[----:B------:R-:W-:Y:S01]  /*1c60*/  @!P0 FMUL.FTZ R121, R172, R143 ;  /* 0x0000008fac798220 */ /* 0x000fe20000410000 */
[----:B------:R-:W-:Y:S01]  /*1c70*/  @P0 FADD.FTZ R136, -R19, R148 ;  /* 0x0000009413880221 */ /* 0x000fe20000010100 */
[----:B-1----:R-:W-:-:S02]  /*1c80*/  @P0 FMUL.FTZ R135, R118, R227 ;  /* 0x000000e376870220 */ /* 0x002fc40000410000 */
[----:B------:R-:W0:Y:S01]  /*1c90*/  @P0 MUFU.RCP R117, R110 ;  /* 0x0000006e00750308 */ /* 0x000e220000001000 */
[--C-:B------:R-:W-:Y:S01]  /*1ca0*/  @!P0 FADD.FTZ R143, R148, -R128.reuse ;  /* 0x80000080948f8221 */ /* 0x100fe20000010000 */
[----:B------:R-:W-:Y:S01]  /*1cb0*/  @P0 FADD.FTZ R118, -R22, R197 ;  /* 0x000000c516760221 */ /* 0x000fe20000010100 */
[----:B------:R-:W-:Y:S01]  /*1cc0*/  @P0 FMUL.FTZ R138, R138, R67 ;  /* 0x000000438a8a0220 */ /* 0x000fe20000410000 */
[----:B------:R-:W-:Y:S01]  /*1cd0*/  @!P0 FADD.FTZ R67, R150, -R128 ;  /* 0x8000008096438221 */ /* 0x000fe20000010000 */
[----:B------:R-:W-:Y:S01]  /*1ce0*/  @P0 FADD.FTZ R134, -R18, R193 ;  /* 0x000000c112860221 */ /* 0x000fe20000010100 */
[----:B------:R-:W-:Y:S01]  /*1cf0*/  @P0 FADD.FTZ R140, -R23, R152 ;  /* 0x00000098178c0221 */ /* 0x000fe20000010100 */
[--C-:B------:R-:W-:Y:S01]  /*1d00*/  @!P0 FADD.FTZ R193, R193, -R128.reuse ;  /* 0x80000080c1c18221 */ /* 0x100fe20000010000 */
[----:B------:R-:W1:Y:S01]  /*1d10*/  @P0 MUFU.RCP R213, R111 ;  /* 0x0000006f00d50308 */ /* 0x000e620000001000 */
[----:B----4-:R-:W-:Y:S01]  /*1d20*/  @P0 FMUL.FTZ R136, R136, R225 ;  /* 0x000000e188880220 */ /* 0x010fe20000410000 */
[----:B------:R-:W-:Y:S01]  /*1d30*/  @!P0 FMUL.FTZ R136, R172, R143 ;  /* 0x0000008fac888220 */ /* 0x000fe20000410000 */
[----:B-----5:R-:W-:Y:S01]  /*1d40*/  @P0 FMUL.FTZ R143, R118, R71 ;  /* 0x00000047768f0220 */ /* 0x020fe20000410000 */
[----:B------:R-:W-:Y:S01]  /*1d50*/  @P0 FMUL.FTZ R134, R134, R223 ;  /* 0x000000df86860220 */ /* 0x000fe20000410000 */
[----:B------:R-:W-:Y:S01]  /*1d60*/  @!P0 FMUL.FTZ R138, R172, R67 ;  /* 0x00000043ac8a8220 */ /* 0x000fe20000410000 */
[----:B------:R-:W-:Y:S01]  /*1d70*/  @P0 FMUL.FTZ R140, R140, R65 ;  /* 0x000000418c8c0220 */ /* 0x000fe20000410000 */
[----:B------:R-:W-:Y:S01]  /*1d80*/  @!P0 FMUL.FTZ R134, R172, R193 ;  /* 0x000000c1ac868220 */ /* 0x000fe20000410000 */
[----:B------:R-:W4:Y:S01]  /*1d90*/  @P0 MUFU.RCP R118, R114 ;  /* 0x0000007200760308 */ /* 0x000f220000001000 */
[----:B------:R-:W-:Y:S01]  /*1da0*/  @!P0 FADD.FTZ R65, R152, -R128 ;  /* 0x8000008098418221 */ /* 0x000fe20000010000 */
[----:B------:R-:W-:-:S06]  /*1db0*/  @P0 FADD.FTZ R193, -R32, R207 ;  /* 0x000000cf20c10221 */ /* 0x000fcc0000010100 */
[----:B------:R-:W5:Y:S01]  /*1dc0*/  @P0 MUFU.RCP R67, R165 ;  /* 0x000000a500430308 */ /* 0x000f620000001000 */
[----:B------:R-:W-:Y:S01]  /*1dd0*/  @!P0 FADD.FTZ R173, R173, -R128 ;  /* 0x80000080adad8221 */ /* 0x000fe20000010000 */
[----:B------:R-:W-:Y:S01]  /*1de0*/  @P0 FADD.FTZ R142, -R25, R154 ;  /* 0x0000009a198e0221 */ /* 0x000fe20000010100 */
[----:B------:R-:W-:Y:S01]  /*1df0*/  @!P0 FMUL.FTZ R140, R172, R65 ;  /* 0x00000041ac8c8220 */ /* 0x000fe20000410000 */
[----:B------:R-:W-:-:S04]  /*1e00*/  @!P0 FADD.FTZ R65, R154, -R128 ;  /* 0x800000809a418221 */ /* 0x000fc80000010000 */
[----:B------:R-:W5:Y:S01]  /*1e10*/  @P0 MUFU.RCP R206, R112 ;  /* 0x0000007000ce0308 */ /* 0x000f620000001000 */
[----:B------:R-:W-:Y:S01]  /*1e20*/  @P0 FMUL.FTZ R193, R193, R68 ;  /* 0x00000044c1c10220 */ /* 0x000fe20000410000 */
[----:B------:R-:W-:-:S06]  /*1e30*/  @!P0 FADD.FTZ R195, R195, -R128 ;  /* 0x80000080c3c38221 */ /* 0x000fcc0000010000 */
[----:B------:R-:W5:Y:S01]  /*1e40*/  @P0 MUFU.RCP R71, R113 ;  /* 0x0000007100470308 */ /* 0x000f620000001000 */
[----:B0-----:R-:W-:Y:S01]  /*1e50*/  @P0 FMUL.FTZ R142, R142, R117 ;  /* 0x000000758e8e0220 */ /* 0x001fe20000410000 */
[C---:B------:R-:W-:Y:S01]  /*1e60*/  @!P0 FMUL.FTZ R119, R172.reuse, R173 ;  /* 0x000000adac778220 */ /* 0x040fe20000410000 */
[----:B------:R-:W-:Y:S01]  /*1e70*/  @!P0 FADD.FTZ R189, R189, -R128 ;  /* 0x80000080bdbd8221 */ /* 0x000fe20000010000 */
[----:B------:R-:W-:Y:S01]  /*1e80*/  @P0 FADD.FTZ R150, -R27, R174 ;  /* 0x000000ae1b960221 */ /* 0x000fe20000010100 */
[----:B------:R-:W-:-:S03]  /*1e90*/  @!P0 FMUL.FTZ R142, R172, R65 ;  /* 0x00000041ac8e8220 */ /* 0x000fc60000410000 */
[----:B------:R-:W0:Y:S01]  /*1ea0*/  @P0 MUFU.RCP R68, R115 ;  /* 0x0000007300440308 */ /* 0x000e220000001000 */
[----:B------:R-:W-:Y:S01]  /*1eb0*/  @!P0 FADD.FTZ R65, R174, -R128 ;  /* 0x80000080ae418221 */ /* 0x000fe20000010000 */
[C---:B------:R-:W-:Y:S01]  /*1ec0*/  @!P0 FMUL.FTZ R135, R172.reuse, R195 ;  /* 0x000000c3ac878220 */ /* 0x040fe20000410000 */
[----:B------:R-:W-:-:S05]  /*1ed0*/  @!P0 FMUL.FTZ R125, R172, R189 ;  /* 0x000000bdac7d8220 */ /* 0x000fca0000410000 */
[----:B------:R-:W0:Y:S01]  /*1ee0*/  @P0 MUFU.RCP R204, R162 ;  /* 0x000000a200cc0308 */ /* 0x000e220000001000 */
[----:B--2---:R-:W-:Y:S01]  /*1ef0*/  @P0 FADD.FTZ R195, -R33, R180 ;  /* 0x000000b421c30221 */ /* 0x004fe20000010100 */
[----:B-1----:R-:W-:Y:S01]  /*1f00*/  @P0 FMUL.FTZ R150, R150, R213 ;  /* 0x000000d596960220 */ /* 0x002fe20000410000 */
[----:B------:R-:W-:Y:S01]  /*1f10*/  @!P0 FADD.FTZ R197, R197, -R128 ;  /* 0x80000080c5c58221 */ /* 0x000fe20000010000 */
[----:B---3--:R-:W-:-:S04]  /*1f20*/  @P0 FADD.FTZ R154, -R34, R209 ;  /* 0x000000d1229a0221 */ /* 0x008fc80000010100 */
[----:B------:R-:W1:Y:S01]  /*1f30*/  @P0 MUFU.RCP R173, R161 ;  /* 0x000000a100ad0308 */ /* 0x000e620000001000 */
[----:B------:R-:W-:Y:S01]  /*1f40*/  @P0 FADD.FTZ R189, -R29, R176 ;  /* 0x000000b01dbd0221 */ /* 0x000fe20000010100 */
[----:B------:R-:W-:Y:S01]  /*1f50*/  @!P0 FMUL.FTZ R150, R172, R65 ;  /* 0x00000041ac968220 */ /* 0x000fe20000410000 */
[----:B------:R-:W-:Y:S01]  /*1f60*/  @!P0 FADD.FTZ R65, R176, -R128 ;  /* 0x80000080b0418221 */ /* 0x000fe20000010000 */
[----:B------:R-:W-:Y:S01]  /*1f70*/  @P0 FADD.FTZ R152, -R31, R178 ;  /* 0x000000b21f980221 */ /* 0x000fe20000010100 */
[--C-:B------:R-:W-:Y:S01]  /*1f80*/  @!P0 FADD.FTZ R183, R183, -R128.reuse ;  /* 0x80000080b7b78221 */ /* 0x100fe20000010000 */
[----:B----4-:R-:W-:Y:S02]  /*1f90*/  @P0 FMUL.FTZ R195, R195, R118 ;  /* 0x00000076c3c30220 */ /* 0x010fe40000410000 */
[----:B------:R-:W2:Y:S01]  /*1fa0*/  @P0 MUFU.RCP R117, R166 ;  /* 0x000000a600750308 */ /* 0x000ea20000001000 */
[--C-:B------:R-:W-:Y:S01]  /*1fb0*/  @!P0 FADD.FTZ R199, R199, -R128.reuse ;  /* 0x80000080c7c78221 */ /* 0x100fe20000010000 */
[----:B-----5:R-:W-:Y:S01]  /*1fc0*/  @P0 FMUL.FTZ R154, R154, R67 ;  /* 0x000000439a9a0220 */ /* 0x020fe20000410000 */
[----:B------:R-:W-:Y:S01]  /*1fd0*/  @!P0 FMUL.FTZ R143, R172, R197 ;  /* 0x000000c5ac8f8220 */ /* 0x000fe20000410000 */
[C---:B------:R-:W-:Y:S01]  /*1fe0*/  SHF.L.U32 R118, R184.reuse, 0x10, RZ ;  /* 0x00000010b8767819 */ /* 0x040fe200000006ff */
[----:B------:R-:W-:Y:S01]  /*1ff0*/  @P0 FMUL.FTZ R189, R189, R206 ;  /* 0x000000cebdbd0220 */ /* 0x000fe20000410000 */
[----:B------:R-:W-:Y:S01]  /*2000*/  PRMT R67, R184, 0x7632, R67 ;  /* 0x00007632b8437816 */ /* 0x000fe20000000043 */
[----:B------:R-:W-:Y:S01]  /*2010*/  @!P0 FADD.FTZ R191, R191, -R128 ;  /* 0x80000080bfbf8221 */ /* 0x000fe20000010000 */
[----:B------:R-:W-:Y:S01]  /*2020*/  @!P0 FMUL.FTZ R189, R172, R65 ;  /* 0x00000041acbd8220 */ /* 0x000fe20000410000 */
[----:B------:R-:W-:Y:S01]  /*2030*/  @P0 FMUL.FTZ R152, R152, R71 ;  /* 0x0000004798980220 */ /* 0x000fe20000410000 */
[----:B------:R-:W-:Y:S01]  /*2040*/  @P0 FADD.FTZ R197, -R35, R186 ;  /* 0x000000ba23c50221 */ /* 0x000fe20000010100 */
[----:B------:R-:W-:Y:S01]  /*2050*/  @!P0 FMUL.FTZ R124, R172, R183 ;  /* 0x000000b7ac7c8220 */ /* 0x000fe20000410000 */
[--C-:B------:R-:W-:Y:S01]  /*2060*/  @!P0 FADD.FTZ R65, R178, -R128.reuse ;  /* 0x80000080b2418221 */ /* 0x100fe20000010000 */
[----:B------:R-:W-:Y:S01]  /*2070*/  @!P0 FADD.FTZ R71, R186, -R128 ;  /* 0x80000080ba478221 */ /* 0x000fe20000010000 */
[----:B------:R-:W-:Y:S01]  /*2080*/  @!P0 FMUL.FTZ R175, R172, R199 ;  /* 0x000000c7acaf8220 */ /* 0x000fe20000410000 */
[----:B------:R-:W-:Y:S01]  /*2090*/  @P0 FADD.FTZ R183, -R28, R203 ;  /* 0x000000cb1cb70221 */ /* 0x000fe20000010100 */
[----:B------:R-:W-:Y:S01]  /*20a0*/  SHF.L.U32 R199, R67, 0x10, RZ ;  /* 0x0000001043c77819 */ /* 0x000fe200000006ff */
[C---:B------:R-:W-:Y:S01]  /*20b0*/  FADD.FTZ R100, R118.reuse, R100 ;  /* 0x0000006476647221 */ /* 0x040fe20000010000 */
[----:B------:R-:W-:Y:S01]  /*20c0*/  FFMA.FTZ R73, R118, R119, R73 ;  /* 0x0000007776497223 */ /* 0x000fe20000010049 */
[----:B------:R-:W-:Y:S01]  /*20d0*/  @!P0 FMUL.FTZ R127, R172, R191 ;  /* 0x000000bfac7f8220 */ /* 0x000fe20000410000 */
[----:B------:R-:W-:Y:S01]  /*20e0*/  @P0 FADD.FTZ R148, -R26, R201 ;  /* 0x000000c91a940221 */ /* 0x000fe20000010100 */
[----:B0-----:R-:W-:Y:S01]  /*20f0*/  @P0 FMUL.FTZ R197, R197, R68 ;  /* 0x00000044c5c50220 */ /* 0x001fe20000410000 */
[----:B------:R-:W-:Y:S01]  /*2100*/  FMUL.FTZ R118, R101, R118 ;  /* 0x0000007665767220 */ /* 0x000fe20000410000 */
[----:B------:R-:W-:Y:S01]  /*2110*/  @P0 FADD.FTZ R191, -R30, R205 ;  /* 0x000000cd1ebf0221 */ /* 0x000fe20000010100 */
[----:B------:R-:W-:Y:S01]  /*2120*/  @!P0 FMUL.FTZ R152, R172, R65 ;  /* 0x00000041ac988220 */ /* 0x000fe20000410000 */
[----:B------:R-:W-:Y:S01]  /*2130*/  @P0 FADD.FTZ R176, -R36, R211 ;  /* 0x000000d324b00221 */ /* 0x000fe20000010100 */
[----:B------:R-:W-:Y:S01]  /*2140*/  @!P0 FMUL.FTZ R197, R172, R71 ;  /* 0x00000047acc58220 */ /* 0x000fe20000410000 */
        /* <DEDUP_REMOVED lines=8> */
[----:B------:R-:W-:Y:S01]  /*21d0*/  PRMT R71, R182, 0x7632, R71 ;  /* 0x00007632b6477816 */ /* 0x000fe20000000047 */
[----:B-1----:R-:W-:Y:S01]  /*21e0*/  @P0 FMUL.FTZ R148, R148, R173 ;  /* 0x000000ad94940220 */ /* 0x002fe20000410000 */
[----:B------:R-:W-:Y:S01]  /*21f0*/  SHF.L.U32 R204, R182, 0x10, RZ ;  /* 0x00000010b6cc7819 */ /* 0x000fe200000006ff */
[----:B------:R-:W-:Y:S01]  /*2200*/  FMUL.FTZ R182, R144, R199 ;  /* 0x000000c790b67220 */ /* 0x000fe20000410000 */
[----:B------:R-:W-:Y:S01]  /*2210*/  PRMT R128, R190, 0x7632, R128 ;  /* 0x00007632be807816 */ /* 0x000fe20000000080 */
[----:B------:R-:W-:Y:S01]  /*2220*/  FADD.FTZ R233, RZ, R118 ;  /* 0x00000076ffe97221 */ /* 0x000fe20000010000 */
[----:B------:R-:W-:Y:S01]  /*2230*/  PRMT R178, R196, 0x7632, R178 ;  /* 0x00007632c4b27816 */ /* 0x000fe200000000b2 */
[----:B------:R-:W0:Y:S01]  /*2240*/  @P0 MUFU.RCP R208, R163 ;  /* 0x000000a300d00308 */ /* 0x000e220000001000 */
[----:B------:R-:W-:Y:S01]  /*2250*/  PRMT R180, R198, 0x7632, R180 ;  /* 0x00007632c6b47816 */ /* 0x000fe200000000b4 */
[C---:B------:R-:W-:Y:S01]  /*2260*/  FADD.FTZ R75, R199.reuse, R75 ;  /* 0x0000004bc74b7221 */ /* 0x040fe20000010000 */
[----:B------:R-:W-:Y:S01]  /*2270*/  SHF.L.U32 R215, R190, 0x10, RZ ;  /* 0x00000010bed77819 */ /* 0x000fe200000006ff */
[----:B------:R-:W-:Y:S01]  /*2280*/  FFMA.FTZ R74, R199, R121, R74 ;  /* 0x00000079c74a7223 */ /* 0x000fe2000001004a */
[----:B------:R-:W-:Y:S01]  /*2290*/  PRMT R173, R192, 0x7632, R173 ;  /* 0x00007632c0ad7816 */ /* 0x000fe200000000ad */
[----:B------:R-:W-:Y:S01]  /*22a0*/  FFMA.FTZ R235, R118, R119, RZ ;  /* 0x0000007776eb7223 */ /* 0x000fe200000100ff */
[----:B------:R-:W-:-:S02]  /*22b0*/  PRMT R190, R69, 0x7632, R190 ;  /* 0x0000763245be7816 */ /* 0x000fc400000000be */
[----:B------:R-:W-:Y:S01]  /*22c0*/  SHF.L.U32 R199, R71, 0x10, RZ ;  /* 0x0000001047c77819 */ /* 0x000fe200000006ff */
[----:B------:R-:W-:Y:S01]  /*22d0*/  FMUL.FTZ R219, R102, R204 ;  /* 0x000000cc66db7220 */ /* 0x000fe20000410000 */
[----:B------:R-:W-:Y:S01]  /*22e0*/  SHF.L.U32 R221, R128, 0x10, RZ ;  /* 0x0000001080dd7819 */ /* 0x000fe200000006ff */
[----:B------:R-:W-:Y:S01]  /*22f0*/  FADD.FTZ R128, R233, R182 ;  /* 0x000000b6e9807221 */ /* 0x000fe20000010000 */
[----:B------:R-:W-:Y:S01]  /*2300*/  SHF.L.U32 R229, R178, 0x10, RZ ;  /* 0x00000010b2e57819 */ /* 0x000fe200000006ff */
[----:B--2---:R-:W-:Y:S01]  /*2310*/  @P0 FMUL.FTZ R176, R176, R117 ;  /* 0x00000075b0b00220 */ /* 0x004fe20000410000 */
[----:B------:R-:W-:Y:S01]  /*2320*/  SHF.L.U32 R178, R180, 0x10, RZ ;  /* 0x00000010b4b27819 */ /* 0x000fe200000006ff */
[----:B------:R-:W-:Y:S01]  /*2330*/  FFMA.FTZ R180, R182, R121, R235 ;  /* 0x00000079b6b47223 */ /* 0x000fe200000100eb */
[----:B------:R-:W-:Y:S01]  /*2340*/  SHF.L.U32 R225, R173, 0x10, RZ ;  /* 0x00000010ade17819 */ /* 0x000fe200000006ff */
[C---:B------:R-:W-:Y:S01]  /*2350*/  FADD.FTZ R84, R199.reuse, R84 ;  /* 0x00000054c7547221 */ /* 0x040fe20000010000 */
[----:B------:R-:W-:Y:S01]  /*2360*/  PRMT R117, R188, 0x7632, R117 ;  /* 0x00007632bc757816 */ /* 0x000fe20000000075 */
[----:B------:R-:W-:Y:S01]  /*2370*/  FFMA.FTZ R72, R199, R123, R72 ;  /* 0x0000007bc7487223 */ /* 0x000fe20000010048 */
[----:B------:R-:W-:Y:S01]  /*2380*/  SHF.L.U32 R173, R190, 0x10, RZ ;  /* 0x00000010bead7819 */ /* 0x000fe200000006ff */
[----:B------:R-:W-:Y:S01]  /*2390*/  FMUL.FTZ R190, R145, R199 ;  /* 0x000000c791be7220 */ /* 0x000fe20000410000 */
[----:B------:R-:W-:Y:S01]  /*23a0*/  SHF.L.U32 R206, R188, 0x10, RZ ;  /* 0x00000010bcce7819 */ /* 0x000fe200000006ff */
        /* <DEDUP_REMOVED lines=13> */
[----:B0-----:R-:W-:Y:S01]  /*2480*/  @P0 FMUL.FTZ R191, R191, R208 ;  /* 0x000000d0bfbf0220 */ /* 0x001fe20000410000 */
[----:B------:R-:W-:Y:S01]  /*2490*/  PRMT R186, R202, 0x7632, R186 ;  /* 0x00007632caba7816 */ /* 0x000fe200000000ba */
[C---:B------:R-:W-:Y:S01]  /*24a0*/  FADD.FTZ R96, R215.reuse, R96 ;  /* 0x00000060d7607221 */ /* 0x040fe20000010000 */
[C---:B------:R-:W-:Y:S01]  /*24b0*/  PRMT R188, R116.reuse, 0x7632, R188 ;  /* 0x0000763274bc7816 */ /* 0x040fe200000000bc */
[----:B------:R-:W-:Y:S01]  /*24c0*/  FFMA.FTZ R59, R215, R126, R59 ;  /* 0x0000007ed73b7223 */ /* 0x000fe2000001003b */
[----:B------:R-:W-:Y:S01]  /*24d0*/  SHF.L.U32 R208, R116, 0x10, RZ ;  /* 0x0000001074d07819 */ /* 0x000fe200000006ff */
[----:B------:R-:W-:Y:S01]  /*24e0*/  FMUL.FTZ R215, R104, R215 ;  /* 0x000000d768d77220 */ /* 0x000fe20000410000 */
[----:B------:R-:W-:Y:S01]  /*24f0*/  SHF.L.U32 R231, R69, 0x10, RZ ;  /* 0x0000001045e77819 */ /* 0x000fe200000006ff */
[----:B------:R-:W-:Y:S01]  /*2500*/  FADD.FTZ R184, R184, R223 ;  /* 0x000000dfb8b87221 */ /* 0x000fe20000010000 */
[C---:B------:R-:W-:Y:S01]  /*2510*/  PRMT R227, R66.reuse, 0x7632, R227 ;  /* 0x0000763242e37816 */ /* 0x040fe200000000e3 */
[----:B------:R-:W-:Y:S01]  /*2520*/  FFMA.FTZ R180, R223, R124, R180 ;  /* 0x0000007cdfb47223 */ /* 0x000fe200000100b4 */
[----:B------:R-:W-:-:S02]  /*2530*/  SHF.L.U32 R116, R66, 0x10, RZ ;  /* 0x0000001042747819 */ /* 0x000fc400000006ff */
[C---:B------:R-:W-:Y:S02]  /*2540*/  PRMT R66, R64.reuse, 0x7632, R66 ;  /* 0x0000763240427816 */ /* 0x040fe40000000042 */
[----:B------:R-:W-:Y:S02]  /*2550*/  SHF.L.U32 R69, R64, 0x10, RZ ;  /* 0x0000001040457819 */ /* 0x000fe400000006ff */
[C---:B------:R-:W-:Y:S02]  /*2560*/  PRMT R64, R70.reuse, 0x7632, R64 ;  /* 0x0000763246407816 */ /* 0x040fe40000000040 */
[----:B------:R-:W-:Y:S01]  /*2570*/  SHF.L.U32 R67, R70, 0x10, RZ ;  /* 0x0000001046437819 */ /* 0x000fe200000006ff */
[C---:B------:R-:W-:Y:S01]  /*2580*/  FADD.FTZ R168, R221.reuse, R168 ;  /* 0x000000a8dda87221 */ /* 0x040fe20000010000 */
[----:B------:R-:W-:Y:S01]  /*2590*/  SHF.L.U32 R192, R192, 0x10, RZ ;  /* 0x00000010c0c07819 */ /* 0x000fe200000006ff */
[----:B------:R-:W-:Y:S01]  /*25a0*/  FFMA.FTZ R58, R221, R125, R58 ;  /* 0x0000007ddd3a7223 */ /* 0x000fe2000001003a */
[----:B------:R-:W-:Y:S01]  /*25b0*/  SHF.L.U32 R70, R186, 0x10, RZ ;  /* 0x00000010ba467819 */ /* 0x000fe200000006ff */
[----:B------:R-:W-:Y:S01]  /*25c0*/  FMUL.FTZ R186, R147, R221 ;  /* 0x000000dd93ba7220 */ /* 0x000fe20000410000 */
[----:B------:R-:W-:Y:S01]  /*25d0*/  FADD.FTZ R199, R184, R215 ;  /* 0x000000d7b8c77221 */ /* 0x000fe20000010000 */
[----:B------:R-:W-:Y:S01]  /*25e0*/  FFMA.FTZ R221, R215, R126, R180 ;  /* 0x0000007ed7dd7223 */ /* 0x000fe200000100b4 */
[----:B------:R-:W-:-:S02]  /*25f0*/  FMUL.FTZ R213, R105, R192 ;  /* 0x000000c069d57220 */ /* 0x000fc40000410000 */
[----:B------:R-:W-:Y:S01]  /*2600*/  FADD.FTZ R180, R199, R186 ;  /* 0x000000bac7b47221 */ /* 0x000fe20000010000 */
[----:B------:R-:W-:Y:S01]  /*2610*/  FFMA.FTZ R184, R186, R125, R221 ;  /* 0x0000007dbab87223 */ /* 0x000fe200000100dd */
[C---:B------:R-:W-:Y:S02]  /*2620*/  PRMT R174, R194.reuse, 0x7632, R174 ;  /* 0x00007632c2ae7816 */ /* 0x040fe400000000ae */
[----:B------:R-:W-:Y:S01]  /*2630*/  SHF.L.U32 R194, R194, 0x10, RZ ;  /* 0x00000010c2c27819 */ /* 0x000fe200000006ff */
[----:B------:R-:W-:Y:S01]  /*2640*/  FADD.FTZ R199, R180, R213 ;  /* 0x000000d5b4c77221 */ /* 0x000fe20000010000 */
[----:B------:R-:W-:Y:S01]  /*2650*/  SHF.L.U32 R117, R188, 0x10, RZ ;  /* 0x00000010bc757819 */ /* 0x000fe200000006ff */
[----:B------:R-:W-:Y:S01]  /*2660*/  FMUL.FTZ R188, R156, R225 ;  /* 0x000000e19cbc7220 */ /* 0x000fe20000410000 */
[----:B------:R-:W-:Y:S01]  /*2670*/  FFMA.FTZ R221, R213, R130, R184 ;  /* 0x00000082d5dd7223 */ /* 0x000fe200000100b8 */
[----:B------:R-:W-:Y:S01]  /*2680*/  @!P0 FMUL.FTZ R176, R172, R211 ;  /* 0x000000d3acb08220 */ /* 0x000fe20000410000 */
[----:B------:R-:W-:Y:S01]  /*2690*/  SHF.L.U32 R174, R174, 0x10, RZ ;  /* 0x00000010aeae7819 */ /* 0x000fe200000006ff */
[----:B------:R-:W-:Y:S01]  /*26a0*/  FMUL.FTZ R211, R106, R194 ;  /* 0x000000c26ad37220 */ /* 0x000fe20000410000 */
[----:B------:R-:W-:Y:S01]  /*26b0*/  FADD.FTZ R180, R199, R188 ;  /* 0x000000bcc7b47221 */ /* 0x000fe20000010000 */
[----:B------:R-:W-:Y:S01]  /*26c0*/  FFMA.FTZ R184, R188, R127, R221 ;  /* 0x0000007fbcb87223 */ /* 0x000fe200000100dd */
[----:B------:R-:W-:Y:S01]  /*26d0*/  SHF.L.U32 R196, R196, 0x10, RZ ;  /* 0x00000010c4c47819 */ /* 0x000fe200000006ff */
        /* <DEDUP_REMOVED lines=44> */
[----:B------:R-:W-:-:S02]  /*29a0*/  FMUL.FTZ R225, R161, R70 ;  /* 0x00000046a1e17220 */ /* 0x000fc40000410000 */
        /* <DEDUP_REMOVED lines=39> */
[-C--:B------:R-:W-:Y:S01]  /*2c20*/  FFMA.FTZ R71, R198, R193.reuse, R71 ;  /* 0x000000c1c6477223 */ /* 0x080fe20000010047 */
        /* <DEDUP_REMOVED lines=21> */
[C---:B------:R-:W-:Y:S01]  /*2d80*/  FADD.FTZ R170, R64.reuse, R170 ;  /* 0x000000aa40aa7221 */ /* 0x040fe20000010000 */
        /* <DEDUP_REMOVED lines=36> */
.L_x_2171:
        /* <DEDUP_REMOVED lines=19> */
[----:B------:R-:W-:-:S04]  /*3100*/  IADD3 R202, P3, R70, R117, RZ ;  /* 0x0000007546ca7210 */ /* 0x000fc80007f7e0ff */
[----:B------:R-:W-:Y:S01]  /*3110*/  @!P0 IADD3 R69, P4, R2, R202, RZ ;  /* 0x000000ca02458210 */ /* 0x000fe20007f9e0ff */
[----:B------:R1:W-:Y:S01]  /*3120*/  @!P2 STS.64 [R208], R66 ;  /* 0x00000042d000a388 */ /* 0x0003e20000000a00 */
[----:B------:R-:W-:Y:S01]  /*3130*/  IADD3.X R206, RZ, RZ, RZ, P3, !PT ;  /* 0x000000ffffce7210 */ /* 0x000fe20001ffe4ff */
[----:B------:R-:W-:Y:S03]  /*3140*/  BAR.SYNC.DEFER_BLOCKING 0x0 ;  /* 0x0000000000007b1d */ /* 0x000fe60000010000 */
[----:B------:R-:W-:Y:S02]  /*3150*/  @!P0 IADD3.X R70, RZ, R206, RZ, P4, !PT ;  /* 0x000000ceff468210 */ /* 0x000fe400027fe4ff */
[----:B0-----:R-:W-:-:S04]  /*3160*/  @!P0 LEA R116, P2, R69, R64, 0x3 ;  /* 0x0000004045748211 */ /* 0x001fc800078418ff */
        /* <DEDUP_REMOVED lines=17> */
.L_x_2157:
[----:B------:R-:W-:Y:S05]  /*3280*/  BSYNC B0 ;  /* 0x0000000000007941 */ /* 0x000fea0003800000 */
.L_x_2156:
        /* <DEDUP_REMOVED lines=19> */
.L_x_2159:
[----:B------:R-:W2:Y:S04]  /*33c0*/  LDG.E.STRONG.GPU R66, desc[UR6][R64.64] ;  /* 0x0000000640427981 */ /* 0x000ea8000c1ef900 */
[----:B--2---:R-:W-:Y:S01]  /*33d0*/  CCTL.IVALL ;  /* 0x00000000ff00798f */ /* 0x004fe20002000000 */
[----:B------:R-:W-:Y:S05]  /*33e0*/  YIELD ;  /* 0x0000000000007946 */ /* 0x000fea0003800000 */
[----:B------:R-:W-:-:S13]  /*33f0*/  ISETP.NE.AND P0, PT, R66, R69, PT ;  /* 0x000000454200720c */ /* 0x000fda0003f05270 */
[----:B------:R-:W-:Y:S05]  /*3400*/  @P0 BRA `(.L_x_2159) ;  /* 0xfffffffc00ec0947 */ /* 0x000fea000383ffff */
.L_x_2158:
        /* <DEDUP_REMOVED lines=22> */
[----:B------:R-:W0:Y:S01]  /*3570*/  SHFL.BFLY PT, R117, R70, 0x4, 0x1f ;  /* 0x0c801f0046757f89 */ /* 0x000e2200000e0000 */
[----:B------:R-:W-:Y:S01]  /*3580*/  LEA R68, P0, R129, UR4, 0x3 ;  /* 0x0000000481447c11 */ /* 0x000fe2000f8018ff */
[----:B------:R-:W-:Y:S02]  /*3590*/  ULDC UR4, c[0x0][0x214] ;  /* 0x0000850000047ab9 */ /* 0x000fe40000000800 */
        /* <DEDUP_REMOVED lines=11> */
[----:B------:R-:W-:Y:S01]  /*3650*/  FMUL.FTZ R67, R67, 6.5104170062113553286e-05 ;  /* 0x3888888943437820 */ /* 0x000fe20000410000 */
[----:B------:R-:W-:-:S04]  /*3660*/  FMUL.FTZ R66, R66, 6.5104170062113553286e-05 ;  /* 0x3888888942427820 */ /* 0x000fc80000410000 */
[C-C-:B------:R-:W-:Y:S01]  /*3670*/  FFMA.FTZ R71, R66.reuse, R143, R67.reuse ;  /* 0x0000008f42477223 */ /* 0x140fe20000010043 */
[C-C-:B------:R-:W-:Y:S01]  /*3680*/  FFMA.FTZ R64, R66.reuse, R142, R67.reuse ;  /* 0x0000008e42407223 */ /* 0x140fe20000010043 */
        /* <DEDUP_REMOVED lines=46> */
[----:B0-----:R-:W-:-:S04]  /*3970*/  IMAD.WIDE.U32 R116, R139, 0x8, R142 ;  /* 0x000000088b747825 */ /* 0x001fc800078e008e */
[----:B------:R-:W-:Y:S01]  /*3980*/  FADD.FTZ R211, R211, -R132 ;  /* 0x80000084d3d37221 */ /* 0x000fe20000010000 */
[----:B------:R-:W-:Y:S01]  /*3990*/  FADD.FTZ R221, R221, -R134 ;  /* 0x80000086dddd7221 */ /* 0x000fe20000010000 */
[----:B------:R-:W-:Y:S01]  /*39a0*/  FADD.FTZ R209, R209, -R136 ;  /* 0x80000088d1d17221 */ /* 0x000fe20000010000 */
[----:B------:R-:W-:Y:S01]  /*39b0*/  FADD.FTZ R233, R128, -R233 ;  /* 0x800000e980e97221 */ /* 0x000fe20000010000 */
[----:B------:R-:W-:-:S04]  /*39c0*/  IMAD.WIDE.U32 R140, R141, 0x8, R142 ;  /* 0x000000088d8c7825 */ /* 0x000fc800078e008e */
[C---:B------:R-:W-:Y:S01]  /*39d0*/  FMUL.FTZ R139, R172.reuse, R127 ;  /* 0x0000007fac8b7220 */ /* 0x040fe20000410000 */
[C---:B------:R-:W-:Y:S01]  /*39e0*/  FMUL.FTZ R138, R172.reuse, R219 ;  /* 0x000000dbac8a7220 */ /* 0x040fe20000410000 */
[----:B------:R-:W-:Y:S01]  /*39f0*/  FMUL.FTZ R135, R172, R135 ;  /* 0x00000087ac877220 */ /* 0x000fe20000410000 */
[----:B------:R-:W-:-:S04]  /*3a00*/  IMAD.WIDE.U32 R136, R137, 0x8, R142 ;  /* 0x0000000889887825 */ /* 0x000fc800078e008e */
[----:B------:R-:W-:Y:S01]  /*3a10*/  FMUL.FTZ R134, R172, R217 ;  /* 0x000000d9ac867220 */ /* 0x000fe20000410000 */
[----:B------:R-:W-:Y:S01]  /*3a20*/  FADD.FTZ R191, R178, -R71 ;  /* 0x80000047b2bf7221 */ /* 0x000fe20000010000 */
[----:B------:R-:W-:Y:S01]  /*3a30*/  FMUL.FTZ R130, R172, R215 ;  /* 0x000000d7ac827220 */ /* 0x000fe20000410000 */
[----:B------:R-:W-:-:S04]  /*3a40*/  IMAD.WIDE.U32 R128, R131, 0x8, R142 ;  /* 0x0000000883807825 */ /* 0x000fc800078e008e */
[C---:B------:R-:W-:Y:S01]  /*3a50*/  FMUL.FTZ R131, R172.reuse, R175 ;  /* 0x000000afac837220 */ /* 0x040fe20000410000 */
[----:B------:R-:W-:Y:S01]  /*3a60*/  FADD.FTZ R225, R225, -R148 ;  /* 0x80000094e1e17221 */ /* 0x000fe20000010000 */
[----:B------:R-:W-:Y:S01]  /*3a70*/  FMUL.FTZ R127, R172, R183 ;  /* 0x000000b7ac7f7220 */ /* 0x000fe20000410000 */
[----:B------:R-:W-:-:S04]  /*3a80*/  IMAD.WIDE.U32 R132, R133, 0x8, R142 ;  /* 0x0000000885847825 */ /* 0x000fc800078e008e */
[C---:B------:R-:W-:Y:S01]  /*3a90*/  FMUL.FTZ R126, R172.reuse, R213 ;  /* 0x000000d5ac7e7220 */ /* 0x040fe20000410000 */
[----:B------:R-:W-:Y:S01]  /*3aa0*/  FADD.FTZ R205, R205, -R64 ;  /* 0x80000040cdcd7221 */ /* 0x000fe20000010000 */
[----:B------:R-:W-:Y:S01]  /*3ab0*/  FADD.FTZ R207, R207, -R150 ;  /* 0x80000096cfcf7221 */ /* 0x000fe20000010000 */
[--C-:B------:R-:W-:Y:S01]  /*3ac0*/  IMAD.WIDE.U32 R124, R149, 0x8, R142.reuse ;  /* 0x00000008957c7825 */ /* 0x100fe200078e008e */
[----:B------:R-:W-:Y:S03]  /*3ad0*/  STG.E.64 desc[UR6][R68.64], R66 ;  /* 0x0000004244007986 */ /* 0x000fe6000c101b06 */
[C---:B------:R-:W-:Y:S01]  /*3ae0*/  FMUL.FTZ R149, R172.reuse, R221 ;  /* 0x000000ddac957220 */ /* 0x040fe20000410000 */
[----:B------:R-:W-:Y:S01]  /*3af0*/  FMUL.FTZ R148, R172, R211 ;  /* 0x000000d3ac947220 */ /* 0x000fe20000410000 */
[----:B------:R-:W-:-:S04]  /*3b00*/  IMAD.WIDE.U32 R122, R151, 0x8, R142 ;  /* 0x00000008977a7825 */ /* 0x000fc800078e008e */
[----:B------:R-:W-:Y:S01]  /*3b10*/  FADD.FTZ R231, R194, -R231 ;  /* 0x800000e7c2e77221 */ /* 0x000fe20000010000 */
[----:B------:R-:W-:Y:S01]  /*3b20*/  FADD.FTZ R199, R199, -R152 ;  /* 0x80000098c7c77221 */ /* 0x000fe20000010000 */
[----:B------:R-:W-:Y:S01]  /*3b30*/  STG.E.64 desc[UR6][R140.64], R138 ;  /* 0x0000008a8c007986 */ /* 0x000fe2000c101b06 */
[----:B------:R-:W-:-:S04]  /*3b40*/  IMAD.WIDE.U32 R120, R153, 0x8, R142 ;  /* 0x0000000899787825 */ /* 0x000fc800078e008e */
[C---:B------:R-:W-:Y:S01]  /*3b50*/  FMUL.FTZ R151, R172.reuse, R189 ;  /* 0x000000bdac977220 */ /* 0x040fe20000410000 */
[----:B------:R-:W-:Y:S01]  /*3b60*/  FMUL.FTZ R150, R172, R209 ;  /* 0x000000d1ac967220 */ /* 0x000fe20000410000 */
[----:B------:R-:W-:Y:S01]  /*3b70*/  FADD.FTZ R235, R200, -R235 ;  /* 0x800000ebc8eb7221 */ /* 0x000fe20000010000 */
[----:B------:R-:W-:Y:S01]  /*3b80*/  FADD.FTZ R227, R227, -R154 ;  /* 0x8000009ae3e37221 */ /* 0x000fe20000010000 */
[----:B------:R-:W-:Y:S01]  /*3b90*/  IMAD.WIDE.U32 R118, R155, 0x8, R142 ;  /* 0x000000089b767825 */ /* 0x000fe200078e008e */
[----:B------:R0:W-:Y:S03]  /*3ba0*/  STG.E.64 desc[UR6][R136.64], R134 ;  /* 0x0000008688007986 */ /* 0x0001e6000c101b06 */
[C---:B------:R-:W-:Y:S01]  /*3bb0*/  FMUL.FTZ R153, R172.reuse, R191 ;  /* 0x000000bfac997220 */ /* 0x040fe20000410000 */
[----:B------:R-:W-:Y:S01]  /*3bc0*/  FMUL.FTZ R152, R172, R201 ;  /* 0x000000c9ac987220 */ /* 0x000fe20000410000 */
[----:B------:R-:W-:Y:S01]  /*3bd0*/  FADD.FTZ R237, R198, -R237 ;  /* 0x800000edc6ed7221 */ /* 0x000fe20000010000 */
[----:B------:R1:W-:Y:S01]  /*3be0*/  STG.E.64 desc[UR6][R132.64], R130 ;  /* 0x0000008284007986 */ /* 0x0003e2000c101b06 */
[C---:B------:R-:W-:Y:S01]  /*3bf0*/  FMUL.FTZ R155, R172.reuse, R193 ;  /* 0x000000c1ac9b7220 */ /* 0x040fe20000410000 */
[----:B------:R-:W-:Y:S01]  /*3c00*/  FMUL.FTZ R154, R172, R203 ;  /* 0x000000cbac9a7220 */ /* 0x000fe20000410000 */
[----:B------:R-:W-:Y:S01]  /*3c10*/  FADD.FTZ R195, R192, -R195 ;  /* 0x800000c3c0c37221 */ /* 0x000fe20000010000 */
[----:B------:R2:W-:Y:S01]  /*3c20*/  STG.E.64 desc[UR6][R128.64], R126 ;  /* 0x0000007e80007986 */ /* 0x0005e2000c101b06 */
[----:B------:R-:W-:Y:S01]  /*3c30*/  FADD.FTZ R197, R196, -R197 ;  /* 0x800000c5c4c57221 */ /* 0x000fe20000010000 */
[----:B------:R-:W-:Y:S01]  /*3c40*/  FADD.FTZ R229, R229, -R176 ;  /* 0x800000b0e5e57221 */ /* 0x000fe20000010000 */
[----:B------:R-:W-:Y:S01]  /*3c50*/  IMAD.WIDE.U32 R64, R177, 0x8, R142 ;  /* 0x00000008b1407825 */ /* 0x000fe200078e008e */
[----:B------:R3:W-:Y:S01]  /*3c60*/  STG.E.64 desc[UR6][R116.64], R148 ;  /* 0x0000009474007986 */ /* 0x0007e2000c101b06 */
[----:B------:R-:W-:-:S02]  /*3c70*/  ISETP.GE.AND P0, PT, R7, UR4, PT ;  /* 0x0000000407007c0c */ /* 0x000fc4000bf06270 */
[C---:B0-----:R-:W-:Y:S01]  /*3c80*/  FMUL.FTZ R135, R172.reuse, R225 ;  /* 0x000000e1ac877220 */ /* 0x041fe20000410000 */
[C---:B------:R-:W-:Y:S01]  /*3c90*/  FMUL.FTZ R134, R172.reuse, R205 ;  /* 0x000000cdac867220 */ /* 0x040fe20000410000 */
[--C-:B------:R-:W-:Y:S01]  /*3ca0*/  IMAD.WIDE.U32 R70, R179, 0x8, R142.reuse ;  /* 0x00000008b3467825 */ /* 0x100fe200078e008e */
[----:B------:R-:W-:Y:S03]  /*3cb0*/  STG.E.64 desc[UR6][R124.64], R150 ;  /* 0x000000967c007986 */ /* 0x000fe6000c101b06 */
[C---:B-1----:R-:W-:Y:S01]  /*3cc0*/  FMUL.FTZ R131, R172.reuse, R237 ;  /* 0x000000edac837220 */ /* 0x042fe20000410000 */
[C---:B------:R-:W-:Y:S01]  /*3cd0*/  FMUL.FTZ R130, R172.reuse, R199 ;  /* 0x000000c7ac827220 */ /* 0x040fe20000410000 */
[--C-:B------:R-:W-:Y:S01]  /*3ce0*/  IMAD.WIDE.U32 R68, R185, 0x8, R142.reuse ;  /* 0x00000008b9447825 */ /* 0x100fe200078e008e */
[----:B------:R0:W-:Y:S03]  /*3cf0*/  STG.E.64 desc[UR6][R122.64], R152 ;  /* 0x000000987a007986 */ /* 0x0001e6000c101b06 */
[C---:B--2---:R-:W-:Y:S01]  /*3d00*/  FMUL.FTZ R127, R172.reuse, R231 ;  /* 0x000000e7ac7f7220 */ /* 0x044fe20000410000 */
[C---:B------:R-:W-:Y:S01]  /*3d10*/  FMUL.FTZ R126, R172.reuse, R207 ;  /* 0x000000cfac7e7220 */ /* 0x040fe20000410000 */
[C---:B------:R-:W-:Y:S01]  /*3d20*/  FMUL.FTZ R129, R172.reuse, R235 ;  /* 0x000000ebac817220 */ /* 0x040fe20000410000 */
[C---:B------:R-:W-:Y:S01]  /*3d30*/  FMUL.FTZ R128, R172.reuse, R233 ;  /* 0x000000e9ac807220 */ /* 0x040fe20000410000 */
[--C-:B------:R-:W-:Y:S01]  /*3d40*/  IMAD.WIDE.U32 R66, R187, 0x8, R142.reuse ;  /* 0x00000008bb427825 */ /* 0x100fe200078e008e */
[----:B------:R1:W-:Y:S03]  /*3d50*/  STG.E.64 desc[UR6][R120.64], R154 ;  /* 0x0000009a78007986 */ /* 0x0003e6000c101b06 */
[C---:B---3--:R-:W-:Y:S01]  /*3d60*/  FMUL.FTZ R117, R172.reuse, R227 ;  /* 0x000000e3ac757220 */ /* 0x048fe20000410000 */
[----:B------:R-:W-:Y:S01]  /*3d70*/  FMUL.FTZ R116, R172, R195 ;  /* 0x000000c3ac747220 */ /* 0x000fe20000410000 */
[----:B------:R-:W-:Y:S01]  /*3d80*/  IMAD.WIDE.U32 R142, R181, 0x8, R142 ;  /* 0x00000008b58e7825 */ /* 0x000fe200078e008e */
[----:B------:R1:W-:Y:S01]  /*3d90*/  STG.E.64 desc[UR6][R118.64], R134 ;  /* 0x0000008676007986 */ /* 0x0003e2000c101b06 */
[----:B------:R-:W-:-:S02]  /*3da0*/  SEL R132, RZ, 0x1, P1 ;  /* 0x00000001ff847807 */ /* 0x000fc40000800000 */
[C---:B0-----:R-:W-:Y:S01]  /*3db0*/  FMUL.FTZ R123, R172.reuse, R229 ;  /* 0x000000e5ac7b7220 */ /* 0x041fe20000410000 */
        /* <DEDUP_REMOVED lines=60> */
.L_x_2154:
[----:B------:R-:W0:Y:S01]  /*4180*/  LDC.64 R102, c[0x0][0x270] ;  /* 0x00009c00ff667b82 */ /* 0x000e220000000a00 */
[----:B------:R-:W-:-:S05]  /*4190*/  IMAD R173, R173, 0x1e00, R4 ;  /* 0x00001e00adad7824 */ /* 0x000fca00078e0204 */
[C---:B------:R-:W-:Y:S02]  /*41a0*/  IADD3 R7, R173.reuse, 0x200, RZ ;  /* 0x00000200ad077810 */ /* 0x040fe40007ffe0ff */
[----:B------:R-:W2:Y:S01]  /*41b0*/  LDC.64 R104, c[0x0][0x278] ;  /* 0x00009e00ff687b82 */ /* 0x000ea20000000a00 */
[C---:B------:R-:W-:Y:S02]  /*41c0*/  IADD3 R41, R173.reuse, 0x400, RZ ;  /* 0x00000400ad297810 */ /* 0x040fe40007ffe0ff */
[C---:B------:R-:W-:Y:S02]  /*41d0*/  IADD3 R55, R173.reuse, 0x600, RZ ;  /* 0x00000600ad377810 */ /* 0x040fe40007ffe0ff */
[C---:B------:R-:W-:Y:S02]  /*41e0*/  IADD3 R59, R173.reuse, 0x800, RZ ;  /* 0x00000800ad3b7810 */ /* 0x040fe40007ffe0ff */
[C---:B-1----:R-:W-:Y:S02]  /*41f0*/  IADD3 R67, R173.reuse, 0xa00, RZ ;  /* 0x00000a00ad437810 */ /* 0x042fe40007ffe0ff */
        /* <DEDUP_REMOVED lines=70> */
.L_x_2155:
[----:B------:R-:W-:Y:S01]  /*4660*/  HFMA2.MMA R202, -RZ, RZ, 0, 9.5367431640625e-07 ;  /* 0x00000010ffca7435 */ /* 0x000fe200000001ff */
[----:B------:R-:W-:Y:S02]  /*4670*/  MOV R174, R64 ;  /* 0x0000004000ae7202 */ /* 0x000fe40000000f00 */
[----:B------:R-:W-:Y:S02]  /*4680*/  MOV R231, 0x1f ;  /* 0x0000001f00e77802 */ /* 0x000fe40000000f00 */
[----:B------:R-:W-:-:S07]  /*4690*/  MOV R173, 0xffffffff ;  /* 0xffffffff00ad7802 */ /* 0x000fce0000000f00 */
[----:B------:R-:W-:Y:S05]  /*46a0*/  WARPSYNC.COLLECTIVE R173, `(.L_x_2161) ;  /* 0x00000000ad087348 */ /* 0x000fea0003c00000 */
[----:B------:R0:W1:Y:S02]  /*46b0*/  SHFL.DOWN P0, R206, R174, R202, R231 ;  /* 0x080000caaece7389 */ /* 0x00006400000000e7 */
[----:B01----:R-:W-:Y:S01]  /*46c0*/  ENDCOLLECTIVE ;  /* 0x000000000000791b */ /* 0x003fe20003800000 */
.L_x_2161:
[----:B------:R-:W-:Y:S02]  /*46d0*/  MOV R174, R66 ;  /* 0x0000004200ae7202 */ /* 0x000fe40000000f00 */
[----:B------:R-:W-:-:S07]  /*46e0*/  MOV R67, R206 ;  /* 0x000000ce00437202 */ /* 0x000fce0000000f00 */
[----:B------:R-:W-:Y:S05]  /*46f0*/  WARPSYNC.COLLECTIVE R173, `(.L_x_2162) ;  /* 0x00000000ad087348 */ /* 0x000fea0003c00000 */
[----:B------:R0:W1:Y:S02]  /*4700*/  SHFL.DOWN P0, R206, R174, R202, R231 ;  /* 0x080000caaece7389 */ /* 0x00006400000000e7 */
[----:B01----:R-:W-:Y:S01]  /*4710*/  ENDCOLLECTIVE ;  /* 0x000000000000791b */ /* 0x003fe20003800000 */
.L_x_2162:
[----:B------:R-:W-:Y:S01]  /*4720*/  FADD.FTZ R67, R64, R67 ;  /* 0x0000004340437221 */ /* 0x000fe20000010000 */
[----:B------:R-:W-:-:S04]  /*4730*/  HFMA2.MMA R202, -RZ, RZ, 0, 4.76837158203125e-07 ;  /* 0x00000008ffca7435 */ /* 0x000fc800000001ff */
[----:B------:R-:W-:Y:S02]  /*4740*/  MOV R174, R67 ;  /* 0x0000004300ae7202 */ /* 0x000fe40000000f00 */
[----:B------:R-:W-:-:S07]  /*4750*/  MOV R69, R206 ;  /* 0x000000ce00457202 */ /* 0x000fce0000000f00 */
[----:B------:R-:W-:Y:S05]  /*4760*/  WARPSYNC.COLLECTIVE R173, `(.L_x_2163) ;  /* 0x00000000ad087348 */ /* 0x000fea0003c00000 */
[----:B------:R0:W1:Y:S02]  /*4770*/  SHFL.DOWN P0, R206, R174, R202, R231 ;  /* 0x080000caaece7389 */ /* 0x00006400000000e7 */
[----:B01----:R-:W-:Y:S01]  /*4780*/  ENDCOLLECTIVE ;  /* 0x000000000000791b */ /* 0x003fe20003800000 */
.L_x_2163:
[----:B------:R-:W-:-:S05]  /*4790*/  FADD.FTZ R69, R66, R69 ;  /* 0x0000004542457221 */ /* 0x000fca0000010000 */
[----:B------:R-:W-:Y:S02]  /*47a0*/  MOV R174, R69 ;  /* 0x0000004500ae7202 */ /* 0x000fe40000000f00 */
[----:B------:R-:W-:-:S07]  /*47b0*/  MOV R70, R206 ;  /* 0x000000ce00467202 */ /* 0x000fce0000000f00 */
[----:B------:R-:W-:Y:S05]  /*47c0*/  WARPSYNC.COLLECTIVE R173, `(.L_x_2164) ;  /* 0x00000000ad087348 */ /* 0x000fea0003c00000 */
[----:B------:R0:W1:Y:S02]  /*47d0*/  SHFL.DOWN P0, R206, R174, R202, R231 ;  /* 0x080000caaece7389 */ /* 0x00006400000000e7 */
[----:B01----:R-:W-:Y:S01]  /*47e0*/  ENDCOLLECTIVE ;  /* 0x000000000000791b */ /* 0x003fe20003800000 */
.L_x_2164:
[----:B------:R-:W-:Y:S01]  /*47f0*/  FADD.FTZ R70, R67, R70 ;  /* 0x0000004643467221 */ /* 0x000fe20000010000 */
[----:B------:R-:W-:-:S04]  /*4800*/  HFMA2.MMA R202, -RZ, RZ, 0, 2.384185791015625e-07 ;  /* 0x00000004ffca7435 */ /* 0x000fc800000001ff */
[----:B------:R-:W-:Y:S02]  /*4810*/  MOV R174, R70 ;  /* 0x0000004600ae7202 */ /* 0x000fe40000000f00 */
[----:B------:R-:W-:-:S07]  /*4820*/  MOV R116, R206 ;  /* 0x000000ce00747202 */ /* 0x000fce0000000f00 */
[----:B------:R-:W-:Y:S05]  /*4830*/  WARPSYNC.COLLECTIVE R173, `(.L_x_2165) ;  /* 0x00000000ad087348 */ /* 0x000fea0003c00000 */
[----:B------:R0:W1:Y:S02]  /*4840*/  SHFL.DOWN P0, R206, R174, R202, R231 ;  /* 0x080000caaece7389 */ /* 0x00006400000000e7 */
[----:B01----:R-:W-:Y:S01]  /*4850*/  ENDCOLLECTIVE ;  /* 0x000000000000791b */ /* 0x003fe20003800000 */
.L_x_2165:
[----:B------:R-:W-:-:S05]  /*4860*/  FADD.FTZ R116, R69, R116 ;  /* 0x0000007445747221 */ /* 0x000fca0000010000 */
[----:B------:R-:W-:Y:S02]  /*4870*/  MOV R174, R116 ;  /* 0x0000007400ae7202 */ /* 0x000fe40000000f00 */
[----:B------:R-:W-:-:S07]  /*4880*/  MOV R71, R206 ;  /* 0x000000ce00477202 */ /* 0x000fce0000000f00 */
[----:B------:R-:W-:Y:S05]  /*4890*/  WARPSYNC.COLLECTIVE R173, `(.L_x_2166) ;  /* 0x00000000ad087348 */ /* 0x000fea0003c00000 */
[----:B------:R0:W1:Y:S02]  /*48a0*/  SHFL.DOWN P0, R206, R174, R202, R231 ;  /* 0x080000caaece7389 */ /* 0x00006400000000e7 */
[----:B01----:R-:W-:Y:S01]  /*48b0*/  ENDCOLLECTIVE ;  /* 0x000000000000791b */ /* 0x003fe20003800000 */
.L_x_2166:
[----:B------:R-:W-:Y:S01]  /*48c0*/  FADD.FTZ R71, R70, R71 ;  /* 0x0000004746477221 */ /* 0x000fe20000010000 */
[----:B------:R-:W-:-:S04]  /*48d0*/  HFMA2.MMA R202, -RZ, RZ, 0, 1.1920928955078125e-07 ;  /* 0x00000002ffca7435 */ /* 0x000fc800000001ff */
[----:B------:R-:W-:Y:S02]  /*48e0*/  MOV R174, R71 ;  /* 0x0000004700ae7202 */ /* 0x000fe40000000f00 */
[----:B------:R-:W-:-:S07]  /*48f0*/  MOV R117, R206 ;  /* 0x000000ce00757202 */ /* 0x000fce0000000f00 */
[----:B------:R-:W-:Y:S05]  /*4900*/  WARPSYNC.COLLECTIVE R173, `(.L_x_2167) ;  /* 0x00000000ad087348 */ /* 0x000fea0003c00000 */
[----:B------:R0:W1:Y:S02]  /*4910*/  SHFL.DOWN P0, R206, R174, R202, R231 ;  /* 0x080000caaece7389 */ /* 0x00006400000000e7 */
[----:B01----:R-:W-:Y:S01]  /*4920*/  ENDCOLLECTIVE ;  /* 0x000000000000791b */ /* 0x003fe20003800000 */
.L_x_2167:
[----:B------:R-:W-:-:S05]  /*4930*/  FADD.FTZ R117, R116, R117 ;  /* 0x0000007574757221 */ /* 0x000fca0000010000 */
[----:B------:R-:W-:Y:S02]  /*4940*/  MOV R174, R117 ;  /* 0x0000007500ae7202 */ /* 0x000fe40000000f00 */
[----:B------:R-:W-:-:S07]  /*4950*/  MOV R64, R206 ;  /* 0x000000ce00407202 */ /* 0x000fce0000000f00 */
[----:B------:R-:W-:Y:S05]  /*4960*/  WARPSYNC.COLLECTIVE R173, `(.L_x_2168) ;  /* 0x00000000ad087348 */ /* 0x000fea0003c00000 */
[----:B------:R0:W1:Y:S02]  /*4970*/  SHFL.DOWN P0, R206, R174, R202, R231 ;  /* 0x080000caaece7389 */ /* 0x00006400000000e7 */
[----:B01----:R-:W-:Y:S01]  /*4980*/  ENDCOLLECTIVE ;  /* 0x000000000000791b */ /* 0x003fe20003800000 */
.L_x_2168:
[----:B------:R-:W-:Y:S01]  /*4990*/  FADD.FTZ R204, R71, R64 ;  /* 0x0000004047cc7221 */ /* 0x000fe20000010000 */
[----:B------:R-:W-:-:S04]  /*49a0*/  HFMA2.MMA R202, -RZ, RZ, 0, 5.9604644775390625e-08 ;  /* 0x00000001ffca7435 */ /* 0x000fc800000001ff */
[----:B------:R-:W-:Y:S02]  /*49b0*/  MOV R174, R204 ;  /* 0x000000cc00ae7202 */ /* 0x000fe40000000f00 */
[----:B------:R-:W-:-:S07]  /*49c0*/  MOV R66, R206 ;  /* 0x000000ce00427202 */ /* 0x000fce0000000f00 */
[----:B------:R-:W-:Y:S05]  /*49d0*/  WARPSYNC.COLLECTIVE R173, `(.L_x_2169) ;  /* 0x00000000ad087348 */ /* 0x000fea0003c00000 */
[----:B------:R0:W1:Y:S02]  /*49e0*/  SHFL.DOWN P0, R206, R174, R202, R231 ;  /* 0x080000caaece7389 */ /* 0x00006400000000e7 */
[----:B01----:R-:W-:Y:S01]  /*49f0*/  ENDCOLLECTIVE ;  /* 0x000000000000791b */ /* 0x003fe20003800000 */
.L_x_2169:
[----:B------:R-:W-:-:S05]  /*4a00*/  FADD.FTZ R67, R117, R66 ;  /* 0x0000004275437221 */ /* 0x000fca0000010000 */
[----:B------:R-:W-:Y:S02]  /*4a10*/  MOV R174, R67 ;  /* 0x0000004300ae7202 */ /* 0x000fe40000000f00 */
[----:B------:R-:W-:-:S07]  /*4a20*/  MOV R69, R206 ;  /* 0x000000ce00457202 */ /* 0x000fce0000000f00 */
[----:B------:R-:W-:Y:S05]  /*4a30*/  WARPSYNC.COLLECTIVE R173, `(.L_x_2170) ;  /* 0x00000000ad087348 */ /* 0x000fea0003c00000 */
[----:B------:R0:W1:Y:S02]  /*4a40*/  SHFL.DOWN P0, R206, R174, R202, R231 ;  /* 0x080000caaece7389 */ /* 0x00006400000000e7 */
[----:B01----:R-:W-:Y:S01]  /*4a50*/  ENDCOLLECTIVE ;  /* 0x000000000000791b */ /* 0x003fe20003800000 */
.L_x_2170:
[----:B------:R-:W-:Y:S05]  /*4a60*/  BRA `(.L_x_2171) ;  /* 0xffffffe400587947 */ /* 0x000fea000383ffff */
.L_x_2172:
        /* <DEDUP_REMOVED lines=9> */
.L_x_5475:


//--------------------- .text._ZN10layer_norm22ln_bwd_finalize_kernelINS_22Kernel_traits_finalizeILj15360E13__nv_bfloat16S2_S2_fjLj1024ELj4ENS_18Kernel_traits_baseILj15360ES2_S2_S2_fjLj1024EEEEEEEvNS_9BwdParamsE --------------------------
	.section	.text._ZN10layer_norm22ln_bwd_finalize_kernelINS_22Kernel_traits_finalizeILj15360E13__nv_bfloat16S2_S2_fjLj1024ELj4ENS_18Kernel_traits_baseILj15360ES2_S2_S2_fjLj1024EEEEEEEvNS_9BwdParamsE,"ax",@progbits
	.align	128
        .global         _ZN10layer_norm22ln_bwd_finalize_kernelINS_22Kernel_traits_finalizeILj15360E13__nv_bfloat16S2_S2_fjLj1024ELj4ENS_18Kernel_traits_baseILj15360ES2_S2_S2_fjLj1024EEEEEEEvNS_9BwdParamsE
        .type           _ZN10layer_norm22ln_bwd_finalize_kernelINS_22Kernel_traits_finalizeILj15360E13__nv_bfloat16S2_S2_fjLj1024ELj4ENS_18Kernel_traits_baseILj15360ES2_S2_S2_fjLj1024EEEEEEEvNS_9BwdParamsE,@function
        .size           _ZN10layer_norm22ln_bwd_finalize_kernelINS_22Kernel_traits_finalizeILj15360E13__nv_bfloat16S2_S2_fjLj1024ELj4ENS_18Kernel_traits_baseILj15360ES2_S2_S2_fjLj1024EEEEEEEvNS_9BwdParamsE,(.L_x_5476 - _ZN10layer_norm22ln_bwd_finalize_kernelINS_22Kernel_traits_finalizeILj15360E13__nv_bfloat16S2_S2_fjLj1024ELj4ENS_18Kernel_traits_baseILj15360ES2_S2_S2_fjLj1024EEEEEEEvNS_9BwdParamsE)
        .other          _ZN10layer_norm22ln_bwd_finalize_kernelINS_22Kernel_traits_finalizeILj15360E13__nv_bfloat16S2_S2_fjLj1024ELj4ENS_18Kernel_traits_baseILj15360ES2_S2_S2_fjLj1024EEEEEEEvNS_9BwdParamsE,@"STO_CUDA_ENTRY STV_DEFAULT"
_ZN10layer_norm22ln_bwd_finalize_kernelINS_22Kernel_traits_finalizeILj15360E13__nv_bfloat16S2_S2_fjLj1024ELj4ENS_18Kernel_traits_baseILj15360ES2_S2_S2_fjLj1024EEEEEEEvNS_9BwdParamsE:
.text._ZN10layer_norm22ln_bwd_finalize_kernelINS_22Kernel_traits_finalizeILj15360E13__nv_bfloat16S2_S2_fjLj1024ELj4ENS_18Kernel_traits_baseILj15360ES2_S2_S2_fjLj1024EEEEEEEvNS_9BwdParamsE:
        /* <DEDUP_REMOVED lines=25> */
.L_x_2184:
        /* <DEDUP_REMOVED lines=28> */
.L_x_2177:
        /* <DEDUP_REMOVED lines=33> */
.L_x_2176:
[----:B------:R-:W-:Y:S05]  /*0560*/  BSYNC B1 ;  /* 0x0000000000017941 */ /* 0x000fea0003800000 */
.L_x_2175:
        /* <DEDUP_REMOVED lines=23> */
.L_x_2179:
[----:B------:R-:W-:Y:S05]  /*06e0*/  BSYNC B1 ;  /* 0x0000000000017941 */ /* 0x000fea0003800000 */
.L_x_2178:
        /* <DEDUP_REMOVED lines=11> */
.L_x_2174:
[----:B------:R-:W-:Y:S05]  /*07a0*/  BSYNC B0 ;  /* 0x0000000000007941 */ /* 0x000fea0003800000 */
.L_x_2173:
        /* <DEDUP_REMOVED lines=29> */
.L_x_2195:
[----:B------:R-:W-:Y:S01]  /*0980*/  @!P1 SHF.R.U32.HI R12, RZ, 0x3, R0 ;  /* 0x00000003ff0c9819 */ /* 0x000fe20000011600 */
[----:B---3--:R-:W-:Y:S01]  /*0990*/  FADD.FTZ R14, R9, R14 ;  /* 0x0000000e090e7221 */ /* 0x008fe20000010000 */
[----:B--2---:R-:W-:Y:S02]  /*09a0*/  FADD.FTZ R11, R10, R11 ;  /* 0x0000000b0a0b7221 */ /* 0x004fe40000010000 */
[----:B------:R-:W-:-:S05]  /*09b0*/  @!P1 LOP3.LUT R12, R12, 0x1ffffffc, RZ, 0xc0, !PT ;  /* 0x1ffffffc0c0c9812 */ /* 0x000fca00078ec0ff */
[----:B------:R2:W-:Y:S04]  /*09c0*/  @!P1 STS [R12+UR4+0x2000], R14 ;  /* 0x0020000e0c009988 */ /* 0x0005e80008000804 */
[----:B------:R2:W-:Y:S02]  /*09d0*/  @!P1 STS [R12+UR4+0x2080], R11 ;  /* 0x0020800b0c009988 */ /* 0x0005e40008000804 */
.L_x_2180:
        /* <DEDUP_REMOVED lines=14> */
.L_x_2183:
[----:B------:R-:W-:Y:S05]  /*0ac0*/  BSYNC B0 ;  /* 0x0000000000007941 */ /* 0x000fea0003800000 */
.L_x_2182:
[C---:B------:R-:W-:Y:S02]  /*0ad0*/  ISETP.GT.U32.AND P1, PT, R3.reuse, -0x3c01, PT ;  /* 0xffffc3ff0300780c */ /* 0x040fe40003f24070 */
[----:B------:R-:W-:Y:S02]  /*0ae0*/  IADD3 R3, R3, 0x3c00, RZ ;  /* 0x00003c0003037810 */ /* 0x000fe40007ffe0ff */
[----:B------:R-:W-:-:S09]  /*0af0*/  IADD3 R5, R5, 0x1e00, RZ ;  /* 0x00001e0005057810 */ /* 0x000fd20007ffe0ff */
[----:B------:R-:W-:Y:S05]  /*0b00*/  @P1 BRA `(.L_x_2184) ;  /* 0xfffffff400a01947 */ /* 0x000fea000383ffff */
[----:B------:R-:W-:Y:S05]  /*0b10*/  EXIT ;  /* 0x000000000000794d */ /* 0x000fea0003800000 */
.L_x_2181:
[----:B------:R-:W-:Y:S01]  /*0b20*/  HFMA2.MMA R19, -RZ, RZ, 0, 5.9604644775390625e-08 ;  /* 0x00000001ff137435 */ /* 0x000fe200000001ff */
[----:B---3--:R-:W-:Y:S01]  /*0b30*/  IMAD.MOV.U32 R20, RZ, RZ, R10 ;  /* 0x000000ffff147224 */ /* 0x008fe200078e000a */
[----:B------:R-:W-:Y:S02]  /*0b40*/  MOV R22, 0x1f ;  /* 0x0000001f00167802 */ /* 0x000fe40000000f00 */
[----:B------:R-:W-:-:S07]  /*0b50*/  MOV R17, 0xffffffff ;  /* 0xffffffff00117802 */ /* 0x000fce0000000f00 */
[----:B012---:R-:W-:Y:S05]  /*0b60*/  WARPSYNC.COLLECTIVE R17, `(.L_x_2185) ;  /* 0x0000000011087348 */ /* 0x007fea0003c00000 */
[----:B------:R3:W4:Y:S02]  /*0b70*/  SHFL.BFLY P2, R18, R20, R19, R22 ;  /* 0x0c00001314127389 */ /* 0x0007240000040016 */
[----:B01234-:R-:W-:Y:S01]  /*0b80*/  ENDCOLLECTIVE ;  /* 0x000000000000791b */ /* 0x01ffe20003800000 */
.L_x_2185:
[----:B------:R-:W-:Y:S01]  /*0b90*/  HFMA2.MMA R19, -RZ, RZ, 0, 1.1920928955078125e-07 ;  /* 0x00000002ff137435 */ /* 0x000fe200000001ff */
[----:B------:R-:W-:-:S04]  /*0ba0*/  IMAD.MOV.U32 R11, RZ, RZ, R18 ;  /* 0x000000ffff0b7224 */ /* 0x000fc800078e0012 */
[----:B------:R-:W-:-:S05]  /*0bb0*/  FADD.FTZ R11, R10, R11 ;  /* 0x0000000b0a0b7221 */ /* 0x000fca0000010000 */
[----:B------:R-:W-:-:S07]  /*0bc0*/  MOV R20, R11 ;  /* 0x0000000b00147202 */ /* 0x000fce0000000f00 */
[----:B------:R-:W-:Y:S05]  /*0bd0*/  WARPSYNC.COLLECTIVE R17, `(.L_x_2186) ;  /* 0x0000000011087348 */ /* 0x000fea0003c00000 */
[----:B------:R0:W1:Y:S02]  /*0be0*/  SHFL.BFLY P2, R18, R20, R19, R22 ;  /* 0x0c00001314127389 */ /* 0x0000640000040016 */
[----:B01----:R-:W-:Y:S01]  /*0bf0*/  ENDCOLLECTIVE ;  /* 0x000000000000791b */ /* 0x003fe20003800000 */
.L_x_2186:
[----:B------:R-:W-:Y:S01]  /*0c00*/  HFMA2.MMA R19, -RZ, RZ, 0, 2.384185791015625e-07 ;  /* 0x00000004ff137435 */ /* 0x000fe200000001ff */
[----:B------:R-:W-:-:S05]  /*0c10*/  MOV R12, R18 ;  /* 0x00000012000c7202 */ /* 0x000fca0000000f00 */
[----:B------:R-:W-:-:S04]  /*0c20*/  FADD.FTZ R12, R11, R12 ;  /* 0x0000000c0b0c7221 */ /* 0x000fc80000010000 */
[----:B------:R-:W-:-:S07]  /*0c30*/  IMAD.MOV.U32 R20, RZ, RZ, R12 ;  /* 0x000000ffff147224 */ /* 0x000fce00078e000c */
[----:B------:R-:W-:Y:S05]  /*0c40*/  WARPSYNC.COLLECTIVE R17, `(.L_x_2187) ;  /* 0x0000000011087348 */ /* 0x000fea0003c00000 */
[----:B------:R0:W1:Y:S02]  /*0c50*/  SHFL.BFLY P2, R18, R20, R19, R22 ;  /* 0x0c00001314127389 */ /* 0x0000640000040016 */
[----:B01----:R-:W-:Y:S01]  /*0c60*/  ENDCOLLECTIVE ;  /* 0x000000000000791b */ /* 0x003fe20003800000 */
.L_x_2187:
[----:B------:R-:W-:Y:S01]  /*0c70*/  IMAD.MOV.U32 R19, RZ, RZ, 0x8 ;  /* 0x00000008ff137424 */ /* 0x000fe200078e00ff */
[----:B------:R-:W-:-:S05]  /*0c80*/  MOV R13, R18 ;  /* 0x00000012000d7202 */ /* 0x000fca0000000f00 */
[----:B------:R-:W-:-:S05]  /*0c90*/  FADD.FTZ R13, R12, R13 ;  /* 0x0000000d0c0d7221 */ /* 0x000fca0000010000 */
[----:B------:R-:W-:-:S07]  /*0ca0*/  MOV R20, R13 ;  /* 0x0000000d00147202 */ /* 0x000fce0000000f00 */
[----:B------:R-:W-:Y:S05]  /*0cb0*/  WARPSYNC.COLLECTIVE R17, `(.L_x_2188) ;  /* 0x0000000011087348 */ /* 0x000fea0003c00000 */
[----:B------:R0:W1:Y:S02]  /*0cc0*/  SHFL.BFLY P2, R18, R20, R19, R22 ;  /* 0x0c00001314127389 */ /* 0x0000640000040016 */
[----:B01----:R-:W-:Y:S01]  /*0cd0*/  ENDCOLLECTIVE ;  /* 0x000000000000791b */ /* 0x003fe20003800000 */
.L_x_2188:
[----:B------:R-:W-:Y:S01]  /*0ce0*/  HFMA2.MMA R19, -RZ, RZ, 0, 9.5367431640625e-07 ;  /* 0x00000010ff137435 */ /* 0x000fe200000001ff */
[----:B------:R-:W-:-:S05]  /*0cf0*/  MOV R10, R18 ;  /* 0x00000012000a7202 */ /* 0x000fca0000000f00 */
[----:B------:R-:W-:-:S05]  /*0d00*/  FADD.FTZ R10, R13, R10 ;  /* 0x0000000a0d0a7221 */ /* 0x000fca0000010000 */
[----:B------:R-:W-:-:S07]  /*0d10*/  MOV R20, R10 ;  /* 0x0000000a00147202 */ /* 0x000fce0000000f00 */
[----:B------:R-:W-:Y:S05]  /*0d20*/  WARPSYNC.COLLECTIVE R17, `(.L_x_2189) ;  /* 0x0000000011087348 */ /* 0x000fea0003c00000 */
[----:B------:R0:W1:Y:S02]  /*0d30*/  SHFL.BFLY P2, R18, R20, R19, R22 ;  /* 0x0c00001314127389 */ /* 0x0000640000040016 */
[----:B01----:R-:W-:Y:S01]  /*0d40*/  ENDCOLLECTIVE ;  /* 0x000000000000791b */ /* 0x003fe20003800000 */
.L_x_2189:
[----:B------:R-:W-:Y:S01]  /*0d50*/  HFMA2.MMA R19, -RZ, RZ, 0, 5.9604644775390625e-08 ;  /* 0x00000001ff137435 */ /* 0x000fe200000001ff */
[----:B------:R-:W-:Y:S01]  /*0d60*/  MOV R20, R9 ;  /* 0x0000000900147202 */ /* 0x000fe20000000f00 */
[----:B------:R-:W-:-:S09]  /*0d70*/  IMAD.MOV.U32 R11, RZ, RZ, R18 ;  /* 0x000000ffff0b7224 */ /* 0x000fd200078e0012 */
[----:B------:R-:W-:Y:S05]  /*0d80*/  WARPSYNC.COLLECTIVE R17, `(.L_x_2190) ;  /* 0x0000000011087348 */ /* 0x000fea0003c00000 */
[----:B------:R0:W1:Y:S02]  /*0d90*/  SHFL.BFLY P2, R18, R20, R19, R22 ;  /* 0x0c00001314127389 */ /* 0x0000640000040016 */
[----:B01----:R-:W-:Y:S01]  /*0da0*/  ENDCOLLECTIVE ;  /* 0x000000000000791b */ /* 0x003fe20003800000 */
.L_x_2190:
[----:B------:R-:W-:Y:S01]  /*0db0*/  HFMA2.MMA R19, -RZ, RZ, 0, 1.1920928955078125e-07 ;  /* 0x00000002ff137435 */ /* 0x000fe200000001ff */
[----:B------:R-:W-:-:S05]  /*0dc0*/  MOV R12, R18 ;  /* 0x00000012000c7202 */ /* 0x000fca0000000f00 */
[----:B------:R-:W-:-:S04]  /*0dd0*/  FADD.FTZ R14, R9, R12 ;  /* 0x0000000c090e7221 */ /* 0x000fc80000010000 */
[----:B------:R-:W-:-:S07]  /*0de0*/  IMAD.MOV.U32 R20, RZ, RZ, R14 ;  /* 0x000000ffff147224 */ /* 0x000fce00078e000e */
[----:B------:R-:W-:Y:S05]  /*0df0*/  WARPSYNC.COLLECTIVE R17, `(.L_x_2191) ;  /* 0x0000000011087348 */ /* 0x000fea0003c00000 */
[----:B------:R0:W1:Y:S02]  /*0e00*/  SHFL.BFLY P2, R18, R20, R19, R22 ;  /* 0x0c00001314127389 */ /* 0x0000640000040016 */
[----:B01----:R-:W-:Y:S01]  /*0e10*/  ENDCOLLECTIVE ;  /* 0x000000000000791b */ /* 0x003fe20003800000 */
.L_x_2191:
[----:B------:R-:W-:Y:S01]  /*0e20*/  IMAD.MOV.U32 R19, RZ, RZ, 0x4 ;  /* 0x00000004ff137424 */ /* 0x000fe200078e00ff */
[----:B------:R-:W-:-:S05]  /*0e30*/  MOV R13, R18 ;  /* 0x00000012000d7202 */ /* 0x000fca0000000f00 */
[----:B------:R-:W-:-:S05]  /*0e40*/  FADD.FTZ R15, R14, R13 ;  /* 0x0000000d0e0f7221 */ /* 0x000fca0000010000 */
[----:B------:R-:W-:-:S07]  /*0e50*/  MOV R20, R15 ;  /* 0x0000000f00147202 */ /* 0x000fce0000000f00 */
[----:B------:R-:W-:Y:S05]  /*0e60*/  WARPSYNC.COLLECTIVE R17, `(.L_x_2192) ;  /* 0x0000000011087348 */ /* 0x000fea0003c00000 */
[----:B------:R0:W1:Y:S02]  /*0e70*/  SHFL.BFLY P2, R18, R20, R19, R22 ;  /* 0x0c00001314127389 */ /* 0x0000640000040016 */
[----:B01----:R-:W-:Y:S01]  /*0e80*/  ENDCOLLECTIVE ;  /* 0x000000000000791b */ /* 0x003fe20003800000 */
.L_x_2192:
[----:B------:R-:W-:Y:S01]  /*0e90*/  HFMA2.MMA R19, -RZ, RZ, 0, 4.76837158203125e-07 ;  /* 0x00000008ff137435 */ /* 0x000fe200000001ff */
[----:B------:R-:W-:-:S05]  /*0ea0*/  MOV R16, R18 ;  /* 0x0000001200107202 */ /* 0x000fca0000000f00 */
[----:B------:R-:W-:-:S05]  /*0eb0*/  FADD.FTZ R16, R15, R16 ;  /* 0x000000100f107221 */ /* 0x000fca0000010000 */
[----:B------:R-:W-:-:S07]  /*0ec0*/  MOV R20, R16 ;  /* 0x0000001000147202 */ /* 0x000fce0000000f00 */
[----:B------:R-:W-:Y:S05]  /*0ed0*/  WARPSYNC.COLLECTIVE R17, `(.L_x_2193) ;  /* 0x0000000011087348 */ /* 0x000fea0003c00000 */
[----:B------:R0:W1:Y:S02]  /*0ee0*/  SHFL.BFLY P2, R18, R20, R19, R22 ;  /* 0x0c00001314127389 */ /* 0x0000640000040016 */
[----:B01----:R-:W-:Y:S01]  /*0ef0*/  ENDCOLLECTIVE ;  /* 0x000000000000791b */ /* 0x003fe20003800000 */
.L_x_2193:
[----:B------:R-:W-:Y:S01]  /*0f00*/  HFMA2.MMA R19, -RZ, RZ, 0, 9.5367431640625e-07 ;  /* 0x00000010ff137435 */ /* 0x000fe200000001ff */
[----:B------:R-:W-:-:S04]  /*0f10*/  IMAD.MOV.U32 R9, RZ, RZ, R18 ;  /* 0x000000ffff097224 */ /* 0x000fc800078e0012 */
[----:B------:R-:W-:-:S05]  /*0f20*/  FADD.FTZ R9, R16, R9 ;  /* 0x0000000910097221 */ /* 0x000fca0000010000 */
[----:B------:R-:W-:-:S07]  /*0f30*/  MOV R20, R9 ;  /* 0x0000000900147202 */ /* 0x000fce0000000f00 */
[----:B------:R-:W-:Y:S05]  /*0f40*/  WARPSYNC.COLLECTIVE R17, `(.L_x_2194) ;  /* 0x0000000011087348 */ /* 0x000fea0003c00000 */
[----:B------:R0:W1:Y:S02]  /*0f50*/  SHFL.BFLY P2, R18, R20, R19, R22 ;  /* 0x0c00001314127389 */ /* 0x0000640000040016 */
[----:B01----:R-:W-:Y:S01]  /*0f60*/  ENDCOLLECTIVE ;  /* 0x000000000000791b */ /* 0x003fe20003800000 */
.L_x_2194:
[----:B------:R-:W-:Y:S01]  /*0f70*/  MOV R14, R18 ;  /* 0x00000012000e7202 */ /* 0x000fe20000000f00 */
[----:B------:R-:W-:Y:S06]  /*0f80*/  BRA `(.L_x_2195) ;  /* 0xfffffff8007c7947 */ /* 0x000fec000383ffff */
.L_x_2196:
        /* <DEDUP_REMOVED lines=15> */
.L_x_5476:


//--------------------- .text._ZN10layer_norm13ln_bwd_kernelINS_13Kernel_traitsI13__nv_bfloat16S2_S2_fjLj15360ELj4ELj1ELj4ELj4ENS_18Kernel_traits_baseILj15360ES2_S2_S2_fjLj128EEEEEEEvNS_9BwdParamsE --------------------------
	.section	.text._ZN10layer_norm13ln_bwd_kernelINS_13Kernel_traitsI13__nv_bfloat16S2_S2_fjLj15360ELj4ELj1ELj4ELj4ENS_18Kernel_traits_baseILj15360ES2_S2_S2_fjLj128EEEEEEEvNS_9BwdParamsE,"ax",@progbits
	.align	128
        .global         _ZN10layer_norm13ln_bwd_kernelINS_13Kernel_traitsI13__nv_bfloat16S2_S2_fjLj15360ELj4ELj1ELj4ELj4ENS_18Kernel_traits_baseILj15360ES2_S2_S2_fjLj128EEEEEEEvNS_9BwdParamsE
        .type           _ZN10layer_norm13ln_bwd_kernelINS_13Kernel_traitsI13__nv_bfloat16S2_S2_fjLj15360ELj4ELj1ELj4ELj4ENS_18Kernel_traits_baseILj15360ES2_S2_S2_fjLj128EEEEEEEvNS_9BwdParamsE,@function
        .size           _ZN10layer_norm13ln_bwd_kernelINS_13Kernel_traitsI13__nv_bfloat16S2_S2_fjLj15360ELj4ELj1ELj4ELj4ENS_18Kernel_traits_baseILj15360ES2_S2_S2_fjLj128EEEEEEEvNS_9BwdParamsE,(.L_x_5477 - _ZN10layer_norm13ln_bwd_kernelINS_13Kernel_traitsI13__nv_bfloat16S2_S2_fjLj15360ELj4ELj1ELj4ELj4ENS_18Kernel_traits_baseILj15360ES2_S2_S2_fjLj128EEEEEEEvNS_9BwdParamsE)
        .other          _ZN10layer_norm13ln_bwd_kernelINS_13Kernel_traitsI13__nv_bfloat16S2_S2_fjLj15360ELj4ELj1ELj4ELj4ENS_18Kernel_traits_baseILj15360ES2_S2_S2_fjLj128EEEEEEEvNS_9BwdParamsE,@"STO_CUDA_ENTRY STV_DEFAULT"
_ZN10layer_norm13ln_bwd_kernelINS_13Kernel_traitsI13__nv_bfloat16S2_S2_fjLj15360ELj4ELj1ELj4ELj4ENS_18Kernel_traits_baseILj15360ES2_S2_S2_fjLj128EEEEEEEvNS_9BwdParamsE:
.text._ZN10layer_norm13ln_bwd_kernelINS_13Kernel_traitsI13__nv_bfloat16S2_S2_fjLj15360ELj4ELj1ELj4ELj4ENS_18Kernel_traits_baseILj15360ES2_S2_S2_fjLj128EEEEEEEvNS_9BwdParamsE:
        /* <DEDUP_REMOVED lines=248> */
.L_x_2203:
        /* <DEDUP_REMOVED lines=22> */
[----:B------:R-:W-:Y:S01]  /*10e0*/  UMOV UR8, UR4 ;  /* 0x0000000400087c82 */ /* 0x000fe20008000000 */
[----:B------:R-:W-:Y:S01]  /*10f0*/  UMOV UR9, UR5 ;  /* 0x0000000500097c82 */ /* 0x000fe20008000000 */
[----:B------:R-:W-:Y:S01]  /*1100*/  IMAD.WIDE.U32 R70, R137, 0x4, R70 ;  /* 0x0000000489467825 */ /* 0x000fe200078e0046 */
[----:B------:R-:W-:Y:S01]  /*1110*/  @!UP0 ULDC UR8, c[0x0][0x220] ;  /* 0x0000880000088ab9 */ /* 0x000fe20000000800 */
[----:B------:R-:W-:Y:S01]  /*1120*/  @!UP0 ULDC UR9, c[0x0][0x224] ;  /* 0x0000890000098ab9 */ /* 0x000fe20000000800 */
[----:B------:R-:W-:Y:S02]  /*1130*/  @P0 MOV R132, RZ ;  /* 0x000000ff00840202 */ /* 0x000fe40000000f00 */
[----:B------:R-:W-:Y:S01]  /*1140*/  IADD3 R135, R131, 0x400, RZ ;  /* 0x0000040083877810 */ /* 0x000fe20007ffe0ff */
[----:B------:R-:W4:Y:S01]  /*1150*/  LDG.E R138, desc[UR10][R70.64] ;  /* 0x0000000a468a7981 */ /* 0x000f22000c1e1900 */
[----:B--2---:R-:W-:Y:S01]  /*1160*/  MOV R68, UR8 ;  /* 0x0000000800447c02 */ /* 0x004fe20008000f00 */
[----:B0-----:R-:W-:Y:S01]  /*1170*/  IMAD.WIDE R66, R7, 0x4, R66 ;  /* 0x0000000407427825 */ /* 0x001fe200078e0242 */
[----:B------:R-:W-:-:S03]  /*1180*/  MOV R69, UR9 ;  /* 0x0000000900457c02 */ /* 0x000fc60008000f00 */
[----:B-1----:R-:W-:Y:S01]  /*1190*/  @!P0 IMAD.WIDE R64, R7, 0x4, R64 ;  /* 0x0000000407408825 */ /* 0x002fe200078e0240 */
[----:B------:R-:W-:Y:S01]  /*11a0*/  UMOV UR6, UR4 ;  /* 0x0000000400067c82 */ /* 0x000fe20008000000 */
[----:B------:R-:W-:Y:S01]  /*11b0*/  UMOV UR7, UR5 ;  /* 0x0000000500077c82 */ /* 0x000fe20008000000 */
[----:B------:R-:W-:Y:S01]  /*11c0*/  @!UP0 ULDC UR6, c[0x0][0x220] ;  /* 0x0000880000068ab9 */ /* 0x000fe20000000800 */
[----:B------:R-:W-:Y:S01]  /*11d0*/  @!UP0 ULDC UR7, c[0x0][0x224] ;  /* 0x0000890000078ab9 */ /* 0x000fe20000000800 */
[----:B------:R0:W2:Y:S01]  /*11e0*/  @!P0 LDG.E R132, desc[UR10][R64.64] ;  /* 0x0000000a40848981 */ /* 0x0000a2000c1e1900 */
[----:B------:R-:W-:Y:S01]  /*11f0*/  IMAD.WIDE.U32 R68, R135, 0x4, R68 ;  /* 0x0000000487447825 */ /* 0x000fe200078e0044 */
[----:B------:R-:W-:Y:S02]  /*1200*/  IADD3 R133, R131, 0x600, RZ ;  /* 0x0000060083857810 */ /* 0x000fe40007ffe0ff */
[----:B------:R1:W5:Y:S01]  /*1210*/  LDG.E R130, desc[UR10][R66.64] ;  /* 0x0000000a42827981 */ /* 0x000362000c1e1900 */
[----:B------:R-:W-:-:S03]  /*1220*/  UMOV UR8, UR5 ;  /* 0x0000000500087c82 */ /* 0x000fc60008000000 */
[----:B------:R-:W5:Y:S01]  /*1230*/  LDG.E R139, desc[UR10][R68.64] ;  /* 0x0000000a448b7981 */ /* 0x000f62000c1e1900 */
[----:B0-----:R-:W-:Y:S02]  /*1240*/  MOV R64, UR6 ;  /* 0x0000000600407c02 */ /* 0x001fe40008000f00 */
[----:B------:R-:W-:Y:S01]  /*1250*/  MOV R65, UR7 ;  /* 0x0000000700417c02 */ /* 0x000fe20008000f00 */
[----:B------:R-:W-:Y:S01]  /*1260*/  UMOV UR7, UR4 ;  /* 0x0000000400077c82 */ /* 0x000fe20008000000 */
[----:B------:R-:W-:Y:S01]  /*1270*/  @!UP0 ULDC UR7, c[0x0][0x220] ;  /* 0x0000880000078ab9 */ /* 0x000fe20000000800 */
[----:B------:R-:W-:Y:S01]  /*1280*/  IMAD.WIDE.U32 R64, R133, 0x4, R64 ;  /* 0x0000000485407825 */ /* 0x000fe200078e0040 */
[----:B------:R-:W-:Y:S01]  /*1290*/  @!UP0 ULDC UR8, c[0x0][0x224] ;  /* 0x0000890000088ab9 */ /* 0x000fe20000000800 */
[----:B-1----:R-:W-:Y:S01]  /*12a0*/  MOV R66, UR7 ;  /* 0x0000000700427c02 */ /* 0x002fe20008000f00 */
[----:B------:R-:W-:Y:S01]  /*12b0*/  UMOV UR6, UR4 ;  /* 0x0000000400067c82 */ /* 0x000fe20008000000 */
[----:B------:R-:W-:Y:S01]  /*12c0*/  UMOV UR7, UR5 ;  /* 0x0000000500077c82 */ /* 0x000fe20008000000 */
[----:B------:R0:W5:Y:S01]  /*12d0*/  LDG.E R156, desc[UR10][R64.64] ;  /* 0x0000000a409c7981 */ /* 0x000162000c1e1900 */
[----:B------:R-:W-:Y:S01]  /*12e0*/  MOV R67, UR8 ;  /* 0x0000000800437c02 */ /* 0x000fe20008000f00 */
[----:B------:R-:W-:Y:S01]  /*12f0*/  @!UP0 ULDC UR6, c[0x0][0x220] ;  /* 0x0000880000068ab9 */ /* 0x000fe20000000800 */
[C---:B------:R-:W-:Y:S01]  /*1300*/  IADD3 R159, R131.reuse, 0x800, RZ ;  /* 0x00000800839f7810 */ /* 0x040fe20007ffe0ff */
[----:B------:R-:W-:Y:S01]  /*1310*/  @!UP0 ULDC UR7, c[0x0][0x224] ;  /* 0x0000890000078ab9 */ /* 0x000fe20000000800 */
[----:B------:R-:W-:-:S02]  /*1320*/  IADD3 R157, R131, 0xa00, RZ ;  /* 0x00000a00839d7810 */ /* 0x000fc40007ffe0ff */
[----:B0-----:R-:W-:Y:S02]  /*1330*/  MOV R64, UR6 ;  /* 0x0000000600407c02 */ /* 0x001fe40008000f00 */
[----:B------:R-:W-:Y:S01]  /*1340*/  MOV R65, UR7 ;  /* 0x0000000700417c02 */ /* 0x000fe20008000f00 */
[----:B------:R-:W-:Y:S01]  /*1350*/  IMAD.WIDE.U32 R66, R159, 0x4, R66 ;  /* 0x000000049f427825 */ /* 0x000fe200078e0042 */
[----:B------:R-:W-:Y:S01]  /*1360*/  UMOV UR8, UR4 ;  /* 0x0000000400087c82 */ /* 0x000fe20008000000 */
[----:B------:R-:W-:Y:S01]  /*1370*/  UMOV UR9, UR5 ;  /* 0x0000000500097c82 */ /* 0x000fe20008000000 */
[----:B------:R-:W-:Y:S01]  /*1380*/  @!UP0 ULDC UR8, c[0x0][0x220] ;  /* 0x0000880000088ab9 */ /* 0x000fe20000000800 */
[----:B------:R-:W-:Y:S01]  /*1390*/  IMAD.WIDE.U32 R68, R157, 0x4, R64 ;  /* 0x000000049d447825 */ /* 0x000fe200078e0040 */
[----:B------:R-:W-:Y:S01]  /*13a0*/  @!UP0 ULDC UR9, c[0x0][0x224] ;  /* 0x0000890000098ab9 */ /* 0x000fe20000000800 */
[----:B------:R0:W5:Y:S01]  /*13b0*/  LDG.E R158, desc[UR10][R66.64] ;  /* 0x0000000a429e7981 */ /* 0x000162000c1e1900 */
[----:B------:R-:W-:Y:S01]  /*13c0*/  MOV R64, UR8 ;  /* 0x0000000800407c02 */ /* 0x000fe20008000f00 */
[----:B------:R-:W-:Y:S01]  /*13d0*/  UMOV UR6, UR4 ;  /* 0x0000000400067c82 */ /* 0x000fe20008000000 */
[----:B------:R-:W-:Y:S01]  /*13e0*/  MOV R65, UR9 ;  /* 0x0000000900417c02 */ /* 0x000fe20008000f00 */
[----:B------:R-:W-:Y:S01]  /*13f0*/  UMOV UR7, UR5 ;  /* 0x0000000500077c82 */ /* 0x000fe20008000000 */
[C---:B------:R-:W-:Y:S01]  /*1400*/  IADD3 R163, R131.reuse, 0xc00, RZ ;  /* 0x00000c0083a37810 */ /* 0x040fe20007ffe0ff */
[----:B------:R1:W5:Y:S01]  /*1410*/  LDG.E R160, desc[UR10][R68.64] ;  /* 0x0000000a44a07981 */ /* 0x000362000c1e1900 */
[----:B------:R-:W-:Y:S01]  /*1420*/  @!UP0 ULDC UR6, c[0x0][0x220] ;  /* 0x0000880000068ab9 */ /* 0x000fe20000000800 */
[----:B------:R-:W-:Y:S01]  /*1430*/  @!UP0 ULDC UR7, c[0x0][0x224] ;  /* 0x0000890000078ab9 */ /* 0x000fe20000000800 */
[----:B------:R-:W-:-:S02]  /*1440*/  IADD3 R161, R131, 0xe00, RZ ;  /* 0x00000e0083a17810 */ /* 0x000fc40007ffe0ff */
[----:B0-----:R-:W-:Y:S02]  /*1450*/  MOV R66, UR6 ;  /* 0x0000000600427c02 */ /* 0x001fe40008000f00 */
[----:B------:R-:W-:Y:S01]  /*1460*/  MOV R67, UR7 ;  /* 0x0000000700437c02 */ /* 0x000fe20008000f00 */
[----:B-1----:R-:W-:Y:S01]  /*1470*/  IMAD.WIDE.U32 R68, R163, 0x4, R64 ;  /* 0x00000004a3447825 */ /* 0x002fe200078e0040 */
[----:B------:R-:W-:Y:S01]  /*1480*/  UMOV UR8, UR4 ;  /* 0x0000000400087c82 */ /* 0x000fe20008000000 */
[----:B------:R-:W-:Y:S02]  /*1490*/  UMOV UR9, UR5 ;  /* 0x0000000500097c82 */ /* 0x000fe40008000000 */
[----:B------:R-:W-:Y:S01]  /*14a0*/  IMAD.WIDE.U32 R70, R161, 0x4, R66 ;  /* 0x00000004a1467825 */ /* 0x000fe200078e0042 */
[----:B------:R0:W5:Y:S01]  /*14b0*/  LDG.E R162, desc[UR10][R68.64] ;  /* 0x0000000a44a27981 */ /* 0x000162000c1e1900 */
[----:B------:R-:W-:Y:S01]  /*14c0*/  @!UP0 ULDC UR8, c[0x0][0x220] ;  /* 0x0000880000088ab9 */ /* 0x000fe20000000800 */
[----:B------:R-:W-:Y:S01]  /*14d0*/  @!UP0 ULDC UR9, c[0x0][0x224] ;  /* 0x0000890000098ab9 */ /* 0x000fe20000000800 */
[----:B------:R-:W-:Y:S01]  /*14e0*/  MOV R64, UR8 ;  /* 0x0000000800407c02 */ /* 0x000fe20008000f00 */
[----:B------:R-:W5:Y:S01]  /*14f0*/  LDG.E R166, desc[UR10][R70.64] ;  /* 0x0000000a46a67981 */ /* 0x000f62000c1e1900 */
[----:B------:R-:W-:-:S02]  /*1500*/  MOV R65, UR9 ;  /* 0x0000000900417c02 */ /* 0x000fc40008000f00 */
[----:B------:R-:W-:Y:S01]  /*1510*/  IADD3 R167, R131, 0x1000, RZ ;  /* 0x0000100083a77810 */ /* 0x000fe20007ffe0ff */
[----:B------:R-:W-:Y:S01]  /*1520*/  UMOV UR6, UR4 ;  /* 0x0000000400067c82 */ /* 0x000fe20008000000 */
[----:B------:R-:W-:Y:S01]  /*1530*/  UMOV UR7, UR5 ;  /* 0x0000000500077c82 */ /* 0x000fe20008000000 */
[----:B------:R-:W-:Y:S01]  /*1540*/  @!UP0 ULDC UR6, c[0x0][0x220] ;  /* 0x0000880000068ab9 */ /* 0x000fe20000000800 */
[----:B------:R-:W-:Y:S01]  /*1550*/  @!UP0 ULDC UR7, c[0x0][0x224] ;  /* 0x0000890000078ab9 */ /* 0x000fe20000000800 */
[----:B------:R-:W-:Y:S01]  /*1560*/  IMAD.WIDE.U32 R64, R167, 0x4, R64 ;  /* 0x00000004a7407825 */ /* 0x000fe200078e0040 */
[----:B------:R-:W-:Y:S02]  /*1570*/  MOV R66, UR6 ;  /* 0x0000000600427c02 */ /* 0x000fe40008000f00 */
[----:B------:R-:W-:Y:S02]  /*1580*/  MOV R67, UR7 ;  /* 0x0000000700437c02 */ /* 0x000fe40008000f00 */
[----:B------:R-:W-:Y:S01]  /*1590*/  IADD3 R165, R131, 0x1200, RZ ;  /* 0x0000120083a57810 */ /* 0x000fe20007ffe0ff */
[----:B------:R1:W5:Y:S04]  /*15a0*/  LDG.E R168, desc[UR10][R64.64] ;  /* 0x0000000a40a87981 */ /* 0x000368000c1e1900 */
[----:B0-----:R-:W-:Y:S01]  /*15b0*/  IMAD.WIDE.U32 R68, R165, 0x4, R66 ;  /* 0x00000004a5447825 */ /* 0x001fe200078e0042 */
[----:B------:R-:W-:Y:S01]  /*15c0*/  UMOV UR8, UR4 ;  /* 0x0000000400087c82 */ /* 0x000fe20008000000 */
[----:B------:R-:W-:Y:S01]  /*15d0*/  UMOV UR9, UR5 ;  /* 0x0000000500097c82 */ /* 0x000fe20008000000 */
[----:B------:R-:W-:Y:S01]  /*15e0*/  @!UP0 ULDC UR8, c[0x0][0x220] ;  /* 0x0000880000088ab9 */ /* 0x000fe20000000800 */
[----:B------:R-:W-:Y:S01]  /*15f0*/  @!UP0 ULDC UR9, c[0x0][0x224] ;  /* 0x0000890000098ab9 */ /* 0x000fe20000000800 */
[----:B------:R0:W5:Y:S01]  /*1600*/  LDG.E R170, desc[UR10][R68.64] ;  /* 0x0000000a44aa7981 */ /* 0x000162000c1e1900 */
[----:B------:R-:W-:-:S02]  /*1610*/  MOV R66, UR8 ;  /* 0x0000000800427c02 */ /* 0x000fc40008000f00 */
[----:B------:R-:W-:Y:S02]  /*1620*/  MOV R67, UR9 ;  /* 0x0000000900437c02 */ /* 0x000fe40008000f00 */
[----:B------:R-:W-:Y:S01]  /*1630*/  IADD3 R171, R131, 0x1400, RZ ;  /* 0x0000140083ab7810 */ /* 0x000fe20007ffe0ff */
[----:B------:R-:W-:Y:S01]  /*1640*/  UMOV UR6, UR4 ;  /* 0x0000000400067c82 */ /* 0x000fe20008000000 */
[----:B------:R-:W-:Y:S01]  /*1650*/  UMOV UR7, UR5 ;  /* 0x0000000500077c82 */ /* 0x000fe20008000000 */
[----:B------:R-:W-:Y:S01]  /*1660*/  @!UP0 ULDC UR6, c[0x0][0x220] ;  /* 0x0000880000068ab9 */ /* 0x000fe20000000800 */
[----:B------:R-:W-:Y:S01]  /*1670*/  @!UP0 ULDC UR7, c[0x0][0x224] ;  /* 0x0000890000078ab9 */ /* 0x000fe20000000800 */
[----:B------:R-:W-:Y:S01]  /*1680*/  IMAD.WIDE.U32 R66, R171, 0x4, R66 ;  /* 0x00000004ab427825 */ /* 0x000fe200078e0042 */
[----:B-1----:R-:W-:Y:S02]  /*1690*/  MOV R64, UR6 ;  /* 0x0000000600407c02 */ /* 0x002fe40008000f00 */
[----:B------:R-:W-:-:S02]  /*16a0*/  MOV R65, UR7 ;  /* 0x0000000700417c02 */ /* 0x000fc40008000f00 */
[----:B------:R-:W-:Y:S01]  /*16b0*/  IADD3 R169, R131, 0x1600, RZ ;  /* 0x0000160083a97810 */ /* 0x000fe20007ffe0ff */
[----:B------:R1:W5:Y:S01]  /*16c0*/  LDG.E R174, desc[UR10][R66.64] ;  /* 0x0000000a42ae7981 */ /* 0x000362000c1e1900 */
[----:B------:R-:W-:Y:S01]  /*16d0*/  UMOV UR7, UR4 ;  /* 0x0000000400077c82 */ /* 0x000fe20008000000 */
[----:B------:R-:W-:Y:S01]  /*16e0*/  UMOV UR8, UR5 ;  /* 0x0000000500087c82 */ /* 0x000fe20008000000 */
[----:B------:R-:W-:Y:S01]  /*16f0*/  @!UP0 ULDC UR7, c[0x0][0x220] ;  /* 0x0000880000078ab9 */ /* 0x000fe20000000800 */
[----:B------:R-:W-:Y:S01]  /*1700*/  @!UP0 ULDC UR8, c[0x0][0x224] ;  /* 0x0000890000088ab9 */ /* 0x000fe20000000800 */
[----:B0-----:R-:W-:Y:S01]  /*1710*/  IMAD.WIDE.U32 R68, R169, 0x4, R64 ;  /* 0x00000004a9447825 */ /* 0x001fe200078e0040 */
[----:B------:R-:W-:Y:S02]  /*1720*/  MOV R64, UR7 ;  /* 0x0000000700407c02 */ /* 0x000fe40008000f00 */
[----:B------:R-:W-:Y:S02]  /*1730*/  MOV R65, UR8 ;  /* 0x0000000800417c02 */ /* 0x000fe40008000f00 */
[----:B------:R-:W-:Y:S01]  /*1740*/  IADD3 R175, R131, 0x1800, RZ ;  /* 0x0000180083af7810 */ /* 0x000fe20007ffe0ff */
[----:B------:R-:W-:Y:S01]  /*1750*/  UMOV UR6, UR4 ;  /* 0x0000000400067c82 */ /* 0x000fe20008000000 */
[----:B------:R-:W-:Y:S01]  /*1760*/  UMOV UR7, UR5 ;  /* 0x0000000500077c82 */ /* 0x000fe20008000000 */
[----:B------:R-:W-:Y:S01]  /*1770*/  @!UP0 ULDC UR6, c[0x0][0x220] ;  /* 0x0000880000068ab9 */ /* 0x000fe20000000800 */
[----:B------:R-:W-:Y:S01]  /*1780*/  @!UP0 ULDC UR7, c[0x0][0x224] ;  /* 0x0000890000078ab9 */ /* 0x000fe20000000800 */
[----:B-1----:R-:W-:Y:S01]  /*1790*/  IMAD.WIDE.U32 R66, R175, 0x4, R64 ;  /* 0x00000004af427825 */ /* 0x002fe200078e0040 */
[----:B------:R-:W-:Y:S01]  /*17a0*/  MOV R64, UR6 ;  /* 0x0000000600407c02 */ /* 0x000fe20008000f00 */
[----:B------:R0:W5:Y:S01]  /*17b0*/  LDG.E R176, desc[UR10][R68.64] ;  /* 0x0000000a44b07981 */ /* 0x000162000c1e1900 */
[----:B------:R-:W-:-:S02]  /*17c0*/  MOV R65, UR7 ;  /* 0x0000000700417c02 */ /* 0x000fc40008000f00 */
[----:B------:R-:W-:Y:S01]  /*17d0*/  IADD3 R173, R131, 0x1a00, RZ ;  /* 0x00001a0083ad7810 */ /* 0x000fe20007ffe0ff */
[----:B------:R-:W5:Y:S04]  /*17e0*/  LDG.E R184, desc[UR10][R66.64] ;  /* 0x0000000a42b87981 */ /* 0x000f68000c1e1900 */
[----:B------:R-:W-:Y:S02]  /*17f0*/  IMAD.WIDE.U32 R120, R173, 0x4, R64 ;  /* 0x00000004ad787825 */ /* 0x000fe400078e0040 */
[----:B------:R-:W1:Y:S01]  /*1800*/  LDC.64 R64, c[0x0][0x268] ;  /* 0x00009a00ff407b82 */ /* 0x000e620000000a00 */
[----:B------:R-:W-:Y:S01]  /*1810*/  @!UP0 ULDC UR4, c[0x0][0x220] ;  /* 0x0000880000048ab9 */ /* 0x000fe20000000800 */
[----:B------:R-:W-:Y:S01]  /*1820*/  @!UP0 ULDC UR5, c[0x0][0x224] ;  /* 0x0000890000058ab9 */ /* 0x000fe20000000800 */
[----:B------:R1:W5:Y:S01]  /*1830*/  LDG.E R186, desc[UR10][R120.64] ;  /* 0x0000000a78ba7981 */ /* 0x000362000c1e1900 */
[----:B0-----:R-:W-:-:S02]  /*1840*/  MOV R68, UR4 ;  /* 0x0000000400447c02 */ /* 0x001fc40008000f00 */
[----:B------:R-:W-:Y:S02]  /*1850*/  MOV R69, UR5 ;  /* 0x0000000500457c02 */ /* 0x000fe40008000f00 */
[----:B------:R-:W-:-:S05]  /*1860*/  IADD3 R177, R131, 0x1c00, RZ ;  /* 0x00001c0083b17810 */ /* 0x000fca0007ffe0ff */
[----:B------:R-:W-:-:S05]  /*1870*/  IMAD.WIDE.U32 R68, R177, 0x4, R68 ;  /* 0x00000004b1447825 */ /* 0x000fca00078e0044 */
[----:B------:R-:W5:Y:S01]  /*1880*/  LDG.E R192, desc[UR10][R68.64] ;  /* 0x0000000a44c07981 */ /* 0x000f62000c1e1900 */
[----:B-1----:R-:W-:-:S04]  /*1890*/  IMAD.WIDE.U32 R70, R131, 0x4, R64 ;  /* 0x0000000483467825 */ /* 0x002fc800078e0040 */
[--C-:B------:R-:W-:Y:S01]  /*18a0*/  IMAD.WIDE.U32 R124, R159, 0x4, R64.reuse ;  /* 0x000000049f7c7825 */ /* 0x100fe200078e0040 */
[----:B------:R0:W5:Y:S03]  /*18b0*/  LDG.E R179, desc[UR10][R70.64] ;  /* 0x0000000a46b37981 */ /* 0x000166000c1e1900 */
[--C-:B------:R-:W-:Y:S01]  /*18c0*/  IMAD.WIDE.U32 R122, R137, 0x4, R64.reuse ;  /* 0x00000004897a7825 */ /* 0x100fe200078e0040 */
[----:B------:R1:W5:Y:S03]  /*18d0*/  LDG.E R188, desc[UR10][R124.64] ;  /* 0x0000000a7cbc7981 */ /* 0x000366000c1e1900 */
[--C-:B------:R-:W-:Y:S01]  /*18e0*/  IMAD.WIDE.U32 R120, R157, 0x4, R64.reuse ;  /* 0x000000049d787825 */ /* 0x100fe200078e0040 */
[----:B------:R-:W5:Y:S03]  /*18f0*/  LDG.E R178, desc[UR10][R122.64] ;  /* 0x0000000a7ab27981 */ /* 0x000f66000c1e1900 */
[--C-:B0-----:R-:W-:Y:S01]  /*1900*/  IMAD.WIDE.U32 R70, R167, 0x4, R64.reuse ;  /* 0x00000004a7467825 */ /* 0x101fe200078e0040 */
[----:B------:R0:W5:Y:S03]  /*1910*/  LDG.E R190, desc[UR10][R120.64] ;  /* 0x0000000a78be7981 */ /* 0x000166000c1e1900 */
[----:B-1----:R-:W-:-:S02]  /*1920*/  IMAD.WIDE.U32 R124, R175, 0x4, R64 ;  /* 0x00000004af7c7825 */ /* 0x002fc400078e0040 */
[----:B------:R-:W5:Y:S04]  /*1930*/  LDG.E R70, desc[UR10][R70.64] ;  /* 0x0000000a46467981 */ /* 0x000f68000c1e1900 */
[----:B------:R-:W5:Y:S01]  /*1940*/  LDG.E R199, desc[UR10][R124.64] ;  /* 0x0000000a7cc77981 */ /* 0x000f62000c1e1900 */
[----:B0-----:R-:W-:-:S04]  /*1950*/  IMAD.WIDE.U32 R120, R173, 0x4, R64 ;  /* 0x00000004ad787825 */ /* 0x001fc800078e0040 */
[--C-:B------:R-:W-:Y:S02]  /*1960*/  IMAD.WIDE.U32 R126, R135, 0x4, R64.reuse ;  /* 0x00000004877e7825 */ /* 0x100fe400078e0040 */
[----:B------:R-:W5:Y:S02]  /*1970*/  LDG.E R120, desc[UR10][R120.64] ;  /* 0x0000000a78787981 */ /* 0x000f64000c1e1900 */
[--C-:B------:R-:W-:Y:S02]  /*1980*/  IMAD.WIDE.U32 R128, R133, 0x4, R64.reuse ;  /* 0x0000000485807825 */ /* 0x100fe400078e0040 */
[----:B------:R-:W5:Y:S04]  /*1990*/  LDG.E R180, desc[UR10][R126.64] ;  /* 0x0000000a7eb47981 */ /* 0x000f68000c1e1900 */
[----:B------:R0:W5:Y:S01]  /*19a0*/  LDG.E R182, desc[UR10][R128.64] ;  /* 0x0000000a80b67981 */ /* 0x000162000c1e1900 */
[----:B------:R-:W-:-:S04]  /*19b0*/  IMAD.WIDE.U32 R68, R161, 0x4, R64 ;  /* 0x00000004a1447825 */ /* 0x000fc800078e0040 */
[--C-:B------:R-:W-:Y:S02]  /*19c0*/  IMAD.WIDE.U32 R66, R163, 0x4, R64.reuse ;  /* 0x00000004a3427825 */ /* 0x100fe400078e0040 */
[----:B------:R1:W5:Y:S02]  /*19d0*/  LDG.E R68, desc[UR10][R68.64] ;  /* 0x0000000a44447981 */ /* 0x000364000c1e1900 */
[--C-:B0-----:R-:W-:Y:S02]  /*19e0*/  IMAD.WIDE.U32 R128, R169, 0x4, R64.reuse ;  /* 0x00000004a9807825 */ /* 0x101fe400078e0040 */
[----:B------:R-:W5:Y:S04]  /*19f0*/  LDG.E R67, desc[UR10][R66.64] ;  /* 0x0000000a42437981 */ /* 0x000f68000c1e1900 */
[----:B------:R-:W5:Y:S01]  /*1a00*/  LDG.E R198, desc[UR10][R128.64] ;  /* 0x0000000a80c67981 */ /* 0x000f62000c1e1900 */
[----:B------:R-:W-:-:S04]  /*1a10*/  IMAD.WIDE.U32 R122, R165, 0x4, R64 ;  /* 0x00000004a57a7825 */ /* 0x000fc800078e0040 */
[--C-:B------:R-:W-:Y:S01]  /*1a20*/  IMAD.WIDE.U32 R126, R171, 0x4, R64.reuse ;  /* 0x00000004ab7e7825 */ /* 0x100fe200078e0040 */
[----:B------:R-:W5:Y:S03]  /*1a30*/  LDG.E R194, desc[UR10][R122.64] ;  /* 0x0000000a7ac27981 */ /* 0x000f66000c1e1900 */
[----:B------:R-:W-:Y:S01]  /*1a40*/  IMAD.WIDE.U32 R64, R177, 0x4, R64 ;  /* 0x00000004b1407825 */ /* 0x000fe200078e0040 */
[----:B------:R0:W5:Y:S05]  /*1a50*/  LDG.E R196, desc[UR10][R126.64] ;  /* 0x0000000a7ec47981 */ /* 0x00016a000c1e1900 */
[----:B------:R3:W5:Y:S01]  /*1a60*/  LDG.E R64, desc[UR10][R64.64] ;  /* 0x0000000a40407981 */ /* 0x000762000c1e1900 */
[----:B-1----:R-:W1:Y:S08]  /*1a70*/  @P0 MUFU.RCP R69, R116 ;  /* 0x0000007400450308 */ /* 0x002e700000001000 */
[----:B------:R-:W1:Y:S08]  /*1a80*/  @P0 MUFU.RCP R164, R101 ;  /* 0x0000006500a40308 */ /* 0x000e700000001000 */
[----:B------:R-:W5:Y:S08]  /*1a90*/  @P0 MUFU.RCP R181, R102 ;  /* 0x0000006600b50308 */ /* 0x000f700000001000 */
[----:B0-----:R-:W0:Y:S08]  /*1aa0*/  @P0 MUFU.RCP R127, R103 ;  /* 0x00000067007f0308 */ /* 0x001e300000001000 */
[----:B------:R-:W0:Y:S01]  /*1ab0*/  @P0 MUFU.RCP R183, R117 ;  /* 0x0000007500b70308 */ /* 0x000e220000001000 */
[----:B---3--:R-:W-:-:S04]  /*1ac0*/  PRMT R65, R136, 0x7632, R65 ;  /* 0x0000763288417816 */ /* 0x008fc80000000041 */
[----:B------:R-:W-:Y:S02]  /*1ad0*/  SHF.L.U32 R125, R65, 0x10, RZ ;  /* 0x00000010417d7819 */ /* 0x000fe400000006ff */
[----:B------:R-:W-:-:S03]  /*1ae0*/  SHF.L.U32 R71, R136, 0x10, RZ ;  /* 0x0000001088477819 */ /* 0x000fc600000006ff */
[----:B------:R-:W-:Y:S01]  /*1af0*/  @P0 FADD.FTZ R124, -R8, R125 ;  /* 0x0000007d087c0221 */ /* 0x000fe20000010100 */
[----:B----4-:R-:W-:Y:S01]  /*1b00*/  PRMT R66, R138, 0x7632, R66 ;  /* 0x000076328a427816 */ /* 0x010fe20000000042 */
[----:B------:R-:W-:Y:S01]  /*1b10*/  @P0 FADD.FTZ R123, -R6, R71 ;  /* 0x00000047067b0221 */ /* 0x000fe20000010100 */
[----:B------:R-:W-:Y:S01]  /*1b20*/  SHF.L.U32 R138, R138, 0x10, RZ ;  /* 0x000000108a8a7819 */ /* 0x000fe200000006ff */
[----:B-1----:R-:W-:Y:S01]  /*1b30*/  @P0 FMUL.FTZ R124, R124, R69 ;  /* 0x000000457c7c0220 */ /* 0x002fe20000410000 */
[----:B------:R-:W1:Y:S01]  /*1b40*/  @P0 MUFU.RCP R185, R118 ;  /* 0x0000007600b90308 */ /* 0x000e620000001000 */
[----:B------:R-:W-:Y:S01]  /*1b50*/  @P0 FMUL.FTZ R123, R123, R164 ;  /* 0x000000a47b7b0220 */ /* 0x000fe20000410000 */
[----:B------:R-:W-:Y:S01]  /*1b60*/  SHF.L.U32 R191, R66, 0x10, RZ ;  /* 0x0000001042bf7819 */ /* 0x000fe200000006ff */
[----:B--2---:R-:W-:Y:S01]  /*1b70*/  @!P0 FADD.FTZ R69, R71, -R132 ;  /* 0x8000008447458221 */ /* 0x004fe20000010000 */
[----:B------:R-:W-:-:S04]  /*1b80*/  @P0 FADD.FTZ R128, -R9, R138 ;  /* 0x0000008a09800221 */ /* 0x000fc80000010100 */
[----:B------:R-:W2:Y:S01]  /*1b90*/  @P0 MUFU.RCP R129, R104 ;  /* 0x0000006800810308 */ /* 0x000ea20000001000 */
[----:B-----5:R-:W-:Y:S01]  /*1ba0*/  @!P0 FMUL.FTZ R123, R130, R69 ;  /* 0x00000045827b8220 */ /* 0x020fe20000410000 */
[--C-:B------:R-:W-:Y:S01]  /*1bb0*/  @!P0 FADD.FTZ R69, R138, -R132.reuse ;  /* 0x800000848a458221 */ /* 0x100fe20000010000 */
[C---:B------:R-:W-:Y:S01]  /*1bc0*/  SHF.L.U32 R66, R139.reuse, 0x10, RZ ;  /* 0x000000108b427819 */ /* 0x040fe200000006ff */
[----:B------:R-:W-:Y:S01]  /*1bd0*/  @P0 FMUL.FTZ R128, R128, R181 ;  /* 0x000000b580800220 */ /* 0x000fe20000410000 */
[----:B------:R-:W-:Y:S01]  /*1be0*/  PRMT R139, R139, 0x7632, R139 ;  /* 0x000076328b8b7816 */ /* 0x000fe2000000008b */
[----:B------:R-:W-:Y:S01]  /*1bf0*/  @!P0 FADD.FTZ R71, R125, -R132 ;  /* 0x800000847d478221 */ /* 0x000fe20000010000 */
[----:B------:R-:W-:Y:S01]  /*1c00*/  LOP3.LUT P1, RZ, R134, 0xff, RZ, 0xc0, !PT ;  /* 0x000000ff86ff7812 */ /* 0x000fe2000782c0ff */
[----:B------:R-:W-:Y:S01]  /*1c10*/  @!P0 FMUL.FTZ R128, R130, R69 ;  /* 0x0000004582808220 */ /* 0x000fe20000410000 */
[----:B------:R-:W-:Y:S01]  /*1c20*/  @P0 FADD.FTZ R134, -R11, R66 ;  /* 0x000000420b860221 */ /* 0x000fe20000010100 */
[----:B------:R-:W-:Y:S01]  /*1c30*/  @!P0 FADD.FTZ R69, R66, -R132 ;  /* 0x8000008442458221 */ /* 0x000fe20000010000 */
[----:B------:R-:W3:Y:S01]  /*1c40*/  @P0 MUFU.RCP R122, R119 ;  /* 0x00000077007a0308 */ /* 0x000ee20000001000 */
[----:B------:R-:W-:Y:S01]  /*1c50*/  SHF.L.U32 R139, R139, 0x10, RZ ;  /* 0x000000108b8b7819 */ /* 0x000fe200000006ff */
[----:B------:R-:W-:Y:S01]  /*1c60*/  @P0 FADD.FTZ R126, -R10, R191 ;  /* 0x000000bf0a7e0221 */ /* 0x000fe20000010100 */
[----:B------:R-:W-:Y:S01]  /*1c70*/  @!P0 FMUL.FTZ R124, R130, R71 ;  /* 0x00000047827c8220 */ /* 0x000fe20000410000 */
[----:B------:R-:W-:-:S02]  /*1c80*/  PRMT R66, R156, 0x7632, R66 ;  /* 0x000076329c427816 */ /* 0x000fc40000000042 */
[----:B------:R-:W-:Y:S02]  /*1c90*/  SHF.L.U32 R156, R156, 0x10, RZ ;  /* 0x000000109c9c7819 */ /* 0x000fe400000006ff */
[----:B------:R-:W4:Y:S01]  /*1ca0*/  @P0 MUFU.RCP R187, R105 ;  /* 0x0000006900bb0308 */ /* 0x000f220000001000 */
[--C-:B------:R-:W-:Y:S01]  /*1cb0*/  @!P0 FADD.FTZ R71, R191, -R132.reuse ;  /* 0x80000084bf478221 */ /* 0x100fe20000010000 */
[----:B0-----:R-:W-:Y:S01]  /*1cc0*/  @P0 FMUL.FTZ R134, R134, R127 ;  /* 0x0000007f86860220 */ /* 0x001fe20000410000 */
[----:B------:R-:W-:Y:S01]  /*1cd0*/  @P0 FADD.FTZ R138, -R12, R139 ;  /* 0x0000008b0c8a0221 */ /* 0x000fe20000010100 */
[----:B------:R-:W-:Y:S01]  /*1ce0*/  @!P0 FMUL.FTZ R134, R130, R69 ;  /* 0x0000004582868220 */ /* 0x000fe20000410000 */
[----:B------:R-:W-:Y:S01]  /*1cf0*/  @P0 FMUL.FTZ R126, R126, R183 ;  /* 0x000000b77e7e0220 */ /* 0x000fe20000410000 */
[----:B------:R-:W-:Y:S02]  /*1d00*/  @!P0 FADD.FTZ R69, R139, -R132 ;  /* 0x800000848b458221 */ /* 0x000fe40000010000 */
[----:B------:R-:W0:Y:S01]  /*1d10*/  @P0 MUFU.RCP R121, R106 ;  /* 0x0000006a00790308 */ /* 0x000e220000001000 */
[----:B------:R-:W-:Y:S01]  /*1d20*/  @P0 FADD.FTZ R136, -R13, R156 ;  /* 0x0000009c0d880221 */ /* 0x000fe20000010100 */
[----:B------:R-:W-:Y:S01]  /*1d30*/  @!P0 FMUL.FTZ R126, R130, R71 ;  /* 0x00000047827e8220 */ /* 0x000fe20000410000 */
[----:B------:R-:W-:Y:S01]  /*1d40*/  SHF.L.U32 R71, R66, 0x10, RZ ;  /* 0x0000001042477819 */ /* 0x000fe200000006ff */
[----:B-1----:R-:W-:-:S04]  /*1d50*/  @P0 FMUL.FTZ R138, R138, R185 ;  /* 0x000000b98a8a0220 */ /* 0x002fc80000410000 */
[----:B------:R-:W1:Y:S01]  /*1d60*/  @P0 MUFU.RCP R172, R140 ;  /* 0x0000008c00ac0308 */ /* 0x000e620000001000 */
[----:B------:R-:W-:Y:S01]  /*1d70*/  @!P0 FMUL.FTZ R138, R130, R69 ;  /* 0x00000045828a8220 */ /* 0x000fe20000410000 */
[----:B------:R-:W-:Y:S01]  /*1d80*/  PRMT R66, R158, 0x7632, R66 ;  /* 0x000076329e427816 */ /* 0x000fe20000000042 */
[----:B--2---:R-:W-:Y:S01]  /*1d90*/  @P0 FMUL.FTZ R136, R136, R129 ;  /* 0x0000008188880220 */ /* 0x004fe20000410000 */
[----:B------:R-:W-:Y:S01]  /*1da0*/  SHF.L.U32 R129, R158, 0x10, RZ ;  /* 0x000000109e817819 */ /* 0x000fe200000006ff */
[--C-:B------:R-:W-:Y:S01]  /*1db0*/  @!P0 FADD.FTZ R69, R156, -R132.reuse ;  /* 0x800000849c458221 */ /* 0x100fe20000010000 */
[----:B------:R-:W-:Y:S01]  /*1dc0*/  SHF.L.U32 R156, R160, 0x10, RZ ;  /* 0x00000010a09c7819 */ /* 0x000fe200000006ff */
[----:B------:R-:W-:Y:S01]  /*1dd0*/  @P0 FADD.FTZ R125, -R14, R71 ;  /* 0x000000470e7d0221 */ /* 0x000fe20000010100 */
[----:B------:R-:W2:Y:S01]  /*1de0*/  @P0 MUFU.RCP R65, R107 ;  /* 0x0000006b00410308 */ /* 0x000ea20000001000 */
[----:B------:R-:W-:Y:S01]  /*1df0*/  SHF.L.U32 R139, R66, 0x10, RZ ;  /* 0x00000010428b7819 */ /* 0x000fe200000006ff */
[----:B------:R-:W-:Y:S01]  /*1e00*/  @!P0 FADD.FTZ R71, R71, -R132 ;  /* 0x8000008447478221 */ /* 0x000fe20000010000 */
[----:B------:R-:W-:Y:S01]  /*1e10*/  @P0 FADD.FTZ R158, -R15, R129 ;  /* 0x000000810f9e0221 */ /* 0x000fe20000010100 */
[----:B------:R-:W-:Y:S01]  /*1e20*/  @!P0 FMUL.FTZ R136, R130, R69 ;  /* 0x0000004582888220 */ /* 0x000fe20000410000 */
[----:B------:R-:W-:-:S03]  /*1e30*/  PRMT R160, R160, 0x7632, R160 ;  /* 0x00007632a0a07816 */ /* 0x000fc600000000a0 */
[----:B------:R-:W5:Y:S01]  /*1e40*/  @P0 MUFU.RCP R189, R141 ;  /* 0x0000008d00bd0308 */ /* 0x000f620000001000 */
[----:B---3--:R-:W-:Y:S01]  /*1e50*/  @P0 FMUL.FTZ R125, R125, R122 ;  /* 0x0000007a7d7d0220 */ /* 0x008fe20000410000 */
[----:B------:R-:W-:Y:S01]  /*1e60*/  @!P0 FADD.FTZ R69, R129, -R132 ;  /* 0x8000008481458221 */ /* 0x000fe20000010000 */
[----:B------:R-:W-:Y:S01]  /*1e70*/  @P0 FADD.FTZ R66, -R17, R156 ;  /* 0x0000009c11420221 */ /* 0x000fe20000010100 */
[----:B------:R-:W-:Y:S01]  /*1e80*/  @!P0 FMUL.FTZ R125, R130, R71 ;  /* 0x00000047827d8220 */ /* 0x000fe20000410000 */
[----:B------:R-:W-:-:S03]  /*1e90*/  @P0 FADD.FTZ R127, -R16, R139 ;  /* 0x0000008b107f0221 */ /* 0x000fc60000010100 */
[----:B------:R-:W3:Y:S01]  /*1ea0*/  @P0 MUFU.RCP R181, R108 ;  /* 0x0000006c00b50308 */ /* 0x000ee20000001000 */
[----:B------:R-:W-:Y:S01]  /*1eb0*/  @!P0 FADD.FTZ R71, R139, -R132 ;  /* 0x800000848b478221 */ /* 0x000fe20000010000 */
[----:B----4-:R-:W-:Y:S01]  /*1ec0*/  @P0 FMUL.FTZ R158, R158, R187 ;  /* 0x000000bb9e9e0220 */ /* 0x010fe20000410000 */
[----:B------:R-:W-:Y:S01]  /*1ed0*/  SHF.L.U32 R129, R160, 0x10, RZ ;  /* 0x00000010a0817819 */ /* 0x000fe200000006ff */
[----:B------:R-:W-:Y:S01]  /*1ee0*/  @!P0 FMUL.FTZ R158, R130, R69 ;  /* 0x00000045829e8220 */ /* 0x000fe20000410000 */
[----:B------:R-:W-:-:S03]  /*1ef0*/  SHF.L.U32 R139, R162, 0x10, RZ ;  /* 0x00000010a28b7819 */ /* 0x000fc600000006ff */
[----:B------:R-:W4:Y:S01]  /*1f00*/  @P0 MUFU.RCP R200, R142 ;  /* 0x0000008e00c80308 */ /* 0x000f220000001000 */
[----:B0-----:R-:W-:Y:S01]  /*1f10*/  @P0 FMUL.FTZ R160, R66, R121 ;  /* 0x0000007942a00220 */ /* 0x001fe20000410000 */
[----:B------:R-:W-:Y:S01]  /*1f20*/  @!P0 FADD.FTZ R69, R156, -R132 ;  /* 0x800000849c458221 */ /* 0x000fe20000010000 */
[----:B------:R-:W-:Y:S01]  /*1f30*/  PRMT R66, R162, 0x7632, R66 ;  /* 0x00007632a2427816 */ /* 0x000fe20000000042 */
[----:B-1----:R-:W-:Y:S01]  /*1f40*/  @P0 FMUL.FTZ R127, R127, R172 ;  /* 0x000000ac7f7f0220 */ /* 0x002fe20000410000 */
[----:B------:R-:W-:Y:S01]  /*1f50*/  SHF.L.U32 R172, R166, 0x10, RZ ;  /* 0x00000010a6ac7819 */ /* 0x000fe200000006ff */
[----:B------:R-:W-:Y:S02]  /*1f60*/  @P0 FADD.FTZ R162, -R19, R139 ;  /* 0x0000008b13a20221 */ /* 0x000fe40000010100 */
[----:B------:R-:W0:Y:S01]  /*1f70*/  @P0 MUFU.RCP R202, R143 ;  /* 0x0000008f00ca0308 */ /* 0x000e220000001000 */
[----:B------:R-:W-:Y:S01]  /*1f80*/  @P0 FADD.FTZ R164, -R18, R129 ;  /* 0x0000008112a40221 */ /* 0x000fe20000010100 */
[----:B------:R-:W-:Y:S01]  /*1f90*/  @!P0 FMUL.FTZ R160, R130, R69 ;  /* 0x0000004582a08220 */ /* 0x000fe20000410000 */
[----:B------:R-:W-:Y:S01]  /*1fa0*/  SHF.L.U32 R187, R66, 0x10, RZ ;  /* 0x0000001042bb7819 */ /* 0x000fe200000006ff */
[----:B------:R-:W-:Y:S01]  /*1fb0*/  @!P0 FADD.FTZ R69, R129, -R132 ;  /* 0x8000008481458221 */ /* 0x000fe20000010000 */
[----:B------:R-:W-:-:S03]  /*1fc0*/  PRMT R66, R166, 0x7632, R66 ;  /* 0x00007632a6427816 */ /* 0x000fc60000000042 */
[----:B------:R-:W1:Y:S01]  /*1fd0*/  @P0 MUFU.RCP R183, R109 ;  /* 0x0000006d00b70308 */ /* 0x000e620000001000 */
[----:B--2---:R-:W-:Y:S01]  /*1fe0*/  @P0 FMUL.FTZ R162, R162, R65 ;  /* 0x00000041a2a20220 */ /* 0x004fe20000410000 */
[----:B------:R-:W-:Y:S01]  /*1ff0*/  @P0 FADD.FTZ R166, -R21, R172 ;  /* 0x000000ac15a60221 */ /* 0x000fe20000010100 */
[----:B-----5:R-:W-:Y:S01]  /*2000*/  @P0 FMUL.FTZ R164, R164, R189 ;  /* 0x000000bda4a40220 */ /* 0x020fe20000410000 */
[--C-:B------:R-:W-:Y:S01]  /*2010*/  @!P0 FADD.FTZ R65, R139, -R132.reuse ;  /* 0x800000848b418221 */ /* 0x100fe20000010000 */
[----:B------:R-:W-:Y:S01]  /*2020*/  @P0 FADD.FTZ R129, -R20, R187 ;  /* 0x000000bb14810221 */ /* 0x000fe20000010100 */
[----:B------:R-:W-:Y:S01]  /*2030*/  @!P0 FMUL.FTZ R164, R130, R69 ;  /* 0x0000004582a48220 */ /* 0x000fe20000410000 */
[----:B------:R-:W-:Y:S01]  /*2040*/  SHF.L.U32 R189, R66, 0x10, RZ ;  /* 0x0000001042bd7819 */ /* 0x000fe200000006ff */
[--C-:B------:R-:W-:Y:S01]  /*2050*/  @!P0 FADD.FTZ R69, R187, -R132.reuse ;  /* 0x80000084bb458221 */ /* 0x100fe20000010000 */
[----:B---3--:R-:W-:Y:S01]  /*2060*/  @P0 FMUL.FTZ R166, R166, R181 ;  /* 0x000000b5a6a60220 */ /* 0x008fe20000410000 */
[----:B------:R-:W2:Y:S01]  /*2070*/  @P0 MUFU.RCP R122, R144 ;  /* 0x00000090007a0308 */ /* 0x000ea20000001000 */
[----:B------:R-:W-:Y:S01]  /*2080*/  @!P0 FMUL.FTZ R162, R130, R65 ;  /* 0x0000004182a28220 */ /* 0x000fe20000410000 */
[----:B------:R-:W-:Y:S01]  /*2090*/  SHF.L.U32 R181, R168, 0x10, RZ ;  /* 0x00000010a8b57819 */ /* 0x000fe200000006ff */
[----:B------:R-:W-:Y:S01]  /*20a0*/  @!P0 FMUL.FTZ R127, R130, R71 ;  /* 0x00000047827f8220 */ /* 0x000fe20000410000 */
[----:B----4-:R-:W-:Y:S01]  /*20b0*/  @P0 FMUL.FTZ R129, R129, R200 ;  /* 0x000000c881810220 */ /* 0x010fe20000410000 */
[--C-:B------:R-:W-:Y:S01]  /*20c0*/  @!P0 FADD.FTZ R65, R172, -R132.reuse ;  /* 0x80000084ac418221 */ /* 0x100fe20000010000 */
[----:B------:R-:W-:Y:S01]  /*20d0*/  @P0 FADD.FTZ R139, -R22, R189 ;  /* 0x000000bd168b0221 */ /* 0x000fe20000010100 */
[----:B------:R-:W-:Y:S01]  /*20e0*/  @!P0 FMUL.FTZ R129, R130, R69 ;  /* 0x0000004582818220 */ /* 0x000fe20000410000 */
[----:B------:R-:W3:Y:S01]  /*20f0*/  @P0 MUFU.RCP R71, R145 ;  /* 0x0000009100470308 */ /* 0x000ee20000001000 */
[----:B------:R-:W-:Y:S01]  /*2100*/  @!P0 FADD.FTZ R69, R189, -R132 ;  /* 0x80000084bd458221 */ /* 0x000fe20000010000 */
[----:B------:R-:W-:Y:S01]  /*2110*/  PRMT R168, R168, 0x7632, R168 ;  /* 0x00007632a8a87816 */ /* 0x000fe200000000a8 */
[----:B------:R-:W-:Y:S01]  /*2120*/  @P0 FADD.FTZ R66, -R23, R181 ;  /* 0x000000b517420221 */ /* 0x000fe20000010100 */
[----:B------:R-:W-:Y:S01]  /*2130*/  @!P0 FMUL.FTZ R166, R130, R65 ;  /* 0x0000004182a68220 */ /* 0x000fe20000410000 */
[----:B0-----:R-:W-:Y:S01]  /*2140*/  @P0 FMUL.FTZ R139, R139, R202 ;  /* 0x000000ca8b8b0220 */ /* 0x001fe20000410000 */
[----:B------:R-:W-:-:S02]  /*2150*/  PRMT R65, R170, 0x7632, R65 ;  /* 0x00007632aa417816 */ /* 0x000fc40000000041 */
[----:B------:R-:W0:Y:S01]  /*2160*/  @P0 MUFU.RCP R185, R110 ;  /* 0x0000006e00b90308 */ /* 0x000e220000001000 */
[----:B------:R-:W-:Y:S01]  /*2170*/  @!P0 FMUL.FTZ R139, R130, R69 ;  /* 0x00000045828b8220 */ /* 0x000fe20000410000 */
[----:B------:R-:W-:Y:S01]  /*2180*/  SHF.L.U32 R187, R168, 0x10, RZ ;  /* 0x00000010a8bb7819 */ /* 0x000fe200000006ff */
[--C-:B------:R-:W-:Y:S01]  /*2190*/  @!P0 FADD.FTZ R69, R181, -R132.reuse ;  /* 0x80000084b5458221 */ /* 0x100fe20000010000 */
[----:B-1----:R-:W-:Y:S01]  /*21a0*/  @P0 FMUL.FTZ R168, R66, R183 ;  /* 0x000000b742a80220 */ /* 0x002fe20000410000 */
[----:B------:R-:W-:Y:S02]  /*21b0*/  SHF.L.U32 R183, R65, 0x10, RZ ;  /* 0x0000001041b77819 */ /* 0x000fe400000006ff */
[----:B------:R-:W-:Y:S01]  /*21c0*/  @!P0 FMUL.FTZ R168, R130, R69 ;  /* 0x0000004582a88220 */ /* 0x000fe20000410000 */
[----:B------:R-:W1:Y:S01]  /*21d0*/  @P0 MUFU.RCP R121, R111 ;  /* 0x0000006f00790308 */ /* 0x000e620000001000 */
[----:B------:R-:W-:Y:S01]  /*21e0*/  @P0 FADD.FTZ R181, -R24, R187 ;  /* 0x000000bb18b50221 */ /* 0x000fe20000010100 */
[----:B------:R-:W-:Y:S01]  /*21f0*/  SHF.L.U32 R69, R170, 0x10, RZ ;  /* 0x00000010aa457819 */ /* 0x000fe200000006ff */
[----:B------:R-:W-:Y:S01]  /*2200*/  @!P0 FADD.FTZ R65, R187, -R132 ;  /* 0x80000084bb418221 */ /* 0x000fe20000010000 */
[----:B------:R-:W-:Y:S01]  /*2210*/  @P0 FADD.FTZ R172, -R26, R183 ;  /* 0x000000b71aac0221 */ /* 0x000fe20000010100 */
[----:B--2---:R-:W-:-:S03]  /*2220*/  @P0 FMUL.FTZ R181, R181, R122 ;  /* 0x0000007ab5b50220 */ /* 0x004fc60000410000 */
[----:B------:R-:W2:Y:S01]  /*2230*/  @P0 MUFU.RCP R156, R146 ;  /* 0x00000092009c0308 */ /* 0x000ea20000001000 */
[----:B------:R-:W-:Y:S01]  /*2240*/  @P0 FADD.FTZ R170, -R25, R69 ;  /* 0x0000004519aa0221 */ /* 0x000fe20000010100 */
[----:B------:R-:W-:Y:S01]  /*2250*/  @!P0 FMUL.FTZ R181, R130, R65 ;  /* 0x0000004182b58220 */ /* 0x000fe20000410000 */
[----:B------:R-:W-:Y:S01]  /*2260*/  PRMT R65, R174, 0x7632, R65 ;  /* 0x00007632ae417816 */ /* 0x000fe20000000041 */
[----:B---3--:R-:W-:Y:S01]  /*2270*/  @P0 FMUL.FTZ R172, R172, R71 ;  /* 0x00000047acac0220 */ /* 0x008fe20000410000 */
[----:B------:R-:W-:Y:S01]  /*2280*/  SHF.L.U32 R71, R174, 0x10, RZ ;  /* 0x00000010ae477819 */ /* 0x000fe200000006ff */
[----:B0-----:R-:W-:Y:S01]  /*2290*/  @P0 FMUL.FTZ R170, R170, R185 ;  /* 0x000000b9aaaa0220 */ /* 0x001fe20000410000 */
[----:B------:R-:W-:Y:S01]  /*22a0*/  SHF.L.U32 R185, R65, 0x10, RZ ;  /* 0x0000001041b97819 */ /* 0x000fe200000006ff */
[--C-:B------:R-:W-:Y:S01]  /*22b0*/  @!P0 FADD.FTZ R65, R69, -R132.reuse ;  /* 0x8000008445418221 */ /* 0x100fe20000010000 */
[--C-:B------:R-:W-:Y:S01]  /*22c0*/  @!P0 FADD.FTZ R69, R183, -R132.reuse ;  /* 0x80000084b7458221 */ /* 0x100fe20000010000 */
[----:B------:R-:W-:Y:S01]  /*22d0*/  @P0 FADD.FTZ R174, -R27, R71 ;  /* 0x000000471bae0221 */ /* 0x000fe20000010100 */
[----:B------:R-:W0:Y:S01]  /*22e0*/  @P0 MUFU.RCP R66, R147 ;  /* 0x0000009300420308 */ /* 0x000e220000001000 */
[----:B------:R-:W-:Y:S01]  /*22f0*/  @P0 FADD.FTZ R183, -R28, R185 ;  /* 0x000000b91cb70221 */ /* 0x000fe20000010100 */
[----:B------:R-:W-:Y:S01]  /*2300*/  @!P0 FMUL.FTZ R172, R130, R69 ;  /* 0x0000004582ac8220 */ /* 0x000fe20000410000 */
[----:B-1----:R-:W-:Y:S01]  /*2310*/  @P0 FMUL.FTZ R174, R174, R121 ;  /* 0x00000079aeae0220 */ /* 0x002fe20000410000 */
[C---:B------:R-:W-:Y:S01]  /*2320*/  SHF.L.U32 R121, R176.reuse, 0x10, RZ ;  /* 0x00000010b0797819 */ /* 0x040fe200000006ff */
[----:B------:R-:W-:Y:S01]  /*2330*/  @!P0 FADD.FTZ R69, R185, -R132 ;  /* 0x80000084b9458221 */ /* 0x000fe20000010000 */
[----:B------:R-:W-:-:S02]  /*2340*/  PRMT R176, R176, 0x7632, R176 ;  /* 0x00007632b0b07816 */ /* 0x000fc400000000b0 */
[----:B------:R-:W1:Y:S01]  /*2350*/  @P0 MUFU.RCP R200, R112 ;  /* 0x0000007000c80308 */ /* 0x000e620000001000 */
[----:B--2---:R-:W-:Y:S01]  /*2360*/  @P0 FMUL.FTZ R183, R183, R156 ;  /* 0x0000009cb7b70220 */ /* 0x004fe20000410000 */
[C---:B------:R-:W-:Y:S01]  /*2370*/  @!P0 FMUL.FTZ R183, R130.reuse, R69 ;  /* 0x0000004582b78220 */ /* 0x040fe20000410000 */
[----:B------:R-:W-:Y:S01]  /*2380*/  @!P0 FMUL.FTZ R170, R130, R65 ;  /* 0x0000004182aa8220 */ /* 0x000fe20000410000 */
[----:B------:R-:W-:Y:S01]  /*2390*/  SHF.L.U32 R69, R176, 0x10, RZ ;  /* 0x00000010b0457819 */ /* 0x000fe200000006ff */
[----:B------:R-:W-:-:S03]  /*23a0*/  @!P0 FADD.FTZ R65, R71, -R132 ;  /* 0x8000008447418221 */ /* 0x000fc60000010000 */
[----:B------:R-:W2:Y:S01]  /*23b0*/  @P0 MUFU.RCP R122, R113 ;  /* 0x00000071007a0308 */ /* 0x000ea20000001000 */
[C---:B------:R-:W-:Y:S02]  /*23c0*/  SHF.L.U32 R176, R184.reuse, 0x10, RZ ;  /* 0x00000010b8b07819 */ /* 0x040fe400000006ff */
[----:B------:R-:W-:-:S05]  /*23d0*/  PRMT R184, R184, 0x7632, R184 ;  /* 0x00007632b8b87816 */ /* 0x000fca00000000b8 */
[----:B------:R-:W3:Y:S01]  /*23e0*/  @P0 MUFU.RCP R156, R114 ;  /* 0x00000072009c0308 */ /* 0x000ee20000001000 */
[----:B------:R-:W-:Y:S01]  /*23f0*/  @!P0 FMUL.FTZ R174, R130, R65 ;  /* 0x0000004182ae8220 */ /* 0x000fe20000410000 */
[----:B------:R-:W-:Y:S01]  /*2400*/  @P0 FADD.FTZ R187, -R30, R69 ;  /* 0x000000451ebb0221 */ /* 0x000fe20000010100 */
[----:B------:R-:W-:Y:S01]  /*2410*/  @P0 FADD.FTZ R185, -R29, R121 ;  /* 0x000000791db90221 */ /* 0x000fe20000010100 */
[----:B------:R-:W-:Y:S01]  /*2420*/  @!P0 FADD.FTZ R65, R121, -R132 ;  /* 0x8000008479418221 */ /* 0x000fe20000010000 */
[----:B------:R-:W-:Y:S01]  /*2430*/  SHF.L.U32 R121, R184, 0x10, RZ ;  /* 0x00000010b8797819 */ /* 0x000fe200000006ff */
[----:B0-----:R-:W-:Y:S01]  /*2440*/  @P0 FMUL.FTZ R187, R187, R66 ;  /* 0x00000042bbbb0220 */ /* 0x001fe20000410000 */
[----:B------:R-:W-:Y:S01]  /*2450*/  SHF.L.U32 R184, R186, 0x10, RZ ;  /* 0x00000010bab87819 */ /* 0x000fe200000006ff */
[----:B------:R-:W0:Y:S01]  /*2460*/  @P0 MUFU.RCP R66, R115 ;  /* 0x0000007300420308 */ /* 0x000e220000001000 */
[----:B-1----:R-:W-:Y:S01]  /*2470*/  @P0 FMUL.FTZ R185, R185, R200 ;  /* 0x000000c8b9b90220 */ /* 0x002fe20000410000 */
[----:B------:R-:W-:Y:S01]  /*2480*/  @P0 FADD.FTZ R189, -R31, R176 ;  /* 0x000000b01fbd0221 */ /* 0x000fe20000010100 */
[----:B------:R-:W-:Y:S01]  /*2490*/  @!P0 FMUL.FTZ R185, R130, R65 ;  /* 0x0000004182b98220 */ /* 0x000fe20000410000 */
[----:B------:R-:W-:Y:S01]  /*24a0*/  @!P0 FADD.FTZ R65, R69, -R132 ;  /* 0x8000008445418221 */ /* 0x000fe20000010000 */
[----:B------:R-:W-:Y:S01]  /*24b0*/  @P0 FADD.FTZ R193, -R33, R184 ;  /* 0x000000b821c10221 */ /* 0x000fe20000010100 */
[----:B------:R-:W-:-:S02]  /*24c0*/  @!P0 FADD.FTZ R69, R176, -R132 ;  /* 0x80000084b0458221 */ /* 0x000fc40000010000 */
[----:B------:R-:W1:Y:S01]  /*24d0*/  @P0 MUFU.RCP R202, R148 ;  /* 0x0000009400ca0308 */ /* 0x000e620000001000 */
[----:B--2---:R-:W-:Y:S01]  /*24e0*/  @P0 FMUL.FTZ R189, R189, R122 ;  /* 0x0000007abdbd0220 */ /* 0x004fe20000410000 */
[----:B---3--:R-:W-:Y:S01]  /*24f0*/  @P0 FMUL.FTZ R193, R193, R156 ;  /* 0x0000009cc1c10220 */ /* 0x008fe20000410000 */
[----:B------:R-:W-:Y:S01]  /*2500*/  @!P0 FMUL.FTZ R189, R130, R69 ;  /* 0x0000004582bd8220 */ /* 0x000fe20000410000 */
[----:B------:R-:W-:-:S04]  /*2510*/  PRMT R186, R186, 0x7632, R186 ;  /* 0x00007632baba7816 */ /* 0x000fc800000000ba */
[----:B------:R-:W2:Y:S01]  /*2520*/  @P0 MUFU.RCP R71, R149 ;  /* 0x0000009500470308 */ /* 0x000ea20000001000 */
[----:B------:R-:W-:Y:S01]  /*2530*/  SHF.L.U32 R156, R192, 0x10, RZ ;  /* 0x00000010c09c7819 */ /* 0x000fe200000006ff */
[----:B------:R-:W-:Y:S01]  /*2540*/  @!P0 FADD.FTZ R69, R184, -R132 ;  /* 0x80000084b8458221 */ /* 0x000fe20000010000 */
[----:B------:R-:W-:Y:S01]  /*2550*/  @!P0 FMUL.FTZ R187, R130, R65 ;  /* 0x0000004182bb8220 */ /* 0x000fe20000410000 */
[----:B------:R-:W-:-:S04]  /*2560*/  @P0 FADD.FTZ R191, -R32, R121 ;  /* 0x0000007920bf0221 */ /* 0x000fc80000010100 */
[----:B------:R-:W3:Y:S01]  /*2570*/  @P0 MUFU.RCP R122, R150 ;  /* 0x00000096007a0308 */ /* 0x000ee20000001000 */
[----:B------:R-:W-:Y:S01]  /*2580*/  @!P0 FADD.FTZ R65, R121, -R132 ;  /* 0x8000008479418221 */ /* 0x000fe20000010000 */
[----:B------:R-:W-:Y:S01]  /*2590*/  PRMT R192, R192, 0x7632, R192 ;  /* 0x00007632c0c07816 */ /* 0x000fe200000000c0 */
[----:B------:R-:W-:Y:S01]  /*25a0*/  @!P0 FMUL.FTZ R193, R130, R69 ;  /* 0x0000004582c18220 */ /* 0x000fe20000410000 */
[----:B------:R-:W-:Y:S01]  /*25b0*/  SHF.L.U32 R121, R186, 0x10, RZ ;  /* 0x00000010ba797819 */ /* 0x000fe200000006ff */
[----:B------:R-:W-:Y:S01]  /*25c0*/  @P0 FADD.FTZ R195, -R35, R156 ;  /* 0x0000009c23c30221 */ /* 0x000fe20000010100 */
[--C-:B------:R-:W-:Y:S01]  /*25d0*/  @!P0 FADD.FTZ R69, R156, -R132.reuse ;  /* 0x800000849c458221 */ /* 0x100fe20000010000 */
[----:B------:R-:W-:Y:S02]  /*25e0*/  SHF.L.U32 R201, R192, 0x10, RZ ;  /* 0x00000010c0c97819 */ /* 0x000fe400000006ff */
[----:B------:R-:W-:Y:S01]  /*25f0*/  @P0 FADD.FTZ R176, -R34, R121 ;  /* 0x0000007922b00221 */ /* 0x000fe20000010100 */
[----:B0-----:R-:W-:Y:S01]  /*2600*/  @P0 FMUL.FTZ R195, R195, R66 ;  /* 0x00000042c3c30220 */ /* 0x001fe20000410000 */
[----:B------:R-:W-:Y:S01]  /*2610*/  @!P0 FMUL.FTZ R195, R130, R69 ;  /* 0x0000004582c38220 */ /* 0x000fe20000410000 */
[C---:B------:R-:W-:Y:S01]  /*2620*/  PRMT R69, R179.reuse, 0x7632, R69 ;  /* 0x00007632b3457816 */ /* 0x040fe20000000045 */
[----:B------:R-:W-:Y:S01]  /*2630*/  @P0 FADD.FTZ R197, -R36, R201 ;  /* 0x000000c924c50221 */ /* 0x000fe20000010100 */
[----:B------:R-:W-:Y:S01]  /*2640*/  SHF.L.U32 R179, R179, 0x10, RZ ;  /* 0x00000010b3b37819 */ /* 0x000fe200000006ff */
[----:B-1----:R-:W-:Y:S01]  /*2650*/  @P0 FMUL.FTZ R191, R191, R202 ;  /* 0x000000cabfbf0220 */ /* 0x002fe20000410000 */
[----:B--2---:R-:W-:Y:S01]  /*2660*/  @P0 FMUL.FTZ R176, R176, R71 ;  /* 0x00000047b0b00220 */ /* 0x004fe20000410000 */
[----:B------:R-:W-:Y:S01]  /*2670*/  @!P0 FMUL.FTZ R191, R130, R65 ;  /* 0x0000004182bf8220 */ /* 0x000fe20000410000 */
[--C-:B------:R-:W-:Y:S01]  /*2680*/  @!P0 FADD.FTZ R71, R201, -R132.reuse ;  /* 0x80000084c9478221 */ /* 0x100fe20000010000 */
[----:B------:R-:W-:Y:S01]  /*2690*/  @!P0 FADD.FTZ R65, R121, -R132 ;  /* 0x8000008479418221 */ /* 0x000fe20000010000 */
[----:B------:R-:W-:Y:S01]  /*26a0*/  SHF.L.U32 R192, R69, 0x10, RZ ;  /* 0x0000001045c07819 */ /* 0x000fe200000006ff */
[----:B---3--:R-:W-:Y:S01]  /*26b0*/  @P0 FMUL.FTZ R197, R197, R122 ;  /* 0x0000007ac5c50220 */ /* 0x008fe20000410000 */
[C---:B------:R-:W-:Y:S01]  /*26c0*/  PRMT R121, R178.reuse, 0x7632, R121 ;  /* 0x00007632b2797816 */ /* 0x040fe20000000079 */
[----:B------:R-:W-:Y:S01]  /*26d0*/  FMUL.FTZ R122, R101, R179 ;  /* 0x000000b3657a7220 */ /* 0x000fe20000410000 */
[----:B------:R-:W-:Y:S01]  /*26e0*/  SHF.L.U32 R200, R178, 0x10, RZ ;  /* 0x00000010b2c87819 */ /* 0x000fe200000006ff */
[----:B------:R-:W-:Y:S01]  /*26f0*/  @!P0 FMUL.FTZ R197, R130, R71 ;  /* 0x0000004782c58220 */ /* 0x000fe20000410000 */
[----:B------:R-:W-:Y:S01]  /*2700*/  PRMT R178, R188, 0x7632, R178 ;  /* 0x00007632bcb27816 */ /* 0x000fe200000000b2 */
[C---:B------:R-:W-:Y:S01]  /*2710*/  FADD.FTZ R74, R192.reuse, R74 ;  /* 0x0000004ac04a7221 */ /* 0x040fe20000010000 */
[C---:B------:R-:W-:Y:S01]  /*2720*/  PRMT R231, R199.reuse, 0x7632, R231 ;  /* 0x00007632c7e77816 */ /* 0x040fe200000000e7 */
[----:B------:R-:W-:Y:S01]  /*2730*/  FFMA.FTZ R73, R192, R124, R73 ;  /* 0x0000007cc0497223 */ /* 0x000fe20000010049 */
[----:B------:R-:W-:Y:S01]  /*2740*/  SHF.L.U32 R71, R199, 0x10, RZ ;  /* 0x00000010c7477819 */ /* 0x000fe200000006ff */
[----:B------:R-:W-:Y:S01]  /*2750*/  FMUL.FTZ R199, R116, R192 ;  /* 0x000000c074c77220 */ /* 0x000fe20000410000 */
[----:B------:R-:W-:Y:S01]  /*2760*/  FADD.FTZ R192, RZ, R122 ;  /* 0x0000007affc07221 */ /* 0x000fe20000010000 */
[----:B------:R-:W-:Y:S01]  /*2770*/  SHF.L.U32 R227, R178, 0x10, RZ ;  /* 0x00000010b2e37819 */ /* 0x000fe200000006ff */
[----:B------:R-:W-:Y:S01]  /*2780*/  FFMA.FTZ R178, R122, R123, RZ ;  /* 0x0000007b7ab27223 */ /* 0x000fe200000100ff */
[----:B------:R-:W-:-:S02]  /*2790*/  PRMT R184, R70, 0x7632, R184 ;  /* 0x0000763246b87816 */ /* 0x000fc400000000b8 */
[----:B------:R-:W-:Y:S02]  /*27a0*/  SHF.L.U32 R212, R70, 0x10, RZ ;  /* 0x0000001046d47819 */ /* 0x000fe400000006ff */
[C---:B------:R-:W-:Y:S02]  /*27b0*/  PRMT R70, R120.reuse, 0x7632, R70 ;  /* 0x0000763278467816 */ /* 0x040fe40000000046 */
[----:B------:R-:W-:Y:S01]  /*27c0*/  SHF.L.U32 R69, R120, 0x10, RZ ;  /* 0x0000001078457819 */ /* 0x000fe200000006ff */
[----:B------:R-:W-:Y:S01]  /*27d0*/  FMUL.FTZ R201, R102, R200 ;  /* 0x000000c866c97220 */ /* 0x000fe20000410000 */
[----:B------:R-:W-:Y:S01]  /*27e0*/  SHF.L.U32 R120, R121, 0x10, RZ ;  /* 0x0000001079787819 */ /* 0x000fe200000006ff */
[----:B------:R-:W-:Y:S01]  /*27f0*/  FADD.FTZ R192, R192, R199 ;  /* 0x000000c7c0c07221 */ /* 0x000fe20000010000 */
[----:B------:R-:W-:Y:S01]  /*2800*/  FFMA.FTZ R178, R199, R124, R178 ;  /* 0x0000007cc7b27223 */ /* 0x000fe200000100b2 */
[C---:B------:R-:W-:Y:S02]  /*2810*/  PRMT R132, R180.reuse, 0x7632, R132 ;  /* 0x00007632b4847816 */ /* 0x040fe40000000084 */
        /* <DEDUP_REMOVED lines=8> */
[----:B------:R-:W-:Y:S01]  /*28a0*/  PRMT R156, R182, 0x7632, R156 ;  /* 0x00007632b69c7816 */ /* 0x000fe2000000009c */
[----:B------:R-:W-:Y:S01]  /*28b0*/  FMUL.FTZ R223, R118, R132 ;  /* 0x0000008476df7220 */ /* 0x000fe20000410000 */
[----:B------:R-:W-:Y:S01]  /*28c0*/  SHF.L.U32 R204, R182, 0x10, RZ ;  /* 0x00000010b6cc7819 */ /* 0x000fe200000006ff */
[----:B------:R-:W-:Y:S01]  /*28d0*/  FADD.FTZ R192, R192, R203 ;  /* 0x000000cbc0c07221 */ /* 0x000fe20000010000 */
[----:B------:R-:W-:Y:S01]  /*28e0*/  FFMA.FTZ R178, R203, R134, R178 ;  /* 0x00000086cbb27223 */ /* 0x000fe200000100b2 */
[----:B------:R-:W-:Y:S01]  /*28f0*/  SHF.L.U32 R225, R156, 0x10, RZ ;  /* 0x000000109ce17819 */ /* 0x000fe200000006ff */
[----:B------:R-:W-:Y:S01]  /*2900*/  FADD.FTZ R151, R120, R151 ;  /* 0x0000009778977221 */ /* 0x000fe20000010000 */
[----:B------:R-:W-:Y:S01]  /*2910*/  SHF.L.U32 R237, R198, 0x10, RZ ;  /* 0x00000010c6ed7819 */ /* 0x000fe200000006ff */
[----:B------:R-:W-:Y:S01]  /*2920*/  FMUL.FTZ R205, R104, R204 ;  /* 0x000000cc68cd7220 */ /* 0x000fe20000410000 */
[----:B------:R-:W-:Y:S01]  /*2930*/  FFMA.FTZ R43, R120, R126, R43 ;  /* 0x0000007e782b7223 */ /* 0x000fe2000001002b */
        /* <DEDUP_REMOVED lines=8> */
[----:B------:R-:W-:Y:S01]  /*29c0*/  PRMT R182, R68, 0x7632, R182 ;  /* 0x0000763244b67816 */ /* 0x000fe200000000b6 */
[C---:B------:R-:W-:Y:S01]  /*29d0*/  FADD.FTZ R62, R237.reuse, R62 ;  /* 0x0000003eed3e7221 */ /* 0x040fe20000010000 */
[----:B------:R-:W-:Y:S01]  /*29e0*/  FFMA.FTZ R60, R237, R185, R60 ;  /* 0x000000b9ed3c7223 */ /* 0x000fe2000001003c */
[----:B------:R-:W-:Y:S01]  /*29f0*/  FMUL.FTZ R132, R112, R237 ;  /* 0x000000ed70847220 */ /* 0x000fe20000410000 */
[----:B------:R-:W-:Y:S01]  /*2a00*/  FADD.FTZ R225, R192, R205 ;  /* 0x000000cdc0e17221 */ /* 0x000fe20000010000 */
[----:B------:R-:W-:Y:S01]  /*2a10*/  FFMA.FTZ R237, R205, R136, R120 ;  /* 0x00000088cded7223 */ /* 0x000fe20000010078 */
[----:B------:R-:W-:Y:S01]  /*2a20*/  PRMT R180, R67, 0x7632, R180 ;  /* 0x0000763243b47816 */ /* 0x000fe200000000b4 */
[----:B------:R-:W-:Y:S01]  /*2a30*/  FMUL.FTZ R207, R105, R206 ;  /* 0x000000ce69cf7220 */ /* 0x000fe20000410000 */
[----:B------:R-:W-:Y:S01]  /*2a40*/  SHF.L.U32 R235, R182, 0x10, RZ ;  /* 0x00000010b6eb7819 */ /* 0x000fe200000006ff */
[----:B------:R-:W-:Y:S01]  /*2a50*/  FADD.FTZ R120, R225, R178 ;  /* 0x000000b2e1787221 */ /* 0x000fe20000010000 */
[C---:B------:R-:W-:Y:S01]  /*2a60*/  FADD.FTZ R100, R179.reuse, R100 ;  /* 0x00000064b3647221 */ /* 0x040fe20000010000 */
[----:B------:R-:W-:Y:S01]  /*2a70*/  FFMA.FTZ R72, R179, R123, R72 ;  /* 0x0000007bb3487223 */ /* 0x000fe20000010048 */
[----:B------:R-:W-:Y:S01]  /*2a80*/  FFMA.FTZ R182, R178, R125, R237 ;  /* 0x0000007db2b67223 */ /* 0x000fe200000100ed */
[C---:B------:R-:W-:Y:S01]  /*2a90*/  PRMT R179, R190.reuse, 0x7632, R179 ;  /* 0x00007632beb37816 */ /* 0x040fe200000000b3 */
[C---:B------:R-:W-:Y:S01]  /*2aa0*/  FADD.FTZ R78, R227.reuse, R78 ;  /* 0x0000004ee34e7221 */ /* 0x040fe20000010000 */
[----:B------:R-:W-:Y:S01]  /*2ab0*/  SHF.L.U32 R190, R190, 0x10, RZ ;  /* 0x00000010bebe7819 */ /* 0x000fe200000006ff */
[----:B------:R-:W-:Y:S01]  /*2ac0*/  FFMA.FTZ R56, R227, R127, R56 ;  /* 0x0000007fe3387223 */ /* 0x000fe20000010038 */
        /* <DEDUP_REMOVED lines=13> */
[----:B------:R-:W-:Y:S01]  /*2ba0*/  FMUL.FTZ R211, R107, R208 ;  /* 0x000000d06bd37220 */ /* 0x000fe20000410000 */
[-C--:B------:R-:W-:Y:S01]  /*2bb0*/  FFMA.FTZ R89, R156, R164.reuse, R89 ;  /* 0x000000a49c597223 */ /* 0x080fe20000010059 */
        /* <DEDUP_REMOVED lines=8> */
[----:B------:R-:W-:Y:S01]  /*2c40*/  PRMT R186, R194, 0x7632, R186 ;  /* 0x00007632c2ba7816 */ /* 0x000fe200000000ba */
[----:B------:R-:W-:Y:S01]  /*2c50*/  FMUL.FTZ R213, R108, R210 ;  /* 0x000000d26cd57220 */ /* 0x000fe20000410000 */
[----:B------:R-:W-:Y:S01]  /*2c60*/  FADD.FTZ R120, R227, R182 ;  /* 0x000000b6e3787221 */ /* 0x000fe20000010000 */
[----:B------:R-:W-:Y:S01]  /*2c70*/  FFMA.FTZ R156, R182, R129, R233 ;  /* 0x00000081b69c7223 */ /* 0x000fe200000100e9 */
[C---:B------:R-:W-:Y:S01]  /*2c80*/  PRMT R68, R64.reuse, 0x7632, R68 ;  /* 0x0000763240447816 */ /* 0x040fe20000000044 */
[C---:B------:R-:W-:Y:S01]  /*2c90*/  FADD.FTZ R154, R71.reuse, R154 ;  /* 0x0000009a479a7221 */ /* 0x040fe20000010000 */
[----:B------:R-:W-:Y:S01]  /*2ca0*/  SHF.L.U32 R67, R64, 0x10, RZ ;  /* 0x0000001040437819 */ /* 0x000fe200000006ff */
[----:B------:R-:W-:Y:S01]  /*2cb0*/  FFMA.FTZ R98, R71, R189, R98 ;  /* 0x000000bd47627223 */ /* 0x000fe20000010062 */
[----:B------:R-:W-:Y:S01]  /*2cc0*/  SHF.L.U32 R121, R184, 0x10, RZ ;  /* 0x00000010b8797819 */ /* 0x000fe200000006ff */
[----:B------:R-:W-:Y:S01]  /*2cd0*/  FMUL.FTZ R184, R113, R71 ;  /* 0x0000004771b87220 */ /* 0x000fe20000410000 */
[----:B------:R-:W-:Y:S01]  /*2ce0*/  SHF.L.U32 R64, R186, 0x10, RZ ;  /* 0x00000010ba407819 */ /* 0x000fe200000006ff */
[----:B------:R-:W-:Y:S01]  /*2cf0*/  FMUL.FTZ R186, R143, R235 ;  /* 0x000000eb8fba7220 */ /* 0x000fe20000410000 */
[----:B------:R-:W-:Y:S01]  /*2d00*/  FADD.FTZ R71, R120, R213 ;  /* 0x000000d578477221 */ /* 0x000fe20000010000 */
[----:B------:R-:W-:Y:S01]  /*2d10*/  FFMA.FTZ R227, R213, R166, R156 ;  /* 0x000000a6d5e37223 */ /* 0x000fe2000001009c */
[----:B------:R-:W-:Y:S01]  /*2d20*/  PRMT R188, R196, 0x7632, R188 ;  /* 0x00007632c4bc7816 */ /* 0x000fe200000000bc */
[----:B------:R-:W-:Y:S01]  /*2d30*/  FMUL.FTZ R215, R109, R212 ;  /* 0x000000d46dd77220 */ /* 0x000fe20000410000 */
[----:B------:R-:W-:Y:S01]  /*2d40*/  FADD.FTZ R120, R71, R186 ;  /* 0x000000ba47787221 */ /* 0x000fe20000010000 */
[----:B------:R-:W-:Y:S01]  /*2d50*/  FFMA.FTZ R156, R186, R139, R227 ;  /* 0x0000008bba9c7223 */ /* 0x000fe200000100e3 */
[----:B------:R-:W-:Y:S01]  /*2d60*/  SHF.L.U32 R194, R194, 0x10, RZ ;  /* 0x00000010c2c27819 */ /* 0x000fe200000006ff */
[C---:B------:R-:W-:Y:S01]  /*2d70*/  FADD.FTZ R76, R121.reuse, R76 ;  /* 0x0000004c794c7221 */ /* 0x040fe20000010000 */
[----:B------:R-:W-:Y:S01]  /*2d80*/  SHF.L.U32 R179, R188, 0x10, RZ ;  /* 0x00000010bcb37819 */ /* 0x000fe200000006ff */
        /* <DEDUP_REMOVED lines=10> */
[----:B------:R-:W-:Y:S02]  /*2e30*/  FFMA.FTZ R156, R217, R170, R156 ;  /* 0x000000aad99c7223 */ /* 0x000fe4000001009c */
[----:B------:R-:W-:Y:S01]  /*2e40*/  FMUL.FTZ R219, R111, R196 ;  /* 0x000000c46fdb7220 */ /* 0x000fe20000410000 */
[----:B------:R-:W-:Y:S01]  /*2e50*/  FADD.FTZ R120, R120, R227 ;  /* 0x000000e378787221 */ /* 0x000fe20000010000 */
[----:B------:R-:W-:Y:S01]  /*2e60*/  FFMA.FTZ R156, R227, R172, R156 ;  /* 0x000000ace39c7223 */ /* 0x000fe2000001009c */
[----:B------:R-:W-:Y:S01]  /*2e70*/  PRMT R229, R198, 0x7632, R229 ;  /* 0x00007632c6e57816 */ /* 0x000fe200000000e5 */
        /* <DEDUP_REMOVED lines=26> */
[C---:B------:R-:W-:Y:S01]  /*3020*/  FADD.FTZ R39, R64.reuse, R39 ;  /* 0x0000002740277221 */ /* 0x040fe20000010000 */
[----:B------:R-:W-:Y:S01]  /*3030*/  FFMA.FTZ R81, R64, R172, R81 ;  /* 0x000000ac40517223 */ /* 0x000fe20000010051 */
[----:B------:R-:W-:Y:S01]  /*3040*/  FFMA.FTZ R88, R69, R193, R88 ;  /* 0x000000c145587223 */ /* 0x000fe20000010058 */
[C---:B------:R-:W-:Y:S01]  /*3050*/  FADD.FTZ R86, R229.reuse, R86 ;  /* 0x00000056e5567221 */ /* 0x040fe20000010000 */
[----:B------:R-:W-:Y:S01]  /*3060*/  FFMA.FTZ R42, R229, R187, R42 ;  /* 0x000000bbe52a7223 */ /* 0x000fe2000001002a */
[----:B------:R-:W-:Y:S01]  /*3070*/  SHF.L.U32 R69, R68, 0x10, RZ ;  /* 0x0000001044457819 */ /* 0x000fe200000006ff */
[----:B------:R-:W-:Y:S01]  /*3080*/  FMUL.FTZ R229, R149, R70 ;  /* 0x0000004695e57220 */ /* 0x000fe20000410000 */
[----:B------:R-:W-:Y:S01]  /*3090*/  FADD.FTZ R64, R71, R192 ;  /* 0x000000c047407221 */ /* 0x000fe20000010000 */
[----:B------:R-:W-:Y:S01]  /*30a0*/  @!P0 FMUL.FTZ R176, R130, R65 ;  /* 0x0000004182b08220 */ /* 0x000fe20000410000 */
        /* <DEDUP_REMOVED lines=59> */
.L_x_2214:
[----:B------:R-:W3:Y:S01]  /*3460*/  @!P2 S2R R231, SR_CgaCtaId ;  /* 0x0000000000e7a919 */ /* 0x000ee20000008800 */
[----:B------:R-:W4:Y:S01]  /*3470*/  LDC R156, c[0x0][0x210] ;  /* 0x00008400ff9c7b82 */ /* 0x000f220000000800 */
[----:B------:R-:W-:Y:S01]  /*3480*/  LOP3.LUT R65, R65, 0x3, RZ, 0xc0, !PT ;  /* 0x0000000341417812 */ /* 0x000fe200078ec0ff */
[----:B01----:R-:W-:Y:S01]  /*3490*/  FADD.FTZ R64, R64, R69 ;  /* 0x0000004540407221 */ /* 0x003fe20000010000 */
        /* <DEDUP_REMOVED lines=15> */
[----:B--2---:R-:W-:Y:S01]  /*3590*/  FADD.FTZ R65, R67, R68 ;  /* 0x0000004443417221 */ /* 0x004fe20000010000 */
        /* <DEDUP_REMOVED lines=12> */
[----:B-1----:R-:W-:-:S05]  /*3660*/  LEA R204, R66, UR4, 0x3 ;  /* 0x0000000442cc7c11 */ /* 0x002fca000f8e18ff */
        /* <DEDUP_REMOVED lines=10> */
.L_x_2200:
[----:B------:R-:W-:Y:S05]  /*3710*/  BSYNC B0 ;  /* 0x0000000000007941 */ /* 0x000fea0003800000 */
.L_x_2199:
        /* <DEDUP_REMOVED lines=19> */
.L_x_2202:
[----:B------:R-:W2:Y:S04]  /*3850*/  LDG.E.STRONG.GPU R66, desc[UR10][R64.64] ;  /* 0x0000000a40427981 */ /* 0x000ea8000c1ef900 */
[----:B--2---:R-:W-:Y:S01]  /*3860*/  CCTL.IVALL ;  /* 0x00000000ff00798f */ /* 0x004fe20002000000 */
[----:B------:R-:W-:Y:S05]  /*3870*/  YIELD ;  /* 0x0000000000007946 */ /* 0x000fea0003800000 */
[----:B------:R-:W-:-:S13]  /*3880*/  ISETP.NE.AND P0, PT, R66, R69, PT ;  /* 0x000000454200720c */ /* 0x000fda0003f05270 */
[----:B------:R-:W-:Y:S05]  /*3890*/  @P0 BRA `(.L_x_2202) ;  /* 0xfffffffc00ec0947 */ /* 0x000fea000383ffff */
.L_x_2201:
        /* <DEDUP_REMOVED lines=128> */
[----:B------:R-:W-:Y:S01]  /*40a0*/  LEA R64, P0, R131, UR4, 0x2 ;  /* 0x0000000483407c11 */ /* 0x000fe2000f8010ff */
[----:B------:R-:W-:Y:S01]  /*40b0*/  ULDC UR4, c[0x0][0x214] ;  /* 0x0000850000047ab9 */ /* 0x000fe20000000800 */
[----:B------:R-:W-:Y:S01]  /*40c0*/  F2FP.BF16.F32.PACK_AB R185, R136, R185 ;  /* 0x000000b988b9723e */ /* 0x000fe200000010ff */
[--C-:B0-----:R-:W-:Y:S01]  /*40d0*/  IMAD.WIDE.U32 R136, R137, 0x4, R138.reuse ;  /* 0x0000000489887825 */ /* 0x101fe200078e008a */
[----:B------:R-:W-:Y:S02]  /*40e0*/  LEA.HI.X R65, R131, UR5, RZ, 0x2, P0 ;  /* 0x0000000583417c11 */ /* 0x000fe400080f14ff */
[----:B------:R-:W-:Y:S02]  /*40f0*/  F2FP.BF16.F32.PACK_AB R201, R66, R201 ;  /* 0x000000c942c9723e */ /* 0x000fe400000010ff */
[----:B------:R-:W-:Y:S01]  /*4100*/  F2FP.BF16.F32.PACK_AB R219, R134, R219 ;  /* 0x000000db86db723e */ /* 0x000fe200000010ff */
[--C-:B------:R-:W-:Y:S01]  /*4110*/  IMAD.WIDE.U32 R134, R135, 0x4, R138.reuse ;  /* 0x0000000487867825 */ /* 0x100fe200078e008a */
        /* <DEDUP_REMOVED lines=90> */
.L_x_2197:
        /* <DEDUP_REMOVED lines=78> */
.L_x_2198:
[----:B------:R-:W-:Y:S01]  /*4ba0*/  HFMA2.MMA R202, -RZ, RZ, 0, 9.5367431640625e-07 ;  /* 0x00000010ffca7435 */ /* 0x000fe200000001ff */
[----:B------:R-:W-:Y:S02]  /*4bb0*/  MOV R231, R64 ;  /* 0x0000004000e77202 */ /* 0x000fe40000000f00 */
[----:B------:R-:W-:Y:S02]  /*4bc0*/  MOV R233, 0x1f ;  /* 0x0000001f00e97802 */ /* 0x000fe40000000f00 */
[----:B------:R-:W-:-:S07]  /*4bd0*/  MOV R156, 0xffffffff ;  /* 0xffffffff009c7802 */ /* 0x000fce0000000f00 */
[----:B------:R-:W-:Y:S05]  /*4be0*/  WARPSYNC.COLLECTIVE R156, `(.L_x_2204) ;  /* 0x000000009c087348 */ /* 0x000fea0003c00000 */
[----:B------:R0:W1:Y:S02]  /*4bf0*/  SHFL.DOWN P0, R179, R231, R202, R233 ;  /* 0x080000cae7b37389 */ /* 0x00006400000000e9 */
[----:B01----:R-:W-:Y:S01]  /*4c00*/  ENDCOLLECTIVE ;  /* 0x000000000000791b */ /* 0x003fe20003800000 */
.L_x_2204:
[----:B------:R-:W-:Y:S02]  /*4c10*/  MOV R231, R67 ;  /* 0x0000004300e77202 */ /* 0x000fe40000000f00 */
[----:B------:R-:W-:-:S07]  /*4c20*/  MOV R69, R179 ;  /* 0x000000b300457202 */ /* 0x000fce0000000f00 */
[----:B------:R-:W-:Y:S05]  /*4c30*/  WARPSYNC.COLLECTIVE R156, `(.L_x_2205) ;  /* 0x000000009c087348 */ /* 0x000fea0003c00000 */
[----:B------:R0:W1:Y:S02]  /*4c40*/  SHFL.DOWN P0, R179, R231, R202, R233 ;  /* 0x080000cae7b37389 */ /* 0x00006400000000e9 */
[----:B01----:R-:W-:Y:S01]  /*4c50*/  ENDCOLLECTIVE ;  /* 0x000000000000791b */ /* 0x003fe20003800000 */
.L_x_2205:
[----:B------:R-:W-:Y:S01]  /*4c60*/  FADD.FTZ R69, R64, R69 ;  /* 0x0000004540457221 */ /* 0x000fe20000010000 */
[----:B------:R-:W-:-:S04]  /*4c70*/  HFMA2.MMA R202, -RZ, RZ, 0, 4.76837158203125e-07 ;  /* 0x00000008ffca7435 */ /* 0x000fc800000001ff */
[----:B------:R-:W-:Y:S02]  /*4c80*/  MOV R231, R69 ;  /* 0x0000004500e77202 */ /* 0x000fe40000000f00 */
[----:B------:R-:W-:-:S07]  /*4c90*/  MOV R68, R179 ;  /* 0x000000b300447202 */ /* 0x000fce0000000f00 */
[----:B------:R-:W-:Y:S05]  /*4ca0*/  WARPSYNC.COLLECTIVE R156, `(.L_x_2206) ;  /* 0x000000009c087348 */ /* 0x000fea0003c00000 */
[----:B------:R0:W1:Y:S02]  /*4cb0*/  SHFL.DOWN P0, R179, R231, R202, R233 ;  /* 0x080000cae7b37389 */ /* 0x00006400000000e9 */
[----:B01----:R-:W-:Y:S01]  /*4cc0*/  ENDCOLLECTIVE ;  /* 0x000000000000791b */ /* 0x003fe20003800000 */
.L_x_2206:
[----:B------:R-:W-:-:S05]  /*4cd0*/  FADD.FTZ R68, R67, R68 ;  /* 0x0000004443447221 */ /* 0x000fca0000010000 */
[----:B------:R-:W-:Y:S02]  /*4ce0*/  MOV R231, R68 ;  /* 0x0000004400e77202 */ /* 0x000fe40000000f00 */
[----:B------:R-:W-:-:S07]  /*4cf0*/  MOV R70, R179 ;  /* 0x000000b300467202 */ /* 0x000fce0000000f00 */
[----:B------:R-:W-:Y:S05]  /*4d00*/  WARPSYNC.COLLECTIVE R156, `(.L_x_2207) ;  /* 0x000000009c087348 */ /* 0x000fea0003c00000 */
[----:B------:R0:W1:Y:S02]  /*4d10*/  SHFL.DOWN P0, R179, R231, R202, R233 ;  /* 0x080000cae7b37389 */ /* 0x00006400000000e9 */
[----:B01----:R-:W-:Y:S01]  /*4d20*/  ENDCOLLECTIVE ;  /* 0x000000000000791b */ /* 0x003fe20003800000 */
.L_x_2207:
[----:B------:R-:W-:Y:S01]  /*4d30*/  FADD.FTZ R70, R69, R70 ;  /* 0x0000004645467221 */ /* 0x000fe20000010000 */
[----:B------:R-:W-:-:S04]  /*4d40*/  HFMA2.MMA R202, -RZ, RZ, 0, 2.384185791015625e-07 ;  /* 0x00000004ffca7435 */ /* 0x000fc800000001ff */
[----:B------:R-:W-:Y:S02]  /*4d50*/  MOV R231, R70 ;  /* 0x0000004600e77202 */ /* 0x000fe40000000f00 */
[----:B------:R-:W-:-:S07]  /*4d60*/  MOV R71, R179 ;  /* 0x000000b300477202 */ /* 0x000fce0000000f00 */
[----:B------:R-:W-:Y:S05]  /*4d70*/  WARPSYNC.COLLECTIVE R156, `(.L_x_2208) ;  /* 0x000000009c087348 */ /* 0x000fea0003c00000 */
[----:B------:R0:W1:Y:S02]  /*4d80*/  SHFL.DOWN P0, R179, R231, R202, R233 ;  /* 0x080000cae7b37389 */ /* 0x00006400000000e9 */
[----:B01----:R-:W-:Y:S01]  /*4d90*/  ENDCOLLECTIVE ;  /* 0x000000000000791b */ /* 0x003fe20003800000 */
.L_x_2208:
[----:B------:R-:W-:-:S05]  /*4da0*/  FADD.FTZ R71, R68, R71 ;  /* 0x0000004744477221 */ /* 0x000fca0000010000 */
[----:B------:R-:W-:Y:S02]  /*4db0*/  MOV R231, R71 ;  /* 0x0000004700e77202 */ /* 0x000fe40000000f00 */
[----:B------:R-:W-:-:S07]  /*4dc0*/  MOV R121, R179 ;  /* 0x000000b300797202 */ /* 0x000fce0000000f00 */
[----:B------:R-:W-:Y:S05]  /*4dd0*/  WARPSYNC.COLLECTIVE R156, `(.L_x_2209) ;  /* 0x000000009c087348 */ /* 0x000fea0003c00000 */
[----:B------:R0:W1:Y:S02]  /*4de0*/  SHFL.DOWN P0, R179, R231, R202, R233 ;  /* 0x080000cae7b37389 */ /* 0x00006400000000e9 */
[----:B01----:R-:W-:Y:S01]  /*4df0*/  ENDCOLLECTIVE ;  /* 0x000000000000791b */ /* 0x003fe20003800000 */
.L_x_2209:
[----:B------:R-:W-:Y:S01]  /*4e00*/  FADD.FTZ R121, R70, R121 ;  /* 0x0000007946797221 */ /* 0x000fe20000010000 */
[----:B------:R-:W-:-:S04]  /*4e10*/  HFMA2.MMA R202, -RZ, RZ, 0, 1.1920928955078125e-07 ;  /* 0x00000002ffca7435 */ /* 0x000fc800000001ff */
[----:B------:R-:W-:Y:S02]  /*4e20*/  MOV R231, R121 ;  /* 0x0000007900e77202 */ /* 0x000fe40000000f00 */
[----:B------:R-:W-:-:S07]  /*4e30*/  MOV R120, R179 ;  /* 0x000000b300787202 */ /* 0x000fce0000000f00 */
[----:B------:R-:W-:Y:S05]  /*4e40*/  WARPSYNC.COLLECTIVE R156, `(.L_x_2210) ;  /* 0x000000009c087348 */ /* 0x000fea0003c00000 */
[----:B------:R0:W1:Y:S02]  /*4e50*/  SHFL.DOWN P0, R179, R231, R202, R233 ;  /* 0x080000cae7b37389 */ /* 0x00006400000000e9 */
[----:B01----:R-:W-:Y:S01]  /*4e60*/  ENDCOLLECTIVE ;  /* 0x000000000000791b */ /* 0x003fe20003800000 */
.L_x_2210:
[----:B------:R-:W-:-:S05]  /*4e70*/  FADD.FTZ R120, R71, R120 ;  /* 0x0000007847787221 */ /* 0x000fca0000010000 */
[----:B------:R-:W-:Y:S02]  /*4e80*/  MOV R231, R120 ;  /* 0x0000007800e77202 */ /* 0x000fe40000000f00 */
[----:B------:R-:W-:-:S07]  /*4e90*/  MOV R64, R179 ;  /* 0x000000b300407202 */ /* 0x000fce0000000f00 */
[----:B------:R-:W-:Y:S05]  /*4ea0*/  WARPSYNC.COLLECTIVE R156, `(.L_x_2211) ;  /* 0x000000009c087348 */ /* 0x000fea0003c00000 */
[----:B------:R0:W1:Y:S02]  /*4eb0*/  SHFL.DOWN P0, R179, R231, R202, R233 ;  /* 0x080000cae7b37389 */ /* 0x00006400000000e9 */
[----:B01----:R-:W-:Y:S01]  /*4ec0*/  ENDCOLLECTIVE ;  /* 0x000000000000791b */ /* 0x003fe20003800000 */
.L_x_2211:
[----:B------:R-:W-:Y:S01]  /*4ed0*/  FADD.FTZ R64, R121, R64 ;  /* 0x0000004079407221 */ /* 0x000fe20000010000 */
[----:B------:R-:W-:-:S04]  /*4ee0*/  HFMA2.MMA R202, -RZ, RZ, 0, 5.9604644775390625e-08 ;  /* 0x00000001ffca7435 */ /* 0x000fc800000001ff */
[----:B------:R-:W-:Y:S02]  /*4ef0*/  MOV R231, R64 ;  /* 0x0000004000e77202 */ /* 0x000fe40000000f00 */
[----:B------:R-:W-:-:S07]  /*4f00*/  MOV R67, R179 ;  /* 0x000000b300437202 */ /* 0x000fce0000000f00 */
[----:B------:R-:W-:Y:S05]  /*4f10*/  WARPSYNC.COLLECTIVE R156, `(.L_x_2212) ;  /* 0x000000009c087348 */ /* 0x000fea0003c00000 */
[----:B------:R0:W1:Y:S02]  /*4f20*/  SHFL.DOWN P0, R179, R231, R202, R233 ;  /* 0x080000cae7b37389 */ /* 0x00006400000000e9 */
[----:B01----:R-:W-:Y:S01]  /*4f30*/  ENDCOLLECTIVE ;  /* 0x000000000000791b */ /* 0x003fe20003800000 */
.L_x_2212:
[----:B------:R-:W-:-:S05]  /*4f40*/  FADD.FTZ R67, R120, R67 ;  /* 0x0000004378437221 */ /* 0x000fca0000010000 */
[----:B------:R-:W-:Y:S02]  /*4f50*/  MOV R231, R67 ;  /* 0x0000004300e77202 */ /* 0x000fe40000000f00 */
[----:B------:R-:W-:-:S07]  /*4f60*/  MOV R69, R179 ;  /* 0x000000b300457202 */ /* 0x000fce0000000f00 */
[----:B------:R-:W-:Y:S05]  /*4f70*/  WARPSYNC.COLLECTIVE R156, `(.L_x_2213) ;  /* 0x000000009c087348 */ /* 0x000fea0003c00000 */
[----:B------:R0:W1:Y:S02]  /*4f80*/  SHFL.DOWN P0, R179, R231, R202, R233 ;  /* 0x080000cae7b37389 */ /* 0x00006400000000e9 */
[----:B01----:R-:W-:Y:S01]  /*4f90*/  ENDCOLLECTIVE ;  /* 0x000000000000791b */ /* 0x003fe20003800000 */
.L_x_2213:
[----:B------:R-:W-:Y:S01]  /*4fa0*/  MOV R68, R179 ;  /* 0x000000b300447202 */ /* 0x000fe20000000f00 */
[----:B------:R-:W-:Y:S06]  /*4fb0*/  BRA `(.L_x_2214) ;  /* 0xffffffe400287947 */ /* 0x000fec000383ffff */
.L_x_2215:
        /* <DEDUP_REMOVED lines=12> */
.L_x_5477:


//--------------------- .text._ZN10layer_norm22ln_bwd_finalize_kernelINS_22Kernel_traits_finalizeILj15360E6__halffS2_fjLj1024ELj4ENS_18Kernel_traits_baseILj15360ES2_fS2_fjLj1024EEEEEEEvNS_9BwdParamsE --------------------------
	.section	.text._ZN10layer_norm22ln_bwd_finalize_kernelINS_22Kernel_traits_finalizeILj15360E6__halffS2_fjLj1024ELj4ENS_18Kernel_traits_baseILj15360ES2_fS2_fjLj1024EEEEEEEvNS_9BwdParamsE,"ax",@progbits
	.align	128
        .global         _ZN10layer_norm22ln_bwd_finalize_kernelINS_22Kernel_traits_finalizeILj15360E6__halffS2_fjLj1024ELj4ENS_18Kernel_traits_baseILj15360ES2_fS2_fjLj1024EEEEEEEvNS_9BwdParamsE
        .type           _ZN10layer_norm22ln_bwd_finalize_kernelINS_22Kernel_traits_finalizeILj15360E6__halffS2_fjLj1024ELj4ENS_18Kernel_traits_baseILj15360ES2_fS2_fjLj1024EEEEEEEvNS_9BwdParamsE,@function
        .size           _ZN10layer_norm22ln_bwd_finalize_kernelINS_22Kernel_traits_finalizeILj15360E6__halffS2_fjLj1024ELj4ENS_18Kernel_traits_baseILj15360ES2_fS2_fjLj1024EEEEEEEvNS_9BwdParamsE,(.L_x_5478 - _ZN10layer_norm22ln_bwd_finalize_kernelINS_22Kernel_traits_finalizeILj15360E6__halffS2_fjLj1024ELj4ENS_18Kernel_traits_baseILj15360ES2_fS2_fjLj1024EEEEEEEvNS_9BwdParamsE)
        .other          _ZN10layer_norm22ln_bwd_finalize_kernelINS_22Kernel_traits_finalizeILj15360E6__halffS2_fjLj1024ELj4ENS_18Kernel_traits_baseILj15360ES2_fS2_fjLj1024EEEEEEEvNS_9BwdParamsE,@"STO_CUDA_ENTRY STV_DEFAULT"
_ZN10layer_norm22ln_bwd_finalize_kernelINS_22Kernel_traits_finalizeILj15360E6__halffS2_fjLj1024ELj4ENS_18Kernel_traits_baseILj15360ES2_fS2_fjLj1024EEEEEEEvNS_9BwdParamsE:
.text._ZN10layer_norm22ln_bwd_finalize_kernelINS_22Kernel_traits_finalizeILj15360E6__halffS2_fjLj1024ELj4ENS_18Kernel_traits_baseILj15360ES2_fS2_fjLj1024EEEEEEEvNS_9BwdParamsE:
        /* <DEDUP_REMOVED lines=25> */
.L_x_2227:
        /* <DEDUP_REMOVED lines=28> */
.L_x_2220:
        /* <DEDUP_REMOVED lines=33> */
.L_x_2219:
[----:B------:R-:W-:Y:S05]  /*0560*/  BSYNC B1 ;  /* 0x0000000000017941 */ /* 0x000fea0003800000 */
.L_x_2218:
        /* <DEDUP_REMOVED lines=23> */
.L_x_2222:
[----:B------:R-:W-:Y:S05]  /*06e0*/  BSYNC B1 ;  /* 0x0000000000017941 */ /* 0x000fea0003800000 */
.L_x_2221:
        /* <DEDUP_REMOVED lines=11> */
.L_x_2217:
[----:B------:R-:W-:Y:S05]  /*07a0*/  BSYNC B0 ;  /* 0x0000000000007941 */ /* 0x000fea0003800000 */
.L_x_2216:
        /* <DEDUP_REMOVED lines=29> */
.L_x_2238:
[----:B------:R-:W-:Y:S01]  /*0980*/  @!P1 SHF.R.U32.HI R12, RZ, 0x3, R0 ;  /* 0x00000003ff0c9819 */ /* 0x000fe20000011600 */
[----:B---3--:R-:W-:Y:S01]  /*0990*/  FADD.FTZ R14, R9, R14 ;  /* 0x0000000e090e7221 */ /* 0x008fe20000010000 */
[----:B--2---:R-:W-:Y:S02]  /*09a0*/  FADD.FTZ R11, R10, R11 ;  /* 0x0000000b0a0b7221 */ /* 0x004fe40000010000 */
[----:B------:R-:W-:-:S05]  /*09b0*/  @!P1 LOP3.LUT R12, R12, 0x1ffffffc, RZ, 0xc0, !PT ;  /* 0x1ffffffc0c0c9812 */ /* 0x000fca00078ec0ff */
[----:B------:R2:W-:Y:S04]  /*09c0*/  @!P1 STS [R12+UR4+0x2000], R14 ;  /* 0x0020000e0c009988 */ /* 0x0005e80008000804 */
[----:B------:R2:W-:Y:S02]  /*09d0*/  @!P1 STS [R12+UR4+0x2080], R11 ;  /* 0x0020800b0c009988 */ /* 0x0005e40008000804 */
.L_x_2223:
        /* <DEDUP_REMOVED lines=14> */
.L_x_2226:
[----:B------:R-:W-:Y:S05]  /*0ac0*/  BSYNC B0 ;  /* 0x0000000000007941 */ /* 0x000fea0003800000 */
.L_x_2225:
[C---:B------:R-:W-:Y:S02]  /*0ad0*/  ISETP.GT.U32.AND P1, PT, R3.reuse, -0x3c01, PT ;  /* 0xffffc3ff0300780c */ /* 0x040fe40003f24070 */
[----:B------:R-:W-:Y:S02]  /*0ae0*/  IADD3 R3, R3, 0x3c00, RZ ;  /* 0x00003c0003037810 */ /* 0x000fe40007ffe0ff */
[----:B------:R-:W-:-:S09]  /*0af0*/  IADD3 R5, R5, 0x1e00, RZ ;  /* 0x00001e0005057810 */ /* 0x000fd20007ffe0ff */
[----:B------:R-:W-:Y:S05]  /*0b00*/  @P1 BRA `(.L_x_2227) ;  /* 0xfffffff400a01947 */ /* 0x000fea000383ffff */
[----:B------:R-:W-:Y:S05]  /*0b10*/  EXIT ;  /* 0x000000000000794d */ /* 0x000fea0003800000 */
.L_x_2224:
[----:B------:R-:W-:Y:S01]  /*0b20*/  HFMA2.MMA R19, -RZ, RZ, 0, 5.9604644775390625e-08 ;  /* 0x00000001ff137435 */ /* 0x000fe200000001ff */
[----:B---3--:R-:W-:Y:S01]  /*0b30*/  IMAD.MOV.U32 R20, RZ, RZ, R10 ;  /* 0x000000ffff147224 */ /* 0x008fe200078e000a */
[----:B------:R-:W-:Y:S02]  /*0b40*/  MOV R22, 0x1f ;  /* 0x0000001f00167802 */ /* 0x000fe40000000f00 */
[----:B------:R-:W-:-:S07]  /*0b50*/  MOV R17, 0xffffffff ;  /* 0xffffffff00117802 */ /* 0x000fce0000000f00 */
[----:B012---:R-:W-:Y:S05]  /*0b60*/  WARPSYNC.COLLECTIVE R17, `(.L_x_2228) ;  /* 0x0000000011087348 */ /* 0x007fea0003c00000 */
[----:B------:R3:W4:Y:S02]  /*0b70*/  SHFL.BFLY P2, R18, R20, R19, R22 ;  /* 0x0c00001314127389 */ /* 0x0007240000040016 */
[----:B01234-:R-:W-:Y:S01]  /*0b80*/  ENDCOLLECTIVE ;  /* 0x000000000000791b */ /* 0x01ffe20003800000 */
.L_x_2228:
[----:B------:R-:W-:Y:S01]  /*0b90*/  HFMA2.MMA R19, -RZ, RZ, 0, 1.1920928955078125e-07 ;  /* 0x00000002ff137435 */ /* 0x000fe200000001ff */
[----:B------:R-:W-:-:S04]  /*0ba0*/  IMAD.MOV.U32 R11, RZ, RZ, R18 ;  /* 0x000000ffff0b7224 */ /* 0x000fc800078e0012 */
[----:B------:R-:W-:-:S05]  /*0bb0*/  FADD.FTZ R11, R10, R11 ;  /* 0x0000000b0a0b7221 */ /* 0x000fca0000010000 */
[----:B------:R-:W-:-:S07]  /*0bc0*/  MOV R20, R11 ;  /* 0x0000000b00147202 */ /* 0x000fce0000000f00 */
[----:B------:R-:W-:Y:S05]  /*0bd0*/  WARPSYNC.COLLECTIVE R17, `(.L_x_2229) ;  /* 0x0000000011087348 */ /* 0x000fea0003c00000 */
[----:B------:R0:W1:Y:S02]  /*0be0*/  SHFL.BFLY P2, R18, R20, R19, R22 ;  /* 0x0c00001314127389 */ /* 0x0000640000040016 */
[----:B01----:R-:W-:Y:S01]  /*0bf0*/  ENDCOLLECTIVE ;  /* 0x000000000000791b */ /* 0x003fe20003800000 */
.L_x_2229:
[----:B------:R-:W-:Y:S01]  /*0c00*/  HFMA2.MMA R19, -RZ, RZ, 0, 2.384185791015625e-07 ;  /* 0x00000004ff137435 */ /* 0x000fe200000001ff */
[----:B------:R-:W-:-:S05]  /*0c10*/  MOV R12, R18 ;  /* 0x00000012000c7202 */ /* 0x000fca0000000f00 */
[----:B------:R-:W-:-:S04]  /*0c20*/  FADD.FTZ R12, R11, R12 ;  /* 0x0000000c0b0c7221 */ /* 0x000fc80000010000 */
[----:B------:R-:W-:-:S07]  /*0c30*/  IMAD.MOV.U32 R20, RZ, RZ, R12 ;  /* 0x000000ffff147224 */ /* 0x000fce00078e000c */
[----:B------:R-:W-:Y:S05]  /*0c40*/  WARPSYNC.COLLECTIVE R17, `(.L_x_2230) ;  /* 0x0000000011087348 */ /* 0x000fea0003c00000 */
[----:B------:R0:W1:Y:S02]  /*0c50*/  SHFL.BFLY P2, R18, R20, R19, R22 ;  /* 0x0c00001314127389 */ /* 0x0000640000040016 */
[----:B01----:R-:W-:Y:S01]  /*0c60*/  ENDCOLLECTIVE ;  /* 0x000000000000791b */ /* 0x003fe20003800000 */
.L_x_2230:
[----:B------:R-:W-:Y:S01]  /*0c70*/  IMAD.MOV.U32 R19, RZ, RZ, 0x8 ;  /* 0x00000008ff137424 */ /* 0x000fe200078e00ff */
[----:B------:R-:W-:-:S05]  /*0c80*/  MOV R13, R18 ;  /* 0x00000012000d7202 */ /* 0x000fca0000000f00 */
[----:B------:R-:W-:-:S05]  /*0c90*/  FADD.FTZ R13, R12, R13 ;  /* 0x0000000d0c0d7221 */ /* 0x000fca0000010000 */
[----:B------:R-:W-:-:S07]  /*0ca0*/  MOV R20, R13 ;  /* 0x0000000d00147202 */ /* 0x000fce0000000f00 */
[----:B------:R-:W-:Y:S05]  /*0cb0*/  WARPSYNC.COLLECTIVE R17, `(.L_x_2231) ;  /* 0x0000000011087348 */ /* 0x000fea0003c00000 */
[----:B------:R0:W1:Y:S02]  /*0cc0*/  SHFL.BFLY P2, R18, R20, R19, R22 ;  /* 0x0c00001314127389 */ /* 0x0000640000040016 */
[----:B01----:R-:W-:Y:S01]  /*0cd0*/  ENDCOLLECTIVE ;  /* 0x000000000000791b */ /* 0x003fe20003800000 */
.L_x_2231:
[----:B------:R-:W-:Y:S01]  /*0ce0*/  HFMA2.MMA R19, -RZ, RZ, 0, 9.5367431640625e-07 ;  /* 0x00000010ff137435 */ /* 0x000fe200000001ff */
[----:B------:R-:W-:-:S05]  /*0cf0*/  MOV R10, R18 ;  /* 0x00000012000a7202 */ /* 0x000fca0000000f00 */
[----:B------:R-:W-:-:S05]  /*0d00*/  FADD.FTZ R10, R13, R10 ;  /* 0x0000000a0d0a7221 */ /* 0x000fca0000010000 */
[----:B------:R-:W-:-:S07]  /*0d10*/  MOV R20, R10 ;  /* 0x0000000a00147202 */ /* 0x000fce0000000f00 */
[----:B------:R-:W-:Y:S05]  /*0d20*/  WARPSYNC.COLLECTIVE R17, `(.L_x_2232) ;  /* 0x0000000011087348 */ /* 0x000fea0003c00000 */
[----:B------:R0:W1:Y:S02]  /*0d30*/  SHFL.BFLY P2, R18, R20, R19, R22 ;  /* 0x0c00001314127389 */ /* 0x0000640000040016 */
[----:B01----:R-:W-:Y:S01]  /*0d40*/  ENDCOLLECTIVE ;  /* 0x000000000000791b */ /* 0x003fe20003800000 */
.L_x_2232:
[----:B------:R-:W-:Y:S01]  /*0d50*/  HFMA2.MMA R19, -RZ, RZ, 0, 5.9604644775390625e-08 ;  /* 0x00000001ff137435 */ /* 0x000fe200000001ff */
[----:B------:R-:W-:Y:S01]  /*0d60*/  MOV R20, R9 ;  /* 0x0000000900147202 */ /* 0x000fe20000000f00 */
[----:B------:R-:W-:-:S09]  /*0d70*/  IMAD.MOV.U32 R11, RZ, RZ, R18 ;  /* 0x000000ffff0b7224 */ /* 0x000fd200078e0012 */
[----:B------:R-:W-:Y:S05]  /*0d80*/  WARPSYNC.COLLECTIVE R17, `(.L_x_2233) ;  /* 0x0000000011087348 */ /* 0x000fea0003c00000 */
[----:B------:R0:W1:Y:S02]  /*0d90*/  SHFL.BFLY P2, R18, R20, R19, R22 ;  /* 0x0c00001314127389 */ /* 0x0000640000040016 */
[----:B01----:R-:W-:Y:S01]  /*0da0*/  ENDCOLLECTIVE ;  /* 0x000000000000791b */ /* 0x003fe20003800000 */
.L_x_2233:
[----:B------:R-:W-:Y:S01]  /*0db0*/  HFMA2.MMA R19, -RZ, RZ, 0, 1.1920928955078125e-07 ;  /* 0x00000002ff137435 */ /* 0x000fe200000001ff */
[----:B------:R-:W-:-:S05]  /*0dc0*/  MOV R12, R18 ;  /* 0x00000012000c7202 */ /* 0x000fca0000000f00 */
[----:B------:R-:W-:-:S04]  /*0dd0*/  FADD.FTZ R14, R9, R12 ;  /* 0x0000000c090e7221 */ /* 0x000fc80000010000 */
[----:B------:R-:W-:-:S07]  /*0de0*/  IMAD.MOV.U32 R20, RZ, RZ, R14 ;  /* 0x000000ffff147224 */ /* 0x000fce00078e000e */
[----:B------:R-:W-:Y:S05]  /*0df0*/  WARPSYNC.COLLECTIVE R17, `(.L_x_2234) ;  /* 0x0000000011087348 */ /* 0x000fea0003c00000 */
[----:B------:R0:W1:Y:S02]  /*0e00*/  SHFL.BFLY P2, R18, R20, R19, R22 ;  /* 0x0c00001314127389 */ /* 0x0000640000040016 */
[----:B01----:R-:W-:Y:S01]  /*0e10*/  ENDCOLLECTIVE ;  /* 0x000000000000791b */ /* 0x003fe20003800000 */
.L_x_2234:
[----:B------:R-:W-:Y:S01]  /*0e20*/  IMAD.MOV.U32 R19, RZ, RZ, 0x4 ;  /* 0x00000004ff137424 */ /* 0x000fe200078e00ff */
[----:B------:R-:W-:-:S05]  /*0e30*/  MOV R13, R18 ;  /* 0x00000012000d7202 */ /* 0x000fca0000000f00 */
[----:B------:R-:W-:-:S05]  /*0e40*/  FADD.FTZ R15, R14, R13 ;  /* 0x0000000d0e0f7221 */ /* 0x000fca0000010000 */
[----:B------:R-:W-:-:S07]  /*0e50*/  MOV R20, R15 ;  /* 0x0000000f00147202 */ /* 0x000fce0000000f00 */
[----:B------:R-:W-:Y:S05]  /*0e60*/  WARPSYNC.COLLECTIVE R17, `(.L_x_2235) ;  /* 0x0000000011087348 */ /* 0x000fea0003c00000 */
[----:B------:R0:W1:Y:S02]  /*0e70*/  SHFL.BFLY P2, R18, R20, R19, R22 ;  /* 0x0c00001314127389 */ /* 0x0000640000040016 */
[----:B01----:R-:W-:Y:S01]  /*0e80*/  ENDCOLLECTIVE ;  /* 0x000000000000791b */ /* 0x003fe20003800000 */
.L_x_2235:
[----:B------:R-:W-:Y:S01]  /*0e90*/  HFMA2.MMA R19, -RZ, RZ, 0, 4.76837158203125e-07 ;  /* 0x00000008ff137435 */ /* 0x000fe200000001ff */
[----:B------:R-:W-:-:S05]  /*0ea0*/  MOV R16, R18 ;  /* 0x0000001200107202 */ /* 0x000fca0000000f00 */
[----:B------:R-:W-:-:S05]  /*0eb0*/  FADD.FTZ R16, R15, R16 ;  /* 0x000000100f107221 */ /* 0x000fca0000010000 */
[----:B------:R-:W-:-:S07]  /*0ec0*/  MOV R20, R16 ;  /* 0x0000001000147202 */ /* 0x000fce0000000f00 */
[----:B------:R-:W-:Y:S05]  /*0ed0*/  WARPSYNC.COLLECTIVE R17, `(.L_x_2236) ;  /* 0x0000000011087348 */ /* 0x000fea0003c00000 */
[----:B------:R0:W1:Y:S02]  /*0ee0*/  SHFL.BFLY P2, R18, R20, R19, R22 ;  /* 0x0c00001314127389 */ /* 0x0000640000040016 */
[----:B01----:R-:W-:Y:S01]  /*0ef0*/  ENDCOLLECTIVE ;  /* 0x000000000000791b */ /* 0x003fe20003800000 */
.L_x_2236:
[----:B------:R-:W-:Y:S01]  /*0f00*/  HFMA2.MMA R19, -RZ, RZ, 0, 9.5367431640625e-07 ;  /* 0x00000010ff137435 */ /* 0x000fe200000001ff */
[----:B------:R-:W-:-:S04]  /*0f10*/  IMAD.MOV.U32 R9, RZ, RZ, R18 ;  /* 0x000000ffff097224 */ /* 0x000fc800078e0012 */
[----:B------:R-:W-:-:S05]  /*0f20*/  FADD.FTZ R9, R16, R9 ;  /* 0x0000000910097221 */ /* 0x000fca0000010000 */
[----:B------:R-:W-:-:S07]  /*0f30*/  MOV R20, R9 ;  /* 0x0000000900147202 */ /* 0x000fce0000000f00 */
[----:B------:R-:W-:Y:S05]  /*0f40*/  WARPSYNC.COLLECTIVE R17, `(.L_x_2237) ;  /* 0x0000000011087348 */ /* 0x000fea0003c00000 */
[----:B------:R0:W1:Y:S02]  /*0f50*/  SHFL.BFLY P2, R18, R20, R19, R22 ;  /* 0x0c00001314127389 */ /* 0x0000640000040016 */
[----:B01----:R-:W-:Y:S01]  /*0f60*/  ENDCOLLECTIVE ;  /* 0x000000000000791b */ /* 0x003fe20003800000 */
.L_x_2237:
[----:B------:R-:W-:Y:S01]  /*0f70*/  MOV R14, R18 ;  /* 0x00000012000e7202 */ /* 0x000fe20000000f00 */
[----:B------:R-:W-:Y:S06]  /*0f80*/  BRA `(.L_x_2238) ;  /* 0xfffffff8007c7947 */ /* 0x000fec000383ffff */
.L_x_2239:
        /* <DEDUP_REMOVED lines=15> */
.L_x_5478:


//--------------------- .text._ZN10layer_norm13ln_bwd_kernelINS_13Kernel_traitsI6__halffS2_fjLj15360ELj4ELj1ELj4ELj8ENS_18Kernel_traits_baseILj15360ES2_fS2_fjLj128EEEEEEEvNS_9BwdParamsE --------------------------
	.section	.text._ZN10layer_norm13ln_bwd_kernelINS_13Kernel_traitsI6__halffS2_fjLj15360ELj4ELj1ELj4ELj8ENS_18Kernel_traits_baseILj15360ES2_fS2_fjLj128EEEEEEEvNS_9BwdParamsE,"ax",@progbits
	.align	128
        .global         _ZN10layer_norm13ln_bwd_kernelINS_13Kernel_traitsI6__halffS2_fjLj15360ELj4ELj1ELj4ELj8ENS_18Kernel_traits_baseILj15360ES2_fS2_fjLj128EEEEEEEvNS_9BwdParamsE
        .type           _ZN10layer_norm13ln_bwd_kernelINS_13Kernel_traitsI6__halffS2_fjLj15360ELj4ELj1ELj4ELj8ENS_18Kernel_traits_baseILj15360ES2_fS2_fjLj128EEEEEEEvNS_9BwdParamsE,@function
        .size           _ZN10layer_norm13ln_bwd_kernelINS_13Kernel_traitsI6__halffS2_fjLj15360ELj4ELj1ELj4ELj8ENS_18Kernel_traits_baseILj15360ES2_fS2_fjLj128EEEEEEEvNS_9BwdParamsE,(.L_x_5479 - _ZN10layer_norm13ln_bwd_kernelINS_13Kernel_traitsI6__halffS2_fjLj15360ELj4ELj1ELj4ELj8ENS_18Kernel_traits_baseILj15360ES2_fS2_fjLj128EEEEEEEvNS_9BwdParamsE)
        .other          _ZN10layer_norm13ln_bwd_kernelINS_13Kernel_traitsI6__halffS2_fjLj15360ELj4ELj1ELj4ELj8ENS_18Kernel_traits_baseILj15360ES2_fS2_fjLj128EEEEEEEvNS_9BwdParamsE,@"STO_CUDA_ENTRY STV_DEFAULT"
_ZN10layer_norm13ln_bwd_kernelINS_13Kernel_traitsI6__halffS2_fjLj15360ELj4ELj1ELj4ELj8ENS_18Kernel_traits_baseILj15360ES2_fS2_fjLj128EEEEEEEvNS_9BwdParamsE:
.text._ZN10layer_norm13ln_bwd_kernelINS_13Kernel_traitsI6__halffS2_fjLj15360ELj4ELj1ELj4ELj8ENS_18Kernel_traits_baseILj15360ES2_fS2_fjLj128EEEEEEEvNS_9BwdParamsE:
        /* <DEDUP_REMOVED lines=218> */
.L_x_2246:
[----:B------:R-:W-:Y:S01]  /*0da0*/  ULDC.64 UR4, c[0x0][0x228] ;  /* 0x00008a0000047ab9 */ /* 0x000fe20000000a00 */
[----:B-1----:R-:W-:Y:S01]  /*0db0*/  IMAD R131, R7, 0x1e00, R4 ;  /* 0x00001e0007837824 */ /* 0x002fe200078e0204 */
[----:B------:R-:W-:Y:S01]  /*0dc0*/  ISETP.NE.U32.AND P0, PT, RZ, UR4, PT ;  /* 0x00000004ff007c0c */ /* 0x000fe2000bf05070 */
[----:B------:R-:W0:Y:S03]  /*0dd0*/  LDC.64 R70, c[0x0][0x238] ;  /* 0x00008e00ff467b82 */ /* 0x000e260000000a00 */
[----:B------:R-:W-:Y:S02]  /*0de0*/  ISETP.NE.AND.EX P0, PT, RZ, UR5, PT, P0 ;  /* 0x00000005ff007c0c */ /* 0x000fe4000bf05300 */
[C---:B------:R-:W-:Y:S02]  /*0df0*/  IADD3 R137, R131.reuse, 0x400, RZ ;  /* 0x0000040083897810 */ /* 0x040fe40007ffe0ff */
[----:B------:R-:W-:-:S02]  /*0e00*/  IADD3 R133, R131, 0x600, RZ ;  /* 0x0000060083857810 */ /* 0x000fc40007ffe0ff */
[----:B------:R-:W-:-:S07]  /*0e10*/  IADD3 R141, R131, 0x200, RZ ;  /* 0x00000200838d7810 */ /* 0x000fce0007ffe0ff */
[----:B------:R-:W1:Y:S01]  /*0e20*/  @!P0 LDC.64 R118, c[0x0][0x230] ;  /* 0x00008c00ff768b82 */ /* 0x000e620000000a00 */
        /* <DEDUP_REMOVED lines=17> */
[C---:B-1----:R-:W-:Y:S01]  /*0f40*/  @P0 IMAD.WIDE.U32 R124, R133.reuse, 0x8, R124 ;  /* 0x00000008857c0825 */ /* 0x042fe200078e007c */
[----:B------:R-:W4:Y:S02]  /*0f50*/  LDG.E R179, desc[UR6][R126.64+0x4] ;  /* 0x000004067eb37981 */ /* 0x000f24000c1e1900 */
[----:B------:R-:W1:Y:S01]  /*0f60*/  @!P0 LDC.64 R64, c[0x0][0x220] ;  /* 0x00008800ff408b82 */ /* 0x000e620000000a00 */
[----:B--2---:R-:W-:-:S04]  /*0f70*/  @!P0 IMAD.WIDE.U32 R124, R133, 0x8, R68 ;  /* 0x00000008857c8825 */ /* 0x004fc800078e0044 */
[----:B0-----:R-:W-:Y:S01]  /*0f80*/  @P0 IMAD.WIDE.U32 R134, R141, 0x8, R134 ;  /* 0x000000088d860825 */ /* 0x001fe200078e0086 */
[----:B------:R-:W-:Y:S01]  /*0f90*/  IADD3 R139, R131, 0xc00, RZ ;  /* 0x00000c00838b7810 */ /* 0x000fe20007ffe0ff */
[----:B------:R-:W2:Y:S01]  /*0fa0*/  LDG.E R187, desc[UR6][R124.64+0x4] ;  /* 0x000004067cbb7981 */ /* 0x000ea2000c1e1900 */
[----:B------:R-:W0:Y:S01]  /*0fb0*/  @P0 LDC.64 R66, c[0x0][0x228] ;  /* 0x00008a00ff420b82 */ /* 0x000e220000000a00 */
[----:B------:R-:W-:Y:S02]  /*0fc0*/  @!P0 IMAD.WIDE.U32 R134, R141, 0x8, R116 ;  /* 0x000000088d868825 */ /* 0x000fe400078e0074 */
[----:B------:R-:W2:Y:S04]  /*0fd0*/  LDG.E R136, desc[UR6][R124.64] ;  /* 0x000000067c887981 */ /* 0x000ea8000c1e1900 */
[----:B------:R-:W5:Y:S01]  /*0fe0*/  LDG.E R173, desc[UR6][R134.64+0x4] ;  /* 0x0000040686ad7981 */ /* 0x000f62000c1e1900 */
[----:B------:R-:W0:Y:S03]  /*0ff0*/  @!P0 LDC.64 R68, c[0x0][0x220] ;  /* 0x00008800ff448b82 */ /* 0x000e260000000a00 */
[----:B------:R3:W2:Y:S01]  /*1000*/  LDG.E R130, desc[UR6][R134.64] ;  /* 0x0000000686827981 */ /* 0x0006a2000c1e1900 */
[----:B------:R-:W-:-:S02]  /*1010*/  MOV R116, R122 ;  /* 0x0000007a00747202 */ /* 0x000fc40000000f00 */
[----:B------:R-:W-:Y:S02]  /*1020*/  MOV R117, R123 ;  /* 0x0000007b00757202 */ /* 0x000fe40000000f00 */
[----:B------:R-:W0:Y:S01]  /*1030*/  @P0 LDC.64 R120, c[0x0][0x228] ;  /* 0x00008a00ff780b82 */ /* 0x000e220000000a00 */
[----:B------:R-:W-:Y:S02]  /*1040*/  IMAD.WIDE R70, R7, 0x4, R70 ;  /* 0x0000000407467825 */ /* 0x000fe400078e0246 */
[----:B------:R-:W2:Y:S01]  /*1050*/  LDG.E R143, desc[UR6][R116.64+0x4] ;  /* 0x00000406748f7981 */ /* 0x000ea2000c1e1900 */
[----:B---3--:R-:W-:-:S03]  /*1060*/  IADD3 R135, R131, 0xa00, RZ ;  /* 0x00000a0083877810 */ /* 0x008fc60007ffe0ff */
[----:B------:R3:W2:Y:S01]  /*1070*/  LDG.E R134, desc[UR6][R126.64] ;  /* 0x000000067e867981 */ /* 0x0006a2000c1e1900 */
[----:B------:R-:W3:Y:S01]  /*1080*/  @!P0 LDC.64 R122, c[0x0][0x220] ;  /* 0x00008800ff7a8b82 */ /* 0x000ee20000000a00 */
[C---:B------:R-:W-:Y:S02]  /*1090*/  @P0 IMAD.WIDE.U32 R118, R135.reuse, 0x8, R118 ;  /* 0x0000000887760825 */ /* 0x040fe400078e0076 */
[----:B------:R3:W2:Y:S02]  /*10a0*/  LDG.E R175, desc[UR6][R116.64] ;  /* 0x0000000674af7981 */ /* 0x0006a4000c1e1900 */
[----:B-1----:R-:W-:Y:S02]  /*10b0*/  @!P0 IMAD.WIDE.U32 R118, R135, 0x8, R64 ;  /* 0x0000000887768825 */ /* 0x002fe400078e0040 */
[----:B------:R1:W2:Y:S01]  /*10c0*/  LDG.E R172, desc[UR6][R70.64] ;  /* 0x0000000646ac7981 */ /* 0x0002a2000c1e1900 */
[----:B------:R-:W1:Y:S01]  /*10d0*/  @!P0 LDC.64 R64, c[0x0][0x220] ;  /* 0x00008800ff408b82 */ /* 0x000e620000000a00 */
[----:B0-----:R-:W-:Y:S01]  /*10e0*/  @P0 IMAD.WIDE.U32 R66, R139, 0x8, R66 ;  /* 0x000000088b420825 */ /* 0x001fe200078e0042 */
[----:B------:R-:W-:Y:S01]  /*10f0*/  IADD3 R129, R131, 0x800, RZ ;  /* 0x0000080083817810 */ /* 0x000fe20007ffe0ff */
[----:B------:R-:W2:Y:S05]  /*1100*/  LDG.E R140, desc[UR6][R118.64] ;  /* 0x00000006768c7981 */ /* 0x000eaa000c1e1900 */
[----:B---3--:R-:W0:Y:S01]  /*1110*/  @P0 LDC.64 R126, c[0x0][0x228] ;  /* 0x00008a00ff7e0b82 */ /* 0x008e220000000a00 */
[----:B------:R-:W-:Y:S01]  /*1120*/  @!P0 IMAD.WIDE.U32 R66, R139, 0x8, R68 ;  /* 0x000000088b428825 */ /* 0x000fe200078e0044 */
[----:B------:R-:W-:Y:S01]  /*1130*/  IADD3 R151, R131, 0x1000, RZ ;  /* 0x0000100083977810 */ /* 0x000fe20007ffe0ff */
[----:B------:R-:W3:Y:S05]  /*1140*/  LDG.E R191, desc[UR6][R118.64+0x4] ;  /* 0x0000040676bf7981 */ /* 0x000eea000c1e1900 */
[----:B------:R-:W0:Y:S08]  /*1150*/  @P0 LDC.64 R124, c[0x0][0x228] ;  /* 0x00008a00ff7c0b82 */ /* 0x000e300000000a00 */
[----:B------:R-:W0:Y:S08]  /*1160*/  @P0 LDC.64 R116, c[0x0][0x228] ;  /* 0x00008a00ff740b82 */ /* 0x000e300000000a00 */
[----:B-1----:R-:W1:Y:S08]  /*1170*/  @!P0 LDC.64 R70, c[0x0][0x220] ;  /* 0x00008800ff468b82 */ /* 0x002e700000000a00 */
[----:B------:R-:W1:Y:S01]  /*1180*/  @!P0 LDC.64 R68, c[0x0][0x220] ;  /* 0x00008800ff448b82 */ /* 0x000e620000000a00 */
[----:B------:R-:W-:Y:S01]  /*1190*/  @P0 IMAD.WIDE.U32 R120, R129, 0x8, R120 ;  /* 0x0000000881780825 */ /* 0x000fe200078e0078 */
[C---:B------:R-:W-:Y:S01]  /*11a0*/  IADD3 R153, R131.reuse, 0x1200, RZ ;  /* 0x0000120083997810 */ /* 0x040fe20007ffe0ff */
[----:B------:R-:W3:Y:S01]  /*11b0*/  LDG.E R193, desc[UR6][R66.64+0x4] ;  /* 0x0000040642c17981 */ /* 0x000ee2000c1e1900 */
[----:B------:R-:W-:Y:S01]  /*11c0*/  IADD3 R149, R131, 0xe00, RZ ;  /* 0x00000e0083957810 */ /* 0x000fe20007ffe0ff */
[----:B------:R-:W-:-:S02]  /*11d0*/  @!P0 IMAD.WIDE.U32 R120, R129, 0x8, R122 ;  /* 0x0000000881788825 */ /* 0x000fc400078e007a */
[----:B------:R0:W3:Y:S01]  /*11e0*/  LDG.E R142, desc[UR6][R66.64] ;  /* 0x00000006428e7981 */ /* 0x0000e2000c1e1900 */
[----:B------:R-:W1:Y:S01]  /*11f0*/  @P0 LDC.64 R122, c[0x0][0x228] ;  /* 0x00008a00ff7a0b82 */ /* 0x000e620000000a00 */
[----:B0-----:R-:W-:Y:S01]  /*1200*/  @P0 IMAD.WIDE.U32 R126, R151, 0x8, R126 ;  /* 0x00000008977e0825 */ /* 0x001fe200078e007e */
[----:B------:R-:W-:Y:S01]  /*1210*/  IADD3 R177, R131, 0x1600, RZ ;  /* 0x0000160083b17810 */ /* 0x000fe20007ffe0ff */
[----:B------:R-:W3:Y:S02]  /*1220*/  LDG.E R189, desc[UR6][R120.64+0x4] ;  /* 0x0000040678bd7981 */ /* 0x000ee4000c1e1900 */
[----:B------:R-:W-:Y:S01]  /*1230*/  @!P0 IMAD.WIDE.U32 R126, R151, 0x8, R64 ;  /* 0x00000008977e8825 */ /* 0x000fe200078e0040 */
[----:B------:R-:W-:Y:S01]  /*1240*/  IADD3 R181, R131, 0x1800, RZ ;  /* 0x0000180083b57810 */ /* 0x000fe20007ffe0ff */
[----:B------:R0:W3:Y:S01]  /*1250*/  LDG.E R138, desc[UR6][R120.64] ;  /* 0x00000006788a7981 */ /* 0x0000e2000c1e1900 */
[----:B------:R-:W0:Y:S01]  /*1260*/  @!P0 LDC.64 R64, c[0x0][0x220] ;  /* 0x00008800ff408b82 */ /* 0x000e220000000a00 */
[----:B------:R-:W-:-:S02]  /*1270*/  @P0 IMAD.WIDE.U32 R124, R153, 0x8, R124 ;  /* 0x00000008997c0825 */ /* 0x000fc400078e007c */
[----:B------:R-:W3:Y:S02]  /*1280*/  LDG.E R197, desc[UR6][R126.64+0x4] ;  /* 0x000004067ec57981 */ /* 0x000ee4000c1e1900 */
[----:B------:R-:W-:Y:S01]  /*1290*/  @P0 IMAD.WIDE.U32 R116, R149, 0x8, R116 ;  /* 0x0000000895740825 */ /* 0x000fe200078e0074 */
[----:B------:R-:W-:Y:S01]  /*12a0*/  IADD3 R155, R131, 0x1400, RZ ;  /* 0x00001400839b7810 */ /* 0x000fe20007ffe0ff */
[----:B------:R-:W3:Y:S01]  /*12b0*/  LDG.E R150, desc[UR6][R126.64] ;  /* 0x000000067e967981 */ /* 0x000ee2000c1e1900 */
[----:B------:R-:W0:Y:S01]  /*12c0*/  @P0 LDC.64 R66, c[0x0][0x228] ;  /* 0x00008a00ff420b82 */ /* 0x000e220000000a00 */
[----:B-1----:R-:W-:-:S04]  /*12d0*/  @!P0 IMAD.WIDE.U32 R124, R153, 0x8, R68 ;  /* 0x00000008997c8825 */ /* 0x002fc800078e0044 */
[----:B------:R-:W-:Y:S01]  /*12e0*/  @!P0 IMAD.WIDE.U32 R116, R149, 0x8, R70 ;  /* 0x0000000895748825 */ /* 0x000fe200078e0046 */
[----:B------:R-:W-:Y:S01]  /*12f0*/  IADD3 R183, R131, 0x1c00, RZ ;  /* 0x00001c0083b77810 */ /* 0x000fe20007ffe0ff */
[----:B------:R-:W3:Y:S01]  /*1300*/  LDG.E R152, desc[UR6][R124.64] ;  /* 0x000000067c987981 */ /* 0x000ee2000c1e1900 */
[----:B------:R-:W1:Y:S08]  /*1310*/  @!P0 LDC.64 R68, c[0x0][0x220] ;  /* 0x00008800ff448b82 */ /* 0x000e700000000a00 */
[----:B------:R-:W1:Y:S01]  /*1320*/  @!P0 LDC.64 R118, c[0x0][0x220] ;  /* 0x00008800ff768b82 */ /* 0x000e620000000a00 */
[----:B------:R-:W-:Y:S01]  /*1330*/  @P0 IMAD.WIDE.U32 R122, R177, 0x8, R122 ;  /* 0x00000008b17a0825 */ /* 0x000fe200078e007a */
[----:B------:R-:W3:Y:S01]  /*1340*/  LDG.E R195, desc[UR6][R116.64+0x4] ;  /* 0x0000040674c37981 */ /* 0x000ee2000c1e1900 */
[----:B------:R-:W-:-:S03]  /*1350*/  IADD3 R185, R131, 0x1a00, RZ ;  /* 0x00001a0083b97810 */ /* 0x000fc60007ffe0ff */
[----:B------:R-:W3:Y:S02]  /*1360*/  LDG.E R199, desc[UR6][R124.64+0x4] ;  /* 0x000004067cc77981 */ /* 0x000ee4000c1e1900 */
[----:B------:R-:W1:Y:S01]  /*1370*/  @P0 LDC.64 R70, c[0x0][0x228] ;  /* 0x00008a00ff460b82 */ /* 0x000e620000000a00 */
[----:B0-----:R-:W-:Y:S01]  /*1380*/  @!P0 IMAD.WIDE.U32 R122, R177, 0x8, R64 ;  /* 0x00000008b17a8825 */ /* 0x001fe200078e0040 */
[----:B------:R0:W3:Y:S06]  /*1390*/  LDG.E R148, desc[UR6][R116.64] ;  /* 0x0000000674947981 */ /* 0x0000ec000c1e1900 */
[----:B------:R-:W0:Y:S01]  /*13a0*/  @P0 LDC.64 R120, c[0x0][0x228] ;  /* 0x00008a00ff780b82 */ /* 0x000e220000000a00 */
[C---:B------:R-:W-:Y:S01]  /*13b0*/  @P0 IMAD.WIDE.U32 R66, R181.reuse, 0x8, R66 ;  /* 0x00000008b5420825 */ /* 0x040fe200078e0042 */
[----:B------:R-:W3:Y:S06]  /*13c0*/  LDG.E R203, desc[UR6][R122.64+0x4] ;  /* 0x000004067acb7981 */ /* 0x000eec000c1e1900 */
[----:B------:R-:W0:Y:S01]  /*13d0*/  @!P0 LDC.64 R64, c[0x0][0x220] ;  /* 0x00008800ff408b82 */ /* 0x000e220000000a00 */
[----:B-1----:R-:W-:Y:S01]  /*13e0*/  @!P0 IMAD.WIDE.U32 R66, R181, 0x8, R68 ;  /* 0x00000008b5428825 */ /* 0x002fe200078e0044 */
[----:B------:R1:W3:Y:S04]  /*13f0*/  LDG.E R174, desc[UR6][R122.64] ;  /* 0x000000067aae7981 */ /* 0x0002e8000c1e1900 */
[----:B------:R-:W3:Y:S01]  /*1400*/  LDG.E R205, desc[UR6][R66.64+0x4] ;  /* 0x0000040642cd7981 */ /* 0x000ee2000c1e1900 */
[C---:B------:R-:W-:Y:S01]  /*1410*/  @P0 IMAD.WIDE.U32 R70, R155.reuse, 0x8, R70 ;  /* 0x000000089b460825 */ /* 0x040fe200078e0046 */
[----:B------:R-:W1:Y:S02]  /*1420*/  LDC.64 R68, c[0x0][0x268] ;  /* 0x00009a00ff447b82 */ /* 0x000e640000000a00 */
[----:B------:R-:W3:Y:S01]  /*1430*/  LDG.E R176, desc[UR6][R66.64] ;  /* 0x0000000642b07981 */ /* 0x000ee2000c1e1900 */
[----:B------:R-:W-:-:S05]  /*1440*/  @!P0 IMAD.WIDE.U32 R70, R155, 0x8, R118 ;  /* 0x000000089b468825 */ /* 0x000fca00078e0076 */
[----:B0-----:R-:W0:Y:S01]  /*1450*/  @P0 LDC.64 R116, c[0x0][0x228] ;  /* 0x00008a00ff740b82 */ /* 0x001e220000000a00 */
[C---:B------:R-:W-:Y:S01]  /*1460*/  @P0 IMAD.WIDE.U32 R120, R183.reuse, 0x8, R120 ;  /* 0x00000008b7780825 */ /* 0x040fe200078e0078 */
[----:B------:R-:W3:Y:S04]  /*1470*/  LDG.E R201, desc[UR6][R70.64+0x4] ;  /* 0x0000040646c97981 */ /* 0x000ee8000c1e1900 */
[----:B------:R1:W3:Y:S02]  /*1480*/  LDG.E R154, desc[UR6][R70.64] ;  /* 0x00000006469a7981 */ /* 0x0002e4000c1e1900 */
[----:B------:R-:W4:Y:S01]  /*1490*/  @!P0 LDC.64 R118, c[0x0][0x220] ;  /* 0x00008800ff768b82 */ /* 0x000f220000000a00 */
[----:B------:R-:W-:-:S05]  /*14a0*/  @!P0 IMAD.WIDE.U32 R120, R183, 0x8, R64 ;  /* 0x00000008b7788825 */ /* 0x000fca00078e0040 */
[----:B------:R-:W3:Y:S01]  /*14b0*/  LDG.E R184, desc[UR6][R120.64] ;  /* 0x0000000678b87981 */ /* 0x000ee2000c1e1900 */
[----:B-1----:R-:W-:-:S03]  /*14c0*/  IMAD.WIDE.U32 R122, R131, 0x4, R68 ;  /* 0x00000004837a7825 */ /* 0x002fc600078e0044 */
[----:B------:R-:W3:Y:S01]  /*14d0*/  LDG.E R209, desc[UR6][R120.64+0x4] ;  /* 0x0000040678d17981 */ /* 0x000ee2000c1e1900 */
[----:B------:R-:W-:-:S03]  /*14e0*/  IMAD.WIDE.U32 R70, R133, 0x4, R68 ;  /* 0x0000000485467825 */ /* 0x000fc600078e0044 */
[----:B------:R-:W3:Y:S01]  /*14f0*/  LDG.E R182, desc[UR6][R122.64] ;  /* 0x000000067ab67981 */ /* 0x000ee2000c1e1900 */
[----:B0-----:R-:W-:-:S03]  /*1500*/  @P0 IMAD.WIDE.U32 R116, R185, 0x8, R116 ;  /* 0x00000008b9740825 */ /* 0x001fc600078e0074 */
[----:B------:R0:W3:Y:S01]  /*1510*/  LDG.E R188, desc[UR6][R70.64] ;  /* 0x0000000646bc7981 */ /* 0x0000e2000c1e1900 */
[----:B------:R-:W-:-:S04]  /*1520*/  IMAD.WIDE.U32 R66, R129, 0x4, R68 ;  /* 0x0000000481427825 */ /* 0x000fc800078e0044 */
[----:B----4-:R-:W-:Y:S01]  /*1530*/  @!P0 IMAD.WIDE.U32 R116, R185, 0x8, R118 ;  /* 0x00000008b9748825 */ /* 0x010fe200078e0076 */
[----:B------:R1:W4:Y:S03]  /*1540*/  LDG.E R190, desc[UR6][R66.64] ;  /* 0x0000000642be7981 */ /* 0x000326000c1e1900 */
[--C-:B------:R-:W-:Y:S01]  /*1550*/  IMAD.WIDE.U32 R64, R135, 0x4, R68.reuse ;  /* 0x0000000487407825 */ /* 0x100fe200078e0044 */
[----:B------:R-:W4:Y:S03]  /*1560*/  LDG.E R207, desc[UR6][R116.64+0x4] ;  /* 0x0000040674cf7981 */ /* 0x000f26000c1e1900 */
[--C-:B------:R-:W-:Y:S01]  /*1570*/  IMAD.WIDE.U32 R118, R141, 0x4, R68.reuse ;  /* 0x000000048d767825 */ /* 0x100fe200078e0044 */
[----:B------:R1:W4:Y:S03]  /*1580*/  LDG.E R180, desc[UR6][R116.64] ;  /* 0x0000000674b47981 */ /* 0x000326000c1e1900 */
[--C-:B0-----:R-:W-:Y:S01]  /*1590*/  IMAD.WIDE.U32 R70, R177, 0x4, R68.reuse ;  /* 0x00000004b1467825 */ /* 0x101fe200078e0044 */
[----:B------:R0:W4:Y:S03]  /*15a0*/  LDG.E R192, desc[UR6][R64.64] ;  /* 0x0000000640c07981 */ /* 0x000126000c1e1900 */
[--C-:B-1----:R-:W-:Y:S01]  /*15b0*/  IMAD.WIDE.U32 R66, R181, 0x4, R68.reuse ;  /* 0x00000004b5427825 */ /* 0x102fe200078e0044 */
[----:B------:R1:W4:Y:S03]  /*15c0*/  LDG.E R178, desc[UR6][R118.64] ;  /* 0x0000000676b27981 */ /* 0x000326000c1e1900 */
[--C-:B------:R-:W-:Y:S01]  /*15d0*/  IMAD.WIDE.U32 R116, R155, 0x4, R68.reuse ;  /* 0x000000049b747825 */ /* 0x100fe200078e0044 */
[----:B------:R-:W4:Y:S03]  /*15e0*/  LDG.E R70, desc[UR6][R70.64] ;  /* 0x0000000646467981 */ /* 0x000f26000c1e1900 */
[--C-:B------:R-:W-:Y:S01]  /*15f0*/  IMAD.WIDE.U32 R126, R137, 0x4, R68.reuse ;  /* 0x00000004897e7825 */ /* 0x100fe200078e0044 */
[----:B------:R-:W4:Y:S03]  /*1600*/  LDG.E R66, desc[UR6][R66.64] ;  /* 0x0000000642427981 */ /* 0x000f26000c1e1900 */
[--C-:B0-----:R-:W-:Y:S01]  /*1610*/  IMAD.WIDE.U32 R64, R185, 0x4, R68.reuse ;  /* 0x00000004b9407825 */ /* 0x101fe200078e0044 */
[----:B------:R-:W4:Y:S04]  /*1620*/  LDG.E R116, desc[UR6][R116.64] ;  /* 0x0000000674747981 */ /* 0x000f28000c1e1900 */
[----:B------:R-:W4:Y:S04]  /*1630*/  LDG.E R186, desc[UR6][R126.64] ;  /* 0x000000067eba7981 */ /* 0x000f28000c1e1900 */
[----:B------:R-:W4:Y:S01]  /*1640*/  LDG.E R64, desc[UR6][R64.64] ;  /* 0x0000000640407981 */ /* 0x000f22000c1e1900 */
[----:B------:R-:W-:-:S04]  /*1650*/  IMAD.WIDE.U32 R124, R139, 0x4, R68 ;  /* 0x000000048b7c7825 */ /* 0x000fc800078e0044 */
[--C-:B------:R-:W-:Y:S01]  /*1660*/  IMAD.WIDE.U32 R122, R149, 0x4, R68.reuse ;  /* 0x00000004957a7825 */ /* 0x100fe200078e0044 */
[----:B------:R-:W4:Y:S03]  /*1670*/  LDG.E R194, desc[UR6][R124.64] ;  /* 0x000000067cc27981 */ /* 0x000f26000c1e1900 */
[--C-:B------:R-:W-:Y:S01]  /*1680*/  IMAD.WIDE.U32 R120, R151, 0x4, R68.reuse ;  /* 0x0000000497787825 */ /* 0x100fe200078e0044 */
[----:B------:R-:W4:Y:S03]  /*1690*/  LDG.E R196, desc[UR6][R122.64] ;  /* 0x000000067ac47981 */ /* 0x000f26000c1e1900 */
[--C-:B-1----:R-:W-:Y:S01]  /*16a0*/  IMAD.WIDE.U32 R118, R153, 0x4, R68.reuse ;  /* 0x0000000499767825 */ /* 0x102fe200078e0044 */
[----:B------:R0:W4:Y:S03]  /*16b0*/  LDG.E R198, desc[UR6][R120.64] ;  /* 0x0000000678c67981 */ /* 0x000126000c1e1900 */
[----:B------:R-:W-:Y:S01]  /*16c0*/  IMAD.WIDE.U32 R68, R183, 0x4, R68 ;  /* 0x00000004b7447825 */ /* 0x000fe200078e0044 */
[----:B------:R2:W4:Y:S05]  /*16d0*/  LDG.E R200, desc[UR6][R118.64] ;  /* 0x0000000676c87981 */ /* 0x00052a000c1e1900 */
[----:B------:R1:W4:Y:S01]  /*16e0*/  LDG.E R68, desc[UR6][R68.64] ;  /* 0x0000000644447981 */ /* 0x000322000c1e1900 */
[----:B0-----:R-:W-:Y:S08]  /*16f0*/  @P0 MUFU.RCP R120, R104 ;  /* 0x0000006800780308 */ /* 0x001ff00000001000 */
[----:B------:R-:W-:Y:S08]  /*1700*/  @P0 MUFU.RCP R123, R103 ;  /* 0x00000067007b0308 */ /* 0x000ff00000001000 */
[----:B------:R-:W0:Y:S08]  /*1710*/  @P0 MUFU.RCP R124, R106 ;  /* 0x0000006a007c0308 */ /* 0x000e300000001000 */
[----:B------:R-:W1:Y:S08]  /*1720*/  @P0 MUFU.RCP R125, R105 ;  /* 0x00000069007d0308 */ /* 0x000e700000001000 */
[----:B------:R-:W1:Y:S08]  /*1730*/  @P0 MUFU.RCP R211, R108 ;  /* 0x0000006c00d30308 */ /* 0x000e700000001000 */
[----:B------:R-:W1:Y:S08]  /*1740*/  @P0 MUFU.RCP R213, R109 ;  /* 0x0000006d00d50308 */ /* 0x000e700000001000 */
[----:B------:R-:W1:Y:S01]  /*1750*/  @P0 MUFU.RCP R204, R113 ;  /* 0x0000007100cc0308 */ /* 0x000e620000001000 */
[----:B-----5:R-:W-:-:S04]  /*1760*/  @P0 FADD.FTZ R121, -R10, R173 ;  /* 0x000000ad0a790221 */ /* 0x020fc80000010100 */
[----:B0-----:R-:W-:Y:S01]  /*1770*/  @P0 FMUL.FTZ R121, R121, R124 ;  /* 0x0000007c79790220 */ /* 0x001fe20000410000 */
[----:B------:R-:W-:Y:S01]  /*1780*/  @P0 FADD.FTZ R124, -R12, R179 ;  /* 0x000000b30c7c0221 */ /* 0x000fe20000010100 */
[----:B--2---:R-:W-:-:S04]  /*1790*/  @P0 FADD.FTZ R119, -R8, R143 ;  /* 0x0000008f08770221 */ /* 0x004fc80000010100 */
[----:B------:R-:W-:Y:S01]  /*17a0*/  @P0 FMUL.FTZ R119, R119, R120 ;  /* 0x0000007877770220 */ /* 0x000fe20000410000 */
[----:B------:R-:W-:Y:S01]  /*17b0*/  @P0 FADD.FTZ R122, -R6, R175 ;  /* 0x000000af067a0221 */ /* 0x000fe20000010100 */
[----:B------:R-:W-:-:S03]  /*17c0*/  @P0 FADD.FTZ R120, -R9, R130 ;  /* 0x0000008209780221 */ /* 0x000fc60000010100 */
[----:B------:R-:W-:Y:S01]  /*17d0*/  @P0 FMUL.FTZ R122, R122, R123 ;  /* 0x0000007b7a7a0220 */ /* 0x000fe20000410000 */
[--C-:B------:R-:W-:Y:S01]  /*17e0*/  @!P0 FADD.FTZ R123, R130, -R128.reuse ;  /* 0x80000080827b8221 */ /* 0x100fe20000010000 */
[----:B------:R-:W-:Y:S01]  /*17f0*/  @!P0 FADD.FTZ R143, R143, -R128 ;  /* 0x800000808f8f8221 */ /* 0x000fe20000010000 */
[----:B-1----:R-:W-:Y:S01]  /*1800*/  @P0 FMUL.FTZ R120, R120, R125 ;  /* 0x0000007d78780220 */ /* 0x002fe20000410000 */
[----:B------:R-:W-:Y:S01]  /*1810*/  @P0 MUFU.RCP R118, R115 ;  /* 0x0000007300760308 */ /* 0x000fe20000001000 */
[----:B------:R-:W-:Y:S01]  /*1820*/  @!P0 FMUL.FTZ R120, R172, R123 ;  /* 0x0000007bac788220 */ /* 0x000fe20000410000 */
[----:B------:R-:W-:Y:S01]  /*1830*/  @P0 FMUL.FTZ R123, R124, R211 ;  /* 0x000000d37c7b0220 */ /* 0x000fe20000410000 */
[----:B------:R-:W-:Y:S01]  /*1840*/  @!P0 FMUL.FTZ R119, R172, R143 ;  /* 0x0000008fac778220 */ /* 0x000fe20000410000 */
[----:B------:R-:W-:Y:S01]  /*1850*/  @P0 FADD.FTZ R124, -R13, R136 ;  /* 0x000000880d7c0221 */ /* 0x000fe20000010100 */
[--C-:B------:R-:W-:Y:S01]  /*1860*/  @!P0 FADD.FTZ R143, R136, -R128.reuse ;  /* 0x80000080888f8221 */ /* 0x100fe20000010000 */
[----:B------:R-:W-:-:S02]  /*1870*/  @!P0 FADD.FTZ R179, R179, -R128 ;  /* 0x80000080b3b38221 */ /* 0x000fc40000010000 */
[----:B------:R-:W0:Y:S01]  /*1880*/  @P0 MUFU.RCP R202, R110 ;  /* 0x0000006e00ca0308 */ /* 0x000e220000001000 */
[----:B------:R-:W-:Y:S01]  /*1890*/  @P0 FMUL.FTZ R124, R124, R213 ;  /* 0x000000d57c7c0220 */ /* 0x000fe20000410000 */
[C---:B------:R-:W-:Y:S01]  /*18a0*/  @!P0 FMUL.FTZ R124, R172.reuse, R143 ;  /* 0x0000008fac7c8220 */ /* 0x040fe20000410000 */
[----:B------:R-:W-:Y:S01]  /*18b0*/  @!P0 FMUL.FTZ R123, R172, R179 ;  /* 0x000000b3ac7b8220 */ /* 0x000fe20000410000 */
[----:B------:R-:W-:Y:S01]  /*18c0*/  @P0 FADD.FTZ R143, -R17, R140 ;  /* 0x0000008c118f0221 */ /* 0x000fe20000010100 */
[----:B------:R-:W-:-:S03]  /*18d0*/  @!P0 FADD.FTZ R179, R140, -R128 ;  /* 0x800000808cb38221 */ /* 0x000fc60000010000 */
[----:B------:R-:W1:Y:S01]  /*18e0*/  @P0 MUFU.RCP R67, R156 ;  /* 0x0000009c00430308 */ /* 0x000e620000001000 */
[----:B------:R-:W-:Y:S01]  /*18f0*/  @P0 FMUL.FTZ R143, R143, R204 ;  /* 0x000000cc8f8f0220 */ /* 0x000fe20000410000 */
[----:B------:R-:W-:Y:S01]  /*1900*/  @!P0 FMUL.FTZ R143, R172, R179 ;  /* 0x000000b3ac8f8220 */ /* 0x000fe20000410000 */
[----:B------:R-:W-:Y:S01]  /*1910*/  @P0 FADD.FTZ R125, -R14, R187 ;  /* 0x000000bb0e7d0221 */ /* 0x000fe20000010100 */
[----:B------:R-:W-:-:S04]  /*1920*/  @!P0 FADD.FTZ R187, R187, -R128 ;  /* 0x80000080bbbb8221 */ /* 0x000fc80000010000 */
[----:B------:R-:W2:Y:S01]  /*1930*/  @P0 MUFU.RCP R215, R111 ;  /* 0x0000006f00d70308 */ /* 0x000ea20000001000 */
[----:B0-----:R-:W-:Y:S01]  /*1940*/  @P0 FMUL.FTZ R125, R125, R202 ;  /* 0x000000ca7d7d0220 */ /* 0x001fe20000410000 */
[----:B------:R-:W-:-:S06]  /*1950*/  @!P0 FMUL.FTZ R125, R172, R187 ;  /* 0x000000bbac7d8220 */ /* 0x000fcc0000410000 */
[----:B------:R-:W-:Y:S01]  /*1960*/  @P0 MUFU.RCP R117, R146 ;  /* 0x0000009200750308 */ /* 0x000fe20000001000 */
[----:B---3--:R-:W-:-:S07]  /*1970*/  @P0 FADD.FTZ R179, -R19, R142 ;  /* 0x0000008e13b30221 */ /* 0x008fce0000010100 */
[----:B------:R-:W0:Y:S01]  /*1980*/  @P0 MUFU.RCP R127, R107 ;  /* 0x0000006b007f0308 */ /* 0x000e220000001000 */
[----:B------:R-:W-:Y:S01]  /*1990*/  @P0 FMUL.FTZ R179, R179, R118 ;  /* 0x00000076b3b30220 */ /* 0x000fe20000410000 */
[----:B------:R-:W-:Y:S01]  /*19a0*/  @!P0 FADD.FTZ R175, R175, -R128 ;  /* 0x80000080afaf8221 */ /* 0x000fe20000010000 */
[----:B------:R-:W-:-:S05]  /*19b0*/  @P0 FADD.FTZ R118, -R24, R197 ;  /* 0x000000c518760221 */ /* 0x000fca0000010100 */
[----:B------:R-:W3:Y:S01]  /*19c0*/  @P0 MUFU.RCP R217, R112 ;  /* 0x0000007000d90308 */ /* 0x000ee20000001000 */
[----:B-1----:R-:W-:Y:S01]  /*19d0*/  @P0 FMUL.FTZ R187, R118, R67 ;  /* 0x0000004376bb0220 */ /* 0x002fe20000410000 */
[----:B------:R-:W-:-:S06]  /*19e0*/  LOP3.LUT P1, RZ, R132, 0xff, RZ, 0xc0, !PT ;  /* 0x000000ff84ff7812 */ /* 0x000fcc000782c0ff */
[----:B------:R-:W1:Y:S01]  /*19f0*/  @P0 MUFU.RCP R118, R164 ;  /* 0x000000a400760308 */ /* 0x000e620000001000 */
[----:B------:R-:W-:Y:S01]  /*1a00*/  @!P0 FMUL.FTZ R122, R172, R175 ;  /* 0x000000afac7a8220 */ /* 0x000fe20000410000 */
[----:B------:R-:W-:Y:S01]  /*1a10*/  @P0 FADD.FTZ R132, -R15, R138 ;  /* 0x0000008a0f840221 */ /* 0x000fe20000010100 */
[----:B------:R-:W-:Y:S01]  /*1a20*/  @!P0 FADD.FTZ R175, R138, -R128 ;  /* 0x800000808aaf8221 */ /* 0x000fe20000010000 */
[----:B------:R-:W-:-:S04]  /*1a30*/  @P0 FADD.FTZ R126, -R11, R134 ;  /* 0x000000860b7e0221 */ /* 0x000fc80000010100 */
[----:B------:R-:W5:Y:S01]  /*1a40*/  @P0 MUFU.RCP R219, R114 ;  /* 0x0000007200db0308 */ /* 0x000f620000001000 */
[----:B--2---:R-:W-:Y:S01]  /*1a50*/  @P0 FMUL.FTZ R132, R132, R215 ;  /* 0x000000d784840220 */ /* 0x004fe20000410000 */
[----:B------:R-:W-:Y:S01]  /*1a60*/  @!P0 FMUL.FTZ R132, R172, R175 ;  /* 0x000000afac848220 */ /* 0x000fe20000410000 */
[----:B------:R-:W-:Y:S01]  /*1a70*/  @P0 FADD.FTZ R138, -R22, R195 ;  /* 0x000000c3168a0221 */ /* 0x000fe20000010100 */
[----:B------:R-:W-:-:S04]  /*1a80*/  @!P0 FADD.FTZ R195, R195, -R128 ;  /* 0x80000080c3c38221 */ /* 0x000fc80000010000 */
[----:B------:R-:W2:Y:S01]  /*1a90*/  @P0 MUFU.RCP R71, R145 ;  /* 0x0000009100470308 */ /* 0x000ea20000001000 */
[----:B0-----:R-:W-:Y:S01]  /*1aa0*/  @P0 FMUL.FTZ R126, R126, R127 ;  /* 0x0000007f7e7e0220 */ /* 0x001fe20000410000 */
[----:B------:R-:W-:Y:S01]  /*1ab0*/  @P0 FMUL.FTZ R175, R138, R117 ;  /* 0x000000758aaf0220 */ /* 0x000fe20000410000 */
[----:B------:R-:W-:Y:S01]  /*1ac0*/  @!P0 FMUL.FTZ R175, R172, R195 ;  /* 0x000000c3acaf8220 */ /* 0x000fe20000410000 */
[----:B------:R-:W-:Y:S01]  /*1ad0*/  @!P0 FADD.FTZ R127, R134, -R128 ;  /* 0x80000080867f8221 */ /* 0x000fe20000010000 */
[----:B------:R-:W-:-:S03]  /*1ae0*/  @P0 FADD.FTZ R130, -R16, R189 ;  /* 0x000000bd10820221 */ /* 0x000fc60000010100 */
[----:B------:R-:W0:Y:S01]  /*1af0*/  @P0 MUFU.RCP R65, R147 ;  /* 0x0000009300410308 */ /* 0x000e220000001000 */
[----:B------:R-:W-:Y:S01]  /*1b00*/  @!P0 FADD.FTZ R173, R173, -R128 ;  /* 0x80000080adad8221 */ /* 0x000fe20000010000 */
[----:B------:R-:W-:-:S06]  /*1b10*/  @!P0 FMUL.FTZ R126, R172, R127 ;  /* 0x0000007fac7e8220 */ /* 0x000fcc0000410000 */
[----:B------:R-:W0:Y:S01]  /*1b20*/  @P0 MUFU.RCP R69, R157 ;  /* 0x0000009d00450308 */ /* 0x000e220000001000 */
[----:B---3--:R-:W-:-:S07]  /*1b30*/  @P0 FMUL.FTZ R127, R130, R217 ;  /* 0x000000d9827f0220 */ /* 0x008fce0000410000 */
[----:B------:R-:W3:Y:S01]  /*1b40*/  @P0 MUFU.RCP R202, R160 ;  /* 0x000000a000ca0308 */ /* 0x000ee20000001000 */
[----:B------:R-:W-:Y:S01]  /*1b50*/  @P0 FADD.FTZ R195, -R32, R205 ;  /* 0x000000cd20c30221 */ /* 0x000fe20000010100 */
[----:B------:R-:W-:-:S03]  /*1b60*/  @P0 FADD.FTZ R130, -R18, R191 ;  /* 0x000000bf12820221 */ /* 0x000fc60000010100 */
[----:B-1----:R-:W-:-:S03]  /*1b70*/  @P0 FMUL.FTZ R195, R195, R118 ;  /* 0x00000076c3c30220 */ /* 0x002fc60000410000 */
[----:B------:R-:W1:Y:S01]  /*1b80*/  @P0 MUFU.RCP R211, R161 ;  /* 0x000000a100d30308 */ /* 0x000e620000001000 */
[----:B------:R-:W-:Y:S01]  /*1b90*/  @!P0 FMUL.FTZ R121, R172, R173 ;  /* 0x000000adac798220 */ /* 0x000fe20000410000 */
[----:B------:R-:W-:Y:S01]  /*1ba0*/  @!P0 FADD.FTZ R191, R191, -R128 ;  /* 0x80000080bfbf8221 */ /* 0x000fe20000010000 */
[----:B-----5:R-:W-:-:S05]  /*1bb0*/  @P0 FMUL.FTZ R130, R130, R219 ;  /* 0x000000db82820220 */ /* 0x020fca0000410000 */
[----:B------:R-:W5:Y:S01]  /*1bc0*/  @P0 MUFU.RCP R118, R167 ;  /* 0x000000a700760308 */ /* 0x000f620000001000 */
[----:B------:R-:W-:Y:S01]  /*1bd0*/  @!P0 FMUL.FTZ R130, R172, R191 ;  /* 0x000000bfac828220 */ /* 0x000fe20000410000 */
[----:B------:R-:W-:Y:S01]  /*1be0*/  @P0 FADD.FTZ R136, -R21, R148 ;  /* 0x0000009415880221 */ /* 0x000fe20000010100 */
[----:B------:R-:W-:-:S05]  /*1bf0*/  @P0 FADD.FTZ R140, -R23, R150 ;  /* 0x00000096178c0221 */ /* 0x000fca0000010100 */
[----:B------:R-:W5:Y:S01]  /*1c00*/  @P0 MUFU.RCP R221, R144 ;  /* 0x0000009000dd0308 */ /* 0x000f620000001000 */
[----:B------:R-:W-:Y:S01]  /*1c10*/  @P0 FADD.FTZ R138, -R25, R152 ;  /* 0x00000098198a0221 */ /* 0x000fe20000010100 */
[----:B------:R-:W-:Y:S01]  /*1c20*/  @P0 FADD.FTZ R191, -R28, R201 ;  /* 0x000000c91cbf0221 */ /* 0x000fe20000010100 */
[----:B------:R-:W-:-:S05]  /*1c30*/  @!P0 FADD.FTZ R67, R152, -R128 ;  /* 0x8000008098438221 */ /* 0x000fca0000010000 */
[----:B------:R-:W5:Y:S01]  /*1c40*/  @P0 MUFU.RCP R173, R159 ;  /* 0x0000009f00ad0308 */ /* 0x000f620000001000 */
[--C-:B------:R-:W-:Y:S01]  /*1c50*/  @!P0 FADD.FTZ R201, R201, -R128.reuse ;  /* 0x80000080c9c98221 */ /* 0x100fe20000010000 */
[----:B--2---:R-:W-:Y:S01]  /*1c60*/  @P0 FMUL.FTZ R136, R136, R71 ;  /* 0x0000004788880220 */ /* 0x004fe20000410000 */
[----:B------:R-:W-:Y:S01]  /*1c70*/  @!P0 FADD.FTZ R71, R142, -R128 ;  /* 0x800000808e478221 */ /* 0x000fe20000010000 */
[----:B0-----:R-:W-:-:S04]  /*1c80*/  @P0 FMUL.FTZ R140, R140, R65 ;  /* 0x000000418c8c0220 */ /* 0x001fc80000410000 */
[----:B------:R-:W0:Y:S01]  /*1c90*/  @P0 MUFU.RCP R206, R158 ;  /* 0x0000009e00ce0308 */ /* 0x000e220000001000 */
[----:B------:R-:W-:Y:S01]  /*1ca0*/  @P0 FMUL.FTZ R138, R138, R69 ;  /* 0x000000458a8a0220 */ /* 0x000fe20000410000 */
[----:B---3--:R-:W-:Y:S01]  /*1cb0*/  @P0 FMUL.FTZ R191, R191, R202 ;  /* 0x000000cabfbf0220 */ /* 0x008fe20000410000 */
[----:B------:R-:W-:Y:S01]  /*1cc0*/  @!P0 FADD.FTZ R65, R150, -R128 ;  /* 0x8000008096418221 */ /* 0x000fe20000010000 */
[----:B------:R-:W-:-:S04]  /*1cd0*/  @!P0 FMUL.FTZ R138, R172, R67 ;  /* 0x00000043ac8a8220 */ /* 0x000fc80000410000 */
[----:B------:R-:W2:Y:S01]  /*1ce0*/  @P0 MUFU.RCP R204, R162 ;  /* 0x000000a200cc0308 */ /* 0x000ea20000001000 */
[----:B------:R-:W-:Y:S01]  /*1cf0*/  @P0 FADD.FTZ R142, -R29, R174 ;  /* 0x000000ae1d8e0221 */ /* 0x000fe20000010100 */
[----:B------:R-:W-:Y:S01]  /*1d00*/  @!P0 FMUL.FTZ R191, R172, R201 ;  /* 0x000000c9acbf8220 */ /* 0x000fe20000410000 */
[----:B------:R-:W-:-:S05]  /*1d10*/  @!P0 FADD.FTZ R67, R174, -R128 ;  /* 0x80000080ae438221 */ /* 0x000fca0000010000 */
[----:B------:R-:W3:Y:S01]  /*1d20*/  @P0 MUFU.RCP R213, R163 ;  /* 0x000000a300d50308 */ /* 0x000ee20000001000 */
[----:B------:R-:W-:Y:S01]  /*1d30*/  @P0 FADD.FTZ R201, -R35, R184 ;  /* 0x000000b823c90221 */ /* 0x000fe20000010100 */
[--C-:B------:R-:W-:Y:S01]  /*1d40*/  @!P0 FADD.FTZ R189, R189, -R128.reuse ;  /* 0x80000080bdbd8221 */ /* 0x100fe20000010000 */
[----:B------:R-:W-:Y:S01]  /*1d50*/  @P0 FADD.FTZ R134, -R20, R193 ;  /* 0x000000c114860221 */ /* 0x000fe20000010100 */
[--C-:B------:R-:W-:Y:S01]  /*1d60*/  @!P0 FADD.FTZ R117, R148, -R128.reuse ;  /* 0x8000008094758221 */ /* 0x100fe20000010000 */
[----:B------:R-:W-:Y:S01]  /*1d70*/  @!P0 FADD.FTZ R193, R193, -R128 ;  /* 0x80000080c1c18221 */ /* 0x000fe20000010000 */
[----:B------:R-:W-:Y:S01]  /*1d80*/  @!P0 FMUL.FTZ R140, R172, R65 ;  /* 0x00000041ac8c8220 */ /* 0x000fe20000410000 */
[----:B------:R-:W-:Y:S01]  /*1d90*/  @P0 FADD.FTZ R148, -R27, R154 ;  /* 0x0000009a1b940221 */ /* 0x000fe20000010100 */
[----:B------:R-:W4:Y:S01]  /*1da0*/  @P0 MUFU.RCP R152, R166 ;  /* 0x000000a600980308 */ /* 0x000f220000001000 */
[----:B-1----:R-:W-:Y:S01]  /*1db0*/  @P0 FMUL.FTZ R142, R142, R211 ;  /* 0x000000d38e8e0220 */ /* 0x002fe20000410000 */
[--C-:B------:R-:W-:Y:S01]  /*1dc0*/  @!P0 FADD.FTZ R65, R154, -R128.reuse ;  /* 0x800000809a418221 */ /* 0x100fe20000010000 */
[----:B------:R-:W-:Y:S01]  /*1dd0*/  @!P0 FMUL.FTZ R142, R172, R67 ;  /* 0x00000043ac8e8220 */ /* 0x000fe20000410000 */
[----:B-----5:R-:W-:Y:S01]  /*1de0*/  @P0 FMUL.FTZ R201, R201, R118 ;  /* 0x00000076c9c90220 */ /* 0x020fe20000410000 */
[----:B------:R-:W-:Y:S01]  /*1df0*/  @!P0 FADD.FTZ R67, R184, -R128 ;  /* 0x80000080b8438221 */ /* 0x000fe20000010000 */
[----:B------:R-:W-:-:S02]  /*1e00*/  HADD2.F32 R118, -RZ, R182.H0_H0 ;  /* 0x200000b6ff767230 */ /* 0x000fc40000004100 */
[----:B------:R-:W-:Y:S01]  /*1e10*/  @!P0 FMUL.FTZ R127, R172, R189 ;  /* 0x000000bdac7f8220 */ /* 0x000fe20000410000 */
[----:B------:R-:W-:Y:S01]  /*1e20*/  @P0 FMUL.FTZ R134, R134, R221 ;  /* 0x000000dd86860220 */ /* 0x000fe20000410000 */
[----:B------:R-:W-:Y:S01]  /*1e30*/  @!P0 FMUL.FTZ R134, R172, R193 ;  /* 0x000000c1ac868220 */ /* 0x000fe20000410000 */
[----:B------:R-:W-:Y:S01]  /*1e40*/  @P0 FADD.FTZ R189, -R26, R199 ;  /* 0x000000c71abd0221 */ /* 0x000fe20000010100 */
[----:B------:R-:W-:Y:S01]  /*1e50*/  @P0 FMUL.FTZ R148, R148, R173 ;  /* 0x000000ad94940220 */ /* 0x000fe20000410000 */
[--C-:B------:R-:W-:Y:S01]  /*1e60*/  @!P0 FADD.FTZ R197, R197, -R128.reuse ;  /* 0x80000080c5c58221 */ /* 0x100fe20000010000 */
[----:B------:R-:W-:Y:S01]  /*1e70*/  @!P0 FADD.FTZ R199, R199, -R128 ;  /* 0x80000080c7c78221 */ /* 0x000fe20000010000 */
[----:B------:R-:W-:Y:S01]  /*1e80*/  @P0 FADD.FTZ R193, -R30, R203 ;  /* 0x000000cb1ec10221 */ /* 0x000fe20000010100 */
[----:B------:R-:W-:Y:S01]  /*1e90*/  @!P0 FMUL.FTZ R148, R172, R65 ;  /* 0x00000041ac948220 */ /* 0x000fe20000410000 */
[----:B------:R-:W-:Y:S01]  /*1ea0*/  @P0 FADD.FTZ R150, -R31, R176 ;  /* 0x000000b01f960221 */ /* 0x000fe20000010100 */
[--C-:B------:R-:W-:Y:S01]  /*1eb0*/  @!P0 FADD.FTZ R203, R203, -R128.reuse ;  /* 0x80000080cbcb8221 */ /* 0x100fe20000010000 */
[----:B------:R-:W-:Y:S01]  /*1ec0*/  @!P0 FADD.FTZ R65, R176, -R128 ;  /* 0x80000080b0418221 */ /* 0x000fe20000010000 */
[----:B------:R-:W-:Y:S01]  /*1ed0*/  @!P0 FMUL.FTZ R201, R172, R67 ;  /* 0x00000043acc98220 */ /* 0x000fe20000410000 */
[----:B------:R-:W-:-:S02]  /*1ee0*/  HADD2.F32 R67, -RZ, R182.H1_H1 ;  /* 0x300000b6ff437230 */ /* 0x000fc40000004100 */
[C---:B------:R-:W-:Y:S01]  /*1ef0*/  FADD.FTZ R171, R118.reuse, R171 ;  /* 0x000000ab76ab7221 */ /* 0x040fe20000010000 */
[----:B------:R-:W-:Y:S01]  /*1f00*/  FFMA.FTZ R73, R118, R122, R73 ;  /* 0x0000007a76497223 */ /* 0x000fe20000010049 */
[----:B0-----:R-:W-:Y:S01]  /*1f10*/  @P0 FMUL.FTZ R189, R189, R206 ;  /* 0x000000cebdbd0220 */ /* 0x001fe20000410000 */
[----:B------:R-:W-:Y:S01]  /*1f20*/  FMUL.FTZ R118, R103, R118 ;  /* 0x0000007667767220 */ /* 0x000fe20000410000 */
[C---:B------:R-:W-:Y:S01]  /*1f30*/  @!P0 FMUL.FTZ R187, R172.reuse, R197 ;  /* 0x000000c5acbb8220 */ /* 0x040fe20000410000 */
[----:B------:R-:W-:Y:S01]  /*1f40*/  @!P0 FMUL.FTZ R189, R172, R199 ;  /* 0x000000c7acbd8220 */ /* 0x000fe20000410000 */
[----:B--2---:R-:W-:Y:S01]  /*1f50*/  @P0 FMUL.FTZ R193, R193, R204 ;  /* 0x000000ccc1c10220 */ /* 0x004fe20000410000 */
[--C-:B------:R-:W-:Y:S01]  /*1f60*/  @!P0 FADD.FTZ R205, R205, -R128.reuse ;  /* 0x80000080cdcd8221 */ /* 0x100fe20000010000 */
[----:B---3--:R-:W-:Y:S01]  /*1f70*/  @P0 FMUL.FTZ R150, R150, R213 ;  /* 0x000000d596960220 */ /* 0x008fe20000410000 */
[----:B------:R-:W0:Y:S01]  /*1f80*/  @P0 MUFU.RCP R202, R168 ;  /* 0x000000a800ca0308 */ /* 0x000e220000001000 */
[----:B------:R-:W-:Y:S01]  /*1f90*/  @!P0 FMUL.FTZ R193, R172, R203 ;  /* 0x000000cbacc18220 */ /* 0x000fe20000410000 */
[----:B----4-:R-:W-:Y:S01]  /*1fa0*/  @P0 FADD.FTZ R197, -R34, R207 ;  /* 0x000000cf22c50221 */ /* 0x010fe20000010100 */
[----:B------:R-:W-:Y:S01]  /*1fb0*/  @!P0 FMUL.FTZ R150, R172, R65 ;  /* 0x00000041ac968220 */ /* 0x000fe20000410000 */
[----:B------:R-:W-:Y:S01]  /*1fc0*/  @P0 FADD.FTZ R199, -R36, R209 ;  /* 0x000000d124c70221 */ /* 0x000fe20000010100 */
[--C-:B------:R-:W-:Y:S01]  /*1fd0*/  @!P0 FADD.FTZ R207, R207, -R128.reuse ;  /* 0x80000080cfcf8221 */ /* 0x100fe20000010000 */
        /* <DEDUP_REMOVED lines=11> */
[----:B------:R-:W-:Y:S01]  /*2090*/  @!P0 FMUL.FTZ R179, R172, R71 ;  /* 0x00000047acb38220 */ /* 0x000fe20000410000 */
[----:B------:R-:W-:Y:S02]  /*20a0*/  HADD2.F32 R173, -RZ, R70.H1_H1 ;  /* 0x30000046ffad7230 */ /* 0x000fe40000004100 */
[----:B------:R-:W-:Y:S02]  /*20b0*/  HADD2.F32 R205, -RZ, R186.H1_H1 ;  /* 0x300000baffcd7230 */ /* 0x000fe40000004100 */
[--C-:B------:R-:W-:Y:S02]  /*20c0*/  HADD2.F32 R70, -RZ, R66.reuse.H0_H0 ;  /* 0x20000042ff467230 */ /* 0x100fe40000004100 */
[----:B------:R-:W-:Y:S02]  /*20d0*/  HADD2.F32 R117, -RZ, R66.H1_H1 ;  /* 0x30000042ff757230 */ /* 0x000fe40000004100 */
[----:B------:R-:W-:Y:S01]  /*20e0*/  @P0 FMUL.FTZ R197, R197, R152 ;  /* 0x00000098c5c50220 */ /* 0x000fe20000410000 */
[----:B------:R-:W-:-:S02]  /*20f0*/  HADD2.F32 R213, -RZ, R192.H0_H0 ;  /* 0x200000c0ffd57230 */ /* 0x000fc40000004100 */
[----:B------:R-:W-:Y:S01]  /*2100*/  FMUL.FTZ R221, R105, R154 ;  /* 0x0000009a69dd7220 */ /* 0x000fe20000410000 */
[----:B------:R-:W-:Y:S02]  /*2110*/  HADD2.F32 R182, -RZ, R192.H1_H1 ;  /* 0x300000c0ffb67230 */ /* 0x000fe40000004100 */
[C---:B------:R-:W-:Y:S01]  /*2120*/  FADD.FTZ R169, R203.reuse, R169 ;  /* 0x000000a9cba97221 */ /* 0x040fe20000010000 */
[--C-:B------:R-:W-:Y:S02]  /*2130*/  HADD2.F32 R66, -RZ, R64.reuse.H0_H0 ;  /* 0x20000040ff427230 */ /* 0x100fe40000004100 */
[----:B------:R-:W-:Y:S01]  /*2140*/  FFMA.FTZ R72, R203, R121, R72 ;  /* 0x00000079cb487223 */ /* 0x000fe20000010048 */
[----:B------:R-:W-:Y:S02]  /*2150*/  HADD2.F32 R71, -RZ, R64.H1_H1 ;  /* 0x30000040ff477230 */ /* 0x000fe40000004100 */
[----:B------:R-:W-:Y:S01]  /*2160*/  FMUL.FTZ R192, R106, R203 ;  /* 0x000000cb6ac07220 */ /* 0x000fe20000410000 */
[----:B------:R-:W-:Y:S01]  /*2170*/  FADD.FTZ R64, R231, R128 ;  /* 0x00000080e7407221 */ /* 0x000fe20000010000 */
[----:B------:R-:W-:Y:S01]  /*2180*/  @P0 FADD.FTZ R152, -R33, R180 ;  /* 0x000000b421980221 */ /* 0x000fe20000010100 */
[----:B------:R-:W-:Y:S01]  /*2190*/  FFMA.FTZ R203, R118, R122, RZ ;  /* 0x0000007a76cb7223 */ /* 0x000fe200000100ff */
[----:B------:R-:W-:-:S02]  /*21a0*/  HADD2.F32 R180, -RZ, R190.H0_H0 ;  /* 0x200000beffb47230 */ /* 0x000fc40000004100 */
[C---:B------:R-:W-:Y:S01]  /*21b0*/  FADD.FTZ R78, R205.reuse, R78 ;  /* 0x0000004ecd4e7221 */ /* 0x040fe20000010000 */
[----:B------:R-:W-:Y:S02]  /*21c0*/  HADD2.F32 R211, -RZ, R190.H1_H1 ;  /* 0x300000beffd37230 */ /* 0x000fe40000004100 */
[----:B------:R-:W-:Y:S01]  /*21d0*/  FFMA.FTZ R62, R205, R123, R62 ;  /* 0x0000007bcd3e7223 */ /* 0x000fe2000001003e */
[----:B------:R-:W-:Y:S01]  /*21e0*/  FMUL.FTZ R190, R108, R205 ;  /* 0x000000cd6cbe7220 */ /* 0x000fe20000410000 */
[----:B------:R-:W-:Y:S01]  /*21f0*/  FADD.FTZ R205, R64, R221 ;  /* 0x000000dd40cd7221 */ /* 0x000fe20000010000 */
[-C--:B------:R-:W-:Y:S01]  /*2200*/  FFMA.FTZ R64, R128, R119.reuse, R203 ;  /* 0x0000007780407223 */ /* 0x080fe200000100cb */
[----:B------:R-:W-:Y:S02]  /*2210*/  HADD2.F32 R176, -RZ, R186.H0_H0 ;  /* 0x200000baffb07230 */ /* 0x000fe40000004100 */
[----:B0-----:R-:W-:Y:S01]  /*2220*/  @P0 FMUL.FTZ R199, R199, R202 ;  /* 0x000000cac7c70220 */ /* 0x001fe20000410000 */
[----:B------:R-:W-:Y:S01]  /*2230*/  FFMA.FTZ R203, R221, R120, R64 ;  /* 0x00000078ddcb7223 */ /* 0x000fe20000010040 */
[C---:B------:R-:W-:Y:S01]  /*2240*/  FADD.FTZ R80, R67.reuse, R80 ;  /* 0x0000005043507221 */ /* 0x040fe20000010000 */
[----:B------:R-:W-:Y:S01]  /*2250*/  FFMA.FTZ R74, R67, R119, R74 ;  /* 0x00000077434a7223 */ /* 0x000fe2000001004a */
[----:B------:R-:W-:-:S02]  /*2260*/  HADD2.F32 R202, -RZ, R68.H0_H0 ;  /* 0x20000044ffca7230 */ /* 0x000fc40000004100 */
[----:B------:R-:W-:Y:S01]  /*2270*/  FMUL.FTZ R219, R107, R176 ;  /* 0x000000b06bdb7220 */ /* 0x000fe20000410000 */
[----:B------:R-:W-:Y:S02]  /*2280*/  HADD2.F32 R67, -RZ, R68.H1_H1 ;  /* 0x30000044ff437230 */ /* 0x000fe40000004100 */
[----:B------:R-:W-:Y:S01]  /*2290*/  FADD.FTZ R64, R205, R192 ;  /* 0x000000c0cd407221 */ /* 0x000fe20000010000 */
[----:B------:R-:W-:Y:S01]  /*22a0*/  FFMA.FTZ R68, R192, R121, R203 ;  /* 0x00000079c0447223 */ /* 0x000fe200000100cb */
[--C-:B------:R-:W-:Y:S02]  /*22b0*/  HADD2.F32 R178, -RZ, R188.reuse.H0_H0 ;  /* 0x200000bcffb27230 */ /* 0x100fe40000004100 */
[----:B------:R-:W-:Y:S01]  /*22c0*/  FADD.FTZ R203, R64, R219 ;  /* 0x000000db40cb7221 */ /* 0x000fe20000010000 */
[----:B------:R-:W-:Y:S01]  /*22d0*/  FFMA.FTZ R205, R219, R126, R68 ;  /* 0x0000007edbcd7223 */ /* 0x000fe20000010044 */
[----:B------:R-:W-:Y:S01]  /*22e0*/  @!P0 FMUL.FTZ R197, R172, R207 ;  /* 0x000000cfacc58220 */ /* 0x000fe20000410000 */
[----:B------:R-:W-:-:S02]  /*22f0*/  HADD2.F32 R207, -RZ, R188.H1_H1 ;  /* 0x300000bcffcf7230 */ /* 0x000fc40000004100 */
[----:B------:R-:W-:Y:S01]  /*2300*/  FMUL.FTZ R217, R109, R178 ;  /* 0x000000b26dd97220 */ /* 0x000fe20000410000 */
[----:B------:R-:W-:Y:S01]  /*2310*/  FADD.FTZ R64, R203, R190 ;  /* 0x000000becb407221 */ /* 0x000fe20000010000 */
[----:B------:R-:W-:Y:S01]  /*2320*/  FFMA.FTZ R68, R190, R123, R205 ;  /* 0x0000007bbe447223 */ /* 0x000fe200000100cd */
[----:B------:R-:W-:Y:S02]  /*2330*/  FMUL.FTZ R188, R110, R207 ;  /* 0x000000cf6ebc7220 */ /* 0x000fe40000410000 */
        /* <DEDUP_REMOVED lines=18> */
[----:B------:R-:W-:-:S02]  /*2460*/  HADD2.F32 R227, -RZ, R196.H1_H1 ;  /* 0x300000c4ffe37230 */ /* 0x000fc40000004100 */
[----:B------:R-:W-:Y:S01]  /*2470*/  FADD.FTZ R203, R203, R186 ;  /* 0x000000bacbcb7221 */ /* 0x000fe20000010000 */
[----:B------:R-:W-:Y:S01]  /*2480*/  FFMA.FTZ R225, R186, R127, R225 ;  /* 0x0000007fbae17223 */ /* 0x000fe200000100e1 */
[----:B------:R-:W-:Y:S02]  /*2490*/  FADD.FTZ R76, R178, R76 ;  /* 0x0000004cb24c7221 */ /* 0x000fe40000010000 */
[----:B------:R-:W-:Y:S01]  /*24a0*/  FADD.FTZ R64, R203, R184 ;  /* 0x000000b8cb407221 */ /* 0x000fe20000010000 */
[----:B------:R-:W-:Y:S01]  /*24b0*/  FFMA.FTZ R68, R184, R143, R225 ;  /* 0x0000008fb8447223 */ /* 0x000fe200000100e1 */
        /* <DEDUP_REMOVED lines=24> */
[----:B------:R-:W-:Y:S01]  /*2640*/  FFMA.FTZ R68, R178, R175, R227 ;  /* 0x000000afb2447223 */ /* 0x000fe200000100e3 */
[--C-:B------:R-:W-:Y:S02]  /*2650*/  HADD2.F32 R198, -RZ, R200.reuse.H0_H0 ;  /* 0x200000c8ffc67230 */ /* 0x100fe40000004100 */
[C---:B------:R-:W-:Y:S01]  /*2660*/  FADD.FTZ R75, R176.reuse, R75 ;  /* 0x0000004bb04b7221 */ /* 0x040fe20000010000 */
[----:B------:R-:W-:Y:S01]  /*2670*/  FFMA.FTZ R61, R176, R126, R61 ;  /* 0x0000007eb03d7223 */ /* 0x000fe2000001003d */
[----:B------:R-:W-:Y:S01]  /*2680*/  FMUL.FTZ R176, R156, R229 ;  /* 0x000000e59cb07220 */ /* 0x000fe20000410000 */
[----:B------:R-:W-:Y:S01]  /*2690*/  FADD.FTZ R225, R64, R205 ;  /* 0x000000cd40e17221 */ /* 0x000fe20000010000 */
[----:B------:R-:W-:Y:S01]  /*26a0*/  FFMA.FTZ R227, R205, R140, R68 ;  /* 0x0000008ccde37223 */ /* 0x000fe20000010044 */
[----:B------:R-:W-:Y:S01]  /*26b0*/  @!P0 FMUL.FTZ R199, R172, R209 ;  /* 0x000000d1acc78220 */ /* 0x000fe20000410000 */
[----:B------:R-:W-:-:S02]  /*26c0*/  HADD2.F32 R209, -RZ, R200.H1_H1 ;  /* 0x300000c8ffd17230 */ /* 0x000fc40000004100 */
        /* <DEDUP_REMOVED lines=18> */
[----:B------:R-:W0:Y:S01]  /*27f0*/  @P0 MUFU.RCP R69, R165 ;  /* 0x000000a500450308 */ /* 0x000e220000001000 */
        /* <DEDUP_REMOVED lines=12> */
[----:B------:R-:W-:Y:S02]  /*28c0*/  FMUL.FTZ R223, R163, R70 ;  /* 0x00000046a3df7220 */ /* 0x000fe40000410000 */
[----:B------:R-:W-:Y:S01]  /*28d0*/  FADD.FTZ R64, R173, R198 ;  /* 0x000000c6ad407221 */ /* 0x000fe20000010000 */
[----:B------:R-:W-:Y:S01]  /*28e0*/  FFMA.FTZ R68, R198, R193, R227 ;  /* 0x000000c1c6447223 */ /* 0x000fe200000100e3 */
[----:B0-----:R-:W-:Y:S01]  /*28f0*/  @P0 FMUL.FTZ R152, R152, R69 ;  /* 0x0000004598980220 */ /* 0x001fe20000410000 */
        /* <DEDUP_REMOVED lines=66> */
.L_x_2257:
        /* <DEDUP_REMOVED lines=26> */
[----:B------:R-:W-:Y:S02]  /*2ec0*/  @!P0 LEA.HI.X R117, R70, R65, R71, 0x3, P2 ;  /* 0x0000004146758211 */ /* 0x000fe400010f1c47 */
[----:B------:R-:W-:Y:S01]  /*2ed0*/  CS2R R70, SRZ ;  /* 0x0000000000467805 */ /* 0x000fe2000001ff00 */
[----:B------:R-:W-:Y:S06]  /*2ee0*/  @P0 BRA `(.L_x_2243) ;  /* 0x0000000000380947 */ /* 0x000fec0003800000 */
        /* <DEDUP_REMOVED lines=14> */
.L_x_2243:
[----:B------:R-:W-:Y:S05]  /*2fd0*/  BSYNC B0 ;  /* 0x0000000000007941 */ /* 0x000fea0003800000 */
.L_x_2242:
[----:B------:R-:W-:Y:S01]  /*2fe0*/  ISETP.NE.AND P2, PT, R0, RZ, PT ;  /* 0x000000ff0000720c */ /* 0x000fe20003f45270 */
[----:B------:R0:W-:Y:S01]  /*2ff0*/  @!P0 STG.E.64 desc[UR6][R116.64], R70 ;  /* 0x0000004674008986 */ /* 0x0001e2000c101b06 */
[----:B------:R-:W-:-:S11]  /*3000*/  ISETP.NE.AND P0, PT, R210, RZ, PT ;  /* 0x000000ffd200720c */ /* 0x000fd60003f05270 */
[----:B------:R-:W-:Y:S05]  /*3010*/  @P2 BRA `(.L_x_2244) ;  /* 0x0000000000502947 */ /* 0x000fea0003800000 */
[----:B------:R-:W-:Y:S01]  /*3020*/  SEL R64, R174, RZ, P0 ;  /* 0x000000ffae407207 */ /* 0x000fe20000000000 */
        /* <DEDUP_REMOVED lines=14> */
.L_x_2245:
[----:B------:R-:W2:Y:S04]  /*3110*/  LDG.E.STRONG.GPU R66, desc[UR6][R64.64] ;  /* 0x0000000640427981 */ /* 0x000ea8000c1ef900 */
[----:B--2---:R-:W-:Y:S01]  /*3120*/  CCTL.IVALL ;  /* 0x00000000ff00798f */ /* 0x004fe20002000000 */
[----:B------:R-:W-:Y:S05]  /*3130*/  YIELD ;  /* 0x0000000000007946 */ /* 0x000fea0003800000 */
[----:B------:R-:W-:-:S13]  /*3140*/  ISETP.NE.AND P0, PT, R66, R69, PT ;  /* 0x000000454200720c */ /* 0x000fda0003f05270 */
[----:B------:R-:W-:Y:S05]  /*3150*/  @P0 BRA `(.L_x_2245) ;  /* 0xfffffffc00ec0947 */ /* 0x000fea000383ffff */
.L_x_2244:
        /* <DEDUP_REMOVED lines=39> */
[C-C-:B------:R-:W-:Y:S01]  /*33d0*/  FFMA.FTZ R69, R67.reuse, R122, R68.reuse ;  /* 0x0000007a43457223 */ /* 0x140fe20000010044 */
        /* <DEDUP_REMOVED lines=92> */
[--C-:B------:R-:W-:Y:S01]  /*39a0*/  IMAD.WIDE.U32 R70, R177, 0x8, R142.reuse ;  /* 0x00000008b1467825 */ /* 0x100fe200078e008e */
[----:B------:R3:W-:Y:S03]  /*39b0*/  STG.E.64 desc[UR6][R116.64], R148 ;  /* 0x0000009474007986 */ /* 0x0007e6000c101b06 */
[C---:B0-----:R-:W-:Y:S01]  /*39c0*/  FMUL.FTZ R135, R172.reuse, R233 ;  /* 0x000000e9ac877220 */ /* 0x041fe20000410000 */
[----:B------:R-:W-:Y:S01]  /*39d0*/  FMUL.FTZ R134, R172, R203 ;  /* 0x000000cbac867220 */ /* 0x000fe20000410000 */
[----:B------:R-:W-:Y:S01]  /*39e0*/  IMAD.WIDE.U32 R68, R181, 0x8, R142 ;  /* 0x00000008b5447825 */ /* 0x000fe200078e008e */
[----:B------:R-:W-:Y:S01]  /*39f0*/  STG.E.64 desc[UR6][R124.64], R150 ;  /* 0x000000967c007986 */ /* 0x000fe2000c101b06 */
[----:B------:R-:W-:-:S02]  /*3a00*/  ULDC UR4, c[0x0][0x214] ;  /* 0x0000850000047ab9 */ /* 0x000fc40000000800 */
[C---:B-1----:R-:W-:Y:S01]  /*3a10*/  FMUL.FTZ R131, R172.reuse, R195 ;  /* 0x000000c3ac837220 */ /* 0x042fe20000410000 */
[----:B------:R-:W-:Y:S01]  /*3a20*/  FMUL.FTZ R130, R172, R223 ;  /* 0x000000dfac827220 */ /* 0x000fe20000410000 */
[----:B------:R0:W-:Y:S01]  /*3a30*/  STG.E.64 desc[UR6][R122.64], R152 ;  /* 0x000000987a007986 */ /* 0x0001e2000c101b06 */
[----:B------:R-:W-:-:S04]  /*3a40*/  IMAD.WIDE.U32 R66, R185, 0x8, R142 ;  /* 0x00000008b9427825 */ /* 0x000fc800078e008e */
[C---:B--2---:R-:W-:Y:S01]  /*3a50*/  FMUL.FTZ R127, R172.reuse, R235 ;  /* 0x000000ebac7f7220 */ /* 0x044fe20000410000 */
[C---:B------:R-:W-:Y:S01]  /*3a60*/  FMUL.FTZ R126, R172.reuse, R209 ;  /* 0x000000d1ac7e7220 */ /* 0x040fe20000410000 */
[C---:B------:R-:W-:Y:S01]  /*3a70*/  FMUL.FTZ R129, R172.reuse, R193 ;  /* 0x000000c1ac817220 */ /* 0x040fe20000410000 */
[C---:B------:R-:W-:Y:S01]  /*3a80*/  FMUL.FTZ R128, R172.reuse, R225 ;  /* 0x000000e1ac807220 */ /* 0x040fe20000410000 */
[----:B------:R1:W-:Y:S01]  /*3a90*/  STG.E.64 desc[UR6][R120.64], R154 ;  /* 0x0000009a78007986 */ /* 0x0003e2000c101b06 */
[C---:B---3--:R-:W-:Y:S01]  /*3aa0*/  FMUL.FTZ R117, R172.reuse, R197 ;  /* 0x000000c5ac757220 */ /* 0x048fe20000410000 */
[C---:B------:R-:W-:Y:S01]  /*3ab0*/  FMUL.FTZ R116, R172.reuse, R227 ;  /* 0x000000e3ac747220 */ /* 0x040fe20000410000 */
[----:B------:R-:W-:Y:S01]  /*3ac0*/  IMAD.WIDE.U32 R142, R183, 0x8, R142 ;  /* 0x00000008b78e7825 */ /* 0x000fe200078e008e */
[----:B------:R1:W-:Y:S01]  /*3ad0*/  STG.E.64 desc[UR6][R118.64], R134 ;  /* 0x0000008676007986 */ /* 0x0003e2000c101b06 */
[----:B------:R-:W-:Y:S02]  /*3ae0*/  ISETP.GE.AND P0, PT, R7, UR4, PT ;  /* 0x0000000407007c0c */ /* 0x000fe4000bf06270 */
[----:B------:R-:W-:Y:S01]  /*3af0*/  SEL R132, RZ, 0x1, P1 ;  /* 0x00000001ff847807 */ /* 0x000fe20000800000 */
        /* <DEDUP_REMOVED lines=60> */
.L_x_2240:
        /* <DEDUP_REMOVED lines=9> */
[C---:B------:R-:W-:Y:S02]  /*3f50*/  IADD3 R61, R173.reuse, 0xe00, RZ ;  /* 0x00000e00ad3d7810 */ /* 0x040fe40007ffe0ff */
[C---:B-1----:R-:W-:Y:S02]  /*3f60*/  IADD3 R65, R173.reuse, 0x1000, RZ ;  /* 0x00001000ad417810 */ /* 0x042fe40007ffe0ff */
        /* <DEDUP_REMOVED lines=67> */
.L_x_2241:
[----:B------:R-:W-:Y:S01]  /*43a0*/  HFMA2.MMA R204, -RZ, RZ, 0, 9.5367431640625e-07 ;  /* 0x00000010ffcc7435 */ /* 0x000fe200000001ff */
[----:B------:R-:W-:Y:S02]  /*43b0*/  MOV R229, R64 ;  /* 0x0000004000e57202 */ /* 0x000fe40000000f00 */
[----:B------:R-:W-:Y:S02]  /*43c0*/  MOV R231, 0x1f ;  /* 0x0000001f00e77802 */ /* 0x000fe40000000f00 */
[----:B------:R-:W-:-:S07]  /*43d0*/  MOV R174, 0xffffffff ;  /* 0xffffffff00ae7802 */ /* 0x000fce0000000f00 */
[----:B------:R-:W-:Y:S05]  /*43e0*/  WARPSYNC.COLLECTIVE R174, `(.L_x_2247) ;  /* 0x00000000ae087348 */ /* 0x000fea0003c00000 */
[----:B------:R0:W1:Y:S02]  /*43f0*/  SHFL.DOWN P0, R206, R229, R204, R231 ;  /* 0x080000cce5ce7389 */ /* 0x00006400000000e7 */
[----:B01----:R-:W-:Y:S01]  /*4400*/  ENDCOLLECTIVE ;  /* 0x000000000000791b */ /* 0x003fe20003800000 */
.L_x_2247:
[----:B------:R-:W-:Y:S02]  /*4410*/  MOV R229, R66 ;  /* 0x0000004200e57202 */ /* 0x000fe40000000f00 */
[----:B------:R-:W-:-:S07]  /*4420*/  MOV R67, R206 ;  /* 0x000000ce00437202 */ /* 0x000fce0000000f00 */
[----:B------:R-:W-:Y:S05]  /*4430*/  WARPSYNC.COLLECTIVE R174, `(.L_x_2248) ;  /* 0x00000000ae087348 */ /* 0x000fea0003c00000 */
[----:B------:R0:W1:Y:S02]  /*4440*/  SHFL.DOWN P0, R206, R229, R204, R231 ;  /* 0x080000cce5ce7389 */ /* 0x00006400000000e7 */
[----:B01----:R-:W-:Y:S01]  /*4450*/  ENDCOLLECTIVE ;  /* 0x000000000000791b */ /* 0x003fe20003800000 */
.L_x_2248:
[----:B------:R-:W-:Y:S01]  /*4460*/  FADD.FTZ R67, R64, R67 ;  /* 0x0000004340437221 */ /* 0x000fe20000010000 */
[----:B------:R-:W-:-:S04]  /*4470*/  HFMA2.MMA R204, -RZ, RZ, 0, 4.76837158203125e-07 ;  /* 0x00000008ffcc7435 */ /* 0x000fc800000001ff */
[----:B------:R-:W-:Y:S02]  /*4480*/  MOV R229, R67 ;  /* 0x0000004300e57202 */ /* 0x000fe40000000f00 */
[----:B------:R-:W-:-:S07]  /*4490*/  MOV R71, R206 ;  /* 0x000000ce00477202 */ /* 0x000fce0000000f00 */
[----:B------:R-:W-:Y:S05]  /*44a0*/  WARPSYNC.COLLECTIVE R174, `(.L_x_2249) ;  /* 0x00000000ae087348 */ /* 0x000fea0003c00000 */
[----:B------:R0:W1:Y:S02]  /*44b0*/  SHFL.DOWN P0, R206, R229, R204, R231 ;  /* 0x080000cce5ce7389 */ /* 0x00006400000000e7 */
[----:B01----:R-:W-:Y:S01]  /*44c0*/  ENDCOLLECTIVE ;  /* 0x000000000000791b */ /* 0x003fe20003800000 */
.L_x_2249:
[----:B------:R-:W-:-:S05]  /*44d0*/  FADD.FTZ R71, R66, R71 ;  /* 0x0000004742477221 */ /* 0x000fca0000010000 */
[----:B------:R-:W-:Y:S02]  /*44e0*/  MOV R229, R71 ;  /* 0x0000004700e57202 */ /* 0x000fe40000000f00 */
[----:B------:R-:W-:-:S07]  /*44f0*/  MOV R68, R206 ;  /* 0x000000ce00447202 */ /* 0x000fce0000000f00 */
[----:B------:R-:W-:Y:S05]  /*4500*/  WARPSYNC.COLLECTIVE R174, `(.L_x_2250) ;  /* 0x00000000ae087348 */ /* 0x000fea0003c00000 */
[----:B------:R0:W1:Y:S02]  /*4510*/  SHFL.DOWN P0, R206, R229, R204, R231 ;  /* 0x080000cce5ce7389 */ /* 0x00006400000000e7 */
[----:B01----:R-:W-:Y:S01]  /*4520*/  ENDCOLLECTIVE ;  /* 0x000000000000791b */ /* 0x003fe20003800000 */
.L_x_2250:
[----:B------:R-:W-:Y:S01]  /*4530*/  FADD.FTZ R68, R67, R68 ;  /* 0x0000004443447221 */ /* 0x000fe20000010000 */
[----:B------:R-:W-:-:S04]  /*4540*/  HFMA2.MMA R204, -RZ, RZ, 0, 2.384185791015625e-07 ;  /* 0x00000004ffcc7435 */ /* 0x000fc800000001ff */
[----:B------:R-:W-:Y:S02]  /*4550*/  MOV R229, R68 ;  /* 0x0000004400e57202 */ /* 0x000fe40000000f00 */
[----:B------:R-:W-:-:S07]  /*4560*/  MOV R70, R206 ;  /* 0x000000ce00467202 */ /* 0x000fce0000000f00 */
[----:B------:R-:W-:Y:S05]  /*4570*/  WARPSYNC.COLLECTIVE R174, `(.L_x_2251) ;  /* 0x00000000ae087348 */ /* 0x000fea0003c00000 */
[----:B------:R0:W1:Y:S02]  /*4580*/  SHFL.DOWN P0, R206, R229, R204, R231 ;  /* 0x080000cce5ce7389 */ /* 0x00006400000000e7 */
[----:B01----:R-:W-:Y:S01]  /*4590*/  ENDCOLLECTIVE ;  /* 0x000000000000791b */ /* 0x003fe20003800000 */
.L_x_2251:
[----:B------:R-:W-:-:S05]  /*45a0*/  FADD.FTZ R70, R71, R70 ;  /* 0x0000004647467221 */ /* 0x000fca0000010000 */
[----:B------:R-:W-:Y:S02]  /*45b0*/  MOV R229, R70 ;  /* 0x0000004600e57202 */ /* 0x000fe40000000f00 */
[----:B------:R-:W-:-:S07]  /*45c0*/  MOV R117, R206 ;  /* 0x000000ce00757202 */ /* 0x000fce0000000f00 */
[----:B------:R-:W-:Y:S05]  /*45d0*/  WARPSYNC.COLLECTIVE R174, `(.L_x_2252) ;  /* 0x00000000ae087348 */ /* 0x000fea0003c00000 */
[----:B------:R0:W1:Y:S02]  /*45e0*/  SHFL.DOWN P0, R206, R229, R204, R231 ;  /* 0x080000cce5ce7389 */ /* 0x00006400000000e7 */
[----:B01----:R-:W-:Y:S01]  /*45f0*/  ENDCOLLECTIVE ;  /* 0x000000000000791b */ /* 0x003fe20003800000 */
.L_x_2252:
[----:B------:R-:W-:Y:S01]  /*4600*/  FADD.FTZ R117, R68, R117 ;  /* 0x0000007544757221 */ /* 0x000fe20000010000 */
[----:B------:R-:W-:-:S04]  /*4610*/  HFMA2.MMA R204, -RZ, RZ, 0, 1.1920928955078125e-07 ;  /* 0x00000002ffcc7435 */ /* 0x000fc800000001ff */
[----:B------:R-:W-:Y:S02]  /*4620*/  MOV R229, R117 ;  /* 0x0000007500e57202 */ /* 0x000fe40000000f00 */
[----:B------:R-:W-:-:S07]  /*4630*/  MOV R173, R206 ;  /* 0x000000ce00ad7202 */ /* 0x000fce0000000f00 */
[----:B------:R-:W-:Y:S05]  /*4640*/  WARPSYNC.COLLECTIVE R174, `(.L_x_2253) ;  /* 0x00000000ae087348 */ /* 0x000fea0003c00000 */
[----:B------:R0:W1:Y:S02]  /*4650*/  SHFL.DOWN P0, R206, R229, R204, R231 ;  /* 0x080000cce5ce7389 */ /* 0x00006400000000e7 */
[----:B01----:R-:W-:Y:S01]  /*4660*/  ENDCOLLECTIVE ;  /* 0x000000000000791b */ /* 0x003fe20003800000 */
.L_x_2253:
[----:B------:R-:W-:-:S05]  /*4670*/  FADD.FTZ R173, R70, R173 ;  /* 0x000000ad46ad7221 */ /* 0x000fca0000010000 */
[----:B------:R-:W-:Y:S02]  /*4680*/  MOV R229, R173 ;  /* 0x000000ad00e57202 */ /* 0x000fe40000000f00 */
[----:B------:R-:W-:-:S07]  /*4690*/  MOV R64, R206 ;  /* 0x000000ce00407202 */ /* 0x000fce0000000f00 */
[----:B------:R-:W-:Y:S05]  /*46a0*/  WARPSYNC.COLLECTIVE R174, `(.L_x_2254) ;  /* 0x00000000ae087348 */ /* 0x000fea0003c00000 */
[----:B------:R0:W1:Y:S02]  /*46b0*/  SHFL.DOWN P0, R206, R229, R204, R231 ;  /* 0x080000cce5ce7389 */ /* 0x00006400000000e7 */
[----:B01----:R-:W-:Y:S01]  /*46c0*/  ENDCOLLECTIVE ;  /* 0x000000000000791b */ /* 0x003fe20003800000 */
.L_x_2254:
[----:B------:R-:W-:Y:S01]  /*46d0*/  FADD.FTZ R116, R117, R64 ;  /* 0x0000004075747221 */ /* 0x000fe20000010000 */
[----:B------:R-:W-:-:S04]  /*46e0*/  HFMA2.MMA R204, -RZ, RZ, 0, 5.9604644775390625e-08 ;  /* 0x00000001ffcc7435 */ /* 0x000fc800000001ff */
[----:B------:R-:W-:Y:S02]  /*46f0*/  MOV R229, R116 ;  /* 0x0000007400e57202 */ /* 0x000fe40000000f00 */
[----:B------:R-:W-:-:S07]  /*4700*/  MOV R66, R206 ;  /* 0x000000ce00427202 */ /* 0x000fce0000000f00 */
[----:B------:R-:W-:Y:S05]  /*4710*/  WARPSYNC.COLLECTIVE R174, `(.L_x_2255) ;  /* 0x00000000ae087348 */ /* 0x000fea0003c00000 */
[----:B------:R0:W1:Y:S02]  /*4720*/  SHFL.DOWN P0, R206, R229, R204, R231 ;  /* 0x080000cce5ce7389 */ /* 0x00006400000000e7 */
[----:B01----:R-:W-:Y:S01]  /*4730*/  ENDCOLLECTIVE ;  /* 0x000000000000791b */ /* 0x003fe20003800000 */
.L_x_2255:
[----:B------:R-:W-:-:S05]  /*4740*/  FADD.FTZ R67, R173, R66 ;  /* 0x00000042ad437221 */ /* 0x000fca0000010000 */
[----:B------:R-:W-:Y:S02]  /*4750*/  MOV R229, R67 ;  /* 0x0000004300e57202 */ /* 0x000fe40000000f00 */
[----:B------:R-:W-:-:S07]  /*4760*/  MOV R71, R206 ;  /* 0x000000ce00477202 */ /* 0x000fce0000000f00 */
[----:B------:R-:W-:Y:S05]  /*4770*/  WARPSYNC.COLLECTIVE R174, `(.L_x_2256) ;  /* 0x00000000ae087348 */ /* 0x000fea0003c00000 */
[----:B------:R0:W1:Y:S02]  /*4780*/  SHFL.DOWN P0, R206, R229, R204, R231 ;  /* 0x080000cce5ce7389 */ /* 0x00006400000000e7 */
[----:B01----:R-:W-:Y:S01]  /*4790*/  ENDCOLLECTIVE ;  /* 0x000000000000791b */ /* 0x003fe20003800000 */
.L_x_2256:
[----:B------:R-:W-:Y:S05]  /*47a0*/  BRA `(.L_x_2257) ;  /* 0xffffffe4005c7947 */ /* 0x000fea000383ffff */
.L_x_2258:
        /* <DEDUP_REMOVED lines=13> */
.L_x_5479:


//--------------------- .text._ZN10layer_norm22ln_bwd_finalize_kernelINS_22Kernel_traits_finalizeILj15360E6__halfS2_S2_fjLj1024ELj4ENS_18Kernel_traits_baseILj15360ES2_S2_S2_fjLj1024EEEEEEEvNS_9BwdParamsE --------------------------
	.section	.text._ZN10layer_norm22ln_bwd_finalize_kernelINS_22Kernel_traits_finalizeILj15360E6__halfS2_S2_fjLj1024ELj4ENS_18Kernel_traits_baseILj15360ES2_S2_S2_fjLj1024EEEEEEEvNS_9BwdParamsE,"ax",@progbits
	.align	128
        .global         _ZN10layer_norm22ln_bwd_finalize_kernelINS_22Kernel_traits_finalizeILj15360E6__halfS2_S2_fjLj1024ELj4ENS_18Kernel_traits_baseILj15360ES2_S2_S2_fjLj1024EEEEEEEvNS_9BwdParamsE
        .type           _ZN10layer_norm22ln_bwd_finalize_kernelINS_22Kernel_traits_finalizeILj15360E6__halfS2_S2_fjLj1024ELj4ENS_18Kernel_traits_baseILj15360ES2_S2_S2_fjLj1024EEEEEEEvNS_9BwdParamsE,@function
        .size           _ZN10layer_norm22ln_bwd_finalize_kernelINS_22Kernel_traits_finalizeILj15360E6__halfS2_S2_fjLj1024ELj4ENS_18Kernel_traits_baseILj15360ES2_S2_S2_fjLj1024EEEEEEEvNS_9BwdParamsE,(.L_x_5480 - _ZN10layer_norm22ln_bwd_finalize_kernelINS_22Kernel_traits_finalizeILj15360E6__halfS2_S2_fjLj1024ELj4ENS_18Kernel_traits_baseILj15360ES2_S2_S2_fjLj1024EEEEEEEvNS_9BwdParamsE)
        .other          _ZN10layer_norm22ln_bwd_finalize_kernelINS_22Kernel_traits_finalizeILj15360E6__halfS2_S2_fjLj1024ELj4ENS_18Kernel_traits_baseILj15360ES2_S2_S2_fjLj1024EEEEEEEvNS_9BwdParamsE,@"STO_CUDA_ENTRY STV_DEFAULT"
_ZN10layer_norm22ln_bwd_finalize_kernelINS_22Kernel_traits_finalizeILj15360E6__halfS2_S2_fjLj1024ELj4ENS_18Kernel_traits_baseILj15360ES2_S2_S2_fjLj1024EEEEEEEvNS_9BwdParamsE:
.text._ZN10layer_norm22ln_bwd_finalize_kernelINS_22Kernel_traits_finalizeILj15360E6__halfS2_S2_fjLj1024ELj4ENS_18Kernel_traits_baseILj15360ES2_S2_S2_fjLj1024EEEEEEEvNS_9BwdParamsE:
        /* <DEDUP_REMOVED lines=25> */
.L_x_2270:
        /* <DEDUP_REMOVED lines=28> */
.L_x_2263:
        /* <DEDUP_REMOVED lines=33> */
.L_x_2262:
[----:B------:R-:W-:Y:S05]  /*0560*/  BSYNC B1 ;  /* 0x0000000000017941 */ /* 0x000fea0003800000 */
.L_x_2261:
        /* <DEDUP_REMOVED lines=23> */
.L_x_2265:
[----:B------:R-:W-:Y:S05]  /*06e0*/  BSYNC B1 ;  /* 0x0000000000017941 */ /* 0x000fea0003800000 */
.L_x_2264:
        /* <DEDUP_REMOVED lines=11> */
.L_x_2260:
[----:B------:R-:W-:Y:S05]  /*07a0*/  BSYNC B0 ;  /* 0x0000000000007941 */ /* 0x000fea0003800000 */
.L_x_2259:
        /* <DEDUP_REMOVED lines=29> */
.L_x_2281:
[----:B------:R-:W-:Y:S01]  /*0980*/  @!P1 SHF.R.U32.HI R12, RZ, 0x3, R0 ;  /* 0x00000003ff0c9819 */ /* 0x000fe20000011600 */
[----:B---3--:R-:W-:Y:S01]  /*0990*/  FADD.FTZ R14, R9, R14 ;  /* 0x0000000e090e7221 */ /* 0x008fe20000010000 */
[----:B--2---:R-:W-:Y:S02]  /*09a0*/  FADD.FTZ R11, R10, R11 ;  /* 0x0000000b0a0b7221 */ /* 0x004fe40000010000 */
[----:B------:R-:W-:-:S05]  /*09b0*/  @!P1 LOP3.LUT R12, R12, 0x1ffffffc, RZ, 0xc0, !PT ;  /* 0x1ffffffc0c0c9812 */ /* 0x000fca00078ec0ff */
[----:B------:R2:W-:Y:S04]  /*09c0*/  @!P1 STS [R12+UR4+0x2000], R14 ;  /* 0x0020000e0c009988 */ /* 0x0005e80008000804 */
[----:B------:R2:W-:Y:S02]  /*09d0*/  @!P1 STS [R12+UR4+0x2080], R11 ;  /* 0x0020800b0c009988 */ /* 0x0005e40008000804 */
.L_x_2266:
        /* <DEDUP_REMOVED lines=14> */
.L_x_2269:
[----:B------:R-:W-:Y:S05]  /*0ac0*/  BSYNC B0 ;  /* 0x0000000000007941 */ /* 0x000fea0003800000 */
.L_x_2268:
[C---:B------:R-:W-:Y:S02]  /*0ad0*/  ISETP.GT.U32.AND P1, PT, R3.reuse, -0x3c01, PT ;  /* 0xffffc3ff0300780c */ /* 0x040fe40003f24070 */
[----:B------:R-:W-:Y:S02]  /*0ae0*/  IADD3 R3, R3, 0x3c00, RZ ;  /* 0x00003c0003037810 */ /* 0x000fe40007ffe0ff */
[----:B------:R-:W-:-:S09]  /*0af0*/  IADD3 R5, R5, 0x1e00, RZ ;  /* 0x00001e0005057810 */ /* 0x000fd20007ffe0ff */
[----:B------:R-:W-:Y:S05]  /*0b00*/  @P1 BRA `(.L_x_2270) ;  /* 0xfffffff400a01947 */ /* 0x000fea000383ffff */
[----:B------:R-:W-:Y:S05]  /*0b10*/  EXIT ;  /* 0x000000000000794d */ /* 0x000fea0003800000 */
.L_x_2267:
[----:B------:R-:W-:Y:S01]  /*0b20*/  HFMA2.MMA R19, -RZ, RZ, 0, 5.9604644775390625e-08 ;  /* 0x00000001ff137435 */ /* 0x000fe200000001ff */
[----:B---3--:R-:W-:Y:S01]  /*0b30*/  IMAD.MOV.U32 R20, RZ, RZ, R10 ;  /* 0x000000ffff147224 */ /* 0x008fe200078e000a */
[----:B------:R-:W-:Y:S02]  /*0b40*/  MOV R22, 0x1f ;  /* 0x0000001f00167802 */ /* 0x000fe40000000f00 */
[----:B------:R-:W-:-:S07]  /*0b50*/  MOV R17, 0xffffffff ;  /* 0xffffffff00117802 */ /* 0x000fce0000000f00 */
[----:B012---:R-:W-:Y:S05]  /*0b60*/  WARPSYNC.COLLECTIVE R17, `(.L_x_2271) ;  /* 0x0000000011087348 */ /* 0x007fea0003c00000 */
[----:B------:R3:W4:Y:S02]  /*0b70*/  SHFL.BFLY P2, R18, R20, R19, R22 ;  /* 0x0c00001314127389 */ /* 0x0007240000040016 */
[----:B01234-:R-:W-:Y:S01]  /*0b80*/  ENDCOLLECTIVE ;  /* 0x000000000000791b */ /* 0x01ffe20003800000 */
.L_x_2271:
[----:B------:R-:W-:Y:S01]  /*0b90*/  HFMA2.MMA R19, -RZ, RZ, 0, 1.1920928955078125e-07 ;  /* 0x00000002ff137435 */ /* 0x000fe200000001ff */
[----:B------:R-:W-:-:S04]  /*0ba0*/  IMAD.MOV.U32 R11, RZ, RZ, R18 ;  /* 0x000000ffff0b7224 */ /* 0x000fc800078e0012 */
[----:B------:R-:W-:-:S05]  /*0bb0*/  FADD.FTZ R11, R10, R11 ;  /* 0x0000000b0a0b7221 */ /* 0x000fca0000010000 */
[----:B------:R-:W-:-:S07]  /*0bc0*/  MOV R20, R11 ;  /* 0x0000000b00147202 */ /* 0x000fce0000000f00 */
[----:B------:R-:W-:Y:S05]  /*0bd0*/  WARPSYNC.COLLECTIVE R17, `(.L_x_2272) ;  /* 0x0000000011087348 */ /* 0x000fea0003c00000 */
[----:B------:R0:W1:Y:S02]  /*0be0*/  SHFL.BFLY P2, R18, R20, R19, R22 ;  /* 0x0c00001314127389 */ /* 0x0000640000040016 */
[----:B01----:R-:W-:Y:S01]  /*0bf0*/  ENDCOLLECTIVE ;  /* 0x000000000000791b */ /* 0x003fe20003800000 */
.L_x_2272:
[----:B------:R-:W-:Y:S01]  /*0c00*/  HFMA2.MMA R19, -RZ, RZ, 0, 2.384185791015625e-07 ;  /* 0x00000004ff137435 */ /* 0x000fe200000001ff */
[----:B------:R-:W-:-:S05]  /*0c10*/  MOV R12, R18 ;  /* 0x00000012000c7202 */ /* 0x000fca0000000f00 */
[----:B------:R-:W-:-:S04]  /*0c20*/  FADD.FTZ R12, R11, R12 ;  /* 0x0000000c0b0c7221 */ /* 0x000fc80000010000 */
[----:B------:R-:W-:-:S07]  /*0c30*/  IMAD.MOV.U32 R20, RZ, RZ, R12 ;  /* 0x000000ffff147224 */ /* 0x000fce00078e000c */
[----:B------:R-:W-:Y:S05]  /*0c40*/  WARPSYNC.COLLECTIVE R17, `(.L_x_2273) ;  /* 0x0000000011087348 */ /* 0x000fea0003c00000 */
[----:B------:R0:W1:Y:S02]  /*0c50*/  SHFL.BFLY P2, R18, R20, R19, R22 ;  /* 0x0c00001314127389 */ /* 0x0000640000040016 */
[----:B01----:R-:W-:Y:S01]  /*0c60*/  ENDCOLLECTIVE ;  /* 0x000000000000791b */ /* 0x003fe20003800000 */
.L_x_2273:
[----:B------:R-:W-:Y:S01]  /*0c70*/  IMAD.MOV.U32 R19, RZ, RZ, 0x8 ;  /* 0x00000008ff137424 */ /* 0x000fe200078e00ff */
[----:B------:R-:W-:-:S05]  /*0c80*/  MOV R13, R18 ;  /* 0x00000012000d7202 */ /* 0x000fca0000000f00 */
[----:B------:R-:W-:-:S05]  /*0c90*/  FADD.FTZ R13, R12, R13 ;  /* 0x0000000d0c0d7221 */ /* 0x000fca0000010000 */
[----:B------:R-:W-:-:S07]  /*0ca0*/  MOV R20, R13 ;  /* 0x0000000d00147202 */ /* 0x000fce0000000f00 */
[----:B------:R-:W-:Y:S05]  /*0cb0*/  WARPSYNC.COLLECTIVE R17, `(.L_x_2274) ;  /* 0x0000000011087348 */ /* 0x000fea0003c00000 */
[----:B------:R0:W1:Y:S02]  /*0cc0*/  SHFL.BFLY P2, R18, R20, R19, R22 ;  /* 0x0c00001314127389 */ /* 0x0000640000040016 */
[----:B01----:R-:W-:Y:S01]  /*0cd0*/  ENDCOLLECTIVE ;  /* 0x000000000000791b */ /* 0x003fe20003800000 */
.L_x_2274:
[----:B------:R-:W-:Y:S01]  /*0ce0*/  HFMA2.MMA R19, -RZ, RZ, 0, 9.5367431640625e-07 ;  /* 0x00000010ff137435 */ /* 0x000fe200000001ff */
[----:B------:R-:W-:-:S05]  /*0cf0*/  MOV R10, R18 ;  /* 0x00000012000a7202 */ /* 0x000fca0000000f00 */
[----:B------:R-:W-:-:S05]  /*0d00*/  FADD.FTZ R10, R13, R10 ;  /* 0x0000000a0d0a7221 */ /* 0x000fca0000010000 */
[----:B------:R-:W-:-:S07]  /*0d10*/  MOV R20, R10 ;  /* 0x0000000a00147202 */ /* 0x000fce0000000f00 */
[----:B------:R-:W-:Y:S05]  /*0d20*/  WARPSYNC.COLLECTIVE R17, `(.L_x_2275) ;  /* 0x0000000011087348 */ /* 0x000fea0003c00000 */
[----:B------:R0:W1:Y:S02]  /*0d30*/  SHFL.BFLY P2, R18, R20, R19, R22 ;  /* 0x0c00001314127389 */ /* 0x0000640000040016 */
[----:B01----:R-:W-:Y:S01]  /*0d40*/  ENDCOLLECTIVE ;  /* 0x000000000000791b */ /* 0x003fe20003800000 */
.L_x_2275:
[----:B------:R-:W-:Y:S01]  /*0d50*/  HFMA2.MMA R19, -RZ, RZ, 0, 5.9604644775390625e-08 ;  /* 0x00000001ff137435 */ /* 0x000fe200000001ff */
[----:B------:R-:W-:Y:S01]  /*0d60*/  MOV R20, R9 ;  /* 0x0000000900147202 */ /* 0x000fe20000000f00 */
[----:B------:R-:W-:-:S09]  /*0d70*/  IMAD.MOV.U32 R11, RZ, RZ, R18 ;  /* 0x000000ffff0b7224 */ /* 0x000fd200078e0012 */
[----:B------:R-:W-:Y:S05]  /*0d80*/  WARPSYNC.COLLECTIVE R17, `(.L_x_2276) ;  /* 0x0000000011087348 */ /* 0x000fea0003c00000 */
[----:B------:R0:W1:Y:S02]  /*0d90*/  SHFL.BFLY P2, R18, R20, R19, R22 ;  /* 0x0c00001314127389 */ /* 0x0000640000040016 */
[----:B01----:R-:W-:Y:S01]  /*0da0*/  ENDCOLLECTIVE ;  /* 0x000000000000791b */ /* 0x003fe20003800000 */
.L_x_2276:
[----:B------:R-:W-:Y:S01]  /*0db0*/  HFMA2.MMA R19, -RZ, RZ, 0, 1.1920928955078125e-07 ;  /* 0x00000002ff137435 */ /* 0x000fe200000001ff */
[----:B------:R-:W-:-:S05]  /*0dc0*/  MOV R12, R18 ;  /* 0x00000012000c7202 */ /* 0x000fca0000000f00 */
[----:B------:R-:W-:-:S04]  /*0dd0*/  FADD.FTZ R14, R9, R12 ;  /* 0x0000000c090e7221 */ /* 0x000fc80000010000 */
[----:B------:R-:W-:-:S07]  /*0de0*/  IMAD.MOV.U32 R20, RZ, RZ, R14 ;  /* 0x000000ffff147224 */ /* 0x000fce00078e000e */
[----:B------:R-:W-:Y:S05]  /*0df0*/  WARPSYNC.COLLECTIVE R17, `(.L_x_2277) ;  /* 0x0000000011087348 */ /* 0x000fea0003c00000 */
[----:B------:R0:W1:Y:S02]  /*0e00*/  SHFL.BFLY P2, R18, R20, R19, R22 ;  /* 0x0c00001314127389 */ /* 0x0000640000040016 */
[----:B01----:R-:W-:Y:S01]  /*0e10*/  ENDCOLLECTIVE ;  /* 0x000000000000791b */ /* 0x003fe20003800000 */
.L_x_2277:
[----:B------:R-:W-:Y:S01]  /*0e20*/  IMAD.MOV.U32 R19, RZ, RZ, 0x4 ;  /* 0x00000004ff137424 */ /* 0x000fe200078e00ff */
[----:B------:R-:W-:-:S05]  /*0e30*/  MOV R13, R18 ;  /* 0x00000012000d7202 */ /* 0x000fca0000000f00 */
[----:B------:R-:W-:-:S05]  /*0e40*/  FADD.FTZ R15, R14, R13 ;  /* 0x0000000d0e0f7221 */ /* 0x000fca0000010000 */
[----:B------:R-:W-:-:S07]  /*0e50*/  MOV R20, R15 ;  /* 0x0000000f00147202 */ /* 0x000fce0000000f00 */
[----:B------:R-:W-:Y:S05]  /*0e60*/  WARPSYNC.COLLECTIVE R17, `(.L_x_2278) ;  /* 0x0000000011087348 */ /* 0x000fea0003c00000 */
[----:B------:R0:W1:Y:S02]  /*0e70*/  SHFL.BFLY P2, R18, R20, R19, R22 ;  /* 0x0c00001314127389 */ /* 0x0000640000040016 */
[----:B01----:R-:W-:Y:S01]  /*0e80*/  ENDCOLLECTIVE ;  /* 0x000000000000791b */ /* 0x003fe20003800000 */
.L_x_2278:
[----:B------:R-:W-:Y:S01]  /*0e90*/  HFMA2.MMA R19, -RZ, RZ, 0, 4.76837158203125e-07 ;  /* 0x00000008ff137435 */ /* 0x000fe200000001ff */
[----:B------:R-:W-:-:S05]  /*0ea0*/  MOV R16, R18 ;  /* 0x0000001200107202 */ /* 0x000fca0000000f00 */
[----:B------:R-:W-:-:S05]  /*0eb0*/  FADD.FTZ R16, R15, R16 ;  /* 0x000000100f107221 */ /* 0x000fca0000010000 */
[----:B------:R-:W-:-:S07]  /*0ec0*/  MOV R20, R16 ;  /* 0x0000001000147202 */ /* 0x000fce0000000f00 */
[----:B------:R-:W-:Y:S05]  /*0ed0*/  WARPSYNC.COLLECTIVE R17, `(.L_x_2279) ;  /* 0x0000000011087348 */ /* 0x000fea0003c00000 */
[----:B------:R0:W1:Y:S02]  /*0ee0*/  SHFL.BFLY P2, R18, R20, R19, R22 ;  /* 0x0c00001314127389 */ /* 0x0000640000040016 */
[----:B01----:R-:W-:Y:S01]  /*0ef0*/  ENDCOLLECTIVE ;  /* 0x000000000000791b */ /* 0x003fe20003800000 */
.L_x_2279:
[----:B------:R-:W-:Y:S01]  /*0f00*/  HFMA2.MMA R19, -RZ, RZ, 0, 9.5367431640625e-07 ;  /* 0x00000010ff137435 */ /* 0x000fe200000001ff */
[----:B------:R-:W-:-:S04]  /*0f10*/  IMAD.MOV.U32 R9, RZ, RZ, R18 ;  /* 0x000000ffff097224 */ /* 0x000fc800078e0012 */
[----:B------:R-:W-:-:S05]  /*0f20*/  FADD.FTZ R9, R16, R9 ;  /* 0x0000000910097221 */ /* 0x000fca0000010000 */
[----:B------:R-:W-:-:S07]  /*0f30*/  MOV R20, R9 ;  /* 0x0000000900147202 */ /* 0x000fce0000000f00 */
[----:B------:R-:W-:Y:S05]  /*0f40*/  WARPSYNC.COLLECTIVE R17, `(.L_x_2280) ;  /* 0x0000000011087348 */ /* 0x000fea0003c00000 */
[----:B------:R0:W1:Y:S02]  /*0f50*/  SHFL.BFLY P2, R18, R20, R19, R22 ;  /* 0x0c00001314127389 */ /* 0x0000640000040016 */
[----:B01----:R-:W-:Y:S01]  /*0f60*/  ENDCOLLECTIVE ;  /* 0x000000000000791b */ /* 0x003fe20003800000 */
.L_x_2280:
[----:B------:R-:W-:Y:S01]  /*0f70*/  MOV R14, R18 ;  /* 0x00000012000e7202 */ /* 0x000fe20000000f00 */
[----:B------:R-:W-:Y:S06]  /*0f80*/  BRA `(.L_x_2281) ;  /* 0xfffffff8007c7947 */ /* 0x000fec000383ffff */
.L_x_2282:
        /* <DEDUP_REMOVED lines=15> */
.L_x_5480:


//--------------------- .text._ZN10layer_norm13ln_bwd_kernelINS_13Kernel_traitsI6__halfS2_S2_fjLj15360ELj4ELj1ELj4ELj4ENS_18Kernel_traits_baseILj15360ES2_S2_S2_fjLj128EEEEEEEvNS_9BwdParamsE --------------------------
	.section	.text._ZN10layer_norm13ln_bwd_kernelINS_13Kernel_traitsI6__halfS2_S2_fjLj15360ELj4ELj1ELj4ELj4ENS_18Kernel_traits_baseILj15360ES2_S2_S2_fjLj128EEEEEEEvNS_9BwdParamsE,"ax",@progbits
	.align	128
        .global         _ZN10layer_norm13ln_bwd_kernelINS_13Kernel_traitsI6__halfS2_S2_fjLj15360ELj4ELj1ELj4ELj4ENS_18Kernel_traits_baseILj15360ES2_S2_S2_fjLj128EEEEEEEvNS_9BwdParamsE
        .type           _ZN10layer_norm13ln_bwd_kernelINS_13Kernel_traitsI6__halfS2_S2_fjLj15360ELj4ELj1ELj4ELj4ENS_18Kernel_traits_baseILj15360ES2_S2_S2_fjLj128EEEEEEEvNS_9BwdParamsE,@function
        .size           _ZN10layer_norm13ln_bwd_kernelINS_13Kernel_traitsI6__halfS2_S2_fjLj15360ELj4ELj1ELj4ELj4ENS_18Kernel_traits_baseILj15360ES2_S2_S2_fjLj128EEEEEEEvNS_9BwdParamsE,(.L_x_5481 - _ZN10layer_norm13ln_bwd_kernelINS_13Kernel_traitsI6__halfS2_S2_fjLj15360ELj4ELj1ELj4ELj4ENS_18Kernel_traits_baseILj15360ES2_S2_S2_fjLj128EEEEEEEvNS_9BwdParamsE)
        .other          _ZN10layer_norm13ln_bwd_kernelINS_13Kernel_traitsI6__halfS2_S2_fjLj15360ELj4ELj1ELj4ELj4ENS_18Kernel_traits_baseILj15360ES2_S2_S2_fjLj128EEEEEEEvNS_9BwdParamsE,@"STO_CUDA_ENTRY STV_DEFAULT"
_ZN10layer_norm13ln_bwd_kernelINS_13Kernel_traitsI6__halfS2_S2_fjLj15360ELj4ELj1ELj4ELj4ENS_18Kernel_traits_baseILj15360ES2_S2_S2_fjLj128EEEEEEEvNS_9BwdParamsE:
.text._ZN10layer_norm13ln_bwd_kernelINS_13Kernel_traitsI6__halfS2_S2_fjLj15360ELj4ELj1ELj4ELj4ENS_18Kernel_traits_baseILj15360ES2_S2_S2_fjLj128EEEEEEEvNS_9BwdParamsE:
        /* <DEDUP_REMOVED lines=217> */
.L_x_2289:
        /* <DEDUP_REMOVED lines=18> */
[----:B------:R-:W-:Y:S02]  /*0eb0*/  IADD3 R137, R131, 0x200, RZ ;  /* 0x0000020083897810 */ /* 0x000fe40007ffe0ff */
[----:B------:R-:W-:Y:S01]  /*0ec0*/  MOV R66, UR8 ;  /* 0x0000000800427c02 */ /* 0x000fe20008000f00 */
[----:B------:R2:W3:Y:S01]  /*0ed0*/  LDG.E R136, desc[UR10][R70.64] ;  /* 0x0000000a46887981 */ /* 0x0004e2000c1e1900 */
[----:B------:R-:W-:Y:S01]  /*0ee0*/  MOV R67, UR9 ;  /* 0x0000000900437c02 */ /* 0x000fe20008000f00 */
[----:B------:R-:W-:Y:S01]  /*0ef0*/  UMOV UR6, UR4 ;  /* 0x0000000400067c82 */ /* 0x000fe20008000000 */
[----:B------:R-:W-:Y:S01]  /*0f00*/  UMOV UR7, UR5 ;  /* 0x0000000500077c82 */ /* 0x000fe20008000000 */
[----:B------:R-:W-:Y:S01]  /*0f10*/  @P0 MOV R132, RZ ;  /* 0x000000ff00840202 */ /* 0x000fe20000000f00 */
[----:B------:R-:W-:Y:S01]  /*0f20*/  @!UP0 ULDC UR6, c[0x0][0x220] ;  /* 0x0000880000068ab9 */ /* 0x000fe20000000800 */
[----:B------:R-:W-:Y:S01]  /*0f30*/  IMAD.WIDE.U32 R66, R137, 0x4, R66 ;  /* 0x0000000489427825 */ /* 0x000fe200078e0042 */
[----:B------:R-:W-:Y:S01]  /*0f40*/  @!UP0 ULDC UR7, c[0x0][0x224] ;  /* 0x0000890000078ab9 */ /* 0x000fe20000000800 */
[----:B------:R-:W-:-:S02]  /*0f50*/  IADD3 R135, R131, 0x400, RZ ;  /* 0x0000040083877810 */ /* 0x000fc40007ffe0ff */
[----:B--2---:R-:W-:Y:S01]  /*0f60*/  MOV R70, UR6 ;  /* 0x0000000600467c02 */ /* 0x004fe20008000f00 */
[----:B------:R2:W4:Y:S01]  /*0f70*/  LDG.E R138, desc[UR10][R66.64] ;  /* 0x0000000a428a7981 */ /* 0x000522000c1e1900 */
[----:B------:R-:W-:Y:S01]  /*0f80*/  MOV R71, UR7 ;  /* 0x0000000700477c02 */ /* 0x000fe20008000f00 */
[----:B-1----:R-:W-:Y:S01]  /*0f90*/  @!P0 IMAD.WIDE R68, R7, 0x4, R68 ;  /* 0x0000000407448825 */ /* 0x002fe200078e0244 */
[----:B------:R-:W-:Y:S01]  /*0fa0*/  UMOV UR8, UR4 ;  /* 0x0000000400087c82 */ /* 0x000fe20008000000 */
[----:B------:R-:W-:Y:S01]  /*0fb0*/  UMOV UR9, UR5 ;  /* 0x0000000500097c82 */ /* 0x000fe20008000000 */
[----:B------:R-:W-:Y:S01]  /*0fc0*/  @!UP0 ULDC UR8, c[0x0][0x220] ;  /* 0x0000880000088ab9 */ /* 0x000fe20000000800 */
[----:B------:R-:W-:Y:S01]  /*0fd0*/  @!UP0 ULDC UR9, c[0x0][0x224] ;  /* 0x0000890000098ab9 */ /* 0x000fe20000000800 */
[----:B------:R1:W5:Y:S01]  /*0fe0*/  @!P0 LDG.E R132, desc[UR10][R68.64] ;  /* 0x0000000a44848981 */ /* 0x000362000c1e1900 */
[----:B------:R-:W-:Y:S01]  /*0ff0*/  IMAD.WIDE.U32 R70, R135, 0x4, R70 ;  /* 0x0000000487467825 */ /* 0x000fe200078e0046 */
[----:B------:R-:W-:Y:S01]  /*1000*/  MOV R120, UR8 ;  /* 0x0000000800787c02 */ /* 0x000fe20008000f00 */
[----:B------:R-:W-:Y:S01]  /*1010*/  UMOV UR6, UR4 ;  /* 0x0000000400067c82 */ /* 0x000fe20008000000 */
[----:B------:R-:W-:Y:S01]  /*1020*/  MOV R121, UR9 ;  /* 0x0000000900797c02 */ /* 0x000fe20008000f00 */
[----:B0-----:R-:W-:Y:S01]  /*1030*/  IMAD.WIDE R64, R7, 0x4, R64 ;  /* 0x0000000407407825 */ /* 0x001fe200078e0240 */
[----:B------:R-:W-:Y:S01]  /*1040*/  IADD3 R133, R131, 0x600, RZ ;  /* 0x0000060083857810 */ /* 0x000fe20007ffe0ff */
[----:B------:R-:W-:Y:S01]  /*1050*/  UMOV UR7, UR5 ;  /* 0x0000000500077c82 */ /* 0x000fe20008000000 */
[----:B------:R-:W-:Y:S01]  /*1060*/  @!UP0 ULDC UR6, c[0x0][0x220] ;  /* 0x0000880000068ab9 */ /* 0x000fe20000000800 */
[----:B------:R-:W-:Y:S01]  /*1070*/  @!UP0 ULDC UR7, c[0x0][0x224] ;  /* 0x0000890000078ab9 */ /* 0x000fe20000000800 */
[----:B------:R-:W5:Y:S01]  /*1080*/  LDG.E R139, desc[UR10][R70.64] ;  /* 0x0000000a468b7981 */ /* 0x000f62000c1e1900 */
[----:B--2---:R-:W-:Y:S01]  /*1090*/  MOV R66, UR6 ;  /* 0x0000000600427c02 */ /* 0x004fe20008000f00 */
[----:B------:R-:W-:Y:S01]  /*10a0*/  IMAD.WIDE.U32 R120, R133, 0x4, R120 ;  /* 0x0000000485787825 */ /* 0x000fe200078e0078 */
[----:B------:R-:W-:Y:S01]  /*10b0*/  MOV R67, UR7 ;  /* 0x0000000700437c02 */ /* 0x000fe20008000f00 */
[----:B------:R0:W2:Y:S01]  /*10c0*/  LDG.E R130, desc[UR10][R64.64] ;  /* 0x0000000a40827981 */ /* 0x0000a2000c1e1900 */
[----:B------:R-:W-:Y:S01]  /*10d0*/  IADD3 R157, R131, 0x800, RZ ;  /* 0x00000800839d7810 */ /* 0x000fe20007ffe0ff */
[----:B------:R-:W-:Y:S01]  /*10e0*/  UMOV UR8, UR4 ;  /* 0x0000000400087c82 */ /* 0x000fe20008000000 */
[----:B------:R-:W-:Y:S01]  /*10f0*/  UMOV UR9, UR5 ;  /* 0x0000000500097c82 */ /* 0x000fe20008000000 */
[----:B------:R-:W-:Y:S01]  /*1100*/  @!UP0 ULDC UR8, c[0x0][0x220] ;  /* 0x0000880000088ab9 */ /* 0x000fe20000000800 */
[----:B------:R-:W-:Y:S01]  /*1110*/  @!UP0 ULDC UR9, c[0x0][0x224] ;  /* 0x0000890000098ab9 */ /* 0x000fe20000000800 */
[----:B-1----:R-:W-:Y:S01]  /*1120*/  IMAD.WIDE.U32 R68, R157, 0x4, R66 ;  /* 0x000000049d447825 */ /* 0x002fe200078e0042 */
[----:B------:R-:W2:Y:S01]  /*1130*/  LDG.E R156, desc[UR10][R120.64] ;  /* 0x0000000a789c7981 */ /* 0x000ea2000c1e1900 */
[C---:B------:R-:W-:Y:S01]  /*1140*/  IADD3 R161, R131.reuse, 0xa00, RZ ;  /* 0x00000a0083a17810 */ /* 0x040fe20007ffe0ff */
[----:B------:R-:W-:Y:S01]  /*1150*/  UMOV UR6, UR4 ;  /* 0x0000000400067c82 */ /* 0x000fe20008000000 */
[----:B0-----:R-:W-:Y:S01]  /*1160*/  MOV R64, UR8 ;  /* 0x0000000800407c02 */ /* 0x001fe20008000f00 */
[----:B------:R-:W-:Y:S01]  /*1170*/  UMOV UR7, UR5 ;  /* 0x0000000500077c82 */ /* 0x000fe20008000000 */
[----:B------:R-:W-:Y:S01]  /*1180*/  MOV R65, UR9 ;  /* 0x0000000900417c02 */ /* 0x000fe20008000f00 */
[----:B------:R-:W-:Y:S01]  /*1190*/  @!UP0 ULDC UR6, c[0x0][0x220] ;  /* 0x0000880000068ab9 */ /* 0x000fe20000000800 */
[----:B------:R-:W-:Y:S01]  /*11a0*/  @!UP0 ULDC UR7, c[0x0][0x224] ;  /* 0x0000890000078ab9 */ /* 0x000fe20000000800 */
[----:B------:R0:W2:Y:S01]  /*11b0*/  LDG.E R158, desc[UR10][R68.64] ;  /* 0x0000000a449e7981 */ /* 0x0000a2000c1e1900 */
[----:B------:R-:W-:Y:S01]  /*11c0*/  MOV R66, UR6 ;  /* 0x0000000600427c02 */ /* 0x000fe20008000f00 */
[----:B------:R-:W-:Y:S01]  /*11d0*/  UMOV UR8, UR4 ;  /* 0x0000000400087c82 */ /* 0x000fe20008000000 */
[----:B------:R-:W-:Y:S01]  /*11e0*/  MOV R67, UR7 ;  /* 0x0000000700437c02 */ /* 0x000fe20008000f00 */
[----:B------:R-:W-:Y:S01]  /*11f0*/  UMOV UR9, UR5 ;  /* 0x0000000500097c82 */ /* 0x000fe20008000000 */
[----:B------:R-:W-:Y:S01]  /*1200*/  IADD3 R159, R131, 0xc00, RZ ;  /* 0x00000c00839f7810 */ /* 0x000fe20007ffe0ff */
[----:B------:R-:W-:Y:S01]  /*1210*/  @!UP0 ULDC UR8, c[0x0][0x220] ;  /* 0x0000880000088ab9 */ /* 0x000fe20000000800 */
[----:B------:R-:W-:Y:S01]  /*1220*/  @!UP0 ULDC UR9, c[0x0][0x224] ;  /* 0x0000890000098ab9 */ /* 0x000fe20000000800 */
[----:B0-----:R-:W-:Y:S01]  /*1230*/  IMAD.WIDE.U32 R68, R161, 0x4, R64 ;  /* 0x00000004a1447825 */ /* 0x001fe200078e0040 */
[----:B------:R-:W-:-:S02]  /*1240*/  IADD3 R165, R131, 0xe00, RZ ;  /* 0x00000e0083a57810 */ /* 0x000fc40007ffe0ff */
[----:B------:R-:W-:Y:S01]  /*1250*/  MOV R64, UR8 ;  /* 0x0000000800407c02 */ /* 0x000fe20008000f00 */
[----:B------:R-:W-:Y:S01]  /*1260*/  IMAD.WIDE.U32 R66, R159, 0x4, R66 ;  /* 0x000000049f427825 */ /* 0x000fe200078e0042 */
[----:B------:R-:W-:Y:S01]  /*1270*/  MOV R65, UR9 ;  /* 0x0000000900417c02 */ /* 0x000fe20008000f00 */
[----:B------:R0:W2:Y:S01]  /*1280*/  LDG.E R162, desc[UR10][R68.64] ;  /* 0x0000000a44a27981 */ /* 0x0000a2000c1e1900 */
[----:B------:R-:W-:Y:S01]  /*1290*/  UMOV UR6, UR4 ;  /* 0x0000000400067c82 */ /* 0x000fe20008000000 */
[----:B------:R-:W-:Y:S01]  /*12a0*/  UMOV UR7, UR5 ;  /* 0x0000000500077c82 */ /* 0x000fe20008000000 */
[----:B------:R-:W-:Y:S01]  /*12b0*/  @!UP0 ULDC UR6, c[0x0][0x220] ;  /* 0x0000880000068ab9 */ /* 0x000fe20000000800 */
[----:B------:R-:W-:Y:S01]  /*12c0*/  @!UP0 ULDC UR7, c[0x0][0x224] ;  /* 0x0000890000078ab9 */ /* 0x000fe20000000800 */
[----:B------:R1:W2:Y:S01]  /*12d0*/  LDG.E R160, desc[UR10][R66.64] ;  /* 0x0000000a42a07981 */ /* 0x0002a2000c1e1900 */
[----:B------:R-:W-:Y:S01]  /*12e0*/  IADD3 R163, R131, 0x1000, RZ ;  /* 0x0000100083a37810 */ /* 0x000fe20007ffe0ff */
[----:B------:R-:W-:Y:S01]  /*12f0*/  UMOV UR8, UR4 ;  /* 0x0000000400087c82 */ /* 0x000fe20008000000 */
[----:B------:R-:W-:Y:S01]  /*1300*/  UMOV UR9, UR5 ;  /* 0x0000000500097c82 */ /* 0x000fe20008000000 */
[----:B0-----:R-:W-:Y:S01]  /*1310*/  IMAD.WIDE.U32 R68, R165, 0x4, R64 ;  /* 0x00000004a5447825 */ /* 0x001fe200078e0040 */
[----:B------:R-:W-:Y:S01]  /*1320*/  @!UP0 ULDC UR8, c[0x0][0x220] ;  /* 0x0000880000088ab9 */ /* 0x000fe20000000800 */
[----:B------:R-:W-:Y:S01]  /*1330*/  @!UP0 ULDC UR9, c[0x0][0x224] ;  /* 0x0000890000098ab9 */ /* 0x000fe20000000800 */
[----:B-1----:R-:W-:-:S02]  /*1340*/  MOV R66, UR6 ;  /* 0x0000000600427c02 */ /* 0x002fc40008000f00 */
[----:B------:R0:W2:Y:S01]  /*1350*/  LDG.E R166, desc[UR10][R68.64] ;  /* 0x0000000a44a67981 */ /* 0x0000a2000c1e1900 */
[----:B------:R-:W-:Y:S02]  /*1360*/  MOV R67, UR7 ;  /* 0x0000000700437c02 */ /* 0x000fe40008000f00 */
[----:B------:R-:W-:Y:S02]  /*1370*/  MOV R64, UR8 ;  /* 0x0000000800407c02 */ /* 0x000fe40008000f00 */
[----:B------:R-:W-:Y:S02]  /*1380*/  MOV R65, UR9 ;  /* 0x0000000900417c02 */ /* 0x000fe40008000f00 */
[----:B------:R-:W-:Y:S01]  /*1390*/  IADD3 R169, R131, 0x1200, RZ ;  /* 0x0000120083a97810 */ /* 0x000fe20007ffe0ff */
[----:B------:R-:W-:Y:S01]  /*13a0*/  IMAD.WIDE.U32 R70, R163, 0x4, R66 ;  /* 0x00000004a3467825 */ /* 0x000fe200078e0042 */
[----:B------:R-:W-:Y:S01]  /*13b0*/  UMOV UR8, UR4 ;  /* 0x0000000400087c82 */ /* 0x000fe20008000000 */
[----:B------:R-:W-:Y:S01]  /*13c0*/  UMOV UR9, UR5 ;  /* 0x0000000500097c82 */ /* 0x000fe20008000000 */
[----:B------:R-:W-:Y:S01]  /*13d0*/  @!UP0 ULDC UR8, c[0x0][0x220] ;  /* 0x0000880000088ab9 */ /* 0x000fe20000000800 */
[----:B------:R-:W-:Y:S01]  /*13e0*/  @!UP0 ULDC UR9, c[0x0][0x224] ;  /* 0x0000890000098ab9 */ /* 0x000fe20000000800 */
[----:B0-----:R-:W-:Y:S01]  /*13f0*/  IMAD.WIDE.U32 R68, R169, 0x4, R64 ;  /* 0x00000004a9447825 */ /* 0x001fe200078e0040 */
[----:B------:R-:W-:Y:S01]  /*1400*/  UMOV UR6, UR4 ;  /* 0x0000000400067c82 */ /* 0x000fe20008000000 */
[----:B------:R-:W-:Y:S01]  /*1410*/  UMOV UR7, UR5 ;  /* 0x0000000500077c82 */ /* 0x000fe20008000000 */
[----:B------:R-:W-:Y:S01]  /*1420*/  MOV R64, UR8 ;  /* 0x0000000800407c02 */ /* 0x000fe20008000f00 */
[----:B------:R-:W2:Y:S01]  /*1430*/  LDG.E R164, desc[UR10][R70.64] ;  /* 0x0000000a46a47981 */ /* 0x000ea2000c1e1900 */
[----:B------:R-:W-:Y:S01]  /*1440*/  MOV R65, UR9 ;  /* 0x0000000900417c02 */ /* 0x000fe20008000f00 */
[----:B------:R-:W-:Y:S01]  /*1450*/  @!UP0 ULDC UR6, c[0x0][0x220] ;  /* 0x0000880000068ab9 */ /* 0x000fe20000000800 */
[----:B------:R-:W-:Y:S01]  /*1460*/  IADD3 R173, R131, 0x1600, RZ ;  /* 0x0000160083ad7810 */ /* 0x000fe20007ffe0ff */
[----:B------:R-:W-:Y:S01]  /*1470*/  @!UP0 ULDC UR7, c[0x0][0x224] ;  /* 0x0000890000078ab9 */ /* 0x000fe20000000800 */
[----:B------:R-:W-:Y:S01]  /*1480*/  MOV R66, UR6 ;  /* 0x0000000600427c02 */ /* 0x000fe20008000f00 */
[----:B------:R0:W2:Y:S01]  /*1490*/  LDG.E R168, desc[UR10][R68.64] ;  /* 0x0000000a44a87981 */ /* 0x0000a2000c1e1900 */
[----:B------:R-:W-:-:S02]  /*14a0*/  MOV R67, UR7 ;  /* 0x0000000700437c02 */ /* 0x000fc40008000f00 */
[----:B------:R-:W-:Y:S01]  /*14b0*/  IADD3 R167, R131, 0x1400, RZ ;  /* 0x0000140083a77810 */ /* 0x000fe20007ffe0ff */
[----:B------:R-:W-:Y:S01]  /*14c0*/  UMOV UR6, UR4 ;  /* 0x0000000400067c82 */ /* 0x000fe20008000000 */
[----:B------:R-:W-:Y:S01]  /*14d0*/  UMOV UR7, UR5 ;  /* 0x0000000500077c82 */ /* 0x000fe20008000000 */
[----:B------:R-:W-:Y:S01]  /*14e0*/  @!UP0 ULDC UR6, c[0x0][0x220] ;  /* 0x0000880000068ab9 */ /* 0x000fe20000000800 */
[----:B------:R-:W-:Y:S01]  /*14f0*/  @!UP0 ULDC UR7, c[0x0][0x224] ;  /* 0x0000890000078ab9 */ /* 0x000fe20000000800 */
[----:B0-----:R-:W-:Y:S02]  /*1500*/  IMAD.WIDE.U32 R68, R173, 0x4, R64 ;  /* 0x00000004ad447825 */ /* 0x001fe400078e0040 */
[----:B------:R-:W0:Y:S01]  /*1510*/  LDC.64 R64, c[0x0][0x268] ;  /* 0x00009a00ff407b82 */ /* 0x000e220000000a00 */
[----:B------:R-:W-:Y:S01]  /*1520*/  IADD3 R171, R131, 0x1800, RZ ;  /* 0x0000180083ab7810 */ /* 0x000fe20007ffe0ff */
[----:B------:R-:W-:Y:S01]  /*1530*/  IMAD.WIDE.U32 R70, R167, 0x4, R66 ;  /* 0x00000004a7467825 */ /* 0x000fe200078e0042 */
[----:B------:R-:W-:Y:S01]  /*1540*/  MOV R66, UR6 ;  /* 0x0000000600427c02 */ /* 0x000fe20008000f00 */
[----:B------:R-:W2:Y:S01]  /*1550*/  LDG.E R172, desc[UR10][R68.64] ;  /* 0x0000000a44ac7981 */ /* 0x000ea2000c1e1900 */
[----:B------:R-:W-:Y:S01]  /*1560*/  MOV R67, UR7 ;  /* 0x0000000700437c02 */ /* 0x000fe20008000f00 */
[----:B------:R-:W-:Y:S01]  /*1570*/  UMOV UR6, UR4 ;  /* 0x0000000400067c82 */ /* 0x000fe20008000000 */
[----:B------:R-:W-:Y:S01]  /*1580*/  UMOV UR7, UR5 ;  /* 0x0000000500077c82 */ /* 0x000fe20008000000 */
[----:B------:R1:W2:Y:S01]  /*1590*/  LDG.E R170, desc[UR10][R70.64] ;  /* 0x0000000a46aa7981 */ /* 0x0002a2000c1e1900 */
[----:B------:R-:W-:Y:S01]  /*15a0*/  @!UP0 ULDC UR6, c[0x0][0x220] ;  /* 0x0000880000068ab9 */ /* 0x000fe20000000800 */
[----:B------:R-:W-:Y:S01]  /*15b0*/  @!UP0 ULDC UR7, c[0x0][0x224] ;  /* 0x0000890000078ab9 */ /* 0x000fe20000000800 */
[----:B------:R-:W-:Y:S01]  /*15c0*/  IADD3 R177, R131, 0x1a00, RZ ;  /* 0x00001a0083b17810 */ /* 0x000fe20007ffe0ff */
[----:B-1----:R-:W-:Y:S01]  /*15d0*/  IMAD.WIDE.U32 R70, R171, 0x4, R66 ;  /* 0x00000004ab467825 */ /* 0x002fe200078e0042 */
[----:B------:R-:W-:-:S02]  /*15e0*/  MOV R66, UR6 ;  /* 0x0000000600427c02 */ /* 0x000fc40008000f00 */
[----:B------:R-:W-:Y:S02]  /*15f0*/  MOV R67, UR7 ;  /* 0x0000000700437c02 */ /* 0x000fe40008000f00 */
[----:B------:R0:W2:Y:S01]  /*1600*/  LDG.E R176, desc[UR10][R70.64] ;  /* 0x0000000a46b07981 */ /* 0x0000a2000c1e1900 */
[----:B------:R-:W-:Y:S01]  /*1610*/  IMAD.WIDE.U32 R66, R177, 0x4, R66 ;  /* 0x00000004b1427825 */ /* 0x000fe200078e0042 */
[----:B------:R-:W-:Y:S01]  /*1620*/  @!UP0 ULDC UR4, c[0x0][0x220] ;  /* 0x0000880000048ab9 */ /* 0x000fe20000000800 */
[----:B------:R-:W-:Y:S01]  /*1630*/  @!UP0 ULDC UR5, c[0x0][0x224] ;  /* 0x0000890000058ab9 */ /* 0x000fe20000000800 */
[----:B------:R-:W-:Y:S02]  /*1640*/  MOV R68, UR4 ;  /* 0x0000000400447c02 */ /* 0x000fe40008000f00 */
[----:B------:R-:W-:Y:S01]  /*1650*/  MOV R69, UR5 ;  /* 0x0000000500457c02 */ /* 0x000fe20008000f00 */
[----:B------:R1:W2:Y:S01]  /*1660*/  LDG.E R180, desc[UR10][R66.64] ;  /* 0x0000000a42b47981 */ /* 0x0002a2000c1e1900 */
[C---:B------:R-:W-:Y:S01]  /*1670*/  IADD3 R175, R131.reuse, 0x1c00, RZ ;  /* 0x00001c0083af7810 */ /* 0x040fe20007ffe0ff */
[----:B0-----:R-:W-:-:S04]  /*1680*/  IMAD.WIDE.U32 R70, R131, 0x4, R64 ;  /* 0x0000000483467825 */ /* 0x001fc800078e0040 */
[----:B------:R-:W-:Y:S01]  /*1690*/  IMAD.WIDE.U32 R68, R175, 0x4, R68 ;  /* 0x00000004af447825 */ /* 0x000fe200078e0044 */
[----:B------:R-:W2:Y:S03]  /*16a0*/  LDG.E R182, desc[UR10][R70.64] ;  /* 0x0000000a46b67981 */ /* 0x000ea6000c1e1900 */
[--C-:B------:R-:W-:Y:S01]  /*16b0*/  IMAD.WIDE.U32 R124, R157, 0x4, R64.reuse ;  /* 0x000000049d7c7825 */ /* 0x100fe200078e0040 */
[----:B------:R-:W2:Y:S03]  /*16c0*/  LDG.E R188, desc[UR10][R68.64] ;  /* 0x0000000a44bc7981 */ /* 0x000ea6000c1e1900 */
[--C-:B------:R-:W-:Y:S01]  /*16d0*/  IMAD.WIDE.U32 R120, R161, 0x4, R64.reuse ;  /* 0x00000004a1787825 */ /* 0x100fe200078e0040 */
[----:B------:R0:W2:Y:S03]  /*16e0*/  LDG.E R184, desc[UR10][R124.64] ;  /* 0x0000000a7cb87981 */ /* 0x0000a6000c1e1900 */
[--C-:B------:R-:W-:Y:S01]  /*16f0*/  IMAD.WIDE.U32 R122, R137, 0x4, R64.reuse ;  /* 0x00000004897a7825 */ /* 0x100fe200078e0040 */
[----:B------:R0:W2:Y:S03]  /*1700*/  LDG.E R186, desc[UR10][R120.64] ;  /* 0x0000000a78ba7981 */ /* 0x0000a6000c1e1900 */
[--C-:B-1----:R-:W-:Y:S01]  /*1710*/  IMAD.WIDE.U32 R66, R159, 0x4, R64.reuse ;  /* 0x000000049f427825 */ /* 0x102fe200078e0040 */
[----:B------:R1:W2:Y:S03]  /*1720*/  LDG.E R174, desc[UR10][R122.64] ;  /* 0x0000000a7aae7981 */ /* 0x0002a6000c1e1900 */
[----:B0-----:R-:W-:-:S02]  /*1730*/  IMAD.WIDE.U32 R124, R171, 0x4, R64 ;  /* 0x00000004ab7c7825 */ /* 0x001fc400078e0040 */
[----:B------:R-:W2:Y:S02]  /*1740*/  LDG.E R66, desc[UR10][R66.64] ;  /* 0x0000000a42427981 */ /* 0x000ea4000c1e1900 */
[----:B------:R-:W-:-:S04]  /*1750*/  IMAD.WIDE.U32 R120, R177, 0x4, R64 ;  /* 0x00000004b1787825 */ /* 0x000fc800078e0040 */
[--C-:B------:R-:W-:Y:S02]  /*1760*/  IMAD.WIDE.U32 R126, R135, 0x4, R64.reuse ;  /* 0x00000004877e7825 */ /* 0x100fe400078e0040 */
[----:B------:R-:W2:Y:S04]  /*1770*/  LDG.E R120, desc[UR10][R120.64] ;  /* 0x0000000a78787981 */ /* 0x000ea8000c1e1900 */
[----:B------:R-:W2:Y:S01]  /*1780*/  LDG.E R67, desc[UR10][R124.64] ;  /* 0x0000000a7c437981 */ /* 0x000ea2000c1e1900 */
[----:B------:R-:W-:-:S03]  /*1790*/  IMAD.WIDE.U32 R128, R133, 0x4, R64 ;  /* 0x0000000485807825 */ /* 0x000fc600078e0040 */
[----:B------:R0:W2:Y:S01]  /*17a0*/  LDG.E R178, desc[UR10][R126.64] ;  /* 0x0000000a7eb27981 */ /* 0x0000a2000c1e1900 */
[----:B------:R-:W-:-:S03]  /*17b0*/  IMAD.WIDE.U32 R68, R165, 0x4, R64 ;  /* 0x00000004a5447825 */ /* 0x000fc600078e0040 */
[----:B------:R0:W2:Y:S04]  /*17c0*/  LDG.E R179, desc[UR10][R128.64] ;  /* 0x0000000a80b37981 */ /* 0x0000a8000c1e1900 */
[----:B------:R-:W2:Y:S01]  /*17d0*/  LDG.E R68, desc[UR10][R68.64] ;  /* 0x0000000a44447981 */ /* 0x000ea2000c1e1900 */
[----:B------:R-:W-:-:S04]  /*17e0*/  IMAD.WIDE.U32 R70, R163, 0x4, R64 ;  /* 0x00000004a3467825 */ /* 0x000fc800078e0040 */
[--C-:B-1----:R-:W-:Y:S02]  /*17f0*/  IMAD.WIDE.U32 R122, R169, 0x4, R64.reuse ;  /* 0x00000004a97a7825 */ /* 0x102fe400078e0040 */
[----:B------:R1:W2:Y:S04]  /*1800*/  LDG.E R70, desc[UR10][R70.64] ;  /* 0x0000000a46467981 */ /* 0x0002a8000c1e1900 */
[----:B------:R1:W2:Y:S01]  /*1810*/  LDG.E R194, desc[UR10][R122.64] ;  /* 0x0000000a7ac27981 */ /* 0x0002a2000c1e1900 */
[----:B0-----:R-:W-:-:S04]  /*1820*/  IMAD.WIDE.U32 R126, R167, 0x4, R64 ;  /* 0x00000004a77e7825 */ /* 0x001fc800078e0040 */
[--C-:B------:R-:W-:Y:S01]  /*1830*/  IMAD.WIDE.U32 R128, R173, 0x4, R64.reuse ;  /* 0x00000004ad807825 */ /* 0x100fe200078e0040 */
[----:B------:R-:W2:Y:S04]  /*1840*/  LDG.E R192, desc[UR10][R126.64] ;  /* 0x0000000a7ec07981 */ /* 0x000ea8000c1e1900 */
[----:B------:R4:W2:Y:S01]  /*1850*/  LDG.E R190, desc[UR10][R128.64] ;  /* 0x0000000a80be7981 */ /* 0x0008a2000c1e1900 */
[----:B------:R-:W-:-:S06]  /*1860*/  IMAD.WIDE.U32 R64, R175, 0x4, R64 ;  /* 0x00000004af407825 */ /* 0x000fcc00078e0040 */
[----:B------:R0:W2:Y:S01]  /*1870*/  LDG.E R64, desc[UR10][R64.64] ;  /* 0x0000000a40407981 */ /* 0x0000a2000c1e1900 */
[----:B-1----:R-:W1:Y:S08]  /*1880*/  @P0 MUFU.RCP R71, R100 ;  /* 0x0000006400470308 */ /* 0x002e700000001000 */
[----:B------:R-:W-:Y:S08]  /*1890*/  @P0 MUFU.RCP R122, R103 ;  /* 0x00000067007a0308 */ /* 0x000ff00000001000 */
[----:B------:R-:W0:Y:S08]  /*18a0*/  @P0 MUFU.RCP R196, R101 ;  /* 0x0000006500c40308 */ /* 0x000e300000001000 */
[----:B------:R-:W2:Y:S08]  /*18b0*/  @P0 MUFU.RCP R181, R102 ;  /* 0x0000006600b50308 */ /* 0x000eb00000001000 */
[----:B------:R-:W2:Y:S08]  /*18c0*/  @P0 MUFU.RCP R198, R105 ;  /* 0x0000006900c60308 */ /* 0x000eb00000001000 */
[----:B------:R-:W2:Y:S08]  /*18d0*/  @P0 MUFU.RCP R189, R104 ;  /* 0x0000006800bd0308 */ /* 0x000eb00000001000 */
[----:B------:R-:W2:Y:S01]  /*18e0*/  @P0 MUFU.RCP R200, R107 ;  /* 0x0000006b00c80308 */ /* 0x000ea20000001000 */
[----:B---3--:R-:W-:-:S02]  /*18f0*/  HADD2.F32 R121, -RZ, R136.H0_H0 ;  /* 0x20000088ff797230 */ /* 0x008fc40000004100 */
[----:B------:R-:W-:-:S03]  /*1900*/  HADD2.F32 R125, -RZ, R136.H1_H1 ;  /* 0x30000088ff7d7230 */ /* 0x000fc60000004100 */
[----:B------:R-:W-:Y:S02]  /*1910*/  @P0 FADD.FTZ R124, -R6, R121 ;  /* 0x00000079067c0221 */ /* 0x000fe40000010100 */
[----:B------:R-:W-:Y:S02]  /*1920*/  @P0 FADD.FTZ R123, -R8, R125 ;  /* 0x0000007d087b0221 */ /* 0x000fe40000010100 */
[----:B-1----:R-:W-:Y:S01]  /*1930*/  @P0 FMUL.FTZ R124, R124, R71 ;  /* 0x000000477c7c0220 */ /* 0x002fe20000410000 */
[--C-:B----4-:R-:W-:Y:S02]  /*1940*/  HADD2.F32 R129, -RZ, R138.reuse.H1_H1 ;  /* 0x3000008aff817230 */ /* 0x110fe40000004100 */
[----:B------:R-:W-:Y:S02]  /*1950*/  HADD2.F32 R127, -RZ, R138.H0_H0 ;  /* 0x2000008aff7f7230 */ /* 0x000fe40000004100 */
[--C-:B-----5:R-:W-:Y:S01]  /*1960*/  @!P0 FADD.FTZ R71, R121, -R132.reuse ;  /* 0x8000008479478221 */ /* 0x120fe20000010000 */
[----:B------:R-:W-:Y:S01]  /*1970*/  @!P0 FADD.FTZ R121, R125, -R132 ;  /* 0x800000847d798221 */ /* 0x000fe20000010000 */
[----:B------:R-:W-:Y:S01]  /*1980*/  @P0 FADD.FTZ R125, -R10, R129 ;  /* 0x000000810a7d0221 */ /* 0x000fe20000010100 */
[----:B0-----:R-:W-:Y:S01]  /*1990*/  @P0 FMUL.FTZ R123, R123, R196 ;  /* 0x000000c47b7b0220 */ /* 0x001fe20000410000 */
[----:B------:R-:W0:Y:S02]  /*19a0*/  @P0 MUFU.RCP R191, R106 ;  /* 0x0000006a00bf0308 */ /* 0x000e240000001000 */
[----:B------:R-:W-:Y:S01]  /*19b0*/  @P0 FMUL.FTZ R125, R125, R122 ;  /* 0x0000007a7d7d0220 */ /* 0x000fe20000410000 */
[----:B------:R-:W-:Y:S01]  /*19c0*/  @P0 FADD.FTZ R126, -R9, R127 ;  /* 0x0000007f097e0221 */ /* 0x000fe20000010100 */
[----:B------:R-:W-:-:S02]  /*19d0*/  HADD2.F32 R122, -RZ, R139.H0_H0 ;  /* 0x2000008bff7a7230 */ /* 0x000fc40000004100 */
[----:B------:R-:W-:Y:S02]  /*19e0*/  HADD2.F32 R139, -RZ, R139.H1_H1 ;  /* 0x3000008bff8b7230 */ /* 0x000fe40000004100 */
[C---:B--2---:R-:W-:Y:S01]  /*19f0*/  @!P0 FMUL.FTZ R123, R130.reuse, R121 ;  /* 0x00000079827b8220 */ /* 0x044fe20000410000 */
[--C-:B------:R-:W-:Y:S01]  /*1a00*/  @!P0 FADD.FTZ R121, R129, -R132.reuse ;  /* 0x8000008481798221 */ /* 0x100fe20000010000 */
[----:B------:R-:W1:Y:S01]  /*1a10*/  @P0 MUFU.RCP R195, R109 ;  /* 0x0000006d00c30308 */ /* 0x000e620000001000 */
[----:B------:R-:W-:Y:S01]  /*1a20*/  @!P0 FMUL.FTZ R124, R130, R71 ;  /* 0x00000047827c8220 */ /* 0x000fe20000410000 */
[----:B------:R-:W-:Y:S01]  /*1a30*/  @P0 FMUL.FTZ R126, R126, R181 ;  /* 0x000000b57e7e0220 */ /* 0x000fe20000410000 */
[----:B------:R-:W-:Y:S01]  /*1a40*/  @!P0 FADD.FTZ R71, R127, -R132 ;  /* 0x800000847f478221 */ /* 0x000fe20000010000 */
[----:B------:R-:W-:Y:S01]  /*1a50*/  @P0 FADD.FTZ R127, -R12, R139 ;  /* 0x0000008b0c7f0221 */ /* 0x000fe20000010100 */
[----:B------:R-:W-:Y:S01]  /*1a60*/  @!P0 FMUL.FTZ R125, R130, R121 ;  /* 0x00000079827d8220 */ /* 0x000fe20000410000 */
[----:B------:R-:W-:-:S02]  /*1a70*/  HADD2.F32 R181, -RZ, R156.H1_H1 ;  /* 0x3000009cffb57230 */ /* 0x000fc40000004100 */
[----:B------:R-:W-:Y:S01]  /*1a80*/  @!P0 FADD.FTZ R121, R139, -R132 ;  /* 0x800000848b798221 */ /* 0x000fe20000010000 */
[----:B------:R-:W2:Y:S01]  /*1a90*/  @P0 MUFU.RCP R193, R108 ;  /* 0x0000006c00c10308 */ /* 0x000ea20000001000 */
[----:B------:R-:W-:Y:S01]  /*1aa0*/  @P0 FADD.FTZ R128, -R11, R122 ;  /* 0x0000007a0b800221 */ /* 0x000fe20000010100 */
[----:B------:R-:W-:Y:S01]  /*1ab0*/  @!P0 FMUL.FTZ R126, R130, R71 ;  /* 0x00000047827e8220 */ /* 0x000fe20000410000 */
[----:B------:R-:W-:Y:S02]  /*1ac0*/  HADD2.F32 R136, -RZ, R156.H0_H0 ;  /* 0x2000009cff887230 */ /* 0x000fe40000004100 */
[----:B------:R-:W-:Y:S01]  /*1ad0*/  @P0 FMUL.FTZ R127, R127, R198 ;  /* 0x000000c67f7f0220 */ /* 0x000fe20000410000 */
[----:B------:R-:W-:Y:S02]  /*1ae0*/  @!P0 FADD.FTZ R71, R122, -R132 ;  /* 0x800000847a478221 */ /* 0x000fe40000010000 */
[----:B------:R-:W3:Y:S01]  /*1af0*/  @P0 MUFU.RCP R197, R111 ;  /* 0x0000006f00c50308 */ /* 0x000ee20000001000 */
[----:B------:R-:W-:Y:S01]  /*1b00*/  @P0 FADD.FTZ R129, -R14, R181 ;  /* 0x000000b50e810221 */ /* 0x000fe20000010100 */
[----:B------:R-:W-:Y:S01]  /*1b10*/  @!P0 FMUL.FTZ R127, R130, R121 ;  /* 0x00000079827f8220 */ /* 0x000fe20000410000 */
[----:B------:R-:W-:-:S02]  /*1b20*/  HADD2.F32 R139, -RZ, R158.H1_H1 ;  /* 0x3000009eff8b7230 */ /* 0x000fc40000004100 */
[----:B------:R-:W-:Y:S01]  /*1b30*/  @!P0 FADD.FTZ R121, R181, -R132 ;  /* 0x80000084b5798221 */ /* 0x000fe20000010000 */
[----:B------:R-:W-:Y:S01]  /*1b40*/  LOP3.LUT P1, RZ, R134, 0xff, RZ, 0xc0, !PT ;  /* 0x000000ff86ff7812 */ /* 0x000fe2000782c0ff */
[----:B------:R-:W-:Y:S01]  /*1b50*/  @P0 FMUL.FTZ R128, R128, R189 ;  /* 0x000000bd80800220 */ /* 0x000fe20000410000 */
[----:B------:R-:W4:Y:S01]  /*1b60*/  @P0 MUFU.RCP R202, R110 ;  /* 0x0000006e00ca0308 */ /* 0x000f220000001000 */
[----:B------:R-:W-:Y:S01]  /*1b70*/  @P0 FADD.FTZ R134, -R13, R136 ;  /* 0x000000880d860221 */ /* 0x000fe20000010100 */
[----:B------:R-:W-:Y:S01]  /*1b80*/  @!P0 FMUL.FTZ R128, R130, R71 ;  /* 0x0000004782808220 */ /* 0x000fe20000410000 */
[----:B------:R-:W-:Y:S02]  /*1b90*/  HADD2.F32 R122, -RZ, R158.H0_H0 ;  /* 0x2000009eff7a7230 */ /* 0x000fe40000004100 */
[----:B------:R-:W-:Y:S01]  /*1ba0*/  @P0 FMUL.FTZ R129, R129, R200 ;  /* 0x000000c881810220 */ /* 0x000fe20000410000 */
[----:B------:R-:W-:Y:S02]  /*1bb0*/  @!P0 FADD.FTZ R71, R136, -R132 ;  /* 0x8000008488478221 */ /* 0x000fe40000010000 */
[----:B------:R-:W5:Y:S01]  /*1bc0*/  @P0 MUFU.RCP R199, R113 ;  /* 0x0000007100c70308 */ /* 0x000f620000001000 */
[----:B------:R-:W-:Y:S01]  /*1bd0*/  @P0 FADD.FTZ R136, -R16, R139 ;  /* 0x0000008b10880221 */ /* 0x000fe20000010100 */
[----:B------:R-:W-:Y:S01]  /*1be0*/  @!P0 FMUL.FTZ R129, R130, R121 ;  /* 0x0000007982818220 */ /* 0x000fe20000410000 */
[----:B------:R-:W-:-:S02]  /*1bf0*/  HADD2.F32 R181, -RZ, R162.H1_H1 ;  /* 0x300000a2ffb57230 */ /* 0x000fc40000004100 */
[----:B------:R-:W-:Y:S01]  /*1c00*/  @!P0 FADD.FTZ R121, R139, -R132 ;  /* 0x800000848b798221 */ /* 0x000fe20000010000 */
[----:B0-----:R-:W-:Y:S02]  /*1c10*/  @P0 FMUL.FTZ R134, R134, R191 ;  /* 0x000000bf86860220 */ /* 0x001fe40000410000 */
[----:B------:R-:W0:Y:S01]  /*1c20*/  @P0 MUFU.RCP R204, R112 ;  /* 0x0000007000cc0308 */ /* 0x000e220000001000 */
[----:B------:R-:W-:Y:S01]  /*1c30*/  @P0 FADD.FTZ R138, -R15, R122 ;  /* 0x0000007a0f8a0221 */ /* 0x000fe20000010100 */
[----:B------:R-:W-:Y:S01]  /*1c40*/  @!P0 FMUL.FTZ R134, R130, R71 ;  /* 0x0000004782868220 */ /* 0x000fe20000410000 */
[----:B------:R-:W-:Y:S02]  /*1c50*/  HADD2.F32 R156, -RZ, R162.H0_H0 ;  /* 0x200000a2ff9c7230 */ /* 0x000fe40000004100 */
[----:B-1----:R-:W-:-:S03]  /*1c60*/  @P0 FMUL.FTZ R136, R136, R195 ;  /* 0x000000c388880220 */ /* 0x002fc60000410000 */
[----:B------:R-:W1:Y:S01]  /*1c70*/  @P0 MUFU.RCP R69, R115 ;  /* 0x0000007300450308 */ /* 0x000e620000001000 */
[----:B------:R-:W-:Y:S01]  /*1c80*/  @!P0 FADD.FTZ R71, R122, -R132 ;  /* 0x800000847a478221 */ /* 0x000fe20000010000 */
[----:B------:R-:W-:Y:S01]  /*1c90*/  @P0 FADD.FTZ R158, -R18, R181 ;  /* 0x000000b5129e0221 */ /* 0x000fe20000010100 */
[----:B------:R-:W-:Y:S01]  /*1ca0*/  @!P0 FMUL.FTZ R136, R130, R121 ;  /* 0x0000007982888220 */ /* 0x000fe20000410000 */
[----:B------:R-:W-:-:S04]  /*1cb0*/  HADD2.F32 R191, -RZ, R160.H1_H1 ;  /* 0x300000a0ffbf7230 */ /* 0x000fc80000004100 */
[----:B------:R-:W1:Y:S01]  /*1cc0*/  @P0 MUFU.RCP R183, R114 ;  /* 0x0000007200b70308 */ /* 0x000e620000001000 */
[----:B------:R-:W-:Y:S01]  /*1cd0*/  @!P0 FADD.FTZ R121, R181, -R132 ;  /* 0x80000084b5798221 */ /* 0x000fe20000010000 */
[----:B--2---:R-:W-:Y:S01]  /*1ce0*/  @P0 FMUL.FTZ R138, R138, R193 ;  /* 0x000000c18a8a0220 */ /* 0x004fe20000410000 */
[----:B------:R-:W-:Y:S01]  /*1cf0*/  @P0 FADD.FTZ R139, -R17, R156 ;  /* 0x0000009c118b0221 */ /* 0x000fe20000010100 */
[----:B------:R-:W-:Y:S01]  /*1d00*/  @!P0 FMUL.FTZ R138, R130, R71 ;  /* 0x00000047828a8220 */ /* 0x000fe20000410000 */
[----:B------:R-:W-:Y:S02]  /*1d10*/  HADD2.F32 R122, -RZ, R160.H0_H0 ;  /* 0x200000a0ff7a7230 */ /* 0x000fe40000004100 */
[----:B---3--:R-:W-:Y:S01]  /*1d20*/  @P0 FMUL.FTZ R158, R158, R197 ;  /* 0x000000c59e9e0220 */ /* 0x008fe20000410000 */
[--C-:B------:R-:W-:Y:S01]  /*1d30*/  HADD2.F32 R193, -RZ, R166.reuse.H1_H1 ;  /* 0x300000a6ffc17230 */ /* 0x100fe20000004100 */
[----:B------:R-:W2:Y:S01]  /*1d40*/  @P0 MUFU.RCP R185, R117 ;  /* 0x0000007500b90308 */ /* 0x000ea20000001000 */
[----:B------:R-:W-:Y:S01]  /*1d50*/  @!P0 FADD.FTZ R71, R156, -R132 ;  /* 0x800000849c478221 */ /* 0x000fe20000010000 */
[----:B------:R-:W-:Y:S01]  /*1d60*/  @P0 FADD.FTZ R160, -R20, R191 ;  /* 0x000000bf14a00221 */ /* 0x000fe20000010100 */
[----:B------:R-:W-:Y:S01]  /*1d70*/  @!P0 FMUL.FTZ R158, R130, R121 ;  /* 0x00000079829e8220 */ /* 0x000fe20000410000 */
[----:B------:R-:W-:-:S02]  /*1d80*/  HADD2.F32 R156, -RZ, R166.H0_H0 ;  /* 0x200000a6ff9c7230 */ /* 0x000fc40000004100 */
[----:B------:R-:W-:Y:S02]  /*1d90*/  @!P0 FADD.FTZ R121, R191, -R132 ;  /* 0x80000084bf798221 */ /* 0x000fe40000010000 */
[----:B------:R-:W3:Y:S01]  /*1da0*/  @P0 MUFU.RCP R65, R116 ;  /* 0x0000007400410308 */ /* 0x000ee20000001000 */
[----:B----4-:R-:W-:Y:S01]  /*1db0*/  @P0 FMUL.FTZ R139, R139, R202 ;  /* 0x000000ca8b8b0220 */ /* 0x010fe20000410000 */
[----:B------:R-:W-:Y:S01]  /*1dc0*/  @P0 FADD.FTZ R181, -R19, R122 ;  /* 0x0000007a13b50221 */ /* 0x000fe20000010100 */
[----:B------:R-:W-:Y:S01]  /*1dd0*/  @!P0 FMUL.FTZ R139, R130, R71 ;  /* 0x00000047828b8220 */ /* 0x000fe20000410000 */
[----:B------:R-:W-:Y:S01]  /*1de0*/  @P0 FADD.FTZ R162, -R22, R193 ;  /* 0x000000c116a20221 */ /* 0x000fe20000010100 */
[----:B-----5:R-:W-:Y:S01]  /*1df0*/  @P0 FMUL.FTZ R160, R160, R199 ;  /* 0x000000c7a0a00220 */ /* 0x020fe20000410000 */
[----:B------:R-:W-:Y:S02]  /*1e00*/  @!P0 FADD.FTZ R71, R122, -R132 ;  /* 0x800000847a478221 */ /* 0x000fe40000010000 */
[----:B------:R-:W4:Y:S01]  /*1e10*/  @P0 MUFU.RCP R187, R118 ;  /* 0x0000007600bb0308 */ /* 0x000f220000001000 */
[----:B------:R-:W-:Y:S01]  /*1e20*/  @P0 FADD.FTZ R122, -R21, R156 ;  /* 0x0000009c157a0221 */ /* 0x000fe20000010100 */
[----:B------:R-:W-:Y:S01]  /*1e30*/  @!P0 FMUL.FTZ R160, R130, R121 ;  /* 0x0000007982a08220 */ /* 0x000fe20000410000 */
[----:B------:R-:W-:-:S02]  /*1e40*/  HADD2.F32 R191, -RZ, R164.H1_H1 ;  /* 0x300000a4ffbf7230 */ /* 0x000fc40000004100 */
[----:B0-----:R-:W-:Y:S01]  /*1e50*/  @P0 FMUL.FTZ R181, R181, R204 ;  /* 0x000000ccb5b50220 */ /* 0x001fe20000410000 */
[----:B------:R-:W-:Y:S02]  /*1e60*/  HADD2.F32 R121, -RZ, R164.H0_H0 ;  /* 0x200000a4ff797230 */ /* 0x000fe40000004100 */
[----:B------:R-:W0:Y:S01]  /*1e70*/  @P0 MUFU.RCP R189, R119 ;  /* 0x0000007700bd0308 */ /* 0x000e220000001000 */
[----:B-1----:R-:W-:Y:S01]  /*1e80*/  @P0 FMUL.FTZ R162, R162, R69 ;  /* 0x00000045a2a20220 */ /* 0x002fe20000410000 */
[----:B------:R-:W-:Y:S01]  /*1e90*/  @!P0 FMUL.FTZ R181, R130, R71 ;  /* 0x0000004782b58220 */ /* 0x000fe20000410000 */
[--C-:B------:R-:W-:Y:S01]  /*1ea0*/  @!P0 FADD.FTZ R69, R156, -R132.reuse ;  /* 0x800000849c458221 */ /* 0x100fe20000010000 */
[----:B------:R-:W-:Y:S01]  /*1eb0*/  @P0 FMUL.FTZ R183, R122, R183 ;  /* 0x000000b77ab70220 */ /* 0x000fe20000410000 */
[----:B------:R-:W-:Y:S01]  /*1ec0*/  @!P0 FADD.FTZ R71, R193, -R132 ;  /* 0x80000084c1478221 */ /* 0x000fe20000010000 */
[----:B------:R-:W-:Y:S01]  /*1ed0*/  @P0 FADD.FTZ R122, -R24, R191 ;  /* 0x000000bf187a0221 */ /* 0x000fe20000010100 */
[--C-:B------:R-:W-:Y:S01]  /*1ee0*/  HADD2.F32 R193, -RZ, R168.reuse.H0_H0 ;  /* 0x200000a8ffc17230 */ /* 0x100fe20000004100 */
[----:B------:R-:W1:Y:S01]  /*1ef0*/  @P0 MUFU.RCP R198, R141 ;  /* 0x0000008d00c60308 */ /* 0x000e620000001000 */
[----:B------:R-:W-:Y:S01]  /*1f00*/  @P0 FADD.FTZ R164, -R23, R121 ;  /* 0x0000007917a40221 */ /* 0x000fe20000010100 */
[----:B------:R-:W-:Y:S01]  /*1f10*/  @!P0 FMUL.FTZ R183, R130, R69 ;  /* 0x0000004582b78220 */ /* 0x000fe20000410000 */
[----:B------:R-:W-:-:S02]  /*1f20*/  HADD2.F32 R195, -RZ, R168.H1_H1 ;  /* 0x300000a8ffc37230 */ /* 0x000fc40000004100 */
[--C-:B------:R-:W-:Y:S01]  /*1f30*/  @!P0 FADD.FTZ R69, R191, -R132.reuse ;  /* 0x80000084bf458221 */ /* 0x100fe20000010000 */
[----:B--2---:R-:W-:Y:S02]  /*1f40*/  @P0 FMUL.FTZ R185, R122, R185 ;  /* 0x000000b97ab90220 */ /* 0x004fe40000410000 */
[----:B------:R-:W2:Y:S01]  /*1f50*/  @P0 MUFU.RCP R196, R140 ;  /* 0x0000008c00c40308 */ /* 0x000ea20000001000 */
[----:B---3--:R-:W-:Y:S01]  /*1f60*/  @P0 FMUL.FTZ R164, R164, R65 ;  /* 0x00000041a4a40220 */ /* 0x008fe20000410000 */
[----:B------:R-:W-:Y:S01]  /*1f70*/  @P0 FADD.FTZ R122, -R25, R193 ;  /* 0x000000c1197a0221 */ /* 0x000fe20000010100 */
[----:B------:R-:W-:-:S05]  /*1f80*/  @!P0 FADD.FTZ R65, R121, -R132 ;  /* 0x8000008479418221 */ /* 0x000fca0000010000 */
[----:B------:R-:W3:Y:S01]  /*1f90*/  @P0 MUFU.RCP R166, R143 ;  /* 0x0000008f00a60308 */ /* 0x000ee20000001000 */
[----:B------:R-:W-:Y:S01]  /*1fa0*/  @P0 FADD.FTZ R156, -R26, R195 ;  /* 0x000000c31a9c0221 */ /* 0x000fe20000010100 */
[C---:B------:R-:W-:Y:S01]  /*1fb0*/  @!P0 FMUL.FTZ R185, R130.reuse, R69 ;  /* 0x0000004582b98220 */ /* 0x040fe20000410000 */
[--C-:B------:R-:W-:Y:S02]  /*1fc0*/  HADD2.F32 R197, -RZ, R170.reuse.H1_H1 ;  /* 0x300000aaffc57230 */ /* 0x100fe40000004100 */
[----:B------:R-:W-:Y:S01]  /*1fd0*/  @!P0 FADD.FTZ R69, R195, -R132 ;  /* 0x80000084c3458221 */ /* 0x000fe20000010000 */
[----:B------:R-:W-:Y:S02]  /*1fe0*/  @!P0 FMUL.FTZ R164, R130, R65 ;  /* 0x0000004182a48220 */ /* 0x000fe40000410000 */
[----:B------:R-:W5:Y:S01]  /*1ff0*/  @P0 MUFU.RCP R200, R142 ;  /* 0x0000008e00c80308 */ /* 0x000f620000001000 */
[----:B----4-:R-:W-:Y:S01]  /*2000*/  @P0 FMUL.FTZ R187, R122, R187 ;  /* 0x000000bb7abb0220 */ /* 0x010fe20000410000 */
[----:B------:R-:W-:-:S02]  /*2010*/  HADD2.F32 R121, -RZ, R170.H0_H0 ;  /* 0x200000aaff797230 */ /* 0x000fc40000004100 */
[----:B0-----:R-:W-:Y:S01]  /*2020*/  @P0 FMUL.FTZ R189, R156, R189 ;  /* 0x000000bd9cbd0220 */ /* 0x001fe20000410000 */
[----:B------:R-:W-:-:S03]  /*2030*/  HADD2.F32 R199, -RZ, R172.H1_H1 ;  /* 0x300000acffc77230 */ /* 0x000fc60000004100 */
[----:B------:R-:W0:Y:S01]  /*2040*/  @P0 MUFU.RCP R168, R145 ;  /* 0x0000009100a80308 */ /* 0x000e220000001000 */
[--C-:B------:R-:W-:Y:S01]  /*2050*/  @!P0 FADD.FTZ R65, R193, -R132.reuse ;  /* 0x80000084c1418221 */ /* 0x100fe20000010000 */
[----:B------:R-:W-:Y:S01]  /*2060*/  @P0 FADD.FTZ R193, -R28, R197 ;  /* 0x000000c51cc10221 */ /* 0x000fe20000010100 */
[----:B------:R-:W-:Y:S01]  /*2070*/  @!P0 FMUL.FTZ R189, R130, R69 ;  /* 0x0000004582bd8220 */ /* 0x000fe20000410000 */
[----:B------:R-:W-:-:S04]  /*2080*/  @!P0 FADD.FTZ R69, R197, -R132 ;  /* 0x80000084c5458221 */ /* 0x000fc80000010000 */
[----:B------:R-:W4:Y:S01]  /*2090*/  @P0 MUFU.RCP R122, R147 ;  /* 0x00000093007a0308 */ /* 0x000f220000001000 */
[----:B------:R-:W-:Y:S01]  /*20a0*/  @P0 FADD.FTZ R191, -R27, R121 ;  /* 0x000000791bbf0221 */ /* 0x000fe20000010100 */
[----:B------:R-:W-:Y:S01]  /*20b0*/  @!P0 FMUL.FTZ R187, R130, R65 ;  /* 0x0000004182bb8220 */ /* 0x000fe20000410000 */
[----:B------:R-:W-:Y:S02]  /*20c0*/  HADD2.F32 R156, -RZ, R172.H0_H0 ;  /* 0x200000acff9c7230 */ /* 0x000fe40000004100 */
[----:B------:R-:W-:Y:S01]  /*20d0*/  @P0 FADD.FTZ R197, -R30, R199 ;  /* 0x000000c71ec50221 */ /* 0x000fe20000010100 */
[----:B------:R-:W-:Y:S02]  /*20e0*/  HADD2.F32 R203, -RZ, R176.H1_H1 ;  /* 0x300000b0ffcb7230 */ /* 0x000fe40000004100 */
[----:B------:R-:W4:Y:S01]  /*20f0*/  @P0 MUFU.RCP R202, R144 ;  /* 0x0000009000ca0308 */ /* 0x000f220000001000 */
[C---:B------:R-:W-:Y:S01]  /*2100*/  @!P0 FMUL.FTZ R162, R130.reuse, R71 ;  /* 0x0000004782a28220 */ /* 0x040fe20000410000 */
[----:B-1----:R-:W-:Y:S01]  /*2110*/  @P0 FMUL.FTZ R193, R193, R198 ;  /* 0x000000c6c1c10220 */ /* 0x002fe20000410000 */
[--C-:B------:R-:W-:Y:S01]  /*2120*/  @!P0 FADD.FTZ R65, R121, -R132.reuse ;  /* 0x8000008479418221 */ /* 0x100fe20000010000 */
[----:B------:R-:W-:Y:S01]  /*2130*/  @!P0 FMUL.FTZ R193, R130, R69 ;  /* 0x0000004582c18220 */ /* 0x000fe20000410000 */
[----:B------:R-:W-:Y:S01]  /*2140*/  @!P0 FADD.FTZ R69, R199, -R132 ;  /* 0x80000084c7458221 */ /* 0x000fe20000010000 */
[----:B--2---:R-:W-:-:S02]  /*2150*/  @P0 FMUL.FTZ R191, R191, R196 ;  /* 0x000000c4bfbf0220 */ /* 0x004fc40000410000 */
[----:B------:R-:W1:Y:S01]  /*2160*/  @P0 MUFU.RCP R71, R146 ;  /* 0x0000009200470308 */ /* 0x000e620000001000 */
[----:B---3--:R-:W-:Y:S01]  /*2170*/  @P0 FMUL.FTZ R197, R197, R166 ;  /* 0x000000a6c5c50220 */ /* 0x008fe20000410000 */
[----:B------:R-:W-:Y:S02]  /*2180*/  HADD2.F32 R205, -RZ, R180.H1_H1 ;  /* 0x300000b4ffcd7230 */ /* 0x000fe40000004100 */
[----:B------:R-:W-:Y:S01]  /*2190*/  @P0 FADD.FTZ R195, -R29, R156 ;  /* 0x0000009c1dc30221 */ /* 0x000fe20000010100 */
[----:B------:R-:W-:Y:S01]  /*21a0*/  @!P0 FMUL.FTZ R191, R130, R65 ;  /* 0x0000004182bf8220 */ /* 0x000fe20000410000 */
[----:B------:R-:W-:Y:S02]  /*21b0*/  HADD2.F32 R166, -RZ, R176.H0_H0 ;  /* 0x200000b0ffa67230 */ /* 0x000fe40000004100 */
[----:B------:R-:W-:Y:S01]  /*21c0*/  @P0 FADD.FTZ R201, -R32, R203 ;  /* 0x000000cb20c90221 */ /* 0x000fe20000010100 */
[--C-:B------:R-:W-:Y:S01]  /*21d0*/  @!P0 FADD.FTZ R65, R156, -R132.reuse ;  /* 0x800000849c418221 */ /* 0x100fe20000010000 */
[----:B------:R-:W2:Y:S01]  /*21e0*/  @P0 MUFU.RCP R121, R148 ;  /* 0x0000009400790308 */ /* 0x000ea20000001000 */
[----:B------:R-:W-:Y:S01]  /*21f0*/  @!P0 FMUL.FTZ R197, R130, R69 ;  /* 0x0000004582c58220 */ /* 0x000fe20000410000 */
[----:B------:R-:W-:Y:S01]  /*2200*/  @!P0 FADD.FTZ R69, R203, -R132 ;  /* 0x80000084cb458221 */ /* 0x000fe20000010000 */
[----:B-----5:R-:W-:Y:S01]  /*2210*/  @P0 FMUL.FTZ R195, R195, R200 ;  /* 0x000000c8c3c30220 */ /* 0x020fe20000410000 */
[----:B0-----:R-:W-:Y:S01]  /*2220*/  @P0 FMUL.FTZ R201, R201, R168 ;  /* 0x000000a8c9c90220 */ /* 0x001fe20000410000 */
[----:B------:R-:W-:Y:S01]  /*2230*/  @P0 FADD.FTZ R203, -R34, R205 ;  /* 0x000000cd22cb0221 */ /* 0x000fe20000010100 */
[----:B------:R-:W-:-:S02]  /*2240*/  @P0 FADD.FTZ R199, -R31, R166 ;  /* 0x000000a61fc70221 */ /* 0x000fc40000010100 */
[----:B------:R-:W0:Y:S01]  /*2250*/  @P0 MUFU.RCP R156, R149 ;  /* 0x00000095009c0308 */ /* 0x000e220000001000 */
[----:B------:R-:W-:Y:S01]  /*2260*/  @!P0 FMUL.FTZ R195, R130, R65 ;  /* 0x0000004182c38220 */ /* 0x000fe20000410000 */
[----:B------:R-:W-:Y:S02]  /*2270*/  HADD2.F32 R168, -RZ, R180.H0_H0 ;  /* 0x200000b4ffa87230 */ /* 0x000fe40000004100 */
[----:B------:R-:W-:Y:S01]  /*2280*/  @!P0 FADD.FTZ R65, R166, -R132 ;  /* 0x80000084a6418221 */ /* 0x000fe20000010000 */
[----:B------:R-:W-:Y:S01]  /*2290*/  @!P0 FMUL.FTZ R201, R130, R69 ;  /* 0x0000004582c98220 */ /* 0x000fe20000410000 */
[----:B----4-:R-:W-:Y:S01]  /*22a0*/  @P0 FMUL.FTZ R203, R203, R122 ;  /* 0x0000007acbcb0220 */ /* 0x010fe20000410000 */
[----:B------:R-:W-:Y:S01]  /*22b0*/  @P0 FMUL.FTZ R199, R199, R202 ;  /* 0x000000cac7c70220 */ /* 0x000fe20000410000 */
[----:B------:R-:W-:Y:S02]  /*22c0*/  HADD2.F32 R69, -RZ, R188.H0_H0 ;  /* 0x200000bcff457230 */ /* 0x000fe40000004100 */
[----:B------:R-:W-:Y:S01]  /*22d0*/  @P0 FADD.FTZ R166, -R33, R168 ;  /* 0x000000a821a60221 */ /* 0x000fe20000010100 */
[----:B------:R-:W-:-:S02]  /*22e0*/  HADD2.F32 R122, -RZ, R182.H0_H0 ;  /* 0x200000b6ff7a7230 */ /* 0x000fc40000004100 */
[----:B------:R-:W-:Y:S01]  /*22f0*/  @!P0 FMUL.FTZ R199, R130, R65 ;  /* 0x0000004182c78220 */ /* 0x000fe20000410000 */
[--C-:B------:R-:W-:Y:S01]  /*2300*/  @!P0 FADD.FTZ R65, R168, -R132.reuse ;  /* 0x80000084a8418221 */ /* 0x100fe20000010000 */
[----:B------:R-:W-:Y:S02]  /*2310*/  HADD2.F32 R207, -RZ, R188.H1_H1 ;  /* 0x300000bcffcf7230 */ /* 0x000fe40000004100 */
[----:B-1----:R-:W-:Y:S01]  /*2320*/  @P0 FMUL.FTZ R166, R166, R71 ;  /* 0x00000047a6a60220 */ /* 0x002fe20000410000 */
[----:B------:R-:W-:Y:S02]  /*2330*/  HADD2.F32 R170, -RZ, R182.H1_H1 ;  /* 0x300000b6ffaa7230 */ /* 0x000fe40000004100 */
[----:B------:R-:W-:Y:S01]  /*2340*/  @P0 FADD.FTZ R168, -R35, R69 ;  /* 0x0000004523a80221 */ /* 0x000fe20000010100 */
[C---:B------:R-:W-:Y:S01]  /*2350*/  FADD.FTZ R83, R122.reuse, R83 ;  /* 0x000000537a537221 */ /* 0x040fe20000010000 */
[----:B------:R-:W-:Y:S01]  /*2360*/  FFMA.FTZ R73, R122, R124, R73 ;  /* 0x0000007c7a497223 */ /* 0x000fe20000010049 */
[----:B------:R-:W-:Y:S01]  /*2370*/  @!P0 FMUL.FTZ R166, R130, R65 ;  /* 0x0000004182a68220 */ /* 0x000fe20000410000 */
[----:B------:R-:W-:Y:S01]  /*2380*/  FMUL.FTZ R122, R100, R122 ;  /* 0x0000007a647a7220 */ /* 0x000fe20000410000 */
[----:B------:R-:W-:Y:S01]  /*2390*/  @!P0 FADD.FTZ R65, R205, -R132 ;  /* 0x80000084cd418221 */ /* 0x000fe20000010000 */
[----:B------:R-:W-:Y:S01]  /*23a0*/  @P0 FADD.FTZ R71, -R36, R207 ;  /* 0x000000cf24470221 */ /* 0x000fe20000010100 */
[----:B------:R-:W-:-:S02]  /*23b0*/  HADD2.F32 R205, -RZ, R174.H0_H0 ;  /* 0x200000aeffcd7230 */ /* 0x000fc40000004100 */
[----:B--2---:R-:W-:Y:S01]  /*23c0*/  @P0 FMUL.FTZ R168, R168, R121 ;  /* 0x00000079a8a80220 */ /* 0x004fe20000410000 */
[C---:B------:R-:W-:Y:S01]  /*23d0*/  FADD.FTZ R81, R170.reuse, R81 ;  /* 0x00000051aa517221 */ /* 0x040fe20000010000 */
[----:B------:R-:W-:Y:S01]  /*23e0*/  FFMA.FTZ R74, R170, R123, R74 ;  /* 0x0000007baa4a7223 */ /* 0x000fe2000001004a */
[--C-:B------:R-:W-:Y:S01]  /*23f0*/  @!P0 FADD.FTZ R69, R69, -R132.reuse ;  /* 0x8000008445458221 */ /* 0x100fe20000010000 */
[----:B------:R-:W-:Y:S01]  /*2400*/  @!P0 FADD.FTZ R121, R207, -R132 ;  /* 0x80000084cf798221 */ /* 0x000fe20000010000 */
[----:B------:R-:W-:Y:S01]  /*2410*/  FMUL.FTZ R170, R101, R170 ;  /* 0x000000aa65aa7220 */ /* 0x000fe20000410000 */
[----:B------:R-:W-:Y:S01]  /*2420*/  FADD.FTZ R213, RZ, R122 ;  /* 0x0000007affd57221 */ /* 0x000fe20000010000 */
[----:B0-----:R-:W-:Y:S01]  /*2430*/  @P0 FMUL.FTZ R132, R71, R156 ;  /* 0x0000009c47840220 */ /* 0x001fe20000410000 */
[--C-:B------:R-:W-:Y:S02]  /*2440*/  HADD2.F32 R217, -RZ, R66.reuse.H0_H0 ;  /* 0x20000042ffd97230 */ /* 0x100fe40000004100 */
[----:B------:R-:W-:Y:S01]  /*2450*/  FADD.FTZ R58, R205, R58 ;  /* 0x0000003acd3a7221 */ /* 0x000fe20000010000 */
[----:B------:R-:W-:-:S02]  /*2460*/  HADD2.F32 R182, -RZ, R66.H1_H1 ;  /* 0x30000042ffb67230 */ /* 0x000fc40000004100 */
[----:B------:R-:W-:Y:S01]  /*2470*/  FFMA.FTZ R63, R205, R126, R63 ;  /* 0x0000007ecd3f7223 */ /* 0x000fe2000001003f */
[--C-:B------:R-:W-:Y:S02]  /*2480*/  HADD2.F32 R71, -RZ, R67.reuse.H0_H0 ;  /* 0x20000043ff477230 */ /* 0x100fe40000004100 */
[----:B------:R-:W-:Y:S02]  /*2490*/  HADD2.F32 R200, -RZ, R67.H1_H1 ;  /* 0x30000043ffc87230 */ /* 0x000fe40000004100 */
[----:B------:R-:W-:Y:S01]  /*24a0*/  FMUL.FTZ R205, R102, R205 ;  /* 0x000000cd66cd7220 */ /* 0x000fe20000410000 */
[--C-:B------:R-:W-:Y:S02]  /*24b0*/  HADD2.F32 R66, -RZ, R120.reuse.H0_H0 ;  /* 0x20000078ff427230 */ /* 0x100fe40000004100 */
[----:B------:R-:W-:Y:S02]  /*24c0*/  HADD2.F32 R67, -RZ, R120.H1_H1 ;  /* 0x30000078ff437230 */ /* 0x000fe40000004100 */
[----:B------:R-:W-:Y:S01]  /*24d0*/  FADD.FTZ R120, R213, R170 ;  /* 0x000000aad5787221 */ /* 0x000fe20000010000 */
[----:B------:R-:W-:Y:S01]  /*24e0*/  FFMA.FTZ R221, R122, R124, RZ ;  /* 0x0000007c7add7223 */ /* 0x000fe200000100ff */
[----:B------:R-:W-:-:S02]  /*24f0*/  HADD2.F32 R207, -RZ, R174.H1_H1 ;  /* 0x300000aeffcf7230 */ /* 0x000fc40000004100 */
[----:B------:R-:W-:Y:S01]  /*2500*/  FADD.FTZ R225, R120, R205 ;  /* 0x000000cd78e17221 */ /* 0x000fe20000010000 */
[----:B------:R-:W-:Y:S01]  /*2510*/  FFMA.FTZ R120, R170, R123, R221 ;  /* 0x0000007baa787223 */ /* 0x000fe200000100dd */
[--C-:B------:R-:W-:Y:S02]  /*2520*/  HADD2.F32 R156, -RZ, R178.reuse.H0_H0 ;  /* 0x200000b2ff9c7230 */ /* 0x100fe40000004100 */
[----:B------:R-:W-:Y:S01]  /*2530*/  FMUL.FTZ R172, R103, R207 ;  /* 0x000000cf67ac7220 */ /* 0x000fe20000410000 */
[----:B------:R-:W-:Y:S02]  /*2540*/  HADD2.F32 R174, -RZ, R178.H1_H1 ;  /* 0x300000b2ffae7230 */ /* 0x000fe40000004100 */
        /* <DEDUP_REMOVED lines=16> */
[----:B------:R-:W-:Y:S02]  /*2650*/  HADD2.F32 R219, -RZ, R68.H0_H0 ;  /* 0x20000044ffdb7230 */ /* 0x000fe40000004100 */
[----:B------:R-:W-:Y:S01]  /*2660*/  FFMA.FTZ R59, R209, R134, R59 ;  /* 0x00000086d13b7223 */ /* 0x000fe2000001003b */
[----:B------:R-:W-:Y:S01]  /*2670*/  FMUL.FTZ R209, R106, R209 ;  /* 0x000000d16ad17220 */ /* 0x000fe20000410000 */
[----:B------:R-:W-:Y:S01]  /*2680*/  FADD.FTZ R156, R225, R174 ;  /* 0x000000aee19c7221 */ /* 0x000fe20000010000 */
        /* <DEDUP_REMOVED lines=9> */
[C---:B------:R-:W-:Y:S01]  /*2720*/  FADD.FTZ R92, R219.reuse, R92 ;  /* 0x0000005cdb5c7221 */ /* 0x040fe20000010000 */
[----:B------:R-:W-:Y:S01]  /*2730*/  FADD.FTZ R221, R156, R209 ;  /* 0x000000d19cdd7221 */ /* 0x000fe20000010000 */
[----:B------:R-:W-:Y:S01]  /*2740*/  FFMA.FTZ R52, R219, R183, R52 ;  /* 0x000000b7db347223 */ /* 0x000fe20000010034 */
[----:B------:R-:W-:Y:S01]  /*2750*/  FMUL.FTZ R182, R114, R219 ;  /* 0x000000db72b67220 */ /* 0x000fe20000410000 */
[----:B------:R-:W-:Y:S01]  /*2760*/  FFMA.FTZ R219, R209, R134, R120 ;  /* 0x00000086d1db7223 */ /* 0x000fe20000010078 */
[----:B------:R-:W-:Y:S02]  /*2770*/  HADD2.F32 R184, -RZ, R184.H1_H1 ;  /* 0x300000b8ffb87230 */ /* 0x000fe40000004100 */
[C---:B------:R-:W-:Y:S01]  /*2780*/  FADD.FTZ R98, R211.reuse, R98 ;  /* 0x00000062d3627221 */ /* 0x040fe20000010000 */
[-C--:B------:R-:W-:Y:S01]  /*2790*/  FFMA.FTZ R60, R211, R129.reuse, R60 ;  /* 0x00000081d33c7223 */ /* 0x080fe2000001003c */
        /* <DEDUP_REMOVED lines=9> */
[----:B------:R-:W-:Y:S02]  /*2830*/  HADD2.F32 R186, -RZ, R186.H1_H1 ;  /* 0x300000baffba7230 */ /* 0x000fe40000004100 */
[----:B------:R-:W-:Y:S01]  /*2840*/  FFMA.FTZ R57, R178, R138, R57 ;  /* 0x0000008ab2397223 */ /* 0x000fe20000010039 */
        /* <DEDUP_REMOVED lines=8> */
[----:B------:R-:W-:Y:S01]  /*28d0*/  FMUL.FTZ R215, R111, R186 ;  /* 0x000000ba6fd77220 */ /* 0x000fe20000410000 */
[----:B------:R-:W-:Y:S01]  /*28e0*/  FADD.FTZ R68, R225, R178 ;  /* 0x000000b2e1447221 */ /* 0x000fe20000010000 */
[----:B------:R-:W-:Y:S01]  /*28f0*/  FFMA.FTZ R120, R178, R139, R229 ;  /* 0x0000008bb2787223 */ /* 0x000fe200000100e5 */
[----:B------:R-:W-:-:S02]  /*2900*/  HADD2.F32 R198, -RZ, R70.H0_H0 ;  /* 0x20000046ffc67230 */ /* 0x000fc40000004100 */
[----:B------:R-:W-:Y:S02]  /*2910*/  HADD2.F32 R70, -RZ, R70.H1_H1 ;  /* 0x30000046ff467230 */ /* 0x000fe40000004100 */
        /* <DEDUP_REMOVED lines=21> */
[----:B------:R-:W-:Y:S01]  /*2a70*/  @!P0 FMUL.FTZ R132, R130, R121 ;  /* 0x0000007982848220 */ /* 0x000fe20000410000 */
[----:B------:R-:W-:Y:S01]  /*2a80*/  FADD.FTZ R68, R68, R219 ;  /* 0x000000db44447221 */ /* 0x000fe20000010000 */
[----:B------:R-:W-:Y:S01]  /*2a90*/  FFMA.FTZ R70, R219, R162, R70 ;  /* 0x000000a2db467223 */ /* 0x000fe20000010046 */
[--C-:B------:R-:W-:Y:S02]  /*2aa0*/  HADD2.F32 R121, -RZ, R190.reuse.H0_H0 ;  /* 0x200000beff797230 */ /* 0x100fe40000004100 */
[C---:B------:R-:W-:Y:S01]  /*2ab0*/  FADD.FTZ R95, R179.reuse, R95 ;  /* 0x0000005fb35f7221 */ /* 0x040fe20000010000 */
[----:B------:R-:W-:Y:S02]  /*2ac0*/  HADD2.F32 R196, -RZ, R190.H1_H1 ;  /* 0x300000beffc47230 */ /* 0x000fe40000004100 */
[----:B------:R-:W-:Y:S01]  /*2ad0*/  FFMA.FTZ R82, R179, R191, R82 ;  /* 0x000000bfb3527223 */ /* 0x000fe20000010052 */
[----:B------:R-:W-:Y:S01]  /*2ae0*/  FMUL.FTZ R190, R140, R179 ;  /* 0x000000b38cbe7220 */ /* 0x000fe20000410000 */
[----:B------:R-:W-:Y:S01]  /*2af0*/  FADD.FTZ R179, R68, R221 ;  /* 0x000000dd44b37221 */ /* 0x000fe20000010000 */
[----:B------:R-:W-:Y:S01]  /*2b00*/  FFMA.FTZ R223, R221, R164, R70 ;  /* 0x000000a4dddf7223 */ /* 0x000fe20000010046 */
[----:B------:R-:W-:-:S02]  /*2b10*/  HADD2.F32 R188, -RZ, R194.H1_H1 ;  /* 0x300000c2ffbc7230 */ /* 0x000fc40000004100 */
[----:B------:R-:W-:Y:S01]  /*2b20*/  FADD.FTZ R179, R179, R184 ;  /* 0x000000b8b3b37221 */ /* 0x000fe20000010000 */
[----:B------:R-:W-:Y:S02]  /*2b30*/  FFMA.FTZ R223, R184, R185, R223 ;  /* 0x000000b9b8df7223 */ /* 0x000fe400000100df */
[C---:B------:R-:W-:Y:S01]  /*2b40*/  FADD.FTZ R45, R188.reuse, R45 ;  /* 0x0000002dbc2d7221 */ /* 0x040fe20000010000 */
[----:B------:R-:W-:Y:S01]  /*2b50*/  FFMA.FTZ R48, R188, R189, R48 ;  /* 0x000000bdbc307223 */ /* 0x000fe20000010030 */
[----:B------:R-:W-:Y:S01]  /*2b60*/  FMUL.FTZ R188, R119, R188 ;  /* 0x000000bc77bc7220 */ /* 0x000fe20000410000 */
[----:B------:R-:W-:Y:S01]  /*2b70*/  FADD.FTZ R179, R179, R186 ;  /* 0x000000bab3b37221 */ /* 0x000fe20000010000 */
[----:B------:R-:W-:Y:S01]  /*2b80*/  FFMA.FTZ R223, R186, R187, R223 ;  /* 0x000000bbbadf7223 */ /* 0x000fe200000100df */
[----:B------:R-:W-:Y:S02]  /*2b90*/  HADD2.F32 R192, -RZ, R192.H1_H1 ;  /* 0x300000c0ffc07230 */ /* 0x000fe40000004100 */
[----:B------:R-:W-:Y:S01]  /*2ba0*/  FADD.FTZ R179, R179, R188 ;  /* 0x000000bcb3b37221 */ /* 0x000fe20000010000 */
[----:B------:R-:W-:-:S02]  /*2bb0*/  FFMA.FTZ R223, R188, R189, R223 ;  /* 0x000000bdbcdf7223 */ /* 0x000fc400000100df */
        /* <DEDUP_REMOVED lines=31> */
[----:B------:R-:W-:-:S02]  /*2db0*/  HADD2.F32 R227, -RZ, R64.H0_H0 ;  /* 0x20000040ffe37230 */ /* 0x000fc40000004100 */
[----:B------:R-:W-:Y:S01]  /*2dc0*/  @!P0 FMUL.FTZ R168, R130, R69 ;  /* 0x0000004582a88220 */ /* 0x000fe20000410000 */
        /* <DEDUP_REMOVED lines=18> */
[-C--:B------:R-:W-:Y:S01]  /*2ef0*/  FFMA.FTZ R153, R64, R132.reuse, R153 ;  /* 0x0000008440997223 */ /* 0x080fe20000010099 */
[----:B------:R-:W-:Y:S01]  /*2f00*/  FADD.FTZ R64, R66, R225 ;  /* 0x000000e142407221 */ /* 0x000fe20000010000 */
[----:B------:R-:W-:Y:S01]  /*2f10*/  ISETP.NE.AND P2, PT, R3, RZ, PT ;  /* 0x000000ff0300720c */ /* 0x000fe20003f45270 */
[C---:B------:R-:W-:Y:S01]  /*2f20*/  FADD.FTZ R91, R121.reuse, R91 ;  /* 0x0000005b795b7221 */ /* 0x040fe20000010000 */
[----:B------:R-:W-:Y:S01]  /*2f30*/  FFMA.FTZ R80, R121, R195, R80 ;  /* 0x000000c379507223 */ /* 0x000fe20000010050 */
        /* <DEDUP_REMOVED lines=21> */
.L_x_2300:
        /* <DEDUP_REMOVED lines=43> */
.L_x_2286:
[----:B------:R-:W-:Y:S05]  /*3340*/  BSYNC B0 ;  /* 0x0000000000007941 */ /* 0x000fea0003800000 */
.L_x_2285:
        /* <DEDUP_REMOVED lines=19> */
.L_x_2288:
[----:B------:R-:W2:Y:S04]  /*3480*/  LDG.E.STRONG.GPU R66, desc[UR10][R64.64] ;  /* 0x0000000a40427981 */ /* 0x000ea8000c1ef900 */
[----:B--2---:R-:W-:Y:S01]  /*3490*/  CCTL.IVALL ;  /* 0x00000000ff00798f */ /* 0x004fe20002000000 */
[----:B------:R-:W-:Y:S05]  /*34a0*/  YIELD ;  /* 0x0000000000007946 */ /* 0x000fea0003800000 */
[----:B------:R-:W-:-:S13]  /*34b0*/  ISETP.NE.AND P0, PT, R66, R69, PT ;  /* 0x000000454200720c */ /* 0x000fda0003f05270 */
[----:B------:R-:W-:Y:S05]  /*34c0*/  @P0 BRA `(.L_x_2288) ;  /* 0xfffffffc00ec0947 */ /* 0x000fea000383ffff */
.L_x_2287:
        /* <DEDUP_REMOVED lines=103> */
[----:B------:R-:W-:Y:S01]  /*3b40*/  F2FP.F16.F32.PACK_AB R69, R64, R69 ;  /* 0x000000454045723e */ /* 0x000fe200000000ff */
[C---:B------:R-:W-:Y:S01]  /*3b50*/  FMUL.FTZ R205, R130.reuse, R205 ;  /* 0x000000cd82cd7220 */ /* 0x040fe20000410000 */
[C---:B------:R-:W-:Y:S01]  /*3b60*/  FMUL.FTZ R66, R130.reuse, R125 ;  /* 0x0000007d82427220 */ /* 0x040fe20000410000 */
[C---:B------:R-:W-:Y:S01]  /*3b70*/  FMUL.FTZ R191, R130.reuse, R191 ;  /* 0x000000bf82bf7220 */ /* 0x040fe20000410000 */
[C---:B------:R-:W-:Y:S01]  /*3b80*/  FMUL.FTZ R134, R130.reuse, R193 ;  /* 0x000000c182867220 */ /* 0x040fe20000410000 */
[----:B------:R-:W-:Y:S01]  /*3b90*/  LEA R64, P0, R131, UR4, 0x2 ;  /* 0x0000000483407c11 */ /* 0x000fe2000f8010ff */
        /* <DEDUP_REMOVED lines=20> */
[----:B------:R-:W-:Y:S01]  /*3ce0*/  F2FP.F16.F32.PACK_AB R185, R122, R65 ;  /* 0x000000417ab9723e */ /* 0x000fe200000000ff */
[--C-:B0-----:R-:W-:Y:S01]  /*3cf0*/  IMAD.WIDE.U32 R122, R163, 0x4, R138.reuse ;  /* 0x00000004a37a7825 */ /* 0x101fe200078e008a */
        /* <DEDUP_REMOVED lines=99> */
.L_x_2283:
        /* <DEDUP_REMOVED lines=78> */
.L_x_2284:
[----:B------:R-:W-:Y:S01]  /*4810*/  HFMA2.MMA R204, -RZ, RZ, 0, 9.5367431640625e-07 ;  /* 0x00000010ffcc7435 */ /* 0x000fe200000001ff */
[----:B------:R-:W-:Y:S02]  /*4820*/  MOV R229, R64 ;  /* 0x0000004000e57202 */ /* 0x000fe40000000f00 */
[----:B------:R-:W-:Y:S02]  /*4830*/  MOV R231, 0x1f ;  /* 0x0000001f00e77802 */ /* 0x000fe40000000f00 */
[----:B------:R-:W-:-:S07]  /*4840*/  MOV R120, 0xffffffff ;  /* 0xffffffff00787802 */ /* 0x000fce0000000f00 */
[----:B------:R-:W-:Y:S05]  /*4850*/  WARPSYNC.COLLECTIVE R120, `(.L_x_2290) ;  /* 0x0000000078087348 */ /* 0x000fea0003c00000 */
[----:B------:R0:W1:Y:S02]  /*4860*/  SHFL.DOWN P0, R156, R229, R204, R231 ;  /* 0x080000cce59c7389 */ /* 0x00006400000000e7 */
[----:B01----:R-:W-:Y:S01]  /*4870*/  ENDCOLLECTIVE ;  /* 0x000000000000791b */ /* 0x003fe20003800000 */
.L_x_2290:
[----:B------:R-:W-:Y:S02]  /*4880*/  MOV R229, R66 ;  /* 0x0000004200e57202 */ /* 0x000fe40000000f00 */
[----:B------:R-:W-:-:S07]  /*4890*/  MOV R67, R156 ;  /* 0x0000009c00437202 */ /* 0x000fce0000000f00 */
[----:B------:R-:W-:Y:S05]  /*48a0*/  WARPSYNC.COLLECTIVE R120, `(.L_x_2291) ;  /* 0x0000000078087348 */ /* 0x000fea0003c00000 */
[----:B------:R0:W1:Y:S02]  /*48b0*/  SHFL.DOWN P0, R156, R229, R204, R231 ;  /* 0x080000cce59c7389 */ /* 0x00006400000000e7 */
[----:B01----:R-:W-:Y:S01]  /*48c0*/  ENDCOLLECTIVE ;  /* 0x000000000000791b */ /* 0x003fe20003800000 */
.L_x_2291:
[----:B------:R-:W-:Y:S01]  /*48d0*/  FADD.FTZ R67, R64, R67 ;  /* 0x0000004340437221 */ /* 0x000fe20000010000 */
[----:B------:R-:W-:-:S04]  /*48e0*/  HFMA2.MMA R204, -RZ, RZ, 0, 4.76837158203125e-07 ;  /* 0x00000008ffcc7435 */ /* 0x000fc800000001ff */
[----:B------:R-:W-:Y:S02]  /*48f0*/  MOV R229, R67 ;  /* 0x0000004300e57202 */ /* 0x000fe40000000f00 */
[----:B------:R-:W-:-:S07]  /*4900*/  MOV R71, R156 ;  /* 0x0000009c00477202 */ /* 0x000fce0000000f00 */
[----:B------:R-:W-:Y:S05]  /*4910*/  WARPSYNC.COLLECTIVE R120, `(.L_x_2292) ;  /* 0x0000000078087348 */ /* 0x000fea0003c00000 */
[----:B------:R0:W1:Y:S02]  /*4920*/  SHFL.DOWN P0, R156, R229, R204, R231 ;  /* 0x080000cce59c7389 */ /* 0x00006400000000e7 */
[----:B01----:R-:W-:Y:S01]  /*4930*/  ENDCOLLECTIVE ;  /* 0x000000000000791b */ /* 0x003fe20003800000 */
.L_x_2292:
[----:B------:R-:W-:-:S05]  /*4940*/  FADD.FTZ R71, R66, R71 ;  /* 0x0000004742477221 */ /* 0x000fca0000010000 */
[----:B------:R-:W-:Y:S02]  /*4950*/  MOV R229, R71 ;  /* 0x0000004700e57202 */ /* 0x000fe40000000f00 */
[----:B------:R-:W-:-:S07]  /*4960*/  MOV R68, R156 ;  /* 0x0000009c00447202 */ /* 0x000fce0000000f00 */
[----:B------:R-:W-:Y:S05]  /*4970*/  WARPSYNC.COLLECTIVE R120, `(.L_x_2293) ;  /* 0x0000000078087348 */ /* 0x000fea0003c00000 */
[----:B------:R0:W1:Y:S02]  /*4980*/  SHFL.DOWN P0, R156, R229, R204, R231 ;  /* 0x080000cce59c7389 */ /* 0x00006400000000e7 */
[----:B01----:R-:W-:Y:S01]  /*4990*/  ENDCOLLECTIVE ;  /* 0x000000000000791b */ /* 0x003fe20003800000 */
.L_x_2293:
[----:B------:R-:W-:Y:S01]  /*49a0*/  FADD.FTZ R68, R67, R68 ;  /* 0x0000004443447221 */ /* 0x000fe20000010000 */
[----:B------:R-:W-:-:S04]  /*49b0*/  HFMA2.MMA R204, -RZ, RZ, 0, 2.384185791015625e-07 ;  /* 0x00000004ffcc7435 */ /* 0x000fc800000001ff */
[----:B------:R-:W-:Y:S02]  /*49c0*/  MOV R229, R68 ;  /* 0x0000004400e57202 */ /* 0x000fe40000000f00 */
[----:B------:R-:W-:-:S07]  /*49d0*/  MOV R70, R156 ;  /* 0x0000009c00467202 */ /* 0x000fce0000000f00 */
[----:B------:R-:W-:Y:S05]  /*49e0*/  WARPSYNC.COLLECTIVE R120, `(.L_x_2294) ;  /* 0x0000000078087348 */ /* 0x000fea0003c00000 */
[----:B------:R0:W1:Y:S02]  /*49f0*/  SHFL.DOWN P0, R156, R229, R204, R231 ;  /* 0x080000cce59c7389 */ /* 0x00006400000000e7 */
[----:B01----:R-:W-:Y:S01]  /*4a00*/  ENDCOLLECTIVE ;  /* 0x000000000000791b */ /* 0x003fe20003800000 */
.L_x_2294:
[----:B------:R-:W-:-:S05]  /*4a10*/  FADD.FTZ R70, R71, R70 ;  /* 0x0000004647467221 */ /* 0x000fca0000010000 */
[----:B------:R-:W-:Y:S02]  /*4a20*/  MOV R229, R70 ;  /* 0x0000004600e57202 */ /* 0x000fe40000000f00 */
[----:B------:R-:W-:-:S07]  /*4a30*/  MOV R121, R156 ;  /* 0x0000009c00797202 */ /* 0x000fce0000000f00 */
[----:B------:R-:W-:Y:S05]  /*4a40*/  WARPSYNC.COLLECTIVE R120, `(.L_x_2295) ;  /* 0x0000000078087348 */ /* 0x000fea0003c00000 */
[----:B------:R0:W1:Y:S02]  /*4a50*/  SHFL.DOWN P0, R156, R229, R204, R231 ;  /* 0x080000cce59c7389 */ /* 0x00006400000000e7 */
[----:B01----:R-:W-:Y:S01]  /*4a60*/  ENDCOLLECTIVE ;  /* 0x000000000000791b */ /* 0x003fe20003800000 */
.L_x_2295:
[----:B------:R-:W-:Y:S01]  /*4a70*/  FADD.FTZ R121, R68, R121 ;  /* 0x0000007944797221 */ /* 0x000fe20000010000 */
[----:B------:R-:W-:-:S04]  /*4a80*/  HFMA2.MMA R204, -RZ, RZ, 0, 1.1920928955078125e-07 ;  /* 0x00000002ffcc7435 */ /* 0x000fc800000001ff */
[----:B------:R-:W-:Y:S02]  /*4a90*/  MOV R229, R121 ;  /* 0x0000007900e57202 */ /* 0x000fe40000000f00 */
[----:B------:R-:W-:-:S07]  /*4aa0*/  MOV R179, R156 ;  /* 0x0000009c00b37202 */ /* 0x000fce0000000f00 */
[----:B------:R-:W-:Y:S05]  /*4ab0*/  WARPSYNC.COLLECTIVE R120, `(.L_x_2296) ;  /* 0x0000000078087348 */ /* 0x000fea0003c00000 */
[----:B------:R0:W1:Y:S02]  /*4ac0*/  SHFL.DOWN P0, R156, R229, R204, R231 ;  /* 0x080000cce59c7389 */ /* 0x00006400000000e7 */
[----:B01----:R-:W-:Y:S01]  /*4ad0*/  ENDCOLLECTIVE ;  /* 0x000000000000791b */ /* 0x003fe20003800000 */
.L_x_2296:
[----:B------:R-:W-:-:S05]  /*4ae0*/  FADD.FTZ R179, R70, R179 ;  /* 0x000000b346b37221 */ /* 0x000fca0000010000 */
[----:B------:R-:W-:Y:S02]  /*4af0*/  MOV R229, R179 ;  /* 0x000000b300e57202 */ /* 0x000fe40000000f00 */
[----:B------:R-:W-:-:S07]  /*4b00*/  MOV R64, R156 ;  /* 0x0000009c00407202 */ /* 0x000fce0000000f00 */
[----:B------:R-:W-:Y:S05]  /*4b10*/  WARPSYNC.COLLECTIVE R120, `(.L_x_2297) ;  /* 0x0000000078087348 */ /* 0x000fea0003c00000 */
[----:B------:R0:W1:Y:S02]  /*4b20*/  SHFL.DOWN P0, R156, R229, R204, R231 ;  /* 0x080000cce59c7389 */ /* 0x00006400000000e7 */
[----:B01----:R-:W-:Y:S01]  /*4b30*/  ENDCOLLECTIVE ;  /* 0x000000000000791b */ /* 0x003fe20003800000 */
.L_x_2297:
[----:B------:R-:W-:Y:S01]  /*4b40*/  FADD.FTZ R64, R121, R64 ;  /* 0x0000004079407221 */ /* 0x000fe20000010000 */
[----:B------:R-:W-:-:S04]  /*4b50*/  HFMA2.MMA R204, -RZ, RZ, 0, 5.9604644775390625e-08 ;  /* 0x00000001ffcc7435 */ /* 0x000fc800000001ff */
[----:B------:R-:W-:Y:S02]  /*4b60*/  MOV R229, R64 ;  /* 0x0000004000e57202 */ /* 0x000fe40000000f00 */
[----:B------:R-:W-:-:S07]  /*4b70*/  MOV R66, R156 ;  /* 0x0000009c00427202 */ /* 0x000fce0000000f00 */
[----:B------:R-:W-:Y:S05]  /*4b80*/  WARPSYNC.COLLECTIVE R120, `(.L_x_2298) ;  /* 0x0000000078087348 */ /* 0x000fea0003c00000 */
[----:B------:R0:W1:Y:S02]  /*4b90*/  SHFL.DOWN P0, R156, R229, R204, R231 ;  /* 0x080000cce59c7389 */ /* 0x00006400000000e7 */
[----:B01----:R-:W-:Y:S01]  /*4ba0*/  ENDCOLLECTIVE ;  /* 0x000000000000791b */ /* 0x003fe20003800000 */
.L_x_2298:
[----:B------:R-:W-:-:S05]  /*4bb0*/  FADD.FTZ R66, R179, R66 ;  /* 0x00000042b3427221 */ /* 0x000fca0000010000 */
[----:B------:R-:W-:Y:S02]  /*4bc0*/  MOV R229, R66 ;  /* 0x0000004200e57202 */ /* 0x000fe40000000f00 */
[----:B------:R-:W-:-:S07]  /*4bd0*/  MOV R67, R156 ;  /* 0x0000009c00437202 */ /* 0x000fce0000000f00 */
[----:B------:R-:W-:Y:S05]  /*4be0*/  WARPSYNC.COLLECTIVE R120, `(.L_x_2299) ;  /* 0x0000000078087348 */ /* 0x000fea0003c00000 */
[----:B------:R0:W1:Y:S02]  /*4bf0*/  SHFL.DOWN P0, R156, R229, R204, R231 ;  /* 0x080000cce59c7389 */ /* 0x00006400000000e7 */
[----:B01----:R-:W-:Y:S01]  /*4c00*/  ENDCOLLECTIVE ;  /* 0x000000000000791b */ /* 0x003fe20003800000 */
.L_x_2299:
[----:B------:R-:W-:Y:S01]  /*4c10*/  MOV R71, R156 ;  /* 0x0000009c00477202 */ /* 0x000fe20000000f00 */
[----:B------:R-:W-:Y:S06]  /*4c20*/  BRA `(.L_x_2300) ;  /* 0xffffffe400187947 */ /* 0x000fec000383ffff */
.L_x_2301:
        /* <DEDUP_REMOVED lines=13> */
.L_x_5481:


//--------------------- .text._ZN10layer_norm22ln_bwd_finalize_kernelINS_22Kernel_traits_finalizeILj15360EffffjLj1024ELj4ENS_18Kernel_traits_baseILj15360EffffjLj1024EEEEEEEvNS_9BwdParamsE --------------------------
	.section	.text._ZN10layer_norm22ln_bwd_finalize_kernelINS_22Kernel_traits_finalizeILj15360EffffjLj1024ELj4ENS_18Kernel_traits_baseILj15360EffffjLj1024EEEEEEEvNS_9BwdParamsE,"ax",@progbits
	.align	128
        .global         _ZN10layer_norm22ln_bwd_finalize_kernelINS_22Kernel_traits_finalizeILj15360EffffjLj1024ELj4ENS_18Kernel_traits_baseILj15360EffffjLj1024EEEEEEEvNS_9BwdParamsE
        .type           _ZN10layer_norm22ln_bwd_finalize_kernelINS_22Kernel_traits_finalizeILj15360EffffjLj1024ELj4ENS_18Kernel_traits_baseILj15360EffffjLj1024EEEEEEEvNS_9BwdParamsE,@function
        .size           _ZN10layer_norm22ln_bwd_finalize_kernelINS_22Kernel_traits_finalizeILj15360EffffjLj1024ELj4ENS_18Kernel_traits_baseILj15360EffffjLj1024EEEEEEEvNS_9BwdParamsE,(.L_x_5482 - _ZN10layer_norm22ln_bwd_finalize_kernelINS_22Kernel_traits_finalizeILj15360EffffjLj1024ELj4ENS_18Kernel_traits_baseILj15360EffffjLj1024EEEEEEEvNS_9BwdParamsE)
        .other          _ZN10layer_norm22ln_bwd_finalize_kernelINS_22Kernel_traits_finalizeILj15360EffffjLj1024ELj4ENS_18Kernel_traits_baseILj15360EffffjLj1024EEEEEEEvNS_9BwdParamsE,@"STO_CUDA_ENTRY STV_DEFAULT"
_ZN10layer_norm22ln_bwd_finalize_kernelINS_22Kernel_traits_finalizeILj15360EffffjLj1024ELj4ENS_18Kernel_traits_baseILj15360EffffjLj1024EEEEEEEvNS_9BwdParamsE:
.text._ZN10layer_norm22ln_bwd_finalize_kernelINS_22Kernel_traits_finalizeILj15360EffffjLj1024ELj4ENS_18Kernel_traits_baseILj15360EffffjLj1024EEEEEEEvNS_9BwdParamsE:
        /* <DEDUP_REMOVED lines=25> */
.L_x_2311:
        /* <DEDUP_REMOVED lines=28> */
.L_x_2306:
        /* <DEDUP_REMOVED lines=33> */
.L_x_2305:
[----:B------:R-:W-:Y:S05]  /*0560*/  BSYNC B1 ;  /* 0x0000000000017941 */ /* 0x000fea0003800000 */
.L_x_2304:
        /* <DEDUP_REMOVED lines=23> */
.L_x_2308:
[----:B------:R-:W-:Y:S05]  /*06e0*/  BSYNC B1 ;  /* 0x0000000000017941 */ /* 0x000fea0003800000 */
.L_x_2307:
        /* <DEDUP_REMOVED lines=11> */
.L_x_2303:
[----:B------:R-:W-:Y:S05]  /*07a0*/  BSYNC B0 ;  /* 0x0000000000007941 */ /* 0x000fea0003800000 */
.L_x_2302:
        /* <DEDUP_REMOVED lines=29> */
.L_x_2322:
[----:B------:R-:W-:Y:S01]  /*0980*/  @!P1 SHF.R.U32.HI R12, RZ, 0x3, R0 ;  /* 0x00000003ff0c9819 */ /* 0x000fe20000011600 */
[----:B---3--:R-:W-:Y:S01]  /*0990*/  FADD.FTZ R14, R9, R14 ;  /* 0x0000000e090e7221 */ /* 0x008fe20000010000 */
[----:B--2---:R-:W-:Y:S02]  /*09a0*/  FADD.FTZ R11, R10, R11 ;  /* 0x0000000b0a0b7221 */ /* 0x004fe40000010000 */
[----:B------:R-:W-:-:S05]  /*09b0*/  @!P1 LOP3.LUT R12, R12, 0x1ffffffc, RZ, 0xc0, !PT ;  /* 0x1ffffffc0c0c9812 */ /* 0x000fca00078ec0ff */
[----:B------:R2:W-:Y:S04]  /*09c0*/  @!P1 STS [R12+UR4+0x2000], R14 ;  /* 0x0020000e0c009988 */ /* 0x0005e80008000804 */
[----:B------:R2:W-:Y:S02]  /*09d0*/  @!P1 STS [R12+UR4+0x2080], R11 ;  /* 0x0020800b0c009988 */ /* 0x0005e40008000804 */
.L_x_2309:
        /* <DEDUP_REMOVED lines=15> */
.L_x_2310:
[----:B------:R-:W-:Y:S01]  /*0ad0*/  HFMA2.MMA R19, -RZ, RZ, 0, 5.9604644775390625e-08 ;  /* 0x00000001ff137435 */ /* 0x000fe200000001ff */
[----:B---3--:R-:W-:Y:S01]  /*0ae0*/  IMAD.MOV.U32 R20, RZ, RZ, R10 ;  /* 0x000000ffff147224 */ /* 0x008fe200078e000a */
[----:B------:R-:W-:Y:S02]  /*0af0*/  MOV R22, 0x1f ;  /* 0x0000001f00167802 */ /* 0x000fe40000000f00 */
[----:B------:R-:W-:-:S07]  /*0b00*/  MOV R17, 0xffffffff ;  /* 0xffffffff00117802 */ /* 0x000fce0000000f00 */
[----:B012---:R-:W-:Y:S05]  /*0b10*/  WARPSYNC.COLLECTIVE R17, `(.L_x_2312) ;  /* 0x0000000011087348 */ /* 0x007fea0003c00000 */
[----:B------:R3:W4:Y:S02]  /*0b20*/  SHFL.BFLY P2, R18, R20, R19, R22 ;  /* 0x0c00001314127389 */ /* 0x0007240000040016 */
[----:B01234-:R-:W-:Y:S01]  /*0b30*/  ENDCOLLECTIVE ;  /* 0x000000000000791b */ /* 0x01ffe20003800000 */
.L_x_2312:
[----:B------:R-:W-:Y:S01]  /*0b40*/  HFMA2.MMA R19, -RZ, RZ, 0, 1.1920928955078125e-07 ;  /* 0x00000002ff137435 */ /* 0x000fe200000001ff */
[----:B------:R-:W-:-:S04]  /*0b50*/  IMAD.MOV.U32 R11, RZ, RZ, R18 ;  /* 0x000000ffff0b7224 */ /* 0x000fc800078e0012 */
[----:B------:R-:W-:-:S05]  /*0b60*/  FADD.FTZ R11, R10, R11 ;  /* 0x0000000b0a0b7221 */ /* 0x000fca0000010000 */
[----:B------:R-:W-:-:S07]  /*0b70*/  MOV R20, R11 ;  /* 0x0000000b00147202 */ /* 0x000fce0000000f00 */
[----:B------:R-:W-:Y:S05]  /*0b80*/  WARPSYNC.COLLECTIVE R17, `(.L_x_2313) ;  /* 0x0000000011087348 */ /* 0x000fea0003c00000 */
[----:B------:R0:W1:Y:S02]  /*0b90*/  SHFL.BFLY P2, R18, R20, R19, R22 ;  /* 0x0c00001314127389 */ /* 0x0000640000040016 */
[----:B01----:R-:W-:Y:S01]  /*0ba0*/  ENDCOLLECTIVE ;  /* 0x000000000000791b */ /* 0x003fe20003800000 */
.L_x_2313:
[----:B------:R-:W-:Y:S01]  /*0bb0*/  HFMA2.MMA R19, -RZ, RZ, 0, 2.384185791015625e-07 ;  /* 0x00000004ff137435 */ /* 0x000fe200000001ff */
[----:B------:R-:W-:-:S05]  /*0bc0*/  MOV R12, R18 ;  /* 0x00000012000c7202 */ /* 0x000fca0000000f00 */
[----:B------:R-:W-:-:S04]  /*0bd0*/  FADD.FTZ R12, R11, R12 ;  /* 0x0000000c0b0c7221 */ /* 0x000fc80000010000 */
[----:B------:R-:W-:-:S07]  /*0be0*/  IMAD.MOV.U32 R20, RZ, RZ, R12 ;  /* 0x000000ffff147224 */ /* 0x000fce00078e000c */
[----:B------:R-:W-:Y:S05]  /*0bf0*/  WARPSYNC.COLLECTIVE R17, `(.L_x_2314) ;  /* 0x0000000011087348 */ /* 0x000fea0003c00000 */
[----:B------:R0:W1:Y:S02]  /*0c00*/  SHFL.BFLY P2, R18, R20, R19, R22 ;  /* 0x0c00001314127389 */ /* 0x0000640000040016 */
[----:B01----:R-:W-:Y:S01]  /*0c10*/  ENDCOLLECTIVE ;  /* 0x000000000000791b */ /* 0x003fe20003800000 */
.L_x_2314:
[----:B------:R-:W-:Y:S01]  /*0c20*/  IMAD.MOV.U32 R19, RZ, RZ, 0x8 ;  /* 0x00000008ff137424 */ /* 0x000fe200078e00ff */
[----:B------:R-:W-:-:S05]  /*0c30*/  MOV R13, R18 ;  /* 0x00000012000d7202 */ /* 0x000fca0000000f00 */
[----:B------:R-:W-:-:S05]  /*0c40*/  FADD.FTZ R13, R12, R13 ;  /* 0x0000000d0c0d7221 */ /* 0x000fca0000010000 */
[----:B------:R-:W-:-:S07]  /*0c50*/  MOV R20, R13 ;  /* 0x0000000d00147202 */ /* 0x000fce0000000f00 */
[----:B------:R-:W-:Y:S05]  /*0c60*/  WARPSYNC.COLLECTIVE R17, `(.L_x_2315) ;  /* 0x0000000011087348 */ /* 0x000fea0003c00000 */
[----:B------:R0:W1:Y:S02]  /*0c70*/  SHFL.BFLY P2, R18, R20, R19, R22 ;  /* 0x0c00001314127389 */ /* 0x0000640000040016 */
[----:B01----:R-:W-:Y:S01]  /*0c80*/  ENDCOLLECTIVE ;  /* 0x000000000000791b */ /* 0x003fe20003800000 */
.L_x_2315:
[----:B------:R-:W-:Y:S01]  /*0c90*/  HFMA2.MMA R19, -RZ, RZ, 0, 9.5367431640625e-07 ;  /* 0x00000010ff137435 */ /* 0x000fe200000001ff */
[----:B------:R-:W-:-:S05]  /*0ca0*/  MOV R10, R18 ;  /* 0x00000012000a7202 */ /* 0x000fca0000000f00 */
[----:B------:R-:W-:-:S05]  /*0cb0*/  FADD.FTZ R10, R13, R10 ;  /* 0x0000000a0d0a7221 */ /* 0x000fca0000010000 */
[----:B------:R-:W-:-:S07]  /*0cc0*/  MOV R20, R10 ;  /* 0x0000000a00147202 */ /* 0x000fce0000000f00 */
[----:B------:R-:W-:Y:S05]  /*0cd0*/  WARPSYNC.COLLECTIVE R17, `(.L_x_2316) ;  /* 0x0000000011087348 */ /* 0x000fea0003c00000 */
[----:B------:R0:W1:Y:S02]  /*0ce0*/  SHFL.BFLY P2, R18, R20, R19, R22 ;  /* 0x0c00001314127389 */ /* 0x0000640000040016 */
[----:B01----:R-:W-:Y:S01]  /*0cf0*/  ENDCOLLECTIVE ;  /* 0x000000000000791b */ /* 0x003fe20003800000 */
.L_x_2316:
[----:B------:R-:W-:Y:S01]  /*0d00*/  HFMA2.MMA R19, -RZ, RZ, 0, 5.9604644775390625e-08 ;  /* 0x00000001ff137435 */ /* 0x000fe200000001ff */
[----:B------:R-:W-:Y:S01]  /*0d10*/  MOV R20, R9 ;  /* 0x0000000900147202 */ /* 0x000fe20000000f00 */
[----:B------:R-:W-:-:S09]  /*0d20*/  IMAD.MOV.U32 R11, RZ, RZ, R18 ;  /* 0x000000ffff0b7224 */ /* 0x000fd200078e0012 */
[----:B------:R-:W-:Y:S05]  /*0d30*/  WARPSYNC.COLLECTIVE R17, `(.L_x_2317) ;  /* 0x0000000011087348 */ /* 0x000fea0003c00000 */
[----:B------:R0:W1:Y:S02]  /*0d40*/  SHFL.BFLY P2, R18, R20, R19, R22 ;  /* 0x0c00001314127389 */ /* 0x0000640000040016 */
[----:B01----:R-:W-:Y:S01]  /*0d50*/  ENDCOLLECTIVE ;  /* 0x000000000000791b */ /* 0x003fe20003800000 */
.L_x_2317:
[----:B------:R-:W-:Y:S01]  /*0d60*/  HFMA2.MMA R19, -RZ, RZ, 0, 1.1920928955078125e-07 ;  /* 0x00000002ff137435 */ /* 0x000fe200000001ff */
[----:B------:R-:W-:-:S05]  /*0d70*/  MOV R12, R18 ;  /* 0x00000012000c7202 */ /* 0x000fca0000000f00 */
[----:B------:R-:W-:-:S04]  /*0d80*/  FADD.FTZ R14, R9, R12 ;  /* 0x0000000c090e7221 */ /* 0x000fc80000010000 */
[----:B------:R-:W-:-:S07]  /*0d90*/  IMAD.MOV.U32 R20, RZ, RZ, R14 ;  /* 0x000000ffff147224 */ /* 0x000fce00078e000e */
[----:B------:R-:W-:Y:S05]  /*0da0*/  WARPSYNC.COLLECTIVE R17, `(.L_x_2318) ;  /* 0x0000000011087348 */ /* 0x000fea0003c00000 */
[----:B------:R0:W1:Y:S02]  /*0db0*/  SHFL.BFLY P2, R18, R20, R19, R22 ;  /* 0x0c00001314127389 */ /* 0x0000640000040016 */
[----:B01----:R-:W-:Y:S01]  /*0dc0*/  ENDCOLLECTIVE ;  /* 0x000000000000791b */ /* 0x003fe20003800000 */
.L_x_2318:
[----:B------:R-:W-:Y:S01]  /*0dd0*/  IMAD.MOV.U32 R19, RZ, RZ, 0x4 ;  /* 0x00000004ff137424 */ /* 0x000fe200078e00ff */
[----:B------:R-:W-:-:S05]  /*0de0*/  MOV R13, R18 ;  /* 0x00000012000d7202 */ /* 0x000fca0000000f00 */
[----:B------:R-:W-:-:S05]  /*0df0*/  FADD.FTZ R15, R14, R13 ;  /* 0x0000000d0e0f7221 */ /* 0x000fca0000010000 */
[----:B------:R-:W-:-:S07]  /*0e00*/  MOV R20, R15 ;  /* 0x0000000f00147202 */ /* 0x000fce0000000f00 */
[----:B------:R-:W-:Y:S05]  /*0e10*/  WARPSYNC.COLLECTIVE R17, `(.L_x_2319) ;  /* 0x0000000011087348 */ /* 0x000fea0003c00000 */
[----:B------:R0:W1:Y:S02]  /*0e20*/  SHFL.BFLY P2, R18, R20, R19, R22 ;  /* 0x0c00001314127389 */ /* 0x0000640000040016 */
[----:B01----:R-:W-:Y:S01]  /*0e30*/  ENDCOLLECTIVE ;  /* 0x000000000000791b */ /* 0x003fe20003800000 */
.L_x_2319:
[----:B------:R-:W-:Y:S01]  /*0e40*/  HFMA2.MMA R19, -RZ, RZ, 0, 4.76837158203125e-07 ;  /* 0x00000008ff137435 */ /* 0x000fe200000001ff */
[----:B------:R-:W-:-:S05]  /*0e50*/  MOV R16, R18 ;  /* 0x0000001200107202 */ /* 0x000fca0000000f00 */
[----:B------:R-:W-:-:S05]  /*0e60*/  FADD.FTZ R16, R15, R16 ;  /* 0x000000100f107221 */ /* 0x000fca0000010000 */
[----:B------:R-:W-:-:S07]  /*0e70*/  MOV R20, R16 ;  /* 0x0000001000147202 */ /* 0x000fce0000000f00 */
[----:B------:R-:W-:Y:S05]  /*0e80*/  WARPSYNC.COLLECTIVE R17, `(.L_x_2320) ;  /* 0x0000000011087348 */ /* 0x000fea0003c00000 */
[----:B------:R0:W1:Y:S02]  /*0e90*/  SHFL.BFLY P2, R18, R20, R19, R22 ;  /* 0x0c00001314127389 */ /* 0x0000640000040016 */
[----:B01----:R-:W-:Y:S01]  /*0ea0*/  ENDCOLLECTIVE ;  /* 0x000000000000791b */ /* 0x003fe20003800000 */
.L_x_2320:
[----:B------:R-:W-:Y:S01]  /*0eb0*/  HFMA2.MMA R19, -RZ, RZ, 0, 9.5367431640625e-07 ;  /* 0x00000010ff137435 */ /* 0x000fe200000001ff */
[----:B------:R-:W-:-:S04]  /*0ec0*/  IMAD.MOV.U32 R9, RZ, RZ, R18 ;  /* 0x000000ffff097224 */ /* 0x000fc800078e0012 */
[----:B------:R-:W-:-:S05]  /*0ed0*/  FADD.FTZ R9, R16, R9 ;  /* 0x0000000910097221 */ /* 0x000fca0000010000 */
[----:B------:R-:W-:-:S07]  /*0ee0*/  MOV R20, R9 ;  /* 0x0000000900147202 */ /* 0x000fce0000000f00 */
[----:B------:R-:W-:Y:S05]  /*0ef0*/  WARPSYNC.COLLECTIVE R17, `(.L_x_2321) ;  /* 0x0000000011087348 */ /* 0x000fea0003c00000 */
[----:B------:R0:W1:Y:S02]  /*0f00*/  SHFL.BFLY P2, R18, R20, R19, R22 ;  /* 0x0c00001314127389 */ /* 0x0000640000040016 */
[----:B01----:R-:W-:Y:S01]  /*0f10*/  ENDCOLLECTIVE ;  /* 0x000000000000791b */ /* 0x003fe20003800000 */
.L_x_2321:
[----:B------:R-:W-:Y:S01]  /*0f20*/  MOV R14, R18 ;  /* 0x00000012000e7202 */ /* 0x000fe20000000f00 */
[----:B------:R-:W-:Y:S06]  /*0f30*/  BRA `(.L_x_2322) ;  /* 0xfffffff800907947 */ /* 0x000fec000383ffff */
.L_x_2323:
        /* <DEDUP_REMOVED lines=12> */
.L_x_5482:


//--------------------- .text._ZN10layer_norm13ln_bwd_kernelINS_13Kernel_traitsIffffjLj15360ELj4ELj1ELj4ELj8ENS_18Kernel_traits_baseILj15360EffffjLj128EEEEEEEvNS_9BwdParamsE --------------------------
	.section	.text._ZN10layer_norm13ln_bwd_kernelINS_13Kernel_traitsIffffjLj15360ELj4ELj1ELj4ELj8ENS_18Kernel_traits_baseILj15360EffffjLj128EEEEEEEvNS_9BwdParamsE,"ax",@progbits
	.align	128
        .global         _ZN10layer_norm13ln_bwd_kernelINS_13Kernel_traitsIffffjLj15360ELj4ELj1ELj4ELj8ENS_18Kernel_traits_baseILj15360EffffjLj128EEEEEEEvNS_9BwdParamsE
        .type           _ZN10layer_norm13ln_bwd_kernelINS_13Kernel_traitsIffffjLj15360ELj4ELj1ELj4ELj8ENS_18Kernel_traits_baseILj15360EffffjLj128EEEEEEEvNS_9BwdParamsE,@function
        .size           _ZN10layer_norm13ln_bwd_kernelINS_13Kernel_traitsIffffjLj15360ELj4ELj1ELj4ELj8ENS_18Kernel_traits_baseILj15360EffffjLj128EEEEEEEvNS_9BwdParamsE,(.L_x_5483 - _ZN10layer_norm13ln_bwd_kernelINS_13Kernel_traitsIffffjLj15360ELj4ELj1ELj4ELj8ENS_18Kernel_traits_baseILj15360EffffjLj128EEEEEEEvNS_9BwdParamsE)
        .other          _ZN10layer_norm13ln_bwd_kernelINS_13Kernel_traitsIffffjLj15360ELj4ELj1ELj4ELj8ENS_18Kernel_traits_baseILj15360EffffjLj128EEEEEEEvNS_9BwdParamsE,@"STO_CUDA_ENTRY STV_DEFAULT"
_ZN10layer_norm13ln_bwd_kernelINS_13Kernel_traitsIffffjLj15360ELj4ELj1ELj4ELj8ENS_18Kernel_traits_baseILj15360EffffjLj128EEEEEEEvNS_9BwdParamsE:
.text._ZN10layer_norm13ln_bwd_kernelINS_13Kernel_traitsIffffjLj15360ELj4ELj1ELj4ELj8ENS_18Kernel_traits_baseILj15360EffffjLj128EEEEEEEvNS_9BwdParamsE:
        /* <DEDUP_REMOVED lines=30> */
[----:B------:R-:W5:Y:S03]  /*01e0*/  @P0 LDG.E.64 R92, desc[UR6][R4.64] ;  /* 0x00000006045c0981 */ /* 0x000f66000c1e1b00 */
[----:B------:R-:W0:Y:S01]  /*01f0*/  @P0 LDC.64 R20, c[0x0][0x248] ;  /* 0x00009200ff140b82 */ /* 0x000e220000000a00 */
[----:B-1----:R-:W-:Y:S01]  /*0200*/  @P0 IMAD.WIDE.U32 R14, R35, 0x8, R14 ;  /* 0x00000008230e0825 */ /* 0x002fe200078e000e */
[----:B------:R-:W-:Y:S01]  /*0210*/  @P0 IADD3 R35, R11, 0x1000, RZ ;  /* 0x000010000b230810 */ /* 0x000fe20007ffe0ff */
[----:B------:R-:W5:Y:S04]  /*0220*/  @P0 LDG.E.64 R94, desc[UR6][R6.64] ;  /* 0x00000006065e0981 */ /* 0x000f68000c1e1b00 */
[----:B------:R-:W5:Y:S01]  /*0230*/  @P0 LDG.E.64 R98, desc[UR6][R14.64] ;  /* 0x000000060e620981 */ /* 0x000f62000c1e1b00 */
[----:B------:R-:W1:Y:S01]  /*0240*/  @P0 LDC.64 R18, c[0x0][0x248] ;  /* 0x00009200ff120b82 */ /* 0x000e620000000a00 */
[----:B----4-:R-:W-:Y:S01]  /*0250*/  @P0 IMAD.WIDE.U32 R12, R39, 0x8, R12 ;  /* 0x00000008270c0825 */ /* 0x010fe200078e000c */
[----:B------:R-:W-:-:S04]  /*0260*/  @P0 IADD3 R39, R11, 0xe00, RZ ;  /* 0x00000e000b270810 */ /* 0x000fc80007ffe0ff */
[----:B------:R3:W5:Y:S02]  /*0270*/  @P0 LDG.E.64 R96, desc[UR6][R12.64] ;  /* 0x000000060c600981 */ /* 0x000764000c1e1b00 */
[----:B------:R-:W4:Y:S01]  /*0280*/  @P0 LDC.64 R22, c[0x0][0x248] ;  /* 0x00009200ff160b82 */ /* 0x000f220000000a00 */
[----:B--2---:R-:W-:Y:S01]  /*0290*/  @P0 IMAD.WIDE.U32 R16, R37, 0x8, R16 ;  /* 0x0000000825100825 */ /* 0x004fe200078e0010 */
[----:B------:R-:W-:-:S04]  /*02a0*/  @P0 IADD3 R37, R11, 0x1400, RZ ;  /* 0x000014000b250810 */ /* 0x000fc80007ffe0ff */
[----:B------:R2:W5:Y:S02]  /*02b0*/  @P0 LDG.E.64 R100, desc[UR6][R16.64] ;  /* 0x0000000610640981 */ /* 0x000564000c1e1b00 */
[----:B------:R-:W3:Y:S01]  /*02c0*/  @P0 LDC.64 R24, c[0x0][0x248] ;  /* 0x00009200ff180b82 */ /* 0x000ee20000000a00 */
[----:B0-----:R-:W-:Y:S01]  /*02d0*/  @P0 IMAD.WIDE.U32 R20, R35, 0x8, R20 ;  /* 0x0000000823140825 */ /* 0x001fe200078e0014 */
[----:B------:R-:W-:-:S06]  /*02e0*/  @P0 IADD3 R35, R11, 0x1600, RZ ;  /* 0x000016000b230810 */ /* 0x000fcc0007ffe0ff */
[----:B------:R-:W0:Y:S01]  /*02f0*/  @P0 LDC.64 R42, c[0x0][0x248] ;  /* 0x00009200ff2a0b82 */ /* 0x000e220000000a00 */
[----:B-1----:R-:W-:-:S07]  /*0300*/  @P0 IMAD.WIDE.U32 R18, R39, 0x8, R18 ;  /* 0x0000000827120825 */ /* 0x002fce00078e0012 */
[----:B------:R-:W1:Y:S01]  /*0310*/  @P0 LDC.64 R26, c[0x0][0x248] ;  /* 0x00009200ff1a0b82 */ /* 0x000e620000000a00 */
[----:B----4-:R-:W-:-:S07]  /*0320*/  @P0 IMAD.WIDE.U32 R22, R41, 0x8, R22 ;  /* 0x0000000829160825 */ /* 0x010fce00078e0016 */
[----:B------:R-:W4:Y:S01]  /*0330*/  @P0 LDC.64 R28, c[0x0][0x248] ;  /* 0x00009200ff1c0b82 */ /* 0x000f220000000a00 */
[----:B---3--:R-:W-:-:S07]  /*0340*/  @P0 IMAD.WIDE.U32 R24, R37, 0x8, R24 ;  /* 0x0000000825180825 */ /* 0x008fce00078e0018 */
[----:B------:R-:W3:Y:S08]  /*0350*/  @P0 LDC.64 R30, c[0x0][0x248] ;  /* 0x00009200ff1e0b82 */ /* 0x000ef00000000a00 */
[----:B------:R-:W2:Y:S01]  /*0360*/  @P0 LDC.64 R32, c[0x0][0x248] ;  /* 0x00009200ff200b82 */ /* 0x000ea20000000a00 */
[----:B------:R-:W-:Y:S01]  /*0370*/  SHF.R.U32.HI R13, RZ, 0x2, R0 ;  /* 0x00000002ff0d7819 */ /* 0x000fe20000011600 */
[----:B-1----:R-:W-:Y:S01]  /*0380*/  @P0 IMAD.WIDE.U32 R26, R35, 0x8, R26 ;  /* 0x00000008231a0825 */ /* 0x002fe200078e001a */
[C---:B------:R-:W-:Y:S01]  /*0390*/  @P0 IADD3 R39, R11.reuse, 0x1800, RZ ;  /* 0x000018000b270810 */ /* 0x040fe20007ffe0ff */
[----:B------:R1:W5:Y:S01]  /*03a0*/  @P0 LDG.E.64 R102, desc[UR6][R18.64] ;  /* 0x0000000612660981 */ /* 0x000362000c1e1b00 */
[----:B------:R-:W-:-:S02]  /*03b0*/  @P0 IADD3 R37, R11, 0x1a00, RZ ;  /* 0x00001a000b250810 */ /* 0x000fc40007ffe0ff */
[----:B------:R-:W-:Y:S01]  /*03c0*/  @P0 IADD3 R41, R11, 0x1c00, RZ ;  /* 0x00001c000b290810 */ /* 0x000fe20007ffe0ff */
[----:B----4-:R-:W-:Y:S01]  /*03d0*/  @P0 IMAD.WIDE.U32 R28, R39, 0x8, R28 ;  /* 0x00000008271c0825 */ /* 0x010fe200078e001c */
[C---:B0-----:R-:W-:Y:S01]  /*03e0*/  @P0 LEA R34, P1, R11.reuse, R42, 0x3 ;  /* 0x0000002a0b220211 */ /* 0x041fe200078218ff */
[----:B------:R1:W5:Y:S01]  /*03f0*/  @P0 LDG.E.64 R104, desc[UR6][R20.64] ;  /* 0x0000000614680981 */ /* 0x000362000c1e1b00 */
[----:B------:R-:W-:Y:S02]  /*0400*/  LEA.HI R154, R8, R13, RZ, 0x19 ;  /* 0x0000000d089a7211 */ /* 0x000fe400078fc8ff */
[----:B------:R-:W-:Y:S01]  /*0410*/  @P0 LEA.HI.X R35, R11, R43, RZ, 0x3, P1 ;  /* 0x0000002b0b230211 */ /* 0x000fe200008f1cff */
[----:B------:R1:W5:Y:S01]  /*0420*/  @P0 LDG.E.64 R106, desc[UR6][R22.64] ;  /* 0x00000006166a0981 */ /* 0x000362000c1e1b00 */
[----:B---3--:R-:W-:Y:S01]  /*0430*/  @P0 IMAD.WIDE.U32 R30, R37, 0x8, R30 ;  /* 0x00000008251e0825 */ /* 0x008fe200078e001e */
[----:B------:R-:W-:Y:S02]  /*0440*/  MOV R12, R154 ;  /* 0x0000009a000c7202 */ /* 0x000fe40000000f00 */
[----:B------:R1:W5:Y:S04]  /*0450*/  @P0 LDG.E.64 R108, desc[UR6][R24.64] ;  /* 0x00000006186c0981 */ /* 0x000368000c1e1b00 */
[----:B------:R1:W5:Y:S01]  /*0460*/  @P0 LDG.E.64 R110, desc[UR6][R26.64] ;  /* 0x000000061a6e0981 */ /* 0x000362000c1e1b00 */
[----:B--2---:R-:W-:-:S03]  /*0470*/  @P0 IMAD.WIDE.U32 R32, R41, 0x8, R32 ;  /* 0x0000000829200825 */ /* 0x004fc600078e0020 */
        /* <DEDUP_REMOVED lines=35> */
[----:B-1----:R-:W-:Y:S06]  /*06b0*/  @P0 BRA `(.L_x_2324) ;  /* 0x0000003000b40947 */ /* 0x002fec0003800000 */
        /* <DEDUP_REMOVED lines=18> */
[----:B------:R-:W-:Y:S01]  /*07e0*/  CS2R R14, SRZ ;  /* 0x00000000000e7805 */ /* 0x000fe2000001ff00 */
[----:B------:R-:W-:Y:S01]  /*07f0*/  HFMA2.MMA R86, -RZ, RZ, 0, 0 ;  /* 0x00000000ff567435 */ /* 0x000fe200000001ff */
        /* <DEDUP_REMOVED lines=29> */
[----:B0-----:R-:W-:-:S07]  /*09d0*/  CS2R R46, SRZ ;  /* 0x00000000002e7805 */ /* 0x001fce000001ff00 */
.L_x_2330:
[----:B------:R-:W-:Y:S01]  /*09e0*/  ULDC.64 UR4, c[0x0][0x228] ;  /* 0x00008a0000047ab9 */ /* 0x000fe20000000a00 */
[----:B------:R-:W-:Y:S01]  /*09f0*/  IMAD R78, R12, 0x1e00, R11 ;  /* 0x00001e000c4e7824 */ /* 0x000fe200078e020b */
[----:B------:R-:W-:Y:S01]  /*0a00*/  ISETP.NE.U32.AND P0, PT, RZ, UR4, PT ;  /* 0x00000004ff007c0c */ /* 0x000fe2000bf05070 */
[----:B0-----:R-:W0:Y:S03]  /*0a10*/  LDC.64 R68, c[0x0][0x238] ;  /* 0x00008e00ff447b82 */ /* 0x001e260000000a00 */
[----:B------:R-:W-:Y:S02]  /*0a20*/  ISETP.NE.AND.EX P0, PT, RZ, UR5, PT, P0 ;  /* 0x00000005ff007c0c */ /* 0x000fe4000bf05300 */
[----:B------:R-:W-:-:S03]  /*0a30*/  IADD3 R79, R78, 0x200, RZ ;  /* 0x000002004e4f7810 */ /* 0x000fc60007ffe0ff */
[----:B------:R-:W1:Y:S08]  /*0a40*/  LDC.64 R168, c[0x0][0x268] ;  /* 0x00009a00ffa87b82 */ /* 0x000e700000000a00 */
[----:B------:R-:W2:Y:S01]  /*0a50*/  @!P0 LDC.64 R2, c[0x0][0x220] ;  /* 0x00008800ff028b82 */ /* 0x000ea20000000a00 */
[C---:B------:R-:W-:Y:S02]  /*0a60*/  @P0 LEA R160, P1, R78.reuse, UR4, 0x3 ;  /* 0x000000044ea00c11 */ /* 0x040fe4000f8218ff */
[----:B------:R-:W-:-:S02]  /*0a70*/  IADD3 R82, R78, 0x600, RZ ;  /* 0x000006004e527810 */ /* 0x000fc40007ffe0ff */
[----:B------:R-:W-:Y:S02]  /*0a80*/  @P0 LEA.HI.X R161, R78, UR5, RZ, 0x3, P1 ;  /* 0x000000054ea10c11 */ /* 0x000fe400088f1cff */
[----:B------:R-:W-:Y:S01]  /*0a90*/  @P0 MOV R89, RZ ;  /* 0x000000ff00590202 */ /* 0x000fe20000000f00 */
[----:B------:R-:W3:Y:S01]  /*0aa0*/  @P0 LDC.64 R70, c[0x0][0x228] ;  /* 0x00008a00ff460b82 */ /* 0x000ee20000000a00 */
[----:B0-----:R-:W-:Y:S01]  /*0ab0*/  IMAD.WIDE R68, R12, 0x4, R68 ;  /* 0x000000040c447825 */ /* 0x001fe200078e0244 */
[----:B------:R-:W-:-:S04]  /*0ac0*/  IADD3 R80, R78, 0x400, RZ ;  /* 0x000004004e507810 */ /* 0x000fc80007ffe0ff */
[----:B------:R0:W4:Y:S02]  /*0ad0*/  LDG.E R81, desc[UR6][R68.64] ;  /* 0x0000000644517981 */ /* 0x000124000c1e1900 */
[----:B------:R-:W1:Y:S01]  /*0ae0*/  @!P0 LDC.64 R4, c[0x0][0x220] ;  /* 0x00008800ff048b82 */ /* 0x000e620000000a00 */
[----:B--2---:R-:W-:-:S07]  /*0af0*/  @!P0 LEA R160, P2, R78, R2, 0x3 ;  /* 0x000000024ea08211 */ /* 0x004fce00078418ff */
[----:B------:R-:W2:Y:S01]  /*0b00*/  @P0 LDC.64 R152, c[0x0][0x228] ;  /* 0x00008a00ff980b82 */ /* 0x000ea20000000a00 */
[----:B------:R-:W-:Y:S01]  /*0b10*/  @!P0 LEA.HI.X R161, R78, R3, RZ, 0x3, P2 ;  /* 0x000000034ea18211 */ /* 0x000fe200010f1cff */
[----:B---3--:R-:W-:-:S06]  /*0b20*/  @P0 IMAD.WIDE.U32 R70, R79, 0x8, R70 ;  /* 0x000000084f460825 */ /* 0x008fcc00078e0046 */
[----:B------:R-:W3:Y:S01]  /*0b30*/  @!P0 LDC.64 R64, c[0x0][0x230] ;  /* 0x00008c00ff408b82 */ /* 0x000ee20000000a00 */
[----:B------:R-:W4:Y:S04]  /*0b40*/  LDG.E R190, desc[UR6][R160.64+0x4] ;  /* 0x00000406a0be7981 */ /* 0x000f28000c1e1900 */
[----:B------:R-:W4:Y:S03]  /*0b50*/  LDG.E R177, desc[UR6][R160.64] ;  /* 0x00000006a0b17981 */ /* 0x000f26000c1e1900 */
[----:B------:R-:W0:Y:S08]  /*0b60*/  @!P0 LDC.64 R2, c[0x0][0x220] ;  /* 0x00008800ff028b82 */ /* 0x000e300000000a00 */
[----:B------:R-:W0:Y:S01]  /*0b70*/  @P0 LDC.64 R158, c[0x0][0x228] ;  /* 0x00008a00ff9e0b82 */ /* 0x000e220000000a00 */
[----:B-1----:R-:W-:-:S07]  /*0b80*/  @!P0 IMAD.WIDE.U32 R70, R79, 0x8, R4 ;  /* 0x000000084f468825 */ /* 0x002fce00078e0004 */
[----:B------:R-:W1:Y:S01]  /*0b90*/  @!P0 LDC.64 R6, c[0x0][0x220] ;  /* 0x00008800ff068b82 */ /* 0x000e620000000a00 */
[----:B--2---:R-:W-:Y:S01]  /*0ba0*/  @P0 IMAD.WIDE.U32 R152, R82, 0x8, R152 ;  /* 0x0000000852980825 */ /* 0x004fe200078e0098 */
[----:B------:R-:W2:Y:S03]  /*0bb0*/  LDG.E R188, desc[UR6][R70.64+0x4] ;  /* 0x0000040646bc7981 */ /* 0x000ea6000c1e1900 */
[----:B---3--:R-:W-:Y:S01]  /*0bc0*/  @!P0 IMAD.WIDE R64, R12, 0x4, R64 ;  /* 0x000000040c408825 */ /* 0x008fe200078e0240 */
[----:B------:R-:W3:Y:S02]  /*0bd0*/  LDG.E R175, desc[UR6][R70.64] ;  /* 0x0000000646af7981 */ /* 0x000ee4000c1e1900 */
[----:B------:R-:W1:Y:S01]  /*0be0*/  @P0 LDC.64 R156, c[0x0][0x228] ;  /* 0x00008a00ff9c0b82 */ /* 0x000e620000000a00 */
[----:B0-----:R-:W-:Y:S01]  /*0bf0*/  @!P0 IMAD.WIDE.U32 R152, R82, 0x8, R2 ;  /* 0x0000000852988825 */ /* 0x001fe200078e0002 */
[----:B------:R0:W3:Y:S04]  /*0c00*/  @!P0 LDG.E R89, desc[UR6][R64.64] ;  /* 0x0000000640598981 */ /* 0x0000e8000c1e1900 */
[----:B------:R-:W3:Y:S02]  /*0c10*/  LDG.E R186, desc[UR6][R152.64+0x4] ;  /* 0x0000040698ba7981 */ /* 0x000ee4000c1e1900 */
[----:B------:R-:W0:Y:S08]  /*0c20*/  @!P0 LDC.64 R4, c[0x0][0x220] ;  /* 0x00008800ff048b82 */ /* 0x000e300000000a00 */
[----:B------:R-:W0:Y:S01]  /*0c30*/  @P0 LDC.64 R150, c[0x0][0x228] ;  /* 0x00008a00ff960b82 */ /* 0x000e220000000a00 */
[C---:B------:R-:W-:Y:S01]  /*0c40*/  @P0 IMAD.WIDE.U32 R158, R80.reuse, 0x8, R158 ;  /* 0x00000008509e0825 */ /* 0x040fe200078e009e */
[----:B------:R0:W3:Y:S06]  /*0c50*/  LDG.E R179, desc[UR6][R152.64] ;  /* 0x0000000698b37981 */ /* 0x0000ec000c1e1900 */
[----:B------:R-:W0:Y:S01]  /*0c60*/  @!P0 LDC.64 R2, c[0x0][0x220] ;  /* 0x00008800ff028b82 */ /* 0x000e220000000a00 */
[----:B-1----:R-:W-:Y:S01]  /*0c70*/  @!P0 IMAD.WIDE.U32 R158, R80, 0x8, R6 ;  /* 0x00000008509e8825 */ /* 0x002fe200078e0006 */
[----:B------:R-:W-:-:S06]  /*0c80*/  IADD3 R7, R78, 0x800, RZ ;  /* 0x000008004e077810 */ /* 0x000fcc0007ffe0ff */
[----:B------:R-:W1:Y:S08]  /*0c90*/  @P0 LDC.64 R68, c[0x0][0x228] ;  /* 0x00008a00ff440b82 */ /* 0x000e700000000a00 */
[----:B------:R-:W1:Y:S08]  /*0ca0*/  @P0 LDC.64 R154, c[0x0][0x228] ;  /* 0x00008a00ff9a0b82 */ /* 0x000e700000000a00 */
[----:B0-----:R-:W0:Y:S08]  /*0cb0*/  @!P0 LDC.64 R64, c[0x0][0x220] ;  /* 0x00008800ff408b82 */ /* 0x001e300000000a00 */
[----:B------:R-:W0:Y:S08]  /*0cc0*/  @!P0 LDC.64 R66, c[0x0][0x220] ;  /* 0x00008800ff428b82 */ /* 0x000e300000000a00 */
[----:B------:R-:W0:Y:S01]  /*0cd0*/  @P0 LDC.64 R160, c[0x0][0x228] ;  /* 0x00008a00ffa00b82 */ /* 0x000e220000000a00 */
[----:B------:R-:W-:-:S07]  /*0ce0*/  @P0 IMAD.WIDE.U32 R156, R7, 0x8, R156 ;  /* 0x00000008079c0825 */ /* 0x000fce00078e009c */
[----:B------:R-:W0:Y:S01]  /*0cf0*/  @!P0 LDC.64 R70, c[0x0][0x220] ;  /* 0x00008800ff468b82 */ /* 0x000e220000000a00 */
[----:B------:R-:W-:Y:S01]  /*0d00*/  @!P0 IMAD.WIDE.U32 R156, R7, 0x8, R4 ;  /* 0x00000008079c8825 */ /* 0x000fe200078e0004 */
[C---:B------:R-:W-:Y:S01]  /*0d10*/  IADD3 R5, R78.reuse, 0xc00, RZ ;  /* 0x00000c004e057810 */ /* 0x040fe20007ffe0ff */
[----:B------:R-:W3:Y:S01]  /*0d20*/  LDG.E R184, desc[UR6][R158.64+0x4] ;  /* 0x000004069eb87981 */ /* 0x000ee2000c1e1900 */
[C---:B------:R-:W-:Y:S02]  /*0d30*/  IADD3 R4, R78.reuse, 0xe00, RZ ;  /* 0x00000e004e047810 */ /* 0x040fe40007ffe0ff */
[C---:B------:R-:W-:Y:S01]  /*0d40*/  IADD3 R6, R78.reuse, 0xa00, RZ ;  /* 0x00000a004e067810 */ /* 0x040fe20007ffe0ff */
[C---:B------:R-:W-:Y:S01]  /*0d50*/  @P0 IMAD.WIDE.U32 R150, R5.reuse, 0x8, R150 ;  /* 0x0000000805960825 */ /* 0x040fe200078e0096 */
[----:B------:R1:W3:Y:S01]  /*0d60*/  LDG.E R181, desc[UR6][R158.64] ;  /* 0x000000069eb57981 */ /* 0x0002e2000c1e1900 */
[----:B------:R-:W0:Y:S02]  /*0d70*/  @P0 LDC.64 R152, c[0x0][0x228] ;  /* 0x00008a00ff980b82 */ /* 0x000e240000000a00 */
[----:B------:R-:W-:Y:S01]  /*0d80*/  @!P0 IMAD.WIDE.U32 R150, R5, 0x8, R2 ;  /* 0x0000000805968825 */ /* 0x000fe200078e0002 */
[----:B------:R-:W-:Y:S01]  /*0d90*/  IADD3 R3, R78, 0x1000, RZ ;  /* 0x000010004e037810 */ /* 0x000fe20007ffe0ff */
[----:B------:R-:W3:Y:S02]  /*0da0*/  LDG.E R180, desc[UR6][R156.64+0x4] ;  /* 0x000004069cb47981 */ /* 0x000ee4000c1e1900 */
[----:B-1----:R-:W-:-:S02]  /*0db0*/  @P0 IMAD.WIDE.U32 R68, R4, 0x8, R68 ;  /* 0x0000000804440825 */ /* 0x002fc400078e0044 */
[----:B------:R1:W3:Y:S01]  /*0dc0*/  LDG.E R185, desc[UR6][R156.64] ;  /* 0x000000069cb97981 */ /* 0x0002e2000c1e1900 */
[----:B------:R-:W1:Y:S01]  /*0dd0*/  @P0 LDC.64 R158, c[0x0][0x228] ;  /* 0x00008a00ff9e0b82 */ /* 0x000e620000000a00 */
[----:B------:R-:W-:Y:S02]  /*0de0*/  @P0 IMAD.WIDE.U32 R154, R6, 0x8, R154 ;  /* 0x00000008069a0825 */ /* 0x000fe400078e009a */
[----:B------:R-:W3:Y:S02]  /*0df0*/  LDG.E R176, desc[UR6][R150.64+0x4] ;  /* 0x0000040696b07981 */ /* 0x000ee4000c1e1900 */
[----:B0-----:R-:W-:Y:S02]  /*0e00*/  @!P0 IMAD.WIDE.U32 R68, R4, 0x8, R64 ;  /* 0x0000000804448825 */ /* 0x001fe400078e0040 */
[----:B------:R-:W3:Y:S01]  /*0e10*/  LDG.E R172, desc[UR6][R150.64] ;  /* 0x0000000696ac7981 */ /* 0x000ee2000c1e1900 */
[----:B------:R-:W0:Y:S01]  /*0e20*/  @!P0 LDC.64 R64, c[0x0][0x220] ;  /* 0x00008800ff408b82 */ /* 0x000e220000000a00 */
[----:B------:R-:W-:Y:S01]  /*0e30*/  @!P0 IMAD.WIDE.U32 R154, R6, 0x8, R66 ;  /* 0x00000008069a8825 */ /* 0x000fe200078e0042 */
[----:B------:R-:W-:Y:S01]  /*0e40*/  IADD3 R0, R78, 0x1400, RZ ;  /* 0x000014004e007810 */ /* 0x000fe20007ffe0ff */
[----:B------:R-:W3:Y:S02]  /*0e50*/  LDG.E R178, desc[UR6][R68.64+0x4] ;  /* 0x0000040644b27981 */ /* 0x000ee4000c1e1900 */
[----:B------:R-:W-:-:S02]  /*0e60*/  @P0 IMAD.WIDE.U32 R160, R3, 0x8, R160 ;  /* 0x0000000803a00825 */ /* 0x000fc400078e00a0 */
[----:B------:R-:W3:Y:S01]  /*0e70*/  LDG.E R182, desc[UR6][R154.64+0x4] ;  /* 0x000004069ab67981 */ /* 0x000ee2000c1e1900 */
[----:B------:R-:W0:Y:S01]  /*0e80*/  @!P0 LDC.64 R66, c[0x0][0x220] ;  /* 0x00008800ff428b82 */ /* 0x000e220000000a00 */
[----:B------:R-:W-:Y:S02]  /*0e90*/  @!P0 IMAD.WIDE.U32 R160, R3, 0x8, R70 ;  /* 0x0000000803a08825 */ /* 0x000fe400078e0046 */
[----:B------:R1:W3:Y:S01]  /*0ea0*/  LDG.E R183, desc[UR6][R154.64] ;  /* 0x000000069ab77981 */ /* 0x0002e2000c1e1900 */
[C---:B------:R-:W-:Y:S02]  /*0eb0*/  IADD3 R2, R78.reuse, 0x1200, RZ ;  /* 0x000012004e027810 */ /* 0x040fe40007ffe0ff */
[----:B------:R-:W-:Y:S01]  /*0ec0*/  IADD3 R87, R78, 0x1600, RZ ;  /* 0x000016004e577810 */ /* 0x000fe20007ffe0ff */
[----:B------:R0:W3:Y:S01]  /*0ed0*/  LDG.E R187, desc[UR6][R68.64] ;  /* 0x0000000644bb7981 */ /* 0x0000e2000c1e1900 */
[----:B-1----:R-:W1:Y:S01]  /*0ee0*/  @P0 LDC.64 R156, c[0x0][0x228] ;  /* 0x00008a00ff9c0b82 */ /* 0x002e620000000a00 */
[----:B------:R-:W-:-:S02]  /*0ef0*/  @P0 IMAD.WIDE.U32 R152, R0, 0x8, R152 ;  /* 0x0000000800980825 */ /* 0x000fc400078e0098 */
[----:B------:R-:W3:Y:S01]  /*0f00*/  LDG.E R174, desc[UR6][R160.64+0x4] ;  /* 0x00000406a0ae7981 */ /* 0x000ee2000c1e1900 */
[----:B------:R-:W-:-:S03]  /*0f10*/  IADD3 R189, R78, 0x1800, RZ ;  /* 0x000018004ebd7810 */ /* 0x000fc60007ffe0ff */
[----:B------:R-:W3:Y:S01]  /*0f20*/  LDG.E R191, desc[UR6][R160.64] ;  /* 0x00000006a0bf7981 */ /* 0x000ee2000c1e1900 */
[----:B------:R-:W1:Y:S08]  /*0f30*/  @!P0 LDC.64 R70, c[0x0][0x220] ;  /* 0x00008800ff468b82 */ /* 0x000e700000000a00 */
[----:B------:R-:W1:Y:S08]  /*0f40*/  @P0 LDC.64 R154, c[0x0][0x228] ;  /* 0x00008a00ff9a0b82 */ /* 0x000e700000000a00 */
[----:B------:R-:W1:Y:S01]  /*0f50*/  @!P0 LDC.64 R150, c[0x0][0x220] ;  /* 0x00008800ff968b82 */ /* 0x000e620000000a00 */
[----:B------:R-:W-:-:S04]  /*0f60*/  @P0 IMAD.WIDE.U32 R158, R2, 0x8, R158 ;  /* 0x00000008029e0825 */ /* 0x000fc800078e009e */
[----:B0-----:R-:W-:-:S03]  /*0f70*/  @!P0 IMAD.WIDE.U32 R152, R0, 0x8, R64 ;  /* 0x0000000800988825 */ /* 0x001fc600078e0040 */
[----:B------:R-:W0:Y:S01]  /*0f80*/  @P0 LDC.64 R64, c[0x0][0x228] ;  /* 0x00008a00ff400b82 */ /* 0x000e220000000a00 */
[----:B------:R-:W-:Y:S01]  /*0f90*/  @!P0 IMAD.WIDE.U32 R158, R2, 0x8, R66 ;  /* 0x00000008029e8825 */ /* 0x000fe200078e0042 */
[----:B------:R-:W3:Y:S03]  /*0fa0*/  LDG.E R196, desc[UR6][R152.64+0x4] ;  /* 0x0000040698c47981 */ /* 0x000ee6000c1e1900 */
[C---:B-1----:R-:W-:Y:S01]  /*0fb0*/  @P0 IMAD.WIDE.U32 R156, R87.reuse, 0x8, R156 ;  /* 0x00000008579c0825 */ /* 0x042fe200078e009c */
[----:B------:R-:W3:Y:S02]  /*0fc0*/  LDG.E R194, desc[UR6][R158.64] ;  /* 0x000000069ec27981 */ /* 0x000ee4000c1e1900 */
[----:B------:R-:W1:Y:S01]  /*0fd0*/  @P0 LDC.64 R66, c[0x0][0x228] ;  /* 0x00008a00ff420b82 */ /* 0x000e620000000a00 */
[----:B------:R-:W-:Y:S01]  /*0fe0*/  @!P0 IMAD.WIDE.U32 R156, R87, 0x8, R70 ;  /* 0x00000008579c8825 */ /* 0x000fe200078e0046 */
[----:B------:R1:W3:Y:S06]  /*0ff0*/  LDG.E R192, desc[UR6][R158.64+0x4] ;  /* 0x000004069ec07981 */ /* 0x0002ec000c1e1900 */
[----:B------:R-:W4:Y:S01]  /*1000*/  @!P0 LDC.64 R68, c[0x0][0x220] ;  /* 0x00008800ff448b82 */ /* 0x000f220000000a00 */
[C---:B------:R-:W-:Y:S01]  /*1010*/  @P0 IMAD.WIDE.U32 R154, R189.reuse, 0x8, R154 ;  /* 0x00000008bd9a0825 */ /* 0x040fe200078e009a */
[----:B------:R4:W3:Y:S06]  /*1020*/  LDG.E R197, desc[UR6][R152.64] ;  /* 0x0000000698c57981 */ /* 0x0008ec000c1e1900 */
[----:B------:R-:W4:Y:S01]  /*1030*/  @!P0 LDC.64 R70, c[0x0][0x220] ;  /* 0x00008800ff468b82 */ /* 0x000f220000000a00 */
[----:B------:R-:W-:Y:S01]  /*1040*/  @!P0 IMAD.WIDE.U32 R154, R189, 0x8, R150 ;  /* 0x00000008bd9a8825 */ /* 0x000fe200078e0096 */
[----:B------:R-:W3:Y:S01]  /*1050*/  LDG.E R198, desc[UR6][R156.64+0x4] ;  /* 0x000004069cc67981 */ /* 0x000ee2000c1e1900 */
[----:B------:R-:W-:-:S02]  /*1060*/  IADD3 R193, R78, 0x1a00, RZ ;  /* 0x00001a004ec17810 */ /* 0x000fc40007ffe0ff */
[----:B------:R-:W-:Y:S01]  /*1070*/  IADD3 R195, R78, 0x1c00, RZ ;  /* 0x00001c004ec37810 */ /* 0x000fe20007ffe0ff */
[----:B------:R-:W3:Y:S02]  /*1080*/  LDG.E R200, desc[UR6][R154.64+0x4] ;  /* 0x000004069ac87981 */ /* 0x000ee4000c1e1900 */
[----:B0-----:R-:W-:Y:S02]  /*1090*/  @P0 IMAD.WIDE.U32 R64, R193, 0x8, R64 ;  /* 0x00000008c1400825 */ /* 0x001fe400078e0040 */
[----:B------:R-:W3:Y:S02]  /*10a0*/  LDG.E R199, desc[UR6][R156.64] ;  /* 0x000000069cc77981 */ /* 0x000ee4000c1e1900 */
[----:B-1----:R-:W-:Y:S02]  /*10b0*/  @P0 IMAD.WIDE.U32 R158, R195, 0x8, R66 ;  /* 0x00000008c39e0825 */ /* 0x002fe400078e0042 */
[----:B------:R-:W3:Y:S02]  /*10c0*/  LDG.E R201, desc[UR6][R154.64] ;  /* 0x000000069ac97981 */ /* 0x000ee4000c1e1900 */
[----:B----4-:R-:W-:-:S04]  /*10d0*/  @!P0 IMAD.WIDE.U32 R64, R193, 0x8, R68 ;  /* 0x00000008c1408825 */ /* 0x010fc800078e0044 */
[----:B------:R-:W-:Y:S01]  /*10e0*/  IMAD.WIDE.U32 R152, R78, 0x8, R168 ;  /* 0x000000084e987825 */ /* 0x000fe200078e00a8 */
[----:B------:R-:W4:Y:S03]  /*10f0*/  LDG.E R203, desc[UR6][R64.64] ;  /* 0x0000000640cb7981 */ /* 0x000f26000c1e1900 */
[----:B------:R-:W-:Y:S01]  /*1100*/  @!P0 IMAD.WIDE.U32 R158, R195, 0x8, R70 ;  /* 0x00000008c39e8825 */ /* 0x000fe200078e0046 */
[----:B------:R0:W4:Y:S03]  /*1110*/  LDG.E R202, desc[UR6][R64.64+0x4] ;  /* 0x0000040640ca7981 */ /* 0x000126000c1e1900 */
[--C-:B------:R-:W-:Y:S01]  /*1120*/  IMAD.WIDE.U32 R66, R7, 0x8, R168.reuse ;  /* 0x0000000807427825 */ /* 0x100fe200078e00a8 */
[----:B------:R-:W4:Y:S04]  /*1130*/  LDG.E R204, desc[UR6][R158.64+0x4] ;  /* 0x000004069ecc7981 */ /* 0x000f28000c1e1900 */
[----:B------:R-:W4:Y:S01]  /*1140*/  LDG.E.64 R152, desc[UR6][R152.64] ;  /* 0x0000000698987981 */ /* 0x000f22000c1e1b00 */
[----:B------:R-:W-:-:S03]  /*1150*/  IMAD.WIDE.U32 R68, R82, 0x8, R168 ;  /* 0x0000000852447825 */ /* 0x000fc600078e00a8 */
[----:B------:R1:W4:Y:S04]  /*1160*/  LDG.E R205, desc[UR6][R158.64] ;  /* 0x000000069ecd7981 */ /* 0x000328000c1e1900 */
[----:B------:R-:W4:Y:S01]  /*1170*/  LDG.E.64 R66, desc[UR6][R66.64] ;  /* 0x0000000642427981 */ /* 0x000f22000c1e1b00 */
[----:B------:R-:W-:-:S03]  /*1180*/  IMAD.WIDE.U32 R150, R79, 0x8, R168 ;  /* 0x000000084f967825 */ /* 0x000fc600078e00a8 */
[----:B------:R-:W4:Y:S01]  /*1190*/  LDG.E.64 R68, desc[UR6][R68.64] ;  /* 0x0000000644447981 */ /* 0x000f22000c1e1b00 */
[----:B0-----:R-:W-:-:S03]  /*11a0*/  IMAD.WIDE.U32 R64, R5, 0x8, R168 ;  /* 0x0000000805407825 */ /* 0x001fc600078e00a8 */
[----:B------:R-:W4:Y:S01]  /*11b0*/  LDG.E.64 R150, desc[UR6][R150.64] ;  /* 0x0000000696967981 */ /* 0x000f22000c1e1b00 */
[----:B------:R-:W-:-:S03]  /*11c0*/  IMAD.WIDE.U32 R70, R80, 0x8, R168 ;  /* 0x0000000850467825 */ /* 0x000fc600078e00a8 */
[----:B------:R-:W4:Y:S04]  /*11d0*/  LDG.E.64 R64, desc[UR6][R64.64] ;  /* 0x0000000640407981 */ /* 0x000f28000c1e1b00 */
[----:B------:R-:W4:Y:S01]  /*11e0*/  LDG.E.64 R70, desc[UR6][R70.64] ;  /* 0x0000000646467981 */ /* 0x000f22000c1e1b00 */
[----:B------:R-:W-:-:S06]  /*11f0*/  IMAD.WIDE.U32 R154, R6, 0x8, R168 ;  /* 0x00000008069a7825 */ /* 0x000fcc00078e00a8 */
[----:B------:R-:W4:Y:S01]  /*1200*/  LDG.E.64 R154, desc[UR6][R154.64] ;  /* 0x000000069a9a7981 */ /* 0x000f22000c1e1b00 */
[----:B------:R-:W-:-:S04]  /*1210*/  IMAD.WIDE.U32 R156, R4, 0x8, R168 ;  /* 0x00000008049c7825 */ /* 0x000fc800078e00a8 */
[--C-:B-1----:R-:W-:Y:S02]  /*1220*/  IMAD.WIDE.U32 R158, R3, 0x8, R168.reuse ;  /* 0x00000008039e7825 */ /* 0x102fe400078e00a8 */
[----:B------:R-:W4:Y:S02]  /*1230*/  LDG.E.64 R156, desc[UR6][R156.64] ;  /* 0x000000069c9c7981 */ /* 0x000f24000c1e1b00 */
[--C-:B------:R-:W-:Y:S02]  /*1240*/  IMAD.WIDE.U32 R160, R2, 0x8, R168.reuse ;  /* 0x0000000802a07825 */ /* 0x100fe400078e00a8 */
[----:B------:R-:W4:Y:S04]  /*1250*/  LDG.E.64 R158, desc[UR6][R158.64] ;  /* 0x000000069e9e7981 */ /* 0x000f28000c1e1b00 */
[----:B------:R-:W4:Y:S01]  /*1260*/  LDG.E.64 R160, desc[UR6][R160.64] ;  /* 0x00000006a0a07981 */ /* 0x000f22000c1e1b00 */
[----:B------:R-:W-:-:S04]  /*1270*/  IMAD.WIDE.U32 R162, R0, 0x8, R168 ;  /* 0x0000000800a27825 */ /* 0x000fc800078e00a8 */
[--C-:B------:R-:W-:Y:S02]  /*1280*/  IMAD.WIDE.U32 R164, R87, 0x8, R168.reuse ;  /* 0x0000000857a47825 */ /* 0x100fe400078e00a8 */
[----:B------:R-:W4:Y:S04]  /*1290*/  LDG.E.64 R162, desc[UR6][R162.64] ;  /* 0x00000006a2a27981 */ /* 0x000f28000c1e1b00 */
[----:B------:R-:W4:Y:S01]  /*12a0*/  LDG.E.64 R164, desc[UR6][R164.64] ;  /* 0x00000006a4a47981 */ /* 0x000f22000c1e1b00 */
[----:B------:R-:W-:-:S04]  /*12b0*/  IMAD.WIDE.U32 R166, R189, 0x8, R168 ;  /* 0x00000008bda67825 */ /* 0x000fc800078e00a8 */
[--C-:B------:R-:W-:Y:S02]  /*12c0*/  IMAD.WIDE.U32 R170, R193, 0x8, R168.reuse ;  /* 0x00000008c1aa7825 */ /* 0x100fe400078e00a8 */
[----:B------:R-:W4:Y:S02]  /*12d0*/  LDG.E.64 R166, desc[UR6][R166.64] ;  /* 0x00000006a6a67981 */ /* 0x000f24000c1e1b00 */
[----:B------:R-:W-:Y:S02]  /*12e0*/  IMAD.WIDE.U32 R168, R195, 0x8, R168 ;  /* 0x00000008c3a87825 */ /* 0x000fe400078e00a8 */
[----:B------:R-:W4:Y:S04]  /*12f0*/  LDG.E.64 R170, desc[UR6][R170.64] ;  /* 0x00000006aaaa7981 */ /* 0x000f28000c1e1b00 */
[----:B------:R-:W4:Y:S01]  /*1300*/  LDG.E.64 R168, desc[UR6][R168.64] ;  /* 0x00000006a8a87981 */ /* 0x000f22000c1e1b00 */
[----:B-----5:R-:W0:Y:S08]  /*1310*/  @P0 MUFU.RCP R207, R121 ;  /* 0x0000007900cf0308 */ /* 0x020e300000001000 */
[----:B------:R-:W1:Y:S08]  /*1320*/  @P0 MUFU.RCP R220, R123 ;  /* 0x0000007b00dc0308 */ /* 0x000e700000001000 */
[----:B------:R-:W3:Y:S01]  /*1330*/  @P0 MUFU.RCP R216, R120 ;  /* 0x0000007800d80308 */ /* 0x000ee20000001000 */
[----:B------:R-:W-:Y:S01]  /*1340*/  @P0 FADD.FTZ R206, -R117, R190 ;  /* 0x000000be75ce0221 */ /* 0x000fe20000010100 */
[----:B--2---:R-:W-:-:S06]  /*1350*/  @P0 FADD.FTZ R215, -R91, R188 ;  /* 0x000000bc5bd70221 */ /* 0x004fcc0000010100 */
[----:B------:R-:W-:Y:S01]  /*1360*/  @P0 MUFU.RCP R222, R125 ;  /* 0x0000007d00de0308 */ /* 0x000fe20000001000 */
[----:B0-----:R-:W-:Y:S01]  /*1370*/  @P0 FMUL.FTZ R206, R206, R207 ;  /* 0x000000cfcece0220 */ /* 0x001fe20000410000 */
[----:B------:R-:W-:Y:S01]  /*1380*/  @P0 FADD.FTZ R207, -R116, R177 ;  /* 0x000000b174cf0221 */ /* 0x000fe20000010100 */
[----:B------:R-:W-:Y:S01]  /*1390*/  LOP3.LUT P1, RZ, R173, 0xff, RZ, 0xc0, !PT ;  /* 0x000000ffadff7812 */ /* 0x000fe2000782c0ff */
[----:B-1----:R-:W-:-:S04]  /*13a0*/  @P0 FMUL.FTZ R173, R215, R220 ;  /* 0x000000dcd7ad0220 */ /* 0x002fc80000410000 */
[----:B------:R-:W-:Y:S01]  /*13b0*/  @P0 MUFU.RCP R221, R124 ;  /* 0x0000007c00dd0308 */ /* 0x000fe20000001000 */
[--C-:B---3--:R-:W-:Y:S01]  /*13c0*/  @!P0 FADD.FTZ R220, R188, -R89.reuse ;  /* 0x80000059bcdc8221 */ /* 0x108fe20000010000 */
[----:B------:R-:W-:Y:S01]  /*13d0*/  @P0 FMUL.FTZ R207, R207, R216 ;  /* 0x000000d8cfcf0220 */ /* 0x000fe20000410000 */
[----:B------:R-:W-:-:S05]  /*13e0*/  @!P0 FADD.FTZ R216, R177, -R89 ;  /* 0x80000059b1d88221 */ /* 0x000fca0000010000 */
[----:B------:R-:W0:Y:S01]  /*13f0*/  @P0 MUFU.RCP R224, R127 ;  /* 0x0000007f00e00308 */ /* 0x000e220000001000 */
[----:B------:R-:W-:-:S07]  /*1400*/  @!P0 FMUL.FTZ R173, R81, R220 ;  /* 0x000000dc51ad8220 */ /* 0x000fce0000410000 */
[----:B------:R-:W1:Y:S01]  /*1410*/  @P0 MUFU.RCP R223, R126 ;  /* 0x0000007e00df0308 */ /* 0x000e620000001000 */
[----:B------:R-:W-:-:S07]  /*1420*/  @!P0 FMUL.FTZ R207, R81, R216 ;  /* 0x000000d851cf8220 */ /* 0x000fce0000410000 */
[----:B------:R-:W2:Y:S01]  /*1430*/  @P0 MUFU.RCP R226, R129 ;  /* 0x0000008100e20308 */ /* 0x000ea20000001000 */
[----:B------:R-:W-:Y:S01]  /*1440*/  @P0 FADD.FTZ R188, -R90, R175 ;  /* 0x000000af5abc0221 */ /* 0x000fe20000010100 */
[----:B------:R-:W-:Y:S01]  /*1450*/  @!P0 FADD.FTZ R216, R175, -R89 ;  /* 0x80000059afd88221 */ /* 0x000fe20000010000 */
[----:B------:R-:W-:-:S05]  /*1460*/  @P0 FADD.FTZ R175, -R95, R186 ;  /* 0x000000ba5faf0221 */ /* 0x000fca0000010100 */
[----:B------:R-:W3:Y:S08]  /*1470*/  @P0 MUFU.RCP R214, R130 ;  /* 0x0000008200d60308 */ /* 0x000ef00000001000 */
[----:B------:R-:W3:Y:S01]  /*1480*/  @P0 MUFU.RCP R218, R131 ;  /* 0x0000008300da0308 */ /* 0x000ee20000001000 */
[----:B0-----:R-:W-:-:S07]  /*1490*/  @P0 FMUL.FTZ R175, R175, R224 ;  /* 0x000000e0afaf0220 */ /* 0x001fce0000410000 */
[----:B------:R-:W0:Y:S08]  /*14a0*/  @P0 MUFU.RCP R217, R122 ;  /* 0x0000007a00d90308 */ /* 0x000e300000001000 */
[----:B------:R-:W0:Y:S01]  /*14b0*/  @P0 MUFU.RCP R213, R133 ;  /* 0x0000008500d50308 */ /* 0x000e220000001000 */
[----:B------:R-:W-:Y:S01]  /*14c0*/  @P0 FADD.FTZ R177, -R93, R184 ;  /* 0x000000b85db10221 */ /* 0x000fe20000010100 */
[----:B------:R-:W-:-:S03]  /*14d0*/  @!P0 FADD.FTZ R220, R184, -R89 ;  /* 0x80000059b8dc8221 */ /* 0x000fc60000010000 */
[----:B------:R-:W-:Y:S01]  /*14e0*/  @P0 FMUL.FTZ R177, R177, R222 ;  /* 0x000000deb1b10220 */ /* 0x000fe20000410000 */
[----:B------:R-:W-:Y:S01]  /*14f0*/  @P0 FADD.FTZ R184, -R92, R181 ;  /* 0x000000b55cb80221 */ /* 0x000fe20000010100 */
[----:B------:R-:W-:Y:S01]  /*1500*/  @!P0 FMUL.FTZ R177, R81, R220 ;  /* 0x000000dc51b18220 */ /* 0x000fe20000410000 */
[--C-:B------:R-:W-:Y:S01]  /*1510*/  @!P0 FADD.FTZ R220, R181, -R89.reuse ;  /* 0x80000059b5dc8221 */ /* 0x100fe20000010000 */
[----:B------:R-:W-:Y:S01]  /*1520*/  @!P0 FADD.FTZ R222, R186, -R89 ;  /* 0x80000059bade8221 */ /* 0x000fe20000010000 */
[----:B------:R-:W-:Y:S01]  /*1530*/  @P0 FMUL.FTZ R184, R184, R221 ;  /* 0x000000ddb8b80220 */ /* 0x000fe20000410000 */
[----:B------:R-:W0:Y:S01]  /*1540*/  @P0 MUFU.RCP R219, R128 ;  /* 0x0000008000db0308 */ /* 0x000e220000001000 */
[----:B------:R-:W-:Y:S01]  /*1550*/  @P0 FADD.FTZ R186, -R94, R179 ;  /* 0x000000b35eba0221 */ /* 0x000fe20000010100 */
[----:B------:R-:W-:Y:S01]  /*1560*/  @!P0 FMUL.FTZ R184, R81, R220 ;  /* 0x000000dc51b88220 */ /* 0x000fe20000410000 */
[----:B------:R-:W-:Y:S01]  /*1570*/  @!P0 FADD.FTZ R220, R179, -R89 ;  /* 0x80000059b3dc8221 */ /* 0x000fe20000010000 */
[----:B------:R-:W-:-:S04]  /*1580*/  @P0 FADD.FTZ R181, -R97, R180 ;  /* 0x000000b461b50221 */ /* 0x000fc80000010100 */
[----:B------:R-:W0:Y:S01]  /*1590*/  @P0 MUFU.RCP R212, R132 ;  /* 0x0000008400d40308 */ /* 0x000e220000001000 */
[C---:B------:R-:W-:Y:S01]  /*15a0*/  @!P0 FMUL.FTZ R175, R81.reuse, R222 ;  /* 0x000000de51af8220 */ /* 0x040fe20000410000 */
[----:B-1----:R-:W-:Y:S01]  /*15b0*/  @P0 FMUL.FTZ R186, R186, R223 ;  /* 0x000000dfbaba0220 */ /* 0x002fe20000410000 */
[----:B------:R-:W-:Y:S01]  /*15c0*/  @!P0 FADD.FTZ R222, R180, -R89 ;  /* 0x80000059b4de8221 */ /* 0x000fe20000010000 */
[----:B------:R-:W-:-:S04]  /*15d0*/  @!P0 FMUL.FTZ R186, R81, R220 ;  /* 0x000000dc51ba8220 */ /* 0x000fc80000410000 */
[----:B------:R-:W1:Y:S01]  /*15e0*/  @P0 MUFU.RCP R210, R137 ;  /* 0x0000008900d20308 */ /* 0x000e620000001000 */
[----:B------:R-:W-:Y:S01]  /*15f0*/  @P0 FADD.FTZ R180, -R96, R185 ;  /* 0x000000b960b40221 */ /* 0x000fe20000010100 */
[--C-:B------:R-:W-:Y:S01]  /*1600*/  @!P0 FADD.FTZ R220, R185, -R89.reuse ;  /* 0x80000059b9dc8221 */ /* 0x100fe20000010000 */
[----:B------:R-:W-:Y:S01]  /*1610*/  @!P0 FADD.FTZ R190, R190, -R89 ;  /* 0x80000059bebe8221 */ /* 0x000fe20000010000 */
[----:B--2---:R-:W-:Y:S01]  /*1620*/  @P0 FMUL.FTZ R181, R181, R226 ;  /* 0x000000e2b5b50220 */ /* 0x004fe20000410000 */
[----:B------:R-:W-:Y:S01]  /*1630*/  @P0 FADD.FTZ R179, -R99, R182 ;  /* 0x000000b663b30221 */ /* 0x000fe20000010100 */
[----:B------:R-:W-:Y:S01]  /*1640*/  @!P0 FMUL.FTZ R181, R81, R222 ;  /* 0x000000de51b58220 */ /* 0x000fe20000410000 */
[----:B------:R-:W-:Y:S01]  /*1650*/  @P0 FADD.FTZ R185, -R98, R183 ;  /* 0x000000b762b90221 */ /* 0x000fe20000010100 */
[----:B------:R-:W2:Y:S01]  /*1660*/  @P0 MUFU.RCP R208, R136 ;  /* 0x0000008800d00308 */ /* 0x000ea20000001000 */
[--C-:B------:R-:W-:Y:S01]  /*1670*/  @!P0 FADD.FTZ R182, R182, -R89.reuse ;  /* 0x80000059b6b68221 */ /* 0x100fe20000010000 */
[----:B------:R-:W-:Y:S01]  /*1680*/  @P0 FADD.FTZ R222, -R101, R176 ;  /* 0x000000b065de0221 */ /* 0x000fe20000010100 */
[----:B---3--:R-:W-:Y:S01]  /*1690*/  @P0 FMUL.FTZ R185, R185, R214 ;  /* 0x000000d6b9b90220 */ /* 0x008fe20000410000 */
[----:B------:R-:W-:Y:S01]  /*16a0*/  @P0 FMUL.FTZ R179, R179, R218 ;  /* 0x000000dab3b30220 */ /* 0x000fe20000410000 */
[----:B------:R-:W-:-:S03]  /*16b0*/  @!P0 FADD.FTZ R214, R183, -R89 ;  /* 0x80000059b7d68221 */ /* 0x000fc60000010000 */
[----:B------:R-:W-:Y:S01]  /*16c0*/  @P0 MUFU.RCP R209, R134 ;  /* 0x0000008600d10308 */ /* 0x000fe20000001000 */
[C---:B------:R-:W-:Y:S01]  /*16d0*/  @!P0 FMUL.FTZ R206, R81.reuse, R190 ;  /* 0x000000be51ce8220 */ /* 0x040fe20000410000 */
[----:B------:R-:W-:Y:S01]  /*16e0*/  @!P0 FMUL.FTZ R179, R81, R182 ;  /* 0x000000b651b38220 */ /* 0x000fe20000410000 */
[----:B------:R-:W-:-:S05]  /*16f0*/  @P0 FADD.FTZ R183, -R100, R172 ;  /* 0x000000ac64b70221 */ /* 0x000fca0000010100 */
[----:B------:R-:W3:Y:S01]  /*1700*/  @P0 MUFU.RCP R211, R135 ;  /* 0x0000008700d30308 */ /* 0x000ee20000001000 */
[----:B0-----:R-:W-:Y:S01]  /*1710*/  @P0 FMUL.FTZ R188, R188, R217 ;  /* 0x000000d9bcbc0220 */ /* 0x001fe20000410000 */
[----:B------:R-:W-:Y:S01]  /*1720*/  @P0 FMUL.FTZ R182, R222, R213 ;  /* 0x000000d5deb60220 */ /* 0x000fe20000410000 */
[----:B------:R-:W-:Y:S01]  /*1730*/  @!P0 FADD.FTZ R172, R172, -R89 ;  /* 0x80000059acac8221 */ /* 0x000fe20000010000 */
[----:B------:R-:W-:Y:S01]  /*1740*/  @P0 FADD.FTZ R213, -R105, R174 ;  /* 0x000000ae69d50221 */ /* 0x000fe20000010100 */
[----:B------:R-:W-:-:S03]  /*1750*/  @!P0 FMUL.FTZ R188, R81, R216 ;  /* 0x000000d851bc8220 */ /* 0x000fc60000410000 */
[----:B------:R-:W0:Y:S01]  /*1760*/  @P0 MUFU.RCP R190, R138 ;  /* 0x0000008a00be0308 */ /* 0x000e220000001000 */
[----:B------:R-:W-:Y:S01]  /*1770*/  @P0 FMUL.FTZ R180, R180, R219 ;  /* 0x000000dbb4b40220 */ /* 0x000fe20000410000 */
[----:B------:R-:W-:Y:S01]  /*1780*/  @P0 FMUL.FTZ R183, R183, R212 ;  /* 0x000000d4b7b70220 */ /* 0x000fe20000410000 */
[C---:B------:R-:W-:Y:S01]  /*1790*/  @!P0 FMUL.FTZ R180, R81.reuse, R220 ;  /* 0x000000dc51b48220 */ /* 0x040fe20000410000 */
[----:B------:R-:W-:-:S04]  /*17a0*/  @!P0 FMUL.FTZ R183, R81, R172 ;  /* 0x000000ac51b78220 */ /* 0x000fc80000410000 */
[----:B------:R-:W0:Y:S01]  /*17b0*/  @P0 MUFU.RCP R215, R139 ;  /* 0x0000008b00d70308 */ /* 0x000e220000001000 */
[----:B------:R-:W-:Y:S01]  /*17c0*/  @P0 FADD.FTZ R220, -R103, R178 ;  /* 0x000000b267dc0221 */ /* 0x000fe20000010100 */
[----:B------:R-:W-:Y:S01]  /*17d0*/  @!P0 FADD.FTZ R212, R178, -R89 ;  /* 0x80000059b2d48221 */ /* 0x000fe20000010000 */
[----:B-1----:R-:W-:-:S05]  /*17e0*/  @P0 FMUL.FTZ R172, R213, R210 ;  /* 0x000000d2d5ac0220 */ /* 0x002fca0000410000 */
[----:B------:R-:W1:Y:S01]  /*17f0*/  @P0 MUFU.RCP R217, R141 ;  /* 0x0000008d00d90308 */ /* 0x000e620000001000 */
[----:B------:R-:W-:Y:S01]  /*1800*/  @P0 FADD.FTZ R178, -R102, R187 ;  /* 0x000000bb66b20221 */ /* 0x000fe20000010100 */
[--C-:B------:R-:W-:Y:S01]  /*1810*/  @!P0 FADD.FTZ R210, R187, -R89.reuse ;  /* 0x80000059bbd28221 */ /* 0x100fe20000010000 */
[----:B------:R-:W-:Y:S01]  /*1820*/  @!P0 FADD.FTZ R176, R176, -R89 ;  /* 0x80000059b0b08221 */ /* 0x000fe20000010000 */
[----:B------:R-:W-:-:S04]  /*1830*/  @P0 FADD.FTZ R187, -R104, R191 ;  /* 0x000000bf68bb0221 */ /* 0x000fc80000010100 */
[----:B------:R-:W1:Y:S01]  /*1840*/  @P0 MUFU.RCP R216, R140 ;  /* 0x0000008c00d80308 */ /* 0x000e620000001000 */
[----:B------:R-:W-:Y:S01]  /*1850*/  @!P0 FMUL.FTZ R182, R81, R176 ;  /* 0x000000b051b68220 */ /* 0x000fe20000410000 */
[----:B--2---:R-:W-:Y:S01]  /*1860*/  @P0 FMUL.FTZ R187, R187, R208 ;  /* 0x000000d0bbbb0220 */ /* 0x004fe20000410000 */
[----:B---3--:R-:W-:-:S05]  /*1870*/  @P0 FMUL.FTZ R176, R220, R211 ;  /* 0x000000d3dcb00220 */ /* 0x008fca0000410000 */
[----:B------:R-:W2:Y:S01]  /*1880*/  @P0 MUFU.RCP R219, R143 ;  /* 0x0000008f00db0308 */ /* 0x000ea20000001000 */
[----:B------:R-:W-:Y:S01]  /*1890*/  @P0 FMUL.FTZ R178, R178, R209 ;  /* 0x000000d1b2b20220 */ /* 0x000fe20000410000 */
[----:B------:R-:W-:Y:S01]  /*18a0*/  @!P0 FADD.FTZ R208, R191, -R89 ;  /* 0x80000059bfd08221 */ /* 0x000fe20000010000 */
[----:B------:R-:W-:-:S05]  /*18b0*/  @!P0 FMUL.FTZ R176, R81, R212 ;  /* 0x000000d451b08220 */ /* 0x000fca0000410000 */
[----:B------:R-:W3:Y:S01]  /*18c0*/  @P0 MUFU.RCP R213, R145 ;  /* 0x0000009100d50308 */ /* 0x000ee20000001000 */
[----:B------:R-:W-:Y:S01]  /*18d0*/  @!P0 FADD.FTZ R174, R174, -R89 ;  /* 0x80000059aeae8221 */ /* 0x000fe20000010000 */
[----:B------:R-:W-:Y:S01]  /*18e0*/  @!P0 FMUL.FTZ R178, R81, R210 ;  /* 0x000000d251b28220 */ /* 0x000fe20000410000 */
[----:B------:R-:W-:Y:S01]  /*18f0*/  @P0 FADD.FTZ R191, -R106, R194 ;  /* 0x000000c26abf0221 */ /* 0x000fe20000010100 */
[----:B------:R-:W-:Y:S01]  /*1900*/  @P0 FADD.FTZ R212, -R107, R192 ;  /* 0x000000c06bd40221 */ /* 0x000fe20000010100 */
[----:B------:R-:W-:-:S03]  /*1910*/  @P0 FADD.FTZ R210, -R109, R196 ;  /* 0x000000c46dd20221 */ /* 0x000fc60000010100 */
[----:B------:R-:W3:Y:S01]  /*1920*/  @P0 MUFU.RCP R218, R142 ;  /* 0x0000008e00da0308 */ /* 0x000ee20000001000 */
[--C-:B------:R-:W-:Y:S01]  /*1930*/  @!P0 FADD.FTZ R192, R192, -R89.reuse ;  /* 0x80000059c0c08221 */ /* 0x100fe20000010000 */
[--C-:B------:R-:W-:Y:S01]  /*1940*/  @!P0 FADD.FTZ R194, R194, -R89.reuse ;  /* 0x80000059c2c28221 */ /* 0x100fe20000010000 */
[----:B------:R-:W-:Y:S01]  /*1950*/  @!P0 FADD.FTZ R196, R196, -R89 ;  /* 0x80000059c4c48221 */ /* 0x000fe20000010000 */
[----:B------:R-:W-:Y:S01]  /*1960*/  @P0 FADD.FTZ R209, -R108, R197 ;  /* 0x000000c56cd10221 */ /* 0x000fe20000010100 */
[----:B------:R-:W-:-:S03]  /*1970*/  @!P0 FMUL.FTZ R172, R81, R174 ;  /* 0x000000ae51ac8220 */ /* 0x000fc60000410000 */
[----:B------:R-:W3:Y:S01]  /*1980*/  @P0 MUFU.RCP R211, R144 ;  /* 0x0000009000d30308 */ /* 0x000ee20000001000 */
[----:B0-----:R-:W-:Y:S01]  /*1990*/  @P0 FMUL.FTZ R191, R191, R190 ;  /* 0x000000bebfbf0220 */ /* 0x001fe20000410000 */
[----:B------:R-:W-:Y:S01]  /*19a0*/  @P0 FMUL.FTZ R174, R212, R215 ;  /* 0x000000d7d4ae0220 */ /* 0x000fe20000410000 */
[----:B-1----:R-:W-:Y:S01]  /*19b0*/  @P0 FMUL.FTZ R190, R210, R217 ;  /* 0x000000d9d2be0220 */ /* 0x002fe20000410000 */
[C---:B------:R-:W-:Y:S01]  /*19c0*/  @!P0 FMUL.FTZ R174, R81.reuse, R192 ;  /* 0x000000c051ae8220 */ /* 0x040fe20000410000 */
[C---:B------:R-:W-:Y:S01]  /*19d0*/  @!P0 FMUL.FTZ R191, R81.reuse, R194 ;  /* 0x000000c251bf8220 */ /* 0x040fe20000410000 */
[C---:B------:R-:W-:Y:S01]  /*19e0*/  @!P0 FMUL.FTZ R190, R81.reuse, R196 ;  /* 0x000000c451be8220 */ /* 0x040fe20000410000 */
[----:B------:R-:W-:Y:S01]  /*19f0*/  @!P0 FMUL.FTZ R187, R81, R208 ;  /* 0x000000d051bb8220 */ /* 0x000fe20000410000 */
[----:B------:R-:W0:Y:S01]  /*1a00*/  @P0 MUFU.RCP R212, R146 ;  /* 0x0000009200d40308 */ /* 0x000e220000001000 */
[----:B------:R-:W-:Y:S01]  /*1a10*/  @P0 FADD.FTZ R192, -R111, R198 ;  /* 0x000000c66fc00221 */ /* 0x000fe20000010100 */
[----:B------:R-:W-:Y:S01]  /*1a20*/  @P0 FMUL.FTZ R194, R209, R216 ;  /* 0x000000d8d1c20220 */ /* 0x000fe20000410000 */
[--C-:B------:R-:W-:Y:S01]  /*1a30*/  @!P0 FADD.FTZ R196, R197, -R89.reuse ;  /* 0x80000059c5c48221 */ /* 0x100fe20000010000 */
[----:B------:R-:W-:Y:S01]  /*1a40*/  @!P0 FADD.FTZ R198, R198, -R89 ;  /* 0x80000059c6c68221 */ /* 0x000fe20000010000 */
[----:B------:R-:W-:-:S03]  /*1a50*/  @P0 FADD.FTZ R208, -R113, R200 ;  /* 0x000000c871d00221 */ /* 0x000fc60000010100 */
[----:B------:R-:W1:Y:S01]  /*1a60*/  @P0 MUFU.RCP R209, R149 ;  /* 0x0000009500d10308 */ /* 0x000e620000001000 */
[----:B--2---:R-:W-:Y:S01]  /*1a70*/  @P0 FMUL.FTZ R192, R192, R219 ;  /* 0x000000dbc0c00220 */ /* 0x004fe20000410000 */
[C---:B------:R-:W-:Y:S01]  /*1a80*/  @!P0 FMUL.FTZ R194, R81.reuse, R196 ;  /* 0x000000c451c28220 */ /* 0x040fe20000410000 */
[C---:B------:R-:W-:Y:S01]  /*1a90*/  @!P0 FMUL.FTZ R185, R81.reuse, R214 ;  /* 0x000000d651b98220 */ /* 0x040fe20000410000 */
[----:B------:R-:W-:Y:S01]  /*1aa0*/  @P0 FADD.FTZ R197, -R110, R199 ;  /* 0x000000c76ec50221 */ /* 0x000fe20000010100 */
[----:B------:R-:W-:Y:S01]  /*1ab0*/  @!P0 FMUL.FTZ R192, R81, R198 ;  /* 0x000000c651c08220 */ /* 0x000fe20000410000 */
[----:B---3--:R-:W-:Y:S02]  /*1ac0*/  @P0 FMUL.FTZ R196, R208, R213 ;  /* 0x000000d5d0c40220 */ /* 0x008fe40000410000 */
[----:B------:R-:W2:Y:S01]  /*1ad0*/  @P0 MUFU.RCP R210, R147 ;  /* 0x0000009300d20308 */ /* 0x000ea20000001000 */
[--C-:B------:R-:W-:Y:S01]  /*1ae0*/  @!P0 FADD.FTZ R198, R199, -R89.reuse ;  /* 0x80000059c7c68221 */ /* 0x100fe20000010000 */
[----:B------:R-:W-:Y:S01]  /*1af0*/  @!P0 FADD.FTZ R208, R200, -R89 ;  /* 0x80000059c8d08221 */ /* 0x000fe20000010000 */
[----:B------:R-:W-:Y:S01]  /*1b00*/  @P0 FADD.FTZ R200, -R112, R201 ;  /* 0x000000c970c80221 */ /* 0x000fe20000010100 */
[----:B------:R-:W-:-:S04]  /*1b10*/  @P0 FMUL.FTZ R197, R197, R218 ;  /* 0x000000dac5c50220 */ /* 0x000fc80000410000 */
[----:B------:R-:W3:Y:S01]  /*1b20*/  @P0 MUFU.RCP R214, R148 ;  /* 0x0000009400d60308 */ /* 0x000ee20000001000 */
[----:B------:R-:W-:Y:S01]  /*1b30*/  @!P0 FMUL.FTZ R197, R81, R198 ;  /* 0x000000c651c58220 */ /* 0x000fe20000410000 */
[----:B------:R-:W-:Y:S01]  /*1b40*/  @P0 FMUL.FTZ R198, R200, R211 ;  /* 0x000000d3c8c60220 */ /* 0x000fe20000410000 */
[----:B------:R-:W-:Y:S01]  /*1b50*/  @!P0 FADD.FTZ R200, R201, -R89 ;  /* 0x80000059c9c88221 */ /* 0x000fe20000010000 */
[----:B------:R-:W-:Y:S01]  /*1b60*/  @!P0 FMUL.FTZ R196, R81, R208 ;  /* 0x000000d051c48220 */ /* 0x000fe20000410000 */
[----:B----4-:R-:W-:Y:S01]  /*1b70*/  @P0 FADD.FTZ R199, -R114, R203 ;  /* 0x000000cb72c70221 */ /* 0x010fe20000010100 */
[----:B------:R-:W-:Y:S01]  /*1b80*/  @P0 FADD.FTZ R208, -R119, R204 ;  /* 0x000000cc77d00221 */ /* 0x000fe20000010100 */
[----:B------:R-:W-:Y:S01]  /*1b90*/  @P0 FADD.FTZ R201, -R115, R202 ;  /* 0x000000ca73c90221 */ /* 0x000fe20000010100 */
[----:B------:R-:W-:Y:S01]  /*1ba0*/  @!P0 FMUL.FTZ R198, R81, R200 ;  /* 0x000000c851c68220 */ /* 0x000fe20000410000 */
[C---:B------:R-:W-:Y:S01]  /*1bb0*/  FADD.FTZ R57, R152.reuse, R57 ;  /* 0x0000003998397221 */ /* 0x040fe20000010000 */
[----:B------:R-:W-:Y:S01]  /*1bc0*/  FFMA.FTZ R55, R152, R207, R55 ;  /* 0x000000cf98377223 */ /* 0x000fe20000010037 */
[----:B0-----:R-:W-:Y:S01]  /*1bd0*/  @P0 FMUL.FTZ R200, R199, R212 ;  /* 0x000000d4c7c80220 */ /* 0x001fe20000410000 */
[----:B------:R-:W-:Y:S01]  /*1be0*/  FMUL.FTZ R152, R120, R152 ;  /* 0x0000009878987220 */ /* 0x000fe20000410000 */
[----:B-1----:R-:W-:Y:S01]  /*1bf0*/  @P0 FMUL.FTZ R199, R208, R209 ;  /* 0x000000d1d0c70220 */ /* 0x002fe20000410000 */
[----:B------:R-:W-:Y:S01]  /*1c00*/  @P0 FADD.FTZ R209, -R118, R205 ;  /* 0x000000cd76d10221 */ /* 0x000fe20000010100 */
[----:B--2---:R-:W-:Y:S01]  /*1c10*/  @P0 FMUL.FTZ R201, R201, R210 ;  /* 0x000000d2c9c90220 */ /* 0x004fe20000410000 */
[C---:B------:R-:W-:Y:S01]  /*1c20*/  FADD.FTZ R88, R153.reuse, R88 ;  /* 0x0000005899587221 */ /* 0x040fe20000010000 */
[----:B------:R-:W-:Y:S01]  /*1c30*/  FFMA.FTZ R30, R153, R206, R30 ;  /* 0x000000ce991e7223 */ /* 0x000fe2000001001e */
[C---:B------:R-:W-:Y:S01]  /*1c40*/  FADD.FTZ R75, R66.reuse, R75 ;  /* 0x0000004b424b7221 */ /* 0x040fe20000010000 */
[----:B------:R-:W-:Y:S01]  /*1c50*/  FFMA.FTZ R47, R66, R180, R47 ;  /* 0x000000b4422f7223 */ /* 0x000fe2000001002f */
[----:B------:R-:W-:Y:S01]  /*1c60*/  FMUL.FTZ R211, R128, R66 ;  /* 0x0000004280d37220 */ /* 0x000fe20000410000 */
[--C-:B------:R-:W-:Y:S01]  /*1c70*/  @!P0 FADD.FTZ R208, R202, -R89.reuse ;  /* 0x80000059cad08221 */ /* 0x100fe20000010000 */
[--C-:B------:R-:W-:Y:S01]  /*1c80*/  @!P0 FADD.FTZ R210, R204, -R89.reuse ;  /* 0x80000059ccd28221 */ /* 0x100fe20000010000 */
[----:B------:R-:W-:Y:S01]  /*1c90*/  FMUL.FTZ R153, R121, R153 ;  /* 0x0000009979997220 */ /* 0x000fe20000410000 */
[----:B------:R-:W-:Y:S01]  /*1ca0*/  FADD.FTZ R66, RZ, R152 ;  /* 0x00000098ff427221 */ /* 0x000fe20000010000 */
[--C-:B------:R-:W-:Y:S01]  /*1cb0*/  @!P0 FADD.FTZ R202, R203, -R89.reuse ;  /* 0x80000059cbca8221 */ /* 0x100fe20000010000 */
[----:B------:R-:W-:Y:S01]  /*1cc0*/  @!P0 FADD.FTZ R204, R205, -R89 ;  /* 0x80000059cdcc8221 */ /* 0x000fe20000010000 */
[----:B---3--:R-:W-:Y:S01]  /*1cd0*/  @P0 FMUL.FTZ R89, R209, R214 ;  /* 0x000000d6d1590220 */ /* 0x008fe20000410000 */
[C---:B------:R-:W-:Y:S01]  /*1ce0*/  FADD.FTZ R77, R68.reuse, R77 ;  /* 0x0000004d444d7221 */ /* 0x040fe20000010000 */
[----:B------:R-:W-:Y:S01]  /*1cf0*/  FFMA.FTZ R49, R68, R186, R49 ;  /* 0x000000ba44317223 */ /* 0x000fe20000010031 */
[----:B------:R-:W-:Y:S01]  /*1d00*/  FMUL.FTZ R209, R126, R68 ;  /* 0x000000447ed17220 */ /* 0x000fe20000410000 */
[----:B------:R-:W-:Y:S01]  /*1d10*/  FADD.FTZ R68, R66, R153 ;  /* 0x0000009942447221 */ /* 0x000fe20000010000 */
[----:B------:R-:W-:Y:S01]  /*1d20*/  FFMA.FTZ R66, R152, R207, RZ ;  /* 0x000000cf98427223 */ /* 0x000fe200000100ff */
[----:B------:R-:W-:Y:S01]  /*1d30*/  FMUL.FTZ R203, R122, R150 ;  /* 0x000000967acb7220 */ /* 0x000fe20000410000 */
[----:B------:R-:W-:-:S02]  /*1d40*/  @!P0 FMUL.FTZ R201, R81, R208 ;  /* 0x000000d051c98220 */ /* 0x000fc40000410000 */
[----:B------:R-:W-:Y:S01]  /*1d50*/  FFMA.FTZ R66, R153, R206, R66 ;  /* 0x000000ce99427223 */ /* 0x000fe20000010042 */
[C---:B------:R-:W-:Y:S01]  /*1d60*/  @!P0 FMUL.FTZ R199, R81.reuse, R210 ;  /* 0x000000d251c78220 */ /* 0x040fe20000410000 */
        /* <DEDUP_REMOVED lines=161> */
.L_x_2341:
[----:B------:R-:W3:Y:S01]  /*2780*/  @!P2 S2R R71, SR_CgaCtaId ;  /* 0x000000000047a919 */ /* 0x000ee20000008800 */
[----:B------:R-:W-:Y:S01]  /*2790*/  LOP3.LUT R65, R65, 0x3, RZ, 0xc0, !PT ;  /* 0x0000000341417812 */ /* 0x000fe200078ec0ff */
[----:B------:R-:W-:Y:S05]  /*27a0*/  WARPSYNC.ALL ;  /* 0x0000000000007948 */ /* 0x000fea0003800000 */
[----:B------:R-:W-:Y:S01]  /*27b0*/  LOP3.LUT P0, RZ, R65, 0x1f, R8, 0xf8, !PT ;  /* 0x0000001f41ff7812 */ /* 0x000fe2000780f808 */
[----:B------:R-:W-:Y:S01]  /*27c0*/  BSSY B0, `(.L_x_2326) ;  /* 0x000001b000007945 */ /* 0x000fe20003800000 */
[----:B------:R-:W-:Y:S02]  /*27d0*/  @!P2 MOV R64, 0x400 ;  /* 0x000004000040a802 */ /* 0x000fe40000000f00 */
[----:B------:R-:W-:-:S09]  /*27e0*/  @!P2 IADD3 R65, R66, R65, RZ ;  /* 0x000000414241a210 */ /* 0x000fd20007ffe0ff */
[----:B------:R-:W4:Y:S01]  /*27f0*/  @!P0 LDC.64 R150, c[0x0][0x250] ;  /* 0x00009400ff968b82 */ /* 0x000f220000000a00 */
[----:B---3--:R-:W-:Y:S01]  /*2800*/  @!P2 LEA R68, R71, R64, 0x18 ;  /* 0x000000404744a211 */ /* 0x008fe200078ec0ff */
[----:B-1----:R-:W-:Y:S01]  /*2810*/  FADD.FTZ R64, R154, R69 ;  /* 0x000000459a407221 */ /* 0x002fe20000010000 */
[----:B------:R-:W-:Y:S02]  /*2820*/  CS2R R70, SRZ ;  /* 0x0000000000467805 */ /* 0x000fe4000001ff00 */
        /* <DEDUP_REMOVED lines=20> */
.L_x_2327:
[----:B------:R-:W-:Y:S05]  /*2970*/  BSYNC B0 ;  /* 0x0000000000007941 */ /* 0x000fea0003800000 */
.L_x_2326:
        /* <DEDUP_REMOVED lines=30> */
.L_x_2329:
[----:B------:R-:W2:Y:S04]  /*2b60*/  LDG.E.STRONG.GPU R66, desc[UR6][R64.64] ;  /* 0x0000000640427981 */ /* 0x000ea8000c1ef900 */
[----:B--2---:R-:W-:Y:S01]  /*2b70*/  CCTL.IVALL ;  /* 0x00000000ff00798f */ /* 0x004fe20002000000 */
[----:B------:R-:W-:Y:S05]  /*2b80*/  YIELD ;  /* 0x0000000000007946 */ /* 0x000fea0003800000 */
[----:B------:R-:W-:-:S13]  /*2b90*/  ISETP.NE.AND P0, PT, R66, R71, PT ;  /* 0x000000474200720c */ /* 0x000fda0003f05270 */
[----:B------:R-:W-:Y:S05]  /*2ba0*/  @P0 BRA `(.L_x_2329) ;  /* 0xfffffffc00ec0947 */ /* 0x000fea000383ffff */
.L_x_2328:
        /* <DEDUP_REMOVED lines=35> */
[----:B------:R-:W0:Y:S01]  /*2de0*/  LDC.64 R64, c[0x0][0x280] ;  /* 0x0000a000ff407b82 */ /* 0x000e220000000a00 */
[----:B------:R-:W-:-:S04]  /*2df0*/  FMUL.FTZ R66, R66, 6.5104170062113553286e-05 ;  /* 0x3888888942427820 */ /* 0x000fc80000410000 */
        /* <DEDUP_REMOVED lines=67> */
[C---:B------:R-:W-:Y:S01]  /*3230*/  FMUL.FTZ R168, R81.reuse, R172 ;  /* 0x000000ac51a87220 */ /* 0x040fe20000410000 */
[C---:B------:R-:W-:Y:S01]  /*3240*/  FMUL.FTZ R171, R81.reuse, R210 ;  /* 0x000000d251ab7220 */ /* 0x040fe20000410000 */
[----:B------:R-:W-:Y:S01]  /*3250*/  FMUL.FTZ R170, R81, R174 ;  /* 0x000000ae51aa7220 */ /* 0x000fe20000410000 */
[--C-:B------:R-:W-:Y:S01]  /*3260*/  IMAD.WIDE.U32 R78, R7, 0x8, R64.reuse ;  /* 0x00000008074e7825 */ /* 0x100fe200078e0040 */
[----:B------:R0:W-:Y:S03]  /*3270*/  STG.E.64 desc[UR6][R158.64], R160 ;  /* 0x000000a09e007986 */ /* 0x0001e6000c101b06 */
        /* <DEDUP_REMOVED lines=11> */
[--C-:B------:R-:W-:Y:S01]  /*3330*/  IMAD.WIDE.U32 R4, R4, 0x8, R64.reuse ;  /* 0x0000000804047825 */ /* 0x100fe200078e0040 */
[----:B------:R-:W-:Y:S03]  /*3340*/  STG.E.64 desc[UR6][R68.64], R166 ;  /* 0x000000a644007986 */ /* 0x000fe6000c101b06 */
[C---:B------:R-:W-:Y:S01]  /*3350*/  FMUL.FTZ R177, R81.reuse, R178 ;  /* 0x000000b251b17220 */ /* 0x040fe20000410000 */
[----:B------:R-:W-:Y:S01]  /*3360*/  FMUL.FTZ R176, R81, R176 ;  /* 0x000000b051b07220 */ /* 0x000fe20000410000 */
[--C-:B------:R-:W-:Y:S01]  /*3370*/  IMAD.WIDE.U32 R152, R3, 0x8, R64.reuse ;  /* 0x0000000803987825 */ /* 0x100fe200078e0040 */
[----:B------:R-:W-:Y:S03]  /*3380*/  STG.E.64 desc[UR6][R70.64], R168 ;  /* 0x000000a846007986 */ /* 0x000fe6000c101b06 */
[C---:B------:R-:W-:Y:S01]  /*3390*/  FMUL.FTZ R179, R81.reuse, R184 ;  /* 0x000000b851b37220 */ /* 0x040fe20000410000 */
[----:B------:R-:W-:Y:S01]  /*33a0*/  FMUL.FTZ R178, R81, R180 ;  /* 0x000000b451b27220 */ /* 0x000fe20000410000 */
[----:B------:R-:W-:-:S04]  /*33b0*/  IMAD.WIDE.U32 R2, R2, 0x8, R64 ;  /* 0x0000000802027825 */ /* 0x000fc800078e0040 */
[----:B------:R-:W-:Y:S01]  /*33c0*/  FADD.FTZ R200, R219, -R200 ;  /* 0x800000c8dbc87221 */ /* 0x000fe20000010000 */
[----:B------:R-:W-:Y:S01]  /*33d0*/  STG.E.64 desc[UR6][R78.64], R170 ;  /* 0x000000aa4e007986 */ /* 0x000fe2000c101b06 */
[----:B------:R-:W-:Y:S01]  /*33e0*/  FMUL.FTZ R187, R81, R188 ;  /* 0x000000bc51bb7220 */ /* 0x000fe20000410000 */
[----:B------:R-:W-:-:S04]  /*33f0*/  IMAD.WIDE.U32 R156, R0, 0x8, R64 ;  /* 0x00000008009c7825 */ /* 0x000fc800078e0040 */
[C---:B------:R-:W-:Y:S01]  /*3400*/  FMUL.FTZ R186, R81.reuse, R186 ;  /* 0x000000ba51ba7220 */ /* 0x040fe20000410000 */
[----:B------:R1:W-:Y:S01]  /*3410*/  STG.E.64 desc[UR6][R6.64], R172 ;  /* 0x000000ac06007986 */ /* 0x0003e2000c101b06 */
[----:B------:R-:W-:Y:S01]  /*3420*/  FMUL.FTZ R194, R81, R194 ;  /* 0x000000c251c27220 */ /* 0x000fe20000410000 */
[----:B0-----:R-:W-:-:S04]  /*3430*/  IMAD.WIDE.U32 R158, R87, 0x8, R64 ;  /* 0x00000008579e7825 */ /* 0x001fc800078e0040 */
[C---:B------:R-:W-:Y:S01]  /*3440*/  FMUL.FTZ R192, R81.reuse, R192 ;  /* 0x000000c051c07220 */ /* 0x040fe20000410000 */
[----:B------:R0:W-:Y:S01]  /*3450*/  STG.E.64 desc[UR6][R150.64], R174 ;  /* 0x000000ae96007986 */ /* 0x0001e2000c101b06 */
[----:B------:R-:W-:Y:S01]  /*3460*/  FMUL.FTZ R199, R81, R196 ;  /* 0x000000c451c77220 */ /* 0x000fe20000410000 */
[----:B------:R-:W-:-:S04]  /*3470*/  IMAD.WIDE.U32 R160, R189, 0x8, R64 ;  /* 0x00000008bda07825 */ /* 0x000fc800078e0040 */
        /* <DEDUP_REMOVED lines=10> */
[C---:B------:R-:W-:Y:S01]  /*3520*/  FMUL.FTZ R221, R81.reuse, R222 ;  /* 0x000000de51dd7220 */ /* 0x040fe20000410000 */
[----:B------:R-:W-:Y:S01]  /*3530*/  FMUL.FTZ R220, R81, R220 ;  /* 0x000000dc51dc7220 */ /* 0x000fe20000410000 */
[----:B------:R-:W-:Y:S01]  /*3540*/  ULDC UR4, c[0x0][0x214] ;  /* 0x0000850000047ab9 */ /* 0x000fe20000000800 */
[----:B------:R0:W-:Y:S01]  /*3550*/  STG.E.64 desc[UR6][R156.64], R194 ;  /* 0x000000c29c007986 */ /* 0x0001e2000c101b06 */
[----:B------:R-:W-:Y:S02]  /*3560*/  ISETP.GE.AND P0, PT, R12, UR4, PT ;  /* 0x000000040c007c0c */ /* 0x000fe4000bf06270 */
[----:B-1----:R-:W-:Y:S01]  /*3570*/  SEL R173, RZ, 0x1, P1 ;  /* 0x00000001ffad7807 */ /* 0x002fe20000800000 */
        /* <DEDUP_REMOVED lines=65> */
.L_x_2324:
        /* <DEDUP_REMOVED lines=18> */
[----:B------:R-:W-:Y:S01]  /*3ab0*/  IADD3 R63, R11, 0x1a00, RZ ;  /* 0x00001a000b3f7810 */ /* 0x000fe20007ffe0ff */
[----:B-1----:R-:W-:Y:S01]  /*3ac0*/  IMAD.WIDE.U32 R16, R17, 0x8, R92 ;  /* 0x0000000811107825 */ /* 0x002fe200078e005c */
[----:B------:R-:W-:-:S03]  /*3ad0*/  IADD3 R95, R11, 0x1c00, RZ ;  /* 0x00001c000b5f7810 */ /* 0x000fc60007ffe0ff */
        /* <DEDUP_REMOVED lines=57> */
.L_x_2325:
[----:B------:R-:W-:Y:S01]  /*3e70*/  HFMA2.MMA R170, -RZ, RZ, 0, 9.5367431640625e-07 ;  /* 0x00000010ffaa7435 */ /* 0x000fe200000001ff */
[----:B------:R-:W-:Y:S02]  /*3e80*/  MOV R171, R16 ;  /* 0x0000001000ab7202 */ /* 0x000fe40000000f00 */
[----:B------:R-:W-:Y:S02]  /*3e90*/  MOV R221, 0x1f ;  /* 0x0000001f00dd7802 */ /* 0x000fe40000000f00 */
[----:B------:R-:W-:-:S07]  /*3ea0*/  MOV R150, 0xffffffff ;  /* 0xffffffff00967802 */ /* 0x000fce0000000f00 */
[----:B------:R-:W-:Y:S05]  /*3eb0*/  WARPSYNC.COLLECTIVE R150, `(.L_x_2331) ;  /* 0x0000000096087348 */ /* 0x000fea0003c00000 */
[----:B------:R0:W1:Y:S02]  /*3ec0*/  SHFL.DOWN P0, R166, R171, R170, R221 ;  /* 0x080000aaaba67389 */ /* 0x00006400000000dd */
[----:B01----:R-:W-:Y:S01]  /*3ed0*/  ENDCOLLECTIVE ;  /* 0x000000000000791b */ /* 0x003fe20003800000 */
.L_x_2331:
[----:B------:R-:W-:Y:S02]  /*3ee0*/  MOV R171, R40 ;  /* 0x0000002800ab7202 */ /* 0x000fe40000000f00 */
[----:B------:R-:W-:-:S07]  /*3ef0*/  MOV R67, R166 ;  /* 0x000000a600437202 */ /* 0x000fce0000000f00 */
[----:B------:R-:W-:Y:S05]  /*3f00*/  WARPSYNC.COLLECTIVE R150, `(.L_x_2332) ;  /* 0x0000000096087348 */ /* 0x000fea0003c00000 */
[----:B------:R0:W1:Y:S02]  /*3f10*/  SHFL.DOWN P0, R166, R171, R170, R221 ;  /* 0x080000aaaba67389 */ /* 0x00006400000000dd */
[----:B01----:R-:W-:Y:S01]  /*3f20*/  ENDCOLLECTIVE ;  /* 0x000000000000791b */ /* 0x003fe20003800000 */
.L_x_2332:
[----:B------:R-:W-:Y:S01]  /*3f30*/  FADD.FTZ R67, R16, R67 ;  /* 0x0000004310437221 */ /* 0x000fe20000010000 */
[----:B------:R-:W-:-:S04]  /*3f40*/  HFMA2.MMA R170, -RZ, RZ, 0, 4.76837158203125e-07 ;  /* 0x00000008ffaa7435 */ /* 0x000fc800000001ff */
[----:B------:R-:W-:Y:S02]  /*3f50*/  MOV R171, R67 ;  /* 0x0000004300ab7202 */ /* 0x000fe40000000f00 */
[----:B------:R-:W-:-:S07]  /*3f60*/  MOV R69, R166 ;  /* 0x000000a600457202 */ /* 0x000fce0000000f00 */
[----:B------:R-:W-:Y:S05]  /*3f70*/  WARPSYNC.COLLECTIVE R150, `(.L_x_2333) ;  /* 0x0000000096087348 */ /* 0x000fea0003c00000 */
[----:B------:R0:W1:Y:S02]  /*3f80*/  SHFL.DOWN P0, R166, R171, R170, R221 ;  /* 0x080000aaaba67389 */ /* 0x00006400000000dd */
[----:B01----:R-:W-:Y:S01]  /*3f90*/  ENDCOLLECTIVE ;  /* 0x000000000000791b */ /* 0x003fe20003800000 */
.L_x_2333:
[----:B------:R-:W-:-:S05]  /*3fa0*/  FADD.FTZ R69, R40, R69 ;  /* 0x0000004528457221 */ /* 0x000fca0000010000 */
[----:B------:R-:W-:Y:S02]  /*3fb0*/  MOV R171, R69 ;  /* 0x0000004500ab7202 */ /* 0x000fe40000000f00 */
[----:B------:R-:W-:-:S07]  /*3fc0*/  MOV R68, R166 ;  /* 0x000000a600447202 */ /* 0x000fce0000000f00 */
[----:B------:R-:W-:Y:S05]  /*3fd0*/  WARPSYNC.COLLECTIVE R150, `(.L_x_2334) ;  /* 0x0000000096087348 */ /* 0x000fea0003c00000 */
[----:B------:R0:W1:Y:S02]  /*3fe0*/  SHFL.DOWN P0, R166, R171, R170, R221 ;  /* 0x080000aaaba67389 */ /* 0x00006400000000dd */
[----:B01----:R-:W-:Y:S01]  /*3ff0*/  ENDCOLLECTIVE ;  /* 0x000000000000791b */ /* 0x003fe20003800000 */
.L_x_2334:
[----:B------:R-:W-:Y:S01]  /*4000*/  FADD.FTZ R68, R67, R68 ;  /* 0x0000004443447221 */ /* 0x000fe20000010000 */
[----:B------:R-:W-:-:S04]  /*4010*/  HFMA2.MMA R170, -RZ, RZ, 0, 2.384185791015625e-07 ;  /* 0x00000004ffaa7435 */ /* 0x000fc800000001ff */
[----:B------:R-:W-:Y:S02]  /*4020*/  MOV R171, R68 ;  /* 0x0000004400ab7202 */ /* 0x000fe40000000f00 */
[----:B------:R-:W-:-:S07]  /*4030*/  MOV R70, R166 ;  /* 0x000000a600467202 */ /* 0x000fce0000000f00 */
[----:B------:R-:W-:Y:S05]  /*4040*/  WARPSYNC.COLLECTIVE R150, `(.L_x_2335) ;  /* 0x0000000096087348 */ /* 0x000fea0003c00000 */
[----:B------:R0:W1:Y:S02]  /*4050*/  SHFL.DOWN P0, R166, R171, R170, R221 ;  /* 0x080000aaaba67389 */ /* 0x00006400000000dd */
[----:B01----:R-:W-:Y:S01]  /*4060*/  ENDCOLLECTIVE ;  /* 0x000000000000791b */ /* 0x003fe20003800000 */
.L_x_2335:
[----:B------:R-:W-:-:S05]  /*4070*/  FADD.FTZ R70, R69, R70 ;  /* 0x0000004645467221 */ /* 0x000fca0000010000 */
[----:B------:R-:W-:Y:S02]  /*4080*/  MOV R171, R70 ;  /* 0x0000004600ab7202 */ /* 0x000fe40000000f00 */
[----:B------:R-:W-:-:S07]  /*4090*/  MOV R71, R166 ;  /* 0x000000a600477202 */ /* 0x000fce0000000f00 */
[----:B------:R-:W-:Y:S05]  /*40a0*/  WARPSYNC.COLLECTIVE R150, `(.L_x_2336) ;  /* 0x0000000096087348 */ /* 0x000fea0003c00000 */
[----:B------:R0:W1:Y:S02]  /*40b0*/  SHFL.DOWN P0, R166, R171, R170, R221 ;  /* 0x080000aaaba67389 */ /* 0x00006400000000dd */
[----:B01----:R-:W-:Y:S01]  /*40c0*/  ENDCOLLECTIVE ;  /* 0x000000000000791b */ /* 0x003fe20003800000 */
.L_x_2336:
[----:B------:R-:W-:Y:S01]  /*40d0*/  FADD.FTZ R71, R68, R71 ;  /* 0x0000004744477221 */ /* 0x000fe20000010000 */
[----:B------:R-:W-:-:S04]  /*40e0*/  HFMA2.MMA R170, -RZ, RZ, 0, 1.1920928955078125e-07 ;  /* 0x00000002ffaa7435 */ /* 0x000fc800000001ff */
[----:B------:R-:W-:Y:S02]  /*40f0*/  MOV R171, R71 ;  /* 0x0000004700ab7202 */ /* 0x000fe40000000f00 */
[----:B------:R-:W-:-:S07]  /*4100*/  MOV R151, R166 ;  /* 0x000000a600977202 */ /* 0x000fce0000000f00 */
[----:B------:R-:W-:Y:S05]  /*4110*/  WARPSYNC.COLLECTIVE R150, `(.L_x_2337) ;  /* 0x0000000096087348 */ /* 0x000fea0003c00000 */
[----:B------:R0:W1:Y:S02]  /*4120*/  SHFL.DOWN P0, R166, R171, R170, R221 ;  /* 0x080000aaaba67389 */ /* 0x00006400000000dd */
[----:B01----:R-:W-:Y:S01]  /*4130*/  ENDCOLLECTIVE ;  /* 0x000000000000791b */ /* 0x003fe20003800000 */
.L_x_2337:
[----:B------:R-:W-:-:S05]  /*4140*/  FADD.FTZ R151, R70, R151 ;  /* 0x0000009746977221 */ /* 0x000fca0000010000 */
[----:B------:R-:W-:Y:S02]  /*4150*/  MOV R171, R151 ;  /* 0x0000009700ab7202 */ /* 0x000fe40000000f00 */
[----:B------:R-:W-:-:S07]  /*4160*/  MOV R16, R166 ;  /* 0x000000a600107202 */ /* 0x000fce0000000f00 */
[----:B------:R-:W-:Y:S05]  /*4170*/  WARPSYNC.COLLECTIVE R150, `(.L_x_2338) ;  /* 0x0000000096087348 */ /* 0x000fea0003c00000 */
[----:B------:R0:W1:Y:S02]  /*4180*/  SHFL.DOWN P0, R166, R171, R170, R221 ;  /* 0x080000aaaba67389 */ /* 0x00006400000000dd */
[----:B01----:R-:W-:Y:S01]  /*4190*/  ENDCOLLECTIVE ;  /* 0x000000000000791b */ /* 0x003fe20003800000 */
.L_x_2338:
        /* <DEDUP_REMOVED lines=8> */
.L_x_2339:
[----:B------:R-:W-:Y:S01]  /*4220*/  FADD.FTZ R67, R151, R40 ;  /* 0x0000002897437221 */ /* 0x000fe20000010000 */
[----:B------:R-:W-:-:S04]  /*4230*/  MOV R40, R169 ;  /* 0x000000a900287202 */ /* 0x000fc80000000f00 */
[----:B------:R-:W-:Y:S02]  /*4240*/  MOV R171, R67 ;  /* 0x0000004300ab7202 */ /* 0x000fe40000000f00 */
[----:B------:R-:W-:-:S07]  /*4250*/  MOV R69, R166 ;  /* 0x000000a600457202 */ /* 0x000fce0000000f00 */
[----:B------:R-:W-:Y:S05]  /*4260*/  WARPSYNC.COLLECTIVE R150, `(.L_x_2340) ;  /* 0x0000000096087348 */ /* 0x000fea0003c00000 */
[----:B------:R0:W1:Y:S02]  /*4270*/  SHFL.DOWN P0, R166, R171, R170, R221 ;  /* 0x080000aaaba67389 */ /* 0x00006400000000dd */
[----:B01----:R-:W-:Y:S01]  /*4280*/  ENDCOLLECTIVE ;  /* 0x000000000000791b */ /* 0x003fe20003800000 */
.L_x_2340:
[----:B------:R-:W-:Y:S05]  /*4290*/  BRA `(.L_x_2341) ;  /* 0xffffffe400387947 */ /* 0x000fea000383ffff */
.L_x_2342:
        /* <DEDUP_REMOVED lines=14> */
.L_x_5483:


//--------------------- .text._ZN10layer_norm22ln_bwd_finalize_kernelINS_22Kernel_traits_finalizeILj14336E13__nv_bfloat16fS2_fjLj1024ELj4ENS_18Kernel_traits_baseILj14336ES2_fS2_fjLj1024EEEEEEEvNS_9BwdParamsE --------------------------
	.section	.text._ZN10layer_norm22ln_bwd_finalize_kernelINS_22Kernel_traits_finalizeILj14336E13__nv_bfloat16fS2_fjLj1024ELj4ENS_18Kernel_traits_baseILj14336ES2_fS2_fjLj1024EEEEEEEvNS_9BwdParamsE,"ax",@progbits
	.align	128
        .global         _ZN10layer_norm22ln_bwd_finalize_kernelINS_22Kernel_traits_finalizeILj14336E13__nv_bfloat16fS2_fjLj1024ELj4ENS_18Kernel_traits_baseILj14336ES2_fS2_fjLj1024EEEEEEEvNS_9BwdParamsE
        .type           _ZN10layer_norm22ln_bwd_finalize_kernelINS_22Kernel_traits_finalizeILj14336E13__nv_bfloat16fS2_fjLj1024ELj4ENS_18Kernel_traits_baseILj14336ES2_fS2_fjLj1024EEEEEEEvNS_9BwdParamsE,@function
        .size           _ZN10layer_norm22ln_bwd_finalize_kernelINS_22Kernel_traits_finalizeILj14336E13__nv_bfloat16fS2_fjLj1024ELj4ENS_18Kernel_traits_baseILj14336ES2_fS2_fjLj1024EEEEEEEvNS_9BwdParamsE,(.L_x_5484 - _ZN10layer_norm22ln_bwd_finalize_kernelINS_22Kernel_traits_finalizeILj14336E13__nv_bfloat16fS2_fjLj1024ELj4ENS_18Kernel_traits_baseILj14336ES2_fS2_fjLj1024EEEEEEEvNS_9BwdParamsE)
        .other          _ZN10layer_norm22ln_bwd_finalize_kernelINS_22Kernel_traits_finalizeILj14336E13__nv_bfloat16fS2_fjLj1024ELj4ENS_18Kernel_traits_baseILj14336ES2_fS2_fjLj1024EEEEEEEvNS_9BwdParamsE,@"STO_CUDA_ENTRY STV_DEFAULT"
_ZN10layer_norm22ln_bwd_finalize_kernelINS_22Kernel_traits_finalizeILj14336E13__nv_bfloat16fS2_fjLj1024ELj4ENS_18Kernel_traits_baseILj14336ES2_fS2_fjLj1024EEEEEEEvNS_9BwdParamsE:
.text._ZN10layer_norm22ln_bwd_finalize_kernelINS_22Kernel_traits_finalizeILj14336E13__nv_bfloat16fS2_fjLj1024ELj4ENS_18Kernel_traits_baseILj14336ES2_fS2_fjLj1024EEEEEEEvNS_9BwdParamsE:
        /* <DEDUP_REMOVED lines=25> */
.L_x_2354:
        /* <DEDUP_REMOVED lines=28> */
.L_x_2347:
        /* <DEDUP_REMOVED lines=33> */
.L_x_2346:
[----:B------:R-:W-:Y:S05]  /*0560*/  BSYNC B1 ;  /* 0x0000000000017941 */ /* 0x000fea0003800000 */
.L_x_2345:
        /* <DEDUP_REMOVED lines=23> */
.L_x_2349:
[----:B------:R-:W-:Y:S05]  /*06e0*/  BSYNC B1 ;  /* 0x0000000000017941 */ /* 0x000fea0003800000 */
.L_x_2348:
        /* <DEDUP_REMOVED lines=11> */
.L_x_2344:
[----:B------:R-:W-:Y:S05]  /*07a0*/  BSYNC B0 ;  /* 0x0000000000007941 */ /* 0x000fea0003800000 */
.L_x_2343:
        /* <DEDUP_REMOVED lines=29> */
.L_x_2365:
[----:B------:R-:W-:Y:S01]  /*0980*/  @!P1 SHF.R.U32.HI R12, RZ, 0x3, R0 ;  /* 0x00000003ff0c9819 */ /* 0x000fe20000011600 */
[----:B---3--:R-:W-:Y:S01]  /*0990*/  FADD.FTZ R14, R9, R14 ;  /* 0x0000000e090e7221 */ /* 0x008fe20000010000 */
[----:B--2---:R-:W-:Y:S02]  /*09a0*/  FADD.FTZ R11, R10, R11 ;  /* 0x0000000b0a0b7221 */ /* 0x004fe40000010000 */
[----:B------:R-:W-:-:S05]  /*09b0*/  @!P1 LOP3.LUT R12, R12, 0x1ffffffc, RZ, 0xc0, !PT ;  /* 0x1ffffffc0c0c9812 */ /* 0x000fca00078ec0ff */
[----:B------:R2:W-:Y:S04]  /*09c0*/  @!P1 STS [R12+UR4+0x2000], R14 ;  /* 0x0020000e0c009988 */ /* 0x0005e80008000804 */
[----:B------:R2:W-:Y:S02]  /*09d0*/  @!P1 STS [R12+UR4+0x2080], R11 ;  /* 0x0020800b0c009988 */ /* 0x0005e40008000804 */
.L_x_2350:
        /* <DEDUP_REMOVED lines=14> */
.L_x_2353:
[----:B------:R-:W-:Y:S05]  /*0ac0*/  BSYNC B0 ;  /* 0x0000000000007941 */ /* 0x000fea0003800000 */
.L_x_2352:
[C---:B------:R-:W-:Y:S02]  /*0ad0*/  ISETP.GT.U32.AND P1, PT, R3.reuse, -0x3801, PT ;  /* 0xffffc7ff0300780c */ /* 0x040fe40003f24070 */
[----:B------:R-:W-:Y:S02]  /*0ae0*/  IADD3 R3, R3, 0x3800, RZ ;  /* 0x0000380003037810 */ /* 0x000fe40007ffe0ff */
[----:B------:R-:W-:-:S09]  /*0af0*/  IADD3 R5, R5, 0x1c00, RZ ;  /* 0x00001c0005057810 */ /* 0x000fd20007ffe0ff */
[----:B------:R-:W-:Y:S05]  /*0b00*/  @P1 BRA `(.L_x_2354) ;  /* 0xfffffff400a01947 */ /* 0x000fea000383ffff */
[----:B------:R-:W-:Y:S05]  /*0b10*/  EXIT ;  /* 0x000000000000794d */ /* 0x000fea0003800000 */
.L_x_2351:
[----:B------:R-:W-:Y:S01]  /*0b20*/  HFMA2.MMA R19, -RZ, RZ, 0, 5.9604644775390625e-08 ;  /* 0x00000001ff137435 */ /* 0x000fe200000001ff */
[----:B---3--:R-:W-:Y:S01]  /*0b30*/  IMAD.MOV.U32 R20, RZ, RZ, R10 ;  /* 0x000000ffff147224 */ /* 0x008fe200078e000a */
[----:B------:R-:W-:Y:S02]  /*0b40*/  MOV R22, 0x1f ;  /* 0x0000001f00167802 */ /* 0x000fe40000000f00 */
[----:B------:R-:W-:-:S07]  /*0b50*/  MOV R17, 0xffffffff ;  /* 0xffffffff00117802 */ /* 0x000fce0000000f00 */
[----:B012---:R-:W-:Y:S05]  /*0b60*/  WARPSYNC.COLLECTIVE R17, `(.L_x_2355) ;  /* 0x0000000011087348 */ /* 0x007fea0003c00000 */
[----:B------:R3:W4:Y:S02]  /*0b70*/  SHFL.BFLY P2, R18, R20, R19, R22 ;  /* 0x0c00001314127389 */ /* 0x0007240000040016 */
[----:B01234-:R-:W-:Y:S01]  /*0b80*/  ENDCOLLECTIVE ;  /* 0x000000000000791b */ /* 0x01ffe20003800000 */
.L_x_2355:
[----:B------:R-:W-:Y:S01]  /*0b90*/  HFMA2.MMA R19, -RZ, RZ, 0, 1.1920928955078125e-07 ;  /* 0x00000002ff137435 */ /* 0x000fe200000001ff */
[----:B------:R-:W-:-:S04]  /*0ba0*/  IMAD.MOV.U32 R11, RZ, RZ, R18 ;  /* 0x000000ffff0b7224 */ /* 0x000fc800078e0012 */
[----:B------:R-:W-:-:S05]  /*0bb0*/  FADD.FTZ R11, R10, R11 ;  /* 0x0000000b0a0b7221 */ /* 0x000fca0000010000 */
[----:B------:R-:W-:-:S07]  /*0bc0*/  MOV R20, R11 ;  /* 0x0000000b00147202 */ /* 0x000fce0000000f00 */
[----:B------:R-:W-:Y:S05]  /*0bd0*/  WARPSYNC.COLLECTIVE R17, `(.L_x_2356) ;  /* 0x0000000011087348 */ /* 0x000fea0003c00000 */
[----:B------:R0:W1:Y:S02]  /*0be0*/  SHFL.BFLY P2, R18, R20, R19, R22 ;  /* 0x0c00001314127389 */ /* 0x0000640000040016 */
[----:B01----:R-:W-:Y:S01]  /*0bf0*/  ENDCOLLECTIVE ;  /* 0x000000000000791b */ /* 0x003fe20003800000 */
.L_x_2356:
[----:B------:R-:W-:Y:S01]  /*0c00*/  HFMA2.MMA R19, -RZ, RZ, 0, 2.384185791015625e-07 ;  /* 0x00000004ff137435 */ /* 0x000fe200000001ff */
[----:B------:R-:W-:-:S05]  /*0c10*/  MOV R12, R18 ;  /* 0x00000012000c7202 */ /* 0x000fca0000000f00 */
[----:B------:R-:W-:-:S04]  /*0c20*/  FADD.FTZ R12, R11, R12 ;  /* 0x0000000c0b0c7221 */ /* 0x000fc80000010000 */
[----:B------:R-:W-:-:S07]  /*0c30*/  IMAD.MOV.U32 R20, RZ, RZ, R12 ;  /* 0x000000ffff147224 */ /* 0x000fce00078e000c */
[----:B------:R-:W-:Y:S05]  /*0c40*/  WARPSYNC.COLLECTIVE R17, `(.L_x_2357) ;  /* 0x0000000011087348 */ /* 0x000fea0003c00000 */
[----:B------:R0:W1:Y:S02]  /*0c50*/  SHFL.BFLY P2, R18, R20, R19, R22 ;  /* 0x0c00001314127389 */ /* 0x0000640000040016 */
[----:B01----:R-:W-:Y:S01]  /*0c60*/  ENDCOLLECTIVE ;  /* 0x000000000000791b */ /* 0x003fe20003800000 */
.L_x_2357:
[----:B------:R-:W-:Y:S01]  /*0c70*/  IMAD.MOV.U32 R19, RZ, RZ, 0x8 ;  /* 0x00000008ff137424 */ /* 0x000fe200078e00ff */
[----:B------:R-:W-:-:S05]  /*0c80*/  MOV R13, R18 ;  /* 0x00000012000d7202 */ /* 0x000fca0000000f00 */
[----:B------:R-:W-:-:S05]  /*0c90*/  FADD.FTZ R13, R12, R13 ;  /* 0x0000000d0c0d7221 */ /* 0x000fca0000010000 */
[----:B------:R-:W-:-:S07]  /*0ca0*/  MOV R20, R13 ;  /* 0x0000000d00147202 */ /* 0x000fce0000000f00 */
[----:B------:R-:W-:Y:S05]  /*0cb0*/  WARPSYNC.COLLECTIVE R17, `(.L_x_2358) ;  /* 0x0000000011087348 */ /* 0x000fea0003c00000 */
[----:B------:R0:W1:Y:S02]  /*0cc0*/  SHFL.BFLY P2, R18, R20, R19, R22 ;  /* 0x0c00001314127389 */ /* 0x0000640000040016 */
[----:B01----:R-:W-:Y:S01]  /*0cd0*/  ENDCOLLECTIVE ;  /* 0x000000000000791b */ /* 0x003fe20003800000 */
.L_x_2358:
[----:B------:R-:W-:Y:S01]  /*0ce0*/  HFMA2.MMA R19, -RZ, RZ, 0, 9.5367431640625e-07 ;  /* 0x00000010ff137435 */ /* 0x000fe200000001ff */
[----:B------:R-:W-:-:S05]  /*0cf0*/  MOV R10, R18 ;  /* 0x00000012000a7202 */ /* 0x000fca0000000f00 */
[----:B------:R-:W-:-:S05]  /*0d00*/  FADD.FTZ R10, R13, R10 ;  /* 0x0000000a0d0a7221 */ /* 0x000fca0000010000 */
[----:B------:R-:W-:-:S07]  /*0d10*/  MOV R20, R10 ;  /* 0x0000000a00147202 */ /* 0x000fce0000000f00 */
[----:B------:R-:W-:Y:S05]  /*0d20*/  WARPSYNC.COLLECTIVE R17, `(.L_x_2359) ;  /* 0x0000000011087348 */ /* 0x000fea0003c00000 */
[----:B------:R0:W1:Y:S02]  /*0d30*/  SHFL.BFLY P2, R18, R20, R19, R22 ;  /* 0x0c00001314127389 */ /* 0x0000640000040016 */
[----:B01----:R-:W-:Y:S01]  /*0d40*/  ENDCOLLECTIVE ;  /* 0x000000000000791b */ /* 0x003fe20003800000 */
.L_x_2359:
[----:B------:R-:W-:Y:S01]  /*0d50*/  HFMA2.MMA R19, -RZ, RZ, 0, 5.9604644775390625e-08 ;  /* 0x00000001ff137435 */ /* 0x000fe200000001ff */
[----:B------:R-:W-:Y:S01]  /*0d60*/  MOV R20, R9 ;  /* 0x0000000900147202 */ /* 0x000fe20000000f00 */
[----:B------:R-:W-:-:S09]  /*0d70*/  IMAD.MOV.U32 R11, RZ, RZ, R18 ;  /* 0x000000ffff0b7224 */ /* 0x000fd200078e0012 */
[----:B------:R-:W-:Y:S05]  /*0d80*/  WARPSYNC.COLLECTIVE R17, `(.L_x_2360) ;  /* 0x0000000011087348 */ /* 0x000fea0003c00000 */
[----:B------:R0:W1:Y:S02]  /*0d90*/  SHFL.BFLY P2, R18, R20, R19, R22 ;  /* 0x0c00001314127389 */ /* 0x0000640000040016 */
[----:B01----:R-:W-:Y:S01]  /*0da0*/  ENDCOLLECTIVE ;  /* 0x000000000000791b */ /* 0x003fe20003800000 */
.L_x_2360:
[----:B------:R-:W-:Y:S01]  /*0db0*/  HFMA2.MMA R19, -RZ, RZ, 0, 1.1920928955078125e-07 ;  /* 0x00000002ff137435 */ /* 0x000fe200000001ff */
[----:B------:R-:W-:-:S05]  /*0dc0*/  MOV R12, R18 ;  /* 0x00000012000c7202 */ /* 0x000fca0000000f00 */
[----:B------:R-:W-:-:S04]  /*0dd0*/  FADD.FTZ R14, R9, R12 ;  /* 0x0000000c090e7221 */ /* 0x000fc80000010000 */
[----:B------:R-:W-:-:S07]  /*0de0*/  IMAD.MOV.U32 R20, RZ, RZ, R14 ;  /* 0x000000ffff147224 */ /* 0x000fce00078e000e */
[----:B------:R-:W-:Y:S05]  /*0df0*/  WARPSYNC.COLLECTIVE R17, `(.L_x_2361) ;  /* 0x0000000011087348 */ /* 0x000fea0003c00000 */
[----:B------:R0:W1:Y:S02]  /*0e00*/  SHFL.BFLY P2, R18, R20, R19, R22 ;  /* 0x0c00001314127389 */ /* 0x0000640000040016 */
[----:B01----:R-:W-:Y:S01]  /*0e10*/  ENDCOLLECTIVE ;  /* 0x000000000000791b */ /* 0x003fe20003800000 */
.L_x_2361:
[----:B------:R-:W-:Y:S01]  /*0e20*/  IMAD.MOV.U32 R19, RZ, RZ, 0x4 ;  /* 0x00000004ff137424 */ /* 0x000fe200078e00ff */
[----:B------:R-:W-:-:S05]  /*0e30*/  MOV R13, R18 ;  /* 0x00000012000d7202 */ /* 0x000fca0000000f00 */
[----:B------:R-:W-:-:S05]  /*0e40*/  FADD.FTZ R15, R14, R13 ;  /* 0x0000000d0e0f7221 */ /* 0x000fca0000010000 */
[----:B------:R-:W-:-:S07]  /*0e50*/  MOV R20, R15 ;  /* 0x0000000f00147202 */ /* 0x000fce0000000f00 */
[----:B------:R-:W-:Y:S05]  /*0e60*/  WARPSYNC.COLLECTIVE R17, `(.L_x_2362) ;  /* 0x0000000011087348 */ /* 0x000fea0003c00000 */
[----:B------:R0:W1:Y:S02]  /*0e70*/  SHFL.BFLY P2, R18, R20, R19, R22 ;  /* 0x0c00001314127389 */ /* 0x0000640000040016 */
[----:B01----:R-:W-:Y:S01]  /*0e80*/  ENDCOLLECTIVE ;  /* 0x000000000000791b */ /* 0x003fe20003800000 */
.L_x_2362:
[----:B------:R-:W-:Y:S01]  /*0e90*/  HFMA2.MMA R19, -RZ, RZ, 0, 4.76837158203125e-07 ;  /* 0x00000008ff137435 */ /* 0x000fe200000001ff */
[----:B------:R-:W-:-:S05]  /*0ea0*/  MOV R16, R18 ;  /* 0x0000001200107202 */ /* 0x000fca0000000f00 */
[----:B------:R-:W-:-:S05]  /*0eb0*/  FADD.FTZ R16, R15, R16 ;  /* 0x000000100f107221 */ /* 0x000fca0000010000 */
[----:B------:R-:W-:-:S07]  /*0ec0*/  MOV R20, R16 ;  /* 0x0000001000147202 */ /* 0x000fce0000000f00 */
[----:B------:R-:W-:Y:S05]  /*0ed0*/  WARPSYNC.COLLECTIVE R17, `(.L_x_2363) ;  /* 0x0000000011087348 */ /* 0x000fea0003c00000 */
[----:B------:R0:W1:Y:S02]  /*0ee0*/  SHFL.BFLY P2, R18, R20, R19, R22 ;  /* 0x0c00001314127389 */ /* 0x0000640000040016 */
[----:B01----:R-:W-:Y:S01]  /*0ef0*/  ENDCOLLECTIVE ;  /* 0x000000000000791b */ /* 0x003fe20003800000 */
.L_x_2363:
[----:B------:R-:W-:Y:S01]  /*0f00*/  HFMA2.MMA R19, -RZ, RZ, 0, 9.5367431640625e-07 ;  /* 0x00000010ff137435 */ /* 0x000fe200000001ff */
[----:B------:R-:W-:-:S04]  /*0f10*/  IMAD.MOV.U32 R9, RZ, RZ, R18 ;  /* 0x000000ffff097224 */ /* 0x000fc800078e0012 */
[----:B------:R-:W-:-:S05]  /*0f20*/  FADD.FTZ R9, R16, R9 ;  /* 0x0000000910097221 */ /* 0x000fca0000010000 */
[----:B------:R-:W-:-:S07]  /*0f30*/  MOV R20, R9 ;  /* 0x0000000900147202 */ /* 0x000fce0000000f00 */
[----:B------:R-:W-:Y:S05]  /*0f40*/  WARPSYNC.COLLECTIVE R17, `(.L_x_2364) ;  /* 0x0000000011087348 */ /* 0x000fea0003c00000 */
[----:B------:R0:W1:Y:S02]  /*0f50*/  SHFL.BFLY P2, R18, R20, R19, R22 ;  /* 0x0c00001314127389 */ /* 0x0000640000040016 */
[----:B01----:R-:W-:Y:S01]  /*0f60*/  ENDCOLLECTIVE ;  /* 0x000000000000791b */ /* 0x003fe20003800000 */
.L_x_2364:
[----:B------:R-:W-:Y:S01]  /*0f70*/  MOV R14, R18 ;  /* 0x00000012000e7202 */ /* 0x000fe20000000f00 */
[----:B------:R-:W-:Y:S06]  /*0f80*/  BRA `(.L_x_2365) ;  /* 0xfffffff8007c7947 */ /* 0x000fec000383ffff */
.L_x_2366:
        /* <DEDUP_REMOVED lines=15> */
.L_x_5484:


//--------------------- .text._ZN10layer_norm13ln_bwd_kernelINS_13Kernel_traitsI13__nv_bfloat16fS2_fjLj14336ELj4ELj1ELj4ELj8ENS_18Kernel_traits_baseILj14336ES2_fS2_fjLj128EEEEEEEvNS_9BwdParamsE --------------------------
	.section	.text._ZN10layer_norm13ln_bwd_kernelINS_13Kernel_traitsI13__nv_bfloat16fS2_fjLj14336ELj4ELj1ELj4ELj8ENS_18Kernel_traits_baseILj14336ES2_fS2_fjLj128EEEEEEEvNS_9BwdParamsE,"ax",@progbits
	.align	128
        .global         _ZN10layer_norm13ln_bwd_kernelINS_13Kernel_traitsI13__nv_bfloat16fS2_fjLj14336ELj4ELj1ELj4ELj8ENS_18Kernel_traits_baseILj14336ES2_fS2_fjLj128EEEEEEEvNS_9BwdParamsE
        .type           _ZN10layer_norm13ln_bwd_kernelINS_13Kernel_traitsI13__nv_bfloat16fS2_fjLj14336ELj4ELj1ELj4ELj8ENS_18Kernel_traits_baseILj14336ES2_fS2_fjLj128EEEEEEEvNS_9BwdParamsE,@function
        .size           _ZN10layer_norm13ln_bwd_kernelINS_13Kernel_traitsI13__nv_bfloat16fS2_fjLj14336ELj4ELj1ELj4ELj8ENS_18Kernel_traits_baseILj14336ES2_fS2_fjLj128EEEEEEEvNS_9BwdParamsE,(.L_x_5485 - _ZN10layer_norm13ln_bwd_kernelINS_13Kernel_traitsI13__nv_bfloat16fS2_fjLj14336ELj4ELj1ELj4ELj8ENS_18Kernel_traits_baseILj14336ES2_fS2_fjLj128EEEEEEEvNS_9BwdParamsE)
        .other          _ZN10layer_norm13ln_bwd_kernelINS_13Kernel_traitsI13__nv_bfloat16fS2_fjLj14336ELj4ELj1ELj4ELj8ENS_18Kernel_traits_baseILj14336ES2_fS2_fjLj128EEEEEEEvNS_9BwdParamsE,@"STO_CUDA_ENTRY STV_DEFAULT"
_ZN10layer_norm13ln_bwd_kernelINS_13Kernel_traitsI13__nv_bfloat16fS2_fjLj14336ELj4ELj1ELj4ELj8ENS_18Kernel_traits_baseILj14336ES2_fS2_fjLj128EEEEEEEvNS_9BwdParamsE:
.text._ZN10layer_norm13ln_bwd_kernelINS_13Kernel_traitsI13__nv_bfloat16fS2_fjLj14336ELj4ELj1ELj4ELj8ENS_18Kernel_traits_baseILj14336ES2_fS2_fjLj128EEEEEEEvNS_9BwdParamsE:
        /* <DEDUP_REMOVED lines=18> */
[----:B------:R-:W-:Y:S01]  /*0120*/  @P0 IADD3 R5, R4, 0x200, RZ ;  /* 0x0000020004050810 */ /* 0x000fe20007ffe0ff */
[----:B------:R-:W4:Y:S02]  /*0130*/  @P0 LDC.64 R14, c[0x0][0x248] ;  /* 0x00009200ff0e0b82 */ /* 0x000f240000000a00 */
[----:B--2---:R-:W-:-:S04]  /*0140*/  @P0 IMAD.WIDE.U32 R8, R17, 0x4, R8 ;  /* 0x0000000411080825 */ /* 0x004fc800078e0008 */
[----:B---3--:R-:W-:Y:S01]  /*0150*/  @P0 IMAD.WIDE.U32 R6, R5, 0x4, R6 ;  /* 0x0000000405060825 */ /* 0x008fe200078e0006 */
[C---:B------:R-:W-:Y:S01]  /*0160*/  @P0 IADD3 R5, R4.reuse, 0x600, RZ ;  /* 0x0000060004050810 */ /* 0x040fe20007ffe0ff */
[----:B------:R-:W2:Y:S08]  /*0170*/  @P0 LDC.64 R16, c[0x0][0x248] ;  /* 0x00009200ff100b82 */ /* 0x000eb00000000a00 */
[----:B------:R-:W3:Y:S01]  /*0180*/  @P0 LDC.64 R18, c[0x0][0x248] ;  /* 0x00009200ff120b82 */ /* 0x000ee20000000a00 */
[----:B0-----:R-:W-:Y:S01]  /*0190*/  @P0 IMAD.WIDE.U32 R10, R5, 0x4, R10 ;  /* 0x00000004050a0825 */ /* 0x001fe200078e000a */
[----:B------:R-:W-:Y:S01]  /*01a0*/  @P0 IADD3 R5, R4, 0x800, RZ ;  /* 0x0000080004050810 */ /* 0x000fe20007ffe0ff */
[----:B------:R4:W5:Y:S05]  /*01b0*/  @P0 LDG.E R59, desc[UR6][R6.64] ;  /* 0x00000006063b0981 */ /* 0x00096a000c1e1900 */
[----:B------:R-:W0:Y:S08]  /*01c0*/  @P0 LDC.64 R20, c[0x0][0x248] ;  /* 0x00009200ff140b82 */ /* 0x000e300000000a00 */
[----:B------:R-:W3:Y:S08]  /*01d0*/  @P0 LDC.64 R22, c[0x0][0x248] ;  /* 0x00009200ff160b82 */ /* 0x000ef00000000a00 */
[----:B------:R-:W3:Y:S01]  /*01e0*/  @P0 LDC.64 R46, c[0x0][0x248] ;  /* 0x00009200ff2e0b82 */ /* 0x000ee20000000a00 */
[----:B-1----:R-:W-:-:S07]  /*01f0*/  @P0 IMAD.WIDE.U32 R12, R5, 0x4, R12 ;  /* 0x00000004050c0825 */ /* 0x002fce00078e000c */
[----:B------:R-:W1:Y:S01]  /*0200*/  @P0 LDC.64 R28, c[0x0][0x248] ;  /* 0x00009200ff1c0b82 */ /* 0x000e620000000a00 */
[C---:B------:R-:W-:Y:S01]  /*0210*/  @P0 IADD3 R5, R4.reuse, 0xa00, RZ ;  /* 0x00000a0004050810 */ /* 0x040fe20007ffe0ff */
[----:B------:R2:W5:Y:S06]  /*0220*/  @P0 LDG.E R60, desc[UR6][R8.64] ;  /* 0x00000006083c0981 */ /* 0x00056c000c1e1900 */
[----:B------:R-:W1:Y:S08]  /*0230*/  @P0 LDC.64 R24, c[0x0][0x248] ;  /* 0x00009200ff180b82 */ /* 0x000e700000000a00 */
[----:B------:R-:W1:Y:S08]  /*0240*/  @P0 LDC.64 R26, c[0x0][0x248] ;  /* 0x00009200ff1a0b82 */ /* 0x000e700000000a00 */
[----:B------:R-:W1:Y:S01]  /*0250*/  @P0 LDC.64 R30, c[0x0][0x248] ;  /* 0x00009200ff1e0b82 */ /* 0x000e620000000a00 */
[C---:B------:R-:W-:Y:S01]  /*0260*/  @P0 IADD3 R33, R4.reuse, 0xc00, RZ ;  /* 0x00000c0004210810 */ /* 0x040fe20007ffe0ff */
[----:B----4-:R-:W-:Y:S01]  /*0270*/  @P0 IMAD.WIDE.U32 R6, R5, 0x4, R14 ;  /* 0x0000000405060825 */ /* 0x010fe200078e000e */
[C---:B------:R-:W-:Y:S01]  /*0280*/  @P0 IADD3 R35, R4.reuse, 0xe00, RZ ;  /* 0x00000e0004230810 */ /* 0x040fe20007ffe0ff */
[----:B------:R3:W4:Y:S01]  /*0290*/  @P0 LDG.E R61, desc[UR6][R10.64] ;  /* 0x000000060a3d0981 */ /* 0x000722000c1e1900 */
[----:B------:R-:W-:-:S02]  /*02a0*/  @P0 IADD3 R43, R4, 0x1000, RZ ;  /* 0x00001000042b0810 */ /* 0x000fc40007ffe0ff */
[C---:B------:R-:W-:Y:S01]  /*02b0*/  @P0 IADD3 R5, R4.reuse, 0x1200, RZ ;  /* 0x0000120004050810 */ /* 0x040fe20007ffe0ff */
[----:B--2---:R-:W-:Y:S01]  /*02c0*/  @P0 IMAD.WIDE.U32 R8, R33, 0x4, R16 ;  /* 0x0000000421080825 */ /* 0x004fe200078e0010 */
[----:B------:R2:W4:Y:S03]  /*02d0*/  @P0 LDG.E R62, desc[UR6][R12.64] ;  /* 0x000000060c3e0981 */ /* 0x000526000c1e1900 */
[----:B0-----:R-:W-:Y:S01]  /*02e0*/  @P0 IMAD.WIDE.U32 R14, R43, 0x4, R20 ;  /* 0x000000042b0e0825 */ /* 0x001fe200078e0014 */
[C---:B------:R-:W-:Y:S01]  /*02f0*/  @P0 IADD3 R21, R4.reuse, 0x1a00, RZ ;  /* 0x00001a0004150810 */ /* 0x040fe20007ffe0ff */
[----:B------:R1:W4:Y:S02]  /*0300*/  @P0 LDG.E R66, desc[UR6][R8.64] ;  /* 0x0000000608420981 */ /* 0x000324000c1e1900 */
[----:B---3--:R-:W-:Y:S01]  /*0310*/  @P0 IMAD.WIDE.U32 R10, R35, 0x4, R18 ;  /* 0x00000004230a0825 */ /* 0x008fe200078e0012 */
[C---:B------:R-:W-:Y:S01]  /*0320*/  @P0 IADD3 R19, R4.reuse, 0x1800, RZ ;  /* 0x0000180004130810 */ /* 0x040fe20007ffe0ff */
[----:B------:R0:W3:Y:S01]  /*0330*/  @P0 LDG.E R63, desc[UR6][R6.64] ;  /* 0x00000006063f0981 */ /* 0x0000e2000c1e1900 */
[C---:B--2---:R-:W-:Y:S01]  /*0340*/  @P0 IADD3 R13, R4.reuse, 0x1400, RZ ;  /* 0x00001400040d0810 */ /* 0x044fe20007ffe0ff */
[----:B------:R-:W-:Y:S01]  /*0350*/  @P0 IMAD.WIDE.U32 R16, R5, 0x4, R22 ;  /* 0x0000000405100825 */ /* 0x000fe200078e0016 */
[C---:B------:R-:W-:Y:S01]  /*0360*/  @P0 IADD3 R5, R4.reuse, 0x1600, RZ ;  /* 0x0000160004050810 */ /* 0x040fe20007ffe0ff */
[----:B------:R2:W3:Y:S01]  /*0370*/  @P0 LDG.E R67, desc[UR6][R10.64] ;  /* 0x000000060a430981 */ /* 0x0004e2000c1e1900 */
[----:B------:R-:W-:Y:S01]  /*0380*/  @P0 LEA R18, P1, R4, R46, 0x2 ;  /* 0x0000002e04120211 */ /* 0x000fe200078210ff */
[----:B-1----:R-:W-:-:S02]  /*0390*/  @P0 IMAD.WIDE.U32 R8, R19, 0x4, R28 ;  /* 0x0000000413080825 */ /* 0x002fc400078e001c */
[----:B------:R-:W3:Y:S01]  /*03a0*/  @P0 LDG.E R68, desc[UR6][R14.64] ;  /* 0x000000060e440981 */ /* 0x000ee2000c1e1900 */
[----:B------:R-:W-:Y:S01]  /*03b0*/  @P0 LEA.HI.X R19, R4, R47, RZ, 0x2, P1 ;  /* 0x0000002f04130211 */ /* 0x000fe200008f14ff */
[----:B------:R-:W-:Y:S02]  /*03c0*/  @P0 IMAD.WIDE.U32 R12, R13, 0x4, R24 ;  /* 0x000000040d0c0825 */ /* 0x000fe400078e0018 */
[----:B------:R-:W3:Y:S02]  /*03d0*/  @P0 LDG.E R69, desc[UR6][R16.64] ;  /* 0x0000000610450981 */ /* 0x000ee4000c1e1900 */
[----:B0-----:R-:W-:Y:S02]  /*03e0*/  @P0 IMAD.WIDE.U32 R6, R5, 0x4, R26 ;  /* 0x0000000405060825 */ /* 0x001fe400078e001a */
[----:B------:R-:W3:Y:S02]  /*03f0*/  @P0 LDG.E R70, desc[UR6][R12.64] ;  /* 0x000000060c460981 */ /* 0x000ee4000c1e1900 */
[----:B--2---:R-:W-:-:S02]  /*0400*/  @P0 IMAD.WIDE.U32 R10, R21, 0x4, R30 ;  /* 0x00000004150a0825 */ /* 0x004fc400078e001e */
[----:B------:R0:W2:Y:S04]  /*0410*/  @P0 LDG.E R71, desc[UR6][R6.64] ;  /* 0x0000000606470981 */ /* 0x0000a8000c1e1900 */
[----:B------:R-:W2:Y:S04]  /*0420*/  @P0 LDG.E R72, desc[UR6][R8.64] ;  /* 0x0000000608480981 */ /* 0x000ea8000c1e1900 */
[----:B------:R-:W2:Y:S04]  /*0430*/  @P0 LDG.E R73, desc[UR6][R10.64] ;  /* 0x000000060a490981 */ /* 0x000ea8000c1e1900 */
[----:B------:R1:W2:Y:S01]  /*0440*/  @P0 LDG.E R58, desc[UR6][R18.64] ;  /* 0x00000006123a0981 */ /* 0x0002a2000c1e1900 */
        /* <DEDUP_REMOVED lines=28> */
[----:B-1----:R-:W-:Y:S02]  /*0610*/  CS2R R18, SRZ ;  /* 0x0000000000127805 */ /* 0x002fe4000001ff00 */
[----:B------:R-:W-:Y:S02]  /*0620*/  CS2R R14, SRZ ;  /* 0x00000000000e7805 */ /* 0x000fe4000001ff00 */
[----:B------:R-:W-:Y:S02]  /*0630*/  CS2R R10, SRZ ;  /* 0x00000000000a7805 */ /* 0x000fe4000001ff00 */
[----:B------:R-:W-:Y:S02]  /*0640*/  CS2R R8, SRZ ;  /* 0x0000000000087805 */ /* 0x000fe4000001ff00 */
[----:B-----5:R-:W-:-:S02]  /*0650*/  @P0 PRMT R37, R59, 0x7632, R37 ;  /* 0x000076323b250816 */ /* 0x020fc40000000025 */
[----:B------:R-:W-:Y:S02]  /*0660*/  @P0 PRMT R38, R60, 0x7632, R38 ;  /* 0x000076323c260816 */ /* 0x000fe40000000026 */
[----:B----4-:R-:W-:Y:S02]  /*0670*/  @P0 PRMT R39, R61, 0x7632, R39 ;  /* 0x000076323d270816 */ /* 0x010fe40000000027 */
[----:B------:R-:W-:Y:S02]  /*0680*/  @P0 PRMT R40, R62, 0x7632, R40 ;  /* 0x000076323e280816 */ /* 0x000fe40000000028 */
[----:B------:R-:W-:Y:S02]  /*0690*/  @P0 PRMT R44, R66, 0x7632, R44 ;  /* 0x00007632422c0816 */ /* 0x000fe4000000002c */
[----:B---3--:R-:W-:Y:S02]  /*06a0*/  @P0 PRMT R41, R63, 0x7632, R41 ;  /* 0x000076323f290816 */ /* 0x008fe40000000029 */
[----:B------:R-:W-:-:S02]  /*06b0*/  @P0 PRMT R45, R67, 0x7632, R45 ;  /* 0x00007632432d0816 */ /* 0x000fc4000000002d */
[----:B------:R-:W-:Y:S02]  /*06c0*/  @P0 PRMT R52, R68, 0x7632, R52 ;  /* 0x0000763244340816 */ /* 0x000fe40000000034 */
[----:B------:R-:W-:Y:S02]  /*06d0*/  @P0 PRMT R53, R69, 0x7632, R53 ;  /* 0x0000763245350816 */ /* 0x000fe40000000035 */
[----:B------:R-:W-:Y:S02]  /*06e0*/  @P0 PRMT R54, R70, 0x7632, R54 ;  /* 0x0000763246360816 */ /* 0x000fe40000000036 */
[----:B--2---:R-:W-:Y:S02]  /*06f0*/  @P0 PRMT R55, R71, 0x7632, R55 ;  /* 0x0000763247370816 */ /* 0x004fe40000000037 */
[----:B------:R-:W-:Y:S02]  /*0700*/  @P0 PRMT R56, R72, 0x7632, R56 ;  /* 0x0000763248380816 */ /* 0x000fe40000000038 */
[----:B------:R-:W-:-:S02]  /*0710*/  @P0 PRMT R57, R73, 0x7632, R57 ;  /* 0x0000763249390816 */ /* 0x000fc40000000039 */
        /* <DEDUP_REMOVED lines=76> */
[C---:B--2---:R-:W-:Y:S02]  /*0be0*/  PRMT R110, R96.reuse, 0x7632, R110 ;  /* 0x00007632606e7816 */ /* 0x044fe4000000006e */
[----:B------:R-:W-:Y:S02]  /*0bf0*/  SHF.L.U32 R96, R96, 0x10, RZ ;  /* 0x0000001060607819 */ /* 0x000fe400000006ff */
[C---:B---3--:R-:W-:Y:S02]  /*0c00*/  PRMT R111, R97.reuse, 0x7632, R111 ;  /* 0x00007632616f7816 */ /* 0x048fe4000000006f */
[----:B------:R-:W-:-:S02]  /*0c10*/  SHF.L.U32 R97, R97, 0x10, RZ ;  /* 0x0000001061617819 */ /* 0x000fc400000006ff */
[C---:B----4-:R-:W-:Y:S02]  /*0c20*/  PRMT R112, R98.reuse, 0x7632, R112 ;  /* 0x0000763262707816 */ /* 0x050fe40000000070 */
[----:B------:R-:W-:Y:S02]  /*0c30*/  SHF.L.U32 R98, R98, 0x10, RZ ;  /* 0x0000001062627819 */ /* 0x000fe400000006ff */
[C---:B-----5:R-:W-:Y:S02]  /*0c40*/  PRMT R113, R99.reuse, 0x7632, R113 ;  /* 0x0000763263717816 */ /* 0x060fe40000000071 */
        /* <DEDUP_REMOVED lines=35> */
.L_x_2373:
[----:B------:R-:W-:Y:S01]  /*0e80*/  ULDC.64 UR4, c[0x0][0x228] ;  /* 0x00008a0000047ab9 */ /* 0x000fe20000000a00 */
[----:B-1----:R-:W0:Y:S01]  /*0e90*/  LDC.64 R120, c[0x0][0x238] ;  /* 0x00008e00ff787b82 */ /* 0x002e220000000a00 */
[----:B------:R-:W-:Y:S01]  /*0ea0*/  ISETP.NE.U32.AND P0, PT, RZ, UR4, PT ;  /* 0x00000004ff007c0c */ /* 0x000fe2000bf05070 */
[----:B------:R-:W-:-:S03]  /*0eb0*/  IMAD R131, R7, 0x1c00, R4 ;  /* 0x00001c0007837824 */ /* 0x000fc600078e0204 */
[----:B------:R-:W-:Y:S02]  /*0ec0*/  ISETP.NE.AND.EX P0, PT, RZ, UR5, PT, P0 ;  /* 0x00000005ff007c0c */ /* 0x000fe4000bf05300 */
[----:B------:R-:W-:-:S11]  /*0ed0*/  IADD3 R139, R131, 0x200, RZ ;  /* 0x00000200838b7810 */ /* 0x000fd60007ffe0ff */
[----:B------:R-:W1:Y:S01]  /*0ee0*/  @!P0 LDC.64 R66, c[0x0][0x220] ;  /* 0x00008800ff428b82 */ /* 0x000e620000000a00 */
[C---:B------:R-:W-:Y:S02]  /*0ef0*/  @P0 LEA R126, P1, R131.reuse, UR4, 0x3 ;  /* 0x00000004837e0c11 */ /* 0x040fe4000f8218ff */
[----:B------:R-:W-:Y:S02]  /*0f00*/  @P0 MOV R130, RZ ;  /* 0x000000ff00820202 */ /* 0x000fe40000000f00 */
[----:B------:R-:W-:-:S03]  /*0f10*/  @P0 LEA.HI.X R127, R131, UR5, RZ, 0x3, P1 ;  /* 0x00000005837f0c11 */ /* 0x000fc600088f1cff */
[----:B------:R-:W2:Y:S08]  /*0f20*/  @P0 LDC.64 R64, c[0x0][0x228] ;  /* 0x00008a00ff400b82 */ /* 0x000eb00000000a00 */
[----:B------:R-:W3:Y:S08]  /*0f30*/  @!P0 LDC.64 R124, c[0x0][0x220] ;  /* 0x00008800ff7c8b82 */ /* 0x000ef00000000a00 */
[----:B------:R-:W4:Y:S01]  /*0f40*/  @!P0 LDC.64 R122, c[0x0][0x230] ;  /* 0x00008c00ff7a8b82 */ /* 0x000f220000000a00 */
[----:B-1----:R-:W-:-:S04]  /*0f50*/  @!P0 LEA R126, P2, R131, R66, 0x3 ;  /* 0x00000042837e8211 */ /* 0x002fc800078418ff */
[----:B------:R-:W-:-:S03]  /*0f60*/  @!P0 LEA.HI.X R127, R131, R67, RZ, 0x3, P2 ;  /* 0x00000043837f8211 */ /* 0x000fc600010f1cff */
[----:B------:R-:W1:Y:S01]  /*0f70*/  @P0 LDC.64 R118, c[0x0][0x228] ;  /* 0x00008a00ff760b82 */ /* 0x000e620000000a00 */
[----:B--2---:R-:W-:Y:S01]  /*0f80*/  @P0 IMAD.WIDE.U32 R64, R139, 0x8, R64 ;  /* 0x000000088b400825 */ /* 0x004fe200078e0040 */
[C---:B------:R-:W-:Y:S01]  /*0f90*/  IADD3 R135, R131.reuse, 0x400, RZ ;  /* 0x0000040083877810 */ /* 0x040fe20007ffe0ff */
[----:B------:R-:W2:Y:S01]  /*0fa0*/  LDG.E R141, desc[UR6][R126.64+0x4] ;  /* 0x000004067e8d7981 */ /* 0x000ea2000c1e1900 */
[----:B------:R-:W-:-:S03]  /*0fb0*/  IADD3 R133, R131, 0x600, RZ ;  /* 0x0000060083857810 */ /* 0x000fc60007ffe0ff */
[----:B------:R5:W2:Y:S01]  /*0fc0*/  LDG.E R161, desc[UR6][R126.64] ;  /* 0x000000067ea17981 */ /* 0x000aa2000c1e1900 */
[----:B------:R-:W5:Y:S01]  /*0fd0*/  @P0 LDC.64 R66, c[0x0][0x228] ;  /* 0x00008a00ff420b82 */ /* 0x000f620000000a00 */
[----:B---3--:R-:W-:-:S07]  /*0fe0*/  @!P0 IMAD.WIDE.U32 R64, R139, 0x8, R124 ;  /* 0x000000088b408825 */ /* 0x008fce00078e007c */
[----:B------:R-:W3:Y:S01]  /*0ff0*/  @!P0 LDC.64 R68, c[0x0][0x220] ;  /* 0x00008800ff448b82 */ /* 0x000ee20000000a00 */
[C---:B0-----:R-:W-:Y:S01]  /*1000*/  IMAD.WIDE R124, R7.reuse, 0x4, R120 ;  /* 0x00000004077c7825 */ /* 0x041fe200078e0278 */
[----:B------:R-:W2:Y:S03]  /*1010*/  LDG.E R173, desc[UR6][R64.64+0x4] ;  /* 0x0000040640ad7981 */ /* 0x000ea6000c1e1900 */
[----:B----4-:R-:W-:Y:S01]  /*1020*/  @!P0 IMAD.WIDE R122, R7, 0x4, R122 ;  /* 0x00000004077a8825 */ /* 0x010fe200078e027a */
[----:B------:R-:W4:Y:S02]  /*1030*/  LDG.E R132, desc[UR6][R64.64] ;  /* 0x0000000640847981 */ /* 0x000f24000c1e1900 */
[----:B------:R-:W0:Y:S08]  /*1040*/  @!P0 LDC.64 R70, c[0x0][0x220] ;  /* 0x00008800ff468b82 */ /* 0x000e300000000a00 */
[----:B------:R-:W0:Y:S01]  /*1050*/  @P0 LDC.64 R128, c[0x0][0x228] ;  /* 0x00008a00ff800b82 */ /* 0x000e220000000a00 */
[----:B------:R0:W4:Y:S01]  /*1060*/  @!P0 LDG.E R130, desc[UR6][R122.64] ;  /* 0x000000067a828981 */ /* 0x000122000c1e1900 */
[----:B-1----:R-:W-:Y:S01]  /*1070*/  @P0 IMAD.WIDE.U32 R118, R135, 0x8, R118 ;  /* 0x0000000887760825 */ /* 0x002fe200078e0076 */
[----:B------:R-:W-:-:S02]  /*1080*/  IADD3 R137, R131, 0x800, RZ ;  /* 0x0000080083897810 */ /* 0x000fc40007ffe0ff */
[----:B------:R-:W-:Y:S01]  /*1090*/  IADD3 R147, R131, 0xa00, RZ ;  /* 0x00000a0083937810 */ /* 0x000fe20007ffe0ff */
[----:B------:R-:W4:Y:S02]  /*10a0*/  LDG.E R160, desc[UR6][R124.64] ;  /* 0x000000067ca07981 */ /* 0x000f24000c1e1900 */
[----:B------:R-:W1:Y:S01]  /*10b0*/  @!P0 LDC.64 R120, c[0x0][0x220] ;  /* 0x00008800ff788b82 */ /* 0x000e620000000a00 */
[----:B---3--:R-:W-:-:S04]  /*10c0*/  @!P0 IMAD.WIDE.U32 R118, R135, 0x8, R68 ;  /* 0x0000000887768825 */ /* 0x008fc800078e0044 */
[----:B-----5:R-:W-:Y:S01]  /*10d0*/  @P0 IMAD.WIDE.U32 R122, R133, 0x8, R66 ;  /* 0x00000008857a0825 */ /* 0x020fe200078e0042 */
[C---:B------:R-:W-:Y:S01]  /*10e0*/  IADD3 R145, R131.reuse, 0xc00, RZ ;  /* 0x00000c0083917810 */ /* 0x040fe20007ffe0ff */
[----:B------:R-:W3:Y:S01]  /*10f0*/  LDG.E R175, desc[UR6][R118.64+0x4] ;  /* 0x0000040676af7981 */ /* 0x000ee2000c1e1900 */
[----:B------:R-:W5:Y:S01]  /*1100*/  @P0 LDC.64 R126, c[0x0][0x228] ;  /* 0x00008a00ff7e0b82 */ /* 0x000f620000000a00 */
[----:B------:R-:W-:Y:S02]  /*1110*/  IADD3 R149, R131, 0xe00, RZ ;  /* 0x00000e0083957810 */ /* 0x000fe40007ffe0ff */
[----:B------:R-:W3:Y:S05]  /*1120*/  LDG.E R136, desc[UR6][R118.64] ;  /* 0x0000000676887981 */ /* 0x000eea000c1e1900 */
[----:B------:R-:W5:Y:S01]  /*1130*/  @P0 LDC.64 R66, c[0x0][0x228] ;  /* 0x00008a00ff420b82 */ /* 0x000f620000000a00 */
[----:B0-----:R-:W-:-:S07]  /*1140*/  @!P0 IMAD.WIDE.U32 R122, R133, 0x8, R70 ;  /* 0x00000008857a8825 */ /* 0x001fce00078e0046 */
[----:B------:R-:W0:Y:S01]  /*1150*/  @!P0 LDC.64 R64, c[0x0][0x220] ;  /* 0x00008800ff408b82 */ /* 0x000e220000000a00 */
[C---:B------:R-:W-:Y:S01]  /*1160*/  @P0 IMAD.WIDE.U32 R128, R137.reuse, 0x8, R128 ;  /* 0x0000000889800825 */ /* 0x040fe200078e0080 */
[----:B------:R-:W3:Y:S06]  /*1170*/  LDG.E R177, desc[UR6][R122.64+0x4] ;  /* 0x000004067ab17981 */ /* 0x000eec000c1e1900 */
[----:B------:R-:W0:Y:S01]  /*1180*/  @!P0 LDC.64 R68, c[0x0][0x220] ;  /* 0x00008800ff448b82 */ /* 0x000e220000000a00 */
[----:B-1----:R-:W-:Y:S01]  /*1190*/  @!P0 IMAD.WIDE.U32 R128, R137, 0x8, R120 ;  /* 0x0000000889808825 */ /* 0x002fe200078e0078 */
[----:B------:R1:W3:Y:S03]  /*11a0*/  LDG.E R138, desc[UR6][R122.64] ;  /* 0x000000067a8a7981 */ /* 0x0002e6000c1e1900 */
[----:B-----5:R-:W-:Y:S01]  /*11b0*/  @P0 IMAD.WIDE.U32 R126, R147, 0x8, R126 ;  /* 0x00000008937e0825 */ /* 0x020fe200078e007e */
[----:B------:R-:W-:Y:S01]  /*11c0*/  IADD3 R163, R131, 0x1200, RZ ;  /* 0x0000120083a37810 */ /* 0x000fe20007ffe0ff */
[----:B------:R-:W5:Y:S01]  /*11d0*/  LDG.E R179, desc[UR6][R128.64+0x4] ;  /* 0x0000040680b37981 */ /* 0x000f62000c1e1900 */
[----:B------:R-:W1:Y:S01]  /*11e0*/  @P0 LDC.64 R70, c[0x0][0x228] ;  /* 0x00008a00ff460b82 */ /* 0x000e620000000a00 */
[----:B------:R-:W-:Y:S01]  /*11f0*/  @P0 IMAD.WIDE.U32 R66, R145, 0x8, R66 ;  /* 0x0000000891420825 */ /* 0x000fe200078e0042 */
[----:B------:R-:W-:Y:S01]  /*1200*/  IADD3 R171, R131, 0x1600, RZ ;  /* 0x0000160083ab7810 */ /* 0x000fe20007ffe0ff */
[----:B------:R-:W5:Y:S05]  /*1210*/  LDG.E R140, desc[UR6][R128.64] ;  /* 0x00000006808c7981 */ /* 0x000f6a000c1e1900 */
[----:B------:R-:W1:Y:S01]  /*1220*/  @!P0 LDC.64 R120, c[0x0][0x220] ;  /* 0x00008800ff788b82 */ /* 0x000e620000000a00 */
[----:B0-----:R-:W-:-:S05]  /*1230*/  @!P0 IMAD.WIDE.U32 R66, R145, 0x8, R64 ;  /* 0x0000000891428825 */ /* 0x001fca00078e0040 */
[----:B------:R-:W5:Y:S02]  /*1240*/  LDG.E R183, desc[UR6][R66.64+0x4] ;  /* 0x0000040642b77981 */ /* 0x000f64000c1e1900 */
[----:B-1----:R-:W0:Y:S01]  /*1250*/  @P0 LDC.64 R122, c[0x0][0x228] ;  /* 0x00008a00ff7a0b82 */ /* 0x002e220000000a00 */
[----:B------:R-:W-:Y:S01]  /*1260*/  @!P0 IMAD.WIDE.U32 R126, R147, 0x8, R68 ;  /* 0x00000008937e8825 */ /* 0x000fe200078e0044 */
[----:B------:R-:W5:Y:S04]  /*1270*/  LDG.E R146, desc[UR6][R66.64] ;  /* 0x0000000642927981 */ /* 0x000f68000c1e1900 */
[----:B------:R-:W5:Y:S02]  /*1280*/  LDG.E R181, desc[UR6][R126.64+0x4] ;  /* 0x000004067eb57981 */ /* 0x000f64000c1e1900 */
[----:B------:R-:W1:Y:S02]  /*1290*/  @!P0 LDC.64 R64, c[0x0][0x220] ;  /* 0x00008800ff408b82 */ /* 0x000e640000000a00 */
[----:B------:R0:W5:Y:S01]  /*12a0*/  LDG.E R144, desc[UR6][R126.64] ;  /* 0x000000067e907981 */ /* 0x000162000c1e1900 */
[----:B------:R-:W-:-:S05]  /*12b0*/  @P0 IMAD.WIDE.U32 R70, R149, 0x8, R70 ;  /* 0x0000000895460825 */ /* 0x000fca00078e0046 */
[----:B------:R-:W1:Y:S01]  /*12c0*/  @P0 LDC.64 R118, c[0x0][0x228] ;  /* 0x00008a00ff760b82 */ /* 0x000e620000000a00 */
[----:B------:R-:W-:Y:S01]  /*12d0*/  @!P0 IMAD.WIDE.U32 R70, R149, 0x8, R120 ;  /* 0x0000000895468825 */ /* 0x000fe200078e0078 */
[C---:B------:R-:W-:Y:S02]  /*12e0*/  IADD3 R151, R131.reuse, 0x1000, RZ ;  /* 0x0000100083977810 */ /* 0x040fe40007ffe0ff */
[----:B------:R-:W-:Y:S02]  /*12f0*/  IADD3 R165, R131, 0x1400, RZ ;  /* 0x0000140083a57810 */ /* 0x000fe40007ffe0ff */
[----:B------:R-:W5:Y:S02]  /*1300*/  LDG.E R185, desc[UR6][R70.64+0x4] ;  /* 0x0000040646b97981 */ /* 0x000f64000c1e1900 */
[----:B0-----:R-:W0:Y:S08]  /*1310*/  @P0 LDC.64 R126, c[0x0][0x228] ;  /* 0x00008a00ff7e0b82 */ /* 0x001e300000000a00 */
[----:B------:R-:W0:Y:S01]  /*1320*/  @P0 LDC.64 R124, c[0x0][0x228] ;  /* 0x00008a00ff7c0b82 */ /* 0x000e220000000a00 */
[C---:B------:R-:W-:Y:S01]  /*1330*/  @P0 IMAD.WIDE.U32 R122, R163.reuse, 0x8, R122 ;  /* 0x00000008a37a0825 */ /* 0x040fe200078e007a */
[----:B------:R0:W5:Y:S06]  /*1340*/  LDG.E R148, desc[UR6][R70.64] ;  /* 0x0000000646947981 */ /* 0x00016c000c1e1900 */
[----:B------:R-:W0:Y:S08]  /*1350*/  @!P0 LDC.64 R66, c[0x0][0x220] ;  /* 0x00008800ff428b82 */ /* 0x000e300000000a00 */
[----:B------:R-:W0:Y:S08]  /*1360*/  @!P0 LDC.64 R68, c[0x0][0x220] ;  /* 0x00008800ff448b82 */ /* 0x000e300000000a00 */
[----:B------:R-:W0:Y:S01]  /*1370*/  @!P0 LDC.64 R120, c[0x0][0x220] ;  /* 0x00008800ff788b82 */ /* 0x000e220000000a00 */
[----:B-1----:R-:W-:-:S04]  /*1380*/  @!P0 IMAD.WIDE.U32 R122, R163, 0x8, R64 ;  /* 0x00000008a37a8825 */ /* 0x002fc800078e0040 */
[----:B0-----:R-:W-:Y:S01]  /*1390*/  @P0 IMAD.WIDE.U32 R126, R171, 0x8, R126 ;  /* 0x00000008ab7e0825 */ /* 0x001fe200078e007e */
[----:B------:R-:W5:Y:S02]  /*13a0*/  LDG.E R162, desc[UR6][R122.64] ;  /* 0x000000067aa27981 */ /* 0x000f64000c1e1900 */
[----:B------:R-:W0:Y:S01]  /*13b0*/  @P0 LDC.64 R64, c[0x0][0x228] ;  /* 0x00008a00ff400b82 */ /* 0x000e220000000a00 */
[----:B------:R-:W-:Y:S01]  /*13c0*/  @P0 IMAD.WIDE.U32 R118, R151, 0x8, R118 ;  /* 0x0000000897760825 */ /* 0x000fe200078e0076 */
[----:B------:R-:W-:Y:S01]  /*13d0*/  IADD3 R167, R131, 0x1a00, RZ ;  /* 0x00001a0083a77810 */ /* 0x000fe20007ffe0ff */
[----:B------:R-:W5:Y:S05]  /*13e0*/  LDG.E R189, desc[UR6][R122.64+0x4] ;  /* 0x000004067abd7981 */ /* 0x000f6a000c1e1900 */
[----:B------:R-:W1:Y:S01]  /*13f0*/  @!P0 LDC.64 R128, c[0x0][0x220] ;  /* 0x00008800ff808b82 */ /* 0x000e620000000a00 */
[----:B------:R-:W-:-:S04]  /*1400*/  @P0 IMAD.WIDE.U32 R124, R165, 0x8, R124 ;  /* 0x00000008a57c0825 */ /* 0x000fc800078e007c */
[----:B------:R-:W-:-:S03]  /*1410*/  @!P0 IMAD.WIDE.U32 R126, R171, 0x8, R66 ;  /* 0x00000008ab7e8825 */ /* 0x000fc600078e0042 */
[----:B------:R-:W1:Y:S01]  /*1420*/  LDC.64 R66, c[0x0][0x268] ;  /* 0x00009a00ff427b82 */ /* 0x000e620000000a00 */
[----:B------:R-:W-:Y:S01]  /*1430*/  @!P0 IMAD.WIDE.U32 R118, R151, 0x8, R68 ;  /* 0x0000000897768825 */ /* 0x000fe200078e0044 */
[----:B------:R-:W-:Y:S01]  /*1440*/  IADD3 R169, R131, 0x1800, RZ ;  /* 0x0000180083a97810 */ /* 0x000fe20007ffe0ff */
[----:B------:R-:W5:Y:S02]  /*1450*/  LDG.E R193, desc[UR6][R126.64+0x4] ;  /* 0x000004067ec17981 */ /* 0x000f64000c1e1900 */
[----:B------:R-:W-:Y:S02]  /*1460*/  @!P0 IMAD.WIDE.U32 R124, R165, 0x8, R120 ;  /* 0x00000008a57c8825 */ /* 0x000fe400078e0078 */
[----:B------:R-:W5:Y:S01]  /*1470*/  LDG.E R150, desc[UR6][R118.64] ;  /* 0x0000000676967981 */ /* 0x000f62000c1e1900 */
[----:B------:R-:W2:Y:S03]  /*1480*/  @P0 LDC.64 R68, c[0x0][0x228] ;  /* 0x00008a00ff440b82 */ /* 0x000ea60000000a00 */
[----:B------:R-:W5:Y:S05]  /*1490*/  LDG.E R191, desc[UR6][R124.64+0x4] ;  /* 0x000004067cbf7981 */ /* 0x000f6a000c1e1900 */
[----:B------:R-:W2:Y:S01]  /*14a0*/  @!P0 LDC.64 R70, c[0x0][0x220] ;  /* 0x00008800ff468b82 */ /* 0x000ea20000000a00 */
[C---:B0-----:R-:W-:Y:S01]  /*14b0*/  @P0 IMAD.WIDE.U32 R64, R167.reuse, 0x8, R64 ;  /* 0x00000008a7400825 */ /* 0x041fe200078e0040 */
[----:B------:R0:W5:Y:S03]  /*14c0*/  LDG.E R187, desc[UR6][R118.64+0x4] ;  /* 0x0000040676bb7981 */ /* 0x000166000c1e1900 */
[----:B-1----:R-:W-:Y:S01]  /*14d0*/  @!P0 IMAD.WIDE.U32 R64, R167, 0x8, R128 ;  /* 0x00000008a7408825 */ /* 0x002fe200078e0080 */
[----:B------:R-:W5:Y:S04]  /*14e0*/  LDG.E R164, desc[UR6][R124.64] ;  /* 0x000000067ca47981 */ /* 0x000f68000c1e1900 */
[----:B------:R-:W5:Y:S01]  /*14f0*/  LDG.E R180, desc[UR6][R64.64] ;  /* 0x0000000640b47981 */ /* 0x000f62000c1e1900 */
[----:B0-----:R-:W-:-:S03]  /*1500*/  IMAD.WIDE.U32 R118, R131, 0x4, R66 ;  /* 0x0000000483767825 */ /* 0x001fc600078e0042 */
[----:B------:R-:W5:Y:S01]  /*1510*/  LDG.E R197, desc[UR6][R64.64+0x4] ;  /* 0x0000040640c57981 */ /* 0x000f62000c1e1900 */
[----:B--2---:R-:W-:-:S03]  /*1520*/  @P0 IMAD.WIDE.U32 R68, R169, 0x8, R68 ;  /* 0x00000008a9440825 */ /* 0x004fc600078e0044 */
[----:B------:R0:W2:Y:S01]  /*1530*/  LDG.E R166, desc[UR6][R126.64] ;  /* 0x000000067ea67981 */ /* 0x0000a2000c1e1900 */
[----:B------:R-:W-:-:S03]  /*1540*/  IMAD.WIDE.U32 R122, R139, 0x4, R66 ;  /* 0x000000048b7a7825 */ /* 0x000fc600078e0042 */
[----:B------:R1:W2:Y:S01]  /*1550*/  LDG.E R178, desc[UR6][R118.64] ;  /* 0x0000000676b27981 */ /* 0x0002a2000c1e1900 */
[----:B------:R-:W-:-:S03]  /*1560*/  @!P0 IMAD.WIDE.U32 R68, R169, 0x8, R70 ;  /* 0x00000008a9448825 */ /* 0x000fc600078e0046 */
[----:B------:R-:W2:Y:S01]  /*1570*/  LDG.E R168, desc[UR6][R122.64] ;  /* 0x000000067aa87981 */ /* 0x000ea2000c1e1900 */
[----:B0-----:R-:W-:-:S03]  /*1580*/  IMAD.WIDE.U32 R126, R135, 0x4, R66 ;  /* 0x00000004877e7825 */ /* 0x001fc600078e0042 */
[----:B------:R-:W2:Y:S01]  /*1590*/  LDG.E R195, desc[UR6][R68.64+0x4] ;  /* 0x0000040644c37981 */ /* 0x000ea2000c1e1900 */
[----:B------:R-:W-:-:S03]  /*15a0*/  IMAD.WIDE.U32 R124, R133, 0x4, R66 ;  /* 0x00000004857c7825 */ /* 0x000fc600078e0042 */
[----:B------:R0:W2:Y:S01]  /*15b0*/  LDG.E R176, desc[UR6][R68.64] ;  /* 0x0000000644b07981 */ /* 0x0000a2000c1e1900 */
[----:B------:R-:W-:-:S03]  /*15c0*/  IMAD.WIDE.U32 R120, R137, 0x4, R66 ;  /* 0x0000000489787825 */ /* 0x000fc600078e0042 */
[----:B------:R4:W2:Y:S01]  /*15d0*/  LDG.E R170, desc[UR6][R126.64] ;  /* 0x000000067eaa7981 */ /* 0x0008a2000c1e1900 */
[----:B-1----:R-:W-:-:S03]  /*15e0*/  IMAD.WIDE.U32 R118, R151, 0x4, R66 ;  /* 0x0000000497767825 */ /* 0x002fc600078e0042 */
[----:B------:R1:W2:Y:S01]  /*15f0*/  LDG.E R172, desc[UR6][R124.64] ;  /* 0x000000067cac7981 */ /* 0x0002a2000c1e1900 */
[----:B------:R-:W-:-:S03]  /*1600*/  IMAD.WIDE.U32 R70, R147, 0x4, R66 ;  /* 0x0000000493467825 */ /* 0x000fc600078e0042 */
[----:B------:R1:W2:Y:S01]  /*1610*/  LDG.E R174, desc[UR6][R120.64] ;  /* 0x0000000678ae7981 */ /* 0x0002a2000c1e1900 */
[----:B0-----:R-:W-:-:S03]  /*1620*/  IMAD.WIDE.U32 R68, R145, 0x4, R66 ;  /* 0x0000000491447825 */ /* 0x001fc600078e0042 */
[----:B------:R-:W2:Y:S01]  /*1630*/  LDG.E R118, desc[UR6][R118.64] ;  /* 0x0000000676767981 */ /* 0x000ea2000c1e1900 */
[----:B------:R-:W-:-:S03]  /*1640*/  IMAD.WIDE.U32 R122, R163, 0x4, R66 ;  /* 0x00000004a37a7825 */ /* 0x000fc600078e0042 */
[----:B------:R-:W2:Y:S01]  /*1650*/  LDG.E R70, desc[UR6][R70.64] ;  /* 0x0000000646467981 */ /* 0x000ea2000c1e1900 */
[----:B----4-:R-:W-:-:S03]  /*1660*/  IMAD.WIDE.U32 R126, R165, 0x4, R66 ;  /* 0x00000004a57e7825 */ /* 0x010fc600078e0042 */
[----:B------:R-:W4:Y:S01]  /*1670*/  LDG.E R182, desc[UR6][R122.64] ;  /* 0x000000067ab67981 */ /* 0x000f22000c1e1900 */
[----:B------:R-:W-:-:S03]  /*1680*/  IMAD.WIDE.U32 R64, R149, 0x4, R66 ;  /* 0x0000000495407825 */ /* 0x000fc600078e0042 */
[----:B------:R-:W4:Y:S01]  /*1690*/  LDG.E R184, desc[UR6][R126.64] ;  /* 0x000000067eb87981 */ /* 0x000f22000c1e1900 */
[----:B-1----:R-:W-:-:S03]  /*16a0*/  IMAD.WIDE.U32 R124, R171, 0x4, R66 ;  /* 0x00000004ab7c7825 */ /* 0x002fc600078e0042 */
[----:B------:R-:W4:Y:S01]  /*16b0*/  LDG.E R68, desc[UR6][R68.64] ;  /* 0x0000000644447981 */ /* 0x000f22000c1e1900 */
[----:B------:R-:W-:-:S03]  /*16c0*/  IMAD.WIDE.U32 R120, R169, 0x4, R66 ;  /* 0x00000004a9787825 */ /* 0x000fc600078e0042 */
[----:B------:R-:W4:Y:S01]  /*16d0*/  LDG.E R71, desc[UR6][R124.64] ;  /* 0x000000067c477981 */ /* 0x000f22000c1e1900 */
[----:B------:R-:W-:-:S03]  /*16e0*/  IMAD.WIDE.U32 R66, R167, 0x4, R66 ;  /* 0x00000004a7427825 */ /* 0x000fc600078e0042 */
[----:B------:R0:W4:Y:S04]  /*16f0*/  LDG.E R64, desc[UR6][R64.64] ;  /* 0x0000000640407981 */ /* 0x000128000c1e1900 */
[----:B------:R1:W4:Y:S04]  /*1700*/  LDG.E R69, desc[UR6][R120.64] ;  /* 0x0000000678457981 */ /* 0x000328000c1e1900 */
[----:B------:R3:W4:Y:S01]  /*1710*/  LDG.E R66, desc[UR6][R66.64] ;  /* 0x0000000642427981 */ /* 0x000722000c1e1900 */
[----:B0-----:R-:W0:Y:S08]  /*1720*/  @P0 MUFU.RCP R65, R97 ;  /* 0x0000006100410308 */ /* 0x001e300000001000 */
[----:B------:R-:W3:Y:S08]  /*1730*/  @P0 MUFU.RCP R186, R110 ;  /* 0x0000006e00ba0308 */ /* 0x000ef00000001000 */
[----:B------:R-:W3:Y:S08]  /*1740*/  @P0 MUFU.RCP R119, R98 ;  /* 0x0000006200770308 */ /* 0x000ef00000001000 */
[----:B-1----:R-:W-:Y:S08]  /*1750*/  @P0 MUFU.RCP R120, R115 ;  /* 0x0000007300780308 */ /* 0x002ff00000001000 */
[----:B------:R-:W1:Y:S01]  /*1760*/  @P0 MUFU.RCP R128, R96 ;  /* 0x0000006000800308 */ /* 0x000e620000001000 */
[----:B------:R-:W-:-:S07]  /*1770*/  @P0 FADD.FTZ R123, -R8, R141 ;  /* 0x0000008d087b0221 */ /* 0x000fce0000010100 */
[----:B------:R-:W1:Y:S01]  /*1780*/  @P0 MUFU.RCP R199, R99 ;  /* 0x0000006300c70308 */ /* 0x000e620000001000 */
[----:B------:R-:W-:-:S07]  /*1790*/  @P0 FADD.FTZ R122, -R9, R132 ;  /* 0x00000084097a0221 */ /* 0x000fce0000010100 */
[----:B------:R-:W5:Y:S01]  /*17a0*/  @P0 MUFU.RCP R201, R100 ;  /* 0x0000006400c90308 */ /* 0x000f620000001000 */
[----:B0-----:R-:W-:Y:S01]  /*17b0*/  @P0 FMUL.FTZ R122, R122, R65 ;  /* 0x000000417a7a0220 */ /* 0x001fe20000410000 */
[----:B---3--:R-:W-:Y:S01]  /*17c0*/  @P0 FMUL.FTZ R123, R123, R186 ;  /* 0x000000ba7b7b0220 */ /* 0x008fe20000410000 */
[--C-:B------:R-:W-:Y:S01]  /*17d0*/  @!P0 FADD.FTZ R65, R132, -R130.reuse ;  /* 0x8000008284418221 */ /* 0x100fe20000010000 */
[----:B------:R-:W-:-:S04]  /*17e0*/  @!P0 FADD.FTZ R141, R141, -R130 ;  /* 0x800000828d8d8221 */ /* 0x000fc80000010000 */
[----:B------:R-:W0:Y:S01]  /*17f0*/  @P0 MUFU.RCP R67, R101 ;  /* 0x0000006500430308 */ /* 0x000e220000001000 */
[C---:B------:R-:W-:Y:S01]  /*1800*/  @!P0 FMUL.FTZ R122, R160.reuse, R65 ;  /* 0x00000041a07a8220 */ /* 0x040fe20000410000 */
[----:B------:R-:W-:Y:S01]  /*1810*/  @!P0 FMUL.FTZ R123, R160, R141 ;  /* 0x0000008da07b8220 */ /* 0x000fe20000410000 */
[----:B------:R-:W-:-:S05]  /*1820*/  @P0 FADD.FTZ R121, -R6, R161 ;  /* 0x000000a106790221 */ /* 0x000fca0000010100 */
[----:B------:R-:W3:Y:S01]  /*1830*/  @P0 MUFU.RCP R203, R114 ;  /* 0x0000007200cb0308 */ /* 0x000ee20000001000 */
[----:B------:R-:W-:Y:S01]  /*1840*/  @P0 FADD.FTZ R124, -R11, R136 ;  /* 0x000000880b7c0221 */ /* 0x000fe20000010100 */
[----:B------:R-:W-:-:S03]  /*1850*/  @!P0 FADD.FTZ R65, R136, -R130 ;  /* 0x8000008288418221 */ /* 0x000fc60000010000 */
[----:B------:R-:W-:Y:S01]  /*1860*/  @P0 FMUL.FTZ R124, R124, R119 ;  /* 0x000000777c7c0220 */ /* 0x000fe20000410000 */
[----:B------:R-:W-:Y:S02]  /*1870*/  @!P0 FMUL.FTZ R124, R160, R65 ;  /* 0x00000041a07c8220 */ /* 0x000fe40000410000 */
[----:B------:R-:W3:Y:S01]  /*1880*/  @P0 MUFU.RCP R205, R102 ;  /* 0x0000006600cd0308 */ /* 0x000ee20000001000 */
[----:B-1----:R-:W-:Y:S01]  /*1890*/  @P0 FMUL.FTZ R121, R121, R128 ;  /* 0x0000008079790220 */ /* 0x002fe20000410000 */
[----:B------:R-:W-:-:S06]  /*18a0*/  LOP3.LUT P1, RZ, R134, 0xff, RZ, 0xc0, !PT ;  /* 0x000000ff86ff7812 */ /* 0x000fcc000782c0ff */
[----:B------:R-:W1:Y:S01]  /*18b0*/  @P0 MUFU.RCP R188, R111 ;  /* 0x0000006f00bc0308 */ /* 0x000e620000001000 */
[----:B------:R-:W-:Y:S01]  /*18c0*/  @P0 FADD.FTZ R126, -R13, R138 ;  /* 0x0000008a0d7e0221 */ /* 0x000fe20000010100 */
[----:B------:R-:W-:-:S06]  /*18d0*/  @!P0 FADD.FTZ R65, R138, -R130 ;  /* 0x800000828a418221 */ /* 0x000fcc0000010000 */
[----:B------:R-:W-:Y:S01]  /*18e0*/  @P0 MUFU.RCP R119, R105 ;  /* 0x0000006900770308 */ /* 0x000fe20000001000 */
[----:B------:R-:W-:Y:S01]  /*18f0*/  @P0 FMUL.FTZ R126, R126, R199 ;  /* 0x000000c77e7e0220 */ /* 0x000fe20000410000 */
[----:B------:R-:W-:Y:S01]  /*1900*/  @!P0 FMUL.FTZ R126, R160, R65 ;  /* 0x00000041a07e8220 */ /* 0x000fe20000410000 */
[----:B-----5:R-:W-:Y:S01]  /*1910*/  @P0 FADD.FTZ R128, -R15, R140 ;  /* 0x0000008c0f800221 */ /* 0x020fe20000010100 */
[----:B------:R-:W-:-:S04]  /*1920*/  @!P0 FADD.FTZ R65, R140, -R130 ;  /* 0x800000828c418221 */ /* 0x000fc80000010000 */
[----:B------:R-:W5:Y:S01]  /*1930*/  @P0 MUFU.RCP R207, R103 ;  /* 0x0000006700cf0308 */ /* 0x000f620000001000 */
[----:B------:R-:W-:Y:S01]  /*1940*/  @P0 FMUL.FTZ R128, R128, R201 ;  /* 0x000000c980800220 */ /* 0x000fe20000410000 */
[----:B------:R-:W-:Y:S01]  /*1950*/  @!P0 FMUL.FTZ R128, R160, R65 ;  /* 0x00000041a0808220 */ /* 0x000fe20000410000 */
[----:B------:R-:W-:Y:S01]  /*1960*/  @P0 FADD.FTZ R132, -R16, R179 ;  /* 0x000000b310840221 */ /* 0x000fe20000010100 */
[----:B------:R-:W-:-:S04]  /*1970*/  @P0 FADD.FTZ R141, -R18, R181 ;  /* 0x000000b5128d0221 */ /* 0x000fc80000010100 */
[----:B------:R-:W-:Y:S02]  /*1980*/  @P0 FMUL.FTZ R141, R141, R120 ;  /* 0x000000788d8d0220 */ /* 0x000fe40000410000 */
[----:B------:R-:W-:Y:S01]  /*1990*/  @P0 MUFU.RCP R120, R152 ;  /* 0x0000009800780308 */ /* 0x000fe20000001000 */
[----:B------:R-:W-:Y:S01]  /*19a0*/  @P0 FADD.FTZ R134, -R17, R144 ;  /* 0x0000009011860221 */ /* 0x000fe20000010100 */
[--C-:B------:R-:W-:Y:S01]  /*19b0*/  @!P0 FADD.FTZ R65, R144, -R130.reuse ;  /* 0x8000008290418221 */ /* 0x100fe20000010000 */
[----:B------:R-:W-:-:S05]  /*19c0*/  @!P0 FADD.FTZ R179, R179, -R130 ;  /* 0x80000082b3b38221 */ /* 0x000fca0000010000 */
[----:B------:R-:W5:Y:S01]  /*19d0*/  @P0 MUFU.RCP R190, R112 ;  /* 0x0000007000be0308 */ /* 0x000f620000001000 */
[----:B0-----:R-:W-:Y:S01]  /*19e0*/  @P0 FMUL.FTZ R134, R134, R67 ;  /* 0x0000004386860220 */ /* 0x001fe20000410000 */
[----:B---3--:R-:W-:Y:S01]  /*19f0*/  @P0 FMUL.FTZ R132, R132, R203 ;  /* 0x000000cb84840220 */ /* 0x008fe20000410000 */
[----:B------:R-:W-:-:S05]  /*1a00*/  @P0 FADD.FTZ R136, -R19, R146 ;  /* 0x0000009213880221 */ /* 0x000fca0000010100 */
[----:B------:R-:W0:Y:S01]  /*1a10*/  @P0 MUFU.RCP R192, R113 ;  /* 0x0000007100c00308 */ /* 0x000e220000001000 */
[C---:B------:R-:W-:Y:S01]  /*1a20*/  @!P0 FMUL.FTZ R134, R160.reuse, R65 ;  /* 0x00000041a0868220 */ /* 0x040fe20000410000 */
[----:B------:R-:W-:Y:S01]  /*1a30*/  @!P0 FMUL.FTZ R132, R160, R179 ;  /* 0x000000b3a0848220 */ /* 0x000fe20000410000 */
[----:B------:R-:W-:-:S05]  /*1a40*/  @!P0 FADD.FTZ R65, R146, -R130 ;  /* 0x8000008292418221 */ /* 0x000fca0000010000 */
[----:B------:R-:W3:Y:S01]  /*1a50*/  @P0 MUFU.RCP R209, R104 ;  /* 0x0000006800d10308 */ /* 0x000ee20000001000 */
[----:B------:R-:W-:Y:S01]  /*1a60*/  @P0 FADD.FTZ R125, -R10, R173 ;  /* 0x000000ad0a7d0221 */ /* 0x000fe20000010100 */
[----:B------:R-:W-:Y:S01]  /*1a70*/  @P0 FMUL.FTZ R136, R136, R205 ;  /* 0x000000cd88880220 */ /* 0x000fe20000410000 */
[----:B------:R-:W-:Y:S01]  /*1a80*/  @P0 FADD.FTZ R138, -R21, R148 ;  /* 0x00000094158a0221 */ /* 0x000fe20000010100 */
[----:B------:R-:W-:-:S04]  /*1a90*/  @!P0 FMUL.FTZ R136, R160, R65 ;  /* 0x00000041a0888220 */ /* 0x000fc80000410000 */
[----:B------:R-:W3:Y:S01]  /*1aa0*/  @P0 MUFU.RCP R186, R143 ;  /* 0x0000008f00ba0308 */ /* 0x000ee20000001000 */
[--C-:B------:R-:W-:Y:S01]  /*1ab0*/  @!P0 FADD.FTZ R161, R161, -R130.reuse ;  /* 0x80000082a1a18221 */ /* 0x100fe20000010000 */
[----:B-1----:R-:W-:Y:S01]  /*1ac0*/  @P0 FMUL.FTZ R125, R125, R188 ;  /* 0x000000bc7d7d0220 */ /* 0x002fe20000410000 */
[----:B------:R-:W-:Y:S01]  /*1ad0*/  @!P0 FADD.FTZ R65, R148, -R130 ;  /* 0x8000008294418221 */ /* 0x000fe20000010000 */
[----:B------:R-:W-:Y:S01]  /*1ae0*/  @P0 FADD.FTZ R127, -R12, R175 ;  /* 0x000000af0c7f0221 */ /* 0x000fe20000010100 */
[----:B------:R-:W-:-:S03]  /*1af0*/  @P0 FADD.FTZ R129, -R14, R177 ;  /* 0x000000b10e810221 */ /* 0x000fc60000010100 */
[----:B------:R-:W1:Y:S01]  /*1b00*/  @P0 MUFU.RCP R196, R117 ;  /* 0x0000007500c40308 */ /* 0x000e620000001000 */
[----:B------:R-:W-:Y:S01]  /*1b10*/  @!P0 FADD.FTZ R177, R177, -R130 ;  /* 0x80000082b1b18221 */ /* 0x000fe20000010000 */
[----:B-----5:R-:W-:Y:S01]  /*1b20*/  @P0 FMUL.FTZ R138, R138, R207 ;  /* 0x000000cf8a8a0220 */ /* 0x020fe20000410000 */
[----:B------:R-:W-:Y:S01]  /*1b30*/  @!P0 FMUL.FTZ R138, R160, R65 ;  /* 0x00000041a08a8220 */ /* 0x000fe20000410000 */
[----:B------:R-:W-:-:S04]  /*1b40*/  @P0 FADD.FTZ R146, -R25, R162 ;  /* 0x000000a219920221 */ /* 0x000fc80000010100 */
[----:B------:R-:W5:Y:S01]  /*1b50*/  @P0 MUFU.RCP R188, R106 ;  /* 0x0000006a00bc0308 */ /* 0x000f620000001000 */
[----:B------:R-:W-:Y:S01]  /*1b60*/  @P0 FMUL.FTZ R146, R146, R119 ;  /* 0x0000007792920220 */ /* 0x000fe20000410000 */
[----:B------:R-:W-:Y:S01]  /*1b70*/  @!P0 FMUL.FTZ R121, R160, R161 ;  /* 0x000000a1a0798220 */ /* 0x000fe20000410000 */
[----:B------:R-:W-:-:S05]  /*1b80*/  @P0 FMUL.FTZ R127, R127, R190 ;  /* 0x000000be7f7f0220 */ /* 0x000fca0000410000 */
[----:B------:R-:W-:Y:S01]  /*1b90*/  @P0 MUFU.RCP R194, R116 ;  /* 0x0000007400c20308 */ /* 0x000fe20000001000 */
[----:B0-----:R-:W-:Y:S01]  /*1ba0*/  @P0 FMUL.FTZ R129, R129, R192 ;  /* 0x000000c081810220 */ /* 0x001fe20000410000 */
[----:B------:R-:W-:-:S06]  /*1bb0*/  @!P0 FMUL.FTZ R129, R160, R177 ;  /* 0x000000b1a0818220 */ /* 0x000fcc0000410000 */
[----:B------:R-:W-:Y:S01]  /*1bc0*/  @P0 MUFU.RCP R119, R155 ;  /* 0x0000009b00770308 */ /* 0x000fe20000001000 */
[----:B------:R-:W-:-:S04]  /*1bd0*/  @P0 FADD.FTZ R179, -R28, R191 ;  /* 0x000000bf1cb30221 */ /* 0x000fc80000010100 */
[----:B------:R-:W-:-:S03]  /*1be0*/  @P0 FMUL.FTZ R179, R179, R120 ;  /* 0x00000078b3b30220 */ /* 0x000fc60000410000 */
[----:B------:R-:W0:Y:S01]  /*1bf0*/  @P0 MUFU.RCP R120, R109 ;  /* 0x0000006d00780308 */ /* 0x000e220000001000 */
[----:B------:R-:W-:Y:S01]  /*1c00*/  @P0 FADD.FTZ R144, -R23, R150 ;  /* 0x0000009617900221 */ /* 0x000fe20000010100 */
[--C-:B------:R-:W-:Y:S01]  /*1c10*/  @!P0 FADD.FTZ R65, R150, -R130.reuse ;  /* 0x8000008296418221 */ /* 0x100fe20000010000 */
[----:B------:R-:W-:Y:S01]  /*1c20*/  @!P0 FADD.FTZ R175, R175, -R130 ;  /* 0x80000082afaf8221 */ /* 0x000fe20000010000 */
[----:B------:R-:W-:Y:S01]  /*1c30*/  @P0 FADD.FTZ R177, -R26, R189 ;  /* 0x000000bd1ab10221 */ /* 0x000fe20000010100 */
[----:B---3--:R-:W-:-:S03]  /*1c40*/  @P0 FMUL.FTZ R144, R144, R209 ;  /* 0x000000d190900220 */ /* 0x008fc60000410000 */
[----:B------:R-:W3:Y:S01]  /*1c50*/  @P0 MUFU.RCP R161, R142 ;  /* 0x0000008e00a10308 */ /* 0x000ee20000001000 */
[--C-:B------:R-:W-:Y:S01]  /*1c60*/  @!P0 FADD.FTZ R181, R181, -R130.reuse ;  /* 0x80000082b5b58221 */ /* 0x100fe20000010000 */
[----:B------:R-:W-:Y:S01]  /*1c70*/  @!P0 FMUL.FTZ R144, R160, R65 ;  /* 0x00000041a0908220 */ /* 0x000fe20000410000 */
[--C-:B------:R-:W-:Y:S01]  /*1c80*/  @!P0 FADD.FTZ R189, R189, -R130.reuse ;  /* 0x80000082bdbd8221 */ /* 0x100fe20000010000 */
[----:B------:R-:W-:-:S04]  /*1c90*/  @!P0 FADD.FTZ R173, R173, -R130 ;  /* 0x80000082adad8221 */ /* 0x000fc80000010000 */
[----:B------:R-:W3:Y:S01]  /*1ca0*/  @P0 MUFU.RCP R190, R107 ;  /* 0x0000006b00be0308 */ /* 0x000ee20000001000 */
[----:B------:R-:W-:Y:S01]  /*1cb0*/  @!P0 FADD.FTZ R65, R162, -R130 ;  /* 0x80000082a2418221 */ /* 0x000fe20000010000 */
[----:B------:R-:W-:Y:S01]  /*1cc0*/  @!P0 FMUL.FTZ R127, R160, R175 ;  /* 0x000000afa07f8220 */ /* 0x000fe20000410000 */
[----:B------:R-:W-:-:S05]  /*1cd0*/  @P0 FMUL.FTZ R177, R177, R186 ;  /* 0x000000bab1b10220 */ /* 0x000fca0000410000 */
[----:B------:R-:W3:Y:S01]  /*1ce0*/  @P0 MUFU.RCP R192, R153 ;  /* 0x0000009900c00308 */ /* 0x000ee20000001000 */
[----:B------:R-:W-:Y:S01]  /*1cf0*/  @!P0 FMUL.FTZ R141, R160, R181 ;  /* 0x000000b5a08d8220 */ /* 0x000fe20000410000 */
[----:B------:R-:W-:Y:S01]  /*1d00*/  @P0 FADD.FTZ R175, -R22, R185 ;  /* 0x000000b916af0221 */ /* 0x000fe20000010100 */
[----:B------:R-:W-:-:S05]  /*1d10*/  @!P0 FMUL.FTZ R177, R160, R189 ;  /* 0x000000bda0b18220 */ /* 0x000fca0000410000 */
[----:B------:R-:W3:Y:S01]  /*1d20*/  @P0 MUFU.RCP R67, R154 ;  /* 0x0000009a00430308 */ /* 0x000ee20000001000 */
[C---:B------:R-:W-:Y:S01]  /*1d30*/  @!P0 FMUL.FTZ R125, R160.reuse, R173 ;  /* 0x000000ada07d8220 */ /* 0x040fe20000410000 */
[----:B------:R-:W-:Y:S01]  /*1d40*/  @!P0 FADD.FTZ R185, R185, -R130 ;  /* 0x80000082b9b98221 */ /* 0x000fe20000010000 */
[----:B------:R-:W-:Y:S01]  /*1d50*/  @P0 FADD.FTZ R181, -R27, R164 ;  /* 0x000000a41bb50221 */ /* 0x000fe20000010100 */
[----:B------:R-:W-:Y:S01]  /*1d60*/  @!P0 FMUL.FTZ R146, R160, R65 ;  /* 0x00000041a0928220 */ /* 0x000fe20000410000 */
[----:B------:R-:W-:Y:S01]  /*1d70*/  @P0 FADD.FTZ R189, -R33, R180 ;  /* 0x000000b421bd0221 */ /* 0x000fe20000010100 */
[----:B------:R-:W-:Y:S01]  /*1d80*/  @P0 FADD.FTZ R173, -R20, R183 ;  /* 0x000000b714ad0221 */ /* 0x000fe20000010100 */
[--C-:B------:R-:W-:Y:S01]  /*1d90*/  @!P0 FADD.FTZ R65, R164, -R130.reuse ;  /* 0x80000082a4418221 */ /* 0x100fe20000010000 */
[----:B------:R-:W-:Y:S01]  /*1da0*/  @P0 FADD.FTZ R150, -R34, R197 ;  /* 0x000000c522960221 */ /* 0x000fe20000010100 */
[--C-:B------:R-:W-:Y:S01]  /*1db0*/  @!P0 FADD.FTZ R183, R183, -R130.reuse ;  /* 0x80000082b7b78221 */ /* 0x100fe20000010000 */
[----:B-1----:R-:W-:Y:S01]  /*1dc0*/  @P0 FMUL.FTZ R175, R175, R196 ;  /* 0x000000c4afaf0220 */ /* 0x002fe20000410000 */
[----:B------:R-:W-:Y:S01]  /*1dd0*/  @!P0 FMUL.FTZ R175, R160, R185 ;  /* 0x000000b9a0af8220 */ /* 0x000fe20000410000 */
[----:B-----5:R-:W-:Y:S01]  /*1de0*/  @P0 FMUL.FTZ R181, R181, R188 ;  /* 0x000000bcb5b50220 */ /* 0x020fe20000410000 */
[----:B0-----:R-:W-:Y:S01]  /*1df0*/  @P0 FMUL.FTZ R189, R189, R120 ;  /* 0x00000078bdbd0220 */ /* 0x001fe20000410000 */
[----:B------:R-:W-:Y:S01]  /*1e00*/  @P0 FMUL.FTZ R173, R173, R194 ;  /* 0x000000c2adad0220 */ /* 0x000fe20000410000 */
[----:B------:R-:W-:Y:S01]  /*1e10*/  @P0 FADD.FTZ R140, -R24, R187 ;  /* 0x000000bb188c0221 */ /* 0x000fe20000010100 */
[----:B------:R-:W-:Y:S01]  /*1e20*/  @!P0 FADD.FTZ R191, R191, -R130 ;  /* 0x80000082bfbf8221 */ /* 0x000fe20000010000 */
[----:B--2---:R-:W-:Y:S01]  /*1e30*/  @P0 FADD.FTZ R185, -R29, R166 ;  /* 0x000000a61db90221 */ /* 0x004fe20000010100 */
[----:B------:R-:W-:Y:S01]  /*1e40*/  @!P0 FMUL.FTZ R181, R160, R65 ;  /* 0x00000041a0b58220 */ /* 0x000fe20000410000 */
[----:B------:R-:W-:Y:S01]  /*1e50*/  @P0 FMUL.FTZ R150, R150, R119 ;  /* 0x0000007796960220 */ /* 0x000fe20000410000 */
[----:B------:R-:W-:Y:S01]  /*1e60*/  SHF.L.U32 R120, R178, 0x10, RZ ;  /* 0x00000010b2787819 */ /* 0x000fe200000006ff */
[----:B------:R-:W-:Y:S01]  /*1e70*/  @!P0 FMUL.FTZ R173, R160, R183 ;  /* 0x000000b7a0ad8220 */ /* 0x000fe20000410000 */
[--C-:B------:R-:W-:Y:S01]  /*1e80*/  @!P0 FADD.FTZ R187, R187, -R130.reuse ;  /* 0x80000082bbbb8221 */ /* 0x100fe20000010000 */
[--C-:B------:R-:W-:Y:S01]  /*1e90*/  @!P0 FADD.FTZ R65, R166, -R130.reuse ;  /* 0x80000082a6418221 */ /* 0x100fe20000010000 */
[----:B------:R-:W-:Y:S01]  /*1ea0*/  PRMT R119, R178, 0x7632, R119 ;  /* 0x00007632b2777816 */ /* 0x000fe20000000077 */
[----:B------:R-:W-:Y:S01]  /*1eb0*/  @P0 FADD.FTZ R183, -R30, R193 ;  /* 0x000000c11eb70221 */ /* 0x000fe20000010100 */
[----:B------:R-:W-:Y:S01]  /*1ec0*/  @!P0 FADD.FTZ R193, R193, -R130 ;  /* 0x80000082c1c18221 */ /* 0x000fe20000010000 */
[----:B------:R-:W-:Y:S01]  /*1ed0*/  @P0 FADD.FTZ R148, -R32, R195 ;  /* 0x000000c320940221 */ /* 0x000fe20000010100 */
[----:B---3--:R-:W-:Y:S01]  /*1ee0*/  @P0 FMUL.FTZ R140, R140, R161 ;  /* 0x000000a18c8c0220 */ /* 0x008fe20000410000 */
[C---:B------:R-:W-:Y:S01]  /*1ef0*/  @!P0 FMUL.FTZ R179, R160.reuse, R191 ;  /* 0x000000bfa0b38220 */ /* 0x040fe20000410000 */
[----:B------:R-:W-:Y:S01]  /*1f00*/  @P0 FMUL.FTZ R185, R185, R190 ;  /* 0x000000beb9b90220 */ /* 0x000fe20000410000 */
[C---:B------:R-:W-:Y:S01]  /*1f10*/  @!P0 FMUL.FTZ R140, R160.reuse, R187 ;  /* 0x000000bba08c8220 */ /* 0x040fe20000410000 */
[----:B------:R-:W-:Y:S01]  /*1f20*/  @!P0 FMUL.FTZ R185, R160, R65 ;  /* 0x00000041a0b98220 */ /* 0x000fe20000410000 */
[----:B------:R-:W-:Y:S01]  /*1f30*/  SHF.L.U32 R191, R119, 0x10, RZ ;  /* 0x0000001077bf7819 */ /* 0x000fe200000006ff */
[C---:B------:R-:W-:Y:S01]  /*1f40*/  FADD.FTZ R95, R120.reuse, R95 ;  /* 0x0000005f785f7221 */ /* 0x040fe20000010000 */
[----:B------:R-:W-:Y:S01]  /*1f50*/  FFMA.FTZ R61, R120, R121, R61 ;  /* 0x00000079783d7223 */ /* 0x000fe2000001003d */
[----:B------:R-:W-:Y:S01]  /*1f60*/  @P0 FMUL.FTZ R183, R183, R192 ;  /* 0x000000c0b7b70220 */ /* 0x000fe20000410000 */
[----:B------:R-:W-:Y:S01]  /*1f70*/  @P0 FADD.FTZ R187, -R31, R176 ;  /* 0x000000b01fbb0221 */ /* 0x000fe20000010100 */
[--C-:B------:R-:W-:Y:S01]  /*1f80*/  @!P0 FADD.FTZ R65, R176, -R130.reuse ;  /* 0x80000082b0418221 */ /* 0x100fe20000010000 */
[----:B------:R-:W-:Y:S01]  /*1f90*/  FMUL.FTZ R120, R96, R120 ;  /* 0x0000007860787220 */ /* 0x000fe20000410000 */
[----:B------:R-:W-:Y:S01]  /*1fa0*/  @!P0 FMUL.FTZ R183, R160, R193 ;  /* 0x000000c1a0b78220 */ /* 0x000fe20000410000 */
[----:B------:R-:W-:Y:S01]  /*1fb0*/  @P0 FMUL.FTZ R148, R148, R67 ;  /* 0x0000004394940220 */ /* 0x000fe20000410000 */
[----:B------:R-:W-:Y:S01]  /*1fc0*/  PRMT R119, R168, 0x7632, R119 ;  /* 0x00007632a8777816 */ /* 0x000fe20000000077 */
[--C-:B------:R-:W-:Y:S01]  /*1fd0*/  @!P0 FADD.FTZ R67, R180, -R130.reuse ;  /* 0x80000082b4438221 */ /* 0x100fe20000010000 */
[----:B------:R-:W-:Y:S01]  /*1fe0*/  SHF.L.U32 R176, R168, 0x10, RZ ;  /* 0x00000010a8b07819 */ /* 0x000fe200000006ff */
[--C-:B------:R-:W-:Y:S01]  /*1ff0*/  @!P0 FADD.FTZ R195, R195, -R130.reuse ;  /* 0x80000082c3c38221 */ /* 0x100fe20000010000 */
[C---:B------:R-:W-:Y:S01]  /*2000*/  PRMT R161, R170.reuse, 0x7632, R161 ;  /* 0x00007632aaa17816 */ /* 0x040fe200000000a1 */
[----:B------:R-:W-:Y:S01]  /*2010*/  @!P0 FADD.FTZ R197, R197, -R130 ;  /* 0x80000082c5c58221 */ /* 0x000fe20000010000 */
[----:B------:R-:W-:-:S02]  /*2020*/  SHF.L.U32 R193, R170, 0x10, RZ ;  /* 0x00000010aac17819 */ /* 0x000fc400000006ff */
[C---:B------:R-:W-:Y:S02]  /*2030*/  PRMT R168, R118.reuse, 0x7632, R168 ;  /* 0x0000763276a87816 */ /* 0x040fe400000000a8 */
[----:B------:R-:W-:Y:S01]  /*2040*/  SHF.L.U32 R192, R118, 0x10, RZ ;  /* 0x0000001076c07819 */ /* 0x000fe200000006ff */
[----:B------:R-:W-:Y:S01]  /*2050*/  FMUL.FTZ R130, R110, R191 ;  /* 0x000000bf6e827220 */ /* 0x000fe20000410000 */
[C---:B------:R-:W-:Y:S01]  /*2060*/  PRMT R162, R172.reuse, 0x7632, R162 ;  /* 0x00007632aca27816 */ /* 0x040fe200000000a2 */
[----:B------:R-:W-:Y:S01]  /*2070*/  FADD.FTZ R219, RZ, R120 ;  /* 0x00000078ffdb7221 */ /* 0x000fe20000010000 */
[----:B------:R-:W-:Y:S01]  /*2080*/  SHF.L.U32 R180, R172, 0x10, RZ ;  /* 0x00000010acb47819 */ /* 0x000fe200000006ff */
[----:B------:R-:W-:Y:S01]  /*2090*/  FFMA.FTZ R221, R120, R121, RZ ;  /* 0x0000007978dd7223 */ /* 0x000fe200000100ff */
[----:B------:R-:W-:Y:S02]  /*20a0*/  PRMT R164, R174, 0x7632, R164 ;  /* 0x00007632aea47816 */ /* 0x000fe400000000a4 */
[----:B------:R-:W-:-:S02]  /*20b0*/  PRMT R166, R70, 0x7632, R166 ;  /* 0x0000763246a67816 */ /* 0x000fc400000000a6 */
[----:B------:R-:W-:Y:S02]  /*20c0*/  SHF.L.U32 R186, R70, 0x10, RZ ;  /* 0x0000001046ba7819 */ /* 0x000fe400000006ff */
[----:B----4-:R-:W-:Y:S02]  /*20d0*/  PRMT R118, R182, 0x7632, R118 ;  /* 0x00007632b6767816 */ /* 0x010fe40000000076 */
        /* <DEDUP_REMOVED lines=9> */
[----:B------:R-:W-:Y:S01]  /*2170*/  SHF.L.U32 R71, R69, 0x10, RZ ;  /* 0x0000001045477819 */ /* 0x000fe200000006ff */
[C---:B------:R-:W-:Y:S01]  /*2180*/  FADD.FTZ R63, R191.reuse, R63 ;  /* 0x0000003fbf3f7221 */ /* 0x040fe20000010000 */
[C---:B------:R-:W-:Y:S01]  /*2190*/  PRMT R64, R66.reuse, 0x7632, R64 ;  /* 0x0000763242407816 */ /* 0x040fe20000000040 */
[----:B------:R-:W-:Y:S01]  /*21a0*/  FFMA.FTZ R62, R191, R123, R62 ;  /* 0x0000007bbf3e7223 */ /* 0x000fe2000001003e */
[----:B------:R-:W-:-:S02]  /*21b0*/  SHF.L.U32 R69, R66, 0x10, RZ ;  /* 0x0000001042457819 */ /* 0x000fc400000006ff */
[----:B------:R-:W-:Y:S01]  /*21c0*/  SHF.L.U32 R119, R119, 0x10, RZ ;  /* 0x0000001077777819 */ /* 0x000fe200000006ff */
[----:B------:R-:W-:Y:S01]  /*21d0*/  FMUL.FTZ R191, R97, R176 ;  /* 0x000000b061bf7220 */ /* 0x000fe20000410000 */
[----:B------:R-:W-:Y:S01]  /*21e0*/  SHF.L.U32 R66, R164, 0x10, RZ ;  /* 0x00000010a4427819 */ /* 0x000fe200000006ff */
[----:B------:R-:W-:Y:S01]  /*21f0*/  FFMA.FTZ R164, R130, R123, R221 ;  /* 0x0000007b82a47223 */ /* 0x000fe200000100dd */
[----:B------:R-:W-:Y:S01]  /*2200*/  SHF.L.U32 R215, R118, 0x10, RZ ;  /* 0x0000001076d77819 */ /* 0x000fe200000006ff */
[----:B------:R-:W-:Y:S01]  /*2210*/  FADD.FTZ R118, R219, R130 ;  /* 0x00000082db767221 */ /* 0x000fe20000010000 */
        /* <DEDUP_REMOVED lines=8> */
[-C--:B------:R-:W-:Y:S01]  /*22a0*/  FFMA.FTZ R57, R193, R124.reuse, R57 ;  /* 0x0000007cc1397223 */ /* 0x080fe20000010039 */
[----:B------:R-:W-:Y:S01]  /*22b0*/  SHF.L.U32 R217, R170, 0x10, RZ ;  /* 0x00000010aad97819 */ /* 0x000fe200000006ff */
        /* <DEDUP_REMOVED lines=14> */
[----:B------:R-:W-:Y:S01]  /*23a0*/  FFMA.FTZ R170, R168, R127, R161 ;  /* 0x0000007fa8aa7223 */ /* 0x000fe200000100a1 */
[C---:B------:R-:W-:Y:S01]  /*23b0*/  FADD.FTZ R50, R186.reuse, R50 ;  /* 0x00000032ba327221 */ /* 0x040fe20000010000 */
[----:B------:R-:W-:Y:S01]  /*23c0*/  FFMA.FTZ R51, R186, R134, R51 ;  /* 0x00000086ba337223 */ /* 0x000fe20000010033 */
[----:B------:R-:W-:Y:S01]  /*23d0*/  FMUL.FTZ R201, R101, R186 ;  /* 0x000000ba65c97220 */ /* 0x000fe20000410000 */
[----:B------:R-:W-:Y:S01]  /*23e0*/  SHF.L.U32 R174, R174, 0x10, RZ ;  /* 0x00000010aeae7819 */ /* 0x000fe200000006ff */
[----:B------:R-:W-:Y:S01]  /*23f0*/  FADD.FTZ R119, R118, R195 ;  /* 0x000000c376777221 */ /* 0x000fe20000010000 */
[----:B------:R-:W-:Y:S01]  /*2400*/  SHF.L.U32 R186, R172, 0x10, RZ ;  /* 0x00000010acba7819 */ /* 0x000fe200000006ff */
[----:B------:R-:W-:Y:S01]  /*2410*/  FMUL.FTZ R172, R113, R162 ;  /* 0x000000a271ac7220 */ /* 0x000fe20000410000 */
[----:B------:R-:W-:Y:S01]  /*2420*/  FFMA.FTZ R161, R195, R126, R170 ;  /* 0x0000007ec3a17223 */ /* 0x000fe200000100aa */
[----:B------:R-:W-:Y:S01]  /*2430*/  @!P0 FMUL.FTZ R150, R160, R197 ;  /* 0x000000c5a0968220 */ /* 0x000fe20000410000 */
        /* <DEDUP_REMOVED lines=31> */
[-C--:B------:R-:W-:Y:S01]  /*2630*/  FFMA.FTZ R118, R174, R173.reuse, R161 ;  /* 0x000000adae767223 */ /* 0x080fe200000100a1 */
[C---:B------:R-:W-:Y:S01]  /*2640*/  FADD.FTZ R93, R213.reuse, R93 ;  /* 0x0000005dd55d7221 */ /* 0x040fe20000010000 */
[----:B------:R-:W-:Y:S01]  /*2650*/  FFMA.FTZ R48, R213, R173, R48 ;  /* 0x000000add5307223 */ /* 0x000fe20000010030 */
[----:B------:R-:W-:Y:S01]  /*2660*/  SHF.L.U32 R213, R178, 0x10, RZ ;  /* 0x00000010b2d57819 */ /* 0x000fe200000006ff */
        /* <DEDUP_REMOVED lines=18> */
[-C--:B------:R-:W-:Y:S01]  /*2790*/  FFMA.FTZ R43, R182, R146.reuse, R43 ;  /* 0x00000092b62b7223 */ /* 0x080fe2000001002b */
[----:B------:R-:W-:Y:S01]  /*27a0*/  FMUL.FTZ R182, R143, R215 ;  /* 0x000000d78fb67220 */ /* 0x000fe20000410000 */
[----:B------:R-:W-:Y:S01]  /*27b0*/  FADD.FTZ R119, R66, R207 ;  /* 0x000000cf42777221 */ /* 0x000fe20000010000 */
[----:B------:R-:W-:Y:S01]  /*27c0*/  FFMA.FTZ R161, R207, R146, R68 ;  /* 0x00000092cfa17223 */ /* 0x000fe20000010044 */
[----:B------:R-:W0:Y:S02]  /*27d0*/  @P0 MUFU.RCP R194, R108 ;  /* 0x0000006c00c20308 */ /* 0x000e240000001000 */
        /* <DEDUP_REMOVED lines=15> */
[----:B0-----:R-:W-:Y:S01]  /*28d0*/  @P0 FMUL.FTZ R187, R187, R194 ;  /* 0x000000c2bbbb0220 */ /* 0x001fe20000410000 */
        /* <DEDUP_REMOVED lines=23> */
[C---:B------:R-:W-:Y:S01]  /*2a50*/  FADD.FTZ R37, R70.reuse, R37 ;  /* 0x0000002546257221 */ /* 0x040fe20000010000 */
        /* <DEDUP_REMOVED lines=38> */
[----:B------:R0:W1:Y:S04]  /*2cc0*/  SHFL.DOWN PT, R69, R190, 0x1, 0x1f ;  /* 0x08201f00be457f89 */ /* 0x00006800000e0000 */
[----:B------:R0:W2:Y:S02]  /*2cd0*/  SHFL.DOWN PT, R217, R68, 0x1, 0x1f ;  /* 0x08201f0044d97f89 */ /* 0x0000a400000e0000 */
.L_x_2384:
[----:B------:R-:W3:Y:S01]  /*2ce0*/  @!P2 S2R R71, SR_CgaCtaId ;  /* 0x000000000047a919 */ /* 0x000ee20000008800 */
[----:B------:R-:W-:Y:S01]  /*2cf0*/  LOP3.LUT R65, R65, 0x3, RZ, 0xc0, !PT ;  /* 0x0000000341417812 */ /* 0x000fe200078ec0ff */
[----:B------:R-:W4:Y:S01]  /*2d00*/  LDC R162, c[0x0][0x210] ;  /* 0x00008400ffa27b82 */ /* 0x000f220000000800 */
[----:B------:R-:W-:Y:S01]  /*2d10*/  LOP3.LUT R196, R35, 0x1, RZ, 0xc0, !PT ;  /* 0x0000000123c47812 */ /* 0x000fe200078ec0ff */
[----:B------:R-:W-:Y:S05]  /*2d20*/  WARPSYNC.ALL ;  /* 0x0000000000007948 */ /* 0x000fea0003800000 */
[----:B------:R-:W-:Y:S01]  /*2d30*/  LOP3.LUT P0, RZ, R65, 0x1f, R0, 0xf8, !PT ;  /* 0x0000001f41ff7812 */ /* 0x000fe2000780f800 */
[----:B------:R-:W-:Y:S01]  /*2d40*/  BSSY B0, `(.L_x_2369) ;  /* 0x0000025000007945 */ /* 0x000fe20003800000 */
[----:B------:R-:W-:-:S02]  /*2d50*/  @!P2 MOV R64, 0x400 ;  /* 0x000004000040a802 */ /* 0x000fc40000000f00 */
[----:B------:R-:W-:Y:S02]  /*2d60*/  IADD3 R219, -R196, RZ, RZ ;  /* 0x000000ffc4db7210 */ /* 0x000fe40007ffe1ff */
[----:B------:R-:W-:Y:S02]  /*2d70*/  LEA.HI R161, R0, R5, RZ, 0x19 ;  /* 0x0000000500a17211 */ /* 0x000fe400078fc8ff */
[----:B------:R-:W-:-:S05]  /*2d80*/  @!P2 IADD3 R65, R67, R65, RZ ;  /* 0x000000414341a210 */ /* 0x000fca0007ffe0ff */
[----:B------:R-:W5:Y:S01]  /*2d90*/  @!P0 LDC.64 R118, c[0x0][0x250] ;  /* 0x00009400ff768b82 */ /* 0x000f620000000a00 */
[----:B----4-:R-:W-:-:S04]  /*2da0*/  SHF.L.U32 R66, R162, 0x2, RZ ;  /* 0x00000002a2427819 */ /* 0x010fc800000006ff */
[----:B------:R-:W-:Y:S02]  /*2db0*/  LOP3.LUT R66, R219, R66, RZ, 0xc0, !PT ;  /* 0x00000042db427212 */ /* 0x000fe400078ec0ff */
[----:B---3--:R-:W-:Y:S02]  /*2dc0*/  @!P2 LEA R64, R71, R64, 0x18 ;  /* 0x000000404740a211 */ /* 0x008fe400078ec0ff */
[----:B------:R-:W-:-:S04]  /*2dd0*/  SHF.L.U32 R71, R161, 0x2, RZ ;  /* 0x00000002a1477819 */ /* 0x000fc800000006ff */
[----:B------:R-:W-:Y:S02]  /*2de0*/  IADD3 R192, P3, R66, R71, RZ ;  /* 0x0000004742c07210 */ /* 0x000fe40007f7e0ff */
[----:B------:R-:W-:Y:S02]  /*2df0*/  CS2R R70, SRZ ;  /* 0x0000000000467805 */ /* 0x000fe4000001ff00 */
[----:B------:R-:W-:Y:S01]  /*2e00*/  @!P2 LEA R66, R65, R64, 0x3 ;  /* 0x000000404142a211 */ /* 0x000fe200078e18ff */
[----:B-1----:R-:W-:Y:S01]  /*2e10*/  FADD.FTZ R64, R190, R69 ;  /* 0x00000045be407221 */ /* 0x002fe20000010000 */
[----:B--2---:R-:W-:Y:S01]  /*2e20*/  FADD.FTZ R65, R68, R217 ;  /* 0x000000d944417221 */ /* 0x004fe20000010000 */
[----:B0-----:R-:W-:Y:S02]  /*2e30*/  @!P0 IADD3 R68, P4, R2, R192, RZ ;  /* 0x000000c002448210 */ /* 0x001fe40007f9e0ff */
[----:B------:R-:W-:Y:S02]  /*2e40*/  IADD3.X R194, RZ, RZ, RZ, P3, !PT ;  /* 0x000000ffffc27210 */ /* 0x000fe40001ffe4ff */
[----:B------:R0:W-:Y:S01]  /*2e50*/  @!P2 STS.64 [R66], R64 ;  /* 0x000000404200a388 */ /* 0x0001e20000000a00 */
[----:B------:R-:W-:Y:S01]  /*2e60*/  BAR.SYNC.DEFER_BLOCKING 0x0 ;  /* 0x0000000000007b1d */ /* 0x000fe20000010000 */
[----:B------:R-:W-:-:S02]  /*2e70*/  @!P0 IADD3.X R69, RZ, R194, RZ, P4, !PT ;  /* 0x000000c2ff458210 */ /* 0x000fc400027fe4ff */
        /* <DEDUP_REMOVED lines=17> */
.L_x_2370:
[----:B------:R-:W-:Y:S05]  /*2f90*/  BSYNC B0 ;  /* 0x0000000000007941 */ /* 0x000fea0003800000 */
.L_x_2369:
        /* <DEDUP_REMOVED lines=19> */
.L_x_2372:
[----:B------:R-:W2:Y:S04]  /*30d0*/  LDG.E.STRONG.GPU R66, desc[UR6][R64.64] ;  /* 0x0000000640427981 */ /* 0x000ea8000c1ef900 */
[----:B--2---:R-:W-:Y:S01]  /*30e0*/  CCTL.IVALL ;  /* 0x00000000ff00798f */ /* 0x004fe20002000000 */
[----:B------:R-:W-:Y:S05]  /*30f0*/  YIELD ;  /* 0x0000000000007946 */ /* 0x000fea0003800000 */
[----:B------:R-:W-:-:S13]  /*3100*/  ISETP.NE.AND P0, PT, R66, R69, PT ;  /* 0x000000454200720c */ /* 0x000fda0003f05270 */
[----:B------:R-:W-:Y:S05]  /*3110*/  @P0 BRA `(.L_x_2372) ;  /* 0xfffffffc00ec0947 */ /* 0x000fea000383ffff */
.L_x_2371:
        /* <DEDUP_REMOVED lines=34> */
[----:B------:R-:W-:Y:S01]  /*3340*/  FMUL.FTZ R68, R67, 6.975446740398183465e-05 ;  /* 0x3892492543447820 */ /* 0x000fe20000410000 */
[----:B------:R-:W-:Y:S01]  /*3350*/  FMUL.FTZ R67, R66, 6.975446740398183465e-05 ;  /* 0x3892492542437820 */ /* 0x000fe20000410000 */
[----:B------:R-:W-:Y:S01]  /*3360*/  LEA R66, P0, R131, UR4, 0x3 ;  /* 0x0000000483427c11 */ /* 0x000fe2000f8018ff */
[----:B------:R-:W-:Y:S02]  /*3370*/  ULDC UR4, c[0x0][0x214] ;  /* 0x0000850000047ab9 */ /* 0x000fe40000000800 */
        /* <DEDUP_REMOVED lines=19> */
[----:B------:R-:W-:Y:S01]  /*34b0*/  FADD.FTZ R69, R130, -R123 ;  /* 0x8000007b82457221 */ /* 0x000fe20000010000 */
[C-C-:B------:R-:W-:Y:S01]  /*34c0*/  FFMA.FTZ R134, R67.reuse, R134, R68.reuse ;  /* 0x0000008643867223 */ /* 0x140fe20000010044 */
[----:B------:R-:W-:Y:S01]  /*34d0*/  FFMA.FTZ R71, R67, R173, R68 ;  /* 0x000000ad43477223 */ /* 0x000fe20000010044 */
[----:B------:R-:W-:Y:S01]  /*34e0*/  FADD.FTZ R191, R191, -R122 ;  /* 0x8000007abfbf7221 */ /* 0x000fe20000010000 */
[----:B------:R-:W-:Y:S01]  /*34f0*/  FADD.FTZ R129, R166, -R125 ;  /* 0x8000007da6817221 */ /* 0x000fe20000010000 */
        /* <DEDUP_REMOVED lines=24> */
[C---:B------:R-:W-:Y:S01]  /*3680*/  FMUL.FTZ R137, R160.reuse, R129 ;  /* 0x00000081a0897220 */ /* 0x040fe20000410000 */
[----:B------:R-:W-:Y:S01]  /*3690*/  FMUL.FTZ R136, R160, R191 ;  /* 0x000000bfa0887220 */ /* 0x000fe20000410000 */
[----:B------:R-:W-:-:S04]  /*36a0*/  IMAD.WIDE.U32 R138, R139, 0x8, R140 ;  /* 0x000000088b8a7825 */ /* 0x000fc800078e008c */
[----:B------:R-:W-:Y:S01]  /*36b0*/  FADD.FTZ R179, R174, -R71 ;  /* 0x80000047aeb37221 */ /* 0x000fe20000010000 */
[----:B------:R-:W-:Y:S01]  /*36c0*/  FMUL.FTZ R132, R160, R193 ;  /* 0x000000c1a0847220 */ /* 0x000fe20000410000 */
[----:B------:R-:W-:Y:S01]  /*36d0*/  FADD.FTZ R205, R205, -R144 ;  /* 0x80000090cdcd7221 */ /* 0x000fe20000010000 */
[----:B------:R-:W-:-:S04]  /*36e0*/  IMAD.WIDE.U32 R130, R133, 0x8, R140 ;  /* 0x0000000885827825 */ /* 0x000fc800078e008c */
[C---:B------:R-:W-:Y:S01]  /*36f0*/  FMUL.FTZ R133, R160.reuse, R173 ;  /* 0x000000ada0857220 */ /* 0x040fe20000410000 */
[C---:B------:R-:W-:Y:S01]  /*3700*/  FMUL.FTZ R129, R160.reuse, R175 ;  /* 0x000000afa0817220 */ /* 0x040fe20000410000 */
[----:B------:R-:W-:Y:S01]  /*3710*/  FMUL.FTZ R128, R160, R195 ;  /* 0x000000c3a0807220 */ /* 0x000fe20000410000 */
[----:B------:R-:W-:-:S04]  /*3720*/  IMAD.WIDE.U32 R134, R135, 0x8, R140 ;  /* 0x0000000887867825 */ /* 0x000fc800078e008c */
[----:B------:R-:W-:Y:S01]  /*3730*/  FADD.FTZ R211, R211, -R64 ;  /* 0x80000040d3d37221 */ /* 0x000fe20000010000 */
[----:B------:R-:W-:Y:S01]  /*3740*/  FADD.FTZ R207, R207, -R146 ;  /* 0x80000092cfcf7221 */ /* 0x000fe20000010000 */
[----:B------:R-:W-:Y:S01]  /*3750*/  FMUL.FTZ R144, R160, R197 ;  /* 0x000000c5a0907220 */ /* 0x000fe20000410000 */
[----:B------:R-:W-:-:S04]  /*3760*/  IMAD.WIDE.U32 R124, R145, 0x8, R140 ;  /* 0x00000008917c7825 */ /* 0x000fc800078e008c */
[----:B------:R-:W-:Y:S01]  /*3770*/  FMUL.FTZ R145, R160, R209 ;  /* 0x000000d1a0917220 */ /* 0x000fe20000410000 */
        /* <DEDUP_REMOVED lines=9> */
[----:B------:R-:W-:Y:S01]  /*3810*/  FADD.FTZ R215, R215, -R150 ;  /* 0x80000096d7d77221 */ /* 0x000fe20000010000 */
[----:B------:R-:W-:Y:S01]  /*3820*/  IMAD.WIDE.U32 R120, R151, 0x8, R140 ;  /* 0x0000000897787825 */ /* 0x000fe200078e008c */
[----:B------:R0:W-:Y:S03]  /*3830*/  STG.E.64 desc[UR6][R138.64], R136 ;  /* 0x000000888a007986 */ /* 0x0001e6000c101b06 */
[C---:B------:R-:W-:Y:S01]  /*3840*/  FMUL.FTZ R149, R160.reuse, R179 ;  /* 0x000000b3a0957220 */ /* 0x040fe20000410000 */
[----:B------:R-:W-:Y:S01]  /*3850*/  FMUL.FTZ R148, R160, R199 ;  /* 0x000000c7a0947220 */ /* 0x000fe20000410000 */
[----:B------:R-:W-:Y:S01]  /*3860*/  FADD.FTZ R185, R170, -R185 ;  /* 0x800000b9aab97221 */ /* 0x000fe20000010000 */
[----:B------:R-:W-:Y:S01]  /*3870*/  FADD.FTZ R183, R186, -R183 ;  /* 0x800000b7bab77221 */ /* 0x000fe20000010000 */
[----:B------:R1:W-:Y:S01]  /*3880*/  STG.E.64 desc[UR6][R134.64], R132 ;  /* 0x0000008486007986 */ /* 0x0003e2000c101b06 */
[C---:B------:R-:W-:Y:S01]  /*3890*/  FMUL.FTZ R151, R160.reuse, R181 ;  /* 0x000000b5a0977220 */ /* 0x040fe20000410000 */
[----:B------:R-:W-:Y:S01]  /*38a0*/  FMUL.FTZ R150, R160, R203 ;  /* 0x000000cba0967220 */ /* 0x000fe20000410000 */
[----:B------:R-:W-:Y:S01]  /*38b0*/  FADD.FTZ R187, R180, -R187 ;  /* 0x800000bbb4bb7221 */ /* 0x000fe20000010000 */
[----:B------:R2:W-:Y:S01]  /*38c0*/  STG.E.64 desc[UR6][R130.64], R128 ;  /* 0x0000008082007986 */ /* 0x0005e2000c101b06 */
[----:B------:R-:W-:Y:S01]  /*38d0*/  FADD.FTZ R189, R188, -R189 ;  /* 0x800000bdbcbd7221 */ /* 0x000fe20000010000 */
[--C-:B------:R-:W-:Y:S01]  /*38e0*/  IMAD.WIDE.U32 R64, R163, 0x8, R140.reuse ;  /* 0x00000008a3407825 */ /* 0x100fe200078e008c */
[----:B------:R-:W-:Y:S01]  /*38f0*/  ISETP.GE.AND P0, PT, R7, UR4, PT ;  /* 0x0000000407007c0c */ /* 0x000fe2000bf06270 */
[----:B------:R3:W-:Y:S02]  /*3900*/  STG.E.64 desc[UR6][R118.64], R144 ;  /* 0x0000009076007986 */ /* 0x0007e4000c101b06 */
[C---:B0-----:R-:W-:Y:S01]  /*3910*/  FMUL.FTZ R137, R160.reuse, R211 ;  /* 0x000000d3a0897220 */ /* 0x041fe20000410000 */
[C---:B------:R-:W-:Y:S01]  /*3920*/  FMUL.FTZ R136, R160.reuse, R205 ;  /* 0x000000cda0887220 */ /* 0x040fe20000410000 */
[--C-:B------:R-:W-:Y:S01]  /*3930*/  IMAD.WIDE.U32 R70, R165, 0x8, R140.reuse ;  /* 0x00000008a5467825 */ /* 0x100fe200078e008c */
[----:B------:R-:W-:Y:S03]  /*3940*/  STG.E.64 desc[UR6][R126.64], R146 ;  /* 0x000000927e007986 */ /* 0x000fe6000c101b06 */
[C---:B-1----:R-:W-:Y:S01]  /*3950*/  FMUL.FTZ R133, R160.reuse, R183 ;  /* 0x000000b7a0857220 */ /* 0x042fe20000410000 */
[--C-:B------:R-:W-:Y:S01]  /*3960*/  IMAD.WIDE.U32 R68, R171, 0x8, R140.reuse ;  /* 0x00000008ab447825 */ /* 0x100fe200078e008c */
[----:B------:R0:W-:Y:S03]  /*3970*/  STG.E.64 desc[UR6][R124.64], R148 ;  /* 0x000000947c007986 */ /* 0x0001e6000c101b06 */
[C---:B------:R-:W-:Y:S01]  /*3980*/  FMUL.FTZ R132, R160.reuse, R185 ;  /* 0x000000b9a0847220 */ /* 0x040fe20000410000 */
        /* <DEDUP_REMOVED lines=20> */
[----:B-1----:R-:W-:Y:S02]  /*3ad0*/  MOV R64, R95 ;  /* 0x0000005f00407202 */ /* 0x002fe40000000f00 */
        /* <DEDUP_REMOVED lines=50> */
.L_x_2367:
        /* <DEDUP_REMOVED lines=73> */
.L_x_2368:
[----:B------:R-:W-:Y:S01]  /*4290*/  HFMA2.MMA R192, -RZ, RZ, 0, 9.5367431640625e-07 ;  /* 0x00000010ffc07435 */ /* 0x000fe200000001ff */
[----:B------:R-:W-:Y:S02]  /*42a0*/  MOV R162, R41 ;  /* 0x0000002900a27202 */ /* 0x000fe40000000f00 */
[----:B------:R-:W-:Y:S02]  /*42b0*/  MOV R219, 0x1f ;  /* 0x0000001f00db7802 */ /* 0x000fe40000000f00 */
[----:B------:R-:W-:-:S07]  /*42c0*/  MOV R161, 0xffffffff ;  /* 0xffffffff00a17802 */ /* 0x000fce0000000f00 */
[----:B------:R-:W-:Y:S05]  /*42d0*/  WARPSYNC.COLLECTIVE R161, `(.L_x_2374) ;  /* 0x00000000a1087348 */ /* 0x000fea0003c00000 */
[----:B------:R0:W1:Y:S02]  /*42e0*/  SHFL.DOWN P0, R217, R162, R192, R219 ;  /* 0x080000c0a2d97389 */ /* 0x00006400000000db */
[----:B01----:R-:W-:Y:S01]  /*42f0*/  ENDCOLLECTIVE ;  /* 0x000000000000791b */ /* 0x003fe20003800000 */
.L_x_2374:
[----:B------:R-:W-:Y:S02]  /*4300*/  MOV R162, R64 ;  /* 0x0000004000a27202 */ /* 0x000fe40000000f00 */
[----:B------:R-:W-:-:S07]  /*4310*/  MOV R68, R217 ;  /* 0x000000d900447202 */ /* 0x000fce0000000f00 */
[----:B------:R-:W-:Y:S05]  /*4320*/  WARPSYNC.COLLECTIVE R161, `(.L_x_2375) ;  /* 0x00000000a1087348 */ /* 0x000fea0003c00000 */
[----:B------:R0:W1:Y:S02]  /*4330*/  SHFL.DOWN P0, R217, R162, R192, R219 ;  /* 0x080000c0a2d97389 */ /* 0x00006400000000db */
[----:B01----:R-:W-:Y:S01]  /*4340*/  ENDCOLLECTIVE ;  /* 0x000000000000791b */ /* 0x003fe20003800000 */
.L_x_2375:
[----:B------:R-:W-:Y:S01]  /*4350*/  FADD.FTZ R68, R41, R68 ;  /* 0x0000004429447221 */ /* 0x000fe20000010000 */
[----:B------:R-:W-:-:S04]  /*4360*/  HFMA2.MMA R192, -RZ, RZ, 0, 4.76837158203125e-07 ;  /* 0x00000008ffc07435 */ /* 0x000fc800000001ff */
[----:B------:R-:W-:Y:S02]  /*4370*/  MOV R162, R68 ;  /* 0x0000004400a27202 */ /* 0x000fe40000000f00 */
[----:B------:R-:W-:-:S07]  /*4380*/  MOV R69, R217 ;  /* 0x000000d900457202 */ /* 0x000fce0000000f00 */
[----:B------:R-:W-:Y:S05]  /*4390*/  WARPSYNC.COLLECTIVE R161, `(.L_x_2376) ;  /* 0x00000000a1087348 */ /* 0x000fea0003c00000 */
[----:B------:R0:W1:Y:S02]  /*43a0*/  SHFL.DOWN P0, R217, R162, R192, R219 ;  /* 0x080000c0a2d97389 */ /* 0x00006400000000db */
[----:B01----:R-:W-:Y:S01]  /*43b0*/  ENDCOLLECTIVE ;  /* 0x000000000000791b */ /* 0x003fe20003800000 */
.L_x_2376:
[----:B------:R-:W-:-:S05]  /*43c0*/  FADD.FTZ R69, R64, R69 ;  /* 0x0000004540457221 */ /* 0x000fca0000010000 */
[----:B------:R-:W-:Y:S02]  /*43d0*/  MOV R162, R69 ;  /* 0x0000004500a27202 */ /* 0x000fe40000000f00 */
[----:B------:R-:W-:-:S07]  /*43e0*/  MOV R71, R217 ;  /* 0x000000d900477202 */ /* 0x000fce0000000f00 */
[----:B------:R-:W-:Y:S05]  /*43f0*/  WARPSYNC.COLLECTIVE R161, `(.L_x_2377) ;  /* 0x00000000a1087348 */ /* 0x000fea0003c00000 */
[----:B------:R0:W1:Y:S02]  /*4400*/  SHFL.DOWN P0, R217, R162, R192, R219 ;  /* 0x080000c0a2d97389 */ /* 0x00006400000000db */
[----:B01----:R-:W-:Y:S01]  /*4410*/  ENDCOLLECTIVE ;  /* 0x000000000000791b */ /* 0x003fe20003800000 */
.L_x_2377:
[----:B------:R-:W-:Y:S01]  /*4420*/  FADD.FTZ R71, R68, R71 ;  /* 0x0000004744477221 */ /* 0x000fe20000010000 */
[----:B------:R-:W-:-:S04]  /*4430*/  HFMA2.MMA R192, -RZ, RZ, 0, 2.384185791015625e-07 ;  /* 0x00000004ffc07435 */ /* 0x000fc800000001ff */
[----:B------:R-:W-:Y:S02]  /*4440*/  MOV R162, R71 ;  /* 0x0000004700a27202 */ /* 0x000fe40000000f00 */
[----:B------:R-:W-:-:S07]  /*4450*/  MOV R70, R217 ;  /* 0x000000d900467202 */ /* 0x000fce0000000f00 */
[----:B------:R-:W-:Y:S05]  /*4460*/  WARPSYNC.COLLECTIVE R161, `(.L_x_2378) ;  /* 0x00000000a1087348 */ /* 0x000fea0003c00000 */
[----:B------:R0:W1:Y:S02]  /*4470*/  SHFL.DOWN P0, R217, R162, R192, R219 ;  /* 0x080000c0a2d97389 */ /* 0x00006400000000db */
[----:B01----:R-:W-:Y:S01]  /*4480*/  ENDCOLLECTIVE ;  /* 0x000000000000791b */ /* 0x003fe20003800000 */
.L_x_2378:
[----:B------:R-:W-:-:S05]  /*4490*/  FADD.FTZ R70, R69, R70 ;  /* 0x0000004645467221 */ /* 0x000fca0000010000 */
[----:B------:R-:W-:Y:S02]  /*44a0*/  MOV R162, R70 ;  /* 0x0000004600a27202 */ /* 0x000fe40000000f00 */
[----:B------:R-:W-:-:S07]  /*44b0*/  MOV R118, R217 ;  /* 0x000000d900767202 */ /* 0x000fce0000000f00 */
[----:B------:R-:W-:Y:S05]  /*44c0*/  WARPSYNC.COLLECTIVE R161, `(.L_x_2379) ;  /* 0x00000000a1087348 */ /* 0x000fea0003c00000 */
[----:B------:R0:W1:Y:S02]  /*44d0*/  SHFL.DOWN P0, R217, R162, R192, R219 ;  /* 0x080000c0a2d97389 */ /* 0x00006400000000db */
[----:B01----:R-:W-:Y:S01]  /*44e0*/  ENDCOLLECTIVE ;  /* 0x000000000000791b */ /* 0x003fe20003800000 */
.L_x_2379:
[----:B------:R-:W-:Y:S01]  /*44f0*/  FADD.FTZ R118, R71, R118 ;  /* 0x0000007647767221 */ /* 0x000fe20000010000 */
[----:B------:R-:W-:-:S04]  /*4500*/  HFMA2.MMA R192, -RZ, RZ, 0, 1.1920928955078125e-07 ;  /* 0x00000002ffc07435 */ /* 0x000fc800000001ff */
[----:B------:R-:W-:Y:S02]  /*4510*/  MOV R162, R118 ;  /* 0x0000007600a27202 */ /* 0x000fe40000000f00 */
[----:B------:R-:W-:-:S07]  /*4520*/  MOV R119, R217 ;  /* 0x000000d900777202 */ /* 0x000fce0000000f00 */
[----:B------:R-:W-:Y:S05]  /*4530*/  WARPSYNC.COLLECTIVE R161, `(.L_x_2380) ;  /* 0x00000000a1087348 */ /* 0x000fea0003c00000 */
[----:B------:R0:W1:Y:S02]  /*4540*/  SHFL.DOWN P0, R217, R162, R192, R219 ;  /* 0x080000c0a2d97389 */ /* 0x00006400000000db */
[----:B01----:R-:W-:Y:S01]  /*4550*/  ENDCOLLECTIVE ;  /* 0x000000000000791b */ /* 0x003fe20003800000 */
.L_x_2380:
[----:B------:R-:W-:-:S05]  /*4560*/  FADD.FTZ R119, R70, R119 ;  /* 0x0000007746777221 */ /* 0x000fca0000010000 */
[----:B------:R-:W-:Y:S02]  /*4570*/  MOV R162, R119 ;  /* 0x0000007700a27202 */ /* 0x000fe40000000f00 */
[----:B------:R-:W-:-:S07]  /*4580*/  MOV R41, R217 ;  /* 0x000000d900297202 */ /* 0x000fce0000000f00 */
[----:B------:R-:W-:Y:S05]  /*4590*/  WARPSYNC.COLLECTIVE R161, `(.L_x_2381) ;  /* 0x00000000a1087348 */ /* 0x000fea0003c00000 */
[----:B------:R0:W1:Y:S02]  /*45a0*/  SHFL.DOWN P0, R217, R162, R192, R219 ;  /* 0x080000c0a2d97389 */ /* 0x00006400000000db */
[----:B01----:R-:W-:Y:S01]  /*45b0*/  ENDCOLLECTIVE ;  /* 0x000000000000791b */ /* 0x003fe20003800000 */
.L_x_2381:
        /* <DEDUP_REMOVED lines=8> */
.L_x_2382:
[----:B------:R-:W-:-:S05]  /*4640*/  FADD.FTZ R68, R119, R64 ;  /* 0x0000004077447221 */ /* 0x000fca0000010000 */
[----:B------:R-:W-:Y:S02]  /*4650*/  MOV R162, R68 ;  /* 0x0000004400a27202 */ /* 0x000fe40000000f00 */
[----:B------:R-:W-:-:S07]  /*4660*/  MOV R69, R217 ;  /* 0x000000d900457202 */ /* 0x000fce0000000f00 */
[----:B------:R-:W-:Y:S05]  /*4670*/  WARPSYNC.COLLECTIVE R161, `(.L_x_2383) ;  /* 0x00000000a1087348 */ /* 0x000fea0003c00000 */
[----:B------:R0:W1:Y:S02]  /*4680*/  SHFL.DOWN P0, R217, R162, R192, R219 ;  /* 0x080000c0a2d97389 */ /* 0x00006400000000db */
[----:B01----:R-:W-:Y:S01]  /*4690*/  ENDCOLLECTIVE ;  /* 0x000000000000791b */ /* 0x003fe20003800000 */
.L_x_2383:
[----:B------:R-:W-:Y:S05]  /*46a0*/  BRA `(.L_x_2384) ;  /* 0xffffffe4008c7947 */ /* 0x000fea000383ffff */
.L_x_2385:
        /* <DEDUP_REMOVED lines=13> */
.L_x_5485:


//--------------------- .text._ZN10layer_norm22ln_bwd_finalize_kernelINS_22Kernel_traits_finalizeILj14336E13__nv_bfloat16S2_S2_fjLj1024ELj4ENS_18Kernel_traits_baseILj14336ES2_S2_S2_fjLj1024EEEEEEEvNS_9BwdParamsE --------------------------
	.section	.text._ZN10layer_norm22ln_bwd_finalize_kernelINS_22Kernel_traits_finalizeILj14336E13__nv_bfloat16S2_S2_fjLj1024ELj4ENS_18Kernel_traits_baseILj14336ES2_S2_S2_fjLj1024EEEEEEEvNS_9BwdParamsE,"ax",@progbits
	.align	128
        .global         _ZN10layer_norm22ln_bwd_finalize_kernelINS_22Kernel_traits_finalizeILj14336E13__nv_bfloat16S2_S2_fjLj1024ELj4ENS_18Kernel_traits_baseILj14336ES2_S2_S2_fjLj1024EEEEEEEvNS_9BwdParamsE
        .type           _ZN10layer_norm22ln_bwd_finalize_kernelINS_22Kernel_traits_finalizeILj14336E13__nv_bfloat16S2_S2_fjLj1024ELj4ENS_18Kernel_traits_baseILj14336ES2_S2_S2_fjLj1024EEEEEEEvNS_9BwdParamsE,@function
        .size           _ZN10layer_norm22ln_bwd_finalize_kernelINS_22Kernel_traits_finalizeILj14336E13__nv_bfloat16S2_S2_fjLj1024ELj4ENS_18Kernel_traits_baseILj14336ES2_S2_S2_fjLj1024EEEEEEEvNS_9BwdParamsE,(.L_x_5486 - _ZN10layer_norm22ln_bwd_finalize_kernelINS_22Kernel_traits_finalizeILj14336E13__nv_bfloat16S2_S2_fjLj1024ELj4ENS_18Kernel_traits_baseILj14336ES2_S2_S2_fjLj1024EEEEEEEvNS_9BwdParamsE)
        .other          _ZN10layer_norm22ln_bwd_finalize_kernelINS_22Kernel_traits_finalizeILj14336E13__nv_bfloat16S2_S2_fjLj1024ELj4ENS_18Kernel_traits_baseILj14336ES2_S2_S2_fjLj1024EEEEEEEvNS_9BwdParamsE,@"STO_CUDA_ENTRY STV_DEFAULT"
_ZN10layer_norm22ln_bwd_finalize_kernelINS_22Kernel_traits_finalizeILj14336E13__nv_bfloat16S2_S2_fjLj1024ELj4ENS_18Kernel_traits_baseILj14336ES2_S2_S2_fjLj1024EEEEEEEvNS_9BwdParamsE:
.text._ZN10layer_norm22ln_bwd_finalize_kernelINS_22Kernel_traits_finalizeILj14336E13__nv_bfloat16S2_S2_fjLj1024ELj4ENS_18Kernel_traits_baseILj14336ES2_S2_S2_fjLj1024EEEEEEEvNS_9BwdParamsE:
        /* <DEDUP_REMOVED lines=25> */
.L_x_2397:
        /* <DEDUP_REMOVED lines=28> */
.L_x_2390:
        /* <DEDUP_REMOVED lines=33> */
.L_x_2389:
[----:B------:R-:W-:Y:S05]  /*0560*/  BSYNC B1 ;  /* 0x0000000000017941 */ /* 0x000fea0003800000 */
.L_x_2388:
        /* <DEDUP_REMOVED lines=23> */
.L_x_2392:
[----:B------:R-:W-:Y:S05]  /*06e0*/  BSYNC B1 ;  /* 0x0000000000017941 */ /* 0x000fea0003800000 */
.L_x_2391:
        /* <DEDUP_REMOVED lines=11> */
.L_x_2387:
[----:B------:R-:W-:Y:S05]  /*07a0*/  BSYNC B0 ;  /* 0x0000000000007941 */ /* 0x000fea0003800000 */
.L_x_2386:
        /* <DEDUP_REMOVED lines=29> */
.L_x_2408:
[----:B------:R-:W-:Y:S01]  /*0980*/  @!P1 SHF.R.U32.HI R12, RZ, 0x3, R0 ;  /* 0x00000003ff0c9819 */ /* 0x000fe20000011600 */
[----:B---3--:R-:W-:Y:S01]  /*0990*/  FADD.FTZ R14, R9, R14 ;  /* 0x0000000e090e7221 */ /* 0x008fe20000010000 */
[----:B--2---:R-:W-:Y:S02]  /*09a0*/  FADD.FTZ R11, R10, R11 ;  /* 0x0000000b0a0b7221 */ /* 0x004fe40000010000 */
[----:B------:R-:W-:-:S05]  /*09b0*/  @!P1 LOP3.LUT R12, R12, 0x1ffffffc, RZ, 0xc0, !PT ;  /* 0x1ffffffc0c0c9812 */ /* 0x000fca00078ec0ff */
[----:B------:R2:W-:Y:S04]  /*09c0*/  @!P1 STS [R12+UR4+0x2000], R14 ;  /* 0x0020000e0c009988 */ /* 0x0005e80008000804 */
[----:B------:R2:W-:Y:S02]  /*09d0*/  @!P1 STS [R12+UR4+0x2080], R11 ;  /* 0x0020800b0c009988 */ /* 0x0005e40008000804 */
.L_x_2393:
        /* <DEDUP_REMOVED lines=14> */
.L_x_2396:
[----:B------:R-:W-:Y:S05]  /*0ac0*/  BSYNC B0 ;  /* 0x0000000000007941 */ /* 0x000fea0003800000 */
.L_x_2395:
[C---:B------:R-:W-:Y:S02]  /*0ad0*/  ISETP.GT.U32.AND P1, PT, R3.reuse, -0x3801, PT ;  /* 0xffffc7ff0300780c */ /* 0x040fe40003f24070 */
[----:B------:R-:W-:Y:S02]  /*0ae0*/  IADD3 R3, R3, 0x3800, RZ ;  /* 0x0000380003037810 */ /* 0x000fe40007ffe0ff */
[----:B------:R-:W-:-:S09]  /*0af0*/  IADD3 R5, R5, 0x1c00, RZ ;  /* 0x00001c0005057810 */ /* 0x000fd20007ffe0ff */
[----:B------:R-:W-:Y:S05]  /*0b00*/  @P1 BRA `(.L_x_2397) ;  /* 0xfffffff400a01947 */ /* 0x000fea000383ffff */
[----:B------:R-:W-:Y:S05]  /*0b10*/  EXIT ;  /* 0x000000000000794d */ /* 0x000fea0003800000 */
.L_x_2394:
[----:B------:R-:W-:Y:S01]  /*0b20*/  HFMA2.MMA R19, -RZ, RZ, 0, 5.9604644775390625e-08 ;  /* 0x00000001ff137435 */ /* 0x000fe200000001ff */
[----:B---3--:R-:W-:Y:S01]  /*0b30*/  IMAD.MOV.U32 R20, RZ, RZ, R10 ;  /* 0x000000ffff147224 */ /* 0x008fe200078e000a */
[----:B------:R-:W-:Y:S02]  /*0b40*/  MOV R22, 0x1f ;  /* 0x0000001f00167802 */ /* 0x000fe40000000f00 */
[----:B------:R-:W-:-:S07]  /*0b50*/  MOV R17, 0xffffffff ;  /* 0xffffffff00117802 */ /* 0x000fce0000000f00 */
[----:B012---:R-:W-:Y:S05]  /*0b60*/  WARPSYNC.COLLECTIVE R17, `(.L_x_2398) ;  /* 0x0000000011087348 */ /* 0x007fea0003c00000 */
[----:B------:R3:W4:Y:S02]  /*0b70*/  SHFL.BFLY P2, R18, R20, R19, R22 ;  /* 0x0c00001314127389 */ /* 0x0007240000040016 */
[----:B01234-:R-:W-:Y:S01]  /*0b80*/  ENDCOLLECTIVE ;  /* 0x000000000000791b */ /* 0x01ffe20003800000 */
.L_x_2398:
[----:B------:R-:W-:Y:S01]  /*0b90*/  HFMA2.MMA R19, -RZ, RZ, 0, 1.1920928955078125e-07 ;  /* 0x00000002ff137435 */ /* 0x000fe200000001ff */
[----:B------:R-:W-:-:S04]  /*0ba0*/  IMAD.MOV.U32 R11, RZ, RZ, R18 ;  /* 0x000000ffff0b7224 */ /* 0x000fc800078e0012 */
[----:B------:R-:W-:-:S05]  /*0bb0*/  FADD.FTZ R11, R10, R11 ;  /* 0x0000000b0a0b7221 */ /* 0x000fca0000010000 */
[----:B------:R-:W-:-:S07]  /*0bc0*/  MOV R20, R11 ;  /* 0x0000000b00147202 */ /* 0x000fce0000000f00 */
[----:B------:R-:W-:Y:S05]  /*0bd0*/  WARPSYNC.COLLECTIVE R17, `(.L_x_2399) ;  /* 0x0000000011087348 */ /* 0x000fea0003c00000 */
[----:B------:R0:W1:Y:S02]  /*0be0*/  SHFL.BFLY P2, R18, R20, R19, R22 ;  /* 0x0c00001314127389 */ /* 0x0000640000040016 */
[----:B01----:R-:W-:Y:S01]  /*0bf0*/  ENDCOLLECTIVE ;  /* 0x000000000000791b */ /* 0x003fe20003800000 */
.L_x_2399:
[----:B------:R-:W-:Y:S01]  /*0c00*/  HFMA2.MMA R19, -RZ, RZ, 0, 2.384185791015625e-07 ;  /* 0x00000004ff137435 */ /* 0x000fe200000001ff */
[----:B------:R-:W-:-:S05]  /*0c10*/  MOV R12, R18 ;  /* 0x00000012000c7202 */ /* 0x000fca0000000f00 */
[----:B------:R-:W-:-:S04]  /*0c20*/  FADD.FTZ R12, R11, R12 ;  /* 0x0000000c0b0c7221 */ /* 0x000fc80000010000 */
[----:B------:R-:W-:-:S07]  /*0c30*/  IMAD.MOV.U32 R20, RZ, RZ, R12 ;  /* 0x000000ffff147224 */ /* 0x000fce00078e000c */
[----:B------:R-:W-:Y:S05]  /*0c40*/  WARPSYNC.COLLECTIVE R17, `(.L_x_2400) ;  /* 0x0000000011087348 */ /* 0x000fea0003c00000 */
[----:B------:R0:W1:Y:S02]  /*0c50*/  SHFL.BFLY P2, R18, R20, R19, R22 ;  /* 0x0c00001314127389 */ /* 0x0000640000040016 */
[----:B01----:R-:W-:Y:S01]  /*0c60*/  ENDCOLLECTIVE ;  /* 0x000000000000791b */ /* 0x003fe20003800000 */
.L_x_2400:
[----:B------:R-:W-:Y:S01]  /*0c70*/  IMAD.MOV.U32 R19, RZ, RZ, 0x8 ;  /* 0x00000008ff137424 */ /* 0x000fe200078e00ff */
[----:B------:R-:W-:-:S05]  /*0c80*/  MOV R13, R18 ;  /* 0x00000012000d7202 */ /* 0x000fca0000000f00 */
[----:B------:R-:W-:-:S05]  /*0c90*/  FADD.FTZ R13, R12, R13 ;  /* 0x0000000d0c0d7221 */ /* 0x000fca0000010000 */
[----:B------:R-:W-:-:S07]  /*0ca0*/  MOV R20, R13 ;  /* 0x0000000d00147202 */ /* 0x000fce0000000f00 */
[----:B------:R-:W-:Y:S05]  /*0cb0*/  WARPSYNC.COLLECTIVE R17, `(.L_x_2401) ;  /* 0x0000000011087348 */ /* 0x000fea0003c00000 */
[----:B------:R0:W1:Y:S02]  /*0cc0*/  SHFL.BFLY P2, R18, R20, R19, R22 ;  /* 0x0c00001314127389 */ /* 0x0000640000040016 */
[----:B01----:R-:W-:Y:S01]  /*0cd0*/  ENDCOLLECTIVE ;  /* 0x000000000000791b */ /* 0x003fe20003800000 */
.L_x_2401:
[----:B------:R-:W-:Y:S01]  /*0ce0*/  HFMA2.MMA R19, -RZ, RZ, 0, 9.5367431640625e-07 ;  /* 0x00000010ff137435 */ /* 0x000fe200000001ff */
[----:B------:R-:W-:-:S05]  /*0cf0*/  MOV R10, R18 ;  /* 0x00000012000a7202 */ /* 0x000fca0000000f00 */
[----:B------:R-:W-:-:S05]  /*0d00*/  FADD.FTZ R10, R13, R10 ;  /* 0x0000000a0d0a7221 */ /* 0x000fca0000010000 */
[----:B------:R-:W-:-:S07]  /*0d10*/  MOV R20, R10 ;  /* 0x0000000a00147202 */ /* 0x000fce0000000f00 */
[----:B------:R-:W-:Y:S05]  /*0d20*/  WARPSYNC.COLLECTIVE R17, `(.L_x_2402) ;  /* 0x0000000011087348 */ /* 0x000fea0003c00000 */
[----:B------:R0:W1:Y:S02]  /*0d30*/  SHFL.BFLY P2, R18, R20, R19, R22 ;  /* 0x0c00001314127389 */ /* 0x0000640000040016 */
[----:B01----:R-:W-:Y:S01]  /*0d40*/  ENDCOLLECTIVE ;  /* 0x000000000000791b */ /* 0x003fe20003800000 */
.L_x_2402:
[----:B------:R-:W-:Y:S01]  /*0d50*/  HFMA2.MMA R19, -RZ, RZ, 0, 5.9604644775390625e-08 ;  /* 0x00000001ff137435 */ /* 0x000fe200000001ff */
[----:B------:R-:W-:Y:S01]  /*0d60*/  MOV R20, R9 ;  /* 0x0000000900147202 */ /* 0x000fe20000000f00 */
[----:B------:R-:W-:-:S09]  /*0d70*/  IMAD.MOV.U32 R11, RZ, RZ, R18 ;  /* 0x000000ffff0b7224 */ /* 0x000fd200078e0012 */
[----:B------:R-:W-:Y:S05]  /*0d80*/  WARPSYNC.COLLECTIVE R17, `(.L_x_2403) ;  /* 0x0000000011087348 */ /* 0x000fea0003c00000 */
[----:B------:R0:W1:Y:S02]  /*0d90*/  SHFL.BFLY P2, R18, R20, R19, R22 ;  /* 0x0c00001314127389 */ /* 0x0000640000040016 */
[----:B01----:R-:W-:Y:S01]  /*0da0*/  ENDCOLLECTIVE ;  /* 0x000000000000791b */ /* 0x003fe20003800000 */
.L_x_2403:
[----:B------:R-:W-:Y:S01]  /*0db0*/  HFMA2.MMA R19, -RZ, RZ, 0, 1.1920928955078125e-07 ;  /* 0x00000002ff137435 */ /* 0x000fe200000001ff */
[----:B------:R-:W-:-:S05]  /*0dc0*/  MOV R12, R18 ;  /* 0x00000012000c7202 */ /* 0x000fca0000000f00 */
[----:B------:R-:W-:-:S04]  /*0dd0*/  FADD.FTZ R14, R9, R12 ;  /* 0x0000000c090e7221 */ /* 0x000fc80000010000 */
[----:B------:R-:W-:-:S07]  /*0de0*/  IMAD.MOV.U32 R20, RZ, RZ, R14 ;  /* 0x000000ffff147224 */ /* 0x000fce00078e000e */
[----:B------:R-:W-:Y:S05]  /*0df0*/  WARPSYNC.COLLECTIVE R17, `(.L_x_2404) ;  /* 0x0000000011087348 */ /* 0x000fea0003c00000 */
[----:B------:R0:W1:Y:S02]  /*0e00*/  SHFL.BFLY P2, R18, R20, R19, R22 ;  /* 0x0c00001314127389 */ /* 0x0000640000040016 */
[----:B01----:R-:W-:Y:S01]  /*0e10*/  ENDCOLLECTIVE ;  /* 0x000000000000791b */ /* 0x003fe20003800000 */
.L_x_2404:
[----:B------:R-:W-:Y:S01]  /*0e20*/  IMAD.MOV.U32 R19, RZ, RZ, 0x4 ;  /* 0x00000004ff137424 */ /* 0x000fe200078e00ff */
[----:B------:R-:W-:-:S05]  /*0e30*/  MOV R13, R18 ;  /* 0x00000012000d7202 */ /* 0x000fca0000000f00 */
[----:B------:R-:W-:-:S05]  /*0e40*/  FADD.FTZ R15, R14, R13 ;  /* 0x0000000d0e0f7221 */ /* 0x000fca0000010000 */
[----:B------:R-:W-:-:S07]  /*0e50*/  MOV R20, R15 ;  /* 0x0000000f00147202 */ /* 0x000fce0000000f00 */
[----:B------:R-:W-:Y:S05]  /*0e60*/  WARPSYNC.COLLECTIVE R17, `(.L_x_2405) ;  /* 0x0000000011087348 */ /* 0x000fea0003c00000 */
[----:B------:R0:W1:Y:S02]  /*0e70*/  SHFL.BFLY P2, R18, R20, R19, R22 ;  /* 0x0c00001314127389 */ /* 0x0000640000040016 */
[----:B01----:R-:W-:Y:S01]  /*0e80*/  ENDCOLLECTIVE ;  /* 0x000000000000791b */ /* 0x003fe20003800000 */
.L_x_2405:
[----:B------:R-:W-:Y:S01]  /*0e90*/  HFMA2.MMA R19, -RZ, RZ, 0, 4.76837158203125e-07 ;  /* 0x00000008ff137435 */ /* 0x000fe200000001ff */
[----:B------:R-:W-:-:S05]  /*0ea0*/  MOV R16, R18 ;  /* 0x0000001200107202 */ /* 0x000fca0000000f00 */
[----:B------:R-:W-:-:S05]  /*0eb0*/  FADD.FTZ R16, R15, R16 ;  /* 0x000000100f107221 */ /* 0x000fca0000010000 */
[----:B------:R-:W-:-:S07]  /*0ec0*/  MOV R20, R16 ;  /* 0x0000001000147202 */ /* 0x000fce0000000f00 */
[----:B------:R-:W-:Y:S05]  /*0ed0*/  WARPSYNC.COLLECTIVE R17, `(.L_x_2406) ;  /* 0x0000000011087348 */ /* 0x000fea0003c00000 */
[----:B------:R0:W1:Y:S02]  /*0ee0*/  SHFL.BFLY P2, R18, R20, R19, R22 ;  /* 0x0c00001314127389 */ /* 0x0000640000040016 */
[----:B01----:R-:W-:Y:S01]  /*0ef0*/  ENDCOLLECTIVE ;  /* 0x000000000000791b */ /* 0x003fe20003800000 */
.L_x_2406:
[----:B------:R-:W-:Y:S01]  /*0f00*/  HFMA2.MMA R19, -RZ, RZ, 0, 9.5367431640625e-07 ;  /* 0x00000010ff137435 */ /* 0x000fe200000001ff */
[----:B------:R-:W-:-:S04]  /*0f10*/  IMAD.MOV.U32 R9, RZ, RZ, R18 ;  /* 0x000000ffff097224 */ /* 0x000fc800078e0012 */
[----:B------:R-:W-:-:S05]  /*0f20*/  FADD.FTZ R9, R16, R9 ;  /* 0x0000000910097221 */ /* 0x000fca0000010000 */
[----:B------:R-:W-:-:S07]  /*0f30*/  MOV R20, R9 ;  /* 0x0000000900147202 */ /* 0x000fce0000000f00 */
[----:B------:R-:W-:Y:S05]  /*0f40*/  WARPSYNC.COLLECTIVE R17, `(.L_x_2407) ;  /* 0x0000000011087348 */ /* 0x000fea0003c00000 */
[----:B------:R0:W1:Y:S02]  /*0f50*/  SHFL.BFLY P2, R18, R20, R19, R22 ;  /* 0x0c00001314127389 */ /* 0x0000640000040016 */
[----:B01----:R-:W-:Y:S01]  /*0f60*/  ENDCOLLECTIVE ;  /* 0x000000000000791b */ /* 0x003fe20003800000 */
.L_x_2407:
[----:B------:R-:W-:Y:S01]  /*0f70*/  MOV R14, R18 ;  /* 0x00000012000e7202 */ /* 0x000fe20000000f00 */
[----:B------:R-:W-:Y:S06]  /*0f80*/  BRA `(.L_x_2408) ;  /* 0xfffffff8007c7947 */ /* 0x000fec000383ffff */
.L_x_2409:
        /* <DEDUP_REMOVED lines=15> */
.L_x_5486:


//--------------------- .text._ZN10layer_norm13ln_bwd_kernelINS_13Kernel_traitsI13__nv_bfloat16S2_S2_fjLj14336ELj4ELj1ELj4ELj8ENS_18Kernel_traits_baseILj14336ES2_S2_S2_fjLj128EEEEEEEvNS_9BwdParamsE --------------------------
	.section	.text._ZN10layer_norm13ln_bwd_kernelINS_13Kernel_traitsI13__nv_bfloat16S2_S2_fjLj14336ELj4ELj1ELj4ELj8ENS_18Kernel_traits_baseILj14336ES2_S2_S2_fjLj128EEEEEEEvNS_9BwdParamsE,"ax",@progbits
	.align	128
        .global         _ZN10layer_norm13ln_bwd_kernelINS_13Kernel_traitsI13__nv_bfloat16S2_S2_fjLj14336ELj4ELj1ELj4ELj8ENS_18Kernel_traits_baseILj14336ES2_S2_S2_fjLj128EEEEEEEvNS_9BwdParamsE
        .type           _ZN10layer_norm13ln_bwd_kernelINS_13Kernel_traitsI13__nv_bfloat16S2_S2_fjLj14336ELj4ELj1ELj4ELj8ENS_18Kernel_traits_baseILj14336ES2_S2_S2_fjLj128EEEEEEEvNS_9BwdParamsE,@function
        .size           _ZN10layer_norm13ln_bwd_kernelINS_13Kernel_traitsI13__nv_bfloat16S2_S2_fjLj14336ELj4ELj1ELj4ELj8ENS_18Kernel_traits_baseILj14336ES2_S2_S2_fjLj128EEEEEEEvNS_9BwdParamsE,(.L_x_5487 - _ZN10layer_norm13ln_bwd_kernelINS_13Kernel_traitsI13__nv_bfloat16S2_S2_fjLj14336ELj4ELj1ELj4ELj8ENS_18Kernel_traits_baseILj14336ES2_S2_S2_fjLj128EEEEEEEvNS_9BwdParamsE)
        .other          _ZN10layer_norm13ln_bwd_kernelINS_13Kernel_traitsI13__nv_bfloat16S2_S2_fjLj14336ELj4ELj1ELj4ELj8ENS_18Kernel_traits_baseILj14336ES2_S2_S2_fjLj128EEEEEEEvNS_9BwdParamsE,@"STO_CUDA_ENTRY STV_DEFAULT"
_ZN10layer_norm13ln_bwd_kernelINS_13Kernel_traitsI13__nv_bfloat16S2_S2_fjLj14336ELj4ELj1ELj4ELj8ENS_18Kernel_traits_baseILj14336ES2_S2_S2_fjLj128EEEEEEEvNS_9BwdParamsE:
.text._ZN10layer_norm13ln_bwd_kernelINS_13Kernel_traitsI13__nv_bfloat16S2_S2_fjLj14336ELj4ELj1ELj4ELj8ENS_18Kernel_traits_baseILj14336ES2_S2_S2_fjLj128EEEEEEEvNS_9BwdParamsE:
        /* <DEDUP_REMOVED lines=19> */
[C---:B------:R-:W-:Y:S01]  /*0130*/  @P0 IADD3 R17, R30.reuse, 0x400, RZ ;  /* 0x000004001e110810 */ /* 0x040fe20007ffe0ff */
[----:B------:R-:W-:-:S06]  /*0140*/  @P0 VIADD R19, R30, 0x800 ;  /* 0x000008001e130836 */ /* 0x000fcc0000000000 */
[----:B------:R-:W4:Y:S01]  /*0150*/  @P0 LDC.64 R10, c[0x0][0x248] ;  /* 0x00009200ff0a0b82 */ /* 0x000f220000000a00 */
[----:B--2---:R-:W-:Y:S01]  /*0160*/  @P0 IMAD.WIDE.U32 R2, R15, 0x8, R2 ;  /* 0x000000080f020825 */ /* 0x004fe200078e0002 */
[----:B------:R-:W-:-:S06]  /*0170*/  @P0 IADD3 R15, R30, 0x600, RZ ;  /* 0x000006001e0f0810 */ /* 0x000fcc0007ffe0ff */
[----:B------:R-:W2:Y:S01]  /*0180*/  @P0 LDC.64 R12, c[0x0][0x248] ;  /* 0x00009200ff0c0b82 */ /* 0x000ea20000000a00 */
[----:B---3--:R-:W-:Y:S01]  /*0190*/  @P0 IMAD.WIDE.U32 R4, R17, 0x8, R4 ;  /* 0x0000000811040825 */ /* 0x008fe200078e0004 */
[----:B------:R-:W-:Y:S01]  /*01a0*/  SHF.R.U32.HI R34, RZ, 0x2, R34 ;  /* 0x00000002ff227819 */ /* 0x000fe20000011622 */
[----:B------:R-:W5:Y:S01]  /*01b0*/  @P0 LDG.E.64 R144, desc[UR8][R2.64] ;  /* 0x0000000802900981 */ /* 0x000f62000c1e1b00 */
[C---:B------:R-:W-:Y:S01]  /*01c0*/  @P0 IADD3 R17, R30.reuse, 0xa00, RZ ;  /* 0x00000a001e110810 */ /* 0x040fe20007ffe0ff */
[----:B-1----:R-:W-:Y:S01]  /*01d0*/  @P0 IMAD.WIDE.U32 R6, R15, 0x8, R6 ;  /* 0x000000080f060825 */ /* 0x002fe200078e0006 */
[C---:B------:R-:W-:Y:S01]  /*01e0*/  @P0 IADD3 R21, R30.reuse, 0xc00, RZ ;  /* 0x00000c001e150810 */ /* 0x040fe20007ffe0ff */
[----:B------:R-:W5:Y:S01]  /*01f0*/  @P0 LDG.E.64 R142, desc[UR8][R4.64] ;  /* 0x00000008048e0981 */ /* 0x000f62000c1e1b00 */
[C---:B0-----:R-:W-:Y:S01]  /*0200*/  @P0 LEA R14, P1, R30.reuse, R22, 0x3 ;  /* 0x000000161e0e0211 */ /* 0x041fe200078218ff */
[----:B----4-:R-:W-:Y:S01]  /*0210*/  @P0 IMAD.WIDE.U32 R8, R19, 0x8, R8 ;  /* 0x0000000813080825 */ /* 0x010fe200078e0008 */
[----:B------:R-:W-:Y:S01]  /*0220*/  LEA.HI R151, R33, R34, RZ, 0x19 ;  /* 0x0000002221977211 */ /* 0x000fe200078fc8ff */
[----:B------:R-:W5:Y:S01]  /*0230*/  @P0 LDG.E.64 R140, desc[UR8][R6.64] ;  /* 0x00000008068c0981 */ /* 0x000f62000c1e1b00 */
[----:B------:R-:W-:-:S02]  /*0240*/  @P0 LEA.HI.X R15, R30, R23, RZ, 0x3, P1 ;  /* 0x000000171e0f0211 */ /* 0x000fc400008f1cff */
[----:B------:R-:W-:Y:S01]  /*0250*/  MOV R35, R151 ;  /* 0x0000009700237202 */ /* 0x000fe20000000f00 */
[----:B------:R-:W5:Y:S01]  /*0260*/  @P0 LDG.E.64 R138, desc[UR8][R8.64] ;  /* 0x00000008088a0981 */ /* 0x000f62000c1e1b00 */
[----:B------:R-:W-:-:S03]  /*0270*/  @P0 IMAD.WIDE.U32 R10, R17, 0x8, R10 ;  /* 0x00000008110a0825 */ /* 0x000fc600078e000a */
[----:B------:R-:W5:Y:S04]  /*0280*/  @P0 LDG.E.64 R146, desc[UR8][R14.64] ;  /* 0x000000080e920981 */ /* 0x000f68000c1e1b00 */
[----:B------:R0:W5:Y:S01]  /*0290*/  @P0 LDG.E.64 R136, desc[UR8][R10.64] ;  /* 0x000000080a880981 */ /* 0x000162000c1e1b00 */
[----:B--2---:R-:W-:-:S05]  /*02a0*/  @P0 IMAD.WIDE.U32 R12, R21, 0x8, R12 ;  /* 0x00000008150c0825 */ /* 0x004fca00078e000c */
        /* <DEDUP_REMOVED lines=39> */
[----:B------:R-:W4:Y:S01]  /*0520*/  LDG.E.64 R122, desc[UR8][R2.64+0x5000] ;  /* 0x00500008027a7981 */ /* 0x000f22000c1e1b00 */
[----:B-----5:R-:W-:-:S02]  /*0530*/  SHF.R.U64 R118, R146, 0x10, R147 ;  /* 0x0000001092767819 */ /* 0x020fc40000001293 */
[----:B------:R-:W-:Y:S02]  /*0540*/  SHF.L.U32 R148, R146, 0x10, RZ ;  /* 0x0000001092947819 */ /* 0x000fe400000006ff */
[C---:B------:R-:W-:Y:S02]  /*0550*/  SHF.R.U64 R116, R144.reuse, 0x10, R145 ;  /* 0x0000001090747819 */ /* 0x040fe40000001291 */
[----:B------:R-:W-:Y:S02]  /*0560*/  SHF.L.U32 R146, R144, 0x10, RZ ;  /* 0x0000001090927819 */ /* 0x000fe400000006ff */
[C---:B------:R-:W-:Y:S02]  /*0570*/  SHF.R.U64 R114, R142.reuse, 0x10, R143 ;  /* 0x000000108e727819 */ /* 0x040fe4000000128f */
[----:B------:R-:W-:Y:S01]  /*0580*/  SHF.L.U32 R144, R142, 0x10, RZ ;  /* 0x000000108e907819 */ /* 0x000fe200000006ff */
[C---:B------:R-:W-:Y:S01]  /*0590*/  IMAD.U32 R142, R140.reuse, 0x10000, RZ ;  /* 0x000100008c8e7824 */ /* 0x040fe200078e00ff */
[----:B------:R-:W-:-:S02]  /*05a0*/  SHF.R.U64 R112, R140, 0x10, R141 ;  /* 0x000000108c707819 */ /* 0x000fc4000000128d */
[C---:B------:R-:W-:Y:S02]  /*05b0*/  SHF.R.U64 R110, R138.reuse, 0x10, R139 ;  /* 0x000000108a6e7819 */ /* 0x040fe4000000128b */
[----:B------:R-:W-:Y:S02]  /*05c0*/  SHF.L.U32 R140, R138, 0x10, RZ ;  /* 0x000000108a8c7819 */ /* 0x000fe400000006ff */
[C---:B------:R-:W-:Y:S02]  /*05d0*/  SHF.R.U64 R108, R136.reuse, 0x10, R137 ;  /* 0x00000010886c7819 */ /* 0x040fe40000001289 */
[----:B------:R-:W-:Y:S02]  /*05e0*/  SHF.L.U32 R138, R136, 0x10, RZ ;  /* 0x00000010888a7819 */ /* 0x000fe400000006ff */
[C---:B------:R-:W-:Y:S02]  /*05f0*/  SHF.R.U64 R106, R134.reuse, 0x10, R135 ;  /* 0x00000010866a7819 */ /* 0x040fe40000001287 */
[----:B------:R-:W-:-:S02]  /*0600*/  SHF.L.U32 R136, R134, 0x10, RZ ;  /* 0x0000001086887819 */ /* 0x000fc400000006ff */
[----:B------:R-:W-:Y:S02]  /*0610*/  SHF.R.U32.HI R109, RZ, 0x10, R139 ;  /* 0x00000010ff6d7819 */ /* 0x000fe4000001168b */
[----:B------:R-:W-:Y:S02]  /*0620*/  SHF.R.U32.HI R117, RZ, 0x10, R147 ;  /* 0x00000010ff757819 */ /* 0x000fe40000011693 */
[----:B------:R-:W-:Y:S02]  /*0630*/  SHF.R.U32.HI R115, RZ, 0x10, R145 ;  /* 0x00000010ff737819 */ /* 0x000fe40000011691 */
[----:B------:R-:W-:Y:S02]  /*0640*/  SHF.R.U32.HI R113, RZ, 0x10, R143 ;  /* 0x00000010ff717819 */ /* 0x000fe4000001168f */
[----:B------:R-:W-:Y:S02]  /*0650*/  SHF.R.U32.HI R111, RZ, 0x10, R141 ;  /* 0x00000010ff6f7819 */ /* 0x000fe4000001168d */
[----:B------:R-:W-:-:S02]  /*0660*/  SHF.R.U32.HI R107, RZ, 0x10, R137 ;  /* 0x00000010ff6b7819 */ /* 0x000fc40000011689 */
[----:B------:R-:W-:Y:S01]  /*0670*/  SHF.R.U32.HI R105, RZ, 0x10, R135 ;  /* 0x00000010ff697819 */ /* 0x000fe20000011687 */
[----:B------:R-:W-:Y:S02]  /*0680*/  HFMA2.MMA R150, -RZ, RZ, 0, 5.9604644775390625e-08 ;  /* 0x00000001ff967435 */ /* 0x000fe400000001ff */
[----:B------:R-:W-:Y:S01]  /*0690*/  HFMA2.MMA R90, -RZ, RZ, 0, 0 ;  /* 0x00000000ff5a7435 */ /* 0x000fe200000001ff */
[----:B------:R-:W-:Y:S01]  /*06a0*/  IMAD.U32 R147, R147, 0x10000, RZ ;  /* 0x0001000093937824 */ /* 0x000fe200078e00ff */
[----:B------:R-:W-:Y:S01]  /*06b0*/  SHF.L.U32 R145, R145, 0x10, RZ ;  /* 0x0000001091917819 */ /* 0x000fe200000006ff */
[----:B------:R-:W-:Y:S01]  /*06c0*/  IMAD.U32 R137, R137, 0x10000, RZ ;  /* 0x0001000089897824 */ /* 0x000fe200078e00ff */
        /* <DEDUP_REMOVED lines=31> */
[----:B------:R-:W-:Y:S01]  /*08c0*/  IMAD.MOV.U32 R119, RZ, RZ, RZ ;  /* 0x000000ffff777224 */ /* 0x000fe200078e00ff */
[----:B------:R-:W-:Y:S01]  /*08d0*/  SHF.L.U32 R118, R118, 0x10, RZ ;  /* 0x0000001076767819 */ /* 0x000fe200000006ff */
[----:B------:R-:W-:Y:S01]  /*08e0*/  IMAD.U32 R114, R114, 0x10000, RZ ;  /* 0x0001000072727824 */ /* 0x000fe200078e00ff */
[----:B------:R-:W-:Y:S01]  /*08f0*/  SHF.L.U32 R117, R117, 0x10, RZ ;  /* 0x0000001075757819 */ /* 0x000fe200000006ff */
[----:B------:R-:W-:Y:S01]  /*0900*/  IMAD.U32 R109, R109, 0x10000, RZ ;  /* 0x000100006d6d7824 */ /* 0x000fe200078e00ff */
        /* <DEDUP_REMOVED lines=12> */
[C---:B---3--:R-:W-:Y:S01]  /*09d0*/  SHF.R.U64 R102, R130.reuse, 0x10, R131 ;  /* 0x0000001082667819 */ /* 0x048fe20000001283 */
[----:B------:R-:W-:Y:S01]  /*09e0*/  IMAD.U32 R132, R130, 0x10000, RZ ;  /* 0x0001000082847824 */ /* 0x000fe200078e00ff */
[----:B------:R-:W-:-:S02]  /*09f0*/  SHF.R.U32.HI R103, RZ, 0x10, R133 ;  /* 0x00000010ff677819 */ /* 0x000fc40000011685 */
[C---:B----4-:R-:W-:Y:S02]  /*0a00*/  SHF.R.U64 R100, R128.reuse, 0x10, R129 ;  /* 0x0000001080647819 */ /* 0x050fe40000001281 */
[----:B------:R-:W-:Y:S02]  /*0a10*/  SHF.L.U32 R130, R128, 0x10, RZ ;  /* 0x0000001080827819 */ /* 0x000fe400000006ff */
[----:B------:R-:W-:Y:S02]  /*0a20*/  SHF.R.U64 R98, R126, 0x10, R127 ;  /* 0x000000107e627819 */ /* 0x000fe4000000127f */
[----:B------:R-:W-:Y:S02]  /*0a30*/  SHF.R.U32.HI R101, RZ, 0x10, R131 ;  /* 0x00000010ff657819 */ /* 0x000fe40000011683 */
[----:B------:R-:W-:Y:S02]  /*0a40*/  SHF.R.U64 R92, R120, 0x10, R121 ;  /* 0x00000010785c7819 */ /* 0x000fe40000001279 */
[----:B------:R-:W-:-:S02]  /*0a50*/  SHF.R.U32.HI R99, RZ, 0x10, R129 ;  /* 0x00000010ff637819 */ /* 0x000fc40000011681 */
[----:B------:R-:W-:Y:S02]  /*0a60*/  SHF.L.U32 R128, R126, 0x10, RZ ;  /* 0x000000107e807819 */ /* 0x000fe400000006ff */
[----:B------:R-:W-:Y:S02]  /*0a70*/  SHF.R.U32.HI R97, RZ, 0x10, R127 ;  /* 0x00000010ff617819 */ /* 0x000fe4000001167f */
[--C-:B------:R-:W-:Y:S02]  /*0a80*/  SHF.R.U64 R96, R124, 0x10, R125.reuse ;  /* 0x000000107c607819 */ /* 0x100fe4000000127d */
[----:B------:R-:W-:Y:S02]  /*0a90*/  SHF.R.U32.HI R95, RZ, 0x10, R125 ;  /* 0x00000010ff5f7819 */ /* 0x000fe4000001167d */
[--C-:B------:R-:W-:Y:S02]  /*0aa0*/  SHF.R.U64 R94, R122, 0x10, R123.reuse ;  /* 0x000000107a5e7819 */ /* 0x100fe4000000127b */
[----:B------:R-:W-:-:S02]  /*0ab0*/  SHF.R.U32.HI R93, RZ, 0x10, R123 ;  /* 0x00000010ff5d7819 */ /* 0x000fc4000001167b */
[----:B------:R-:W-:Y:S02]  /*0ac0*/  SHF.R.U32.HI R91, RZ, 0x10, R121 ;  /* 0x00000010ff5b7819 */ /* 0x000fe40000011679 */
[----:B------:R-:W-:Y:S02]  /*0ad0*/  SHF.L.U32 R126, R124, 0x10, RZ ;  /* 0x000000107c7e7819 */ /* 0x000fe400000006ff */
[----:B------:R-:W-:Y:S01]  /*0ae0*/  SHF.L.U32 R124, R122, 0x10, RZ ;  /* 0x000000107a7c7819 */ /* 0x000fe200000006ff */
[----:B------:R-:W-:Y:S01]  /*0af0*/  IMAD.U32 R122, R120, 0x10000, RZ ;  /* 0x00010000787a7824 */ /* 0x000fe200078e00ff */
        /* <DEDUP_REMOVED lines=8> */
[----:B------:R-:W-:-:S02]  /*0b80*/  SHF.L.U32 R123, R123, 0x10, RZ ;  /* 0x000000107b7b7819 */ /* 0x000fc400000006ff */
[----:B------:R-:W-:Y:S02]  /*0b90*/  SHF.L.U32 R121, R121, 0x10, RZ ;  /* 0x0000001079797819 */ /* 0x000fe400000006ff */
        /* <DEDUP_REMOVED lines=12> */
.L_x_2416:
        /* <DEDUP_REMOVED lines=20> */
[----:B------:R-:W-:Y:S01]  /*0da0*/  @P0 MOV R0, RZ ;  /* 0x000000ff00000202 */ /* 0x000fe20000000f00 */
[----:B------:R-:W-:Y:S01]  /*0db0*/  @!UP0 ULDC UR7, c[0x0][0x224] ;  /* 0x0000890000078ab9 */ /* 0x000fe20000000800 */
[----:B------:R-:W-:Y:S01]  /*0dc0*/  IADD3 R15, R27, 0x200, RZ ;  /* 0x000002001b0f7810 */ /* 0x000fe20007ffe0ff */
[----:B0-----:R-:W-:-:S04]  /*0dd0*/  IMAD.WIDE R6, R35, 0x4, R6 ;  /* 0x0000000423067825 */ /* 0x001fc800078e0206 */
[----:B--2---:R-:W-:Y:S01]  /*0de0*/  @!P0 IMAD.WIDE R8, R35, 0x4, R4 ;  /* 0x0000000423088825 */ /* 0x004fe200078e0204 */
[----:B------:R-:W-:Y:S01]  /*0df0*/  MOV R4, UR6 ;  /* 0x0000000600047c02 */ /* 0x000fe20008000f00 */
[----:B------:R-:W2:Y:S02]  /*0e00*/  LDG.E R149, desc[UR8][R6.64] ;  /* 0x0000000806957981 */ /* 0x000ea4000c1e1900 */
[----:B------:R-:W-:Y:S02]  /*0e10*/  IMAD.U32 R5, RZ, RZ, UR7 ;  /* 0x00000007ff057e24 */ /* 0x000fe4000f8e00ff */
[----:B------:R0:W4:Y:S01]  /*0e20*/  @!P0 LDG.E R0, desc[UR8][R8.64] ;  /* 0x0000000808008981 */ /* 0x000122000c1e1900 */
[----:B------:R-:W-:Y:S01]  /*0e30*/  IMAD.WIDE.U32 R4, R15, 0x8, R4 ;  /* 0x000000080f047825 */ /* 0x000fe200078e0004 */
[----:B------:R-:W-:Y:S01]  /*0e40*/  UMOV UR6, UR4 ;  /* 0x0000000400067c82 */ /* 0x000fe20008000000 */
[----:B------:R-:W-:-:S04]  /*0e50*/  UMOV UR7, UR5 ;  /* 0x0000000500077c82 */ /* 0x000fc80008000000 */
[----:B------:R-:W5:Y:S01]  /*0e60*/  LDG.E.64 R4, desc[UR8][R4.64] ;  /* 0x0000000804047981 */ /* 0x000f62000c1e1b00 */
[----:B------:R-:W-:Y:S01]  /*0e70*/  @!UP0 ULDC UR6, c[0x0][0x220] ;  /* 0x0000880000068ab9 */ /* 0x000fe20000000800 */
[----:B------:R-:W-:Y:S01]  /*0e80*/  @!UP0 ULDC UR7, c[0x0][0x224] ;  /* 0x0000890000078ab9 */ /* 0x000fe20000000800 */
[----:B------:R-:W-:Y:S02]  /*0e90*/  MOV R10, UR6 ;  /* 0x00000006000a7c02 */ /* 0x000fe40008000f00 */
[----:B------:R-:W-:Y:S02]  /*0ea0*/  MOV R11, UR7 ;  /* 0x00000007000b7c02 */ /* 0x000fe40008000f00 */
[----:B------:R-:W-:-:S05]  /*0eb0*/  IADD3 R19, R27, 0x400, RZ ;  /* 0x000004001b137810 */ /* 0x000fca0007ffe0ff */
[----:B------:R-:W-:Y:S01]  /*0ec0*/  IMAD.WIDE.U32 R10, R19, 0x8, R10 ;  /* 0x00000008130a7825 */ /* 0x000fe200078e000a */
[----:B------:R-:W-:Y:S01]  /*0ed0*/  UMOV UR6, UR4 ;  /* 0x0000000400067c82 */ /* 0x000fe20008000000 */
[----:B------:R-:W-:-:S03]  /*0ee0*/  UMOV UR7, UR5 ;  /* 0x0000000500077c82 */ /* 0x000fc60008000000 */
[----:B------:R1:W5:Y:S01]  /*0ef0*/  LDG.E.64 R6, desc[UR8][R10.64] ;  /* 0x000000080a067981 */ /* 0x000362000c1e1b00 */
[----:B------:R-:W-:Y:S01]  /*0f00*/  @!UP0 ULDC UR6, c[0x0][0x220] ;  /* 0x0000880000068ab9 */ /* 0x000fe20000000800 */
[----:B------:R-:W-:Y:S01]  /*0f10*/  @!UP0 ULDC UR7, c[0x0][0x224] ;  /* 0x0000890000078ab9 */ /* 0x000fe20000000800 */
[----:B0-----:R-:W-:Y:S01]  /*0f20*/  MOV R8, UR6 ;  /* 0x0000000600087c02 */ /* 0x001fe20008000f00 */
[----:B------:R-:W-:Y:S01]  /*0f30*/  IMAD.U32 R9, RZ, RZ, UR7 ;  /* 0x00000007ff097e24 */ /* 0x000fe2000f8e00ff */
[----:B------:R-:W-:-:S05]  /*0f40*/  IADD3 R21, R27, 0x600, RZ ;  /* 0x000006001b157810 */ /* 0x000fca0007ffe0ff */
[----:B------:R-:W-:Y:S01]  /*0f50*/  IMAD.WIDE.U32 R8, R21, 0x8, R8 ;  /* 0x0000000815087825 */ /* 0x000fe200078e0008 */
[----:B------:R-:W-:Y:S01]  /*0f60*/  UMOV UR6, UR4 ;  /* 0x0000000400067c82 */ /* 0x000fe20008000000 */
[----:B------:R-:W-:Y:S01]  /*0f70*/  UMOV UR7, UR5 ;  /* 0x0000000500077c82 */ /* 0x000fe20008000000 */
[----:B------:R-:W-:Y:S01]  /*0f80*/  @!UP0 ULDC UR6, c[0x0][0x220] ;  /* 0x0000880000068ab9 */ /* 0x000fe20000000800 */
[----:B------:R-:W-:Y:S02]  /*0f90*/  @!UP0 ULDC UR7, c[0x0][0x224] ;  /* 0x0000890000078ab9 */ /* 0x000fe40000000800 */
[----:B------:R-:W5:Y:S01]  /*0fa0*/  LDG.E.64 R8, desc[UR8][R8.64] ;  /* 0x0000000808087981 */ /* 0x000f62000c1e1b00 */
[----:B-1----:R-:W-:Y:S02]  /*0fb0*/  MOV R10, UR6 ;  /* 0x00000006000a7c02 */ /* 0x002fe40008000f00 */
[----:B------:R-:W-:Y:S02]  /*0fc0*/  MOV R11, UR7 ;  /* 0x00000007000b7c02 */ /* 0x000fe40008000f00 */
[----:B------:R-:W-:-:S05]  /*0fd0*/  IADD3 R23, R27, 0x800, RZ ;  /* 0x000008001b177810 */ /* 0x000fca0007ffe0ff */
[----:B------:R-:W-:Y:S01]  /*0fe0*/  IMAD.WIDE.U32 R10, R23, 0x8, R10 ;  /* 0x00000008170a7825 */ /* 0x000fe200078e000a */
[----:B------:R-:W-:-:S05]  /*0ff0*/  UMOV UR6, UR4 ;  /* 0x0000000400067c82 */ /* 0x000fca0008000000 */
[----:B------:R-:W5:Y:S01]  /*1000*/  LDG.E.64 R10, desc[UR8][R10.64] ;  /* 0x000000080a0a7981 */ /* 0x000f62000c1e1b00 */
[----:B------:R-:W-:Y:S01]  /*1010*/  UMOV UR7, UR5 ;  /* 0x0000000500077c82 */ /* 0x000fe20008000000 */
[----:B------:R-:W-:Y:S01]  /*1020*/  @!UP0 ULDC UR4, c[0x0][0x220] ;  /* 0x0000880000048ab9 */ /* 0x000fe20000000800 */
[----:B------:R-:W-:Y:S01]  /*1030*/  @!UP0 ULDC UR5, c[0x0][0x224] ;  /* 0x0000890000058ab9 */ /* 0x000fe20000000800 */
[----:B------:R-:W-:Y:S01]  /*1040*/  MOV R12, UR4 ;  /* 0x00000004000c7c02 */ /* 0x000fe20008000f00 */
[----:B------:R-:W-:Y:S01]  /*1050*/  IMAD.U32 R13, RZ, RZ, UR5 ;  /* 0x00000005ff0d7e24 */ /* 0x000fe2000f8e00ff */
[----:B------:R-:W-:-:S05]  /*1060*/  IADD3 R25, R27, 0xa00, RZ ;  /* 0x00000a001b197810 */ /* 0x000fca0007ffe0ff */
[----:B------:R-:W-:-:S06]  /*1070*/  IMAD.WIDE.U32 R12, R25, 0x8, R12 ;  /* 0x00000008190c7825 */ /* 0x000fcc00078e000c */
[----:B------:R-:W5:Y:S01]  /*1080*/  LDG.E.64 R12, desc[UR8][R12.64] ;  /* 0x000000080c0c7981 */ /* 0x000f62000c1e1b00 */
[----:B------:R-:W-:Y:S01]  /*1090*/  @!UP0 ULDC UR6, c[0x0][0x220] ;  /* 0x0000880000068ab9 */ /* 0x000fe20000000800 */
[----:B------:R-:W-:Y:S01]  /*10a0*/  @!UP0 ULDC UR7, c[0x0][0x224] ;  /* 0x0000890000078ab9 */ /* 0x000fe20000000800 */
[--C-:B------:R-:W-:Y:S01]  /*10b0*/  IMAD.WIDE.U32 R20, R21, 0x8, R16.reuse ;  /* 0x0000000815147825 */ /* 0x100fe200078e0010 */
[----:B------:R-:W-:Y:S02]  /*10c0*/  IADD3 R151, R27, 0xc00, RZ ;  /* 0x00000c001b977810 */ /* 0x000fe40007ffe0ff */
[----:B------:R-:W-:Y:S01]  /*10d0*/  MOV R28, UR6 ;  /* 0x00000006001c7c02 */ /* 0x000fe20008000f00 */
[--C-:B------:R-:W-:Y:S01]  /*10e0*/  IMAD.WIDE.U32 R18, R19, 0x8, R16.reuse ;  /* 0x0000000813127825 */ /* 0x100fe200078e0010 */
[----:B------:R-:W-:Y:S01]  /*10f0*/  MOV R29, UR7 ;  /* 0x00000007001d7c02 */ /* 0x000fe20008000f00 */
        /* <DEDUP_REMOVED lines=11> */
[----:B------:R-:W-:Y:S02]  /*11b0*/  IMAD.WIDE.U32 R16, R151, 0x8, R16 ;  /* 0x0000000897107825 */ /* 0x000fe400078e0010 */
[----:B------:R-:W5:Y:S04]  /*11c0*/  LDG.E.64 R24, desc[UR8][R24.64] ;  /* 0x0000000818187981 */ /* 0x000f68000c1e1b00 */
[----:B------:R-:W5:Y:S01]  /*11d0*/  LDG.E.64 R16, desc[UR8][R16.64] ;  /* 0x0000000810107981 */ /* 0x000f62000c1e1b00 */
        /* <DEDUP_REMOVED lines=8> */
[----:B------:R-:W-:Y:S08]  /*1260*/  @P0 MUFU.RCP R165, R131 ;  /* 0x0000008300a50308 */ /* 0x000ff00000001000 */
[----:B------:R-:W-:Y:S08]  /*1270*/  @P0 MUFU.RCP R167, R101 ;  /* 0x0000006500a70308 */ /* 0x000ff00000001000 */
[----:B------:R-:W-:Y:S08]  /*1280*/  @P0 MUFU.RCP R169, R130 ;  /* 0x0000008200a90308 */ /* 0x000ff00000001000 */
[----:B------:R-:W-:Y:S08]  /*1290*/  @P0 MUFU.RCP R178, R127 ;  /* 0x0000007f00b20308 */ /* 0x000ff00000001000 */
[----:B------:R-:W-:Y:S08]  /*12a0*/  @P0 MUFU.RCP R176, R128 ;  /* 0x0000008000b00308 */ /* 0x000ff00000001000 */
[----:B------:R-:W-:Y:S01]  /*12b0*/  @P0 MUFU.RCP R180, R126 ;  /* 0x0000007e00b40308 */ /* 0x000fe20000001000 */
[----:B---3--:R-:W-:-:S02]  /*12c0*/  MOV R151, R2 ;  /* 0x0000000200977202 */ /* 0x008fc40000000f00 */
[--C-:B------:R-:W-:Y:S02]  /*12d0*/  SHF.R.U64 R2, R2, 0x10, R3.reuse ;  /* 0x0000001002027819 */ /* 0x100fe40000001203 */
[----:B------:R-:W-:Y:S02]  /*12e0*/  SHF.L.U32 R151, R151, 0x10, RZ ;  /* 0x0000001097977819 */ /* 0x000fe400000006ff */
[----:B------:R-:W-:Y:S01]  /*12f0*/  SHF.L.U32 R173, R2, 0x10, RZ ;  /* 0x0000001002ad7819 */ /* 0x000fe200000006ff */
[--C-:B------:R-:W-:Y:S01]  /*1300*/  IMAD.MOV.U32 R152, RZ, RZ, R3.reuse ;  /* 0x000000ffff987224 */ /* 0x100fe200078e0003 */
[----:B------:R-:W-:Y:S01]  /*1310*/  SHF.R.U32.HI R2, RZ, 0x10, R3 ;  /* 0x00000010ff027819 */ /* 0x000fe20000011603 */
[----:B------:R-:W-:-:S03]  /*1320*/  @P0 FADD.FTZ R150, -R148, R151 ;  /* 0x0000009794960221 */ /* 0x000fc60000010100 */
[----:B------:R-:W-:Y:S02]  /*1330*/  SHF.L.U32 R3, R2, 0x10, RZ ;  /* 0x0000001002037819 */ /* 0x000fe400000006ff */
[----:B------:R-:W-:Y:S01]  /*1340*/  SHF.L.U32 R160, R152, 0x10, RZ ;  /* 0x0000001098a07819 */ /* 0x000fe200000006ff */
[--C-:B----4-:R-:W-:Y:S01]  /*1350*/  @!P0 FADD.FTZ R2, R151, -R0.reuse ;  /* 0x8000000097028221 */ /* 0x110fe20000010000 */
[----:B0-----:R-:W-:Y:S01]  /*1360*/  @P0 FMUL.FTZ R150, R150, R153 ;  /* 0x0000009996960220 */ /* 0x001fe20000410000 */
[----:B------:R-:W-:Y:S02]  /*1370*/  @P0 FADD.FTZ R156, -R117, R3 ;  /* 0x00000003759c0221 */ /* 0x000fe40000010100 */
[----:B--2---:R-:W-:Y:S01]  /*1380*/  @!P0 FMUL.FTZ R150, R149, R2 ;  /* 0x0000000295968220 */ /* 0x004fe20000410000 */
[----:B------:R-:W-:Y:S01]  /*1390*/  @!P0 FADD.FTZ R2, R3, -R0 ;  /* 0x8000000003028221 */ /* 0x000fe20000010000 */
[----:B------:R-:W-:Y:S01]  /*13a0*/  @P0 FADD.FTZ R154, -R147, R160 ;  /* 0x000000a0939a0221 */ /* 0x000fe20000010100 */
[----:B-----5:R-:W-:-:S02]  /*13b0*/  MOV R3, R4 ;  /* 0x0000000400037202 */ /* 0x020fc40000000f00 */
[--C-:B------:R-:W-:Y:S01]  /*13c0*/  SHF.R.U64 R4, R4, 0x10, R5.reuse ;  /* 0x0000001004047819 */ /* 0x100fe20000001205 */
[----:B-1----:R-:W-:Y:S01]  /*13d0*/  @P0 FMUL.FTZ R154, R154, R157 ;  /* 0x0000009d9a9a0220 */ /* 0x002fe20000410000 */
[--C-:B------:R-:W-:Y:S02]  /*13e0*/  IMAD.MOV.U32 R151, RZ, RZ, R5.reuse ;  /* 0x000000ffff977224 */ /* 0x100fe400078e0005 */
[--C-:B------:R-:W-:Y:S01]  /*13f0*/  @!P0 FADD.FTZ R160, R160, -R0.reuse ;  /* 0x80000000a0a08221 */ /* 0x100fe20000010000 */
[----:B------:R-:W-:Y:S02]  /*1400*/  SHF.L.U32 R157, R4, 0x10, RZ ;  /* 0x00000010049d7819 */ /* 0x000fe400000006ff */
[----:B------:R-:W-:Y:S01]  /*1410*/  SHF.R.U32.HI R4, RZ, 0x10, R5 ;  /* 0x00000010ff047819 */ /* 0x000fe20000011605 */
[----:B------:R-:W-:Y:S01]  /*1420*/  @P0 FADD.FTZ R152, -R118, R173 ;  /* 0x000000ad76980221 */ /* 0x000fe20000010100 */
[----:B------:R-:W-:Y:S01]  /*1430*/  @!P0 FADD.FTZ R158, R173, -R0 ;  /* 0x80000000ad9e8221 */ /* 0x000fe20000010000 */
[----:B------:R-:W-:Y:S01]  /*1440*/  @!P0 FMUL.FTZ R154, R149, R160 ;  /* 0x000000a0959a8220 */ /* 0x000fe20000410000 */
[----:B------:R-:W-:Y:S01]  /*1450*/  SHF.L.U32 R3, R3, 0x10, RZ ;  /* 0x0000001003037819 */ /* 0x000fe200000006ff */
[----:B------:R-:W-:Y:S01]  /*1460*/  @P0 FADD.FTZ R160, -R116, R157 ;  /* 0x0000009d74a00221 */ /* 0x000fe20000010100 */
[----:B------:R-:W-:-:S02]  /*1470*/  SHF.L.U32 R166, R151, 0x10, RZ ;  /* 0x0000001097a67819 */ /* 0x000fc400000006ff */
[----:B------:R-:W-:Y:S01]  /*1480*/  SHF.L.U32 R151, R4, 0x10, RZ ;  /* 0x0000001004977819 */ /* 0x000fe200000006ff */
[--C-:B------:R-:W-:Y:S01]  /*1490*/  @!P0 FADD.FTZ R4, R157, -R0.reuse ;  /* 0x800000009d048221 */ /* 0x100fe20000010000 */
[----:B------:R-:W-:Y:S01]  /*14a0*/  @P0 FMUL.FTZ R152, R152, R155 ;  /* 0x0000009b98980220 */ /* 0x000fe20000410000 */
[----:B------:R-:W0:Y:S01]  /*14b0*/  @P0 MUFU.RCP R153, R129 ;  /* 0x0000008100990308 */ /* 0x000e220000001000 */
[----:B------:R-:W-:Y:S01]  /*14c0*/  @P0 FMUL.FTZ R156, R156, R159 ;  /* 0x0000009f9c9c0220 */ /* 0x000fe20000410000 */
[C---:B------:R-:W-:Y:S01]  /*14d0*/  @!P0 FMUL.FTZ R152, R149.reuse, R158 ;  /* 0x0000009e95988220 */ /* 0x040fe20000410000 */
[----:B------:R-:W-:Y:S01]  /*14e0*/  @!P0 FMUL.FTZ R156, R149, R2 ;  /* 0x00000002959c8220 */ /* 0x000fe20000410000 */
[----:B------:R-:W-:Y:S01]  /*14f0*/  @P0 FADD.FTZ R158, -R146, R3 ;  /* 0x00000003929e0221 */ /* 0x000fe20000010100 */
[----:B------:R-:W-:Y:S01]  /*1500*/  @P0 FMUL.FTZ R160, R160, R163 ;  /* 0x000000a3a0a00220 */ /* 0x000fe20000410000 */
[--C-:B------:R-:W-:Y:S01]  /*1510*/  @!P0 FADD.FTZ R2, R3, -R0.reuse ;  /* 0x8000000003028221 */ /* 0x100fe20000010000 */
[C---:B------:R-:W-:Y:S01]  /*1520*/  @!P0 FMUL.FTZ R160, R149.reuse, R4 ;  /* 0x0000000495a08220 */ /* 0x040fe20000410000 */
[----:B------:R-:W-:Y:S01]  /*1530*/  MOV R3, R6 ;  /* 0x0000000600037202 */ /* 0x000fe20000000f00 */
[--C-:B------:R-:W-:Y:S01]  /*1540*/  IMAD.MOV.U32 R4, RZ, RZ, R7.reuse ;  /* 0x000000ffff047224 */ /* 0x100fe200078e0007 */
[----:B------:R-:W-:Y:S01]  /*1550*/  SHF.R.U64 R6, R6, 0x10, R7 ;  /* 0x0000001006067819 */ /* 0x000fe20000001207 */
[----:B------:R-:W-:Y:S01]  /*1560*/  @P0 FMUL.FTZ R158, R158, R161 ;  /* 0x000000a19e9e0220 */ /* 0x000fe20000410000 */
[----:B------:R-:W-:Y:S01]  /*1570*/  @!P0 FMUL.FTZ R158, R149, R2 ;  /* 0x00000002959e8220 */ /* 0x000fe20000410000 */
[----:B------:R-:W-:Y:S01]  /*1580*/  @P0 FADD.FTZ R164, -R115, R151 ;  /* 0x0000009773a40221 */ /* 0x000fe20000010100 */
[----:B------:R-:W-:Y:S01]  /*1590*/  @!P0 FADD.FTZ R2, R151, -R0 ;  /* 0x8000000097028221 */ /* 0x000fe20000010000 */
[----:B------:R-:W-:-:S02]  /*15a0*/  SHF.L.U32 R151, R6, 0x10, RZ ;  /* 0x0000001006977819 */ /* 0x000fc400000006ff */
[----:B------:R-:W-:Y:S02]  /*15b0*/  SHF.L.U32 R157, R4, 0x10, RZ ;  /* 0x00000010049d7819 */ /* 0x000fe400000006ff */
[----:B------:R-:W-:Y:S01]  /*15c0*/  SHF.R.U32.HI R6, RZ, 0x10, R7 ;  /* 0x00000010ff067819 */ /* 0x000fe20000011607 */
[----:B------:R-:W1:Y:S01]  /*15d0*/  @P0 MUFU.RCP R155, R99 ;  /* 0x00000063009b0308 */ /* 0x000e620000001000 */
[----:B------:R-:W-:Y:S01]  /*15e0*/  @P0 FADD.FTZ R168, -R114, R151 ;  /* 0x0000009772a80221 */ /* 0x000fe20000010100 */
[----:B------:R-:W-:Y:S01]  /*15f0*/  @P0 FADD.FTZ R170, -R143, R157 ;  /* 0x0000009d8faa0221 */ /* 0x000fe20000010100 */
[----:B------:R-:W-:Y:S01]  /*1600*/  SHF.L.U32 R159, R6, 0x10, RZ ;  /* 0x00000010069f7819 */ /* 0x000fe200000006ff */
[--C-:B------:R-:W-:Y:S01]  /*1610*/  @!P0 FADD.FTZ R4, R151, -R0.reuse ;  /* 0x8000000097048221 */ /* 0x100fe20000010000 */
[----:B------:R-:W-:Y:S01]  /*1620*/  @!P0 FADD.FTZ R6, R157, -R0 ;  /* 0x800000009d068221 */ /* 0x000fe20000010000 */
[----:B------:R-:W-:Y:S01]  /*1630*/  @P0 FADD.FTZ R162, -R145, R166 ;  /* 0x000000a691a20221 */ /* 0x000fe20000010100 */
[----:B------:R-:W-:Y:S01]  /*1640*/  @!P0 FADD.FTZ R166, R166, -R0 ;  /* 0x80000000a6a68221 */ /* 0x000fe20000010000 */
[----:B------:R-:W2:Y:S01]  /*1650*/  @P0 MUFU.RCP R5, R98 ;  /* 0x0000006200050308 */ /* 0x000ea20000001000 */
[----:B------:R-:W-:Y:S01]  /*1660*/  SHF.L.U32 R3, R3, 0x10, RZ ;  /* 0x0000001003037819 */ /* 0x000fe200000006ff */
[----:B------:R-:W-:Y:S01]  /*1670*/  @P0 FMUL.FTZ R168, R168, R171 ;  /* 0x000000aba8a80220 */ /* 0x000fe20000410000 */
[----:B0-----:R-:W-:Y:S01]  /*1680*/  @P0 FMUL.FTZ R170, R170, R153 ;  /* 0x00000099aaaa0220 */ /* 0x001fe20000410000 */
[C---:B------:R-:W-:Y:S01]  /*1690*/  @!P0 FMUL.FTZ R168, R149.reuse, R4 ;  /* 0x0000000495a88220 */ /* 0x040fe20000410000 */
[----:B------:R-:W-:Y:S01]  /*16a0*/  @!P0 FMUL.FTZ R170, R149, R6 ;  /* 0x0000000695aa8220 */ /* 0x000fe20000410000 */
[--C-:B------:R-:W-:Y:S01]  /*16b0*/  SHF.R.U64 R6, R8, 0x10, R9.reuse ;  /* 0x0000001008067819 */ /* 0x100fe20000001209 */
[----:B------:R-:W-:-:S02]  /*16c0*/  IMAD.MOV.U32 R4, RZ, RZ, R9 ;  /* 0x000000ffff047224 */ /* 0x000fc400078e0009 */
[----:B------:R-:W-:Y:S01]  /*16d0*/  @P0 FMUL.FTZ R162, R162, R165 ;  /* 0x000000a5a2a20220 */ /* 0x000fe20000410000 */
[----:B------:R-:W-:Y:S01]  /*16e0*/  @P0 FMUL.FTZ R164, R164, R167 ;  /* 0x000000a7a4a40220 */ /* 0x000fe20000410000 */
[C---:B------:R-:W-:Y:S01]  /*16f0*/  @!P0 FMUL.FTZ R162, R149.reuse, R166 ;  /* 0x000000a695a28220 */ /* 0x040fe20000410000 */
[----:B------:R-:W-:Y:S01]  /*1700*/  @!P0 FMUL.FTZ R164, R149, R2 ;  /* 0x0000000295a48220 */ /* 0x000fe20000410000 */
[----:B------:R-:W-:Y:S01]  /*1710*/  @P0 FADD.FTZ R166, -R144, R3 ;  /* 0x0000000390a60221 */ /* 0x000fe20000010100 */
[--C-:B------:R-:W-:Y:S01]  /*1720*/  @!P0 FADD.FTZ R2, R3, -R0.reuse ;  /* 0x8000000003028221 */ /* 0x100fe20000010000 */
[----:B------:R-:W-:Y:S01]  /*1730*/  MOV R3, R8 ;  /* 0x0000000800037202 */ /* 0x000fe20000000f00 */
[----:B------:R-:W-:Y:S01]  /*1740*/  @P0 FADD.FTZ R172, -R113, R159 ;  /* 0x0000009f71ac0221 */ /* 0x000fe20000010100 */
[----:B------:R-:W-:Y:S02]  /*1750*/  SHF.L.U32 R157, R6, 0x10, RZ ;  /* 0x00000010069d7819 */ /* 0x000fe400000006ff */
[----:B------:R-:W-:Y:S01]  /*1760*/  SHF.L.U32 R6, R4, 0x10, RZ ;  /* 0x0000001004067819 */ /* 0x000fe200000006ff */
[----:B------:R-:W-:Y:S01]  /*1770*/  @P0 FMUL.FTZ R166, R166, R169 ;  /* 0x000000a9a6a60220 */ /* 0x000fe20000410000 */
[----:B------:R-:W-:Y:S01]  /*1780*/  @!P0 FMUL.FTZ R166, R149, R2 ;  /* 0x0000000295a68220 */ /* 0x000fe20000410000 */
[----:B------:R-:W-:Y:S01]  /*1790*/  SHF.L.U32 R3, R3, 0x10, RZ ;  /* 0x0000001003037819 */ /* 0x000fe200000006ff */
[----:B-1----:R-:W-:Y:S01]  /*17a0*/  @P0 FMUL.FTZ R172, R172, R155 ;  /* 0x0000009bacac0220 */ /* 0x002fe20000410000 */
[----:B------:R-:W-:Y:S01]  /*17b0*/  @!P0 FADD.FTZ R2, R159, -R0 ;  /* 0x800000009f028221 */ /* 0x000fe20000010000 */
[----:B------:R-:W-:Y:S01]  /*17c0*/  SHF.R.U32.HI R9, RZ, 0x10, R9 ;  /* 0x00000010ff097819 */ /* 0x000fe20000011609 */
[----:B------:R-:W-:Y:S01]  /*17d0*/  @P0 FADD.FTZ R174, -R112, R157 ;  /* 0x0000009d70ae0221 */ /* 0x000fe20000010100 */
[----:B------:R-:W-:Y:S01]  /*17e0*/  @P0 FADD.FTZ R155, -R141, R6 ;  /* 0x000000068d9b0221 */ /* 0x000fe20000010100 */
[--C-:B------:R-:W-:Y:S01]  /*17f0*/  @!P0 FADD.FTZ R4, R157, -R0.reuse ;  /* 0x800000009d048221 */ /* 0x100fe20000010000 */
[--C-:B------:R-:W-:Y:S01]  /*1800*/  @!P0 FADD.FTZ R6, R6, -R0.reuse ;  /* 0x8000000006068221 */ /* 0x100fe20000010000 */
[----:B------:R-:W0:Y:S01]  /*1810*/  @P0 MUFU.RCP R7, R97 ;  /* 0x0000006100070308 */ /* 0x000e220000001000 */
[----:B------:R-:W-:Y:S01]  /*1820*/  @!P0 FMUL.FTZ R172, R149, R2 ;  /* 0x0000000295ac8220 */ /* 0x000fe20000410000 */
[----:B------:R-:W-:Y:S01]  /*1830*/  @P0 FADD.FTZ R153, -R142, R3 ;  /* 0x000000038e990221 */ /* 0x000fe20000010100 */
[----:B------:R-:W-:Y:S01]  /*1840*/  SHF.L.U32 R9, R9, 0x10, RZ ;  /* 0x0000001009097819 */ /* 0x000fe200000006ff */
[----:B--2---:R-:W-:Y:S01]  /*1850*/  @P0 FMUL.FTZ R174, R174, R5 ;  /* 0x00000005aeae0220 */ /* 0x004fe20000410000 */
[----:B------:R-:W-:Y:S01]  /*1860*/  @P0 FMUL.FTZ R155, R155, R178 ;  /* 0x000000b29b9b0220 */ /* 0x000fe20000410000 */
[----:B------:R-:W-:-:S02]  /*1870*/  @!P0 FADD.FTZ R2, R3, -R0 ;  /* 0x8000000003028221 */ /* 0x000fc40000010000 */
[----:B------:R-:W1:Y:S01]  /*1880*/  @P0 MUFU.RCP R8, R125 ;  /* 0x0000007d00080308 */ /* 0x000e620000001000 */
[C---:B------:R-:W-:Y:S01]  /*1890*/  @!P0 FMUL.FTZ R174, R149.reuse, R4 ;  /* 0x0000000495ae8220 */ /* 0x040fe20000410000 */
[----:B------:R-:W-:Y:S01]  /*18a0*/  @!P0 FMUL.FTZ R155, R149, R6 ;  /* 0x00000006959b8220 */ /* 0x000fe20000410000 */
[----:B------:R-:W-:Y:S01]  /*18b0*/  MOV R3, R10 ;  /* 0x0000000a00037202 */ /* 0x000fe20000000f00 */
[--C-:B------:R-:W-:Y:S01]  /*18c0*/  IMAD.MOV.U32 R4, RZ, RZ, R11.reuse ;  /* 0x000000ffff047224 */ /* 0x100fe200078e000b */
[----:B------:R-:W-:Y:S01]  /*18d0*/  SHF.R.U64 R6, R10, 0x10, R11 ;  /* 0x000000100a067819 */ /* 0x000fe2000000120b */
[----:B------:R-:W-:Y:S02]  /*18e0*/  @P0 FMUL.FTZ R153, R153, R176 ;  /* 0x000000b099990220 */ /* 0x000fe40000410000 */
[----:B------:R-:W2:Y:S01]  /*18f0*/  @P0 MUFU.RCP R5, R95 ;  /* 0x0000005f00050308 */ /* 0x000ea20000001000 */
[----:B------:R-:W-:Y:S01]  /*1900*/  @!P0 FMUL.FTZ R153, R149, R2 ;  /* 0x0000000295998220 */ /* 0x000fe20000410000 */
[----:B------:R-:W-:Y:S01]  /*1910*/  @P0 FADD.FTZ R176, -R111, R9 ;  /* 0x000000096fb00221 */ /* 0x000fe20000010100 */
[----:B------:R-:W-:Y:S01]  /*1920*/  @!P0 FADD.FTZ R2, R9, -R0 ;  /* 0x8000000009028221 */ /* 0x000fe20000010000 */
[----:B------:R-:W-:-:S02]  /*1930*/  SHF.L.U32 R3, R3, 0x10, RZ ;  /* 0x0000001003037819 */ /* 0x000fc400000006ff */
[----:B------:R-:W-:Y:S02]  /*1940*/  SHF.L.U32 R9, R6, 0x10, RZ ;  /* 0x0000001006097819 */ /* 0x000fe400000006ff */
[----:B------:R-:W3:Y:S01]  /*1950*/  @P0 MUFU.RCP R151, R96 ;  /* 0x0000006000970308 */ /* 0x000ee20000001000 */
[----:B------:R-:W-:Y:S02]  /*1960*/  SHF.R.U32.HI R10, RZ, 0x10, R11 ;  /* 0x00000010ff0a7819 */ /* 0x000fe4000001160b */
[----:B------:R-:W-:Y:S01]  /*1970*/  SHF.L.U32 R6, R4, 0x10, RZ ;  /* 0x0000001004067819 */ /* 0x000fe200000006ff */
[----:B------:R-:W-:Y:S01]  /*1980*/  @P0 FADD.FTZ R157, -R140, R3 ;  /* 0x000000038c9d0221 */ /* 0x000fe20000010100 */
[----:B------:R-:W-:-:S03]  /*1990*/  SHF.L.U32 R10, R10, 0x10, RZ ;  /* 0x000000100a0a7819 */ /* 0x000fc600000006ff */
[----:B------:R-:W-:Y:S01]  /*19a0*/  @P0 FADD.FTZ R159, -R139, R6 ;  /* 0x000000068b9f0221 */ /* 0x000fe20000010100 */
[----:B------:R-:W-:Y:S01]  /*19b0*/  @P0 FMUL.FTZ R157, R157, R180 ;  /* 0x000000b49d9d0220 */ /* 0x000fe20000410000 */
[----:B0-----:R-:W-:Y:S01]  /*19c0*/  @P0 FMUL.FTZ R176, R176, R7 ;  /* 0x00000007b0b00220 */ /* 0x001fe20000410000 */
[----:B------:R-:W-:Y:S01]  /*19d0*/  @P0 FADD.FTZ R180, -R109, R10 ;  /* 0x0000000a6db40221 */ /* 0x000fe20000010100 */
[----:B------:R-:W-:Y:S01]  /*19e0*/  @!P0 FMUL.FTZ R176, R149, R2 ;  /* 0x0000000295b08220 */ /* 0x000fe20000410000 */
[----:B-1----:R-:W-:Y:S01]  /*19f0*/  @P0 FMUL.FTZ R159, R159, R8 ;  /* 0x000000089f9f0220 */ /* 0x002fe20000410000 */
[--C-:B------:R-:W-:Y:S01]  /*1a00*/  @!P0 FADD.FTZ R6, R6, -R0.reuse ;  /* 0x8000000006068221 */ /* 0x100fe20000010000 */
[----:B------:R-:W0:Y:S01]  /*1a10*/  @P0 MUFU.RCP R7, R94 ;  /* 0x0000005e00070308 */ /* 0x000e220000001000 */
[--C-:B------:R-:W-:Y:S01]  /*1a20*/  @!P0 FADD.FTZ R2, R3, -R0.reuse ;  /* 0x8000000003028221 */ /* 0x100fe20000010000 */
[----:B------:R-:W-:Y:S01]  /*1a30*/  @P0 FADD.FTZ R178, -R110, R9 ;  /* 0x000000096eb20221 */ /* 0x000fe20000010100 */
[----:B------:R-:W-:Y:S01]  /*1a40*/  @!P0 FADD.FTZ R4, R9, -R0 ;  /* 0x8000000009048221 */ /* 0x000fe20000010000 */
[----:B--2---:R-:W-:Y:S01]  /*1a50*/  @P0 FMUL.FTZ R180, R180, R5 ;  /* 0x00000005b4b40220 */ /* 0x004fe20000410000 */
[----:B------:R-:W-:-:S03]  /*1a60*/  @!P0 FMUL.FTZ R159, R149, R6 ;  /* 0x00000006959f8220 */ /* 0x000fc60000410000 */
[----:B------:R-:W1:Y:S01]  /*1a70*/  @P0 MUFU.RCP R8, R123 ;  /* 0x0000007b00080308 */ /* 0x000e620000001000 */
[--C-:B------:R-:W-:Y:S02]  /*1a80*/  IMAD.MOV.U32 R3, RZ, RZ, R13.reuse ;  /* 0x000000ffff037224 */ /* 0x100fe400078e000d */
[C---:B------:R-:W-:Y:S01]  /*1a90*/  @!P0 FMUL.FTZ R157, R149.reuse, R2 ;  /* 0x00000002959d8220 */ /* 0x040fe20000410000 */
[--C-:B------:R-:W-:Y:S01]  /*1aa0*/  SHF.R.U64 R6, R12, 0x10, R13.reuse ;  /* 0x000000100c067819 */ /* 0x100fe2000000120d */
[----:B---3--:R-:W-:Y:S01]  /*1ab0*/  @P0 FMUL.FTZ R178, R178, R151 ;  /* 0x00000097b2b20220 */ /* 0x008fe20000410000 */
[----:B------:R-:W-:Y:S02]  /*1ac0*/  MOV R2, R12 ;  /* 0x0000000c00027202 */ /* 0x000fe40000000f00 */
[----:B------:R-:W2:Y:S01]  /*1ad0*/  @P0 MUFU.RCP R5, R93 ;  /* 0x0000005d00050308 */ /* 0x000ea20000001000 */
[----:B------:R-:W-:Y:S01]  /*1ae0*/  @!P0 FMUL.FTZ R178, R149, R4 ;  /* 0x0000000495b28220 */ /* 0x000fe20000410000 */
[----:B------:R-:W-:-:S02]  /*1af0*/  SHF.R.U32.HI R4, RZ, 0x10, R13 ;  /* 0x00000010ff047819 */ /* 0x000fc4000001160d */
[----:B------:R-:W-:-:S04]  /*1b00*/  SHF.L.U32 R11, R6, 0x10, RZ ;  /* 0x00000010060b7819 */ /* 0x000fc800000006ff */
[----:B------:R-:W3:Y:S01]  /*1b10*/  @P0 MUFU.RCP R184, R124 ;  /* 0x0000007c00b80308 */ /* 0x000ee20000001000 */
[----:B------:R-:W-:Y:S02]  /*1b20*/  SHF.L.U32 R3, R3, 0x10, RZ ;  /* 0x0000001003037819 */ /* 0x000fe400000006ff */
[----:B------:R-:W-:Y:S01]  /*1b30*/  SHF.L.U32 R9, R2, 0x10, RZ ;  /* 0x0000001002097819 */ /* 0x000fe200000006ff */
[--C-:B------:R-:W-:Y:S01]  /*1b40*/  @!P0 FADD.FTZ R2, R10, -R0.reuse ;  /* 0x800000000a028221 */ /* 0x100fe20000010000 */
[----:B------:R-:W-:Y:S01]  /*1b50*/  SHF.L.U32 R10, R4, 0x10, RZ ;  /* 0x00000010040a7819 */ /* 0x000fe200000006ff */
[----:B------:R-:W-:Y:S01]  /*1b60*/  @P0 FADD.FTZ R12, -R108, R11 ;  /* 0x0000000b6c0c0221 */ /* 0x000fe20000010100 */
[----:B------:R-:W-:Y:S01]  /*1b70*/  @P0 FADD.FTZ R161, -R137, R3 ;  /* 0x0000000389a10221 */ /* 0x000fe20000010100 */
[----:B------:R-:W-:Y:S01]  /*1b80*/  @!P0 FADD.FTZ R4, R11, -R0 ;  /* 0x800000000b048221 */ /* 0x000fe20000010000 */
[----:B------:R-:W-:Y:S01]  /*1b90*/  @!P0 FMUL.FTZ R180, R149, R2 ;  /* 0x0000000295b48220 */ /* 0x000fe20000410000 */
[----:B------:R-:W-:Y:S01]  /*1ba0*/  @P0 FADD.FTZ R182, -R107, R10 ;  /* 0x0000000a6bb60221 */ /* 0x000fe20000010100 */
[----:B------:R-:W-:Y:S01]  /*1bb0*/  @P0 FADD.FTZ R13, -R138, R9 ;  /* 0x000000098a0d0221 */ /* 0x000fe20000010100 */
[----:B0-----:R-:W-:Y:S01]  /*1bc0*/  @P0 FMUL.FTZ R12, R12, R7 ;  /* 0x000000070c0c0220 */ /* 0x001fe20000410000 */
[----:B-1----:R-:W-:Y:S01]  /*1bd0*/  @P0 FMUL.FTZ R161, R161, R8 ;  /* 0x00000008a1a10220 */ /* 0x002fe20000410000 */
[--C-:B------:R-:W-:Y:S01]  /*1be0*/  @!P0 FADD.FTZ R6, R3, -R0.reuse ;  /* 0x8000000003068221 */ /* 0x100fe20000010000 */
[--C-:B------:R-:W-:Y:S01]  /*1bf0*/  SHF.R.U64 R179, R20, 0x10, R21.reuse ;  /* 0x0000001014b37819 */ /* 0x100fe20000001215 */
[--C-:B------:R-:W-:Y:S01]  /*1c00*/  @!P0 FADD.FTZ R2, R9, -R0.reuse ;  /* 0x8000000009028221 */ /* 0x100fe20000010000 */
[----:B------:R-:W-:Y:S01]  /*1c10*/  MOV R163, R21 ;  /* 0x0000001500a37202 */ /* 0x000fe20000000f00 */
[----:B------:R-:W-:Y:S01]  /*1c20*/  @!P0 FADD.FTZ R8, R10, -R0 ;  /* 0x800000000a088221 */ /* 0x000fe20000010000 */
[----:B------:R-:W-:Y:S01]  /*1c30*/  SHF.R.U32.HI R177, RZ, 0x10, R21 ;  /* 0x00000010ffb17819 */ /* 0x000fe20000011615 */
[----:B------:R-:W-:Y:S01]  /*1c40*/  @!P0 FMUL.FTZ R12, R149, R4 ;  /* 0x00000004950c8220 */ /* 0x000fe20000410000 */
[----:B------:R-:W-:Y:S01]  /*1c50*/  SHF.R.U64 R167, R18, 0x10, R19 ;  /* 0x0000001012a77819 */ /* 0x000fe20000001213 */
[----:B------:R-:W0:Y:S01]  /*1c60*/  @P0 MUFU.RCP R10, R122 ;  /* 0x0000007a000a0308 */ /* 0x000e220000001000 */
[----:B------:R-:W-:-:S02]  /*1c70*/  MOV R11, R19 ;  /* 0x00000013000b7202 */ /* 0x000fc40000000f00 */
[----:B------:R-:W-:Y:S02]  /*1c80*/  SHF.R.U32.HI R181, RZ, 0x10, R19 ;  /* 0x00000010ffb57819 */ /* 0x000fe40000011613 */
[----:B------:R-:W-:Y:S02]  /*1c90*/  MOV R151, R20 ;  /* 0x0000001400977202 */ /* 0x000fe40000000f00 */
[----:B------:R-:W-:Y:S01]  /*1ca0*/  MOV R21, R22 ;  /* 0x0000001600157202 */ /* 0x000fe20000000f00 */
[----:B------:R-:W1:Y:S01]  /*1cb0*/  @P0 MUFU.RCP R19, R92 ;  /* 0x0000005c00130308 */ /* 0x000e620000001000 */
[----:B------:R-:W-:Y:S01]  /*1cc0*/  SHF.R.U64 R175, R22, 0x10, R23 ;  /* 0x0000001016af7819 */ /* 0x000fe20000001217 */
[----:B--2---:R-:W-:Y:S01]  /*1cd0*/  @P0 FMUL.FTZ R182, R182, R5 ;  /* 0x00000005b6b60220 */ /* 0x004fe20000410000 */
[----:B------:R-:W-:Y:S02]  /*1ce0*/  SHF.R.U64 R22, R26, 0x10, R27 ;  /* 0x000000101a167819 */ /* 0x000fe4000000121b */
[----:B------:R-:W-:-:S02]  /*1cf0*/  MOV R4, R27 ;  /* 0x0000001b00047202 */ /* 0x000fc40000000f00 */
[----:B------:R-:W-:Y:S01]  /*1d00*/  SHF.R.U32.HI R20, RZ, 0x10, R27 ;  /* 0x00000010ff147819 */ /* 0x000fe2000001161b */
[----:B---3--:R-:W-:Y:S01]  /*1d10*/  @P0 FMUL.FTZ R13, R13, R184 ;  /* 0x000000b80d0d0220 */ /* 0x008fe20000410000 */
[----:B------:R-:W2:Y:S01]  /*1d20*/  @P0 MUFU.RCP R27, R91 ;  /* 0x0000005b001b0308 */ /* 0x000ea20000001000 */
[C---:B------:R-:W-:Y:S01]  /*1d30*/  @!P0 FMUL.FTZ R161, R149.reuse, R6 ;  /* 0x0000000695a18220 */ /* 0x040fe20000410000 */
[----:B------:R-:W-:Y:S01]  /*1d40*/  MOV R5, R14 ;  /* 0x0000000e00057202 */ /* 0x000fe20000000f00 */
[C---:B------:R-:W-:Y:S01]  /*1d50*/  @!P0 FMUL.FTZ R13, R149.reuse, R2 ;  /* 0x00000002950d8220 */ /* 0x040fe20000410000 */
[----:B------:R-:W-:Y:S01]  /*1d60*/  SHF.R.U64 R185, R14, 0x10, R15 ;  /* 0x000000100eb97819 */ /* 0x000fe2000000120f */
[--C-:B------:R-:W-:Y:S01]  /*1d70*/  IMAD.MOV.U32 R6, RZ, RZ, R29.reuse ;  /* 0x000000ffff067224 */ /* 0x100fe200078e001d */
[----:B------:R-:W-:Y:S01]  /*1d80*/  MOV R9, R18 ;  /* 0x0000001200097202 */ /* 0x000fe20000000f00 */
[----:B------:R-:W-:Y:S01]  /*1d90*/  @!P0 FMUL.FTZ R182, R149, R8 ;  /* 0x0000000895b68220 */ /* 0x000fe20000410000 */
[----:B------:R-:W-:Y:S01]  /*1da0*/  SHF.R.U64 R14, R28, 0x10, R29 ;  /* 0x000000101c0e7819 */ /* 0x000fe2000000121d */
[----:B------:R-:W3:Y:S01]  /*1db0*/  @P0 MUFU.RCP R18, R121 ;  /* 0x0000007900120308 */ /* 0x000ee20000001000 */
[----:B------:R-:W-:-:S02]  /*1dc0*/  MOV R2, R28 ;  /* 0x0000001c00027202 */ /* 0x000fc40000000f00 */
[----:B------:R-:W-:Y:S02]  /*1dd0*/  SHF.R.U32.HI R8, RZ, 0x10, R29 ;  /* 0x00000010ff087819 */ /* 0x000fe4000001161d */
[--C-:B------:R-:W-:Y:S02]  /*1de0*/  SHF.R.U64 R186, R24, 0x10, R25.reuse ;  /* 0x0000001018ba7819 */ /* 0x100fe40000001219 */
[----:B------:R-:W-:Y:S02]  /*1df0*/  MOV R169, R25 ;  /* 0x0000001900a97202 */ /* 0x000fe40000000f00 */
[----:B------:R-:W-:Y:S02]  /*1e00*/  SHF.R.U32.HI R188, RZ, 0x10, R25 ;  /* 0x00000010ffbc7819 */ /* 0x000fe40000011619 */
[----:B------:R-:W-:Y:S02]  /*1e10*/  SHF.R.U64 R173, R16, 0x10, R17 ;  /* 0x0000001010ad7819 */ /* 0x000fe40000001211 */
[----:B------:R-:W-:-:S02]  /*1e20*/  MOV R29, R17 ;  /* 0x00000011001d7202 */ /* 0x000fc40000000f00 */
[----:B------:R-:W-:Y:S01]  /*1e30*/  SHF.R.U32.HI R171, RZ, 0x10, R17 ;  /* 0x00000010ffab7819 */ /* 0x000fe20000011611 */
[--C-:B------:R-:W-:Y:S01]  /*1e40*/  IMAD.MOV.U32 R165, RZ, RZ, R23.reuse ;  /* 0x000000ffffa57224 */ /* 0x100fe200078e0017 */
[----:B------:R-:W-:Y:S02]  /*1e50*/  MOV R25, R16 ;  /* 0x0000001000197202 */ /* 0x000fe40000000f00 */
[----:B------:R-:W-:Y:S02]  /*1e60*/  SHF.L.U32 R17, R14, 0x10, RZ ;  /* 0x000000100e117819 */ /* 0x000fe400000006ff */
[----:B------:R-:W-:Y:S02]  /*1e70*/  SHF.R.U32.HI R184, RZ, 0x10, R23 ;  /* 0x00000010ffb87819 */ /* 0x000fe40000011617 */
[----:B------:R-:W-:Y:S02]  /*1e80*/  SHF.L.U32 R187, R2, 0x10, RZ ;  /* 0x0000001002bb7819 */ /* 0x000fe400000006ff */
[----:B------:R-:W-:-:S02]  /*1e90*/  SHF.L.U32 R16, R6, 0x10, RZ ;  /* 0x0000001006107819 */ /* 0x000fc400000006ff */
[----:B------:R-:W-:Y:S01]  /*1ea0*/  MOV R23, R24 ;  /* 0x0000001800177202 */ /* 0x000fe20000000f00 */
[----:B------:R-:W-:Y:S01]  /*1eb0*/  IMAD.U32 R24, R8, 0x10000, RZ ;  /* 0x0001000008187824 */ /* 0x000fe200078e00ff */
[----:B------:R-:W-:Y:S01]  /*1ec0*/  MOV R3, R26 ;  /* 0x0000001a00037202 */ /* 0x000fe20000000f00 */
[--C-:B------:R-:W-:Y:S01]  /*1ed0*/  IMAD.MOV.U32 R7, RZ, RZ, R15.reuse ;  /* 0x000000ffff077224 */ /* 0x100fe200078e000f */
[----:B------:R-:W-:Y:S01]  /*1ee0*/  SHF.R.U32.HI R183, RZ, 0x10, R15 ;  /* 0x00000010ffb77819 */ /* 0x000fe2000001160f */
[----:B------:R-:W-:Y:S01]  /*1ef0*/  @P0 FADD.FTZ R14, -R106, R17 ;  /* 0x000000116a0e0221 */ /* 0x000fe20000010100 */
[----:B------:R-:W-:Y:S01]  /*1f00*/  @!P0 FADD.FTZ R6, R17, -R0 ;  /* 0x8000000011068221 */ /* 0x000fe20000010000 */
[----:B------:R-:W-:Y:S01]  /*1f10*/  @P0 FADD.FTZ R15, -R136, R187 ;  /* 0x000000bb880f0221 */ /* 0x000fe20000010100 */
[----:B------:R-:W-:Y:S01]  /*1f20*/  @P0 FADD.FTZ R17, -R135, R16 ;  /* 0x0000001087110221 */ /* 0x000fe20000010100 */
[--C-:B------:R-:W-:Y:S01]  /*1f30*/  @!P0 FADD.FTZ R8, R16, -R0.reuse ;  /* 0x8000000010088221 */ /* 0x100fe20000010000 */
[----:B------:R-:W-:Y:S01]  /*1f40*/  @!P0 FADD.FTZ R2, R187, -R0 ;  /* 0x80000000bb028221 */ /* 0x000fe20000010000 */
[----:B------:R-:W-:Y:S01]  /*1f50*/  @P0 FADD.FTZ R16, -R105, R24 ;  /* 0x0000001869100221 */ /* 0x000fe20000010100 */
[----:B------:R-:W-:Y:S01]  /*1f60*/  @!P0 FADD.FTZ R0, R24, -R0 ;  /* 0x8000000018008221 */ /* 0x000fe20000010000 */
[----:B------:R-:W-:Y:S01]  /*1f70*/  SHF.L.U32 R3, R3, 0x10, RZ ;  /* 0x0000001003037819 */ /* 0x000fe200000006ff */
[----:B0-----:R-:W-:Y:S01]  /*1f80*/  @P0 FMUL.FTZ R15, R15, R10 ;  /* 0x0000000a0f0f0220 */ /* 0x001fe20000410000 */
[----:B-1----:R-:W-:Y:S01]  /*1f90*/  @P0 FMUL.FTZ R14, R14, R19 ;  /* 0x000000130e0e0220 */ /* 0x002fe20000410000 */
[----:B--2---:R-:W-:Y:S01]  /*1fa0*/  @P0 FMUL.FTZ R16, R16, R27 ;  /* 0x0000001b10100220 */ /* 0x004fe20000410000 */
[----:B------:R-:W-:Y:S01]  /*1fb0*/  SHF.L.U32 R19, R22, 0x10, RZ ;  /* 0x0000001016137819 */ /* 0x000fe200000006ff */
[----:B------:R-:W-:Y:S01]  /*1fc0*/  @!P0 FMUL.FTZ R16, R149, R0 ;  /* 0x0000000095108220 */ /* 0x000fe20000410000 */
[----:B------:R-:W-:Y:S01]  /*1fd0*/  SHF.L.U32 R10, R7, 0x10, RZ ;  /* 0x00000010070a7819 */ /* 0x000fe200000006ff */
[----:B------:R-:W-:Y:S01]  /*1fe0*/  FMUL.FTZ R0, R134, R3 ;  /* 0x0000000386007220 */ /* 0x000fe20000410000 */
[----:B---3--:R-:W-:Y:S01]  /*1ff0*/  @P0 FMUL.FTZ R17, R17, R18 ;  /* 0x0000001211110220 */ /* 0x008fe20000410000 */
[----:B------:R-:W-:Y:S01]  /*2000*/  SHF.L.U32 R18, R183, 0x10, RZ ;  /* 0x00000010b7127819 */ /* 0x000fe200000006ff */
[----:B------:R-:W-:Y:S01]  /*2010*/  FADD.FTZ R88, R19, R88 ;  /* 0x0000005813587221 */ /* 0x000fe20000010000 */
[----:B------:R-:W-:Y:S01]  /*2020*/  SHF.L.U32 R187, R29, 0x10, RZ ;  /* 0x000000101dbb7819 */ /* 0x000fe200000006ff */
[----:B------:R-:W-:Y:S01]  /*2030*/  FFMA.FTZ R89, R19, R152, R89 ;  /* 0x0000009813597223 */ /* 0x000fe20000010059 */
[C---:B------:R-:W-:Y:S01]  /*2040*/  FADD.FTZ R78, R10.reuse, R78 ;  /* 0x0000004e0a4e7221 */ /* 0x040fe20000010000 */
[----:B------:R-:W-:Y:S01]  /*2050*/  FFMA.FTZ R79, R10, R162, R79 ;  /* 0x000000a20a4f7223 */ /* 0x000fe2000001004f */
[----:B------:R-:W-:Y:S01]  /*2060*/  FMUL.FTZ R29, R131, R10 ;  /* 0x0000000a831d7220 */ /* 0x000fe20000410000 */
[----:B------:R-:W-:Y:S01]  /*2070*/  FMUL.FTZ R19, R104, R19 ;  /* 0x0000001368137220 */ /* 0x000fe20000410000 */
[----:B------:R-:W-:Y:S01]  /*2080*/  FADD.FTZ R10, RZ, R0 ;  /* 0x00000000ff0a7221 */ /* 0x000fe20000010000 */
[----:B------:R-:W-:Y:S01]  /*2090*/  SHF.L.U32 R7, R163, 0x10, RZ ;  /* 0x00000010a3077819 */ /* 0x000fe200000006ff */
[C---:B------:R-:W-:Y:S01]  /*20a0*/  FADD.FTZ R76, R18.reuse, R76 ;  /* 0x0000004c124c7221 */ /* 0x040fe20000010000 */
[----:B------:R-:W-:Y:S01]  /*20b0*/  FFMA.FTZ R77, R18, R164, R77 ;  /* 0x000000a4124d7223 */ /* 0x000fe2000001004d */
[----:B------:R-:W-:Y:S01]  /*20c0*/  FMUL.FTZ R163, R101, R18 ;  /* 0x0000001265a37220 */ /* 0x000fe20000410000 */
[----:B------:R-:W-:Y:S01]  /*20d0*/  SHF.L.U32 R4, R4, 0x10, RZ ;  /* 0x0000001004047819 */ /* 0x000fe200000006ff */
[----:B------:R-:W-:Y:S01]  /*20e0*/  FADD.FTZ R18, R10, R19 ;  /* 0x000000130a127221 */ /* 0x000fe20000010000 */
[----:B------:R-:W-:Y:S01]  /*20f0*/  @!P0 FMUL.FTZ R17, R149, R8 ;  /* 0x0000000895118220 */ /* 0x000fe20000410000 */
[----:B------:R-:W-:Y:S01]  /*2100*/  FFMA.FTZ R10, R0, R150, RZ ;  /* 0x00000096000a7223 */ /* 0x000fe200000100ff */
[----:B------:R-:W-:-:S02]  /*2110*/  SHF.L.U32 R8, R20, 0x10, RZ ;  /* 0x0000001014087819 */ /* 0x000fc400000006ff */
[----:B------:R-:W-:Y:S01]  /*2120*/  SHF.L.U32 R20, R11, 0x10, RZ ;  /* 0x000000100b147819 */ /* 0x000fe200000006ff */
[----:B------:R-:W-:Y:S01]  /*2130*/  FFMA.FTZ R10, R19, R152, R10 ;  /* 0x00000098130a7223 */ /* 0x000fe2000001000a */
[----:B------:R-:W-:Y:S01]  /*2140*/  SHF.L.U32 R11, R21, 0x10, RZ ;  /* 0x00000010150b7819 */ /* 0x000fe200000006ff */
[----:B------:R-:W-:Y:S01]  /*2150*/  FMUL.FTZ R21, R133, R4 ;  /* 0x0000000485157220 */ /* 0x000fe20000410000 */
[----:B------:R-:W-:Y:S01]  /*2160*/  IMAD.U32 R22, R181, 0x10000, RZ ;  /* 0x00010000b5167824 */ /* 0x000fe200078e00ff */
[----:B------:R-:W-:Y:S02]  /*2170*/  SHF.L.U32 R5, R5, 0x10, RZ ;  /* 0x0000001005057819 */ /* 0x000fe400000006ff */
[----:B------:R-:W-:Y:S01]  /*2180*/  SHF.L.U32 R181, R23, 0x10, RZ ;  /* 0x0000001017b57819 */ /* 0x000fe200000006ff */
[----:B------:R-:W-:Y:S01]  /*2190*/  FMUL.FTZ R23, R103, R8 ;  /* 0x0000000867177220 */ /* 0x000fe20000410000 */
[----:B------:R-:W-:Y:S01]  /*21a0*/  FADD.FTZ R18, R18, R21 ;  /* 0x0000001512127221 */ /* 0x000fe20000010000 */
[----:B------:R-:W-:Y:S01]  /*21b0*/  FFMA.FTZ R10, R21, R154, R10 ;  /* 0x0000009a150a7223 */ /* 0x000fe2000001000a */
[C---:B------:R-:W-:Y:S01]  /*21c0*/  FADD.FTZ R90, R3.reuse, R90 ;  /* 0x0000005a035a7221 */ /* 0x040fe20000010000 */
[----:B------:R-:W-:Y:S01]  /*21d0*/  FFMA.FTZ R119, R3, R150, R119 ;  /* 0x0000009603777223 */ /* 0x000fe20000010077 */
[----:B------:R-:W-:Y:S01]  /*21e0*/  IMAD.U32 R27, R185, 0x10000, RZ ;  /* 0x00010000b91b7824 */ /* 0x000fe200078e00ff */
        /* <DEDUP_REMOVED lines=24> */
[----:B------:R-:W-:-:S02]  /*2370*/  SHF.L.U32 R167, R167, 0x10, RZ ;  /* 0x00000010a7a77819 */ /* 0x000fc400000006ff */
        /* <DEDUP_REMOVED lines=30> */
[----:B------:R-:W-:-:S02]  /*2560*/  IMAD.U32 R28, R175, 0x10000, RZ ;  /* 0x00010000af1c7824 */ /* 0x000fc400078e00ff */
        /* <DEDUP_REMOVED lines=37> */
[----:B------:R-:W-:-:S02]  /*27c0*/  IMAD.U32 R188, R188, 0x10000, RZ ;  /* 0x00010000bcbc7824 */ /* 0x000fc400078e00ff */
[----:B------:R-:W-:Y:S01]  /*27d0*/  FMUL.FTZ R28, R123, R183 ;  /* 0x000000b77b1c7220 */ /* 0x000fe20000410000 */
[----:B------:R-:W-:Y:S01]  /*27e0*/  FADD.FTZ R5, R10, R181 ;  /* 0x000000b50a057221 */ /* 0x000fe20000010000 */
        /* <DEDUP_REMOVED lines=27> */
[-C--:B------:R-:W-:Y:S01]  /*29a0*/  FFMA.FTZ R52, R187, R17.reuse, R52 ;  /* 0x00000011bb347223 */ /* 0x080fe20000010034 */
        /* <DEDUP_REMOVED lines=36> */
.L_x_2427:
[----:B------:R-:W3:Y:S01]  /*2bf0*/  LDC R184, c[0x0][0x210] ;  /* 0x00008400ffb87b82 */ /* 0x000ee20000000800 */
[----:B------:R-:W4:Y:S01]  /*2c00*/  @!P2 S2R R10, SR_CgaCtaId ;  /* 0x00000000000aa919 */ /* 0x000f220000008800 */
[----:B------:R-:W-:Y:S01]  /*2c10*/  LOP3.LUT R7, R2, 0x3, RZ, 0xc0, !PT ;  /* 0x0000000302077812 */ /* 0x000fe200078ec0ff */
[----:B--2---:R-:W-:Y:S01]  /*2c20*/  FADD.FTZ R5, R8, R5 ;  /* 0x0000000508057221 */ /* 0x004fe20000010000 */
[----:B------:R-:W-:Y:S01]  /*2c30*/  LOP3.LUT R193, R120, 0x1, RZ, 0xc0, !PT ;  /* 0x0000000178c17812 */ /* 0x000fe200078ec0ff */
[----:B-1----:R-:W-:Y:S01]  /*2c40*/  FADD.FTZ R4, R11, R4 ;  /* 0x000000040b047221 */ /* 0x002fe20000010000 */
[----:B------:R-:W-:Y:S01]  /*2c50*/  LOP3.LUT P0, RZ, R7, 0x1f, R33, 0xf8, !PT ;  /* 0x0000001f07ff7812 */ /* 0x000fe2000780f821 */
[----:B------:R-:W-:Y:S05]  /*2c60*/  WARPSYNC.ALL ;  /* 0x0000000000007948 */ /* 0x000fea0003800000 */
[----:B------:R-:W-:Y:S01]  /*2c70*/  IMAD.MOV R190, RZ, RZ, -R193 ;  /* 0x000000ffffbe7224 */ /* 0x000fe200078e0ac1 */
[----:B------:R-:W-:Y:S01]  /*2c80*/  LEA.HI R151, R33, R34, RZ, 0x19 ;  /* 0x0000002221977211 */ /* 0x000fe200078fc8ff */
[----:B------:R-:W-:Y:S01]  /*2c90*/  BSSY B0, `(.L_x_2412) ;  /* 0x0000021000007945 */ /* 0x000fe20003800000 */
[----:B------:R-:W-:-:S02]  /*2ca0*/  @!P2 MOV R9, 0x400 ;  /* 0x000004000009a802 */ /* 0x000fc40000000f00 */
[----:B------:R-:W-:Y:S02]  /*2cb0*/  @!P2 IADD3 R7, R6, R7, RZ ;  /* 0x000000070607a210 */ /* 0x000fe40007ffe0ff */
[----:B------:R-:W1:Y:S01]  /*2cc0*/  @!P0 LDC.64 R2, c[0x0][0x250] ;  /* 0x00009400ff028b82 */ /* 0x000e620000000a00 */
[----:B---3--:R-:W-:-:S04]  /*2cd0*/  SHF.L.U32 R189, R184, 0x2, RZ ;  /* 0x00000002b8bd7819 */ /* 0x008fc800000006ff */
[----:B------:R-:W-:Y:S02]  /*2ce0*/  LOP3.LUT R189, R190, R189, RZ, 0xc0, !PT ;  /* 0x000000bdbebd7212 */ /* 0x000fe400078ec0ff */
[----:B------:R-:W-:Y:S02]  /*2cf0*/  SHF.L.U32 R190, R151, 0x2, RZ ;  /* 0x0000000297be7819 */ /* 0x000fe400000006ff */
[----:B----4-:R-:W-:Y:S02]  /*2d00*/  @!P2 LEA R10, R10, R9, 0x18 ;  /* 0x000000090a0aa211 */ /* 0x010fe400078ec0ff */
[----:B------:R-:W-:Y:S02]  /*2d10*/  IADD3 R190, P3, R189, R190, RZ ;  /* 0x000000bebdbe7210 */ /* 0x000fe40007f7e0ff */
[----:B------:R-:W-:Y:S02]  /*2d20*/  @!P2 LEA R7, R7, R10, 0x3 ;  /* 0x0000000a0707a211 */ /* 0x000fe400078e18ff */
[----:B0-----:R-:W-:-:S02]  /*2d30*/  CS2R R10, SRZ ;  /* 0x00000000000a7805 */ /* 0x001fc4000001ff00 */
[----:B------:R-:W-:Y:S02]  /*2d40*/  @!P0 IADD3 R8, P4, R32, R190, RZ ;  /* 0x000000be20088210 */ /* 0x000fe40007f9e0ff */
[----:B------:R-:W-:Y:S01]  /*2d50*/  IADD3.X R192, RZ, RZ, RZ, P3, !PT ;  /* 0x000000ffffc07210 */ /* 0x000fe20001ffe4ff */
[----:B------:R0:W-:Y:S01]  /*2d60*/  @!P2 STS.64 [R7], R4 ;  /* 0x000000040700a388 */ /* 0x0001e20000000a00 */
[----:B------:R-:W-:Y:S03]  /*2d70*/  BAR.SYNC.DEFER_BLOCKING 0x0 ;  /* 0x0000000000007b1d */ /* 0x000fe60000010000 */
[----:B------:R-:W-:Y:S01]  /*2d80*/  @!P0 IMAD.X R9, RZ, RZ, R192, P4 ;  /* 0x000000ffff098224 */ /* 0x000fe200020e06c0 */
[----:B-1----:R-:W-:-:S04]  /*2d90*/  @!P0 LEA R2, P2, R8, R2, 0x3 ;  /* 0x0000000208028211 */ /* 0x002fc800078418ff */
        /* <DEDUP_REMOVED lines=16> */
.L_x_2413:
[----:B------:R-:W-:Y:S05]  /*2ea0*/  BSYNC B0 ;  /* 0x0000000000007941 */ /* 0x000fea0003800000 */
.L_x_2412:
[----:B------:R-:W-:Y:S01]  /*2eb0*/  ISETP.NE.AND P2, PT, R33, RZ, PT ;  /* 0x000000ff2100720c */ /* 0x000fe20003f45270 */
[----:B------:R1:W-:Y:S01]  /*2ec0*/  @!P0 STG.E.64 desc[UR8][R2.64], R10 ;  /* 0x0000000a02008986 */ /* 0x0003e2000c101b08 */
[----:B------:R-:W-:-:S11]  /*2ed0*/  ISETP.NE.AND P0, PT, R193, RZ, PT ;  /* 0x000000ffc100720c */ /* 0x000fd60003f05270 */
[----:B------:R-:W-:Y:S05]  /*2ee0*/  @P2 BRA `(.L_x_2414) ;  /* 0x0000000000502947 */ /* 0x000fea0003800000 */
[----:B-1----:R-:W-:Y:S01]  /*2ef0*/  SEL R3, R184, RZ, P0 ;  /* 0x000000ffb8037207 */ /* 0x002fe20000000000 */
[----:B------:R-:W-:Y:S01]  /*2f00*/  ULDC.64 UR4, c[0x0][0x258] ;  /* 0x0000960000047ab9 */ /* 0x000fe20000000a00 */
[----:B------:R-:W-:Y:S02]  /*2f10*/  LOP3.LUT P0, RZ, R120, 0x2, RZ, 0xc0, !PT ;  /* 0x0000000278ff7812 */ /* 0x000fe4000780c0ff */
[----:B0-----:R-:W-:Y:S02]  /*2f20*/  IADD3 R4, P2, R34, R3, RZ ;  /* 0x0000000322047210 */ /* 0x001fe40007f5e0ff */
        /* <DEDUP_REMOVED lines=11> */
.L_x_2415:
[----:B------:R-:W2:Y:S04]  /*2fe0*/  LDG.E.STRONG.GPU R4, desc[UR8][R2.64] ;  /* 0x0000000802047981 */ /* 0x000ea8000c1ef900 */
[----:B--2---:R-:W-:Y:S01]  /*2ff0*/  CCTL.IVALL ;  /* 0x00000000ff00798f */ /* 0x004fe20002000000 */
[----:B------:R-:W-:Y:S05]  /*3000*/  YIELD ;  /* 0x0000000000007946 */ /* 0x000fea0003800000 */
[----:B------:R-:W-:-:S13]  /*3010*/  ISETP.NE.AND P0, PT, R4, R7, PT ;  /* 0x000000070400720c */ /* 0x000fda0003f05270 */
[----:B------:R-:W-:Y:S05]  /*3020*/  @P0 BRA `(.L_x_2415) ;  /* 0xfffffffc00ec0947 */ /* 0x000fea000383ffff */
.L_x_2414:
[----:B------:R-:W-:Y:S01]  /*3030*/  ISETP.GT.U32.AND P0, PT, R31, 0x3, PT ;  /* 0x000000031f00780c */ /* 0x000fe20003f04070 */
[----:B------:R-:W-:Y:S05]  /*3040*/  WARPSYNC.ALL ;  /* 0x0000000000007948 */ /* 0x000fea0003800000 */
[----:B------:R-:W-:Y:S01]  /*3050*/  BAR.SYNC.DEFER_BLOCKING 0x0 ;  /* 0x0000000000007b1d */ /* 0x000fe20000010000 */
[----:B0-----:R-:W-:-:S05]  /*3060*/  CS2R R4, SRZ ;  /* 0x0000000000047805 */ /* 0x001fca000001ff00 */
[----:B------:R-:W-:Y:S02]  /*3070*/  ULDC UR4, c[0x0][0x214] ;  /* 0x0000850000047ab9 */ /* 0x000fe40000000800 */
[----:B-1----:R-:W0:Y:S01]  /*3080*/  @!P0 LDC.64 R2, c[0x0][0x250] ;  /* 0x00009400ff028b82 */ /* 0x002e220000000a00 */
[----:B------:R-:W-:-:S04]  /*3090*/  @!P0 IADD3 R6, P2, R31, R190, RZ ;  /* 0x000000be1f068210 */ /* 0x000fc80007f5e0ff */
[----:B------:R-:W-:Y:S02]  /*30a0*/  @!P0 IADD3.X R7, RZ, R192, RZ, P2, !PT ;  /* 0x000000c0ff078210 */ /* 0x000fe400017fe4ff */
[----:B0-----:R-:W-:-:S04]  /*30b0*/  @!P0 LEA R2, P2, R6, R2, 0x3 ;  /* 0x0000000206028211 */ /* 0x001fc800078418ff */
[----:B------:R-:W-:-:S05]  /*30c0*/  @!P0 LEA.HI.X R3, R6, R3, R7, 0x3, P2 ;  /* 0x0000000306038211 */ /* 0x000fca00010f1c07 */
[----:B------:R-:W2:Y:S01]  /*30d0*/  @!P0 LDG.E.64 R4, desc[UR8][R2.64] ;  /* 0x0000000802048981 */ /* 0x000ea2000c1e1b00 */
[----:B------:R-:W-:-:S05]  /*30e0*/  VIADD R120, R120, 0x1 ;  /* 0x0000000178787836 */ /* 0x000fca0000000000 */
        /* <DEDUP_REMOVED lines=22> */
[----:B------:R-:W-:-:S04]  /*3250*/  FMUL.FTZ R4, R4, 6.975446740398183465e-05 ;  /* 0x3892492504047820 */ /* 0x000fc80000410000 */
[C-C-:B------:R-:W-:Y:S01]  /*3260*/  FFMA.FTZ R7, R4.reuse, R150, R5.reuse ;  /* 0x0000009604077223 */ /* 0x140fe20000010005 */
[C-C-:B------:R-:W-:Y:S01]  /*3270*/  FFMA.FTZ R152, R4.reuse, R152, R5.reuse ;  /* 0x0000009804987223 */ /* 0x140fe20000010005 */
[C-C-:B------:R-:W-:Y:S01]  /*3280*/  FFMA.FTZ R154, R4.reuse, R154, R5.reuse ;  /* 0x0000009a049a7223 */ /* 0x140fe20000010005 */
[----:B------:R-:W-:Y:S01]  /*3290*/  FFMA.FTZ R158, R4, R158, R5 ;  /* 0x0000009e049e7223 */ /* 0x000fe20000010005 */
[----:B------:R-:W-:Y:S01]  /*32a0*/  FADD.FTZ R0, R0, -R7 ;  /* 0x8000000700007221 */ /* 0x000fe20000010000 */
[----:B------:R-:W-:Y:S01]  /*32b0*/  FADD.FTZ R152, R19, -R152 ;  /* 0x8000009813987221 */ /* 0x000fe20000010000 */
[----:B------:R-:W-:Y:S01]  /*32c0*/  FADD.FTZ R154, R21, -R154 ;  /* 0x8000009a159a7221 */ /* 0x000fe20000010000 */
[C-C-:B------:R-:W-:Y:S01]  /*32d0*/  FFMA.FTZ R160, R4.reuse, R160, R5.reuse ;  /* 0x000000a004a07223 */ /* 0x140fe20000010005 */
[C---:B------:R-:W-:Y:S01]  /*32e0*/  FMUL.FTZ R0, R149.reuse, R0 ;  /* 0x0000000095007220 */ /* 0x040fe20000410000 */
[----:B------:R-:W-:Y:S01]  /*32f0*/  FMUL.FTZ R3, R149, R152 ;  /* 0x0000009895037220 */ /* 0x000fe20000410000 */
[C-C-:B------:R-:W-:Y:S01]  /*3300*/  FFMA.FTZ R156, R4.reuse, R156, R5.reuse ;  /* 0x0000009c049c7223 */ /* 0x140fe20000010005 */
[C-C-:B------:R-:W-:Y:S01]  /*3310*/  FFMA.FTZ R162, R4.reuse, R162, R5.reuse ;  /* 0x000000a204a27223 */ /* 0x140fe20000010005 */
[C-C-:B------:R-:W-:Y:S01]  /*3320*/  FFMA.FTZ R164, R4.reuse, R164, R5.reuse ;  /* 0x000000a404a47223 */ /* 0x140fe20000010005 */
[C-C-:B------:R-:W-:Y:S01]  /*3330*/  FFMA.FTZ R166, R4.reuse, R166, R5.reuse ;  /* 0x000000a604a67223 */ /* 0x140fe20000010005 */
[----:B------:R-:W-:Y:S01]  /*3340*/  F2FP.BF16.F32.PACK_AB R2, R3, R0 ;  /* 0x000000000302723e */ /* 0x000fe200000010ff */
        /* <DEDUP_REMOVED lines=18> */
[----:B------:R-:W-:Y:S01]  /*3470*/  FMUL.FTZ R154, R149, R154 ;  /* 0x0000009a959a7220 */ /* 0x000fe20000410000 */
[----:B------:R-:W-:Y:S01]  /*3480*/  FFMA.FTZ R4, R4, R16, R5 ;  /* 0x0000001004047223 */ /* 0x000fe20000010005 */
[----:B------:R-:W-:Y:S01]  /*3490*/  FADD.FTZ R158, R25, -R158 ;  /* 0x8000009e199e7221 */ /* 0x000fe20000010000 */
[----:B------:R-:W-:Y:S01]  /*34a0*/  FADD.FTZ R160, R27, -R160 ;  /* 0x800000a01ba07221 */ /* 0x000fe20000010000 */
[----:B------:R-:W-:Y:S01]  /*34b0*/  PRMT R0, R2, 0x7632, R0 ;  /* 0x0000763202007816 */ /* 0x000fe20000000000 */
        /* <DEDUP_REMOVED lines=22> */
[----:B------:R-:W-:Y:S01]  /*3620*/  F2FP.BF16.F32.PACK_AB R3, RZ, R154 ;  /* 0x0000009aff03723e */ /* 0x000fe200000010ff */
[----:B------:R-:W-:Y:S01]  /*3630*/  FADD.FTZ R4, R187, -R4 ;  /* 0x80000004bb047221 */ /* 0x000fe20000010000 */
[C---:B------:R-:W-:Y:S01]  /*3640*/  FMUL.FTZ R158, R149.reuse, R158 ;  /* 0x0000009e959e7220 */ /* 0x040fe20000410000 */
[C---:B------:R-:W-:Y:S01]  /*3650*/  FMUL.FTZ R5, R149.reuse, R160 ;  /* 0x000000a095057220 */ /* 0x040fe20000410000 */
[----:B------:R-:W-:Y:S01]  /*3660*/  LOP3.LUT R17, R0, 0xffff, RZ, 0xc0, !PT ;  /* 0x0000ffff00117812 */ /* 0x000fe200078ec0ff */
        /* <DEDUP_REMOVED lines=22> */
[----:B------:R-:W-:Y:S01]  /*37d0*/  LOP3.LUT R3, R3, 0xffff, RZ, 0xc0, !PT ;  /* 0x0000ffff03037812 */ /* 0x000fe200078ec0ff */
[----:B------:R-:W-:Y:S01]  /*37e0*/  FMUL.FTZ R149, R149, R4 ;  /* 0x0000000495957220 */ /* 0x000fe20000410000 */
[----:B------:R-:W-:-:S02]  /*37f0*/  SHF.L.U64.HI R0, R17, 0x10, RZ ;  /* 0x0000001011007819 */ /* 0x000fc400000102ff */
[----:B------:R-:W-:Y:S02]  /*3800*/  F2FP.BF16.F32.PACK_AB R4, R5, R158 ;  /* 0x0000009e0504723e */ /* 0x000fe400000010ff */
[--C-:B------:R-:W-:Y:S02]  /*3810*/  LOP3.LUT R19, R3, 0xffff0000, R0.reuse, 0xf8, !PT ;  /* 0xffff000003137812 */ /* 0x100fe400078ef800 */
[----:B------:R-:W-:Y:S02]  /*3820*/  PRMT R0, R4, 0x7632, R0 ;  /* 0x0000763204007816 */ /* 0x000fe40000000000 */
[----:B------:R-:W-:Y:S02]  /*3830*/  PRMT R2, R2, 0x5410, R17 ;  /* 0x0000541002027816 */ /* 0x000fe40000000011 */
[----:B------:R-:W-:Y:S02]  /*3840*/  LOP3.LUT R17, R0, 0xffff, RZ, 0xc0, !PT ;  /* 0x0000ffff00117812 */ /* 0x000fe400078ec0ff */
[----:B------:R-:W-:-:S02]  /*3850*/  F2FP.BF16.F32.PACK_AB R3, RZ, R162 ;  /* 0x000000a2ff03723e */ /* 0x000fc400000010ff */
[----:B------:R-:W-:Y:S02]  /*3860*/  PRMT R4, R4, 0x5410, R17 ;  /* 0x0000541004047816 */ /* 0x000fe40000000011 */
[----:B------:R-:W-:Y:S02]  /*3870*/  SHF.L.U64.HI R17, R17, 0x10, RZ ;  /* 0x0000001011117819 */ /* 0x000fe400000102ff */
[----:B------:R-:W-:Y:S02]  /*3880*/  LOP3.LUT R152, R3, 0xffff, RZ, 0xc0, !PT ;  /* 0x0000ffff03987812 */ /* 0x000fe400078ec0ff */
[----:B------:R-:W-:Y:S02]  /*3890*/  F2FP.BF16.F32.PACK_AB R8, R9, R18 ;  /* 0x000000120908723e */ /* 0x000fe400000010ff */
[----:B------:R-:W-:Y:S02]  /*38a0*/  LOP3.LUT R152, R152, 0xffff0000, R17, 0xf8, !PT ;  /* 0xffff000098987812 */ /* 0x000fe400078ef811 */
[----:B------:R-:W0:Y:S01]  /*38b0*/  S2R R17, SR_CTAID.X ;  /* 0x0000000000117919 */ /* 0x000e220000002500 */
[----:B------:R-:W-:-:S02]  /*38c0*/  PRMT R9, R8, 0x7632, R9 ;  /* 0x0000763208097816 */ /* 0x000fc40000000009 */
[----:B------:R-:W-:Y:S02]  /*38d0*/  F2FP.BF16.F32.PACK_AB R10, RZ, R20 ;  /* 0x00000014ff0a723e */ /* 0x000fe400000010ff */
[----:B------:R-:W-:Y:S02]  /*38e0*/  LOP3.LUT R9, R9, 0xffff, RZ, 0xc0, !PT ;  /* 0x0000ffff09097812 */ /* 0x000fe400078ec0ff */
[----:B------:R-:W-:Y:S02]  /*38f0*/  F2FP.BF16.F32.PACK_AB R11, R11, R22 ;  /* 0x000000160b0b723e */ /* 0x000fe400000010ff */
[----:B------:R-:W-:Y:S02]  /*3900*/  F2FP.BF16.F32.PACK_AB R6, R7, R166 ;  /* 0x000000a60706723e */ /* 0x000fe400000010ff */
[----:B------:R-:W-:Y:S02]  /*3910*/  LOP3.LUT R10, R10, 0xffff, RZ, 0xc0, !PT ;  /* 0x0000ffff0a0a7812 */ /* 0x000fe400078ec0ff */
[----:B------:R-:W-:-:S02]  /*3920*/  SHF.L.U64.HI R3, R9, 0x10, RZ ;  /* 0x0000001009037819 */ /* 0x000fc400000102ff */
[----:B------:R-:W-:Y:S02]  /*3930*/  PRMT R0, R11, 0x7632, R0 ;  /* 0x000076320b007816 */ /* 0x000fe40000000000 */
[----:B------:R-:W-:Y:S02]  /*3940*/  PRMT R5, R6, 0x7632, R5 ;  /* 0x0000763206057816 */ /* 0x000fe40000000005 */
[----:B------:R-:W-:Y:S02]  /*3950*/  LOP3.LUT R22, R10, 0xffff0000, R3, 0xf8, !PT ;  /* 0xffff00000a167812 */ /* 0x000fe400078ef803 */
[----:B------:R-:W-:Y:S02]  /*3960*/  F2FP.BF16.F32.PACK_AB R12, R13, R26 ;  /* 0x0000001a0d0c723e */ /* 0x000fe400000010ff */
[----:B------:R-:W-:Y:S02]  /*3970*/  F2FP.BF16.F32.PACK_AB R3, RZ, R24 ;  /* 0x00000018ff03723e */ /* 0x000fe400000010ff */
[----:B------:R-:W-:-:S02]  /*3980*/  LOP3.LUT R13, R0, 0xffff, RZ, 0xc0, !PT ;  /* 0x0000ffff000d7812 */ /* 0x000fc400078ec0ff */
[----:B------:R-:W-:Y:S02]  /*3990*/  F2FP.BF16.F32.PACK_AB R156, RZ, R156 ;  /* 0x0000009cff9c723e */ /* 0x000fe400000010ff */
[----:B------:R-:W-:Y:S02]  /*39a0*/  F2FP.BF16.F32.PACK_AB R7, RZ, R170 ;  /* 0x000000aaff07723e */ /* 0x000fe400000010ff */
[----:B------:R-:W-:Y:S02]  /*39b0*/  LOP3.LUT R5, R5, 0xffff, RZ, 0xc0, !PT ;  /* 0x0000ffff05057812 */ /* 0x000fe400078ec0ff */
[----:B------:R-:W-:Y:S02]  /*39c0*/  LOP3.LUT R3, R3, 0xffff, RZ, 0xc0, !PT ;  /* 0x0000ffff03037812 */ /* 0x000fe400078ec0ff */
[----:B------:R-:W-:Y:S02]  /*39d0*/  SHF.L.U64.HI R20, R13, 0x10, RZ ;  /* 0x000000100d147819 */ /* 0x000fe400000102ff */
[----:B------:R-:W-:-:S02]  /*39e0*/  PRMT R0, R156, 0x7610, R0 ;  /* 0x000076109c007816 */ /* 0x000fc40000000000 */
[----:B------:R-:W-:Y:S02]  /*39f0*/  LOP3.LUT R7, R7, 0xffff, RZ, 0xc0, !PT ;  /* 0x0000ffff07077812 */ /* 0x000fe400078ec0ff */
[----:B------:R-:W-:Y:S02]  /*3a00*/  SHF.L.U64.HI R150, R5, 0x10, RZ ;  /* 0x0000001005967819 */ /* 0x000fe400000102ff */
[----:B------:R-:W-:Y:S02]  /*3a10*/  LOP3.LUT R20, R3, 0xffff0000, R20, 0xf8, !PT ;  /* 0xffff000003147812 */ /* 0x000fe400078ef814 */
[----:B------:R-:W-:Y:S02]  /*3a20*/  PRMT R3, R19, 0x5410, R0 ;  /* 0x0000541013037816 */ /* 0x000fe40000000000 */
[----:B------:R-:W-:Y:S02]  /*3a30*/  LOP3.LUT R150, R7, 0xffff0000, R150, 0xf8, !PT ;  /* 0xffff000007967812 */ /* 0x000fe400078ef896 */
[----:B0-----:R-:W-:-:S02]  /*3a40*/  SHF.L.U32 R0, R17, 0x7, RZ ;  /* 0x0000000711007819 */ /* 0x001fc400000006ff */
[----:B------:R-:W-:Y:S02]  /*3a50*/  F2FP.BF16.F32.PACK_AB R7, RZ, R28 ;  /* 0x0000001cff07723e */ /* 0x000fe400000010ff */
[----:B------:R-:W0:Y:S01]  /*3a60*/  LDC.64 R28, c[0x0][0x280] ;  /* 0x0000a000ff1c7b82 */ /* 0x000e220000000a00 */
[----:B------:R-:W-:Y:S02]  /*3a70*/  LOP3.LUT R0, R0, 0x180, RZ, 0xc0, !PT ;  /* 0x0000018000007812 */ /* 0x000fe400078ec0ff */
[----:B------:R-:W-:Y:S02]  /*3a80*/  F2FP.BF16.F32.PACK_AB R14, R15, R186 ;  /* 0x000000ba0f0e723e */ /* 0x000fe400000010ff */
[----:B------:R-:W-:Y:S02]  /*3a90*/  PRMT R8, R8, 0x5410, R9 ;  /* 0x0000541008087816 */ /* 0x000fe40000000009 */
[----:B------:R-:W-:Y:S02]  /*3aa0*/  LOP3.LUT R0, R0, 0x1f, R33, 0xf8, !PT ;  /* 0x0000001f00007812 */ /* 0x000fe400078ef821 */
[----:B------:R-:W-:-:S02]  /*3ab0*/  PRMT R6, R6, 0x5410, R5 ;  /* 0x0000541006067816 */ /* 0x000fc40000000005 */
[----:B------:R-:W-:Y:S02]  /*3ac0*/  PRMT R9, R14, 0x7632, R9 ;  /* 0x000076320e097816 */ /* 0x000fe40000000009 */
[----:B------:R-:W-:Y:S02]  /*3ad0*/  PRMT R5, R12, 0x7632, R5 ;  /* 0x000076320c057816 */ /* 0x000fe40000000005 */
[----:B------:R-:W-:Y:S02]  /*3ae0*/  PRMT R10, R11, 0x7610, R10 ;  /* 0x000076100b0a7816 */ /* 0x000fe4000000000a */
[----:B------:R-:W-:Y:S02]  /*3af0*/  LOP3.LUT R0, R0, 0x60, R33, 0xf8, !PT ;  /* 0x0000006000007812 */ /* 0x000fe400078ef821 */
[----:B------:R-:W-:Y:S02]  /*3b00*/  F2FP.BF16.F32.PACK_AB R11, RZ, R188 ;  /* 0x000000bcff0b723e */ /* 0x000fe400000010ff */
[----:B------:R-:W-:Y:S01]  /*3b10*/  LOP3.LUT R9, R9, 0xffff, RZ, 0xc0, !PT ;  /* 0x0000ffff09097812 */ /* 0x000fe200078ec0ff */
[----:B------:R-:W-:Y:S01]  /*3b20*/  IMAD R17, R35, 0xe00, R0 ;  /* 0x00000e0023117824 */ /* 0x000fe200078e0200 */
[----:B------:R-:W-:-:S02]  /*3b30*/  LOP3.LUT R5, R5, 0xffff, RZ, 0xc0, !PT ;  /* 0x0000ffff05057812 */ /* 0x000fc400078ec0ff */
[----:B------:R-:W-:Y:S01]  /*3b40*/  LOP3.LUT R11, R11, 0xffff, RZ, 0xc0, !PT ;  /* 0x0000ffff0b0b7812 */ /* 0x000fe200078ec0ff */
[----:B------:R-:W-:Y:S01]  /*3b50*/  VIADD R21, R17, 0x400 ;  /* 0x0000040011157836 */ /* 0x000fe20000000000 */
[----:B------:R-:W-:Y:S02]  /*3b60*/  SHF.L.U64.HI R16, R9, 0x10, RZ ;  /* 0x0000001009107819 */ /* 0x000fe400000102ff */
[----:B------:R-:W-:Y:S02]  /*3b70*/  LOP3.LUT R7, R7, 0xffff, RZ, 0xc0, !PT ;  /* 0x0000ffff07077812 */ /* 0x000fe400078ec0ff */
[----:B------:R-:W-:Y:S02]  /*3b80*/  SHF.L.U64.HI R18, R5, 0x10, RZ ;  /* 0x0000001005127819 */ /* 0x000fe400000102ff */
[----:B------:R-:W-:Y:S02]  /*3b90*/  PRMT R10, R10, 0x5410, R13 ;  /* 0x000054100a0a7816 */ /* 0x000fe4000000000d */
[----:B------:R-:W-:-:S02]  /*3ba0*/  LOP3.LUT R16, R11, 0xffff0000, R16, 0xf8, !PT ;  /* 0xffff00000b107812 */ /* 0x000fc400078ef810 */
[----:B------:R-:W-:Y:S02]  /*3bb0*/  F2FP.BF16.F32.PACK_AB R15, RZ, R149 ;  /* 0x00000095ff0f723e */ /* 0x000fe400000010ff */
[----:B------:R-:W-:Y:S02]  /*3bc0*/  PRMT R12, R12, 0x5410, R5 ;  /* 0x000054100c0c7816 */ /* 0x000fe40000000005 */
[----:B------:R-:W-:Y:S02]  /*3bd0*/  LOP3.LUT R18, R7, 0xffff0000, R18, 0xf8, !PT ;  /* 0xffff000007127812 */ /* 0x000fe400078ef812 */
[----:B------:R-:W-:Y:S02]  /*3be0*/  F2FP.BF16.F32.PACK_AB R13, RZ, R182 ;  /* 0x000000b6ff0d723e */ /* 0x000fe400000010ff */
[----:B------:R-:W-:Y:S02]  /*3bf0*/  IADD3 R19, R17, 0x200, RZ ;  /* 0x0000020011137810 */ /* 0x000fe40007ffe0ff */
[----:B------:R-:W-:-:S02]  /*3c00*/  PRMT R14, R14, 0x5410, R9 ;  /* 0x000054100e0e7816 */ /* 0x000fc40000000009 */
[----:B------:R-:W-:Y:S02]  /*3c10*/  F2FP.BF16.F32.PACK_AB R5, RZ, R164 ;  /* 0x000000a4ff05723e */ /* 0x000fe400000010ff */
[----:B------:R-:W-:Y:S02]  /*3c20*/  F2FP.BF16.F32.PACK_AB R11, RZ, R180 ;  /* 0x000000b4ff0b723e */ /* 0x000fe400000010ff */
[----:B------:R-:W-:Y:S02]  /*3c30*/  F2FP.BF16.F32.PACK_AB R7, RZ, R172 ;  /* 0x000000acff07723e */ /* 0x000fe400000010ff */
[----:B------:R-:W-:Y:S02]  /*3c40*/  F2FP.BF16.F32.PACK_AB R9, RZ, R176 ;  /* 0x000000b0ff09723e */ /* 0x000fe400000010ff */
[----:B------:R-:W-:Y:S02]  /*3c50*/  IADD3 R23, R17, 0x600, RZ ;  /* 0x0000060011177810 */ /* 0x000fe40007ffe0ff */
[----:B------:R-:W-:-:S02]  /*3c60*/  PRMT R15, R16, 0x5410, R15 ;  /* 0x00005410100f7816 */ /* 0x000fc4000000000f */
[C---:B------:R-:W-:Y:S02]  /*3c70*/  IADD3 R25, R17.reuse, 0x800, RZ ;  /* 0x0000080011197810 */ /* 0x040fe40007ffe0ff */
[C---:B------:R-:W-:Y:S02]  /*3c80*/  IADD3 R27, R17.reuse, 0xa00, RZ ;  /* 0x00000a00111b7810 */ /* 0x040fe40007ffe0ff */
[C---:B------:R-:W-:Y:S01]  /*3c90*/  IADD3 R149, R17.reuse, 0xc00, RZ ;  /* 0x00000c0011957810 */ /* 0x040fe20007ffe0ff */
[----:B0-----:R-:W-:Y:S01]  /*3ca0*/  IMAD.WIDE.U32 R16, R17, 0x8, R28 ;  /* 0x0000000811107825 */ /* 0x001fe200078e001c */
[----:B------:R-:W-:Y:S02]  /*3cb0*/  PRMT R13, R18, 0x5410, R13 ;  /* 0x00005410120d7816 */ /* 0x000fe4000000000d */
        /* <DEDUP_REMOVED lines=8> */
[----:B------:R-:W-:Y:S01]  /*3d40*/  IADD3 R35, R35, R184, RZ ;  /* 0x000000b823237210 */ /* 0x000fe20007ffe0ff */
[--C-:B------:R-:W-:Y:S01]  /*3d50*/  IMAD.WIDE.U32 R22, R23, 0x8, R28.reuse ;  /* 0x0000000817167825 */ /* 0x100fe200078e001c */
[----:B------:R-:W-:Y:S01]  /*3d60*/  SEL R150, RZ, 0x1, P1 ;  /* 0x00000001ff967807 */ /* 0x000fe20000800000 */
[----:B------:R0:W-:Y:S01]  /*3d70*/  STG.E.64 desc[UR8][R20.64], R6 ;  /* 0x0000000614007986 */ /* 0x0001e2000c101b08 */
[----:B------:R-:W-:Y:S01]  /*3d80*/  ISETP.GE.AND P0, PT, R35, UR4, PT ;  /* 0x0000000423007c0c */ /* 0x000fe2000bf06270 */
        /* <DEDUP_REMOVED lines=12> */
[----:B------:R-:W-:Y:S01]  /*3e50*/  MOV R23, R69 ;  /* 0x0000004500177202 */ /* 0x000fe20000000f00 */
[----:B------:R-:W-:Y:S01]  /*3e60*/  IMAD.MOV.U32 R74, RZ, RZ, R48 ;  /* 0x000000ffff4a7224 */ /* 0x000fe200078e0030 */
[----:B------:R-:W-:Y:S01]  /*3e70*/  MOV R20, R75 ;  /* 0x0000004b00147202 */ /* 0x000fe20000000f00 */
[----:B------:R-:W-:Y:S01]  /*3e80*/  IMAD.MOV.U32 R10, RZ, RZ, R86 ;  /* 0x000000ffff0a7224 */ /* 0x000fe200078e0056 */
[----:B------:R-:W-:Y:S01]  /*3e90*/  MOV R21, R73 ;  /* 0x0000004900157202 */ /* 0x000fe20000000f00 */
[----:B------:R-:W-:Y:S01]  /*3ea0*/  IMAD.MOV.U32 R17, RZ, RZ, R80 ;  /* 0x000000ffff117224 */ /* 0x000fe200078e0050 */
        /* <DEDUP_REMOVED lines=19> */
[----:B------:R-:W-:Y:S01]  /*3fe0*/  MOV R50, R60 ;  /* 0x0000003c00327202 */ /* 0x000fe20000000f00 */
[----:B------:R-:W-:Y:S01]  /*3ff0*/  IMAD.MOV.U32 R60, RZ, RZ, R42 ;  /* 0x000000ffff3c7224 */ /* 0x000fe200078e002a */
        /* <DEDUP_REMOVED lines=25> */
.L_x_2410:
[----:B------:R-:W0:Y:S01]  /*4190*/  LDC.64 R52, c[0x0][0x270] ;  /* 0x00009c00ff347b82 */ /* 0x000e220000000a00 */
[----:B------:R-:W-:-:S04]  /*41a0*/  IMAD R29, R151, 0xe00, R30 ;  /* 0x00000e00971d7824 */ /* 0x000fc800078e021e */
[C---:B------:R-:W-:Y:S01]  /*41b0*/  VIADD R83, R29.reuse, 0x800 ;  /* 0x000008001d537836 */ /* 0x040fe20000000000 */
        /* <DEDUP_REMOVED lines=35> */
.L_x_2411:
[----:B------:R-:W-:Y:S01]  /*43f0*/  HFMA2.MMA R191, -RZ, RZ, 0, 9.5367431640625e-07 ;  /* 0x00000010ffbf7435 */ /* 0x000fe200000001ff */
[----:B------:R-:W-:Y:S01]  /*4400*/  MOV R190, R3 ;  /* 0x0000000300be7202 */ /* 0x000fe20000000f00 */
[----:B------:R-:W-:Y:S01]  /*4410*/  IMAD.MOV.U32 R151, RZ, RZ, -0x1 ;  /* 0xffffffffff977424 */ /* 0x000fe200078e00ff */
[----:B------:R-:W-:-:S08]  /*4420*/  MOV R192, 0x1f ;  /* 0x0000001f00c07802 */ /* 0x000fd00000000f00 */
[----:B------:R-:W-:Y:S05]  /*4430*/  WARPSYNC.COLLECTIVE R151, `(.L_x_2417) ;  /* 0x0000000097087348 */ /* 0x000fea0003c00000 */
[----:B------:R0:W1:Y:S02]  /*4440*/  SHFL.DOWN P0, R189, R190, R191, R192 ;  /* 0x080000bfbebd7389 */ /* 0x00006400000000c0 */
[----:B01----:R-:W-:Y:S01]  /*4450*/  ENDCOLLECTIVE ;  /* 0x000000000000791b */ /* 0x003fe20003800000 */
.L_x_2417:
[----:B------:R-:W-:Y:S02]  /*4460*/  MOV R190, R4 ;  /* 0x0000000400be7202 */ /* 0x000fe40000000f00 */
[----:B------:R-:W-:-:S07]  /*4470*/  MOV R8, R189 ;  /* 0x000000bd00087202 */ /* 0x000fce0000000f00 */
[----:B------:R-:W-:Y:S05]  /*4480*/  WARPSYNC.COLLECTIVE R151, `(.L_x_2418) ;  /* 0x0000000097087348 */ /* 0x000fea0003c00000 */
[----:B------:R0:W1:Y:S02]  /*4490*/  SHFL.DOWN P0, R189, R190, R191, R192 ;  /* 0x080000bfbebd7389 */ /* 0x00006400000000c0 */
[----:B01----:R-:W-:Y:S01]  /*44a0*/  ENDCOLLECTIVE ;  /* 0x000000000000791b */ /* 0x003fe20003800000 */
.L_x_2418:
[----:B------:R-:W-:Y:S01]  /*44b0*/  FADD.FTZ R8, R3, R8 ;  /* 0x0000000803087221 */ /* 0x000fe20000010000 */
[----:B------:R-:W-:-:S04]  /*44c0*/  HFMA2.MMA R191, -RZ, RZ, 0, 4.76837158203125e-07 ;  /* 0x00000008ffbf7435 */ /* 0x000fc800000001ff */
[----:B------:R-:W-:Y:S02]  /*44d0*/  MOV R190, R8 ;  /* 0x0000000800be7202 */ /* 0x000fe40000000f00 */
[----:B------:R-:W-:-:S07]  /*44e0*/  MOV R5, R189 ;  /* 0x000000bd00057202 */ /* 0x000fce0000000f00 */
[----:B------:R-:W-:Y:S05]  /*44f0*/  WARPSYNC.COLLECTIVE R151, `(.L_x_2419) ;  /* 0x0000000097087348 */ /* 0x000fea0003c00000 */
[----:B------:R0:W1:Y:S02]  /*4500*/  SHFL.DOWN P0, R189, R190, R191, R192 ;  /* 0x080000bfbebd7389 */ /* 0x00006400000000c0 */
[----:B01----:R-:W-:Y:S01]  /*4510*/  ENDCOLLECTIVE ;  /* 0x000000000000791b */ /* 0x003fe20003800000 */
.L_x_2419:
[----:B------:R-:W-:-:S05]  /*4520*/  FADD.FTZ R5, R4, R5 ;  /* 0x0000000504057221 */ /* 0x000fca0000010000 */
[----:B------:R-:W-:Y:S01]  /*4530*/  MOV R190, R5 ;  /* 0x0000000500be7202 */ /* 0x000fe20000000f00 */
[----:B------:R-:W-:-:S07]  /*4540*/  IMAD.MOV.U32 R7, RZ, RZ, R189 ;  /* 0x000000ffff077224 */ /* 0x000fce00078e00bd */
[----:B------:R-:W-:Y:S05]  /*4550*/  WARPSYNC.COLLECTIVE R151, `(.L_x_2420) ;  /* 0x0000000097087348 */ /* 0x000fea0003c00000 */
[----:B------:R0:W1:Y:S02]  /*4560*/  SHFL.DOWN P0, R189, R190, R191, R192 ;  /* 0x080000bfbebd7389 */ /* 0x00006400000000c0 */
[----:B01----:R-:W-:Y:S01]  /*4570*/  ENDCOLLECTIVE ;  /* 0x000000000000791b */ /* 0x003fe20003800000 */
.L_x_2420:
[----:B------:R-:W-:Y:S01]  /*4580*/  FADD.FTZ R7, R8, R7 ;  /* 0x0000000708077221 */ /* 0x000fe20000010000 */
[----:B------:R-:W-:-:S04]  /*4590*/  HFMA2.MMA R191, -RZ, RZ, 0, 2.384185791015625e-07 ;  /* 0x00000004ffbf7435 */ /* 0x000fc800000001ff */
[----:B------:R-:W-:Y:S02]  /*45a0*/  MOV R190, R7 ;  /* 0x0000000700be7202 */ /* 0x000fe40000000f00 */
[----:B------:R-:W-:-:S07]  /*45b0*/  MOV R10, R189 ;  /* 0x000000bd000a7202 */ /* 0x000fce0000000f00 */
[----:B------:R-:W-:Y:S05]  /*45c0*/  WARPSYNC.COLLECTIVE R151, `(.L_x_2421) ;  /* 0x0000000097087348 */ /* 0x000fea0003c00000 */
[----:B------:R0:W1:Y:S02]  /*45d0*/  SHFL.DOWN P0, R189, R190, R191, R192 ;  /* 0x080000bfbebd7389 */ /* 0x00006400000000c0 */
[----:B01----:R-:W-:Y:S01]  /*45e0*/  ENDCOLLECTIVE ;  /* 0x000000000000791b */ /* 0x003fe20003800000 */
.L_x_2421:
[----:B------:R-:W-:-:S04]  /*45f0*/  FADD.FTZ R10, R5, R10 ;  /* 0x0000000a050a7221 */ /* 0x000fc80000010000 */
[----:B------:R-:W-:Y:S01]  /*4600*/  IMAD.MOV.U32 R190, RZ, RZ, R10 ;  /* 0x000000ffffbe7224 */ /* 0x000fe200078e000a */
[----:B------:R-:W-:-:S07]  /*4610*/  MOV R184, R189 ;  /* 0x000000bd00b87202 */ /* 0x000fce0000000f00 */
[----:B------:R-:W-:Y:S05]  /*4620*/  WARPSYNC.COLLECTIVE R151, `(.L_x_2422) ;  /* 0x0000000097087348 */ /* 0x000fea0003c00000 */
[----:B------:R0:W1:Y:S02]  /*4630*/  SHFL.DOWN P0, R189, R190, R191, R192 ;  /* 0x080000bfbebd7389 */ /* 0x00006400000000c0 */
[----:B01----:R-:W-:Y:S01]  /*4640*/  ENDCOLLECTIVE ;  /* 0x000000000000791b */ /* 0x003fe20003800000 */
.L_x_2422:
[----:B------:R-:W-:Y:S01]  /*4650*/  FADD.FTZ R184, R7, R184 ;  /* 0x000000b807b87221 */ /* 0x000fe20000010000 */
[----:B------:R-:W-:-:S04]  /*4660*/  HFMA2.MMA R191, -RZ, RZ, 0, 1.1920928955078125e-07 ;  /* 0x00000002ffbf7435 */ /* 0x000fc800000001ff */
[----:B------:R-:W-:Y:S02]  /*4670*/  MOV R190, R184 ;  /* 0x000000b800be7202 */ /* 0x000fe40000000f00 */
[----:B------:R-:W-:-:S07]  /*4680*/  MOV R9, R189 ;  /* 0x000000bd00097202 */ /* 0x000fce0000000f00 */
[----:B------:R-:W-:Y:S05]  /*4690*/  WARPSYNC.COLLECTIVE R151, `(.L_x_2423) ;  /* 0x0000000097087348 */ /* 0x000fea0003c00000 */
[----:B------:R0:W1:Y:S02]  /*46a0*/  SHFL.DOWN P0, R189, R190, R191, R192 ;  /* 0x080000bfbebd7389 */ /* 0x00006400000000c0 */
[----:B01----:R-:W-:Y:S01]  /*46b0*/  ENDCOLLECTIVE ;  /* 0x000000000000791b */ /* 0x003fe20003800000 */
.L_x_2423:
[----:B------:R-:W-:-:S05]  /*46c0*/  FADD.FTZ R9, R10, R9 ;  /* 0x000000090a097221 */ /* 0x000fca0000010000 */
[----:B------:R-:W-:Y:S02]  /*46d0*/  MOV R190, R9 ;  /* 0x0000000900be7202 */ /* 0x000fe40000000f00 */
[----:B------:R-:W-:-:S07]  /*46e0*/  MOV R3, R189 ;  /* 0x000000bd00037202 */ /* 0x000fce0000000f00 */
[----:B------:R-:W-:Y:S05]  /*46f0*/  WARPSYNC.COLLECTIVE R151, `(.L_x_2424) ;  /* 0x0000000097087348 */ /* 0x000fea0003c00000 */
[----:B------:R0:W1:Y:S02]  /*4700*/  SHFL.DOWN P0, R189, R190, R191, R192 ;  /* 0x080000bfbebd7389 */ /* 0x00006400000000c0 */
[----:B01----:R-:W-:Y:S01]  /*4710*/  ENDCOLLECTIVE ;  /* 0x000000000000791b */ /* 0x003fe20003800000 */
.L_x_2424:
[----:B------:R-:W-:Y:S01]  /*4720*/  FADD.FTZ R11, R184, R3 ;  /* 0x00000003b80b7221 */ /* 0x000fe20000010000 */
[----:B------:R-:W-:-:S04]  /*4730*/  HFMA2.MMA R191, -RZ, RZ, 0, 5.9604644775390625e-08 ;  /* 0x00000001ffbf7435 */ /* 0x000fc800000001ff */
[----:B------:R-:W-:Y:S01]  /*4740*/  MOV R190, R11 ;  /* 0x0000000b00be7202 */ /* 0x000fe20000000f00 */
[----:B------:R-:W-:-:S07]  /*4750*/  IMAD.MOV.U32 R4, RZ, RZ, R189 ;  /* 0x000000ffff047224 */ /* 0x000fce00078e00bd */
[----:B------:R-:W-:Y:S05]  /*4760*/  WARPSYNC.COLLECTIVE R151, `(.L_x_2425) ;  /* 0x0000000097087348 */ /* 0x000fea0003c00000 */
[----:B------:R0:W1:Y:S02]  /*4770*/  SHFL.DOWN P0, R189, R190, R191, R192 ;  /* 0x080000bfbebd7389 */ /* 0x00006400000000c0 */
[----:B01----:R-:W-:Y:S01]  /*4780*/  ENDCOLLECTIVE ;  /* 0x000000000000791b */ /* 0x003fe20003800000 */
.L_x_2425:
[----:B------:R-:W-:-:S05]  /*4790*/  FADD.FTZ R8, R9, R4 ;  /* 0x0000000409087221 */ /* 0x000fca0000010000 */
[----:B------:R-:W-:Y:S02]  /*47a0*/  MOV R190, R8 ;  /* 0x0000000800be7202 */ /* 0x000fe40000000f00 */
[----:B------:R-:W-:-:S07]  /*47b0*/  MOV R4, R189 ;  /* 0x000000bd00047202 */ /* 0x000fce0000000f00 */
[----:B------:R-:W-:Y:S05]  /*47c0*/  WARPSYNC.COLLECTIVE R151, `(.L_x_2426) ;  /* 0x0000000097087348 */ /* 0x000fea0003c00000 */
[----:B------:R0:W1:Y:S02]  /*47d0*/  SHFL.DOWN P0, R189, R190, R191, R192 ;  /* 0x080000bfbebd7389 */ /* 0x00006400000000c0 */
[----:B01----:R-:W-:Y:S01]  /*47e0*/  ENDCOLLECTIVE ;  /* 0x000000000000791b */ /* 0x003fe20003800000 */
.L_x_2426:
[----:B------:R-:W-:Y:S01]  /*47f0*/  MOV R5, R189 ;  /* 0x000000bd00057202 */ /* 0x000fe20000000f00 */
[----:B------:R-:W-:Y:S06]  /*4800*/  BRA `(.L_x_2427) ;  /* 0xffffffe000f87947 */ /* 0x000fec000383ffff */
.L_x_2428:
        /* <DEDUP_REMOVED lines=15> */
.L_x_5487:


//--------------------- .text._ZN10layer_norm22ln_bwd_finalize_kernelINS_22Kernel_traits_finalizeILj14336E6__halffS2_fjLj1024ELj4ENS_18Kernel_traits_baseILj14336ES2_fS2_fjLj1024EEEEEEEvNS_9BwdParamsE --------------------------
	.section	.text._ZN10layer_norm22ln_bwd_finalize_kernelINS_22Kernel_traits_finalizeILj14336E6__halffS2_fjLj1024ELj4ENS_18Kernel_traits_baseILj14336ES2_fS2_fjLj1024EEEEEEEvNS_9BwdParamsE,"ax",@progbits
	.align	128
        .global         _ZN10layer_norm22ln_bwd_finalize_kernelINS_22Kernel_traits_finalizeILj14336E6__halffS2_fjLj1024ELj4ENS_18Kernel_traits_baseILj14336ES2_fS2_fjLj1024EEEEEEEvNS_9BwdParamsE
        .type           _ZN10layer_norm22ln_bwd_finalize_kernelINS_22Kernel_traits_finalizeILj14336E6__halffS2_fjLj1024ELj4ENS_18Kernel_traits_baseILj14336ES2_fS2_fjLj1024EEEEEEEvNS_9BwdParamsE,@function
        .size           _ZN10layer_norm22ln_bwd_finalize_kernelINS_22Kernel_traits_finalizeILj14336E6__halffS2_fjLj1024ELj4ENS_18Kernel_traits_baseILj14336ES2_fS2_fjLj1024EEEEEEEvNS_9BwdParamsE,(.L_x_5488 - _ZN10layer_norm22ln_bwd_finalize_kernelINS_22Kernel_traits_finalizeILj14336E6__halffS2_fjLj1024ELj4ENS_18Kernel_traits_baseILj14336ES2_fS2_fjLj1024EEEEEEEvNS_9BwdParamsE)
        .other          _ZN10layer_norm22ln_bwd_finalize_kernelINS_22Kernel_traits_finalizeILj14336E6__halffS2_fjLj1024ELj4ENS_18Kernel_traits_baseILj14336ES2_fS2_fjLj1024EEEEEEEvNS_9BwdParamsE,@"STO_CUDA_ENTRY STV_DEFAULT"
_ZN10layer_norm22ln_bwd_finalize_kernelINS_22Kernel_traits_finalizeILj14336E6__halffS2_fjLj1024ELj4ENS_18Kernel_traits_baseILj14336ES2_fS2_fjLj1024EEEEEEEvNS_9BwdParamsE:
.text._ZN10layer_norm22ln_bwd_finalize_kernelINS_22Kernel_traits_finalizeILj14336E6__halffS2_fjLj1024ELj4ENS_18Kernel_traits_baseILj14336ES2_fS2_fjLj1024EEEEEEEvNS_9BwdParamsE:
        /* <DEDUP_REMOVED lines=25> */
.L_x_2440:
        /* <DEDUP_REMOVED lines=28> */
.L_x_2433:
        /* <DEDUP_REMOVED lines=33> */
.L_x_2432:
[----:B------:R-:W-:Y:S05]  /*0560*/  BSYNC B1 ;  /* 0x0000000000017941 */ /* 0x000fea0003800000 */
.L_x_2431:
        /* <DEDUP_REMOVED lines=23> */
.L_x_2435:
[----:B------:R-:W-:Y:S05]  /*06e0*/  BSYNC B1 ;  /* 0x0000000000017941 */ /* 0x000fea0003800000 */
.L_x_2434:
        /* <DEDUP_REMOVED lines=11> */
.L_x_2430:
[----:B------:R-:W-:Y:S05]  /*07a0*/  BSYNC B0 ;  /* 0x0000000000007941 */ /* 0x000fea0003800000 */
.L_x_2429:
        /* <DEDUP_REMOVED lines=29> */
.L_x_2451:
[----:B------:R-:W-:Y:S01]  /*0980*/  @!P1 SHF.R.U32.HI R12, RZ, 0x3, R0 ;  /* 0x00000003ff0c9819 */ /* 0x000fe20000011600 */
[----:B---3--:R-:W-:Y:S01]  /*0990*/  FADD.FTZ R14, R9, R14 ;  /* 0x0000000e090e7221 */ /* 0x008fe20000010000 */
[----:B--2---:R-:W-:Y:S02]  /*09a0*/  FADD.FTZ R11, R10, R11 ;  /* 0x0000000b0a0b7221 */ /* 0x004fe40000010000 */
[----:B------:R-:W-:-:S05]  /*09b0*/  @!P1 LOP3.LUT R12, R12, 0x1ffffffc, RZ, 0xc0, !PT ;  /* 0x1ffffffc0c0c9812 */ /* 0x000fca00078ec0ff */
[----:B------:R2:W-:Y:S04]  /*09c0*/  @!P1 STS [R12+UR4+0x2000], R14 ;  /* 0x0020000e0c009988 */ /* 0x0005e80008000804 */
[----:B------:R2:W-:Y:S02]  /*09d0*/  @!P1 STS [R12+UR4+0x2080], R11 ;  /* 0x0020800b0c009988 */ /* 0x0005e40008000804 */
.L_x_2436:
        /* <DEDUP_REMOVED lines=14> */
.L_x_2439:
[----:B------:R-:W-:Y:S05]  /*0ac0*/  BSYNC B0 ;  /* 0x0000000000007941 */ /* 0x000fea0003800000 */
.L_x_2438:
[C---:B------:R-:W-:Y:S02]  /*0ad0*/  ISETP.GT.U32.AND P1, PT, R3.reuse, -0x3801, PT ;  /* 0xffffc7ff0300780c */ /* 0x040fe40003f24070 */
[----:B------:R-:W-:Y:S02]  /*0ae0*/  IADD3 R3, R3, 0x3800, RZ ;  /* 0x0000380003037810 */ /* 0x000fe40007ffe0ff */
[----:B------:R-:W-:-:S09]  /*0af0*/  IADD3 R5, R5, 0x1c00, RZ ;  /* 0x00001c0005057810 */ /* 0x000fd20007ffe0ff */
[----:B------:R-:W-:Y:S05]  /*0b00*/  @P1 BRA `(.L_x_2440) ;  /* 0xfffffff400a01947 */ /* 0x000fea000383ffff */
[----:B------:R-:W-:Y:S05]  /*0b10*/  EXIT ;  /* 0x000000000000794d */ /* 0x000fea0003800000 */
.L_x_2437:
[----:B------:R-:W-:Y:S01]  /*0b20*/  HFMA2.MMA R19, -RZ, RZ, 0, 5.9604644775390625e-08 ;  /* 0x00000001ff137435 */ /* 0x000fe200000001ff */
[----:B---3--:R-:W-:Y:S01]  /*0b30*/  IMAD.MOV.U32 R20, RZ, RZ, R10 ;  /* 0x000000ffff147224 */ /* 0x008fe200078e000a */
[----:B------:R-:W-:Y:S02]  /*0b40*/  MOV R22, 0x1f ;  /* 0x0000001f00167802 */ /* 0x000fe40000000f00 */
[----:B------:R-:W-:-:S07]  /*0b50*/  MOV R17, 0xffffffff ;  /* 0xffffffff00117802 */ /* 0x000fce0000000f00 */
[----:B012---:R-:W-:Y:S05]  /*0b60*/  WARPSYNC.COLLECTIVE R17, `(.L_x_2441) ;  /* 0x0000000011087348 */ /* 0x007fea0003c00000 */
[----:B------:R3:W4:Y:S02]  /*0b70*/  SHFL.BFLY P2, R18, R20, R19, R22 ;  /* 0x0c00001314127389 */ /* 0x0007240000040016 */
[----:B01234-:R-:W-:Y:S01]  /*0b80*/  ENDCOLLECTIVE ;  /* 0x000000000000791b */ /* 0x01ffe20003800000 */
.L_x_2441:
[----:B------:R-:W-:Y:S01]  /*0b90*/  HFMA2.MMA R19, -RZ, RZ, 0, 1.1920928955078125e-07 ;  /* 0x00000002ff137435 */ /* 0x000fe200000001ff */
[----:B------:R-:W-:-:S04]  /*0ba0*/  IMAD.MOV.U32 R11, RZ, RZ, R18 ;  /* 0x000000ffff0b7224 */ /* 0x000fc800078e0012 */
[----:B------:R-:W-:-:S05]  /*0bb0*/  FADD.FTZ R11, R10, R11 ;  /* 0x0000000b0a0b7221 */ /* 0x000fca0000010000 */
[----:B------:R-:W-:-:S07]  /*0bc0*/  MOV R20, R11 ;  /* 0x0000000b00147202 */ /* 0x000fce0000000f00 */
[----:B------:R-:W-:Y:S05]  /*0bd0*/  WARPSYNC.COLLECTIVE R17, `(.L_x_2442) ;  /* 0x0000000011087348 */ /* 0x000fea0003c00000 */
[----:B------:R0:W1:Y:S02]  /*0be0*/  SHFL.BFLY P2, R18, R20, R19, R22 ;  /* 0x0c00001314127389 */ /* 0x0000640000040016 */
[----:B01----:R-:W-:Y:S01]  /*0bf0*/  ENDCOLLECTIVE ;  /* 0x000000000000791b */ /* 0x003fe20003800000 */
.L_x_2442:
[----:B------:R-:W-:Y:S01]  /*0c00*/  HFMA2.MMA R19, -RZ, RZ, 0, 2.384185791015625e-07 ;  /* 0x00000004ff137435 */ /* 0x000fe200000001ff */
[----:B------:R-:W-:-:S05]  /*0c10*/  MOV R12, R18 ;  /* 0x00000012000c7202 */ /* 0x000fca0000000f00 */
[----:B------:R-:W-:-:S04]  /*0c20*/  FADD.FTZ R12, R11, R12 ;  /* 0x0000000c0b0c7221 */ /* 0x000fc80000010000 */
[----:B------:R-:W-:-:S07]  /*0c30*/  IMAD.MOV.U32 R20, RZ, RZ, R12 ;  /* 0x000000ffff147224 */ /* 0x000fce00078e000c */
[----:B------:R-:W-:Y:S05]  /*0c40*/  WARPSYNC.COLLECTIVE R17, `(.L_x_2443) ;  /* 0x0000000011087348 */ /* 0x000fea0003c00000 */
[----:B------:R0:W1:Y:S02]  /*0c50*/  SHFL.BFLY P2, R18, R20, R19, R22 ;  /* 0x0c00001314127389 */ /* 0x0000640000040016 */
[----:B01----:R-:W-:Y:S01]  /*0c60*/  ENDCOLLECTIVE ;  /* 0x000000000000791b */ /* 0x003fe20003800000 */
.L_x_2443:
[----:B------:R-:W-:Y:S01]  /*0c70*/  IMAD.MOV.U32 R19, RZ, RZ, 0x8 ;  /* 0x00000008ff137424 */ /* 0x000fe200078e00ff */
[----:B------:R-:W-:-:S05]  /*0c80*/  MOV R13, R18 ;  /* 0x00000012000d7202 */ /* 0x000fca0000000f00 */
[----:B------:R-:W-:-:S05]  /*0c90*/  FADD.FTZ R13, R12, R13 ;  /* 0x0000000d0c0d7221 */ /* 0x000fca0000010000 */
[----:B------:R-:W-:-:S07]  /*0ca0*/  MOV R20, R13 ;  /* 0x0000000d00147202 */ /* 0x000fce0000000f00 */
[----:B------:R-:W-:Y:S05]  /*0cb0*/  WARPSYNC.COLLECTIVE R17, `(.L_x_2444) ;  /* 0x0000000011087348 */ /* 0x000fea0003c00000 */
[----:B------:R0:W1:Y:S02]  /*0cc0*/  SHFL.BFLY P2, R18, R20, R19, R22 ;  /* 0x0c00001314127389 */ /* 0x0000640000040016 */
[----:B01----:R-:W-:Y:S01]  /*0cd0*/  ENDCOLLECTIVE ;  /* 0x000000000000791b */ /* 0x003fe20003800000 */
.L_x_2444:
[----:B------:R-:W-:Y:S01]  /*0ce0*/  HFMA2.MMA R19, -RZ, RZ, 0, 9.5367431640625e-07 ;  /* 0x00000010ff137435 */ /* 0x000fe200000001ff */
[----:B------:R-:W-:-:S05]  /*0cf0*/  MOV R10, R18 ;  /* 0x00000012000a7202 */ /* 0x000fca0000000f00 */
[----:B------:R-:W-:-:S05]  /*0d00*/  FADD.FTZ R10, R13, R10 ;  /* 0x0000000a0d0a7221 */ /* 0x000fca0000010000 */
[----:B------:R-:W-:-:S07]  /*0d10*/  MOV R20, R10 ;  /* 0x0000000a00147202 */ /* 0x000fce0000000f00 */
[----:B------:R-:W-:Y:S05]  /*0d20*/  WARPSYNC.COLLECTIVE R17, `(.L_x_2445) ;  /* 0x0000000011087348 */ /* 0x000fea0003c00000 */
[----:B------:R0:W1:Y:S02]  /*0d30*/  SHFL.BFLY P2, R18, R20, R19, R22 ;  /* 0x0c00001314127389 */ /* 0x0000640000040016 */
[----:B01----:R-:W-:Y:S01]  /*0d40*/  ENDCOLLECTIVE ;  /* 0x000000000000791b */ /* 0x003fe20003800000 */
.L_x_2445:
[----:B------:R-:W-:Y:S01]  /*0d50*/  HFMA2.MMA R19, -RZ, RZ, 0, 5.9604644775390625e-08 ;  /* 0x00000001ff137435 */ /* 0x000fe200000001ff */
[----:B------:R-:W-:Y:S01]  /*0d60*/  MOV R20, R9 ;  /* 0x0000000900147202 */ /* 0x000fe20000000f00 */
[----:B------:R-:W-:-:S09]  /*0d70*/  IMAD.MOV.U32 R11, RZ, RZ, R18 ;  /* 0x000000ffff0b7224 */ /* 0x000fd200078e0012 */
[----:B------:R-:W-:Y:S05]  /*0d80*/  WARPSYNC.COLLECTIVE R17, `(.L_x_2446) ;  /* 0x0000000011087348 */ /* 0x000fea0003c00000 */
[----:B------:R0:W1:Y:S02]  /*0d90*/  SHFL.BFLY P2, R18, R20, R19, R22 ;  /* 0x0c00001314127389 */ /* 0x0000640000040016 */
[----:B01----:R-:W-:Y:S01]  /*0da0*/  ENDCOLLECTIVE ;  /* 0x000000000000791b */ /* 0x003fe20003800000 */
.L_x_2446:
[----:B------:R-:W-:Y:S01]  /*0db0*/  HFMA2.MMA R19, -RZ, RZ, 0, 1.1920928955078125e-07 ;  /* 0x00000002ff137435 */ /* 0x000fe200000001ff */
[----:B------:R-:W-:-:S05]  /*0dc0*/  MOV R12, R18 ;  /* 0x00000012000c7202 */ /* 0x000fca0000000f00 */
[----:B------:R-:W-:-:S04]  /*0dd0*/  FADD.FTZ R14, R9, R12 ;  /* 0x0000000c090e7221 */ /* 0x000fc80000010000 */
[----:B------:R-:W-:-:S07]  /*0de0*/  IMAD.MOV.U32 R20, RZ, RZ, R14 ;  /* 0x000000ffff147224 */ /* 0x000fce00078e000e */
[----:B------:R-:W-:Y:S05]  /*0df0*/  WARPSYNC.COLLECTIVE R17, `(.L_x_2447) ;  /* 0x0000000011087348 */ /* 0x000fea0003c00000 */
[----:B------:R0:W1:Y:S02]  /*0e00*/  SHFL.BFLY P2, R18, R20, R19, R22 ;  /* 0x0c00001314127389 */ /* 0x0000640000040016 */
[----:B01----:R-:W-:Y:S01]  /*0e10*/  ENDCOLLECTIVE ;  /* 0x000000000000791b */ /* 0x003fe20003800000 */
.L_x_2447:
[----:B------:R-:W-:Y:S01]  /*0e20*/  IMAD.MOV.U32 R19, RZ, RZ, 0x4 ;  /* 0x00000004ff137424 */ /* 0x000fe200078e00ff */
[----:B------:R-:W-:-:S05]  /*0e30*/  MOV R13, R18 ;  /* 0x00000012000d7202 */ /* 0x000fca0000000f00 */
[----:B------:R-:W-:-:S05]  /*0e40*/  FADD.FTZ R15, R14, R13 ;  /* 0x0000000d0e0f7221 */ /* 0x000fca0000010000 */
[----:B------:R-:W-:-:S07]  /*0e50*/  MOV R20, R15 ;  /* 0x0000000f00147202 */ /* 0x000fce0000000f00 */
[----:B------:R-:W-:Y:S05]  /*0e60*/  WARPSYNC.COLLECTIVE R17, `(.L_x_2448) ;  /* 0x0000000011087348 */ /* 0x000fea0003c00000 */
[----:B------:R0:W1:Y:S02]  /*0e70*/  SHFL.BFLY P2, R18, R20, R19, R22 ;  /* 0x0c00001314127389 */ /* 0x0000640000040016 */
[----:B01----:R-:W-:Y:S01]  /*0e80*/  ENDCOLLECTIVE ;  /* 0x000000000000791b */ /* 0x003fe20003800000 */
.L_x_2448:
[----:B------:R-:W-:Y:S01]  /*0e90*/  HFMA2.MMA R19, -RZ, RZ, 0, 4.76837158203125e-07 ;  /* 0x00000008ff137435 */ /* 0x000fe200000001ff */
[----:B------:R-:W-:-:S05]  /*0ea0*/  MOV R16, R18 ;  /* 0x0000001200107202 */ /* 0x000fca0000000f00 */
[----:B------:R-:W-:-:S05]  /*0eb0*/  FADD.FTZ R16, R15, R16 ;  /* 0x000000100f107221 */ /* 0x000fca0000010000 */
[----:B------:R-:W-:-:S07]  /*0ec0*/  MOV R20, R16 ;  /* 0x0000001000147202 */ /* 0x000fce0000000f00 */
[----:B------:R-:W-:Y:S05]  /*0ed0*/  WARPSYNC.COLLECTIVE R17, `(.L_x_2449) ;  /* 0x0000000011087348 */ /* 0x000fea0003c00000 */
[----:B------:R0:W1:Y:S02]  /*0ee0*/  SHFL.BFLY P2, R18, R20, R19, R22 ;  /* 0x0c00001314127389 */ /* 0x0000640000040016 */
[----:B01----:R-:W-:Y:S01]  /*0ef0*/  ENDCOLLECTIVE ;  /* 0x000000000000791b */ /* 0x003fe20003800000 */
.L_x_2449:
[----:B------:R-:W-:Y:S01]  /*0f00*/  HFMA2.MMA R19, -RZ, RZ, 0, 9.5367431640625e-07 ;  /* 0x00000010ff137435 */ /* 0x000fe200000001ff */
[----:B------:R-:W-:-:S04]  /*0f10*/  IMAD.MOV.U32 R9, RZ, RZ, R18 ;  /* 0x000000ffff097224 */ /* 0x000fc800078e0012 */
[----:B------:R-:W-:-:S05]  /*0f20*/  FADD.FTZ R9, R16, R9 ;  /* 0x0000000910097221 */ /* 0x000fca0000010000 */
[----:B------:R-:W-:-:S07]  /*0f30*/  MOV R20, R9 ;  /* 0x0000000900147202 */ /* 0x000fce0000000f00 */
[----:B------:R-:W-:Y:S05]  /*0f40*/  WARPSYNC.COLLECTIVE R17, `(.L_x_2450) ;  /* 0x0000000011087348 */ /* 0x000fea0003c00000 */
[----:B------:R0:W1:Y:S02]  /*0f50*/  SHFL.BFLY P2, R18, R20, R19, R22 ;  /* 0x0c00001314127389 */ /* 0x0000640000040016 */
[----:B01----:R-:W-:Y:S01]  /*0f60*/  ENDCOLLECTIVE ;  /* 0x000000000000791b */ /* 0x003fe20003800000 */
.L_x_2450:
[----:B------:R-:W-:Y:S01]  /*0f70*/  MOV R14, R18 ;  /* 0x00000012000e7202 */ /* 0x000fe20000000f00 */
[----:B------:R-:W-:Y:S06]  /*0f80*/  BRA `(.L_x_2451) ;  /* 0xfffffff8007c7947 */ /* 0x000fec000383ffff */
.L_x_2452:
        /* <DEDUP_REMOVED lines=15> */
.L_x_5488:


//--------------------- .text._ZN10layer_norm13ln_bwd_kernelINS_13Kernel_traitsI6__halffS2_fjLj14336ELj4ELj1ELj4ELj8ENS_18Kernel_traits_baseILj14336ES2_fS2_fjLj128EEEEEEEvNS_9BwdParamsE --------------------------
	.section	.text._ZN10layer_norm13ln_bwd_kernelINS_13Kernel_traitsI6__halffS2_fjLj14336ELj4ELj1ELj4ELj8ENS_18Kernel_traits_baseILj14336ES2_fS2_fjLj128EEEEEEEvNS_9BwdParamsE,"ax",@progbits
	.align	128
        .global         _ZN10layer_norm13ln_bwd_kernelINS_13Kernel_traitsI6__halffS2_fjLj14336ELj4ELj1ELj4ELj8ENS_18Kernel_traits_baseILj14336ES2_fS2_fjLj128EEEEEEEvNS_9BwdParamsE
        .type           _ZN10layer_norm13ln_bwd_kernelINS_13Kernel_traitsI6__halffS2_fjLj14336ELj4ELj1ELj4ELj8ENS_18Kernel_traits_baseILj14336ES2_fS2_fjLj128EEEEEEEvNS_9BwdParamsE,@function
        .size           _ZN10layer_norm13ln_bwd_kernelINS_13Kernel_traitsI6__halffS2_fjLj14336ELj4ELj1ELj4ELj8ENS_18Kernel_traits_baseILj14336ES2_fS2_fjLj128EEEEEEEvNS_9BwdParamsE,(.L_x_5489 - _ZN10layer_norm13ln_bwd_kernelINS_13Kernel_traitsI6__halffS2_fjLj14336ELj4ELj1ELj4ELj8ENS_18Kernel_traits_baseILj14336ES2_fS2_fjLj128EEEEEEEvNS_9BwdParamsE)
        .other          _ZN10layer_norm13ln_bwd_kernelINS_13Kernel_traitsI6__halffS2_fjLj14336ELj4ELj1ELj4ELj8ENS_18Kernel_traits_baseILj14336ES2_fS2_fjLj128EEEEEEEvNS_9BwdParamsE,@"STO_CUDA_ENTRY STV_DEFAULT"
_ZN10layer_norm13ln_bwd_kernelINS_13Kernel_traitsI6__halffS2_fjLj14336ELj4ELj1ELj4ELj8ENS_18Kernel_traits_baseILj14336ES2_fS2_fjLj128EEEEEEEvNS_9BwdParamsE:
.text._ZN10layer_norm13ln_bwd_kernelINS_13Kernel_traitsI6__halffS2_fjLj14336ELj4ELj1ELj4ELj8ENS_18Kernel_traits_baseILj14336ES2_fS2_fjLj128EEEEEEEvNS_9BwdParamsE:
        /* <DEDUP_REMOVED lines=21> */
[----:B--2---:R-:W-:-:S04]  /*0150*/  @P0 IMAD.WIDE.U32 R8, R17, 0x4, R8 ;  /* 0x0000000411080825 */ /* 0x004fc800078e0008 */
[----:B------:R-:W2:Y:S01]  /*0160*/  @P0 LDC.64 R22, c[0x0][0x248] ;  /* 0x00009200ff160b82 */ /* 0x000ea20000000a00 */
[----:B---3--:R-:W-:Y:S01]  /*0170*/  @P0 IMAD.WIDE.U32 R6, R5, 0x4, R6 ;  /* 0x0000000405060825 */ /* 0x008fe200078e0006 */
[----:B------:R-:W-:Y:S01]  /*0180*/  @P0 IADD3 R5, R4, 0x800, RZ ;  /* 0x0000080004050810 */ /* 0x000fe20007ffe0ff */
[----:B------:R-:W5:Y:S02]  /*0190*/  @P0 LDG.E R36, desc[UR6][R8.64] ;  /* 0x0000000608240981 */ /* 0x000f64000c1e1900 */
[----:B0-----:R-:W-:Y:S02]  /*01a0*/  @P0 IMAD.WIDE.U32 R10, R21, 0x4, R10 ;  /* 0x00000004150a0825 */ /* 0x001fe400078e000a */
[----:B------:R4:W5:Y:S01]  /*01b0*/  @P0 LDG.E R34, desc[UR6][R6.64] ;  /* 0x0000000606220981 */ /* 0x000962000c1e1900 */
[----:B------:R-:W0:Y:S01]  /*01c0*/  @P0 LDC.64 R16, c[0x0][0x248] ;  /* 0x00009200ff100b82 */ /* 0x000e220000000a00 */
[----:B-1----:R-:W-:-:S07]  /*01d0*/  @P0 IMAD.WIDE.U32 R12, R5, 0x4, R12 ;  /* 0x00000004050c0825 */ /* 0x002fce00078e000c */
[----:B------:R-:W1:Y:S01]  /*01e0*/  @P0 LDC.64 R18, c[0x0][0x248] ;  /* 0x00009200ff120b82 */ /* 0x000e620000000a00 */
[----:B------:R-:W-:Y:S01]  /*01f0*/  @P0 IADD3 R5, R4, 0xa00, RZ ;  /* 0x00000a0004050810 */ /* 0x000fe20007ffe0ff */
[----:B------:R2:W5:Y:S06]  /*0200*/  @P0 LDG.E R38, desc[UR6][R12.64] ;  /* 0x000000060c260981 */ /* 0x00056c000c1e1900 */
[----:B------:R-:W3:Y:S08]  /*0210*/  @P0 LDC.64 R26, c[0x0][0x248] ;  /* 0x00009200ff1a0b82 */ /* 0x000ef00000000a00 */
[----:B------:R-:W3:Y:S08]  /*0220*/  @P0 LDC.64 R20, c[0x0][0x248] ;  /* 0x00009200ff140b82 */ /* 0x000ef00000000a00 */
[----:B------:R-:W3:Y:S01]  /*0230*/  @P0 LDC.64 R50, c[0x0][0x248] ;  /* 0x00009200ff320b82 */ /* 0x000ee20000000a00 */
[----:B----4-:R-:W-:-:S07]  /*0240*/  @P0 IMAD.WIDE.U32 R6, R5, 0x4, R14 ;  /* 0x0000000405060825 */ /* 0x010fce00078e000e */
[----:B------:R-:W4:Y:S01]  /*0250*/  @P0 LDC.64 R28, c[0x0][0x248] ;  /* 0x00009200ff1c0b82 */ /* 0x000f220000000a00 */
[C---:B------:R-:W-:Y:S01]  /*0260*/  @P0 IADD3 R5, R4.reuse, 0x1200, RZ ;  /* 0x0000120004050810 */ /* 0x040fe20007ffe0ff */
[----:B------:R1:W5:Y:S06]  /*0270*/  @P0 LDG.E R37, desc[UR6][R10.64] ;  /* 0x000000060a250981 */ /* 0x00036c000c1e1900 */
[----:B------:R-:W4:Y:S08]  /*0280*/  @P0 LDC.64 R24, c[0x0][0x248] ;  /* 0x00009200ff180b82 */ /* 0x000f300000000a00 */
[----:B------:R-:W4:Y:S01]  /*0290*/  @P0 LDC.64 R30, c[0x0][0x248] ;  /* 0x00009200ff1e0b82 */ /* 0x000f220000000a00 */
[----:B--2---:R-:W-:Y:S01]  /*02a0*/  @P0 IMAD.WIDE.U32 R12, R5, 0x4, R22 ;  /* 0x00000004050c0825 */ /* 0x004fe200078e0016 */
[C---:B------:R-:W-:Y:S01]  /*02b0*/  @P0 IADD3 R33, R4.reuse, 0xc00, RZ ;  /* 0x00000c0004210810 */ /* 0x040fe20007ffe0ff */
[----:B------:R3:W5:Y:S01]  /*02c0*/  @P0 LDG.E R39, desc[UR6][R6.64] ;  /* 0x0000000606270981 */ /* 0x000762000c1e1900 */
[----:B------:R-:W-:-:S02]  /*02d0*/  @P0 IADD3 R35, R4, 0xe00, RZ ;  /* 0x00000e0004230810 */ /* 0x000fc40007ffe0ff */
[C---:B------:R-:W-:Y:S02]  /*02e0*/  @P0 IADD3 R5, R4.reuse, 0x1600, RZ ;  /* 0x0000160004050810 */ /* 0x040fe40007ffe0ff */
[C---:B------:R-:W-:Y:S01]  /*02f0*/  @P0 IADD3 R15, R4.reuse, 0x1000, RZ ;  /* 0x00001000040f0810 */ /* 0x040fe20007ffe0ff */
[----:B0-----:R-:W-:Y:S01]  /*0300*/  @P0 IMAD.WIDE.U32 R8, R33, 0x4, R16 ;  /* 0x0000000421080825 */ /* 0x001fe200078e0010 */
[C---:B------:R-:W-:Y:S01]  /*0310*/  @P0 IADD3 R17, R4.reuse, 0x1400, RZ ;  /* 0x0000140004110810 */ /* 0x040fe20007ffe0ff */
[----:B------:R-:W5:Y:S02]  /*0320*/  @P0 LDG.E R43, desc[UR6][R12.64] ;  /* 0x000000060c2b0981 */ /* 0x000f64000c1e1900 */
[----:B-1----:R-:W-:Y:S01]  /*0330*/  @P0 IMAD.WIDE.U32 R10, R35, 0x4, R18 ;  /* 0x00000004230a0825 */ /* 0x002fe200078e0012 */
[C---:B------:R-:W-:Y:S01]  /*0340*/  @P0 IADD3 R19, R4.reuse, 0x1800, RZ ;  /* 0x0000180004130810 */ /* 0x040fe20007ffe0ff */
[----:B------:R4:W5:Y:S02]  /*0350*/  @P0 LDG.E R40, desc[UR6][R8.64] ;  /* 0x0000000608280981 */ /* 0x000964000c1e1900 */
[----:B---3--:R-:W-:Y:S01]  /*0360*/  @P0 IMAD.WIDE.U32 R6, R5, 0x4, R26 ;  /* 0x0000000405060825 */ /* 0x008fe200078e001a */
[----:B------:R-:W-:Y:S01]  /*0370*/  SHF.R.U32.HI R5, RZ, 0x2, R48 ;  /* 0x00000002ff057819 */ /* 0x000fe20000011630 */
[----:B------:R0:W5:Y:S02]  /*0380*/  @P0 LDG.E R41, desc[UR6][R10.64] ;  /* 0x000000060a290981 */ /* 0x000164000c1e1900 */
[----:B------:R-:W-:Y:S01]  /*0390*/  @P0 IMAD.WIDE.U32 R14, R15, 0x4, R20 ;  /* 0x000000040f0e0825 */ /* 0x000fe200078e0014 */
[C---:B------:R-:W-:Y:S01]  /*03a0*/  @P0 IADD3 R21, R4.reuse, 0x1a00, RZ ;  /* 0x00001a0004150810 */ /* 0x040fe20007ffe0ff */
[----:B------:R1:W5:Y:S01]  /*03b0*/  @P0 LDG.E R45, desc[UR6][R6.64] ;  /* 0x00000006062d0981 */ /* 0x000362000c1e1900 */
[----:B------:R-:W-:Y:S01]  /*03c0*/  @P0 LEA R18, P1, R4, R50, 0x2 ;  /* 0x0000003204120211 */ /* 0x000fe200078210ff */
[----:B----4-:R-:W-:Y:S01]  /*03d0*/  @P0 IMAD.WIDE.U32 R8, R19, 0x4, R28 ;  /* 0x0000000413080825 */ /* 0x010fe200078e001c */
[----:B------:R-:W-:Y:S01]  /*03e0*/  LEA.HI R165, R0, R5, RZ, 0x19 ;  /* 0x0000000500a57211 */ /* 0x000fe200078fc8ff */
[----:B------:R-:W5:Y:S01]  /*03f0*/  @P0 LDG.E R42, desc[UR6][R14.64] ;  /* 0x000000060e2a0981 */ /* 0x000f62000c1e1900 */
[----:B------:R-:W-:Y:S01]  /*0400*/  @P0 LEA.HI.X R19, R4, R51, RZ, 0x2, P1 ;  /* 0x0000003304130211 */ /* 0x000fe200008f14ff */
[----:B------:R-:W-:-:S02]  /*0410*/  @P0 IMAD.WIDE.U32 R16, R17, 0x4, R24 ;  /* 0x0000000411100825 */ /* 0x000fc400078e0018 */
[----:B------:R-:W5:Y:S02]  /*0420*/  @P0 LDG.E R46, desc[UR6][R8.64] ;  /* 0x00000006082e0981 */ /* 0x000f64000c1e1900 */
[----:B0-----:R-:W-:Y:S01]  /*0430*/  @P0 IMAD.WIDE.U32 R10, R21, 0x4, R30 ;  /* 0x00000004150a0825 */ /* 0x001fe200078e001e */
[----:B-1----:R-:W-:Y:S01]  /*0440*/  MOV R7, R165 ;  /* 0x000000a500077202 */ /* 0x002fe20000000f00 */
        /* <DEDUP_REMOVED lines=135> */
[----:B------:R-:W-:-:S07]  /*0cc0*/  HADD2.F32 R156, -RZ, R156.H1_H1 ;  /* 0x3000009cff9c7230 */ /* 0x000fce0000004100 */
.L_x_2459:
[----:B------:R-:W-:Y:S01]  /*0cd0*/  ULDC.64 UR4, c[0x0][0x228] ;  /* 0x00008a0000047ab9 */ /* 0x000fe20000000a00 */
[----:B-1----:R-:W-:Y:S01]  /*0ce0*/  IMAD R133, R7, 0x1c00, R4 ;  /* 0x00001c0007857824 */ /* 0x002fe200078e0204 */
[----:B------:R-:W-:Y:S01]  /*0cf0*/  ISETP.NE.U32.AND P0, PT, RZ, UR4, PT ;  /* 0x00000004ff007c0c */ /* 0x000fe2000bf05070 */
[----:B------:R-:W0:Y:S03]  /*0d00*/  LDC.64 R124, c[0x0][0x238] ;  /* 0x00008e00ff7c7b82 */ /* 0x000e260000000a00 */
[----:B------:R-:W-:Y:S02]  /*0d10*/  ISETP.NE.AND.EX P0, PT, RZ, UR5, PT, P0 ;  /* 0x00000005ff007c0c */ /* 0x000fe4000bf05300 */
[C---:B------:R-:W-:Y:S02]  /*0d20*/  IADD3 R139, R133.reuse, 0x200, RZ ;  /* 0x00000200858b7810 */ /* 0x040fe40007ffe0ff */
[----:B------:R-:W-:-:S09]  /*0d30*/  IADD3 R135, R133, 0x400, RZ ;  /* 0x0000040085877810 */ /* 0x000fd20007ffe0ff */
[----:B------:R-:W1:Y:S01]  /*0d40*/  @P0 LDC.64 R68, c[0x0][0x228] ;  /* 0x00008a00ff440b82 */ /* 0x000e620000000a00 */
[C---:B------:R-:W-:Y:S02]  /*0d50*/  @P0 LEA R128, P1, R133.reuse, UR4, 0x3 ;  /* 0x0000000485800c11 */ /* 0x040fe4000f8218ff */
[----:B------:R-:W-:Y:S02]  /*0d60*/  @P0 MOV R132, RZ ;  /* 0x000000ff00840202 */ /* 0x000fe40000000f00 */
[----:B------:R-:W-:-:S03]  /*0d70*/  @P0 LEA.HI.X R129, R133, UR5, RZ, 0x3, P1 ;  /* 0x0000000585810c11 */ /* 0x000fc600088f1cff */
[----:B------:R-:W2:Y:S08]  /*0d80*/  @!P0 LDC.64 R66, c[0x0][0x220] ;  /* 0x00008800ff428b82 */ /* 0x000eb00000000a00 */
[----:B------:R-:W3:Y:S08]  /*0d90*/  @!P0 LDC.64 R64, c[0x0][0x220] ;  /* 0x00008800ff408b82 */ /* 0x000ef00000000a00 */
[----:B------:R-:W4:Y:S01]  /*0da0*/  @!P0 LDC.64 R120, c[0x0][0x230] ;  /* 0x00008c00ff788b82 */ /* 0x000f220000000a00 */
[----:B-1----:R-:W-:-:S07]  /*0db0*/  @P0 IMAD.WIDE.U32 R68, R139, 0x8, R68 ;  /* 0x000000088b440825 */ /* 0x002fce00078e0044 */
[----:B------:R-:W1:Y:S01]  /*0dc0*/  @P0 LDC.64 R70, c[0x0][0x228] ;  /* 0x00008a00ff460b82 */ /* 0x000e620000000a00 */
[----:B--2---:R-:W-:Y:S01]  /*0dd0*/  @!P0 IMAD.WIDE.U32 R68, R139, 0x8, R66 ;  /* 0x000000088b448825 */ /* 0x004fe200078e0042 */
[C---:B------:R-:W-:Y:S02]  /*0de0*/  IADD3 R145, R133.reuse, 0x800, RZ ;  /* 0x0000080085917810 */ /* 0x040fe40007ffe0ff */
[----:B------:R-:W-:Y:S01]  /*0df0*/  IADD3 R137, R133, 0x600, RZ ;  /* 0x0000060085897810 */ /* 0x000fe20007ffe0ff */
[----:B0-----:R-:W-:Y:S01]  /*0e00*/  IMAD.WIDE R124, R7, 0x4, R124 ;  /* 0x00000004077c7825 */ /* 0x001fe200078e027c */
[C---:B------:R-:W-:Y:S01]  /*0e10*/  IADD3 R149, R133.reuse, 0xa00, RZ ;  /* 0x00000a0085957810 */ /* 0x040fe20007ffe0ff */
[----:B------:R-:W2:Y:S01]  /*0e20*/  LDG.E R175, desc[UR6][R68.64+0x4] ;  /* 0x0000040644af7981 */ /* 0x000ea2000c1e1900 */
[----:B------:R-:W0:Y:S01]  /*0e30*/  @!P0 LDC.64 R118, c[0x0][0x220] ;  /* 0x00008800ff768b82 */ /* 0x000e220000000a00 */
[C---:B---3--:R-:W-:Y:S02]  /*0e40*/  @!P0 LEA R128, P2, R133.reuse, R64, 0x3 ;  /* 0x0000004085808211 */ /* 0x048fe400078418ff */
[----:B------:R-:W3:Y:S02]  /*0e50*/  LDG.E R136, desc[UR6][R68.64] ;  /* 0x0000000644887981 */ /* 0x000ee4000c1e1900 */
[----:B------:R-:W-:-:S02]  /*0e60*/  @!P0 LEA.HI.X R129, R133, R65, RZ, 0x3, P2 ;  /* 0x0000004185818211 */ /* 0x000fc400010f1cff */
[----:B------:R-:W5:Y:S01]  /*0e70*/  LDG.E R160, desc[UR6][R124.64] ;  /* 0x000000067ca07981 */ /* 0x000f62000c1e1900 */
[----:B------:R-:W0:Y:S01]  /*0e80*/  @P0 LDC.64 R126, c[0x0][0x228] ;  /* 0x00008a00ff7e0b82 */ /* 0x000e220000000a00 */
[----:B----4-:R-:W-:Y:S02]  /*0e90*/  @!P0 IMAD.WIDE R120, R7, 0x4, R120 ;  /* 0x0000000407788825 */ /* 0x010fe400078e0278 */
[----:B------:R-:W4:Y:S04]  /*0ea0*/  LDG.E R141, desc[UR6][R128.64+0x4] ;  /* 0x00000406808d7981 */ /* 0x000f28000c1e1900 */
[----:B------:R0:W2:Y:S01]  /*0eb0*/  @!P0 LDG.E R132, desc[UR6][R120.64] ;  /* 0x0000000678848981 */ /* 0x0000a2000c1e1900 */
[----:B------:R-:W0:Y:S01]  /*0ec0*/  @!P0 LDC.64 R66, c[0x0][0x220] ;  /* 0x00008800ff428b82 */ /* 0x000e220000000a00 */
[----:B-1----:R-:W-:-:S02]  /*0ed0*/  @P0 IMAD.WIDE.U32 R70, R135, 0x8, R70 ;  /* 0x0000000887460825 */ /* 0x002fc400078e0046 */
[----:B------:R-:W5:Y:S05]  /*0ee0*/  LDG.E R165, desc[UR6][R128.64] ;  /* 0x0000000680a57981 */ /* 0x000f6a000c1e1900 */
[----:B------:R-:W1:Y:S01]  /*0ef0*/  @P0 LDC.64 R122, c[0x0][0x228] ;  /* 0x00008a00ff7a0b82 */ /* 0x000e620000000a00 */
[----:B0-----:R-:W-:-:S05]  /*0f00*/  @!P0 IMAD.WIDE.U32 R70, R135, 0x8, R118 ;  /* 0x0000000887468825 */ /* 0x001fca00078e0076 */
[----:B------:R-:W5:Y:S02]  /*0f10*/  LDG.E R177, desc[UR6][R70.64+0x4] ;  /* 0x0000040646b17981 */ /* 0x000f64000c1e1900 */
[----:B------:R-:W0:Y:S01]  /*0f20*/  @!P0 LDC.64 R64, c[0x0][0x220] ;  /* 0x00008800ff408b82 */ /* 0x000e220000000a00 */
[C---:B------:R-:W-:Y:S01]  /*0f30*/  @P0 IMAD.WIDE.U32 R126, R145.reuse, 0x8, R126 ;  /* 0x00000008917e0825 */ /* 0x040fe200078e007e */
[----:B------:R1:W5:Y:S06]  /*0f40*/  LDG.E R138, desc[UR6][R70.64] ;  /* 0x00000006468a7981 */ /* 0x00036c000c1e1900 */
[----:B------:R-:W0:Y:S01]  /*0f50*/  @P0 LDC.64 R118, c[0x0][0x228] ;  /* 0x00008a00ff760b82 */ /* 0x000e220000000a00 */
[----:B------:R-:W-:Y:S01]  /*0f60*/  @!P0 IMAD.WIDE.U32 R126, R145, 0x8, R66 ;  /* 0x00000008917e8825 */ /* 0x000fe200078e0042 */
[----:B------:R-:W-:-:S02]  /*0f70*/  IADD3 R161, R133, 0x1000, RZ ;  /* 0x0000100085a17810 */ /* 0x000fc40007ffe0ff */
[C---:B------:R-:W-:Y:S02]  /*0f80*/  IADD3 R147, R133.reuse, 0xc00, RZ ;  /* 0x00000c0085937810 */ /* 0x040fe40007ffe0ff */
[----:B------:R-:W-:Y:S01]  /*0f90*/  IADD3 R151, R133, 0xe00, RZ ;  /* 0x00000e0085977810 */ /* 0x000fe20007ffe0ff */
[----:B------:R-:W5:Y:S01]  /*0fa0*/  LDG.E R181, desc[UR6][R126.64+0x4] ;  /* 0x000004067eb57981 */ /* 0x000f62000c1e1900 */
[----:B------:R-:W0:Y:S01]  /*0fb0*/  @!P0 LDC.64 R120, c[0x0][0x220] ;  /* 0x00008800ff788b82 */ /* 0x000e220000000a00 */
[----:B-1----:R-:W-:Y:S01]  /*0fc0*/  @P0 IMAD.WIDE.U32 R122, R137, 0x8, R122 ;  /* 0x00000008897a0825 */ /* 0x002fe200078e007a */
[----:B------:R-:W-:Y:S01]  /*0fd0*/  IADD3 R167, R133, 0x1400, RZ ;  /* 0x0000140085a77810 */ /* 0x000fe20007ffe0ff */
[----:B------:R-:W5:Y:S05]  /*0fe0*/  LDG.E R144, desc[UR6][R126.64] ;  /* 0x000000067e907981 */ /* 0x000f6a000c1e1900 */
[----:B------:R-:W1:Y:S08]  /*0ff0*/  @P0 LDC.64 R66, c[0x0][0x228] ;  /* 0x00008a00ff420b82 */ /* 0x000e700000000a00 */
[----:B------:R-:W1:Y:S01]  /*1000*/  @!P0 LDC.64 R70, c[0x0][0x220] ;  /* 0x00008800ff468b82 */ /* 0x000e620000000a00 */
[----:B0-----:R-:W-:-:S07]  /*1010*/  @!P0 IMAD.WIDE.U32 R122, R137, 0x8, R64 ;  /* 0x00000008897a8825 */ /* 0x001fce00078e0040 */
[----:B------:R-:W0:Y:S01]  /*1020*/  @P0 LDC.64 R128, c[0x0][0x228] ;  /* 0x00008a00ff800b82 */ /* 0x000e220000000a00 */
[C---:B------:R-:W-:Y:S01]  /*1030*/  @P0 IMAD.WIDE.U32 R118, R149.reuse, 0x8, R118 ;  /* 0x0000000895760825 */ /* 0x040fe200078e0076 */
[----:B------:R-:W5:Y:S06]  /*1040*/  LDG.E R179, desc[UR6][R122.64+0x4] ;  /* 0x000004067ab37981 */ /* 0x000f6c000c1e1900 */
[----:B------:R-:W0:Y:S01]  /*1050*/  @!P0 LDC.64 R130, c[0x0][0x220] ;  /* 0x00008800ff828b82 */ /* 0x000e220000000a00 */
[----:B------:R-:W-:Y:S01]  /*1060*/  @!P0 IMAD.WIDE.U32 R118, R149, 0x8, R120 ;  /* 0x0000000895768825 */ /* 0x000fe200078e0078 */
[----:B------:R-:W5:Y:S06]  /*1070*/  LDG.E R140, desc[UR6][R122.64] ;  /* 0x000000067a8c7981 */ /* 0x000f6c000c1e1900 */
[----:B------:R-:W0:Y:S01]  /*1080*/  @!P0 LDC.64 R68, c[0x0][0x220] ;  /* 0x00008800ff448b82 */ /* 0x000e220000000a00 */
[----:B------:R-:W5:Y:S01]  /*1090*/  LDG.E R185, desc[UR6][R118.64+0x4] ;  /* 0x0000040676b97981 */ /* 0x000f62000c1e1900 */
[----:B-1----:R-:W-:-:S03]  /*10a0*/  @P0 IMAD.WIDE.U32 R66, R161, 0x8, R66 ;  /* 0x00000008a1420825 */ /* 0x002fc600078e0042 */
[----:B------:R1:W5:Y:S03]  /*10b0*/  LDG.E R146, desc[UR6][R118.64] ;  /* 0x0000000676927981 */ /* 0x000366000c1e1900 */
[----:B------:R-:W1:Y:S08]  /*10c0*/  @P0 LDC.64 R64, c[0x0][0x228] ;  /* 0x00008a00ff400b82 */ /* 0x000e700000000a00 */
[----:B------:R-:W1:Y:S01]  /*10d0*/  @P0 LDC.64 R124, c[0x0][0x228] ;  /* 0x00008a00ff7c0b82 */ /* 0x000e620000000a00 */
[----:B------:R-:W-:-:S04]  /*10e0*/  @!P0 IMAD.WIDE.U32 R66, R161, 0x8, R70 ;  /* 0x00000008a1428825 */ /* 0x000fc800078e0046 */
[----:B0-----:R-:W-:Y:S01]  /*10f0*/  @P0 IMAD.WIDE.U32 R128, R147, 0x8, R128 ;  /* 0x0000000893800825 */ /* 0x001fe200078e0080 */
[----:B------:R-:W-:Y:S01]  /*1100*/  IADD3 R171, R133, 0x1600, RZ ;  /* 0x0000160085ab7810 */ /* 0x000fe20007ffe0ff */
[----:B------:R-:W5:Y:S01]  /*1110*/  LDG.E R189, desc[UR6][R66.64+0x4] ;  /* 0x0000040642bd7981 */ /* 0x000f62000c1e1900 */
[----:B-1----:R-:W0:Y:S08]  /*1120*/  @P0 LDC.64 R118, c[0x0][0x228] ;  /* 0x00008a00ff760b82 */ /* 0x002e300000000a00 */
[----:B------:R-:W1:Y:S08]  /*1130*/  @P0 LDC.64 R120, c[0x0][0x228] ;  /* 0x00008a00ff780b82 */ /* 0x000e700000000a00 */
[----:B------:R-:W1:Y:S01]  /*1140*/  @!P0 LDC.64 R70, c[0x0][0x220] ;  /* 0x00008800ff468b82 */ /* 0x000e620000000a00 */
[----:B------:R-:W-:Y:S01]  /*1150*/  @!P0 IMAD.WIDE.U32 R128, R147, 0x8, R130 ;  /* 0x0000000893808825 */ /* 0x000fe200078e0082 */
[----:B------:R-:W-:Y:S01]  /*1160*/  IADD3 R163, R133, 0x1200, RZ ;  /* 0x0000120085a37810 */ /* 0x000fe20007ffe0ff */
[----:B------:R0:W5:Y:S05]  /*1170*/  LDG.E R162, desc[UR6][R66.64] ;  /* 0x0000000642a27981 */ /* 0x00016a000c1e1900 */
[----:B------:R-:W1:Y:S01]  /*1180*/  @!P0 LDC.64 R122, c[0x0][0x220] ;  /* 0x00008800ff7a8b82 */ /* 0x000e620000000a00 */
[C---:B------:R-:W-:Y:S01]  /*1190*/  @P0 IMAD.WIDE.U32 R64, R151.reuse, 0x8, R64 ;  /* 0x0000000897400825 */ /* 0x040fe200078e0040 */
[----:B------:R-:W5:Y:S03]  /*11a0*/  LDG.E R183, desc[UR6][R128.64+0x4] ;  /* 0x0000040680b77981 */ /* 0x000f66000c1e1900 */
[----:B------:R-:W-:Y:S01]  /*11b0*/  @!P0 IMAD.WIDE.U32 R64, R151, 0x8, R68 ;  /* 0x0000000897408825 */ /* 0x000fe200078e0044 */
[----:B------:R0:W5:Y:S02]  /*11c0*/  LDG.E R148, desc[UR6][R128.64] ;  /* 0x0000000680947981 */ /* 0x000164000c1e1900 */
[----:B0-----:R-:W0:Y:S02]  /*11d0*/  LDC.64 R66, c[0x0][0x268] ;  /* 0x00009a00ff427b82 */ /* 0x001e240000000a00 */
[----:B------:R-:W5:Y:S04]  /*11e0*/  LDG.E R187, desc[UR6][R64.64+0x4] ;  /* 0x0000040640bb7981 */ /* 0x000f68000c1e1900 */
[----:B------:R1:W5:Y:S01]  /*11f0*/  LDG.E R150, desc[UR6][R64.64] ;  /* 0x0000000640967981 */ /* 0x000362000c1e1900 */
[----:B------:R-:W-:Y:S01]  /*1200*/  @P0 IMAD.WIDE.U32 R128, R167, 0x8, R124 ;  /* 0x00000008a7800825 */ /* 0x000fe200078e007c */
[----:B------:R-:W0:Y:S08]  /*1210*/  @P0 LDC.64 R126, c[0x0][0x228] ;  /* 0x00008a00ff7e0b82 */ /* 0x000e300000000a00 */
[----:B------:R-:W0:Y:S01]  /*1220*/  @P0 LDC.64 R124, c[0x0][0x228] ;  /* 0x00008a00ff7c0b82 */ /* 0x000e220000000a00 */
[----:B------:R-:W-:-:S07]  /*1230*/  @P0 IMAD.WIDE.U32 R118, R171, 0x8, R118 ;  /* 0x00000008ab760825 */ /* 0x000fce00078e0076 */
[----:B-1----:R-:W1:Y:S01]  /*1240*/  @!P0 LDC.64 R64, c[0x0][0x220] ;  /* 0x00008800ff408b82 */ /* 0x002e620000000a00 */
[----:B------:R-:W-:-:S04]  /*1250*/  @P0 IMAD.WIDE.U32 R120, R163, 0x8, R120 ;  /* 0x00000008a3780825 */ /* 0x000fc800078e0078 */
[----:B------:R-:W-:-:S03]  /*1260*/  @!P0 IMAD.WIDE.U32 R118, R171, 0x8, R70 ;  /* 0x00000008ab768825 */ /* 0x000fc600078e0046 */
[----:B------:R-:W3:Y:S01]  /*1270*/  @!P0 LDC.64 R68, c[0x0][0x220] ;  /* 0x00008800ff448b82 */ /* 0x000ee20000000a00 */
[----:B------:R-:W-:Y:S01]  /*1280*/  @!P0 IMAD.WIDE.U32 R120, R163, 0x8, R122 ;  /* 0x00000008a3788825 */ /* 0x000fe200078e007a */
[----:B------:R-:W5:Y:S01]  /*1290*/  LDG.E R195, desc[UR6][R118.64+0x4] ;  /* 0x0000040676c37981 */ /* 0x000f62000c1e1900 */
[C---:B------:R-:W-:Y:S02]  /*12a0*/  IADD3 R173, R133.reuse, 0x1a00, RZ ;  /* 0x00001a0085ad7810 */ /* 0x040fe40007ffe0ff */
[----:B------:R-:W-:Y:S01]  /*12b0*/  IADD3 R169, R133, 0x1800, RZ ;  /* 0x0000180085a97810 */ /* 0x000fe20007ffe0ff */
[----:B------:R-:W5:Y:S02]  /*12c0*/  LDG.E R164, desc[UR6][R120.64] ;  /* 0x0000000678a47981 */ /* 0x000f64000c1e1900 */
[----:B------:R-:W3:Y:S01]  /*12d0*/  @!P0 LDC.64 R122, c[0x0][0x220] ;  /* 0x00008800ff7a8b82 */ /* 0x000ee20000000a00 */
[----:B0-----:R-:W-:Y:S01]  /*12e0*/  @P0 IMAD.WIDE.U32 R124, R173, 0x8, R124 ;  /* 0x00000008ad7c0825 */ /* 0x001fe200078e007c */
[----:B------:R0:W5:Y:S03]  /*12f0*/  LDG.E R191, desc[UR6][R120.64+0x4] ;  /* 0x0000040678bf7981 */ /* 0x000166000c1e1900 */
[----:B------:R-:W-:Y:S01]  /*1300*/  IMAD.WIDE.U32 R70, R149, 0x4, R66 ;  /* 0x0000000495467825 */ /* 0x000fe200078e0042 */
[----:B------:R-:W5:Y:S03]  /*1310*/  LDG.E R174, desc[UR6][R118.64] ;  /* 0x0000000676ae7981 */ /* 0x000f66000c1e1900 */
[----:B-1----:R-:W-:-:S02]  /*1320*/  @!P0 IMAD.WIDE.U32 R124, R173, 0x8, R64 ;  /* 0x00000008ad7c8825 */ /* 0x002fc400078e0040 */
[----:B------:R-:W5:Y:S02]  /*1330*/  LDG.E R70, desc[UR6][R70.64] ;  /* 0x0000000646467981 */ /* 0x000f64000c1e1900 */
[----:B------:R-:W-:Y:S02]  /*1340*/  IMAD.WIDE.U32 R64, R133, 0x4, R66 ;  /* 0x0000000485407825 */ /* 0x000fe400078e0042 */
[----:B------:R-:W5:Y:S02]  /*1350*/  LDG.E R182, desc[UR6][R124.64] ;  /* 0x000000067cb67981 */ /* 0x000f64000c1e1900 */
[----:B------:R-:W-:Y:S02]  /*1360*/  @P0 IMAD.WIDE.U32 R126, R169, 0x8, R126 ;  /* 0x00000008a97e0825 */ /* 0x000fe400078e007e */
[----:B------:R1:W5:Y:S02]  /*1370*/  LDG.E R180, desc[UR6][R64.64] ;  /* 0x0000000640b47981 */ /* 0x000364000c1e1900 */
[----:B---3--:R-:W-:-:S02]  /*1380*/  @!P0 IMAD.WIDE.U32 R128, R167, 0x8, R68 ;  /* 0x00000008a7808825 */ /* 0x008fc400078e0044 */
[----:B------:R-:W3:Y:S02]  /*1390*/  LDG.E R199, desc[UR6][R124.64+0x4] ;  /* 0x000004067cc77981 */ /* 0x000ee4000c1e1900 */
[----:B------:R-:W-:Y:S02]  /*13a0*/  @!P0 IMAD.WIDE.U32 R126, R169, 0x8, R122 ;  /* 0x00000008a97e8825 */ /* 0x000fe400078e007a */
[----:B------:R-:W3:Y:S02]  /*13b0*/  LDG.E R166, desc[UR6][R128.64] ;  /* 0x0000000680a67981 */ /* 0x000ee4000c1e1900 */
[--C-:B------:R-:W-:Y:S02]  /*13c0*/  IMAD.WIDE.U32 R122, R139, 0x4, R66.reuse ;  /* 0x000000048b7a7825 */ /* 0x100fe400078e0042 */
[----:B------:R4:W3:Y:S02]  /*13d0*/  LDG.E R193, desc[UR6][R128.64+0x4] ;  /* 0x0000040680c17981 */ /* 0x0008e4000c1e1900 */
[----:B0-----:R-:W-:-:S02]  /*13e0*/  IMAD.WIDE.U32 R120, R145, 0x4, R66 ;  /* 0x0000000491787825 */ /* 0x001fc400078e0042 */
[----:B------:R-:W3:Y:S02]  /*13f0*/  LDG.E R197, desc[UR6][R126.64+0x4] ;  /* 0x000004067ec57981 */ /* 0x000ee4000c1e1900 */
[--C-:B------:R-:W-:Y:S02]  /*1400*/  IMAD.WIDE.U32 R68, R147, 0x4, R66.reuse ;  /* 0x0000000493447825 */ /* 0x100fe400078e0042 */
[----:B------:R-:W3:Y:S02]  /*1410*/  LDG.E R178, desc[UR6][R126.64] ;  /* 0x000000067eb27981 */ /* 0x000ee4000c1e1900 */
[--C-:B-1----:R-:W-:Y:S02]  /*1420*/  IMAD.WIDE.U32 R64, R151, 0x4, R66.reuse ;  /* 0x0000000497407825 */ /* 0x102fe400078e0042 */
[----:B------:R0:W3:Y:S02]  /*1430*/  LDG.E R170, desc[UR6][R122.64] ;  /* 0x000000067aaa7981 */ /* 0x0000e4000c1e1900 */
[----:B------:R-:W-:-:S02]  /*1440*/  IMAD.WIDE.U32 R130, R135, 0x4, R66 ;  /* 0x0000000487827825 */ /* 0x000fc400078e0042 */
[----:B------:R1:W3:Y:S02]  /*1450*/  LDG.E R176, desc[UR6][R120.64] ;  /* 0x0000000678b07981 */ /* 0x0002e4000c1e1900 */
[--C-:B----4-:R-:W-:Y:S02]  /*1460*/  IMAD.WIDE.U32 R128, R137, 0x4, R66.reuse ;  /* 0x0000000489807825 */ /* 0x110fe400078e0042 */
[----:B------:R-:W4:Y:S02]  /*1470*/  LDG.E R68, desc[UR6][R68.64] ;  /* 0x0000000644447981 */ /* 0x000f24000c1e1900 */
[--C-:B------:R-:W-:Y:S02]  /*1480*/  IMAD.WIDE.U32 R118, R161, 0x4, R66.reuse ;  /* 0x00000004a1767825 */ /* 0x100fe400078e0042 */
[----:B------:R-:W4:Y:S02]  /*1490*/  LDG.E R64, desc[UR6][R64.64] ;  /* 0x0000000640407981 */ /* 0x000f24000c1e1900 */
[----:B0-----:R-:W-:-:S02]  /*14a0*/  IMAD.WIDE.U32 R122, R163, 0x4, R66 ;  /* 0x00000004a37a7825 */ /* 0x001fc400078e0042 */
[----:B------:R0:W4:Y:S02]  /*14b0*/  LDG.E R168, desc[UR6][R130.64] ;  /* 0x0000000682a87981 */ /* 0x000124000c1e1900 */
[--C-:B------:R-:W-:Y:S02]  /*14c0*/  IMAD.WIDE.U32 R124, R167, 0x4, R66.reuse ;  /* 0x00000004a77c7825 */ /* 0x100fe400078e0042 */
[----:B------:R-:W4:Y:S02]  /*14d0*/  LDG.E R172, desc[UR6][R128.64] ;  /* 0x0000000680ac7981 */ /* 0x000f24000c1e1900 */
[--C-:B------:R-:W-:Y:S02]  /*14e0*/  IMAD.WIDE.U32 R126, R171, 0x4, R66.reuse ;  /* 0x00000004ab7e7825 */ /* 0x100fe400078e0042 */
[----:B------:R-:W4:Y:S02]  /*14f0*/  LDG.E R186, desc[UR6][R124.64] ;  /* 0x000000067cba7981 */ /* 0x000f24000c1e1900 */
[----:B-1----:R-:W-:-:S02]  /*1500*/  IMAD.WIDE.U32 R120, R169, 0x4, R66 ;  /* 0x00000004a9787825 */ /* 0x002fc400078e0042 */
[----:B------:R-:W4:Y:S02]  /*1510*/  LDG.E R71, desc[UR6][R126.64] ;  /* 0x000000067e477981 */ /* 0x000f24000c1e1900 */
[----:B------:R-:W-:Y:S02]  /*1520*/  IMAD.WIDE.U32 R66, R173, 0x4, R66 ;  /* 0x00000004ad427825 */ /* 0x000fe400078e0042 */
[----:B------:R1:W4:Y:S04]  /*1530*/  LDG.E R69, desc[UR6][R120.64] ;  /* 0x0000000678457981 */ /* 0x000328000c1e1900 */
[----:B------:R-:W4:Y:S04]  /*1540*/  LDG.E R66, desc[UR6][R66.64] ;  /* 0x0000000642427981 */ /* 0x000f28000c1e1900 */
[----:B------:R-:W4:Y:S04]  /*1550*/  LDG.E R118, desc[UR6][R118.64] ;  /* 0x0000000676767981 */ /* 0x000f28000c1e1900 */
[----:B------:R2:W4:Y:S01]  /*1560*/  LDG.E R184, desc[UR6][R122.64] ;  /* 0x000000067ab87981 */ /* 0x000522000c1e1900 */
[----:B0-----:R-:W0:Y:S08]  /*1570*/  @P0 MUFU.RCP R130, R98 ;  /* 0x0000006200820308 */ /* 0x001e300000001000 */
[----:B------:R-:W-:Y:S08]  /*1580*/  @P0 MUFU.RCP R131, R103 ;  /* 0x0000006700830308 */ /* 0x000ff00000001000 */
[----:B-1----:R-:W-:Y:S08]  /*1590*/  @P0 MUFU.RCP R120, R107 ;  /* 0x0000006b00780308 */ /* 0x002ff00000001000 */
[----:B------:R-:W1:Y:S01]  /*15a0*/  @P0 MUFU.RCP R65, R99 ;  /* 0x0000006300410308 */ /* 0x000e620000001000 */
[----:B--2---:R-:W-:-:S04]  /*15b0*/  @P0 FADD.FTZ R123, -R8, R141 ;  /* 0x0000008d087b0221 */ /* 0x004fc80000010100 */
[----:B0-----:R-:W-:-:S03]  /*15c0*/  @P0 FMUL.FTZ R123, R123, R130 ;  /* 0x000000827b7b0220 */ /* 0x001fc60000410000 */
[----:B------:R-:W0:Y:S01]  /*15d0*/  @P0 MUFU.RCP R188, R100 ;  /* 0x0000006400bc0308 */ /* 0x000e220000001000 */
[----:B------:R-:W-:-:S07]  /*15e0*/  @P0 FADD.FTZ R124, -R9, R136 ;  /* 0x00000088097c0221 */ /* 0x000fce0000010100 */
[----:B------:R-:W-:Y:S08]  /*15f0*/  @P0 MUFU.RCP R207, R110 ;  /* 0x0000006e00cf0308 */ /* 0x000ff00000001000 */
[----:B------:R-:W2:Y:S01]  /*1600*/  @P0 MUFU.RCP R119, R101 ;  /* 0x0000006500770308 */ /* 0x000ea20000001000 */
[----:B-1----:R-:W-:Y:S01]  /*1610*/  @P0 FMUL.FTZ R124, R124, R65 ;  /* 0x000000417c7c0220 */ /* 0x002fe20000410000 */
[----:B------:R-:W-:Y:S01]  /*1620*/  @!P0 FADD.FTZ R65, R136, -R132 ;  /* 0x8000008488418221 */ /* 0x000fe20000010000 */
[----:B------:R-:W-:-:S05]  /*1630*/  @P0 FADD.FTZ R125, -R10, R175 ;  /* 0x000000af0a7d0221 */ /* 0x000fca0000010100 */
[----:B------:R-:W1:Y:S01]  /*1640*/  @P0 MUFU.RCP R201, R105 ;  /* 0x0000006900c90308 */ /* 0x000e620000001000 */
[----:B-----5:R-:W-:Y:S01]  /*1650*/  @P0 FADD.FTZ R122, -R11, R138 ;  /* 0x0000008a0b7a0221 */ /* 0x020fe20000010100 */
[----:B0-----:R-:W-:Y:S01]  /*1660*/  @P0 FMUL.FTZ R125, R125, R188 ;  /* 0x000000bc7d7d0220 */ /* 0x001fe20000410000 */
[----:B------:R-:W-:-:S05]  /*1670*/  @!P0 FADD.FTZ R67, R138, -R132 ;  /* 0x800000848a438221 */ /* 0x000fca0000010000 */
[----:B------:R-:W0:Y:S01]  /*1680*/  @P0 MUFU.RCP R190, R102 ;  /* 0x0000006600be0308 */ /* 0x000e220000001000 */
[----:B--2---:R-:W-:-:S07]  /*1690*/  @P0 FMUL.FTZ R122, R122, R119 ;  /* 0x000000777a7a0220 */ /* 0x004fce0000410000 */
[----:B------:R-:W2:Y:S08]  /*16a0*/  @P0 MUFU.RCP R128, R97 ;  /* 0x0000006100800308 */ /* 0x000eb00000001000 */
[----:B------:R-:W5:Y:S01]  /*16b0*/  @P0 MUFU.RCP R194, R109 ;  /* 0x0000006d00c20308 */ /* 0x000f620000001000 */
[----:B------:R-:W-:-:S04]  /*16c0*/  @P0 FADD.FTZ R130, -R13, R140 ;  /* 0x0000008c0d820221 */ /* 0x000fc80000010100 */
[----:B------:R-:W-:Y:S01]  /*16d0*/  @P0 FMUL.FTZ R130, R130, R131 ;  /* 0x0000008382820220 */ /* 0x000fe20000410000 */
[----:B------:R-:W-:-:S04]  /*16e0*/  @P0 FADD.FTZ R131, -R17, R146 ;  /* 0x0000009211830221 */ /* 0x000fc80000010100 */
[----:B------:R-:W-:Y:S02]  /*16f0*/  @P0 FMUL.FTZ R131, R131, R120 ;  /* 0x0000007883830220 */ /* 0x000fe40000410000 */
[----:B------:R-:W5:Y:S01]  /*1700*/  @P0 MUFU.RCP R120, R152 ;  /* 0x0000009800780308 */ /* 0x000f620000001000 */
[----:B------:R-:W-:Y:S01]  /*1710*/  @!P0 FADD.FTZ R141, R141, -R132 ;  /* 0x800000848d8d8221 */ /* 0x000fe20000010000 */
[C---:B------:R-:W-:Y:S01]  /*1720*/  @!P0 FMUL.FTZ R122, R160.reuse, R67 ;  /* 0x00000043a07a8220 */ /* 0x040fe20000410000 */
[----:B------:R-:W-:Y:S01]  /*1730*/  @P0 FADD.FTZ R126, -R15, R144 ;  /* 0x000000900f7e0221 */ /* 0x000fe20000010100 */
[----:B------:R-:W-:-:S04]  /*1740*/  @!P0 FMUL.FTZ R124, R160, R65 ;  /* 0x00000041a07c8220 */ /* 0x000fc80000410000 */
[----:B------:R-:W5:Y:S01]  /*1750*/  @P0 MUFU.RCP R188, R114 ;  /* 0x0000007200bc0308 */ /* 0x000f620000001000 */
[--C-:B------:R-:W-:Y:S01]  /*1760*/  @!P0 FADD.FTZ R67, R144, -R132.reuse ;  /* 0x8000008490438221 */ /* 0x100fe20000010000 */
[----:B------:R-:W-:Y:S01]  /*1770*/  @!P0 FADD.FTZ R65, R140, -R132 ;  /* 0x800000848c418221 */ /* 0x000fe20000010000 */
[----:B------:R-:W-:Y:S01]  /*1780*/  @P0 FADD.FTZ R121, -R6, R165 ;  /* 0x000000a506790221 */ /* 0x000fe20000010100 */
[----:B------:R-:W-:Y:S01]  /*1790*/  @!P0 FMUL.FTZ R123, R160, R141 ;  /* 0x0000008da07b8220 */ /* 0x000fe20000410000 */
[----:B------:R-:W-:-:S03]  /*17a0*/  @P0 FADD.FTZ R127, -R12, R177 ;  /* 0x000000b10c7f0221 */ /* 0x000fc60000010100 */
[----:B------:R-:W5:Y:S01]  /*17b0*/  @P0 MUFU.RCP R209, R111 ;  /* 0x0000006f00d10308 */ /* 0x000f620000001000 */
[----:B-1----:R-:W-:Y:S01]  /*17c0*/  @P0 FMUL.FTZ R126, R126, R201 ;  /* 0x000000c97e7e0220 */ /* 0x002fe20000410000 */
[--C-:B------:R-:W-:Y:S01]  /*17d0*/  @!P0 FADD.FTZ R165, R165, -R132.reuse ;  /* 0x80000084a5a58221 */ /* 0x100fe20000010000 */
[----:B------:R-:W-:Y:S01]  /*17e0*/  @!P0 FADD.FTZ R177, R177, -R132 ;  /* 0x80000084b1b18221 */ /* 0x000fe20000010000 */
[C---:B------:R-:W-:Y:S01]  /*17f0*/  @!P0 FMUL.FTZ R126, R160.reuse, R67 ;  /* 0x00000043a07e8220 */ /* 0x040fe20000410000 */
[----:B------:R-:W-:-:S03]  /*1800*/  @!P0 FMUL.FTZ R130, R160, R65 ;  /* 0x00000041a0828220 */ /* 0x000fc60000410000 */
[----:B------:R-:W1:Y:S01]  /*1810*/  @P0 MUFU.RCP R203, R106 ;  /* 0x0000006a00cb0308 */ /* 0x000e620000001000 */
[----:B------:R-:W-:Y:S01]  /*1820*/  @P0 FADD.FTZ R136, -R20, R183 ;  /* 0x000000b714880221 */ /* 0x000fe20000010100 */
[----:B------:R-:W-:-:S03]  /*1830*/  @!P0 FADD.FTZ R183, R183, -R132 ;  /* 0x80000084b7b78221 */ /* 0x000fc60000010000 */
[----:B------:R-:W-:Y:S01]  /*1840*/  @P0 FMUL.FTZ R136, R136, R207 ;  /* 0x000000cf88880220 */ /* 0x000fe20000410000 */
[----:B------:R-:W-:Y:S01]  /*1850*/  @!P0 FMUL.FTZ R136, R160, R183 ;  /* 0x000000b7a0888220 */ /* 0x000fe20000410000 */
[----:B------:R-:W-:Y:S01]  /*1860*/  @P0 FADD.FTZ R141, -R19, R148 ;  /* 0x00000094138d0221 */ /* 0x000fe20000010100 */
[----:B------:R-:W-:Y:S01]  /*1870*/  @P0 MUFU.RCP R196, R112 ;  /* 0x0000007000c40308 */ /* 0x000fe20000001000 */
[--C-:B------:R-:W-:Y:S01]  /*1880*/  @!P0 FADD.FTZ R67, R148, -R132.reuse ;  /* 0x8000008494438221 */ /* 0x100fe20000010000 */
[----:B------:R-:W-:Y:S01]  /*1890*/  @!P0 FADD.FTZ R65, R146, -R132 ;  /* 0x8000008492418221 */ /* 0x000fe20000010000 */
[----:B0-----:R-:W-:Y:S01]  /*18a0*/  @P0 FMUL.FTZ R127, R127, R190 ;  /* 0x000000be7f7f0220 */ /* 0x001fe20000410000 */
[----:B--2---:R-:W-:Y:S01]  /*18b0*/  @P0 FMUL.FTZ R121, R121, R128 ;  /* 0x0000008079790220 */ /* 0x004fe20000410000 */
[----:B------:R-:W-:-:S03]  /*18c0*/  @!P0 FMUL.FTZ R127, R160, R177 ;  /* 0x000000b1a07f8220 */ /* 0x000fc60000410000 */
[----:B------:R-:W-:Y:S01]  /*18d0*/  @P0 MUFU.RCP R211, R113 ;  /* 0x0000007100d30308 */ /* 0x000fe20000001000 */
[----:B-----5:R-:W-:Y:S01]  /*18e0*/  @P0 FMUL.FTZ R141, R141, R194 ;  /* 0x000000c28d8d0220 */ /* 0x020fe20000410000 */
[C---:B------:R-:W-:Y:S01]  /*18f0*/  @!P0 FMUL.FTZ R121, R160.reuse, R165 ;  /* 0x000000a5a0798220 */ /* 0x040fe20000410000 */
[----:B------:R-:W-:Y:S01]  /*1900*/  @!P0 FMUL.FTZ R141, R160, R67 ;  /* 0x00000043a08d8220 */ /* 0x000fe20000410000 */
[----:B------:R-:W-:-:S04]  /*1910*/  @P0 FADD.FTZ R177, -R24, R189 ;  /* 0x000000bd18b10221 */ /* 0x000fc80000010100 */
[----:B------:R-:W-:Y:S01]  /*1920*/  @P0 MUFU.RCP R119, R115 ;  /* 0x0000007300770308 */ /* 0x000fe20000001000 */
[----:B------:R-:W-:Y:S01]  /*1930*/  @!P0 FMUL.FTZ R131, R160, R65 ;  /* 0x00000041a0838220 */ /* 0x000fe20000410000 */
[----:B------:R-:W-:Y:S01]  /*1940*/  @P0 FADD.FTZ R140, -R23, R162 ;  /* 0x000000a2178c0221 */ /* 0x000fe20000010100 */
[--C-:B------:R-:W-:Y:S01]  /*1950*/  @!P0 FADD.FTZ R189, R189, -R132.reuse ;  /* 0x80000084bdbd8221 */ /* 0x100fe20000010000 */
[----:B------:R-:W-:-:S04]  /*1960*/  @!P0 FADD.FTZ R67, R162, -R132 ;  /* 0x80000084a2438221 */ /* 0x000fc80000010000 */
[----:B------:R-:W-:Y:S01]  /*1970*/  @P0 MUFU.RCP R205, R108 ;  /* 0x0000006c00cd0308 */ /* 0x000fe20000001000 */
[----:B------:R-:W-:-:S04]  /*1980*/  @P0 FADD.FTZ R183, -R30, R195 ;  /* 0x000000c31eb70221 */ /* 0x000fc80000010100 */
[----:B------:R-:W-:-:S03]  /*1990*/  @P0 FMUL.FTZ R183, R183, R120 ;  /* 0x00000078b7b70220 */ /* 0x000fc60000410000 */
[----:B------:R-:W0:Y:S01]  /*19a0*/  @P0 MUFU.RCP R120, R155 ;  /* 0x0000009b00780308 */ /* 0x000e220000001000 */
[----:B------:R-:W-:Y:S01]  /*19b0*/  @P0 FADD.FTZ R138, -R21, R150 ;  /* 0x00000096158a0221 */ /* 0x000fe20000010100 */
[--C-:B------:R-:W-:Y:S01]  /*19c0*/  @!P0 FADD.FTZ R65, R150, -R132.reuse ;  /* 0x8000008496418221 */ /* 0x100fe20000010000 */
[----:B------:R-:W-:Y:S01]  /*19d0*/  @!P0 FADD.FTZ R175, R175, -R132 ;  /* 0x80000084afaf8221 */ /* 0x000fe20000010000 */
[----:B------:R-:W-:-:S04]  /*19e0*/  @P0 FMUL.FTZ R177, R177, R188 ;  /* 0x000000bcb1b10220 */ /* 0x000fc80000410000 */
[----:B------:R-:W2:Y:S01]  /*19f0*/  @P0 MUFU.RCP R192, R104 ;  /* 0x0000006800c00308 */ /* 0x000ea20000001000 */
[----:B------:R-:W-:Y:S01]  /*1a00*/  @!P0 FMUL.FTZ R177, R160, R189 ;  /* 0x000000bda0b18220 */ /* 0x000fe20000410000 */
[----:B------:R-:W-:-:S06]  /*1a10*/  @P0 FADD.FTZ R128, -R16, R181 ;  /* 0x000000b510800221 */ /* 0x000fcc0000010100 */
[----:B------:R-:W5:Y:S01]  /*1a20*/  @P0 MUFU.RCP R165, R117 ;  /* 0x0000007500a50308 */ /* 0x000f620000001000 */
[----:B------:R-:W-:-:S07]  /*1a30*/  @P0 FADD.FTZ R189, -R33, R182 ;  /* 0x000000b621bd0221 */ /* 0x000fce0000010100 */
[----:B------:R-:W5:Y:S01]  /*1a40*/  @P0 MUFU.RCP R201, R143 ;  /* 0x0000008f00c90308 */ /* 0x000f620000001000 */
[----:B------:R-:W-:Y:S01]  /*1a50*/  @!P0 FMUL.FTZ R125, R160, R175 ;  /* 0x000000afa07d8220 */ /* 0x000fe20000410000 */
[----:B------:R-:W-:-:S06]  /*1a60*/  @P0 FMUL.FTZ R138, R138, R209 ;  /* 0x000000d18a8a0220 */ /* 0x000fcc0000410000 */
[----:B------:R-:W5:Y:S01]  /*1a70*/  @P0 MUFU.RCP R162, R156 ;  /* 0x0000009c00a20308 */ /* 0x000f620000001000 */
[----:B------:R-:W-:Y:S01]  /*1a80*/  LOP3.LUT P1, RZ, R134, 0xff, RZ, 0xc0, !PT ;  /* 0x000000ff86ff7812 */ /* 0x000fe2000782c0ff */
[----:B------:R-:W-:-:S06]  /*1a90*/  @P0 FADD.FTZ R175, -R22, R187 ;  /* 0x000000bb16af0221 */ /* 0x000fcc0000010100 */
[----:B------:R-:W5:Y:S01]  /*1aa0*/  @P0 MUFU.RCP R150, R154 ;  /* 0x0000009a00960308 */ /* 0x000f620000001000 */
[----:B------:R-:W-:Y:S01]  /*1ab0*/  @!P0 FMUL.FTZ R138, R160, R65 ;  /* 0x00000041a08a8220 */ /* 0x000fe20000410000 */
[----:B------:R-:W-:Y:S01]  /*1ac0*/  @P0 FADD.FTZ R144, -R25, R164 ;  /* 0x000000a419900221 */ /* 0x000fe20000010100 */
[----:B-1----:R-:W-:Y:S01]  /*1ad0*/  @P0 FMUL.FTZ R128, R128, R203 ;  /* 0x000000cb80800220 */ /* 0x002fe20000410000 */
[----:B------:R-:W-:-:S04]  /*1ae0*/  @P0 FADD.FTZ R134, -R18, R185 ;  /* 0x000000b912860221 */ /* 0x000fc80000010100 */
[----:B------:R-:W1:Y:S01]  /*1af0*/  @P0 MUFU.RCP R190, R116 ;  /* 0x0000007400be0308 */ /* 0x000e620000001000 */
[--C-:B------:R-:W-:Y:S01]  /*1b00*/  @!P0 FADD.FTZ R187, R187, -R132.reuse ;  /* 0x80000084bbbb8221 */ /* 0x100fe20000010000 */
[--C-:B------:R-:W-:Y:S01]  /*1b10*/  @!P0 FADD.FTZ R65, R164, -R132.reuse ;  /* 0x80000084a4418221 */ /* 0x100fe20000010000 */
[----:B0-----:R-:W-:Y:S01]  /*1b20*/  @P0 FMUL.FTZ R189, R189, R120 ;  /* 0x00000078bdbd0220 */ /* 0x001fe20000410000 */
[--C-:B------:R-:W-:Y:S01]  /*1b30*/  @!P0 FADD.FTZ R185, R185, -R132.reuse ;  /* 0x80000084b9b98221 */ /* 0x100fe20000010000 */
[--C-:B------:R-:W-:Y:S02]  /*1b40*/  HADD2.F32 R120, -RZ, R180.reuse.H0_H0 ;  /* 0x200000b4ff787230 */ /* 0x100fe40000004100 */
[----:B------:R-:W-:Y:S01]  /*1b50*/  @P0 FADD.FTZ R129, -R14, R179 ;  /* 0x000000b30e810221 */ /* 0x000fe20000010100 */
[----:B------:R-:W0:Y:S01]  /*1b60*/  @P0 MUFU.RCP R203, R153 ;  /* 0x0000009900cb0308 */ /* 0x000e220000001000 */
[----:B------:R-:W-:Y:S01]  /*1b70*/  @P0 FMUL.FTZ R175, R175, R196 ;  /* 0x000000c4afaf0220 */ /* 0x000fe20000410000 */
[----:B------:R-:W-:Y:S01]  /*1b80*/  @P0 FMUL.FTZ R140, R140, R211 ;  /* 0x000000d38c8c0220 */ /* 0x000fe20000410000 */
[----:B------:R-:W-:Y:S01]  /*1b90*/  @P0 FMUL.FTZ R144, R144, R119 ;  /* 0x0000007790900220 */ /* 0x000fe20000410000 */
[--C-:B------:R-:W-:Y:S01]  /*1ba0*/  @!P0 FADD.FTZ R179, R179, -R132.reuse ;  /* 0x80000084b3b38221 */ /* 0x100fe20000010000 */
[----:B------:R-:W-:Y:S01]  /*1bb0*/  @!P0 FADD.FTZ R181, R181, -R132 ;  /* 0x80000084b5b58221 */ /* 0x000fe20000010000 */
[----:B------:R-:W-:Y:S01]  /*1bc0*/  @P0 FMUL.FTZ R134, R134, R205 ;  /* 0x000000cd86860220 */ /* 0x000fe20000410000 */
[C---:B------:R-:W-:Y:S01]  /*1bd0*/  @!P0 FMUL.FTZ R175, R160.reuse, R187 ;  /* 0x000000bba0af8220 */ /* 0x040fe20000410000 */
[C---:B------:R-:W-:Y:S01]  /*1be0*/  @!P0 FMUL.FTZ R140, R160.reuse, R67 ;  /* 0x00000043a08c8220 */ /* 0x040fe20000410000 */
[----:B---3--:R-:W-:Y:S01]  /*1bf0*/  @P0 FADD.FTZ R146, -R27, R166 ;  /* 0x000000a61b920221 */ /* 0x008fe20000010100 */
[C---:B------:R-:W-:Y:S01]  /*1c00*/  @!P0 FMUL.FTZ R144, R160.reuse, R65 ;  /* 0x00000041a0908220 */ /* 0x040fe20000410000 */
[----:B------:R-:W-:Y:S01]  /*1c10*/  @P0 FADD.FTZ R148, -R29, R174 ;  /* 0x000000ae1d940221 */ /* 0x000fe20000010100 */
[----:B------:R-:W-:Y:S01]  /*1c20*/  @!P0 FMUL.FTZ R134, R160, R185 ;  /* 0x000000b9a0868220 */ /* 0x000fe20000410000 */
[--C-:B------:R-:W-:Y:S01]  /*1c30*/  @!P0 FADD.FTZ R67, R166, -R132.reuse ;  /* 0x80000084a6438221 */ /* 0x100fe20000010000 */
[--C-:B------:R-:W-:Y:S01]  /*1c40*/  @!P0 FADD.FTZ R65, R174, -R132.reuse ;  /* 0x80000084ae418221 */ /* 0x100fe20000010000 */
[----:B------:R-:W-:Y:S01]  /*1c50*/  @P0 FADD.FTZ R187, -R34, R199 ;  /* 0x000000c722bb0221 */ /* 0x000fe20000010100 */
[----:B------:R-:W-:Y:S01]  /*1c60*/  @P0 FADD.FTZ R185, -R32, R197 ;  /* 0x000000c520b90221 */ /* 0x000fe20000010100 */
[----:B------:R-:W-:Y:S01]  /*1c70*/  @!P0 FADD.FTZ R199, R199, -R132 ;  /* 0x80000084c7c78221 */ /* 0x000fe20000010000 */
[----:B------:R-:W-:-:S02]  /*1c80*/  HADD2.F32 R119, -RZ, R180.H1_H1 ;  /* 0x300000b4ff777230 */ /* 0x000fc40000004100 */
[C---:B------:R-:W-:Y:S01]  /*1c90*/  FADD.FTZ R159, R120.reuse, R159 ;  /* 0x0000009f789f7221 */ /* 0x040fe20000010000 */
[----:B------:R-:W-:Y:S01]  /*1ca0*/  FFMA.FTZ R61, R120, R121, R61 ;  /* 0x00000079783d7223 */ /* 0x000fe2000001003d */
[----:B--2---:R-:W-:Y:S01]  /*1cb0*/  @P0 FMUL.FTZ R129, R129, R192 ;  /* 0x000000c081810220 */ /* 0x004fe20000410000 */
[----:B------:R-:W-:Y:S01]  /*1cc0*/  FMUL.FTZ R120, R97, R120 ;  /* 0x0000007861787220 */ /* 0x000fe20000410000 */
[C---:B------:R-:W-:Y:S01]  /*1cd0*/  @!P0 FMUL.FTZ R129, R160.reuse, R179 ;  /* 0x000000b3a0818220 */ /* 0x040fe20000410000 */
[----:B------:R-:W-:Y:S01]  /*1ce0*/  @!P0 FMUL.FTZ R128, R160, R181 ;  /* 0x000000b5a0808220 */ /* 0x000fe20000410000 */
[----:B-----5:R-:W-:Y:S01]  /*1cf0*/  @P0 FMUL.FTZ R146, R146, R165 ;  /* 0x000000a592920220 */ /* 0x020fe20000410000 */
[----:B------:R-:W-:Y:S01]  /*1d00*/  @P0 FMUL.FTZ R148, R148, R201 ;  /* 0x000000c994940220 */ /* 0x000fe20000410000 */
[----:B------:R-:W2:Y:S01]  /*1d10*/  @P0 MUFU.RCP R192, R142 ;  /* 0x0000008e00c00308 */ /* 0x000ea20000001000 */
[----:B------:R-:W-:Y:S01]  /*1d20*/  @P0 FADD.FTZ R179, -R26, R191 ;  /* 0x000000bf1ab30221 */ /* 0x000fe20000010100 */
[----:B------:R-:W-:Y:S01]  /*1d30*/  @P0 FADD.FTZ R181, -R28, R193 ;  /* 0x000000c11cb50221 */ /* 0x000fe20000010100 */
[C---:B------:R-:W-:Y:S01]  /*1d40*/  @!P0 FMUL.FTZ R146, R160.reuse, R67 ;  /* 0x00000043a0928220 */ /* 0x040fe20000410000 */
[----:B------:R-:W-:Y:S01]  /*1d50*/  @!P0 FMUL.FTZ R148, R160, R65 ;  /* 0x00000041a0948220 */ /* 0x000fe20000410000 */
[----:B------:R-:W-:Y:S01]  /*1d60*/  @P0 FMUL.FTZ R187, R187, R162 ;  /* 0x000000a2bbbb0220 */ /* 0x000fe20000410000 */
[--C-:B------:R-:W-:Y:S01]  /*1d70*/  @!P0 FADD.FTZ R191, R191, -R132.reuse ;  /* 0x80000084bfbf8221 */ /* 0x100fe20000010000 */
[--C-:B------:R-:W-:Y:S01]  /*1d80*/  @!P0 FADD.FTZ R193, R193, -R132.reuse ;  /* 0x80000084c1c18221 */ /* 0x100fe20000010000 */
[--C-:B------:R-:W-:Y:S01]  /*1d90*/  @!P0 FADD.FTZ R195, R195, -R132.reuse ;  /* 0x80000084c3c38221 */ /* 0x100fe20000010000 */
[----:B------:R-:W-:Y:S01]  /*1da0*/  @P0 FMUL.FTZ R185, R185, R150 ;  /* 0x00000096b9b90220 */ /* 0x000fe20000410000 */
[--C-:B------:R-:W-:Y:S01]  /*1db0*/  @!P0 FADD.FTZ R197, R197, -R132.reuse ;  /* 0x80000084c5c58221 */ /* 0x100fe20000010000 */
[--C-:B------:R-:W-:Y:S01]  /*1dc0*/  @!P0 FADD.FTZ R65, R178, -R132.reuse ;  /* 0x80000084b2418221 */ /* 0x100fe20000010000 */
[----:B------:R-:W-:Y:S01]  /*1dd0*/  @!P0 FADD.FTZ R67, R182, -R132 ;  /* 0x80000084b6438221 */ /* 0x000fe20000010000 */
[----:B------:R-:W-:Y:S01]  /*1de0*/  @!P0 FMUL.FTZ R187, R160, R199 ;  /* 0x000000c7a0bb8220 */ /* 0x000fe20000410000 */
[----:B------:R-:W-:-:S02]  /*1df0*/  HADD2.F32 R162, -RZ, R170.H0_H0 ;  /* 0x200000aaffa27230 */ /* 0x000fc40000004100 */
[----:B------:R-:W-:Y:S01]  /*1e00*/  @P0 FADD.FTZ R150, -R31, R178 ;  /* 0x000000b21f960221 */ /* 0x000fe20000010100 */
[----:B------:R-:W-:Y:S02]  /*1e10*/  HADD2.F32 R165, -RZ, R170.H1_H1 ;  /* 0x300000aaffa57230 */ /* 0x000fe40000004100 */
[C---:B------:R-:W-:Y:S01]  /*1e20*/  FADD.FTZ R76, R119.reuse, R76 ;  /* 0x0000004c774c7221 */ /* 0x040fe20000010000 */
[----:B------:R-:W-:Y:S01]  /*1e30*/  FFMA.FTZ R62, R119, R123, R62 ;  /* 0x0000007b773e7223 */ /* 0x000fe2000001003e */
[----:B------:R-:W-:Y:S01]  /*1e40*/  FMUL.FTZ R132, R98, R119 ;  /* 0x0000007762847220 */ /* 0x000fe20000410000 */
[--C-:B----4-:R-:W-:Y:S02]  /*1e50*/  HADD2.F32 R205, -RZ, R68.reuse.H0_H0 ;  /* 0x20000044ffcd7230 */ /* 0x110fe40000004100 */
[----:B------:R-:W-:Y:S01]  /*1e60*/  FADD.FTZ R199, RZ, R120 ;  /* 0x00000078ffc77221 */ /* 0x000fe20000010000 */
[----:B------:R-:W-:Y:S02]  /*1e70*/  HADD2.F32 R174, -RZ, R68.H1_H1 ;  /* 0x30000044ffae7230 */ /* 0x000fe40000004100 */
[----:B-1----:R-:W-:Y:S01]  /*1e80*/  @P0 FMUL.FTZ R179, R179, R190 ;  /* 0x000000beb3b30220 */ /* 0x002fe20000410000 */
[----:B------:R-:W-:-:S02]  /*1e90*/  HADD2.F32 R178, -RZ, R64.H0_H0 ;  /* 0x20000040ffb27230 */ /* 0x000fc40000004100 */
[----:B------:R-:W-:Y:S02]  /*1ea0*/  HADD2.F32 R207, -RZ, R64.H1_H1 ;  /* 0x30000040ffcf7230 */ /* 0x000fe40000004100 */
[--C-:B------:R-:W-:Y:S02]  /*1eb0*/  HADD2.F32 R68, -RZ, R71.reuse.H0_H0 ;  /* 0x20000047ff447230 */ /* 0x100fe40000004100 */
[----:B------:R-:W-:Y:S02]  /*1ec0*/  HADD2.F32 R119, -RZ, R71.H1_H1 ;  /* 0x30000047ff777230 */ /* 0x000fe40000004100 */
[----:B------:R-:W-:Y:S01]  /*1ed0*/  @!P0 FMUL.FTZ R179, R160, R191 ;  /* 0x000000bfa0b38220 */ /* 0x000fe20000410000 */
[--C-:B------:R-:W-:Y:S02]  /*1ee0*/  HADD2.F32 R182, -RZ, R186.reuse.H0_H0 ;  /* 0x200000baffb67230 */ /* 0x100fe40000004100 */
[----:B------:R-:W-:Y:S02]  /*1ef0*/  HADD2.F32 R213, -RZ, R186.H1_H1 ;  /* 0x300000baffd57230 */ /* 0x000fe40000004100 */
[----:B------:R-:W-:-:S02]  /*1f00*/  HADD2.F32 R64, -RZ, R69.H0_H0 ;  /* 0x20000045ff407230 */ /* 0x000fc40000004100 */
[----:B------:R-:W-:Y:S02]  /*1f10*/  HADD2.F32 R71, -RZ, R69.H1_H1 ;  /* 0x30000045ff477230 */ /* 0x000fe40000004100 */
[----:B------:R-:W-:Y:S01]  /*1f20*/  FMUL.FTZ R191, R99, R162 ;  /* 0x000000a263bf7220 */ /* 0x000fe20000410000 */
[--C-:B------:R-:W-:Y:S02]  /*1f30*/  HADD2.F32 R186, -RZ, R66.reuse.H0_H0 ;  /* 0x20000042ffba7230 */ /* 0x100fe40000004100 */
[C---:B------:R-:W-:Y:S01]  /*1f40*/  FADD.FTZ R157, R165.reuse, R157 ;  /* 0x0000009da59d7221 */ /* 0x040fe20000010000 */
[----:B------:R-:W-:Y:S02]  /*1f50*/  HADD2.F32 R69, -RZ, R66.H1_H1 ;  /* 0x30000042ff457230 */ /* 0x000fe40000004100 */
[----:B------:R-:W-:Y:S01]  /*1f60*/  FFMA.FTZ R60, R165, R125, R60 ;  /* 0x0000007da53c7223 */ /* 0x000fe2000001003c */
[----:B------:R-:W-:Y:S01]  /*1f70*/  FMUL.FTZ R164, R100, R165 ;  /* 0x000000a564a47220 */ /* 0x000fe20000410000 */
[----:B------:R-:W-:Y:S01]  /*1f80*/  FADD.FTZ R66, R199, R132 ;  /* 0x00000084c7427221 */ /* 0x000fe20000010000 */
[----:B------:R-:W-:Y:S01]  /*1f90*/  FFMA.FTZ R165, R120, R121, RZ ;  /* 0x0000007978a57223 */ /* 0x000fe200000100ff */
[----:B0-----:R-:W-:-:S02]  /*1fa0*/  @P0 FMUL.FTZ R150, R150, R203 ;  /* 0x000000cb96960220 */ /* 0x001fc40000410000 */
[----:B------:R-:W-:Y:S01]  /*1fb0*/  FADD.FTZ R203, R66, R191 ;  /* 0x000000bf42cb7221 */ /* 0x000fe20000010000 */
[----:B------:R-:W-:Y:S01]  /*1fc0*/  FFMA.FTZ R66, R132, R123, R165 ;  /* 0x0000007b84427223 */ /* 0x000fe200000100a5 */
[----:B------:R-:W-:Y:S02]  /*1fd0*/  HADD2.F32 R166, -RZ, R168.H0_H0 ;  /* 0x200000a8ffa67230 */ /* 0x000fe40000004100 */
[----:B--2---:R-:W-:Y:S01]  /*1fe0*/  @P0 FMUL.FTZ R181, R181, R192 ;  /* 0x000000c0b5b50220 */ /* 0x004fe20000410000 */
[----:B------:R-:W-:Y:S01]  /*1ff0*/  FFMA.FTZ R165, R191, R124, R66 ;  /* 0x0000007cbfa57223 */ /* 0x000fe20000010042 */
[C---:B------:R-:W-:Y:S01]  /*2000*/  @!P0 FMUL.FTZ R183, R160.reuse, R195 ;  /* 0x000000c3a0b78220 */ /* 0x040fe20000410000 */
[----:B------:R-:W-:Y:S02]  /*2010*/  HADD2.F32 R201, -RZ, R70.H0_H0 ;  /* 0x20000046ffc97230 */ /* 0x000fe40000004100 */
[----:B------:R-:W-:Y:S01]  /*2020*/  @!P0 FMUL.FTZ R181, R160, R193 ;  /* 0x000000c1a0b58220 */ /* 0x000fe20000410000 */
[----:B------:R-:W-:-:S02]  /*2030*/  HADD2.F32 R195, -RZ, R168.H1_H1 ;  /* 0x300000a8ffc37230 */ /* 0x000fc40000004100 */
[C---:B------:R-:W-:Y:S01]  /*2040*/  FADD.FTZ R54, R162.reuse, R54 ;  /* 0x00000036a2367221 */ /* 0x040fe20000010000 */
[----:B------:R-:W-:Y:S01]  /*2050*/  FFMA.FTZ R59, R162, R124, R59 ;  /* 0x0000007ca23b7223 */ /* 0x000fe2000001003b */
[----:B------:R-:W-:Y:S01]  /*2060*/  FMUL.FTZ R193, R101, R166 ;  /* 0x000000a665c17220 */ /* 0x000fe20000410000 */
[----:B------:R-:W-:Y:S01]  /*2070*/  FADD.FTZ R162, R203, R164 ;  /* 0x000000a4cba27221 */ /* 0x000fe20000010000 */
[----:B------:R-:W-:Y:S01]  /*2080*/  FFMA.FTZ R66, R164, R125, R165 ;  /* 0x0000007da4427223 */ /* 0x000fe200000100a5 */
[----:B------:R-:W-:Y:S01]  /*2090*/  @!P0 FMUL.FTZ R185, R160, R197 ;  /* 0x000000c5a0b98220 */ /* 0x000fe20000410000 */
[--C-:B------:R-:W-:Y:S02]  /*20a0*/  HADD2.F32 R168, -RZ, R172.reuse.H0_H0 ;  /* 0x200000acffa87230 */ /* 0x100fe40000004100 */
[C---:B------:R-:W-:Y:S01]  /*20b0*/  FADD.FTZ R63, R166.reuse, R63 ;  /* 0x0000003fa63f7221 */ /* 0x040fe20000010000 */
[----:B------:R-:W-:Y:S02]  /*20c0*/  HADD2.F32 R197, -RZ, R172.H1_H1 ;  /* 0x300000acffc57230 */ /* 0x000fe40000004100 */
[----:B------:R-:W-:Y:S01]  /*20d0*/  FFMA.FTZ R57, R166, R122, R57 ;  /* 0x0000007aa6397223 */ /* 0x000fe20000010039 */
[----:B------:R-:W-:-:S02]  /*20e0*/  HADD2.F32 R70, -RZ, R70.H1_H1 ;  /* 0x30000046ff467230 */ /* 0x000fc40000004100 */
        /* <DEDUP_REMOVED lines=15> */
[C---:B------:R-:W-:Y:S01]  /*21e0*/  FADD.FTZ R74, R168.reuse, R74 ;  /* 0x0000004aa84a7221 */ /* 0x040fe20000010000 */
[-C--:B------:R-:W-:Y:S01]  /*21f0*/  FFMA.FTZ R55, R168, R130.reuse, R55 ;  /* 0x00000082a8377223 */ /* 0x080fe20000010037 */
[----:B------:R-:W-:Y:S01]  /*2200*/  FMUL.FTZ R168, R104, R197 ;  /* 0x000000c568a87220 */ /* 0x000fe20000410000 */
[----:B------:R-:W-:Y:S01]  /*2210*/  FADD.FTZ R165, R66, R195 ;  /* 0x000000c342a57221 */ /* 0x000fe20000010000 */
[----:B------:R-:W-:Y:S01]  /*2220*/  FFMA.FTZ R215, R195, R130, R70 ;  /* 0x00000082c3d77223 */ /* 0x000fe20000010046 */
[----:B------:R-:W-:Y:S02]  /*2230*/  HADD2.F32 R176, -RZ, R176.H1_H1 ;  /* 0x300000b0ffb07230 */ /* 0x000fe40000004100 */
        /* <DEDUP_REMOVED lines=60> */
[-C--:B------:R-:W-:Y:S01]  /*2600*/  FFMA.FTZ R44, R211, R179.reuse, R44 ;  /* 0x000000b3d32c7223 */ /* 0x080fe2000001002c */
[C---:B------:R-:W-:Y:S01]  /*2610*/  FADD.FTZ R87, R68.reuse, R87 ;  /* 0x0000005744577221 */ /* 0x040fe20000010000 */
[----:B------:R-:W-:Y:S01]  /*2620*/  FFMA.FTZ R75, R68, R148, R75 ;  /* 0x00000094444b7223 */ /* 0x000fe2000001004b */
[----:B------:R-:W-:Y:S01]  /*2630*/  FMUL.FTZ R213, R143, R68 ;  /* 0x000000448fd57220 */ /* 0x000fe20000410000 */
[----:B------:R-:W-:Y:S01]  /*2640*/  FMUL.FTZ R211, R117, R182 ;  /* 0x000000b675d37220 */ /* 0x000fe20000410000 */
[----:B------:R-:W-:Y:S01]  /*2650*/  FADD.FTZ R66, R165, R178 ;  /* 0x000000b2a5427221 */ /* 0x000fe20000010000 */
[----:B------:R-:W-:-:S03]  /*2660*/  FFMA.FTZ R68, R178, R179, R215 ;  /* 0x000000b3b2447223 */ /* 0x000fc600000100d7 */
[----:B------:R-:W-:Y:S01]  /*2670*/  FADD.FTZ R165, R66, R211 ;  /* 0x000000d342a57221 */ /* 0x000fe20000010000 */
[-C--:B------:R-:W-:Y:S01]  /*2680*/  FFMA.FTZ R215, R211, R146.reuse, R68 ;  /* 0x00000092d3d77223 */ /* 0x080fe20000010044 */
[----:B------:R-:W-:Y:S02]  /*2690*/  FADD.FTZ R91, R182, R91 ;  /* 0x0000005bb65b7221 */ /* 0x000fe40000010000 */
[----:B------:R-:W-:Y:S01]  /*26a0*/  FADD.FTZ R66, R165, R180 ;  /* 0x000000b4a5427221 */ /* 0x000fe20000010000 */
[----:B------:R-:W-:Y:S01]  /*26b0*/  FFMA.FTZ R68, R180, R181, R215 ;  /* 0x000000b5b4447223 */ /* 0x000fe200000100d7 */
        /* <DEDUP_REMOVED lines=56> */
.L_x_2470:
        /* <DEDUP_REMOVED lines=43> */
.L_x_2456:
[----:B------:R-:W-:Y:S05]  /*2cf0*/  BSYNC B0 ;  /* 0x0000000000007941 */ /* 0x000fea0003800000 */
.L_x_2455:
        /* <DEDUP_REMOVED lines=19> */
.L_x_2458:
[----:B------:R-:W2:Y:S04]  /*2e30*/  LDG.E.STRONG.GPU R66, desc[UR6][R64.64] ;  /* 0x0000000640427981 */ /* 0x000ea8000c1ef900 */
[----:B--2---:R-:W-:Y:S01]  /*2e40*/  CCTL.IVALL ;  /* 0x00000000ff00798f */ /* 0x004fe20002000000 */
[----:B------:R-:W-:Y:S05]  /*2e50*/  YIELD ;  /* 0x0000000000007946 */ /* 0x000fea0003800000 */
[----:B------:R-:W-:-:S13]  /*2e60*/  ISETP.NE.AND P0, PT, R66, R69, PT ;  /* 0x000000454200720c */ /* 0x000fda0003f05270 */
[----:B------:R-:W-:Y:S05]  /*2e70*/  @P0 BRA `(.L_x_2458) ;  /* 0xfffffffc00ec0947 */ /* 0x000fea000383ffff */
.L_x_2457:
        /* <DEDUP_REMOVED lines=89> */
[----:B------:R-:W-:Y:S01]  /*3410*/  FADD.FTZ R183, R174, -R119 ;  /* 0x80000077aeb77221 */ /* 0x000fe20000010000 */
[----:B------:R-:W-:Y:S01]  /*3420*/  FMUL.FTZ R133, R160, R175 ;  /* 0x000000afa0857220 */ /* 0x000fe20000410000 */
[----:B------:R-:W-:-:S04]  /*3430*/  IMAD.WIDE.U32 R134, R135, 0x8, R140 ;  /* 0x0000000887867825 */ /* 0x000fc800078e008c */
[C---:B------:R-:W-:Y:S01]  /*3440*/  FMUL.FTZ R132, R160.reuse, R193 ;  /* 0x000000c1a0847220 */ /* 0x040fe20000410000 */
[----:B------:R-:W-:Y:S01]  /*3450*/  FADD.FTZ R209, R209, -R144 ;  /* 0x80000090d1d17221 */ /* 0x000fe20000010000 */
[----:B------:R-:W-:Y:S01]  /*3460*/  FMUL.FTZ R129, R160, R177 ;  /* 0x000000b1a0817220 */ /* 0x000fe20000410000 */
[----:B------:R-:W-:-:S04]  /*3470*/  IMAD.WIDE.U32 R118, R145, 0x8, R140 ;  /* 0x0000000891767825 */ /* 0x000fc800078e008c */
[----:B------:R-:W-:Y:S01]  /*3480*/  FMUL.FTZ R128, R160, R195 ;  /* 0x000000c3a0807220 */ /* 0x000fe20000410000 */
        /* <DEDUP_REMOVED lines=23> */
[----:B------:R-:W-:Y:S01]  /*3600*/  IMAD.WIDE.U32 R120, R161, 0x8, R140 ;  /* 0x00000008a1787825 */ /* 0x000fe200078e008c */
[----:B------:R2:W-:Y:S03]  /*3610*/  STG.E.64 desc[UR6][R130.64], R128 ;  /* 0x0000008082007986 */ /* 0x0005e6000c101b06 */
[----:B------:R-:W-:Y:S01]  /*3620*/  FADD.FTZ R189, R186, -R189 ;  /* 0x800000bdbabd7221 */ /* 0x000fe20000010000 */
[----:B------:R-:W-:Y:S01]  /*3630*/  FADD.FTZ R187, R188, -R187 ;  /* 0x800000bbbcbb7221 */ /* 0x000fe20000010000 */
[--C-:B------:R-:W-:Y:S01]  /*3640*/  IMAD.WIDE.U32 R64, R163, 0x8, R140.reuse ;  /* 0x00000008a3407825 */ /* 0x100fe200078e008c */
[----:B------:R3:W-:Y:S03]  /*3650*/  STG.E.64 desc[UR6][R118.64], R144 ;  /* 0x0000009076007986 */ /* 0x0007e6000c101b06 */
[C---:B0-----:R-:W-:Y:S01]  /*3660*/  FMUL.FTZ R137, R160.reuse, R217 ;  /* 0x000000d9a0897220 */ /* 0x041fe20000410000 */
[C---:B------:R-:W-:Y:S01]  /*3670*/  FMUL.FTZ R136, R160.reuse, R207 ;  /* 0x000000cfa0887220 */ /* 0x040fe20000410000 */
[--C-:B------:R-:W-:Y:S01]  /*3680*/  IMAD.WIDE.U32 R70, R167, 0x8, R140.reuse ;  /* 0x00000008a7467825 */ /* 0x100fe200078e008c */
[----:B------:R-:W-:Y:S03]  /*3690*/  STG.E.64 desc[UR6][R126.64], R146 ;  /* 0x000000927e007986 */ /* 0x000fe6000c101b06 */
[C---:B-1----:R-:W-:Y:S01]  /*36a0*/  FMUL.FTZ R133, R160.reuse, R223 ;  /* 0x000000dfa0857220 */ /* 0x042fe20000410000 */
[----:B------:R-:W-:Y:S01]  /*36b0*/  FMUL.FTZ R132, R160, R213 ;  /* 0x000000d5a0847220 */ /* 0x000fe20000410000 */
[----:B------:R-:W-:Y:S01]  /*36c0*/  IMAD.WIDE.U32 R68, R171, 0x8, R140 ;  /* 0x00000008ab447825 */ /* 0x000fe200078e008c */
[----:B------:R0:W-:Y:S01]  /*36d0*/  STG.E.64 desc[UR6][R124.64], R148 ;  /* 0x000000947c007986 */ /* 0x0001e2000c101b06 */
[----:B------:R-:W-:-:S02]  /*36e0*/  ISETP.GE.AND P0, PT, R7, UR4, PT ;  /* 0x0000000407007c0c */ /* 0x000fc4000bf06270 */
        /* <DEDUP_REMOVED lines=69> */
.L_x_2453:
[----:B------:R-:W0:Y:S01]  /*3b40*/  LDC.64 R72, c[0x0][0x270] ;  /* 0x00009c00ff487b82 */ /* 0x000e220000000a00 */
[----:B------:R-:W-:-:S05]  /*3b50*/  IMAD R165, R165, 0x1c00, R4 ;  /* 0x00001c00a5a57824 */ /* 0x000fca00078e0204 */
[C---:B------:R-:W-:Y:S02]  /*3b60*/  IADD3 R7, R165.reuse, 0x200, RZ ;  /* 0x00000200a5077810 */ /* 0x040fe40007ffe0ff */
[----:B------:R-:W2:Y:S01]  /*3b70*/  LDC.64 R74, c[0x0][0x278] ;  /* 0x00009e00ff4a7b82 */ /* 0x000ea20000000a00 */
[C---:B------:R-:W-:Y:S02]  /*3b80*/  IADD3 R29, R165.reuse, 0x400, RZ ;  /* 0x00000400a51d7810 */ /* 0x040fe40007ffe0ff */
[C---:B------:R-:W-:Y:S02]  /*3b90*/  IADD3 R33, R165.reuse, 0x600, RZ ;  /* 0x00000600a5217810 */ /* 0x040fe40007ffe0ff */
[C---:B-----5:R-:W-:Y:S02]  /*3ba0*/  IADD3 R37, R165.reuse, 0x800, RZ ;  /* 0x00000800a5257810 */ /* 0x060fe40007ffe0ff */
[C---:B------:R-:W-:Y:S02]  /*3bb0*/  IADD3 R41, R165.reuse, 0xa00, RZ ;  /* 0x00000a00a5297810 */ /* 0x040fe40007ffe0ff */
[----:B------:R-:W-:-:S02]  /*3bc0*/  IADD3 R45, R165, 0xc00, RZ ;  /* 0x00000c00a52d7810 */ /* 0x000fc40007ffe0ff */
[C---:B------:R-:W-:Y:S02]  /*3bd0*/  IADD3 R49, R165.reuse, 0xe00, RZ ;  /* 0x00000e00a5317810 */ /* 0x040fe40007ffe0ff */
[C---:B------:R-:W-:Y:S02]  /*3be0*/  IADD3 R55, R165.reuse, 0x1000, RZ ;  /* 0x00001000a5377810 */ /* 0x040fe40007ffe0ff */
[C---:B------:R-:W-:Y:S01]  /*3bf0*/  IADD3 R59, R165.reuse, 0x1200, RZ ;  /* 0x00001200a53b7810 */ /* 0x040fe20007ffe0ff */
[C-C-:B0-----:R-:W-:Y:S01]  /*3c00*/  IMAD.WIDE.U32 R2, R165.reuse, 0x8, R72.reuse ;  /* 0x00000008a5027825 */ /* 0x141fe200078e0048 */
[C---:B------:R-:W-:Y:S02]  /*3c10*/  IADD3 R63, R165.reuse, 0x1400, RZ ;  /* 0x00001400a53f7810 */ /* 0x040fe40007ffe0ff */
[----:B-1----:R-:W-:Y:S01]  /*3c20*/  IADD3 R67, R165, 0x1600, RZ ;  /* 0x00001600a5437810 */ /* 0x002fe20007ffe0ff */
[----:B------:R-:W-:Y:S01]  /*3c30*/  IMAD.WIDE.U32 R4, R7, 0x8, R72 ;  /* 0x0000000807047825 */ /* 0x000fe200078e0048 */
[----:B------:R0:W-:Y:S01]  /*3c40*/  STG.E.64 desc[UR6][R2.64], R26 ;  /* 0x0000001a02007986 */ /* 0x0001e2000c101b06 */
[----:B------:R-:W-:-:S02]  /*3c50*/  IADD3 R71, R165, 0x1800, RZ ;  /* 0x00001800a5477810 */ /* 0x000fc40007ffe0ff */
[----:B--2---:R-:W-:Y:S01]  /*3c60*/  IMAD.WIDE.U32 R6, R7, 0x8, R74 ;  /* 0x0000000807067825 */ /* 0x004fe200078e004a */
        /* <DEDUP_REMOVED lines=54> */
.L_x_2454:
[----:B------:R-:W-:Y:S01]  /*3fd0*/  HFMA2.MMA R190, -RZ, RZ, 0, 9.5367431640625e-07 ;  /* 0x00000010ffbe7435 */ /* 0x000fe200000001ff */
[----:B------:R-:W-:Y:S02]  /*3fe0*/  MOV R217, R64 ;  /* 0x0000004000d97202 */ /* 0x000fe40000000f00 */
[----:B------:R-:W-:Y:S02]  /*3ff0*/  MOV R219, 0x1f ;  /* 0x0000001f00db7802 */ /* 0x000fe40000000f00 */
[----:B------:R-:W-:-:S07]  /*4000*/  MOV R118, 0xffffffff ;  /* 0xffffffff00767802 */ /* 0x000fce0000000f00 */
[----:B------:R-:W-:Y:S05]  /*4010*/  WARPSYNC.COLLECTIVE R118, `(.L_x_2460) ;  /* 0x0000000076087348 */ /* 0x000fea0003c00000 */
[----:B------:R0:W1:Y:S02]  /*4020*/  SHFL.DOWN P0, R162, R217, R190, R219 ;  /* 0x080000bed9a27389 */ /* 0x00006400000000db */
[----:B01----:R-:W-:Y:S01]  /*4030*/  ENDCOLLECTIVE ;  /* 0x000000000000791b */ /* 0x003fe20003800000 */
.L_x_2460:
[----:B------:R-:W-:Y:S02]  /*4040*/  MOV R217, R66 ;  /* 0x0000004200d97202 */ /* 0x000fe40000000f00 */
[----:B------:R-:W-:-:S07]  /*4050*/  MOV R69, R162 ;  /* 0x000000a200457202 */ /* 0x000fce0000000f00 */
[----:B------:R-:W-:Y:S05]  /*4060*/  WARPSYNC.COLLECTIVE R118, `(.L_x_2461) ;  /* 0x0000000076087348 */ /* 0x000fea0003c00000 */
[----:B------:R0:W1:Y:S02]  /*4070*/  SHFL.DOWN P0, R162, R217, R190, R219 ;  /* 0x080000bed9a27389 */ /* 0x00006400000000db */
[----:B01----:R-:W-:Y:S01]  /*4080*/  ENDCOLLECTIVE ;  /* 0x000000000000791b */ /* 0x003fe20003800000 */
.L_x_2461:
[----:B------:R-:W-:Y:S01]  /*4090*/  FADD.FTZ R69, R64, R69 ;  /* 0x0000004540457221 */ /* 0x000fe20000010000 */
[----:B------:R-:W-:-:S04]  /*40a0*/  HFMA2.MMA R190, -RZ, RZ, 0, 4.76837158203125e-07 ;  /* 0x00000008ffbe7435 */ /* 0x000fc800000001ff */
[----:B------:R-:W-:Y:S02]  /*40b0*/  MOV R217, R69 ;  /* 0x0000004500d97202 */ /* 0x000fe40000000f00 */
[----:B------:R-:W-:-:S07]  /*40c0*/  MOV R71, R162 ;  /* 0x000000a200477202 */ /* 0x000fce0000000f00 */
[----:B------:R-:W-:Y:S05]  /*40d0*/  WARPSYNC.COLLECTIVE R118, `(.L_x_2462) ;  /* 0x0000000076087348 */ /* 0x000fea0003c00000 */
[----:B------:R0:W1:Y:S02]  /*40e0*/  SHFL.DOWN P0, R162, R217, R190, R219 ;  /* 0x080000bed9a27389 */ /* 0x00006400000000db */
[----:B01----:R-:W-:Y:S01]  /*40f0*/  ENDCOLLECTIVE ;  /* 0x000000000000791b */ /* 0x003fe20003800000 */
.L_x_2462:
[----:B------:R-:W-:-:S05]  /*4100*/  FADD.FTZ R71, R66, R71 ;  /* 0x0000004742477221 */ /* 0x000fca0000010000 */
[----:B------:R-:W-:Y:S02]  /*4110*/  MOV R217, R71 ;  /* 0x0000004700d97202 */ /* 0x000fe40000000f00 */
[----:B------:R-:W-:-:S07]  /*4120*/  MOV R68, R162 ;  /* 0x000000a200447202 */ /* 0x000fce0000000f00 */
[----:B------:R-:W-:Y:S05]  /*4130*/  WARPSYNC.COLLECTIVE R118, `(.L_x_2463) ;  /* 0x0000000076087348 */ /* 0x000fea0003c00000 */
[----:B------:R0:W1:Y:S02]  /*4140*/  SHFL.DOWN P0, R162, R217, R190, R219 ;  /* 0x080000bed9a27389 */ /* 0x00006400000000db */
[----:B01----:R-:W-:Y:S01]  /*4150*/  ENDCOLLECTIVE ;  /* 0x000000000000791b */ /* 0x003fe20003800000 */
.L_x_2463:
[----:B------:R-:W-:Y:S01]  /*4160*/  FADD.FTZ R68, R69, R68 ;  /* 0x0000004445447221 */ /* 0x000fe20000010000 */
[----:B------:R-:W-:-:S04]  /*4170*/  HFMA2.MMA R190, -RZ, RZ, 0, 2.384185791015625e-07 ;  /* 0x00000004ffbe7435 */ /* 0x000fc800000001ff */
[----:B------:R-:W-:Y:S02]  /*4180*/  MOV R217, R68 ;  /* 0x0000004400d97202 */ /* 0x000fe40000000f00 */
[----:B------:R-:W-:-:S07]  /*4190*/  MOV R70, R162 ;  /* 0x000000a200467202 */ /* 0x000fce0000000f00 */
[----:B------:R-:W-:Y:S05]  /*41a0*/  WARPSYNC.COLLECTIVE R118, `(.L_x_2464) ;  /* 0x0000000076087348 */ /* 0x000fea0003c00000 */
[----:B------:R0:W1:Y:S02]  /*41b0*/  SHFL.DOWN P0, R162, R217, R190, R219 ;  /* 0x080000bed9a27389 */ /* 0x00006400000000db */
[----:B01----:R-:W-:Y:S01]  /*41c0*/  ENDCOLLECTIVE ;  /* 0x000000000000791b */ /* 0x003fe20003800000 */
.L_x_2464:
[----:B------:R-:W-:-:S05]  /*41d0*/  FADD.FTZ R70, R71, R70 ;  /* 0x0000004647467221 */ /* 0x000fca0000010000 */
[----:B------:R-:W-:Y:S02]  /*41e0*/  MOV R217, R70 ;  /* 0x0000004600d97202 */ /* 0x000fe40000000f00 */
[----:B------:R-:W-:-:S07]  /*41f0*/  MOV R119, R162 ;  /* 0x000000a200777202 */ /* 0x000fce0000000f00 */
[----:B------:R-:W-:Y:S05]  /*4200*/  WARPSYNC.COLLECTIVE R118, `(.L_x_2465) ;  /* 0x0000000076087348 */ /* 0x000fea0003c00000 */
[----:B------:R0:W1:Y:S02]  /*4210*/  SHFL.DOWN P0, R162, R217, R190, R219 ;  /* 0x080000bed9a27389 */ /* 0x00006400000000db */
[----:B01----:R-:W-:Y:S01]  /*4220*/  ENDCOLLECTIVE ;  /* 0x000000000000791b */ /* 0x003fe20003800000 */
.L_x_2465:
[----:B------:R-:W-:Y:S01]  /*4230*/  FADD.FTZ R119, R68, R119 ;  /* 0x0000007744777221 */ /* 0x000fe20000010000 */
[----:B------:R-:W-:-:S04]  /*4240*/  HFMA2.MMA R190, -RZ, RZ, 0, 1.1920928955078125e-07 ;  /* 0x00000002ffbe7435 */ /* 0x000fc800000001ff */
[----:B------:R-:W-:Y:S02]  /*4250*/  MOV R217, R119 ;  /* 0x0000007700d97202 */ /* 0x000fe40000000f00 */
[----:B------:R-:W-:-:S07]  /*4260*/  MOV R165, R162 ;  /* 0x000000a200a57202 */ /* 0x000fce0000000f00 */
[----:B------:R-:W-:Y:S05]  /*4270*/  WARPSYNC.COLLECTIVE R118, `(.L_x_2466) ;  /* 0x0000000076087348 */ /* 0x000fea0003c00000 */
[----:B------:R0:W1:Y:S02]  /*4280*/  SHFL.DOWN P0, R162, R217, R190, R219 ;  /* 0x080000bed9a27389 */ /* 0x00006400000000db */
[----:B01----:R-:W-:Y:S01]  /*4290*/  ENDCOLLECTIVE ;  /* 0x000000000000791b */ /* 0x003fe20003800000 */
.L_x_2466:
[----:B------:R-:W-:-:S05]  /*42a0*/  FADD.FTZ R165, R70, R165 ;  /* 0x000000a546a57221 */ /* 0x000fca0000010000 */
[----:B------:R-:W-:Y:S02]  /*42b0*/  MOV R217, R165 ;  /* 0x000000a500d97202 */ /* 0x000fe40000000f00 */
[----:B------:R-:W-:-:S07]  /*42c0*/  MOV R64, R162 ;  /* 0x000000a200407202 */ /* 0x000fce0000000f00 */
[----:B------:R-:W-:Y:S05]  /*42d0*/  WARPSYNC.COLLECTIVE R118, `(.L_x_2467) ;  /* 0x0000000076087348 */ /* 0x000fea0003c00000 */
[----:B------:R0:W1:Y:S02]  /*42e0*/  SHFL.DOWN P0, R162, R217, R190, R219 ;  /* 0x080000bed9a27389 */ /* 0x00006400000000db */
[----:B01----:R-:W-:Y:S01]  /*42f0*/  ENDCOLLECTIVE ;  /* 0x000000000000791b */ /* 0x003fe20003800000 */
.L_x_2467:
[----:B------:R-:W-:Y:S01]  /*4300*/  FADD.FTZ R64, R119, R64 ;  /* 0x0000004077407221 */ /* 0x000fe20000010000 */
[----:B------:R-:W-:-:S04]  /*4310*/  HFMA2.MMA R190, -RZ, RZ, 0, 5.9604644775390625e-08 ;  /* 0x00000001ffbe7435 */ /* 0x000fc800000001ff */
[----:B------:R-:W-:Y:S02]  /*4320*/  MOV R217, R64 ;  /* 0x0000004000d97202 */ /* 0x000fe40000000f00 */
[----:B------:R-:W-:-:S07]  /*4330*/  MOV R66, R162 ;  /* 0x000000a200427202 */ /* 0x000fce0000000f00 */
[----:B------:R-:W-:Y:S05]  /*4340*/  WARPSYNC.COLLECTIVE R118, `(.L_x_2468) ;  /* 0x0000000076087348 */ /* 0x000fea0003c00000 */
[----:B------:R0:W1:Y:S02]  /*4350*/  SHFL.DOWN P0, R162, R217, R190, R219 ;  /* 0x080000bed9a27389 */ /* 0x00006400000000db */
[----:B01----:R-:W-:Y:S01]  /*4360*/  ENDCOLLECTIVE ;  /* 0x000000000000791b */ /* 0x003fe20003800000 */
.L_x_2468:
[----:B------:R-:W-:-:S05]  /*4370*/  FADD.FTZ R66, R165, R66 ;  /* 0x00000042a5427221 */ /* 0x000fca0000010000 */
[----:B------:R-:W-:Y:S02]  /*4380*/  MOV R217, R66 ;  /* 0x0000004200d97202 */ /* 0x000fe40000000f00 */
[----:B------:R-:W-:-:S07]  /*4390*/  MOV R69, R162 ;  /* 0x000000a200457202 */ /* 0x000fce0000000f00 */
[----:B------:R-:W-:Y:S05]  /*43a0*/  WARPSYNC.COLLECTIVE R118, `(.L_x_2469) ;  /* 0x0000000076087348 */ /* 0x000fea0003c00000 */
[----:B------:R0:W1:Y:S02]  /*43b0*/  SHFL.DOWN P0, R162, R217, R190, R219 ;  /* 0x080000bed9a27389 */ /* 0x00006400000000db */
[----:B01----:R-:W-:Y:S01]  /*43c0*/  ENDCOLLECTIVE ;  /* 0x000000000000791b */ /* 0x003fe20003800000 */
.L_x_2469:
[----:B------:R-:W-:Y:S01]  /*43d0*/  MOV R71, R162 ;  /* 0x000000a200477202 */ /* 0x000fe20000000f00 */
[----:B------:R-:W-:Y:S06]  /*43e0*/  BRA `(.L_x_2470) ;  /* 0xffffffe400947947 */ /* 0x000fec000383ffff */
.L_x_2471:
        /* <DEDUP_REMOVED lines=9> */
.L_x_5489:


//--------------------- .text._ZN10layer_norm22ln_bwd_finalize_kernelINS_22Kernel_traits_finalizeILj14336E6__halfS2_S2_fjLj1024ELj4ENS_18Kernel_traits_baseILj14336ES2_S2_S2_fjLj1024EEEEEEEvNS_9BwdParamsE --------------------------
	.section	.text._ZN10layer_norm22ln_bwd_finalize_kernelINS_22Kernel_traits_finalizeILj14336E6__halfS2_S2_fjLj1024ELj4ENS_18Kernel_traits_baseILj14336ES2_S2_S2_fjLj1024EEEEEEEvNS_9BwdParamsE,"ax",@progbits
	.align	128
        .global         _ZN10layer_norm22ln_bwd_finalize_kernelINS_22Kernel_traits_finalizeILj14336E6__halfS2_S2_fjLj1024ELj4ENS_18Kernel_traits_baseILj14336ES2_S2_S2_fjLj1024EEEEEEEvNS_9BwdParamsE
        .type           _ZN10layer_norm22ln_bwd_finalize_kernelINS_22Kernel_traits_finalizeILj14336E6__halfS2_S2_fjLj1024ELj4ENS_18Kernel_traits_baseILj14336ES2_S2_S2_fjLj1024EEEEEEEvNS_9BwdParamsE,@function
        .size           _ZN10layer_norm22ln_bwd_finalize_kernelINS_22Kernel_traits_finalizeILj14336E6__halfS2_S2_fjLj1024ELj4ENS_18Kernel_traits_baseILj14336ES2_S2_S2_fjLj1024EEEEEEEvNS_9BwdParamsE,(.L_x_5490 - _ZN10layer_norm22ln_bwd_finalize_kernelINS_22Kernel_traits_finalizeILj14336E6__halfS2_S2_fjLj1024ELj4ENS_18Kernel_traits_baseILj14336ES2_S2_S2_fjLj1024EEEEEEEvNS_9BwdParamsE)
        .other          _ZN10layer_norm22ln_bwd_finalize_kernelINS_22Kernel_traits_finalizeILj14336E6__halfS2_S2_fjLj1024ELj4ENS_18Kernel_traits_baseILj14336ES2_S2_S2_fjLj1024EEEEEEEvNS_9BwdParamsE,@"STO_CUDA_ENTRY STV_DEFAULT"
_ZN10layer_norm22ln_bwd_finalize_kernelINS_22Kernel_traits_finalizeILj14336E6__halfS2_S2_fjLj1024ELj4ENS_18Kernel_traits_baseILj14336ES2_S2_S2_fjLj1024EEEEEEEvNS_9BwdParamsE:
.text._ZN10layer_norm22ln_bwd_finalize_kernelINS_22Kernel_traits_finalizeILj14336E6__halfS2_S2_fjLj1024ELj4ENS_18Kernel_traits_baseILj14336ES2_S2_S2_fjLj1024EEEEEEEvNS_9BwdParamsE:
        /* <DEDUP_REMOVED lines=25> */
.L_x_2483:
        /* <DEDUP_REMOVED lines=28> */
.L_x_2476:
        /* <DEDUP_REMOVED lines=33> */
.L_x_2475:
[----:B------:R-:W-:Y:S05]  /*0560*/  BSYNC B1 ;  /* 0x0000000000017941 */ /* 0x000fea0003800000 */
.L_x_2474:
        /* <DEDUP_REMOVED lines=23> */
.L_x_2478:
[----:B------:R-:W-:Y:S05]  /*06e0*/  BSYNC B1 ;  /* 0x0000000000017941 */ /* 0x000fea0003800000 */
.L_x_2477:
        /* <DEDUP_REMOVED lines=11> */
.L_x_2473:
[----:B------:R-:W-:Y:S05]  /*07a0*/  BSYNC B0 ;  /* 0x0000000000007941 */ /* 0x000fea0003800000 */
.L_x_2472:
        /* <DEDUP_REMOVED lines=29> */
.L_x_2494:
[----:B------:R-:W-:Y:S01]  /*0980*/  @!P1 SHF.R.U32.HI R12, RZ, 0x3, R0 ;  /* 0x00000003ff0c9819 */ /* 0x000fe20000011600 */
[----:B---3--:R-:W-:Y:S01]  /*0990*/  FADD.FTZ R14, R9, R14 ;  /* 0x0000000e090e7221 */ /* 0x008fe20000010000 */
[----:B--2---:R-:W-:Y:S02]  /*09a0*/  FADD.FTZ R11, R10, R11 ;  /* 0x0000000b0a0b7221 */ /* 0x004fe40000010000 */
[----:B------:R-:W-:-:S05]  /*09b0*/  @!P1 LOP3.LUT R12, R12, 0x1ffffffc, RZ, 0xc0, !PT ;  /* 0x1ffffffc0c0c9812 */ /* 0x000fca00078ec0ff */
[----:B------:R2:W-:Y:S04]  /*09c0*/  @!P1 STS [R12+UR4+0x2000], R14 ;  /* 0x0020000e0c009988 */ /* 0x0005e80008000804 */
[----:B------:R2:W-:Y:S02]  /*09d0*/  @!P1 STS [R12+UR4+0x2080], R11 ;  /* 0x0020800b0c009988 */ /* 0x0005e40008000804 */
.L_x_2479:
        /* <DEDUP_REMOVED lines=14> */
.L_x_2482:
[----:B------:R-:W-:Y:S05]  /*0ac0*/  BSYNC B0 ;  /* 0x0000000000007941 */ /* 0x000fea0003800000 */
.L_x_2481:
[C---:B------:R-:W-:Y:S02]  /*0ad0*/  ISETP.GT.U32.AND P1, PT, R3.reuse, -0x3801, PT ;  /* 0xffffc7ff0300780c */ /* 0x040fe40003f24070 */
[----:B------:R-:W-:Y:S02]  /*0ae0*/  IADD3 R3, R3, 0x3800, RZ ;  /* 0x0000380003037810 */ /* 0x000fe40007ffe0ff */
[----:B------:R-:W-:-:S09]  /*0af0*/  IADD3 R5, R5, 0x1c00, RZ ;  /* 0x00001c0005057810 */ /* 0x000fd20007ffe0ff */
[----:B------:R-:W-:Y:S05]  /*0b00*/  @P1 BRA `(.L_x_2483) ;  /* 0xfffffff400a01947 */ /* 0x000fea000383ffff */
[----:B------:R-:W-:Y:S05]  /*0b10*/  EXIT ;  /* 0x000000000000794d */ /* 0x000fea0003800000 */
.L_x_2480:
[----:B------:R-:W-:Y:S01]  /*0b20*/  HFMA2.MMA R19, -RZ, RZ, 0, 5.9604644775390625e-08 ;  /* 0x00000001ff137435 */ /* 0x000fe200000001ff */
[----:B---3--:R-:W-:Y:S01]  /*0b30*/  IMAD.MOV.U32 R20, RZ, RZ, R10 ;  /* 0x000000ffff147224 */ /* 0x008fe200078e000a */
[----:B------:R-:W-:Y:S02]  /*0b40*/  MOV R22, 0x1f ;  /* 0x0000001f00167802 */ /* 0x000fe40000000f00 */
[----:B------:R-:W-:-:S07]  /*0b50*/  MOV R17, 0xffffffff ;  /* 0xffffffff00117802 */ /* 0x000fce0000000f00 */
[----:B012---:R-:W-:Y:S05]  /*0b60*/  WARPSYNC.COLLECTIVE R17, `(.L_x_2484) ;  /* 0x0000000011087348 */ /* 0x007fea0003c00000 */
[----:B------:R3:W4:Y:S02]  /*0b70*/  SHFL.BFLY P2, R18, R20, R19, R22 ;  /* 0x0c00001314127389 */ /* 0x0007240000040016 */
[----:B01234-:R-:W-:Y:S01]  /*0b80*/  ENDCOLLECTIVE ;  /* 0x000000000000791b */ /* 0x01ffe20003800000 */
.L_x_2484:
[----:B------:R-:W-:Y:S01]  /*0b90*/  HFMA2.MMA R19, -RZ, RZ, 0, 1.1920928955078125e-07 ;  /* 0x00000002ff137435 */ /* 0x000fe200000001ff */
[----:B------:R-:W-:-:S04]  /*0ba0*/  IMAD.MOV.U32 R11, RZ, RZ, R18 ;  /* 0x000000ffff0b7224 */ /* 0x000fc800078e0012 */
[----:B------:R-:W-:-:S05]  /*0bb0*/  FADD.FTZ R11, R10, R11 ;  /* 0x0000000b0a0b7221 */ /* 0x000fca0000010000 */
[----:B------:R-:W-:-:S07]  /*0bc0*/  MOV R20, R11 ;  /* 0x0000000b00147202 */ /* 0x000fce0000000f00 */
[----:B------:R-:W-:Y:S05]  /*0bd0*/  WARPSYNC.COLLECTIVE R17, `(.L_x_2485) ;  /* 0x0000000011087348 */ /* 0x000fea0003c00000 */
[----:B------:R0:W1:Y:S02]  /*0be0*/  SHFL.BFLY P2, R18, R20, R19, R22 ;  /* 0x0c00001314127389 */ /* 0x0000640000040016 */
[----:B01----:R-:W-:Y:S01]  /*0bf0*/  ENDCOLLECTIVE ;  /* 0x000000000000791b */ /* 0x003fe20003800000 */
.L_x_2485:
[----:B------:R-:W-:Y:S01]  /*0c00*/  HFMA2.MMA R19, -RZ, RZ, 0, 2.384185791015625e-07 ;  /* 0x00000004ff137435 */ /* 0x000fe200000001ff */
[----:B------:R-:W-:-:S05]  /*0c10*/  MOV R12, R18 ;  /* 0x00000012000c7202 */ /* 0x000fca0000000f00 */
[----:B------:R-:W-:-:S04]  /*0c20*/  FADD.FTZ R12, R11, R12 ;  /* 0x0000000c0b0c7221 */ /* 0x000fc80000010000 */
[----:B------:R-:W-:-:S07]  /*0c30*/  IMAD.MOV.U32 R20, RZ, RZ, R12 ;  /* 0x000000ffff147224 */ /* 0x000fce00078e000c */
[----:B------:R-:W-:Y:S05]  /*0c40*/  WARPSYNC.COLLECTIVE R17, `(.L_x_2486) ;  /* 0x0000000011087348 */ /* 0x000fea0003c00000 */
[----:B------:R0:W1:Y:S02]  /*0c50*/  SHFL.BFLY P2, R18, R20, R19, R22 ;  /* 0x0c00001314127389 */ /* 0x0000640000040016 */
[----:B01----:R-:W-:Y:S01]  /*0c60*/  ENDCOLLECTIVE ;  /* 0x000000000000791b */ /* 0x003fe20003800000 */
.L_x_2486:
[----:B------:R-:W-:Y:S01]  /*0c70*/  IMAD.MOV.U32 R19, RZ, RZ, 0x8 ;  /* 0x00000008ff137424 */ /* 0x000fe200078e00ff */
[----:B------:R-:W-:-:S05]  /*0c80*/  MOV R13, R18 ;  /* 0x00000012000d7202 */ /* 0x000fca0000000f00 */
[----:B------:R-:W-:-:S05]  /*0c90*/  FADD.FTZ R13, R12, R13 ;  /* 0x0000000d0c0d7221 */ /* 0x000fca0000010000 */
[----:B------:R-:W-:-:S07]  /*0ca0*/  MOV R20, R13 ;  /* 0x0000000d00147202 */ /* 0x000fce0000000f00 */
[----:B------:R-:W-:Y:S05]  /*0cb0*/  WARPSYNC.COLLECTIVE R17, `(.L_x_2487) ;  /* 0x0000000011087348 */ /* 0x000fea0003c00000 */
[----:B------:R0:W1:Y:S02]  /*0cc0*/  SHFL.BFLY P2, R18, R20, R19, R22 ;  /* 0x0c00001314127389 */ /* 0x0000640000040016 */
[----:B01----:R-:W-:Y:S01]  /*0cd0*/  ENDCOLLECTIVE ;  /* 0x000000000000791b */ /* 0x003fe20003800000 */
.L_x_2487:
[----:B------:R-:W-:Y:S01]  /*0ce0*/  HFMA2.MMA R19, -RZ, RZ, 0, 9.5367431640625e-07 ;  /* 0x00000010ff137435 */ /* 0x000fe200000001ff */
[----:B------:R-:W-:-:S05]  /*0cf0*/  MOV R10, R18 ;  /* 0x00000012000a7202 */ /* 0x000fca0000000f00 */
[----:B------:R-:W-:-:S05]  /*0d00*/  FADD.FTZ R10, R13, R10 ;  /* 0x0000000a0d0a7221 */ /* 0x000fca0000010000 */
[----:B------:R-:W-:-:S07]  /*0d10*/  MOV R20, R10 ;  /* 0x0000000a00147202 */ /* 0x000fce0000000f00 */
[----:B------:R-:W-:Y:S05]  /*0d20*/  WARPSYNC.COLLECTIVE R17, `(.L_x_2488) ;  /* 0x0000000011087348 */ /* 0x000fea0003c00000 */
[----:B------:R0:W1:Y:S02]  /*0d30*/  SHFL.BFLY P2, R18, R20, R19, R22 ;  /* 0x0c00001314127389 */ /* 0x0000640000040016 */
[----:B01----:R-:W-:Y:S01]  /*0d40*/  ENDCOLLECTIVE ;  /* 0x000000000000791b */ /* 0x003fe20003800000 */
.L_x_2488:
[----:B------:R-:W-:Y:S01]  /*0d50*/  HFMA2.MMA R19, -RZ, RZ, 0, 5.9604644775390625e-08 ;  /* 0x00000001ff137435 */ /* 0x000fe200000001ff */
[----:B------:R-:W-:Y:S01]  /*0d60*/  MOV R20, R9 ;  /* 0x0000000900147202 */ /* 0x000fe20000000f00 */
[----:B------:R-:W-:-:S09]  /*0d70*/  IMAD.MOV.U32 R11, RZ, RZ, R18 ;  /* 0x000000ffff0b7224 */ /* 0x000fd200078e0012 */
[----:B------:R-:W-:Y:S05]  /*0d80*/  WARPSYNC.COLLECTIVE R17, `(.L_x_2489) ;  /* 0x0000000011087348 */ /* 0x000fea0003c00000 */
[----:B------:R0:W1:Y:S02]  /*0d90*/  SHFL.BFLY P2, R18, R20, R19, R22 ;  /* 0x0c00001314127389 */ /* 0x0000640000040016 */
[----:B01----:R-:W-:Y:S01]  /*0da0*/  ENDCOLLECTIVE ;  /* 0x000000000000791b */ /* 0x003fe20003800000 */
.L_x_2489:
[----:B------:R-:W-:Y:S01]  /*0db0*/  HFMA2.MMA R19, -RZ, RZ, 0, 1.1920928955078125e-07 ;  /* 0x00000002ff137435 */ /* 0x000fe200000001ff */
[----:B------:R-:W-:-:S05]  /*0dc0*/  MOV R12, R18 ;  /* 0x00000012000c7202 */ /* 0x000fca0000000f00 */
[----:B------:R-:W-:-:S04]  /*0dd0*/  FADD.FTZ R14, R9, R12 ;  /* 0x0000000c090e7221 */ /* 0x000fc80000010000 */
[----:B------:R-:W-:-:S07]  /*0de0*/  IMAD.MOV.U32 R20, RZ, RZ, R14 ;  /* 0x000000ffff147224 */ /* 0x000fce00078e000e */
[----:B------:R-:W-:Y:S05]  /*0df0*/  WARPSYNC.COLLECTIVE R17, `(.L_x_2490) ;  /* 0x0000000011087348 */ /* 0x000fea0003c00000 */
[----:B------:R0:W1:Y:S02]  /*0e00*/  SHFL.BFLY P2, R18, R20, R19, R22 ;  /* 0x0c00001314127389 */ /* 0x0000640000040016 */
[----:B01----:R-:W-:Y:S01]  /*0e10*/  ENDCOLLECTIVE ;  /* 0x000000000000791b */ /* 0x003fe20003800000 */
.L_x_2490:
[----:B------:R-:W-:Y:S01]  /*0e20*/  IMAD.MOV.U32 R19, RZ, RZ, 0x4 ;  /* 0x00000004ff137424 */ /* 0x000fe200078e00ff */
[----:B------:R-:W-:-:S05]  /*0e30*/  MOV R13, R18 ;  /* 0x00000012000d7202 */ /* 0x000fca0000000f00 */
[----:B------:R-:W-:-:S05]  /*0e40*/  FADD.FTZ R15, R14, R13 ;  /* 0x0000000d0e0f7221 */ /* 0x000fca0000010000 */
[----:B------:R-:W-:-:S07]  /*0e50*/  MOV R20, R15 ;  /* 0x0000000f00147202 */ /* 0x000fce0000000f00 */
[----:B------:R-:W-:Y:S05]  /*0e60*/  WARPSYNC.COLLECTIVE R17, `(.L_x_2491) ;  /* 0x0000000011087348 */ /* 0x000fea0003c00000 */
[----:B------:R0:W1:Y:S02]  /*0e70*/  SHFL.BFLY P2, R18, R20, R19, R22 ;  /* 0x0c00001314127389 */ /* 0x0000640000040016 */
[----:B01----:R-:W-:Y:S01]  /*0e80*/  ENDCOLLECTIVE ;  /* 0x000000000000791b */ /* 0x003fe20003800000 */
.L_x_2491:
[----:B------:R-:W-:Y:S01]  /*0e90*/  HFMA2.MMA R19, -RZ, RZ, 0, 4.76837158203125e-07 ;  /* 0x00000008ff137435 */ /* 0x000fe200000001ff */
[----:B------:R-:W-:-:S05]  /*0ea0*/  MOV R16, R18 ;  /* 0x0000001200107202 */ /* 0x000fca0000000f00 */
[----:B------:R-:W-:-:S05]  /*0eb0*/  FADD.FTZ R16, R15, R16 ;  /* 0x000000100f107221 */ /* 0x000fca0000010000 */
[----:B------:R-:W-:-:S07]  /*0ec0*/  MOV R20, R16 ;  /* 0x0000001000147202 */ /* 0x000fce0000000f00 */
[----:B------:R-:W-:Y:S05]  /*0ed0*/  WARPSYNC.COLLECTIVE R17, `(.L_x_2492) ;  /* 0x0000000011087348 */ /* 0x000fea0003c00000 */
[----:B------:R0:W1:Y:S02]  /*0ee0*/  SHFL.BFLY P2, R18, R20, R19, R22 ;  /* 0x0c00001314127389 */ /* 0x0000640000040016 */
[----:B01----:R-:W-:Y:S01]  /*0ef0*/  ENDCOLLECTIVE ;  /* 0x000000000000791b */ /* 0x003fe20003800000 */
.L_x_2492:
[----:B------:R-:W-:Y:S01]  /*0f00*/  HFMA2.MMA R19, -RZ, RZ, 0, 9.5367431640625e-07 ;  /* 0x00000010ff137435 */ /* 0x000fe200000001ff */
[----:B------:R-:W-:-:S04]  /*0f10*/  IMAD.MOV.U32 R9, RZ, RZ, R18 ;  /* 0x000000ffff097224 */ /* 0x000fc800078e0012 */
[----:B------:R-:W-:-:S05]  /*0f20*/  FADD.FTZ R9, R16, R9 ;  /* 0x0000000910097221 */ /* 0x000fca0000010000 */
[----:B------:R-:W-:-:S07]  /*0f30*/  MOV R20, R9 ;  /* 0x0000000900147202 */ /* 0x000fce0000000f00 */
[----:B------:R-:W-:Y:S05]  /*0f40*/  WARPSYNC.COLLECTIVE R17, `(.L_x_2493) ;  /* 0x0000000011087348 */ /* 0x000fea0003c00000 */
[----:B------:R0:W1:Y:S02]  /*0f50*/  SHFL.BFLY P2, R18, R20, R19, R22 ;  /* 0x0c00001314127389 */ /* 0x0000640000040016 */
[----:B01----:R-:W-:Y:S01]  /*0f60*/  ENDCOLLECTIVE ;  /* 0x000000000000791b */ /* 0x003fe20003800000 */
.L_x_2493:
[----:B------:R-:W-:Y:S01]  /*0f70*/  MOV R14, R18 ;  /* 0x00000012000e7202 */ /* 0x000fe20000000f00 */
[----:B------:R-:W-:Y:S06]  /*0f80*/  BRA `(.L_x_2494) ;  /* 0xfffffff8007c7947 */ /* 0x000fec000383ffff */
.L_x_2495:
        /* <DEDUP_REMOVED lines=15> */
.L_x_5490:


//--------------------- .text._ZN10layer_norm13ln_bwd_kernelINS_13Kernel_traitsI6__halfS2_S2_fjLj14336ELj4ELj1ELj4ELj8ENS_18Kernel_traits_baseILj14336ES2_S2_S2_fjLj128EEEEEEEvNS_9BwdParamsE --------------------------
	.section	.text._ZN10layer_norm13ln_bwd_kernelINS_13Kernel_traitsI6__halfS2_S2_fjLj14336ELj4ELj1ELj4ELj8ENS_18Kernel_traits_baseILj14336ES2_S2_S2_fjLj128EEEEEEEvNS_9BwdParamsE,"ax",@progbits
	.align	128
        .global         _ZN10layer_norm13ln_bwd_kernelINS_13Kernel_traitsI6__halfS2_S2_fjLj14336ELj4ELj1ELj4ELj8ENS_18Kernel_traits_baseILj14336ES2_S2_S2_fjLj128EEEEEEEvNS_9BwdParamsE
        .type           _ZN10layer_norm13ln_bwd_kernelINS_13Kernel_traitsI6__halfS2_S2_fjLj14336ELj4ELj1ELj4ELj8ENS_18Kernel_traits_baseILj14336ES2_S2_S2_fjLj128EEEEEEEvNS_9BwdParamsE,@function
        .size           _ZN10layer_norm13ln_bwd_kernelINS_13Kernel_traitsI6__halfS2_S2_fjLj14336ELj4ELj1ELj4ELj8ENS_18Kernel_traits_baseILj14336ES2_S2_S2_fjLj128EEEEEEEvNS_9BwdParamsE,(.L_x_5491 - _ZN10layer_norm13ln_bwd_kernelINS_13Kernel_traitsI6__halfS2_S2_fjLj14336ELj4ELj1ELj4ELj8ENS_18Kernel_traits_baseILj14336ES2_S2_S2_fjLj128EEEEEEEvNS_9BwdParamsE)
        .other          _ZN10layer_norm13ln_bwd_kernelINS_13Kernel_traitsI6__halfS2_S2_fjLj14336ELj4ELj1ELj4ELj8ENS_18Kernel_traits_baseILj14336ES2_S2_S2_fjLj128EEEEEEEvNS_9BwdParamsE,@"STO_CUDA_ENTRY STV_DEFAULT"
_ZN10layer_norm13ln_bwd_kernelINS_13Kernel_traitsI6__halfS2_S2_fjLj14336ELj4ELj1ELj4ELj8ENS_18Kernel_traits_baseILj14336ES2_S2_S2_fjLj128EEEEEEEvNS_9BwdParamsE:
.text._ZN10layer_norm13ln_bwd_kernelINS_13Kernel_traitsI6__halfS2_S2_fjLj14336ELj4ELj1ELj4ELj8ENS_18Kernel_traits_baseILj14336ES2_S2_S2_fjLj128EEEEEEEvNS_9BwdParamsE:
        /* <DEDUP_REMOVED lines=19> */
[----:B------:R-:W-:-:S07]  /*0130*/  @P0 IADD3 R17, R31, 0x400, RZ ;  /* 0x000004001f110810 */ /* 0x000fce0007ffe0ff */
[----:B------:R-:W0:Y:S01]  /*0140*/  @P0 LDC.64 R10, c[0x0][0x248] ;  /* 0x00009200ff0a0b82 */ /* 0x000e220000000a00 */
[----:B--2---:R-:W-:Y:S01]  /*0150*/  @P0 IMAD.WIDE.U32 R2, R15, 0x8, R2 ;  /* 0x000000080f020825 */ /* 0x004fe200078e0002 */
[----:B------:R-:W-:-:S06]  /*0160*/  @P0 IADD3 R15, R31, 0x600, RZ ;  /* 0x000006001f0f0810 */ /* 0x000fcc0007ffe0ff */
[----:B------:R-:W2:Y:S01]  /*0170*/  @P0 LDC.64 R12, c[0x0][0x248] ;  /* 0x00009200ff0c0b82 */ /* 0x000ea20000000a00 */
[----:B---3--:R-:W-:Y:S01]  /*0180*/  @P0 IMAD.WIDE.U32 R4, R17, 0x8, R4 ;  /* 0x0000000811040825 */ /* 0x008fe200078e0004 */
[----:B------:R-:W-:Y:S01]  /*0190*/  SHF.R.U32.HI R30, RZ, 0x2, R30 ;  /* 0x00000002ff1e7819 */ /* 0x000fe2000001161e */
[----:B------:R-:W5:Y:S01]  /*01a0*/  @P0 LDG.E.64 R144, desc[UR8][R2.64] ;  /* 0x0000000802900981 */ /* 0x000f62000c1e1b00 */
[----:B------:R-:W-:Y:S01]  /*01b0*/  @P0 IADD3 R19, R31, 0x800, RZ ;  /* 0x000008001f130810 */ /* 0x000fe20007ffe0ff */
[----:B-1----:R-:W-:Y:S01]  /*01c0*/  @P0 IMAD.WIDE.U32 R6, R15, 0x8, R6 ;  /* 0x000000080f060825 */ /* 0x002fe200078e0006 */
[C---:B------:R-:W-:Y:S01]  /*01d0*/  @P0 IADD3 R17, R31.reuse, 0xa00, RZ ;  /* 0x00000a001f110810 */ /* 0x040fe20007ffe0ff */
[----:B------:R-:W5:Y:S01]  /*01e0*/  @P0 LDG.E.64 R142, desc[UR8][R4.64] ;  /* 0x00000008048e0981 */ /* 0x000f62000c1e1b00 */
[----:B------:R-:W-:Y:S01]  /*01f0*/  @P0 IADD3 R21, R31, 0xc00, RZ ;  /* 0x00000c001f150810 */ /* 0x000fe20007ffe0ff */
[----:B----4-:R-:W-:Y:S01]  /*0200*/  @P0 IMAD.WIDE.U32 R8, R19, 0x8, R8 ;  /* 0x0000000813080825 */ /* 0x010fe200078e0008 */
[----:B0-----:R-:W-:Y:S01]  /*0210*/  @P0 LEA R14, P1, R31, R22, 0x3 ;  /* 0x000000161f0e0211 */ /* 0x001fe200078218ff */
[----:B------:R-:W5:Y:S01]  /*0220*/  @P0 LDG.E.64 R140, desc[UR8][R6.64] ;  /* 0x00000008068c0981 */ /* 0x000f62000c1e1b00 */
[----:B------:R-:W-:-:S02]  /*0230*/  LEA.HI R150, R35, R30, RZ, 0x19 ;  /* 0x0000001e23967211 */ /* 0x000fc400078fc8ff */
[----:B------:R-:W-:Y:S01]  /*0240*/  @P0 LEA.HI.X R15, R31, R23, RZ, 0x3, P1 ;  /* 0x000000171f0f0211 */ /* 0x000fe200008f1cff */
[----:B------:R-:W5:Y:S01]  /*0250*/  @P0 LDG.E.64 R138, desc[UR8][R8.64] ;  /* 0x00000008088a0981 */ /* 0x000f62000c1e1b00 */
[----:B------:R-:W-:Y:S01]  /*0260*/  @P0 IMAD.WIDE.U32 R10, R17, 0x8, R10 ;  /* 0x00000008110a0825 */ /* 0x000fe200078e000a */
[----:B------:R-:W-:Y:S02]  /*0270*/  MOV R34, R150 ;  /* 0x0000009600227202 */ /* 0x000fe40000000f00 */
        /* <DEDUP_REMOVED lines=43> */
[----:B-----5:R-:W-:Y:S01]  /*0530*/  SHF.R.U64 R118, R146, 0x10, R147 ;  /* 0x0000001092767819 */ /* 0x020fe20000001293 */
        /* <DEDUP_REMOVED lines=14> */
[----:B------:R-:W-:Y:S01]  /*0620*/  HFMA2.MMA R151, -RZ, RZ, 0, 5.9604644775390625e-08 ;  /* 0x00000001ff977435 */ /* 0x000fe200000001ff */
[----:B------:R-:W-:Y:S01]  /*0630*/  SHF.R.U32.HI R115, RZ, 0x10, R145 ;  /* 0x00000010ff737819 */ /* 0x000fe20000011691 */
[----:B------:R-:W-:Y:S01]  /*0640*/  HFMA2.MMA R90, -RZ, RZ, 0, 0 ;  /* 0x00000000ff5a7435 */ /* 0x000fe200000001ff */
[----:B------:R-:W-:Y:S01]  /*0650*/  SHF.R.U32.HI R113, RZ, 0x10, R143 ;  /* 0x00000010ff717819 */ /* 0x000fe2000001168f */
        /* <DEDUP_REMOVED lines=96> */
.L_x_2502:
        /* <DEDUP_REMOVED lines=21> */
[----:B------:R-:W-:Y:S01]  /*0db0*/  MOV R4, UR6 ;  /* 0x0000000600047c02 */ /* 0x000fe20008000f00 */
[C---:B0-----:R-:W-:Y:S01]  /*0dc0*/  IMAD.WIDE R10, R34.reuse, 0x4, R6 ;  /* 0x00000004220a7825 */ /* 0x041fe200078e0206 */
[----:B------:R-:W-:Y:S02]  /*0dd0*/  MOV R5, UR7 ;  /* 0x0000000700057c02 */ /* 0x000fe40008000f00 */
[----:B------:R-:W-:Y:S02]  /*0de0*/  IADD3 R15, R27, 0x200, RZ ;  /* 0x000002001b0f7810 */ /* 0x000fe40007ffe0ff */
[----:B------:R-:W-:Y:S01]  /*0df0*/  @P0 MOV R0, RZ ;  /* 0x000000ff00000202 */ /* 0x000fe20000000f00 */
[----:B--2---:R-:W-:Y:S01]  /*0e00*/  @!P0 IMAD.WIDE R8, R34, 0x4, R8 ;  /* 0x0000000422088825 */ /* 0x004fe200078e0208 */
[----:B------:R-:W2:Y:S03]  /*0e10*/  LDG.E R149, desc[UR8][R10.64] ;  /* 0x000000080a957981 */ /* 0x000ea6000c1e1900 */
[----:B------:R-:W-:Y:S01]  /*0e20*/  IMAD.WIDE.U32 R4, R15, 0x8, R4 ;  /* 0x000000080f047825 */ /* 0x000fe200078e0004 */
[----:B------:R0:W4:Y:S01]  /*0e30*/  @!P0 LDG.E R0, desc[UR8][R8.64] ;  /* 0x0000000808008981 */ /* 0x000122000c1e1900 */
[----:B------:R-:W-:Y:S01]  /*0e40*/  UMOV UR6, UR4 ;  /* 0x0000000400067c82 */ /* 0x000fe20008000000 */
[----:B------:R-:W-:Y:S01]  /*0e50*/  UMOV UR7, UR5 ;  /* 0x0000000500077c82 */ /* 0x000fe20008000000 */
[----:B------:R-:W-:-:S02]  /*0e60*/  @!UP0 ULDC UR6, c[0x0][0x220] ;  /* 0x0000880000068ab9 */ /* 0x000fc40000000800 */
[----:B------:R-:W5:Y:S01]  /*0e70*/  LDG.E.64 R4, desc[UR8][R4.64] ;  /* 0x0000000804047981 */ /* 0x000f62000c1e1b00 */
[----:B------:R-:W-:Y:S01]  /*0e80*/  @!UP0 ULDC UR7, c[0x0][0x224] ;  /* 0x0000890000078ab9 */ /* 0x000fe20000000800 */
[----:B------:R-:W-:Y:S02]  /*0e90*/  MOV R6, UR6 ;  /* 0x0000000600067c02 */ /* 0x000fe40008000f00 */
[----:B------:R-:W-:Y:S02]  /*0ea0*/  MOV R7, UR7 ;  /* 0x0000000700077c02 */ /* 0x000fe40008000f00 */
[----:B------:R-:W-:Y:S01]  /*0eb0*/  IADD3 R19, R27, 0x400, RZ ;  /* 0x000004001b137810 */ /* 0x000fe20007ffe0ff */
[----:B------:R-:W-:-:S04]  /*0ec0*/  UMOV UR6, UR4 ;  /* 0x0000000400067c82 */ /* 0x000fc80008000000 */
[----:B------:R-:W-:Y:S01]  /*0ed0*/  IMAD.WIDE.U32 R6, R19, 0x8, R6 ;  /* 0x0000000813067825 */ /* 0x000fe200078e0006 */
[----:B------:R-:W-:Y:S01]  /*0ee0*/  UMOV UR7, UR5 ;  /* 0x0000000500077c82 */ /* 0x000fe20008000000 */
[----:B------:R-:W-:Y:S01]  /*0ef0*/  @!UP0 ULDC UR6, c[0x0][0x220] ;  /* 0x0000880000068ab9 */ /* 0x000fe20000000800 */
[----:B------:R-:W-:Y:S01]  /*0f00*/  @!UP0 ULDC UR7, c[0x0][0x224] ;  /* 0x0000890000078ab9 */ /* 0x000fe20000000800 */
[----:B0-----:R-:W-:Y:S02]  /*0f10*/  MOV R8, UR6 ;  /* 0x0000000600087c02 */ /* 0x001fe40008000f00 */
[----:B------:R-:W5:Y:S01]  /*0f20*/  LDG.E.64 R6, desc[UR8][R6.64] ;  /* 0x0000000806067981 */ /* 0x000f62000c1e1b00 */
        /* <DEDUP_REMOVED lines=21> */
[----:B------:R-:W-:Y:S01]  /*1080*/  @!UP0 ULDC UR6, c[0x0][0x220] ;  /* 0x0000880000068ab9 */ /* 0x000fe20000000800 */
[----:B------:R-:W-:-:S04]  /*1090*/  @!UP0 ULDC UR7, c[0x0][0x224] ;  /* 0x0000890000078ab9 */ /* 0x000fc80000000800 */
[----:B------:R-:W5:Y:S01]  /*10a0*/  LDG.E.64 R12, desc[UR8][R12.64] ;  /* 0x000000080c0c7981 */ /* 0x000f62000c1e1b00 */
[----:B------:R-:W-:Y:S02]  /*10b0*/  IADD3 R153, R27, 0xc00, RZ ;  /* 0x00000c001b997810 */ /* 0x000fe40007ffe0ff */
[----:B------:R-:W-:Y:S02]  /*10c0*/  MOV R28, UR6 ;  /* 0x00000006001c7c02 */ /* 0x000fe40008000f00 */
[----:B------:R-:W-:Y:S01]  /*10d0*/  MOV R29, UR7 ;  /* 0x00000007001d7c02 */ /* 0x000fe20008000f00 */
[----:B-1----:R-:W-:-:S04]  /*10e0*/  IMAD.WIDE.U32 R18, R19, 0x8, R16 ;  /* 0x0000000813127825 */ /* 0x002fc800078e0010 */
[----:B------:R-:W-:Y:S02]  /*10f0*/  IMAD.WIDE.U32 R14, R15, 0x8, R16 ;  /* 0x000000080f0e7825 */ /* 0x000fe400078e0010 */
[----:B------:R-:W5:Y:S02]  /*1100*/  LDG.E.64 R18, desc[UR8][R18.64] ;  /* 0x0000000812127981 */ /* 0x000f64000c1e1b00 */
[----:B------:R-:W-:Y:S02]  /*1110*/  IMAD.WIDE.U32 R28, R153, 0x8, R28 ;  /* 0x00000008991c7825 */ /* 0x000fe400078e001c */
[----:B------:R-:W5:Y:S02]  /*1120*/  LDG.E.64 R14, desc[UR8][R14.64] ;  /* 0x000000080e0e7981 */ /* 0x000f64000c1e1b00 */
[--C-:B------:R-:W-:Y:S02]  /*1130*/  IMAD.WIDE.U32 R22, R23, 0x8, R16.reuse ;  /* 0x0000000817167825 */ /* 0x100fe400078e0010 */
        /* <DEDUP_REMOVED lines=25> */
[--C-:B------:R-:W-:Y:S02]  /*12d0*/  SHF.R.U64 R2, R2, 0x10, R3.reuse ;  /* 0x0000001002027819 */ /* 0x100fe40000001203 */
[----:B------:R-:W-:Y:S01]  /*12e0*/  MOV R153, R3 ;  /* 0x0000000300997202 */ /* 0x000fe20000000f00 */
[----:B------:R-:W-:Y:S02]  /*12f0*/  HADD2.F32 R171, -RZ, R150.H0_H0 ;  /* 0x20000096ffab7230 */ /* 0x000fe40000004100 */
[----:B------:R-:W-:Y:S01]  /*1300*/  HADD2.F32 R173, -RZ, R2.H0_H0 ;  /* 0x20000002ffad7230 */ /* 0x000fe20000004100 */
[----:B------:R-:W-:Y:S01]  /*1310*/  SHF.R.U32.HI R2, RZ, 0x10, R3 ;  /* 0x00000010ff027819 */ /* 0x000fe20000011603 */
[----:B------:R-:W-:Y:S02]  /*1320*/  HADD2.F32 R153, -RZ, R153.H0_H0 ;  /* 0x20000099ff997230 */ /* 0x000fe40000004100 */
[----:B------:R-:W-:Y:S02]  /*1330*/  @P0 FADD.FTZ R151, -R148, R171 ;  /* 0x000000ab94970221 */ /* 0x000fe40000010100 */
[----:B------:R-:W-:-:S02]  /*1340*/  HADD2.F32 R158, -RZ, R2.H0_H0 ;  /* 0x20000002ff9e7230 */ /* 0x000fc40000004100 */
[--C-:B----4-:R-:W-:Y:S01]  /*1350*/  @!P0 FADD.FTZ R2, R171, -R0.reuse ;  /* 0x80000000ab028221 */ /* 0x110fe20000010000 */
[----:B------:R-:W-:Y:S01]  /*1360*/  @P0 FADD.FTZ R152, -R118, R173 ;  /* 0x000000ad76980221 */ /* 0x000fe20000010100 */
[----:B0-----:R-:W-:Y:S01]  /*1370*/  @P0 FMUL.FTZ R151, R151, R154 ;  /* 0x0000009a97970220 */ /* 0x001fe20000410000 */
[----:B------:R-:W-:Y:S01]  /*1380*/  @P0 FADD.FTZ R154, -R147, R153 ;  /* 0x00000099939a0221 */ /* 0x000fe20000010100 */
[--C-:B------:R-:W-:Y:S01]  /*1390*/  @!P0 FADD.FTZ R150, R173, -R0.reuse ;  /* 0x80000000ad968221 */ /* 0x100fe20000010000 */
[----:B--2---:R-:W-:Y:S01]  /*13a0*/  @!P0 FMUL.FTZ R151, R149, R2 ;  /* 0x0000000295978220 */ /* 0x004fe20000410000 */
[----:B-----5:R-:W-:Y:S01]  /*13b0*/  MOV R3, R4 ;  /* 0x0000000400037202 */ /* 0x020fe20000000f00 */
[----:B------:R-:W-:Y:S01]  /*13c0*/  @!P0 FADD.FTZ R2, R153, -R0 ;  /* 0x8000000099028221 */ /* 0x000fe20000010000 */
[----:B-1----:R-:W-:Y:S01]  /*13d0*/  @P0 FMUL.FTZ R152, R152, R155 ;  /* 0x0000009b98980220 */ /* 0x002fe20000410000 */
[----:B------:R-:W-:Y:S01]  /*13e0*/  @P0 FMUL.FTZ R154, R154, R157 ;  /* 0x0000009d9a9a0220 */ /* 0x000fe20000410000 */
[----:B------:R-:W-:Y:S01]  /*13f0*/  @!P0 FMUL.FTZ R152, R149, R150 ;  /* 0x0000009695988220 */ /* 0x000fe20000410000 */
[----:B------:R-:W-:Y:S01]  /*1400*/  @P0 FADD.FTZ R156, -R117, R158 ;  /* 0x0000009e759c0221 */ /* 0x000fe20000010100 */
[----:B------:R-:W-:Y:S01]  /*1410*/  SHF.R.U64 R4, R4, 0x10, R5 ;  /* 0x0000001004047819 */ /* 0x000fe20000001205 */
[----:B------:R-:W-:Y:S01]  /*1420*/  @!P0 FMUL.FTZ R154, R149, R2 ;  /* 0x00000002959a8220 */ /* 0x000fe20000410000 */
[----:B------:R-:W-:Y:S01]  /*1430*/  MOV R150, R5 ;  /* 0x0000000500967202 */ /* 0x000fe20000000f00 */
[----:B------:R-:W-:-:S02]  /*1440*/  HADD2.F32 R153, -RZ, R3.H0_H0 ;  /* 0x20000003ff997230 */ /* 0x000fc40000004100 */
[--C-:B------:R-:W-:Y:S01]  /*1450*/  @!P0 FADD.FTZ R2, R158, -R0.reuse ;  /* 0x800000009e028221 */ /* 0x100fe20000010000 */
[----:B------:R-:W-:Y:S01]  /*1460*/  @P0 FMUL.FTZ R156, R156, R159 ;  /* 0x0000009f9c9c0220 */ /* 0x000fe20000410000 */
[----:B------:R-:W-:Y:S01]  /*1470*/  SHF.R.U32.HI R3, RZ, 0x10, R5 ;  /* 0x00000010ff037819 */ /* 0x000fe20000011605 */
[----:B------:R-:W-:Y:S02]  /*1480*/  HADD2.F32 R155, -RZ, R4.H0_H0 ;  /* 0x20000004ff9b7230 */ /* 0x000fe40000004100 */
[----:B------:R-:W-:Y:S01]  /*1490*/  @!P0 FMUL.FTZ R156, R149, R2 ;  /* 0x00000002959c8220 */ /* 0x000fe20000410000 */
[----:B------:R-:W-:Y:S01]  /*14a0*/  @P0 FADD.FTZ R158, -R146, R153 ;  /* 0x00000099929e0221 */ /* 0x000fe20000010100 */
[----:B------:R-:W-:Y:S02]  /*14b0*/  HADD2.F32 R157, -RZ, R150.H0_H0 ;  /* 0x20000096ff9d7230 */ /* 0x000fe40000004100 */
[----:B------:R-:W-:Y:S01]  /*14c0*/  @!P0 FADD.FTZ R2, R153, -R0 ;  /* 0x8000000099028221 */ /* 0x000fe20000010000 */
[----:B------:R-:W-:-:S02]  /*14d0*/  HADD2.F32 R159, -RZ, R3.H0_H0 ;  /* 0x20000003ff9f7230 */ /* 0x000fc40000004100 */
[----:B------:R-:W-:Y:S01]  /*14e0*/  @P0 FMUL.FTZ R158, R158, R161 ;  /* 0x000000a19e9e0220 */ /* 0x000fe20000410000 */
[----:B------:R-:W-:Y:S01]  /*14f0*/  @P0 FADD.FTZ R160, -R116, R155 ;  /* 0x0000009b74a00221 */ /* 0x000fe20000010100 */
[----:B------:R-:W-:Y:S01]  /*1500*/  @P0 FADD.FTZ R162, -R145, R157 ;  /* 0x0000009d91a20221 */ /* 0x000fe20000010100 */
[----:B------:R-:W-:Y:S01]  /*1510*/  @!P0 FMUL.FTZ R158, R149, R2 ;  /* 0x00000002959e8220 */ /* 0x000fe20000410000 */
[----:B------:R-:W-:Y:S01]  /*1520*/  MOV R3, R6 ;  /* 0x0000000600037202 */ /* 0x000fe20000000f00 */
[--C-:B------:R-:W-:Y:S01]  /*1530*/  @!P0 FADD.FTZ R4, R155, -R0.reuse ;  /* 0x800000009b048221 */ /* 0x100fe20000010000 */
[--C-:B------:R-:W-:Y:S01]  /*1540*/  @!P0 FADD.FTZ R2, R157, -R0.reuse ;  /* 0x800000009d028221 */ /* 0x100fe20000010000 */
[----:B------:R-:W-:Y:S01]  /*1550*/  @P0 FMUL.FTZ R160, R160, R163 ;  /* 0x000000a3a0a00220 */ /* 0x000fe20000410000 */
[----:B------:R-:W-:Y:S01]  /*1560*/  @P0 FMUL.FTZ R162, R162, R165 ;  /* 0x000000a5a2a20220 */ /* 0x000fe20000410000 */
[----:B------:R-:W-:Y:S01]  /*1570*/  @P0 FADD.FTZ R164, -R115, R159 ;  /* 0x0000009f73a40221 */ /* 0x000fe20000010100 */
[C---:B------:R-:W-:Y:S01]  /*1580*/  @!P0 FMUL.FTZ R160, R149.reuse, R4 ;  /* 0x0000000495a08220 */ /* 0x040fe20000410000 */
[----:B------:R-:W-:Y:S01]  /*1590*/  @!P0 FMUL.FTZ R162, R149, R2 ;  /* 0x0000000295a28220 */ /* 0x000fe20000410000 */
[----:B------:R-:W-:Y:S01]  /*15a0*/  HADD2.F32 R161, -RZ, R3.H0_H0 ;  /* 0x20000003ffa17230 */ /* 0x000fe20000004100 */
[----:B------:R-:W-:Y:S01]  /*15b0*/  MOV R4, R7 ;  /* 0x0000000700047202 */ /* 0x000fe20000000f00 */
[----:B------:R-:W-:Y:S01]  /*15c0*/  @!P0 FADD.FTZ R2, R159, -R0 ;  /* 0x800000009f028221 */ /* 0x000fe20000010000 */
[--C-:B------:R-:W-:Y:S01]  /*15d0*/  SHF.R.U32.HI R3, RZ, 0x10, R7.reuse ;  /* 0x00000010ff037819 */ /* 0x100fe20000011607 */
[----:B------:R-:W-:Y:S01]  /*15e0*/  @P0 FMUL.FTZ R164, R164, R167 ;  /* 0x000000a7a4a40220 */ /* 0x000fe20000410000 */
[----:B------:R-:W-:Y:S01]  /*15f0*/  SHF.R.U64 R6, R6, 0x10, R7 ;  /* 0x0000001006067819 */ /* 0x000fe20000001207 */
[----:B------:R-:W-:Y:S01]  /*1600*/  @!P0 FMUL.FTZ R164, R149, R2 ;  /* 0x0000000295a48220 */ /* 0x000fe20000410000 */
[----:B------:R-:W-:Y:S01]  /*1610*/  @P0 FADD.FTZ R166, -R144, R161 ;  /* 0x000000a190a60221 */ /* 0x000fe20000010100 */
[----:B------:R-:W-:-:S02]  /*1620*/  HADD2.F32 R165, -RZ, R4.H0_H0 ;  /* 0x20000004ffa57230 */ /* 0x000fc40000004100 */
[--C-:B------:R-:W-:Y:S01]  /*1630*/  @!P0 FADD.FTZ R2, R161, -R0.reuse ;  /* 0x80000000a1028221 */ /* 0x100fe20000010000 */
[----:B------:R-:W-:Y:S01]  /*1640*/  HADD2.F32 R167, -RZ, R3.H0_H0 ;  /* 0x20000003ffa77230 */ /* 0x000fe20000004100 */
[----:B------:R-:W-:Y:S01]  /*1650*/  MOV R3, R8 ;  /* 0x0000000800037202 */ /* 0x000fe20000000f00 */
[----:B------:R-:W-:Y:S02]  /*1660*/  HADD2.F32 R159, -RZ, R6.H0_H0 ;  /* 0x20000006ff9f7230 */ /* 0x000fe40000004100 */
[----:B------:R-:W-:Y:S01]  /*1670*/  @P0 FMUL.FTZ R166, R166, R169 ;  /* 0x000000a9a6a60220 */ /* 0x000fe20000410000 */
[----:B------:R-:W0:Y:S01]  /*1680*/  @P0 MUFU.RCP R6, R97 ;  /* 0x0000006100060308 */ /* 0x000e220000001000 */
[----:B------:R-:W-:Y:S01]  /*1690*/  @!P0 FMUL.FTZ R166, R149, R2 ;  /* 0x0000000295a68220 */ /* 0x000fe20000410000 */
[----:B------:R-:W-:Y:S01]  /*16a0*/  @P0 FADD.FTZ R155, -R143, R165 ;  /* 0x000000a58f9b0221 */ /* 0x000fe20000010100 */
[----:B------:R-:W-:Y:S01]  /*16b0*/  @!P0 FADD.FTZ R2, R165, -R0 ;  /* 0x80000000a5028221 */ /* 0x000fe20000010000 */
[----:B------:R-:W-:-:S02]  /*16c0*/  HADD2.F32 R165, -RZ, R3.H0_H0 ;  /* 0x20000003ffa57230 */ /* 0x000fc40000004100 */
[----:B------:R-:W-:Y:S01]  /*16d0*/  @P0 FADD.FTZ R157, -R113, R167 ;  /* 0x000000a7719d0221 */ /* 0x000fe20000010100 */
[----:B------:R-:W-:Y:S01]  /*16e0*/  SHF.R.U32.HI R3, RZ, 0x10, R9 ;  /* 0x00000010ff037819 */ /* 0x000fe20000011609 */
[----:B------:R-:W1:Y:S01]  /*16f0*/  @P0 MUFU.RCP R5, R128 ;  /* 0x0000008000050308 */ /* 0x000e620000001000 */
[----:B------:R-:W-:Y:S01]  /*1700*/  @P0 FADD.FTZ R153, -R114, R159 ;  /* 0x0000009f72990221 */ /* 0x000fe20000010100 */
[----:B------:R-:W-:Y:S01]  /*1710*/  @!P0 FADD.FTZ R4, R159, -R0 ;  /* 0x800000009f048221 */ /* 0x000fe20000010000 */
[----:B------:R-:W-:Y:S01]  /*1720*/  @P0 FMUL.FTZ R157, R157, R172 ;  /* 0x000000ac9d9d0220 */ /* 0x000fe20000410000 */
[----:B------:R-:W-:-:S04]  /*1730*/  SHF.R.U64 R8, R8, 0x10, R9 ;  /* 0x0000001008087819 */ /* 0x000fc80000001209 */
[----:B------:R-:W2:Y:S01]  /*1740*/  @P0 MUFU.RCP R150, R98 ;  /* 0x0000006200960308 */ /* 0x000ea20000001000 */
[----:B------:R-:W-:Y:S02]  /*1750*/  HADD2.F32 R172, -RZ, R3.H0_H0 ;  /* 0x20000003ffac7230 */ /* 0x000fe40000004100 */
[----:B------:R-:W-:Y:S01]  /*1760*/  @P0 FMUL.FTZ R155, R155, R170 ;  /* 0x000000aa9b9b0220 */ /* 0x000fe20000410000 */
[----:B------:R-:W-:Y:S01]  /*1770*/  @P0 FMUL.FTZ R153, R153, R168 ;  /* 0x000000a899990220 */ /* 0x000fe20000410000 */
[C---:B------:R-:W-:Y:S01]  /*1780*/  @!P0 FMUL.FTZ R155, R149.reuse, R2 ;  /* 0x00000002959b8220 */ /* 0x040fe20000410000 */
[----:B------:R-:W-:Y:S01]  /*1790*/  @!P0 FMUL.FTZ R153, R149, R4 ;  /* 0x0000000495998220 */ /* 0x000fe20000410000 */
[----:B------:R-:W-:Y:S01]  /*17a0*/  @!P0 FADD.FTZ R2, R167, -R0 ;  /* 0x80000000a7028221 */ /* 0x000fe20000010000 */
[----:B------:R-:W3:Y:S01]  /*17b0*/  @P0 MUFU.RCP R163, R127 ;  /* 0x0000007f00a30308 */ /* 0x000ee20000001000 */
[----:B------:R-:W-:Y:S01]  /*17c0*/  MOV R4, R9 ;  /* 0x0000000900047202 */ /* 0x000fe20000000f00 */
[----:B------:R-:W-:-:S02]  /*17d0*/  HADD2.F32 R167, -RZ, R8.H0_H0 ;  /* 0x20000008ffa77230 */ /* 0x000fc40000004100 */
[----:B------:R-:W-:Y:S01]  /*17e0*/  @P0 FADD.FTZ R161, -R111, R172 ;  /* 0x000000ac6fa10221 */ /* 0x000fe20000010100 */
[----:B------:R-:W-:Y:S01]  /*17f0*/  @P0 FADD.FTZ R168, -R142, R165 ;  /* 0x000000a58ea80221 */ /* 0x000fe20000010100 */
[----:B------:R-:W-:Y:S02]  /*1800*/  HADD2.F32 R171, -RZ, R4.H0_H0 ;  /* 0x20000004ffab7230 */ /* 0x000fe40000004100 */
[----:B------:R-:W-:Y:S01]  /*1810*/  @P0 FADD.FTZ R159, -R112, R167 ;  /* 0x000000a7709f0221 */ /* 0x000fe20000010100 */
[----:B------:R-:W4:Y:S01]  /*1820*/  @P0 MUFU.RCP R7, R126 ;  /* 0x0000007e00070308 */ /* 0x000f220000001000 */
[----:B0-----:R-:W-:Y:S01]  /*1830*/  @P0 FMUL.FTZ R161, R161, R6 ;  /* 0x00000006a1a10220 */ /* 0x001fe20000410000 */
[----:B------:R-:W-:Y:S01]  /*1840*/  @!P0 FADD.FTZ R4, R167, -R0 ;  /* 0x80000000a7048221 */ /* 0x000fe20000010000 */
[----:B------:R-:W-:Y:S01]  /*1850*/  SHF.R.U64 R6, R10, 0x10, R11 ;  /* 0x000000100a067819 */ /* 0x000fe2000000120b */
[----:B------:R-:W-:Y:S01]  /*1860*/  @!P0 FMUL.FTZ R157, R149, R2 ;  /* 0x00000002959d8220 */ /* 0x000fe20000410000 */
[----:B------:R-:W-:Y:S01]  /*1870*/  MOV R3, R10 ;  /* 0x0000000a00037202 */ /* 0x000fe20000000f00 */
[----:B-1----:R-:W-:-:S02]  /*1880*/  @P0 FMUL.FTZ R168, R168, R5 ;  /* 0x00000005a8a80220 */ /* 0x002fc40000410000 */
[----:B------:R-:W0:Y:S01]  /*1890*/  @P0 MUFU.RCP R9, R125 ;  /* 0x0000007d00090308 */ /* 0x000e220000001000 */
[--C-:B------:R-:W-:Y:S01]  /*18a0*/  @!P0 FADD.FTZ R2, R165, -R0.reuse ;  /* 0x80000000a5028221 */ /* 0x100fe20000010000 */
[----:B--2---:R-:W-:Y:S01]  /*18b0*/  @P0 FMUL.FTZ R159, R159, R150 ;  /* 0x000000969f9f0220 */ /* 0x004fe20000410000 */
[----:B------:R-:W-:Y:S01]  /*18c0*/  MOV R5, R11 ;  /* 0x0000000b00057202 */ /* 0x000fe20000000f00 */
[----:B------:R-:W-:Y:S01]  /*18d0*/  @!P0 FMUL.FTZ R159, R149, R4 ;  /* 0x00000004959f8220 */ /* 0x000fe20000410000 */
[----:B------:R-:W-:Y:S01]  /*18e0*/  @P0 FADD.FTZ R170, -R141, R171 ;  /* 0x000000ab8daa0221 */ /* 0x000fe20000010100 */
[----:B------:R-:W-:Y:S01]  /*18f0*/  @!P0 FADD.FTZ R4, R172, -R0 ;  /* 0x80000000ac048221 */ /* 0x000fe20000010000 */
[----:B------:R-:W-:Y:S01]  /*1900*/  HADD2.F32 R167, -RZ, R6.H0_H0 ;  /* 0x20000006ffa77230 */ /* 0x000fe20000004100 */
[----:B------:R-:W1:Y:S01]  /*1910*/  @P0 MUFU.RCP R8, R95 ;  /* 0x0000005f00080308 */ /* 0x000e620000001000 */
[----:B------:R-:W-:Y:S01]  /*1920*/  @!P0 FMUL.FTZ R168, R149, R2 ;  /* 0x0000000295a88220 */ /* 0x000fe20000410000 */
[----:B------:R-:W-:-:S02]  /*1930*/  HADD2.F32 R3, -RZ, R3.H0_H0 ;  /* 0x20000003ff037230 */ /* 0x000fc40000004100 */
[--C-:B------:R-:W-:Y:S01]  /*1940*/  @!P0 FADD.FTZ R2, R171, -R0.reuse ;  /* 0x80000000ab028221 */ /* 0x100fe20000010000 */
[----:B------:R-:W-:Y:S02]  /*1950*/  HADD2.F32 R6, -RZ, R5.H0_H0 ;  /* 0x20000005ff067230 */ /* 0x000fe40000004100 */
[----:B---3--:R-:W-:Y:S01]  /*1960*/  @P0 FMUL.FTZ R170, R170, R163 ;  /* 0x000000a3aaaa0220 */ /* 0x008fe20000410000 */
[----:B------:R-:W-:Y:S01]  /*1970*/  @!P0 FMUL.FTZ R161, R149, R4 ;  /* 0x0000000495a18220 */ /* 0x000fe20000410000 */
[----:B------:R-:W-:Y:S01]  /*1980*/  SHF.R.U32.HI R11, RZ, 0x10, R11 ;  /* 0x00000010ff0b7819 */ /* 0x000fe2000001160b */
[----:B------:R-:W-:Y:S01]  /*1990*/  @P0 FADD.FTZ R163, -R110, R167 ;  /* 0x000000a76ea30221 */ /* 0x000fe20000010100 */
[--C-:B------:R-:W-:Y:S01]  /*19a0*/  @!P0 FADD.FTZ R4, R167, -R0.reuse ;  /* 0x80000000a7048221 */ /* 0x100fe20000010000 */
[----:B------:R-:W-:Y:S01]  /*19b0*/  @!P0 FMUL.FTZ R170, R149, R2 ;  /* 0x0000000295aa8220 */ /* 0x000fe20000410000 */
[----:B------:R-:W-:Y:S01]  /*19c0*/  @P0 FADD.FTZ R172, -R140, R3 ;  /* 0x000000038cac0221 */ /* 0x000fe20000010100 */
[----:B------:R-:W-:Y:S01]  /*19d0*/  @!P0 FADD.FTZ R2, R3, -R0 ;  /* 0x8000000003028221 */ /* 0x000fe20000010000 */
[----:B------:R-:W-:Y:S01]  /*19e0*/  @P0 FADD.FTZ R174, -R139, R6 ;  /* 0x000000068bae0221 */ /* 0x000fe20000010100 */
[----:B------:R-:W2:Y:S01]  /*19f0*/  @P0 MUFU.RCP R169, R124 ;  /* 0x0000007c00a90308 */ /* 0x000ea20000001000 */
[----:B------:R-:W-:-:S02]  /*1a00*/  HADD2.F32 R11, -RZ, R11.H0_H0 ;  /* 0x2000000bff0b7230 */ /* 0x000fc40000004100 */
[----:B------:R-:W-:Y:S01]  /*1a10*/  @P0 FMUL.FTZ R163, R163, R176 ;  /* 0x000000b0a3a30220 */ /* 0x000fe20000410000 */
[----:B------:R-:W-:Y:S01]  /*1a20*/  @!P0 FADD.FTZ R6, R6, -R0 ;  /* 0x8000000006068221 */ /* 0x000fe20000010000 */
[----:B----4-:R-:W-:Y:S01]  /*1a30*/  @P0 FMUL.FTZ R172, R172, R7 ;  /* 0x00000007acac0220 */ /* 0x010fe20000410000 */
[C---:B------:R-:W-:Y:S01]  /*1a40*/  @!P0 FMUL.FTZ R163, R149.reuse, R4 ;  /* 0x0000000495a38220 */ /* 0x040fe20000410000 */
[C---:B------:R-:W-:Y:S01]  /*1a50*/  @!P0 FMUL.FTZ R172, R149.reuse, R2 ;  /* 0x0000000295ac8220 */ /* 0x040fe20000410000 */
[----:B------:R-:W3:Y:S01]  /*1a60*/  @P0 MUFU.RCP R5, R123 ;  /* 0x0000007b00050308 */ /* 0x000ee20000001000 */
[----:B0-----:R-:W-:Y:S01]  /*1a70*/  @P0 FMUL.FTZ R174, R174, R9 ;  /* 0x00000009aeae0220 */ /* 0x001fe20000410000 */
[----:B------:R-:W-:Y:S01]  /*1a80*/  MOV R2, R12 ;  /* 0x0000000c00027202 */ /* 0x000fe20000000f00 */
[----:B------:R-:W-:Y:S01]  /*1a90*/  @!P0 FMUL.FTZ R174, R149, R6 ;  /* 0x0000000695ae8220 */ /* 0x000fe20000410000 */
[----:B------:R-:W-:Y:S01]  /*1aa0*/  MOV R3, R13 ;  /* 0x0000000d00037202 */ /* 0x000fe20000000f00 */
[----:B------:R-:W-:-:S03]  /*1ab0*/  @P0 FADD.FTZ R165, -R109, R11 ;  /* 0x0000000b6da50221 */ /* 0x000fc60000010100 */
[----:B------:R-:W0:Y:S01]  /*1ac0*/  @P0 MUFU.RCP R4, R93 ;  /* 0x0000005d00040308 */ /* 0x000e220000001000 */
[--C-:B------:R-:W-:Y:S01]  /*1ad0*/  SHF.R.U32.HI R6, RZ, 0x10, R13.reuse ;  /* 0x00000010ff067819 */ /* 0x100fe2000001160d */
[----:B------:R-:W-:Y:S02]  /*1ae0*/  HADD2.F32 R9, -RZ, R2.H0_H0 ;  /* 0x20000002ff097230 */ /* 0x000fe40000004100 */
[----:B-1----:R-:W-:Y:S01]  /*1af0*/  @P0 FMUL.FTZ R165, R165, R8 ;  /* 0x00000008a5a50220 */ /* 0x002fe20000410000 */
[----:B------:R-:W-:Y:S01]  /*1b00*/  SHF.R.U64 R7, R12, 0x10, R13 ;  /* 0x000000100c077819 */ /* 0x000fe2000000120d */
[----:B------:R-:W-:Y:S02]  /*1b10*/  @!P0 FADD.FTZ R2, R11, -R0 ;  /* 0x800000000b028221 */ /* 0x000fe40000010000 */
[----:B------:R-:W1:Y:S01]  /*1b20*/  @P0 MUFU.RCP R10, R94 ;  /* 0x0000005e000a0308 */ /* 0x000e620000001000 */
[----:B------:R-:W-:Y:S02]  /*1b30*/  HADD2.F32 R3, -RZ, R3.H0_H0 ;  /* 0x20000003ff037230 */ /* 0x000fe40000004100 */
[----:B------:R-:W-:-:S02]  /*1b40*/  HADD2.F32 R8, -RZ, R6.H0_H0 ;  /* 0x20000006ff087230 */ /* 0x000fc40000004100 */
[----:B------:R-:W-:Y:S01]  /*1b50*/  @!P0 FMUL.FTZ R165, R149, R2 ;  /* 0x0000000295a58220 */ /* 0x000fe20000410000 */
[----:B------:R-:W-:Y:S01]  /*1b60*/  @P0 FADD.FTZ R12, -R138, R9 ;  /* 0x000000098a0c0221 */ /* 0x000fe20000010100 */
[----:B------:R-:W-:Y:S02]  /*1b70*/  HADD2.F32 R7, -RZ, R7.H0_H0 ;  /* 0x20000007ff077230 */ /* 0x000fe40000004100 */
[----:B------:R-:W-:Y:S01]  /*1b80*/  @P0 FADD.FTZ R176, -R137, R3 ;  /* 0x0000000389b00221 */ /* 0x000fe20000010100 */
[----:B------:R-:W-:Y:S01]  /*1b90*/  @!P0 FADD.FTZ R2, R9, -R0 ;  /* 0x8000000009028221 */ /* 0x000fe20000010000 */
[----:B------:R-:W-:Y:S01]  /*1ba0*/  @P0 FADD.FTZ R167, -R107, R8 ;  /* 0x000000086ba70221 */ /* 0x000fe20000010100 */
[--C-:B------:R-:W-:Y:S01]  /*1bb0*/  @!P0 FADD.FTZ R6, R3, -R0.reuse ;  /* 0x8000000003068221 */ /* 0x100fe20000010000 */
[--C-:B------:R-:W-:Y:S01]  /*1bc0*/  @!P0 FADD.FTZ R8, R8, -R0.reuse ;  /* 0x8000000008088221 */ /* 0x100fe20000010000 */
[----:B--2---:R-:W-:Y:S01]  /*1bd0*/  @P0 FMUL.FTZ R12, R12, R169 ;  /* 0x000000a90c0c0220 */ /* 0x004fe20000410000 */
[----:B------:R-:W-:Y:S01]  /*1be0*/  MOV R9, R18 ;  /* 0x0000001200097202 */ /* 0x000fe20000000f00 */
[----:B---3--:R-:W-:Y:S01]  /*1bf0*/  @P0 FMUL.FTZ R176, R176, R5 ;  /* 0x00000005b0b00220 */ /* 0x008fe20000410000 */
[----:B------:R-:W-:Y:S01]  /*1c00*/  SHF.R.U64 R181, R18, 0x10, R19 ;  /* 0x0000001012b57819 */ /* 0x000fe20000001213 */
[----:B------:R-:W-:Y:S01]  /*1c10*/  @!P0 FMUL.FTZ R12, R149, R2 ;  /* 0x00000002950c8220 */ /* 0x000fe20000410000 */
[----:B------:R-:W2:Y:S01]  /*1c20*/  @P0 MUFU.RCP R18, R91 ;  /* 0x0000005b00120308 */ /* 0x000ea20000001000 */
[----:B------:R-:W-:Y:S01]  /*1c30*/  @P0 FADD.FTZ R13, -R108, R7 ;  /* 0x000000076c0d0221 */ /* 0x000fe20000010100 */
[----:B0-----:R-:W-:Y:S01]  /*1c40*/  @P0 FMUL.FTZ R167, R167, R4 ;  /* 0x00000004a7a70220 */ /* 0x001fe20000410000 */
[----:B------:R-:W-:Y:S01]  /*1c50*/  MOV R5, R14 ;  /* 0x0000000e00057202 */ /* 0x000fe20000000f00 */
[----:B------:R-:W-:Y:S01]  /*1c60*/  @!P0 FADD.FTZ R4, R7, -R0 ;  /* 0x8000000007048221 */ /* 0x000fe20000010000 */
[----:B------:R-:W-:Y:S01]  /*1c70*/  SHF.R.U64 R183, R14, 0x10, R15 ;  /* 0x000000100eb77819 */ /* 0x000fe2000000120f */
[C---:B------:R-:W-:Y:S01]  /*1c80*/  @!P0 FMUL.FTZ R176, R149.reuse, R6 ;  /* 0x0000000695b08220 */ /* 0x040fe20000410000 */
[----:B------:R-:W-:Y:S01]  /*1c90*/  MOV R2, R28 ;  /* 0x0000001c00027202 */ /* 0x000fe20000000f00 */
[----:B------:R-:W-:Y:S01]  /*1ca0*/  @!P0 FMUL.FTZ R167, R149, R8 ;  /* 0x0000000895a78220 */ /* 0x000fe20000410000 */
[----:B------:R-:W-:-:S02]  /*1cb0*/  SHF.R.U64 R14, R28, 0x10, R29 ;  /* 0x000000101c0e7819 */ /* 0x000fc4000000121d */
[----:B------:R-:W-:Y:S02]  /*1cc0*/  MOV R11, R19 ;  /* 0x00000013000b7202 */ /* 0x000fe40000000f00 */
[----:B------:R-:W-:Y:S02]  /*1cd0*/  SHF.R.U32.HI R179, RZ, 0x10, R19 ;  /* 0x00000010ffb37819 */ /* 0x000fe40000011613 */
[----:B------:R-:W-:Y:S01]  /*1ce0*/  MOV R6, R29 ;  /* 0x0000001d00067202 */ /* 0x000fe20000000f00 */
[----:B------:R-:W0:Y:S01]  /*1cf0*/  @P0 MUFU.RCP R19, R121 ;  /* 0x0000007900130308 */ /* 0x000e220000001000 */
[----:B------:R-:W-:Y:S01]  /*1d00*/  SHF.R.U32.HI R8, RZ, 0x10, R29 ;  /* 0x00000010ff087819 */ /* 0x000fe2000001161d */
[----:B-1----:R-:W-:Y:S01]  /*1d10*/  @P0 FMUL.FTZ R13, R13, R10 ;  /* 0x0000000a0d0d0220 */ /* 0x002fe20000410000 */
[----:B------:R-:W-:Y:S02]  /*1d20*/  SHF.R.U64 R177, R22, 0x10, R23 ;  /* 0x0000001016b17819 */ /* 0x000fe40000001217 */
[----:B------:R-:W-:-:S02]  /*1d30*/  MOV R171, R23 ;  /* 0x0000001700ab7202 */ /* 0x000fc40000000f00 */
[----:B------:R-:W-:Y:S01]  /*1d40*/  SHF.R.U32.HI R180, RZ, 0x10, R23 ;  /* 0x00000010ffb47819 */ /* 0x000fe20000011617 */
[----:B------:R-:W-:Y:S01]  /*1d50*/  @!P0 FMUL.FTZ R13, R149, R4 ;  /* 0x00000004950d8220 */ /* 0x000fe20000410000 */
[----:B------:R-:W-:Y:S02]  /*1d60*/  MOV R7, R15 ;  /* 0x0000000f00077202 */ /* 0x000fe40000000f00 */
[----:B------:R-:W-:Y:S01]  /*1d70*/  SHF.R.U32.HI R182, RZ, 0x10, R15 ;  /* 0x00000010ffb67819 */ /* 0x000fe2000001160f */
[----:B------:R-:W-:Y:S01]  /*1d80*/  HADD2.F32 R15, -RZ, R2.H0_H0 ;  /* 0x20000002ff0f7230 */ /* 0x000fe20000004100 */
[--C-:B------:R-:W-:Y:S02]  /*1d90*/  SHF.R.U64 R185, R24, 0x10, R25.reuse ;  /* 0x0000001018b97819 */ /* 0x100fe40000001219 */
[----:B------:R-:W-:Y:S02]  /*1da0*/  MOV R23, R25 ;  /* 0x0000001900177202 */ /* 0x000fe40000000f00 */
[----:B------:R-:W-:-:S02]  /*1db0*/  SHF.R.U32.HI R184, RZ, 0x10, R25 ;  /* 0x00000010ffb87819 */ /* 0x000fc40000011619 */
[----:B------:R-:W-:Y:S02]  /*1dc0*/  MOV R150, R20 ;  /* 0x0000001400967202 */ /* 0x000fe40000000f00 */
[----:B------:R-:W-:Y:S02]  /*1dd0*/  SHF.R.U64 R175, R20, 0x10, R21 ;  /* 0x0000001014af7819 */ /* 0x000fe40000001215 */
[----:B------:R-:W-:Y:S02]  /*1de0*/  MOV R3, R26 ;  /* 0x0000001a00037202 */ /* 0x000fe40000000f00 */
[--C-:B------:R-:W-:Y:S02]  /*1df0*/  SHF.R.U64 R189, R16, 0x10, R17.reuse ;  /* 0x0000001010bd7819 */ /* 0x100fe40000001211 */
[----:B------:R-:W-:Y:S02]  /*1e00*/  MOV R25, R17 ;  /* 0x0000001100197202 */ /* 0x000fe40000000f00 */
[----:B------:R-:W-:Y:S01]  /*1e10*/  SHF.R.U32.HI R29, RZ, 0x10, R17 ;  /* 0x00000010ff1d7819 */ /* 0x000fe20000011611 */
[----:B------:R-:W-:Y:S01]  /*1e20*/  HADD2.F32 R17, -RZ, R14.H0_H0 ;  /* 0x2000000eff117230 */ /* 0x000fe20000004100 */
[----:B------:R-:W-:Y:S01]  /*1e30*/  SHF.R.U64 R26, R26, 0x10, R27 ;  /* 0x000000101a1a7819 */ /* 0x000fe2000000121b */
[----:B------:R-:W-:Y:S01]  /*1e40*/  HADD2.F32 R28, -RZ, R8.H0_H0 ;  /* 0x20000008ff1c7230 */ /* 0x000fe20000004100 */
[----:B------:R-:W-:-:S02]  /*1e50*/  MOV R4, R27 ;  /* 0x0000001b00047202 */ /* 0x000fc40000000f00 */
[----:B------:R-:W-:Y:S01]  /*1e60*/  SHF.R.U32.HI R20, RZ, 0x10, R27 ;  /* 0x00000010ff147819 */ /* 0x000fe2000001161b */
[----:B------:R-:W-:Y:S01]  /*1e70*/  HADD2.F32 R27, -RZ, R6.H0_H0 ;  /* 0x20000006ff1b7230 */ /* 0x000fe20000004100 */
[----:B------:R-:W1:Y:S01]  /*1e80*/  @P0 MUFU.RCP R10, R92 ;  /* 0x0000005c000a0308 */ /* 0x000e620000001000 */
[----:B------:R-:W-:Y:S01]  /*1e90*/  @P0 FADD.FTZ R14, -R136, R15 ;  /* 0x0000000f880e0221 */ /* 0x000fe20000010100 */
[--C-:B------:R-:W-:Y:S01]  /*1ea0*/  @!P0 FADD.FTZ R2, R15, -R0.reuse ;  /* 0x800000000f028221 */ /* 0x100fe20000010000 */
[----:B------:R-:W-:Y:S01]  /*1eb0*/  @P0 FADD.FTZ R15, -R106, R17 ;  /* 0x000000116a0f0221 */ /* 0x000fe20000010100 */
[--C-:B------:R-:W-:Y:S01]  /*1ec0*/  @!P0 FADD.FTZ R6, R17, -R0.reuse ;  /* 0x8000000011068221 */ /* 0x100fe20000010000 */
[----:B------:R-:W-:Y:S01]  /*1ed0*/  MOV R169, R21 ;  /* 0x0000001500a97202 */ /* 0x000fe20000000f00 */
[----:B------:R-:W-:Y:S01]  /*1ee0*/  @!P0 FADD.FTZ R8, R27, -R0 ;  /* 0x800000001b088221 */ /* 0x000fe20000010000 */
[----:B------:R-:W-:Y:S01]  /*1ef0*/  SHF.R.U32.HI R178, RZ, 0x10, R21 ;  /* 0x00000010ffb27819 */ /* 0x000fe20000011615 */
[----:B------:R-:W-:Y:S01]  /*1f00*/  @P0 FADD.FTZ R17, -R105, R28 ;  /* 0x0000001c69110221 */ /* 0x000fe20000010100 */
[----:B------:R-:W-:Y:S01]  /*1f10*/  MOV R21, R22 ;  /* 0x0000001600157202 */ /* 0x000fe20000000f00 */
[----:B------:R-:W-:Y:S01]  /*1f20*/  @!P0 FADD.FTZ R0, R28, -R0 ;  /* 0x800000001c008221 */ /* 0x000fe20000010000 */
[----:B------:R-:W-:Y:S01]  /*1f30*/  MOV R22, R24 ;  /* 0x0000001800167202 */ /* 0x000fe20000000f00 */
[----:B--2---:R-:W-:Y:S01]  /*1f40*/  @P0 FMUL.FTZ R17, R17, R18 ;  /* 0x0000001211110220 */ /* 0x004fe20000410000 */
[----:B------:R-:W-:Y:S01]  /*1f50*/  MOV R24, R16 ;  /* 0x0000001000187202 */ /* 0x000fe20000000f00 */
[----:B------:R-:W-:Y:S01]  /*1f60*/  @P0 FADD.FTZ R16, -R135, R27 ;  /* 0x0000001b87100221 */ /* 0x000fe20000010100 */
[----:B------:R-:W-:Y:S01]  /*1f70*/  @!P0 FMUL.FTZ R17, R149, R0 ;  /* 0x0000000095118220 */ /* 0x000fe20000410000 */
[----:B------:R-:W-:-:S02]  /*1f80*/  HADD2.F32 R0, -RZ, R3.H0_H0 ;  /* 0x20000003ff007230 */ /* 0x000fc40000004100 */
[----:B0-----:R-:W-:Y:S01]  /*1f90*/  @P0 FMUL.FTZ R16, R16, R19 ;  /* 0x0000001310100220 */ /* 0x001fe20000410000 */
[----:B------:R-:W-:Y:S01]  /*1fa0*/  @!P0 FMUL.FTZ R16, R149, R8 ;  /* 0x0000000895108220 */ /* 0x000fe20000410000 */
[----:B------:R-:W-:Y:S02]  /*1fb0*/  HADD2.F32 R19, -RZ, R26.H0_H0 ;  /* 0x2000001aff137230 */ /* 0x000fe40000004100 */
[C---:B------:R-:W-:Y:S01]  /*1fc0*/  FADD.FTZ R90, R0.reuse, R90 ;  /* 0x0000005a005a7221 */ /* 0x040fe20000010000 */
[----:B------:R-:W-:Y:S02]  /*1fd0*/  HADD2.F32 R8, -RZ, R20.H0_H0 ;  /* 0x20000014ff087230 */ /* 0x000fe40000004100 */
[----:B------:R-:W-:Y:S01]  /*1fe0*/  FFMA.FTZ R119, R0, R151, R119 ;  /* 0x0000009700777223 */ /* 0x000fe20000010077 */
[----:B------:R-:W-:Y:S01]  /*1ff0*/  FMUL.FTZ R0, R134, R0 ;  /* 0x0000000086007220 */ /* 0x000fe20000410000 */
[----:B-1----:R-:W-:Y:S01]  /*2000*/  @P0 FMUL.FTZ R15, R15, R10 ;  /* 0x0000000a0f0f0220 */ /* 0x002fe20000410000 */
[----:B------:R-:W-:-:S02]  /*2010*/  HADD2.F32 R18, -RZ, R182.H0_H0 ;  /* 0x200000b6ff127230 */ /* 0x000fc40000004100 */
[C---:B------:R-:W-:Y:S01]  /*2020*/  FADD.FTZ R88, R19.reuse, R88 ;  /* 0x0000005813587221 */ /* 0x040fe20000010000 */
[----:B------:R-:W-:Y:S02]  /*2030*/  HADD2.F32 R10, -RZ, R7.H0_H0 ;  /* 0x20000007ff0a7230 */ /* 0x000fe40000004100 */
[----:B------:R-:W-:Y:S01]  /*2040*/  FFMA.FTZ R89, R19, R152, R89 ;  /* 0x0000009813597223 */ /* 0x000fe20000010059 */
[----:B------:R-:W-:Y:S02]  /*2050*/  HADD2.F32 R182, -RZ, R23.H0_H0 ;  /* 0x20000017ffb67230 */ /* 0x000fe40000004100 */
[C---:B------:R-:W-:Y:S01]  /*2060*/  FADD.FTZ R84, R8.reuse, R84 ;  /* 0x0000005408547221 */ /* 0x040fe20000010000 */
[----:B------:R-:W-:Y:S01]  /*2070*/  FFMA.FTZ R85, R8, R156, R85 ;  /* 0x0000009c08557223 */ /* 0x000fe20000010055 */
[----:B------:R-:W-:Y:S01]  /*2080*/  FMUL.FTZ R23, R103, R8 ;  /* 0x0000000867177220 */ /* 0x000fe20000410000 */
[----:B------:R-:W-:Y:S01]  /*2090*/  FMUL.FTZ R19, R104, R19 ;  /* 0x0000001368137220 */ /* 0x000fe20000410000 */
[----:B------:R-:W-:Y:S01]  /*20a0*/  FADD.FTZ R8, RZ, R0 ;  /* 0x00000000ff087221 */ /* 0x000fe20000010000 */
[----:B------:R-:W-:-:S02]  /*20b0*/  HADD2.F32 R3, -RZ, R29.H0_H0 ;  /* 0x2000001dff037230 */ /* 0x000fc40000004100 */
[C---:B------:R-:W-:Y:S01]  /*20c0*/  FADD.FTZ R78, R10.reuse, R78 ;  /* 0x0000004e0a4e7221 */ /* 0x040fe20000010000 */
[----:B------:R-:W-:Y:S01]  /*20d0*/  FFMA.FTZ R79, R10, R162, R79 ;  /* 0x000000a20a4f7223 */ /* 0x000fe2000001004f */
[----:B------:R-:W-:Y:S01]  /*20e0*/  FMUL.FTZ R29, R131, R10 ;  /* 0x0000000a831d7220 */ /* 0x000fe20000410000 */
[----:B------:R-:W-:Y:S02]  /*20f0*/  HADD2.F32 R4, -RZ, R4.H0_H0 ;  /* 0x20000004ff047230 */ /* 0x000fe40000004100 */
[----:B------:R-:W-:Y:S01]  /*2100*/  FADD.FTZ R10, R8, R19 ;  /* 0x00000013080a7221 */ /* 0x000fe20000010000 */
[----:B------:R-:W-:Y:S01]  /*2110*/  FFMA.FTZ R8, R0, R151, RZ ;  /* 0x0000009700087223 */ /* 0x000fe200000100ff */
[----:B------:R-:W-:Y:S02]  /*2120*/  HADD2.F32 R20, -RZ, R9.H0_H0 ;  /* 0x20000009ff147230 */ /* 0x000fe40000004100 */
[----:B------:R-:W-:Y:S02]  /*2130*/  HADD2.F32 R9, -RZ, R179.H0_H0 ;  /* 0x200000b3ff097230 */ /* 0x000fe40000004100 */
[----:B------:R-:W-:Y:S01]  /*2140*/  FFMA.FTZ R8, R19, R152, R8 ;  /* 0x0000009813087223 */ /* 0x000fe20000010008 */
[----:B------:R-:W-:-:S02]  /*2150*/  HADD2.F32 R179, -RZ, R21.H0_H0 ;  /* 0x20000015ffb37230 */ /* 0x000fc40000004100 */
[----:B------:R-:W-:Y:S01]  /*2160*/  FMUL.FTZ R21, R133, R4 ;  /* 0x0000000485157220 */ /* 0x000fe20000410000 */
[----:B------:R-:W-:Y:S02]  /*2170*/  HADD2.F32 R5, -RZ, R5.H0_H0 ;  /* 0x20000005ff057230 */ /* 0x000fe40000004100 */
[----:B------:R-:W-:Y:S01]  /*2180*/  FADD.FTZ R86, R4, R86 ;  /* 0x0000005604567221 */ /* 0x000fe20000010000 */
[----:B------:R-:W-:Y:S01]  /*2190*/  FADD.FTZ R10, R10, R21 ;  /* 0x000000150a0a7221 */ /* 0x000fe20000010000 */
[-C--:B------:R-:W-:Y:S01]  /*21a0*/  FFMA.FTZ R8, R21, R154.reuse, R8 ;  /* 0x0000009a15087223 */ /* 0x080fe20000010008 */
[----:B------:R-:W-:Y:S02]  /*21b0*/  HADD2.F32 R27, -RZ, R183.H0_H0 ;  /* 0x200000b7ff1b7230 */ /* 0x000fe40000004100 */
        /* <DEDUP_REMOVED lines=13> */
[----:B------:R-:W-:Y:S01]  /*2290*/  FMUL.FTZ R169, R101, R18 ;  /* 0x0000001265a97220 */ /* 0x000fe20000410000 */
[----:B------:R-:W-:Y:S01]  /*22a0*/  FADD.FTZ R10, R10, R29 ;  /* 0x0000001d0a0a7221 */ /* 0x000fe20000010000 */
[----:B------:R-:W-:Y:S01]  /*22b0*/  FFMA.FTZ R8, R29, R162, R8 ;  /* 0x000000a21d087223 */ /* 0x000fe20000010008 */
[----:B------:R-:W0:Y:S01]  /*22c0*/  @P0 MUFU.RCP R173, R122 ;  /* 0x0000007a00ad0308 */ /* 0x000e220000001000 */
[----:B------:R-:W-:Y:S02]  /*22d0*/  HADD2.F32 R7, -RZ, R181.H0_H0 ;  /* 0x200000b5ff077230 */ /* 0x000fe40000004100 */
[----:B------:R-:W-:-:S02]  /*22e0*/  HADD2.F32 R28, -RZ, R178.H0_H0 ;  /* 0x200000b2ff1c7230 */ /* 0x000fc40000004100 */
[----:B------:R-:W-:Y:S01]  /*22f0*/  FADD.FTZ R10, R10, R169 ;  /* 0x000000a90a0a7221 */ /* 0x000fe20000010000 */
[----:B------:R-:W-:Y:S02]  /*2300*/  HADD2.F32 R178, -RZ, R171.H0_H0 ;  /* 0x200000abffb27230 */ /* 0x000fe40000004100 */
[----:B------:R-:W-:Y:S01]  /*2310*/  FMUL.FTZ R171, R130, R20 ;  /* 0x0000001482ab7220 */ /* 0x000fe20000410000 */
[-C--:B------:R-:W-:Y:S01]  /*2320*/  FFMA.FTZ R8, R169, R164.reuse, R8 ;  /* 0x000000a4a9087223 */ /* 0x080fe20000010008 */
[C---:B------:R-:W-:Y:S01]  /*2330*/  FADD.FTZ R76, R18.reuse, R76 ;  /* 0x0000004c124c7221 */ /* 0x040fe20000010000 */
        /* <DEDUP_REMOVED lines=15> */
[----:B------:R-:W-:Y:S02]  /*2430*/  HADD2.F32 R183, -RZ, R22.H0_H0 ;  /* 0x20000016ffb77230 */ /* 0x000fe40000004100 */
[----:B------:R-:W-:Y:S01]  /*2440*/  FMUL.FTZ R22, R99, R9 ;  /* 0x0000000963167220 */ /* 0x000fe20000410000 */
[----:B------:R-:W-:Y:S01]  /*2450*/  FADD.FTZ R5, R5, R20 ;  /* 0x0000001405057221 */ /* 0x000fe20000010000 */
[----:B------:R-:W-:Y:S01]  /*2460*/  FFMA.FTZ R7, R20, R155, R7 ;  /* 0x0000009b14077223 */ /* 0x000fe20000010007 */
[----:B0-----:R-:W-:Y:S01]  /*2470*/  @P0 FMUL.FTZ R14, R14, R173 ;  /* 0x000000ad0e0e0220 */ /* 0x001fe20000410000 */
[----:B------:R-:W-:Y:S02]  /*2480*/  HADD2.F32 R175, -RZ, R175.H0_H0 ;  /* 0x200000afffaf7230 */ /* 0x000fe40000004100 */
        /* <DEDUP_REMOVED lines=37> */
[----:B------:R-:W-:Y:S02]  /*26e0*/  HADD2.F32 R185, -RZ, R185.H0_H0 ;  /* 0x200000b9ffb97230 */ /* 0x000fe40000004100 */
        /* <DEDUP_REMOVED lines=27> */
[-C--:B------:R-:W-:Y:S01]  /*28a0*/  FFMA.FTZ R10, R182, R167.reuse, R7 ;  /* 0x000000a7b60a7223 */ /* 0x080fe20000010007 */
[----:B------:R-:W-:Y:S01]  /*28b0*/  @!P0 FMUL.FTZ R15, R149, R6 ;  /* 0x00000006950f8220 */ /* 0x000fe20000410000 */
[C---:B------:R-:W-:Y:S01]  /*28c0*/  FADD.FTZ R41, R184.reuse, R41 ;  /* 0x00000029b8297221 */ /* 0x040fe20000010000 */
        /* <DEDUP_REMOVED lines=50> */
.L_x_2513:
        /* <DEDUP_REMOVED lines=12> */
[----:B------:R-:W-:Y:S01]  /*2cb0*/  @!P2 IADD3 R7, R6, R7, RZ ;  /* 0x000000070607a210 */ /* 0x000fe20007ffe0ff */
[----:B------:R-:W1:Y:S01]  /*2cc0*/  @!P0 LDC.64 R2, c[0x0][0x250] ;  /* 0x00009400ff028b82 */ /* 0x000e620000000a00 */
[----:B----4-:R-:W-:-:S04]  /*2cd0*/  SHF.L.U32 R188, R177, 0x2, RZ ;  /* 0x00000002b1bc7819 */ /* 0x010fc800000006ff */
[----:B------:R-:W-:Y:S02]  /*2ce0*/  LOP3.LUT R188, R191, R188, RZ, 0xc0, !PT ;  /* 0x000000bcbfbc7212 */ /* 0x000fe400078ec0ff */
[----:B---3--:R-:W-:Y:S02]  /*2cf0*/  @!P2 LEA R10, R10, R9, 0x18 ;  /* 0x000000090a0aa211 */ /* 0x008fe400078ec0ff */
[----:B------:R-:W-:Y:S02]  /*2d00*/  SHF.L.U32 R9, R150, 0x2, RZ ;  /* 0x0000000296097819 */ /* 0x000fe400000006ff */
[----:B------:R-:W-:Y:S02]  /*2d10*/  @!P2 LEA R7, R7, R10, 0x3 ;  /* 0x0000000a0707a211 */ /* 0x000fe400078e18ff */
[----:B0-----:R-:W-:Y:S02]  /*2d20*/  CS2R R10, SRZ ;  /* 0x00000000000a7805 */ /* 0x001fe4000001ff00 */
[----:B------:R-:W-:Y:S01]  /*2d30*/  IADD3 R190, P3, R188, R9, RZ ;  /* 0x00000009bcbe7210 */ /* 0x000fe20007f7e0ff */
[----:B------:R0:W-:Y:S01]  /*2d40*/  @!P2 STS.64 [R7], R4 ;  /* 0x000000040700a388 */ /* 0x0001e20000000a00 */
[----:B------:R-:W-:Y:S02]  /*2d50*/  BAR.SYNC.DEFER_BLOCKING 0x0 ;  /* 0x0000000000007b1d */ /* 0x000fe40000010000 */
[----:B------:R-:W-:-:S02]  /*2d60*/  @!P0 IADD3 R8, P4, R33, R190, RZ ;  /* 0x000000be21088210 */ /* 0x000fc40007f9e0ff */
[----:B------:R-:W-:Y:S02]  /*2d70*/  IADD3.X R192, RZ, RZ, RZ, P3, !PT ;  /* 0x000000ffffc07210 */ /* 0x000fe40001ffe4ff */
[----:B-1----:R-:W-:Y:S02]  /*2d80*/  @!P0 LEA R2, P2, R8, R2, 0x3 ;  /* 0x0000000208028211 */ /* 0x002fe400078418ff */
[----:B------:R-:W-:-:S04]  /*2d90*/  @!P0 IADD3.X R9, RZ, R192, RZ, P4, !PT ;  /* 0x000000c0ff098210 */ /* 0x000fc800027fe4ff */
[----:B------:R-:W-:Y:S01]  /*2da0*/  @!P0 LEA.HI.X R3, R8, R3, R9, 0x3, P2 ;  /* 0x0000000308038211 */ /* 0x000fe200010f1c09 */
[----:B0-----:R-:W-:Y:S06]  /*2db0*/  @P0 BRA `(.L_x_2499) ;  /* 0x0000000000380947 */ /* 0x001fec0003800000 */
        /* <DEDUP_REMOVED lines=14> */
.L_x_2499:
[----:B------:R-:W-:Y:S05]  /*2ea0*/  BSYNC B0 ;  /* 0x0000000000007941 */ /* 0x000fea0003800000 */
.L_x_2498:
        /* <DEDUP_REMOVED lines=19> */
.L_x_2501:
[----:B------:R-:W2:Y:S04]  /*2fe0*/  LDG.E.STRONG.GPU R4, desc[UR8][R2.64] ;  /* 0x0000000802047981 */ /* 0x000ea8000c1ef900 */
[----:B--2---:R-:W-:Y:S01]  /*2ff0*/  CCTL.IVALL ;  /* 0x00000000ff00798f */ /* 0x004fe20002000000 */
[----:B------:R-:W-:Y:S05]  /*3000*/  YIELD ;  /* 0x0000000000007946 */ /* 0x000fea0003800000 */
[----:B------:R-:W-:-:S13]  /*3010*/  ISETP.NE.AND P0, PT, R4, R7, PT ;  /* 0x000000070400720c */ /* 0x000fda0003f05270 */
[----:B------:R-:W-:Y:S05]  /*3020*/  @P0 BRA `(.L_x_2501) ;  /* 0xfffffffc00ec0947 */ /* 0x000fea000383ffff */
.L_x_2500:
        /* <DEDUP_REMOVED lines=49> */
[----:B------:R-:W-:Y:S01]  /*3340*/  F2FP.F16.F32.PACK_AB R2, R3, R0 ;  /* 0x000000000302723e */ /* 0x000fe200000000ff */
        /* <DEDUP_REMOVED lines=19> */
[----:B------:R-:W-:Y:S01]  /*3480*/  FMUL.FTZ R154, R149, R154 ;  /* 0x0000009a959a7220 */ /* 0x000fe20000410000 */
[----:B------:R-:W-:Y:S01]  /*3490*/  FADD.FTZ R158, R25, -R158 ;  /* 0x8000009e199e7221 */ /* 0x000fe20000010000 */
[----:B------:R-:W-:Y:S01]  /*34a0*/  FADD.FTZ R160, R27, -R160 ;  /* 0x800000a01ba07221 */ /* 0x000fe20000010000 */
[----:B------:R-:W-:Y:S01]  /*34b0*/  PRMT R0, R2, 0x7632, R0 ;  /* 0x0000763202007816 */ /* 0x000fe20000000000 */
[----:B------:R-:W-:Y:S01]  /*34c0*/  FADD.FTZ R186, R186, -R5 ;  /* 0x80000005baba7221 */ /* 0x000fe20000010000 */
[----:B------:R-:W-:Y:S01]  /*34d0*/  F2FP.F16.F32.PACK_AB R3, RZ, R154 ;  /* 0x0000009aff03723e */ /* 0x000fe200000000ff */
[C---:B------:R-:W-:Y:S01]  /*34e0*/  FMUL.FTZ R158, R149.reuse, R158 ;  /* 0x0000009e959e7220 */ /* 0x040fe20000410000 */
[----:B------:R-:W-:Y:S01]  /*34f0*/  FMUL.FTZ R5, R149, R160 ;  /* 0x000000a095057220 */ /* 0x000fe20000410000 */
[----:B------:R-:W-:Y:S01]  /*3500*/  LOP3.LUT R17, R0, 0xffff, RZ, 0xc0, !PT ;  /* 0x0000ffff00117812 */ /* 0x000fe200078ec0ff */
[----:B------:R-:W-:Y:S01]  /*3510*/  FADD.FTZ R162, R29, -R162 ;  /* 0x800000a21da27221 */ /* 0x000fe20000010000 */
[----:B------:R-:W-:Y:S01]  /*3520*/  LOP3.LUT R3, R3, 0xffff, RZ, 0xc0, !PT ;  /* 0x0000ffff03037812 */ /* 0x000fe200078ec0ff */
[----:B------:R-:W-:Y:S01]  /*3530*/  FADD.FTZ R172, R179, -R172 ;  /* 0x800000acb3ac7221 */ /* 0x000fe20000010000 */
[----:B------:R-:W-:Y:S01]  /*3540*/  SHF.L.U64.HI R0, R17, 0x10, RZ ;  /* 0x0000001011007819 */ /* 0x000fe200000102ff */
[----:B------:R-:W-:Y:S01]  /*3550*/  FADD.FTZ R28, R28, -R163 ;  /* 0x800000a31c1c7221 */ /* 0x000fe20000010000 */
[----:B------:R-:W-:Y:S01]  /*3560*/  F2FP.F16.F32.PACK_AB R4, R5, R158 ;  /* 0x0000009e0504723e */ /* 0x000fe200000000ff */
[----:B------:R-:W-:Y:S01]  /*3570*/  FMUL.FTZ R162, R149, R162 ;  /* 0x000000a295a27220 */ /* 0x000fe20000410000 */
[--C-:B------:R-:W-:Y:S01]  /*3580*/  LOP3.LUT R21, R3, 0xffff0000, R0.reuse, 0xf8, !PT ;  /* 0xffff000003157812 */ /* 0x100fe200078ef800 */
[C---:B------:R-:W-:Y:S01]  /*3590*/  FMUL.FTZ R172, R149.reuse, R172 ;  /* 0x000000ac95ac7220 */ /* 0x040fe20000410000 */
[----:B------:R-:W-:Y:S01]  /*35a0*/  PRMT R0, R4, 0x7632, R0 ;  /* 0x0000763204007816 */ /* 0x000fe20000000000 */
[----:B------:R-:W-:Y:S01]  /*35b0*/  FMUL.FTZ R11, R149, R28 ;  /* 0x0000001c950b7220 */ /* 0x000fe20000410000 */
[----:B------:R-:W-:Y:S01]  /*35c0*/  PRMT R2, R2, 0x5410, R17 ;  /* 0x0000541002027816 */ /* 0x000fe20000000011 */
[----:B------:R-:W-:Y:S01]  /*35d0*/  FADD.FTZ R12, R183, -R12 ;  /* 0x8000000cb70c7221 */ /* 0x000fe20000010000 */
[----:B------:R-:W-:Y:S01]  /*35e0*/  LOP3.LUT R17, R0, 0xffff, RZ, 0xc0, !PT ;  /* 0x0000ffff00117812 */ /* 0x000fe200078ec0ff */
[----:B------:R-:W-:Y:S01]  /*35f0*/  FADD.FTZ R180, R180, -R13 ;  /* 0x8000000db4b47221 */ /* 0x000fe20000010000 */
[----:B------:R-:W-:Y:S01]  /*3600*/  FADD.FTZ R168, R173, -R168 ;  /* 0x800000a8ada87221 */ /* 0x000fe20000010000 */
[----:B------:R-:W-:Y:S01]  /*3610*/  FADD.FTZ R24, R24, -R159 ;  /* 0x8000009f18187221 */ /* 0x000fe20000010000 */
[----:B------:R-:W-:Y:S01]  /*3620*/  PRMT R4, R4, 0x5410, R17 ;  /* 0x0000541004047816 */ /* 0x000fe20000000011 */
[----:B------:R-:W-:Y:S01]  /*3630*/  FADD.FTZ R174, R181, -R174 ;  /* 0x800000aeb5ae7221 */ /* 0x000fe20000010000 */
[----:B------:R-:W-:Y:S01]  /*3640*/  SHF.L.U64.HI R152, R17, 0x10, RZ ;  /* 0x0000001011987819 */ /* 0x000fe200000102ff */
[----:B------:R-:W-:Y:S01]  /*3650*/  FADD.FTZ R156, R23, -R156 ;  /* 0x8000009c179c7221 */ /* 0x000fe20000010000 */
[----:B------:R-:W0:Y:S01]  /*3660*/  S2R R17, SR_CTAID.X ;  /* 0x0000000000117919 */ /* 0x000e220000002500 */
[----:B------:R-:W-:Y:S01]  /*3670*/  F2FP.F16.F32.PACK_AB R3, RZ, R162 ;  /* 0x000000a2ff03723e */ /* 0x000fe200000000ff */
[----:B------:R-:W-:Y:S01]  /*3680*/  FADD.FTZ R166, R171, -R166 ;  /* 0x800000a6aba67221 */ /* 0x000fe20000010000 */
[----:B------:R-:W-:Y:S01]  /*3690*/  F2FP.F16.F32.PACK_AB R11, R11, R172 ;  /* 0x000000ac0b0b723e */ /* 0x000fe200000000ff */
[----:B------:R-:W-:Y:S01]  /*36a0*/  FADD.FTZ R18, R18, -R153 ;  /* 0x8000009912127221 */ /* 0x000fe20000010000 */
[----:B------:R-:W-:Y:S01]  /*36b0*/  FADD.FTZ R20, R20, -R155 ;  /* 0x8000009b14147221 */ /* 0x000fe20000010000 */
[C---:B------:R-:W-:Y:S01]  /*36c0*/  FMUL.FTZ R12, R149.reuse, R12 ;  /* 0x0000000c950c7220 */ /* 0x040fe20000410000 */
[C---:B------:R-:W-:Y:S01]  /*36d0*/  FMUL.FTZ R13, R149.reuse, R180 ;  /* 0x000000b4950d7220 */ /* 0x040fe20000410000 */
[C---:B------:R-:W-:Y:S01]  /*36e0*/  FMUL.FTZ R168, R149.reuse, R168 ;  /* 0x000000a895a87220 */ /* 0x040fe20000410000 */
[C---:B------:R-:W-:Y:S01]  /*36f0*/  FMUL.FTZ R9, R149.reuse, R24 ;  /* 0x0000001895097220 */ /* 0x040fe20000410000 */
[----:B------:R-:W-:Y:S01]  /*3700*/  FMUL.FTZ R174, R149, R174 ;  /* 0x000000ae95ae7220 */ /* 0x000fe20000410000 */
[----:B------:R-:W-:Y:S01]  /*3710*/  LOP3.LUT R3, R3, 0xffff, RZ, 0xc0, !PT ;  /* 0x0000ffff03037812 */ /* 0x000fe200078ec0ff */
[----:B------:R-:W-:Y:S01]  /*3720*/  FMUL.FTZ R156, R149, R156 ;  /* 0x0000009c959c7220 */ /* 0x000fe20000410000 */
[----:B------:R-:W-:Y:S01]  /*3730*/  PRMT R0, R11, 0x7632, R0 ;  /* 0x000076320b007816 */ /* 0x000fe20000000000 */
[C---:B------:R-:W-:Y:S01]  /*3740*/  FMUL.FTZ R166, R149.reuse, R166 ;  /* 0x000000a695a67220 */ /* 0x040fe20000410000 */
[C---:B------:R-:W-:Y:S01]  /*3750*/  FMUL.FTZ R7, R149.reuse, R18 ;  /* 0x0000001295077220 */ /* 0x040fe20000410000 */
[----:B------:R-:W-:Y:S01]  /*3760*/  FMUL.FTZ R20, R149, R20 ;  /* 0x0000001495147220 */ /* 0x000fe20000410000 */
[----:B------:R-:W-:Y:S01]  /*3770*/  LOP3.LUT R152, R3, 0xffff0000, R152, 0xf8, !PT ;  /* 0xffff000003987812 */ /* 0x000fe200078ef898 */
[----:B------:R-:W-:Y:S01]  /*3780*/  FADD.FTZ R14, R187, -R14 ;  /* 0x8000000ebb0e7221 */ /* 0x000fe20000010000 */
[----:B------:R-:W-:Y:S01]  /*3790*/  F2FP.F16.F32.PACK_AB R12, R13, R12 ;  /* 0x0000000c0d0c723e */ /* 0x000fe200000000ff */
[----:B------:R-:W-:Y:S01]  /*37a0*/  FADD.FTZ R184, R184, -R15 ;  /* 0x8000000fb8b87221 */ /* 0x000fe20000010000 */
[----:B------:R-:W-:Y:S01]  /*37b0*/  F2FP.F16.F32.PACK_AB R8, R9, R168 ;  /* 0x000000a80908723e */ /* 0x000fe200000000ff */
[----:B------:R-:W-:Y:S01]  /*37c0*/  FADD.FTZ R170, R175, -R170 ;  /* 0x800000aaafaa7221 */ /* 0x000fe20000010000 */
[----:B------:R-:W-:Y:S01]  /*37d0*/  F2FP.F16.F32.PACK_AB R3, RZ, R174 ;  /* 0x000000aeff03723e */ /* 0x000fe200000000ff */
[C---:B------:R-:W-:Y:S01]  /*37e0*/  FMUL.FTZ R14, R149.reuse, R14 ;  /* 0x0000000e950e7220 */ /* 0x040fe20000410000 */
[----:B------:R-:W-:Y:S01]  /*37f0*/  LOP3.LUT R13, R0, 0xffff, RZ, 0xc0, !PT ;  /* 0x0000ffff000d7812 */ /* 0x000fe200078ec0ff */
[C---:B------:R-:W-:Y:S01]  /*3800*/  FMUL.FTZ R15, R149.reuse, R184 ;  /* 0x000000b8950f7220 */ /* 0x040fe20000410000 */
[----:B------:R-:W-:Y:S01]  /*3810*/  F2FP.F16.F32.PACK_AB R156, RZ, R156 ;  /* 0x0000009cff9c723e */ /* 0x000fe200000000ff */
[----:B------:R-:W-:Y:S01]  /*3820*/  FMUL.FTZ R170, R149, R170 ;  /* 0x000000aa95aa7220 */ /* 0x000fe20000410000 */
[----:B------:R-:W-:Y:S01]  /*3830*/  F2FP.F16.F32.PACK_AB R6, R7, R166 ;  /* 0x000000a60706723e */ /* 0x000fe200000000ff */
[----:B------:R-:W-:Y:S01]  /*3840*/  FADD.FTZ R16, R189, -R16 ;  /* 0x80000010bd107221 */ /* 0x000fe20000010000 */
[----:B------:R-:W-:Y:S01]  /*3850*/  F2FP.F16.F32.PACK_AB R7, RZ, R20 ;  /* 0x00000014ff07723e */ /* 0x000fe200000000ff */
[----:B------:R-:W1:Y:S01]  /*3860*/  LDC.64 R28, c[0x0][0x280] ;  /* 0x0000a000ff1c7b82 */ /* 0x000e620000000a00 */
[----:B------:R-:W-:Y:S01]  /*3870*/  PRMT R9, R8, 0x7632, R9 ;  /* 0x0000763208097816 */ /* 0x000fe20000000009 */
[----:B------:R-:W-:Y:S01]  /*3880*/  FADD.FTZ R26, R26, -R161 ;  /* 0x800000a11a1a7221 */ /* 0x000fe20000010000 */
[----:B------:R-:W-:Y:S01]  /*3890*/  LOP3.LUT R3, R3, 0xffff, RZ, 0xc0, !PT ;  /* 0x0000ffff03037812 */ /* 0x000fe200078ec0ff */
[----:B------:R-:W-:Y:S01]  /*38a0*/  FADD.FTZ R176, R185, -R176 ;  /* 0x800000b0b9b07221 */ /* 0x000fe20000010000 */
[----:B------:R-:W-:Y:S01]  /*38b0*/  SHF.L.U64.HI R20, R13, 0x10, RZ ;  /* 0x000000100d147819 */ /* 0x000fe200000102ff */
[C---:B------:R-:W-:Y:S01]  /*38c0*/  FMUL.FTZ R16, R149.reuse, R16 ;  /* 0x0000001095107220 */ /* 0x040fe20000410000 */
[----:B------:R-:W-:Y:S01]  /*38d0*/  PRMT R0, R156, 0x7610, R0 ;  /* 0x000076109c007816 */ /* 0x000fe20000000000 */
[----:B------:R-:W-:Y:S01]  /*38e0*/  FMUL.FTZ R26, R149, R26 ;  /* 0x0000001a951a7220 */ /* 0x000fe20000410000 */
[----:B------:R-:W-:Y:S01]  /*38f0*/  LOP3.LUT R9, R9, 0xffff, RZ, 0xc0, !PT ;  /* 0x0000ffff09097812 */ /* 0x000fe200078ec0ff */
[----:B------:R-:W-:Y:S01]  /*3900*/  FMUL.FTZ R176, R149, R176 ;  /* 0x000000b095b07220 */ /* 0x000fe20000410000 */
[----:B------:R-:W-:Y:S01]  /*3910*/  LOP3.LUT R20, R3, 0xffff0000, R20, 0xf8, !PT ;  /* 0xffff000003147812 */ /* 0x000fe200078ef814 */
[----:B------:R-:W-:Y:S01]  /*3920*/  FADD.FTZ R182, R182, -R167 ;  /* 0x800000a7b6b67221 */ /* 0x000fe20000010000 */
[----:B------:R-:W-:Y:S01]  /*3930*/  F2FP.F16.F32.PACK_AB R14, R15, R14 ;  /* 0x0000000e0f0e723e */ /* 0x000fe200000000ff */
[----:B------:R-:W-:Y:S01]  /*3940*/  FADD.FTZ R164, R169, -R164 ;  /* 0x800000a4a9a47221 */ /* 0x000fe20000010000 */
[----:B------:R-:W-:Y:S01]  /*3950*/  PRMT R3, R21, 0x5410, R0 ;  /* 0x0000541015037816 */ /* 0x000fe20000000000 */
[----:B------:R-:W-:Y:S01]  /*3960*/  FADD.FTZ R178, R178, -R165 ;  /* 0x800000a5b2b27221 */ /* 0x000fe20000010000 */
[----:B------:R-:W-:Y:S01]  /*3970*/  F2FP.F16.F32.PACK_AB R10, RZ, R170 ;  /* 0x000000aaff0a723e */ /* 0x000fe200000000ff */
[----:B------:R-:W-:Y:S01]  /*3980*/  FADD.FTZ R22, R22, -R157 ;  /* 0x8000009d16167221 */ /* 0x000fe20000010000 */
[----:B0-----:R-:W-:Y:S01]  /*3990*/  SHF.L.U32 R0, R17, 0x7, RZ ;  /* 0x0000000711007819 */ /* 0x001fe200000006ff */
[C---:B------:R-:W-:Y:S01]  /*39a0*/  FMUL.FTZ R186, R149.reuse, R186 ;  /* 0x000000ba95ba7220 */ /* 0x040fe20000410000 */
[----:B------:R-:W-:Y:S01]  /*39b0*/  PRMT R5, R6, 0x7632, R5 ;  /* 0x0000763206057816 */ /* 0x000fe20000000005 */
[C---:B------:R-:W-:Y:S01]  /*39c0*/  FMUL.FTZ R182, R149.reuse, R182 ;  /* 0x000000b695b67220 */ /* 0x040fe20000410000 */
[--C-:B------:R-:W-:Y:S01]  /*39d0*/  PRMT R8, R8, 0x5410, R9.reuse ;  /* 0x0000541008087816 */ /* 0x100fe20000000009 */
[----:B------:R-:W-:Y:S01]  /*39e0*/  FMUL.FTZ R164, R149, R164 ;  /* 0x000000a495a47220 */ /* 0x000fe20000410000 */
[----:B------:R-:W-:Y:S01]  /*39f0*/  SHF.L.U64.HI R19, R9, 0x10, RZ ;  /* 0x0000001009137819 */ /* 0x000fe200000102ff */
[C---:B------:R-:W-:Y:S01]  /*3a00*/  FMUL.FTZ R178, R149.reuse, R178 ;  /* 0x000000b295b27220 */ /* 0x040fe20000410000 */
[----:B------:R-:W-:Y:S01]  /*3a10*/  PRMT R9, R14, 0x7632, R9 ;  /* 0x000076320e097816 */ /* 0x000fe20000000009 */
[----:B------:R-:W-:Y:S01]  /*3a20*/  FMUL.FTZ R22, R149, R22 ;  /* 0x0000001695167220 */ /* 0x000fe20000410000 */
[----:B------:R-:W-:-:S02]  /*3a30*/  LOP3.LUT R10, R10, 0xffff, RZ, 0xc0, !PT ;  /* 0x0000ffff0a0a7812 */ /* 0x000fc400078ec0ff */
[----:B------:R-:W-:Y:S02]  /*3a40*/  LOP3.LUT R0, R0, 0x180, RZ, 0xc0, !PT ;  /* 0x0000018000007812 */ /* 0x000fe400078ec0ff */
[----:B------:R-:W-:Y:S02]  /*3a50*/  LOP3.LUT R5, R5, 0xffff, RZ, 0xc0, !PT ;  /* 0x0000ffff05057812 */ /* 0x000fe400078ec0ff */
[----:B------:R-:W-:Y:S02]  /*3a60*/  LOP3.LUT R9, R9, 0xffff, RZ, 0xc0, !PT ;  /* 0x0000ffff09097812 */ /* 0x000fe400078ec0ff */
[----:B------:R-:W-:Y:S02]  /*3a70*/  LOP3.LUT R19, R10, 0xffff0000, R19, 0xf8, !PT ;  /* 0xffff00000a137812 */ /* 0x000fe400078ef813 */
[----:B------:R-:W-:Y:S02]  /*3a80*/  LOP3.LUT R0, R0, 0x1f, R35, 0xf8, !PT ;  /* 0x0000001f00007812 */ /* 0x000fe400078ef823 */
[----:B------:R-:W-:-:S02]  /*3a90*/  LOP3.LUT R7, R7, 0xffff, RZ, 0xc0, !PT ;  /* 0x0000ffff07077812 */ /* 0x000fc400078ec0ff */
[--C-:B------:R-:W-:Y:S02]  /*3aa0*/  PRMT R6, R6, 0x5410, R5.reuse ;  /* 0x0000541006067816 */ /* 0x100fe40000000005 */
[----:B------:R-:W-:Y:S02]  /*3ab0*/  SHF.L.U64.HI R24, R5, 0x10, RZ ;  /* 0x0000001005187819 */ /* 0x000fe400000102ff */
[----:B------:R-:W-:Y:S02]  /*3ac0*/  PRMT R10, R11, 0x7610, R10 ;  /* 0x000076100b0a7816 */ /* 0x000fe4000000000a */
[----:B------:R-:W-:Y:S02]  /*3ad0*/  PRMT R5, R12, 0x7632, R5 ;  /* 0x000076320c057816 */ /* 0x000fe40000000005 */
[----:B------:R-:W-:Y:S02]  /*3ae0*/  F2FP.F16.F32.PACK_AB R11, RZ, R16 ;  /* 0x00000010ff0b723e */ /* 0x000fe400000000ff */
[----:B------:R-:W-:-:S02]  /*3af0*/  PRMT R14, R14, 0x5410, R9 ;  /* 0x000054100e0e7816 */ /* 0x000fc40000000009 */
[----:B------:R-:W-:Y:S02]  /*3b00*/  SHF.L.U64.HI R16, R9, 0x10, RZ ;  /* 0x0000001009107819 */ /* 0x000fe400000102ff */
[----:B------:R-:W-:Y:S02]  /*3b10*/  LOP3.LUT R9, R0, 0x60, R35, 0xf8, !PT ;  /* 0x0000006000097812 */ /* 0x000fe400078ef823 */
[----:B------:R-:W-:Y:S02]  /*3b20*/  LOP3.LUT R24, R7, 0xffff0000, R24, 0xf8, !PT ;  /* 0xffff000007187812 */ /* 0x000fe400078ef818 */
[----:B------:R-:W-:Y:S01]  /*3b30*/  F2FP.F16.F32.PACK_AB R26, RZ, R26 ;  /* 0x0000001aff1a723e */ /* 0x000fe200000000ff */
[----:B------:R-:W-:Y:S01]  /*3b40*/  IMAD R17, R34, 0xe00, R9 ;  /* 0x00000e0022117824 */ /* 0x000fe200078e0209 */
[----:B------:R-:W-:Y:S02]  /*3b50*/  F2FP.F16.F32.PACK_AB R7, RZ, R176 ;  /* 0x000000b0ff07723e */ /* 0x000fe400000000ff */
[----:B------:R-:W-:-:S02]  /*3b60*/  LOP3.LUT R5, R5, 0xffff, RZ, 0xc0, !PT ;  /* 0x0000ffff05057812 */ /* 0x000fc400078ec0ff */
[----:B------:R-:W-:Y:S02]  /*3b70*/  LOP3.LUT R11, R11, 0xffff, RZ, 0xc0, !PT ;  /* 0x0000ffff0b0b7812 */ /* 0x000fe400078ec0ff */
[----:B------:R-:W-:Y:S02]  /*3b80*/  PRMT R0, R26, 0x7610, R0 ;  /* 0x000076101a007816 */ /* 0x000fe40000000000 */
[----:B------:R-:W-:Y:S02]  /*3b90*/  LOP3.LUT R7, R7, 0xffff, RZ, 0xc0, !PT ;  /* 0x0000ffff07077812 */ /* 0x000fe400078ec0ff */
[----:B------:R-:W-:Y:S02]  /*3ba0*/  SHF.L.U64.HI R18, R5, 0x10, RZ ;  /* 0x0000001005127819 */ /* 0x000fe400000102ff */
[----:B------:R-:W-:Y:S02]  /*3bb0*/  PRMT R10, R10, 0x5410, R13 ;  /* 0x000054100a0a7816 */ /* 0x000fe4000000000d */
[----:B------:R-:W-:-:S02]  /*3bc0*/  LOP3.LUT R16, R11, 0xffff0000, R16, 0xf8, !PT ;  /* 0xffff00000b107812 */ /* 0x000fc400078ef810 */
[----:B------:R-:W-:Y:S02]  /*3bd0*/  F2FP.F16.F32.PACK_AB R15, RZ, R186 ;  /* 0x000000baff0f723e */ /* 0x000fe400000000ff */
[----:B------:R-:W-:Y:S02]  /*3be0*/  PRMT R9, R19, 0x5410, R0 ;  /* 0x0000541013097816 */ /* 0x000fe40000000000 */
[----:B------:R-:W-:Y:S02]  /*3bf0*/  PRMT R12, R12, 0x5410, R5 ;  /* 0x000054100c0c7816 */ /* 0x000fe40000000005 */
[----:B------:R-:W-:Y:S02]  /*3c00*/  LOP3.LUT R18, R7, 0xffff0000, R18, 0xf8, !PT ;  /* 0xffff000007127812 */ /* 0x000fe400078ef812 */
[----:B------:R-:W-:Y:S02]  /*3c10*/  F2FP.F16.F32.PACK_AB R13, RZ, R182 ;  /* 0x000000b6ff0d723e */ /* 0x000fe400000000ff */
[----:B------:R-:W-:-:S02]  /*3c20*/  IADD3 R19, R17, 0x200, RZ ;  /* 0x0000020011137810 */ /* 0x000fc40007ffe0ff */
[----:B------:R-:W-:Y:S02]  /*3c30*/  F2FP.F16.F32.PACK_AB R5, RZ, R164 ;  /* 0x000000a4ff05723e */ /* 0x000fe400000000ff */
[----:B------:R-:W-:Y:S02]  /*3c40*/  F2FP.F16.F32.PACK_AB R11, RZ, R178 ;  /* 0x000000b2ff0b723e */ /* 0x000fe400000000ff */
[C---:B------:R-:W-:Y:S02]  /*3c50*/  IADD3 R21, R17.reuse, 0x400, RZ ;  /* 0x0000040011157810 */ /* 0x040fe40007ffe0ff */
[----:B------:R-:W-:Y:S02]  /*3c60*/  F2FP.F16.F32.PACK_AB R7, RZ, R22 ;  /* 0x00000016ff07723e */ /* 0x000fe400000000ff */
[----:B------:R-:W-:Y:S02]  /*3c70*/  IADD3 R23, R17, 0x600, RZ ;  /* 0x0000060011177810 */ /* 0x000fe40007ffe0ff */
[----:B------:R-:W-:-:S02]  /*3c80*/  PRMT R15, R16, 0x5410, R15 ;  /* 0x00005410100f7816 */ /* 0x000fc4000000000f */
[----:B------:R-:W-:Y:S01]  /*3c90*/  IADD3 R25, R17, 0x800, RZ ;  /* 0x0000080011197810 */ /* 0x000fe20007ffe0ff */
[--C-:B-1----:R-:W-:Y:S01]  /*3ca0*/  IMAD.WIDE.U32 R22, R23, 0x8, R28.reuse ;  /* 0x0000000817167825 */ /* 0x102fe200078e001c */
[C---:B------:R-:W-:Y:S02]  /*3cb0*/  IADD3 R27, R17.reuse, 0xa00, RZ ;  /* 0x00000a00111b7810 */ /* 0x040fe40007ffe0ff */
[C---:B------:R-:W-:Y:S01]  /*3cc0*/  IADD3 R149, R17.reuse, 0xc00, RZ ;  /* 0x00000c0011957810 */ /* 0x040fe20007ffe0ff */
[----:B------:R-:W-:Y:S01]  /*3cd0*/  IMAD.WIDE.U32 R16, R17, 0x8, R28 ;  /* 0x0000000811107825 */ /* 0x000fe200078e001c */
[----:B------:R-:W-:Y:S02]  /*3ce0*/  PRMT R13, R18, 0x5410, R13 ;  /* 0x00005410120d7816 */ /* 0x000fe4000000000d */
        /* <DEDUP_REMOVED lines=14> */
[----:B------:R-:W-:Y:S02]  /*3dd0*/  IMAD.WIDE.U32 R28, R149, 0x8, R28 ;  /* 0x00000008951c7825 */ /* 0x000fe400078e001c */
[----:B------:R0:W-:Y:S04]  /*3de0*/  STG.E.64 desc[UR8][R24.64], R10 ;  /* 0x0000000a18007986 */ /* 0x0001e8000c101b08 */
        /* <DEDUP_REMOVED lines=59> */
.L_x_2496:
        /* <DEDUP_REMOVED lines=38> */
.L_x_2497:
[----:B------:R-:W-:Y:S01]  /*4400*/  HFMA2.MMA R191, -RZ, RZ, 0, 9.5367431640625e-07 ;  /* 0x00000010ffbf7435 */ /* 0x000fe200000001ff */
[----:B------:R-:W-:Y:S02]  /*4410*/  MOV R190, R3 ;  /* 0x0000000300be7202 */ /* 0x000fe40000000f00 */
[----:B------:R-:W-:Y:S02]  /*4420*/  MOV R192, 0x1f ;  /* 0x0000001f00c07802 */ /* 0x000fe40000000f00 */
[----:B------:R-:W-:-:S07]  /*4430*/  MOV R177, 0xffffffff ;  /* 0xffffffff00b17802 */ /* 0x000fce0000000f00 */
[----:B------:R-:W-:Y:S05]  /*4440*/  WARPSYNC.COLLECTIVE R177, `(.L_x_2503) ;  /* 0x00000000b1087348 */ /* 0x000fea0003c00000 */
[----:B------:R0:W1:Y:S02]  /*4450*/  SHFL.DOWN P0, R188, R190, R191, R192 ;  /* 0x080000bfbebc7389 */ /* 0x00006400000000c0 */
[----:B01----:R-:W-:Y:S01]  /*4460*/  ENDCOLLECTIVE ;  /* 0x000000000000791b */ /* 0x003fe20003800000 */
.L_x_2503:
[----:B------:R-:W-:Y:S02]  /*4470*/  MOV R190, R4 ;  /* 0x0000000400be7202 */ /* 0x000fe40000000f00 */
[----:B------:R-:W-:-:S07]  /*4480*/  MOV R8, R188 ;  /* 0x000000bc00087202 */ /* 0x000fce0000000f00 */
[----:B------:R-:W-:Y:S05]  /*4490*/  WARPSYNC.COLLECTIVE R177, `(.L_x_2504) ;  /* 0x00000000b1087348 */ /* 0x000fea0003c00000 */
[----:B------:R0:W1:Y:S02]  /*44a0*/  SHFL.DOWN P0, R188, R190, R191, R192 ;  /* 0x080000bfbebc7389 */ /* 0x00006400000000c0 */
[----:B01----:R-:W-:Y:S01]  /*44b0*/  ENDCOLLECTIVE ;  /* 0x000000000000791b */ /* 0x003fe20003800000 */
.L_x_2504:
[----:B------:R-:W-:Y:S01]  /*44c0*/  FADD.FTZ R8, R3, R8 ;  /* 0x0000000803087221 */ /* 0x000fe20000010000 */
[----:B------:R-:W-:-:S04]  /*44d0*/  HFMA2.MMA R191, -RZ, RZ, 0, 4.76837158203125e-07 ;  /* 0x00000008ffbf7435 */ /* 0x000fc800000001ff */
[----:B------:R-:W-:Y:S02]  /*44e0*/  MOV R190, R8 ;  /* 0x0000000800be7202 */ /* 0x000fe40000000f00 */
[----:B------:R-:W-:-:S07]  /*44f0*/  MOV R5, R188 ;  /* 0x000000bc00057202 */ /* 0x000fce0000000f00 */
[----:B------:R-:W-:Y:S05]  /*4500*/  WARPSYNC.COLLECTIVE R177, `(.L_x_2505) ;  /* 0x00000000b1087348 */ /* 0x000fea0003c00000 */
[----:B------:R0:W1:Y:S02]  /*4510*/  SHFL.DOWN P0, R188, R190, R191, R192 ;  /* 0x080000bfbebc7389 */ /* 0x00006400000000c0 */
[----:B01----:R-:W-:Y:S01]  /*4520*/  ENDCOLLECTIVE ;  /* 0x000000000000791b */ /* 0x003fe20003800000 */
.L_x_2505:
[----:B------:R-:W-:-:S05]  /*4530*/  FADD.FTZ R5, R4, R5 ;  /* 0x0000000504057221 */ /* 0x000fca0000010000 */
[----:B------:R-:W-:Y:S02]  /*4540*/  MOV R190, R5 ;  /* 0x0000000500be7202 */ /* 0x000fe40000000f00 */
[----:B------:R-:W-:-:S07]  /*4550*/  MOV R7, R188 ;  /* 0x000000bc00077202 */ /* 0x000fce0000000f00 */
[----:B------:R-:W-:Y:S05]  /*4560*/  WARPSYNC.COLLECTIVE R177, `(.L_x_2506) ;  /* 0x00000000b1087348 */ /* 0x000fea0003c00000 */
[----:B------:R0:W1:Y:S02]  /*4570*/  SHFL.DOWN P0, R188, R190, R191, R192 ;  /* 0x080000bfbebc7389 */ /* 0x00006400000000c0 */
[----:B01----:R-:W-:Y:S01]  /*4580*/  ENDCOLLECTIVE ;  /* 0x000000000000791b */ /* 0x003fe20003800000 */
.L_x_2506:
[----:B------:R-:W-:Y:S01]  /*4590*/  FADD.FTZ R7, R8, R7 ;  /* 0x0000000708077221 */ /* 0x000fe20000010000 */
[----:B------:R-:W-:-:S04]  /*45a0*/  HFMA2.MMA R191, -RZ, RZ, 0, 2.384185791015625e-07 ;  /* 0x00000004ffbf7435 */ /* 0x000fc800000001ff */
[----:B------:R-:W-:Y:S02]  /*45b0*/  MOV R190, R7 ;  /* 0x0000000700be7202 */ /* 0x000fe40000000f00 */
[----:B------:R-:W-:-:S07]  /*45c0*/  MOV R10, R188 ;  /* 0x000000bc000a7202 */ /* 0x000fce0000000f00 */
[----:B------:R-:W-:Y:S05]  /*45d0*/  WARPSYNC.COLLECTIVE R177, `(.L_x_2507) ;  /* 0x00000000b1087348 */ /* 0x000fea0003c00000 */
[----:B------:R0:W1:Y:S02]  /*45e0*/  SHFL.DOWN P0, R188, R190, R191, R192 ;  /* 0x080000bfbebc7389 */ /* 0x00006400000000c0 */
[----:B01----:R-:W-:Y:S01]  /*45f0*/  ENDCOLLECTIVE ;  /* 0x000000000000791b */ /* 0x003fe20003800000 */
.L_x_2507:
[----:B------:R-:W-:-:S05]  /*4600*/  FADD.FTZ R10, R5, R10 ;  /* 0x0000000a050a7221 */ /* 0x000fca0000010000 */
[----:B------:R-:W-:Y:S02]  /*4610*/  MOV R190, R10 ;  /* 0x0000000a00be7202 */ /* 0x000fe40000000f00 */
[----:B------:R-:W-:-:S07]  /*4620*/  MOV R150, R188 ;  /* 0x000000bc00967202 */ /* 0x000fce0000000f00 */
[----:B------:R-:W-:Y:S05]  /*4630*/  WARPSYNC.COLLECTIVE R177, `(.L_x_2508) ;  /* 0x00000000b1087348 */ /* 0x000fea0003c00000 */
[----:B------:R0:W1:Y:S02]  /*4640*/  SHFL.DOWN P0, R188, R190, R191, R192 ;  /* 0x080000bfbebc7389 */ /* 0x00006400000000c0 */
[----:B01----:R-:W-:Y:S01]  /*4650*/  ENDCOLLECTIVE ;  /* 0x000000000000791b */ /* 0x003fe20003800000 */
.L_x_2508:
[----:B------:R-:W-:Y:S01]  /*4660*/  FADD.FTZ R150, R7, R150 ;  /* 0x0000009607967221 */ /* 0x000fe20000010000 */
[----:B------:R-:W-:-:S04]  /*4670*/  HFMA2.MMA R191, -RZ, RZ, 0, 1.1920928955078125e-07 ;  /* 0x00000002ffbf7435 */ /* 0x000fc800000001ff */
[----:B------:R-:W-:Y:S02]  /*4680*/  MOV R190, R150 ;  /* 0x0000009600be7202 */ /* 0x000fe40000000f00 */
[----:B------:R-:W-:-:S07]  /*4690*/  MOV R9, R188 ;  /* 0x000000bc00097202 */ /* 0x000fce0000000f00 */
[----:B------:R-:W-:Y:S05]  /*46a0*/  WARPSYNC.COLLECTIVE R177, `(.L_x_2509) ;  /* 0x00000000b1087348 */ /* 0x000fea0003c00000 */
[----:B------:R0:W1:Y:S02]  /*46b0*/  SHFL.DOWN P0, R188, R190, R191, R192 ;  /* 0x080000bfbebc7389 */ /* 0x00006400000000c0 */
[----:B01----:R-:W-:Y:S01]  /*46c0*/  ENDCOLLECTIVE ;  /* 0x000000000000791b */ /* 0x003fe20003800000 */
.L_x_2509:
[----:B------:R-:W-:-:S05]  /*46d0*/  FADD.FTZ R9, R10, R9 ;  /* 0x000000090a097221 */ /* 0x000fca0000010000 */
[----:B------:R-:W-:Y:S02]  /*46e0*/  MOV R190, R9 ;  /* 0x0000000900be7202 */ /* 0x000fe40000000f00 */
[----:B------:R-:W-:-:S07]  /*46f0*/  MOV R3, R188 ;  /* 0x000000bc00037202 */ /* 0x000fce0000000f00 */
[----:B------:R-:W-:Y:S05]  /*4700*/  WARPSYNC.COLLECTIVE R177, `(.L_x_2510) ;  /* 0x00000000b1087348 */ /* 0x000fea0003c00000 */
[----:B------:R0:W1:Y:S02]  /*4710*/  SHFL.DOWN P0, R188, R190, R191, R192 ;  /* 0x080000bfbebc7389 */ /* 0x00006400000000c0 */
[----:B01----:R-:W-:Y:S01]  /*4720*/  ENDCOLLECTIVE ;  /* 0x000000000000791b */ /* 0x003fe20003800000 */
.L_x_2510:
[----:B------:R-:W-:Y:S01]  /*4730*/  FADD.FTZ R11, R150, R3 ;  /* 0x00000003960b7221 */ /* 0x000fe20000010000 */
[----:B------:R-:W-:-:S04]  /*4740*/  HFMA2.MMA R191, -RZ, RZ, 0, 5.9604644775390625e-08 ;  /* 0x00000001ffbf7435 */ /* 0x000fc800000001ff */
[----:B------:R-:W-:Y:S02]  /*4750*/  MOV R190, R11 ;  /* 0x0000000b00be7202 */ /* 0x000fe40000000f00 */
[----:B------:R-:W-:-:S07]  /*4760*/  MOV R4, R188 ;  /* 0x000000bc00047202 */ /* 0x000fce0000000f00 */
[----:B------:R-:W-:Y:S05]  /*4770*/  WARPSYNC.COLLECTIVE R177, `(.L_x_2511) ;  /* 0x00000000b1087348 */ /* 0x000fea0003c00000 */
[----:B------:R0:W1:Y:S02]  /*4780*/  SHFL.DOWN P0, R188, R190, R191, R192 ;  /* 0x080000bfbebc7389 */ /* 0x00006400000000c0 */
[----:B01----:R-:W-:Y:S01]  /*4790*/  ENDCOLLECTIVE ;  /* 0x000000000000791b */ /* 0x003fe20003800000 */
.L_x_2511:
[----:B------:R-:W-:-:S05]  /*47a0*/  FADD.FTZ R8, R9, R4 ;  /* 0x0000000409087221 */ /* 0x000fca0000010000 */
[----:B------:R-:W-:Y:S02]  /*47b0*/  MOV R190, R8 ;  /* 0x0000000800be7202 */ /* 0x000fe40000000f00 */
[----:B------:R-:W-:-:S07]  /*47c0*/  MOV R4, R188 ;  /* 0x000000bc00047202 */ /* 0x000fce0000000f00 */
[----:B------:R-:W-:Y:S05]  /*47d0*/  WARPSYNC.COLLECTIVE R177, `(.L_x_2512) ;  /* 0x00000000b1087348 */ /* 0x000fea0003c00000 */
[----:B------:R0:W1:Y:S02]  /*47e0*/  SHFL.DOWN P0, R188, R190, R191, R192 ;  /* 0x080000bfbebc7389 */ /* 0x00006400000000c0 */
[----:B01----:R-:W-:Y:S01]  /*47f0*/  ENDCOLLECTIVE ;  /* 0x000000000000791b */ /* 0x003fe20003800000 */
.L_x_2512:
[----:B------:R-:W-:Y:S01]  /*4800*/  MOV R5, R188 ;  /* 0x000000bc00057202 */ /* 0x000fe20000000f00 */
[----:B------:R-:W-:Y:S06]  /*4810*/  BRA `(.L_x_2513) ;  /* 0xffffffe000f47947 */ /* 0x000fec000383ffff */
.L_x_2514:
        /* <DEDUP_REMOVED lines=14> */
.L_x_5491:


//--------------------- .text._ZN10layer_norm22ln_bwd_finalize_kernelINS_22Kernel_traits_finalizeILj14336EffffjLj1024ELj4ENS_18Kernel_traits_baseILj14336EffffjLj1024EEEEEEEvNS_9BwdParamsE --------------------------
	.section	.text._ZN10layer_norm22ln_bwd_finalize_kernelINS_22Kernel_traits_finalizeILj14336EffffjLj1024ELj4ENS_18Kernel_traits_baseILj14336EffffjLj1024EEEEEEEvNS_9BwdParamsE,"ax",@progbits
	.align	128
        .global         _ZN10layer_norm22ln_bwd_finalize_kernelINS_22Kernel_traits_finalizeILj14336EffffjLj1024ELj4ENS_18Kernel_traits_baseILj14336EffffjLj1024EEEEEEEvNS_9BwdParamsE
        .type           _ZN10layer_norm22ln_bwd_finalize_kernelINS_22Kernel_traits_finalizeILj14336EffffjLj1024ELj4ENS_18Kernel_traits_baseILj14336EffffjLj1024EEEEEEEvNS_9BwdParamsE,@function
        .size           _ZN10layer_norm22ln_bwd_finalize_kernelINS_22Kernel_traits_finalizeILj14336EffffjLj1024ELj4ENS_18Kernel_traits_baseILj14336EffffjLj1024EEEEEEEvNS_9BwdParamsE,(.L_x_5492 - _ZN10layer_norm22ln_bwd_finalize_kernelINS_22Kernel_traits_finalizeILj14336EffffjLj1024ELj4ENS_18Kernel_traits_baseILj14336EffffjLj1024EEEEEEEvNS_9BwdParamsE)
        .other          _ZN10layer_norm22ln_bwd_finalize_kernelINS_22Kernel_traits_finalizeILj14336EffffjLj1024ELj4ENS_18Kernel_traits_baseILj14336EffffjLj1024EEEEEEEvNS_9BwdParamsE,@"STO_CUDA_ENTRY STV_DEFAULT"
_ZN10layer_norm22ln_bwd_finalize_kernelINS_22Kernel_traits_finalizeILj14336EffffjLj1024ELj4ENS_18Kernel_traits_baseILj14336EffffjLj1024EEEEEEEvNS_9BwdParamsE:
.text._ZN10layer_norm22ln_bwd_finalize_kernelINS_22Kernel_traits_finalizeILj14336EffffjLj1024ELj4ENS_18Kernel_traits_baseILj14336EffffjLj1024EEEEEEEvNS_9BwdParamsE:
        /* <DEDUP_REMOVED lines=25> */
.L_x_2524:
        /* <DEDUP_REMOVED lines=28> */
.L_x_2519:
        /* <DEDUP_REMOVED lines=33> */
.L_x_2518:
[----:B------:R-:W-:Y:S05]  /*0560*/  BSYNC B1 ;  /* 0x0000000000017941 */ /* 0x000fea0003800000 */
.L_x_2517:
        /* <DEDUP_REMOVED lines=23> */
.L_x_2521:
[----:B------:R-:W-:Y:S05]  /*06e0*/  BSYNC B1 ;  /* 0x0000000000017941 */ /* 0x000fea0003800000 */
.L_x_2520:
        /* <DEDUP_REMOVED lines=11> */
.L_x_2516:
[----:B------:R-:W-:Y:S05]  /*07a0*/  BSYNC B0 ;  /* 0x0000000000007941 */ /* 0x000fea0003800000 */
.L_x_2515:
        /* <DEDUP_REMOVED lines=29> */
.L_x_2535:
[----:B------:R-:W-:Y:S01]  /*0980*/  @!P1 SHF.R.U32.HI R12, RZ, 0x3, R0 ;  /* 0x00000003ff0c9819 */ /* 0x000fe20000011600 */
[----:B---3--:R-:W-:Y:S01]  /*0990*/  FADD.FTZ R14, R9, R14 ;  /* 0x0000000e090e7221 */ /* 0x008fe20000010000 */
[----:B--2---:R-:W-:Y:S02]  /*09a0*/  FADD.FTZ R11, R10, R11 ;  /* 0x0000000b0a0b7221 */ /* 0x004fe40000010000 */
[----:B------:R-:W-:-:S05]  /*09b0*/  @!P1 LOP3.LUT R12, R12, 0x1ffffffc, RZ, 0xc0, !PT ;  /* 0x1ffffffc0c0c9812 */ /* 0x000fca00078ec0ff */
[----:B------:R2:W-:Y:S04]  /*09c0*/  @!P1 STS [R12+UR4+0x2000], R14 ;  /* 0x0020000e0c009988 */ /* 0x0005e80008000804 */
[----:B------:R2:W-:Y:S02]  /*09d0*/  @!P1 STS [R12+UR4+0x2080], R11 ;  /* 0x0020800b0c009988 */ /* 0x0005e40008000804 */
.L_x_2522:
        /* <DEDUP_REMOVED lines=15> */
.L_x_2523:
[----:B------:R-:W-:Y:S01]  /*0ad0*/  HFMA2.MMA R19, -RZ, RZ, 0, 5.9604644775390625e-08 ;  /* 0x00000001ff137435 */ /* 0x000fe200000001ff */
[----:B---3--:R-:W-:Y:S01]  /*0ae0*/  IMAD.MOV.U32 R20, RZ, RZ, R10 ;  /* 0x000000ffff147224 */ /* 0x008fe200078e000a */
[----:B------:R-:W-:Y:S02]  /*0af0*/  MOV R22, 0x1f ;  /* 0x0000001f00167802 */ /* 0x000fe40000000f00 */
[----:B------:R-:W-:-:S07]  /*0b00*/  MOV R17, 0xffffffff ;  /* 0xffffffff00117802 */ /* 0x000fce0000000f00 */
[----:B012---:R-:W-:Y:S05]  /*0b10*/  WARPSYNC.COLLECTIVE R17, `(.L_x_2525) ;  /* 0x0000000011087348 */ /* 0x007fea0003c00000 */
[----:B------:R3:W4:Y:S02]  /*0b20*/  SHFL.BFLY P2, R18, R20, R19, R22 ;  /* 0x0c00001314127389 */ /* 0x0007240000040016 */
[----:B01234-:R-:W-:Y:S01]  /*0b30*/  ENDCOLLECTIVE ;  /* 0x000000000000791b */ /* 0x01ffe20003800000 */
.L_x_2525:
[----:B------:R-:W-:Y:S01]  /*0b40*/  HFMA2.MMA R19, -RZ, RZ, 0, 1.1920928955078125e-07 ;  /* 0x00000002ff137435 */ /* 0x000fe200000001ff */
[----:B------:R-:W-:-:S04]  /*0b50*/  IMAD.MOV.U32 R11, RZ, RZ, R18 ;  /* 0x000000ffff0b7224 */ /* 0x000fc800078e0012 */
[----:B------:R-:W-:-:S05]  /*0b60*/  FADD.FTZ R11, R10, R11 ;  /* 0x0000000b0a0b7221 */ /* 0x000fca0000010000 */
[----:B------:R-:W-:-:S07]  /*0b70*/  MOV R20, R11 ;  /* 0x0000000b00147202 */ /* 0x000fce0000000f00 */
[----:B------:R-:W-:Y:S05]  /*0b80*/  WARPSYNC.COLLECTIVE R17, `(.L_x_2526) ;  /* 0x0000000011087348 */ /* 0x000fea0003c00000 */
[----:B------:R0:W1:Y:S02]  /*0b90*/  SHFL.BFLY P2, R18, R20, R19, R22 ;  /* 0x0c00001314127389 */ /* 0x0000640000040016 */
[----:B01----:R-:W-:Y:S01]  /*0ba0*/  ENDCOLLECTIVE ;  /* 0x000000000000791b */ /* 0x003fe20003800000 */
.L_x_2526:
[----:B------:R-:W-:Y:S01]  /*0bb0*/  HFMA2.MMA R19, -RZ, RZ, 0, 2.384185791015625e-07 ;  /* 0x00000004ff137435 */ /* 0x000fe200000001ff */
[----:B------:R-:W-:-:S05]  /*0bc0*/  MOV R12, R18 ;  /* 0x00000012000c7202 */ /* 0x000fca0000000f00 */
[----:B------:R-:W-:-:S04]  /*0bd0*/  FADD.FTZ R12, R11, R12 ;  /* 0x0000000c0b0c7221 */ /* 0x000fc80000010000 */
[----:B------:R-:W-:-:S07]  /*0be0*/  IMAD.MOV.U32 R20, RZ, RZ, R12 ;  /* 0x000000ffff147224 */ /* 0x000fce00078e000c */
[----:B------:R-:W-:Y:S05]  /*0bf0*/  WARPSYNC.COLLECTIVE R17, `(.L_x_2527) ;  /* 0x0000000011087348 */ /* 0x000fea0003c00000 */
[----:B------:R0:W1:Y:S02]  /*0c00*/  SHFL.BFLY P2, R18, R20, R19, R22 ;  /* 0x0c00001314127389 */ /* 0x0000640000040016 */
[----:B01----:R-:W-:Y:S01]  /*0c10*/  ENDCOLLECTIVE ;  /* 0x000000000000791b */ /* 0x003fe20003800000 */
.L_x_2527:
[----:B------:R-:W-:Y:S01]  /*0c20*/  IMAD.MOV.U32 R19, RZ, RZ, 0x8 ;  /* 0x00000008ff137424 */ /* 0x000fe200078e00ff */
[----:B------:R-:W-:-:S05]  /*0c30*/  MOV R13, R18 ;  /* 0x00000012000d7202 */ /* 0x000fca0000000f00 */
[----:B------:R-:W-:-:S05]  /*0c40*/  FADD.FTZ R13, R12, R13 ;  /* 0x0000000d0c0d7221 */ /* 0x000fca0000010000 */
[----:B------:R-:W-:-:S07]  /*0c50*/  MOV R20, R13 ;  /* 0x0000000d00147202 */ /* 0x000fce0000000f00 */
[----:B------:R-:W-:Y:S05]  /*0c60*/  WARPSYNC.COLLECTIVE R17, `(.L_x_2528) ;  /* 0x0000000011087348 */ /* 0x000fea0003c00000 */
[----:B------:R0:W1:Y:S02]  /*0c70*/  SHFL.BFLY P2, R18, R20, R19, R22 ;  /* 0x0c00001314127389 */ /* 0x0000640000040016 */
[----:B01----:R-:W-:Y:S01]  /*0c80*/  ENDCOLLECTIVE ;  /* 0x000000000000791b */ /* 0x003fe20003800000 */
.L_x_2528:
[----:B------:R-:W-:Y:S01]  /*0c90*/  HFMA2.MMA R19, -RZ, RZ, 0, 9.5367431640625e-07 ;  /* 0x00000010ff137435 */ /* 0x000fe200000001ff */
[----:B------:R-:W-:-:S05]  /*0ca0*/  MOV R10, R18 ;  /* 0x00000012000a7202 */ /* 0x000fca0000000f00 */
[----:B------:R-:W-:-:S05]  /*0cb0*/  FADD.FTZ R10, R13, R10 ;  /* 0x0000000a0d0a7221 */ /* 0x000fca0000010000 */
[----:B------:R-:W-:-:S07]  /*0cc0*/  MOV R20, R10 ;  /* 0x0000000a00147202 */ /* 0x000fce0000000f00 */
[----:B------:R-:W-:Y:S05]  /*0cd0*/  WARPSYNC.COLLECTIVE R17, `(.L_x_2529) ;  /* 0x0000000011087348 */ /* 0x000fea0003c00000 */
[----:B------:R0:W1:Y:S02]  /*0ce0*/  SHFL.BFLY P2, R18, R20, R19, R22 ;  /* 0x0c00001314127389 */ /* 0x0000640000040016 */
[----:B01----:R-:W-:Y:S01]  /*0cf0*/  ENDCOLLECTIVE ;  /* 0x000000000000791b */ /* 0x003fe20003800000 */
.L_x_2529:
[----:B------:R-:W-:Y:S01]  /*0d00*/  HFMA2.MMA R19, -RZ, RZ, 0, 5.9604644775390625e-08 ;  /* 0x00000001ff137435 */ /* 0x000fe200000001ff */
[----:B------:R-:W-:Y:S01]  /*0d10*/  MOV R20, R9 ;  /* 0x0000000900147202 */ /* 0x000fe20000000f00 */
[----:B------:R-:W-:-:S09]  /*0d20*/  IMAD.MOV.U32 R11, RZ, RZ, R18 ;  /* 0x000000ffff0b7224 */ /* 0x000fd200078e0012 */
[----:B------:R-:W-:Y:S05]  /*0d30*/  WARPSYNC.COLLECTIVE R17, `(.L_x_2530) ;  /* 0x0000000011087348 */ /* 0x000fea0003c00000 */
[----:B------:R0:W1:Y:S02]  /*0d40*/  SHFL.BFLY P2, R18, R20, R19, R22 ;  /* 0x0c00001314127389 */ /* 0x0000640000040016 */
[----:B01----:R-:W-:Y:S01]  /*0d50*/  ENDCOLLECTIVE ;  /* 0x000000000000791b */ /* 0x003fe20003800000 */
.L_x_2530:
[----:B------:R-:W-:Y:S01]  /*0d60*/  HFMA2.MMA R19, -RZ, RZ, 0, 1.1920928955078125e-07 ;  /* 0x00000002ff137435 */ /* 0x000fe200000001ff */
[----:B------:R-:W-:-:S05]  /*0d70*/  MOV R12, R18 ;  /* 0x00000012000c7202 */ /* 0x000fca0000000f00 */
[----:B------:R-:W-:-:S04]  /*0d80*/  FADD.FTZ R14, R9, R12 ;  /* 0x0000000c090e7221 */ /* 0x000fc80000010000 */
[----:B------:R-:W-:-:S07]  /*0d90*/  IMAD.MOV.U32 R20, RZ, RZ, R14 ;  /* 0x000000ffff147224 */ /* 0x000fce00078e000e */
[----:B------:R-:W-:Y:S05]  /*0da0*/  WARPSYNC.COLLECTIVE R17, `(.L_x_2531) ;  /* 0x0000000011087348 */ /* 0x000fea0003c00000 */
[----:B------:R0:W1:Y:S02]  /*0db0*/  SHFL.BFLY P2, R18, R20, R19, R22 ;  /* 0x0c00001314127389 */ /* 0x0000640000040016 */
[----:B01----:R-:W-:Y:S01]  /*0dc0*/  ENDCOLLECTIVE ;  /* 0x000000000000791b */ /* 0x003fe20003800000 */
.L_x_2531:
[----:B------:R-:W-:Y:S01]  /*0dd0*/  IMAD.MOV.U32 R19, RZ, RZ, 0x4 ;  /* 0x00000004ff137424 */ /* 0x000fe200078e00ff */
[----:B------:R-:W-:-:S05]  /*0de0*/  MOV R13, R18 ;  /* 0x00000012000d7202 */ /* 0x000fca0000000f00 */
[----:B------:R-:W-:-:S05]  /*0df0*/  FADD.FTZ R15, R14, R13 ;  /* 0x0000000d0e0f7221 */ /* 0x000fca0000010000 */
[----:B------:R-:W-:-:S07]  /*0e00*/  MOV R20, R15 ;  /* 0x0000000f00147202 */ /* 0x000fce0000000f00 */
[----:B------:R-:W-:Y:S05]  /*0e10*/  WARPSYNC.COLLECTIVE R17, `(.L_x_2532) ;  /* 0x0000000011087348 */ /* 0x000fea0003c00000 */
[----:B------:R0:W1:Y:S02]  /*0e20*/  SHFL.BFLY P2, R18, R20, R19, R22 ;  /* 0x0c00001314127389 */ /* 0x0000640000040016 */
[----:B01----:R-:W-:Y:S01]  /*0e30*/  ENDCOLLECTIVE ;  /* 0x000000000000791b */ /* 0x003fe20003800000 */
.L_x_2532:
[----:B------:R-:W-:Y:S01]  /*0e40*/  HFMA2.MMA R19, -RZ, RZ, 0, 4.76837158203125e-07 ;  /* 0x00000008ff137435 */ /* 0x000fe200000001ff */
[----:B------:R-:W-:-:S05]  /*0e50*/  MOV R16, R18 ;  /* 0x0000001200107202 */ /* 0x000fca0000000f00 */
[----:B------:R-:W-:-:S05]  /*0e60*/  FADD.FTZ R16, R15, R16 ;  /* 0x000000100f107221 */ /* 0x000fca0000010000 */
[----:B------:R-:W-:-:S07]  /*0e70*/  MOV R20, R16 ;  /* 0x0000001000147202 */ /* 0x000fce0000000f00 */
[----:B------:R-:W-:Y:S05]  /*0e80*/  WARPSYNC.COLLECTIVE R17, `(.L_x_2533) ;  /* 0x0000000011087348 */ /* 0x000fea0003c00000 */
[----:B------:R0:W1:Y:S02]  /*0e90*/  SHFL.BFLY P2, R18, R20, R19, R22 ;  /* 0x0c00001314127389 */ /* 0x0000640000040016 */
[----:B01----:R-:W-:Y:S01]  /*0ea0*/  ENDCOLLECTIVE ;  /* 0x000000000000791b */ /* 0x003fe20003800000 */
.L_x_2533:
[----:B------:R-:W-:Y:S01]  /*0eb0*/  HFMA2.MMA R19, -RZ, RZ, 0, 9.5367431640625e-07 ;  /* 0x00000010ff137435 */ /* 0x000fe200000001ff */
[----:B------:R-:W-:-:S04]  /*0ec0*/  IMAD.MOV.U32 R9, RZ, RZ, R18 ;  /* 0x000000ffff097224 */ /* 0x000fc800078e0012 */
[----:B------:R-:W-:-:S05]  /*0ed0*/  FADD.FTZ R9, R16, R9 ;  /* 0x0000000910097221 */ /* 0x000fca0000010000 */
[----:B------:R-:W-:-:S07]  /*0ee0*/  MOV R20, R9 ;  /* 0x0000000900147202 */ /* 0x000fce0000000f00 */
[----:B------:R-:W-:Y:S05]  /*0ef0*/  WARPSYNC.COLLECTIVE R17, `(.L_x_2534) ;  /* 0x0000000011087348 */ /* 0x000fea0003c00000 */
[----:B------:R0:W1:Y:S02]  /*0f00*/  SHFL.BFLY P2, R18, R20, R19, R22 ;  /* 0x0c00001314127389 */ /* 0x0000640000040016 */
[----:B01----:R-:W-:Y:S01]  /*0f10*/  ENDCOLLECTIVE ;  /* 0x000000000000791b */ /* 0x003fe20003800000 */
.L_x_2534:
[----:B------:R-:W-:Y:S01]  /*0f20*/  MOV R14, R18 ;  /* 0x00000012000e7202 */ /* 0x000fe20000000f00 */
[----:B------:R-:W-:Y:S06]  /*0f30*/  BRA `(.L_x_2535) ;  /* 0xfffffff800907947 */ /* 0x000fec000383ffff */
.L_x_2536:
        /* <DEDUP_REMOVED lines=12> */
.L_x_5492:


//--------------------- .text._ZN10layer_norm13ln_bwd_kernelINS_13Kernel_traitsIffffjLj14336ELj4ELj1ELj4ELj8ENS_18Kernel_traits_baseILj14336EffffjLj128EEEEEEEvNS_9BwdParamsE --------------------------
	.section	.text._ZN10layer_norm13ln_bwd_kernelINS_13Kernel_traitsIffffjLj14336ELj4ELj1ELj4ELj8ENS_18Kernel_traits_baseILj14336EffffjLj128EEEEEEEvNS_9BwdParamsE,"ax",@progbits
	.align	128
        .global         _ZN10layer_norm13ln_bwd_kernelINS_13Kernel_traitsIffffjLj14336ELj4ELj1ELj4ELj8ENS_18Kernel_traits_baseILj14336EffffjLj128EEEEEEEvNS_9BwdParamsE
        .type           _ZN10layer_norm13ln_bwd_kernelINS_13Kernel_traitsIffffjLj14336ELj4ELj1ELj4ELj8ENS_18Kernel_traits_baseILj14336EffffjLj128EEEEEEEvNS_9BwdParamsE,@function
        .size           _ZN10layer_norm13ln_bwd_kernelINS_13Kernel_traitsIffffjLj14336ELj4ELj1ELj4ELj8ENS_18Kernel_traits_baseILj14336EffffjLj128EEEEEEEvNS_9BwdParamsE,(.L_x_5493 - _ZN10layer_norm13ln_bwd_kernelINS_13Kernel_traitsIffffjLj14336ELj4ELj1ELj4ELj8ENS_18Kernel_traits_baseILj14336EffffjLj128EEEEEEEvNS_9BwdParamsE)
        .other          _ZN10layer_norm13ln_bwd_kernelINS_13Kernel_traitsIffffjLj14336ELj4ELj1ELj4ELj8ENS_18Kernel_traits_baseILj14336EffffjLj128EEEEEEEvNS_9BwdParamsE,@"STO_CUDA_ENTRY STV_DEFAULT"
_ZN10layer_norm13ln_bwd_kernelINS_13Kernel_traitsIffffjLj14336ELj4ELj1ELj4ELj8ENS_18Kernel_traits_baseILj14336EffffjLj128EEEEEEEvNS_9BwdParamsE:
.text._ZN10layer_norm13ln_bwd_kernelINS_13Kernel_traitsIffffjLj14336ELj4ELj1ELj4ELj8ENS_18Kernel_traits_baseILj14336EffffjLj128EEEEEEEvNS_9BwdParamsE:
        /* <DEDUP_REMOVED lines=22> */
[C---:B------:R-:W-:Y:S02]  /*0160*/  @P0 IADD3 R29, R90.reuse, 0x800, RZ ;  /* 0x000008005a1d0810 */ /* 0x040fe40007ffe0ff */
[C---:B------:R-:W-:Y:S01]  /*0170*/  @P0 IADD3 R35, R90.reuse, 0x1000, RZ ;  /* 0x000010005a230810 */ /* 0x040fe20007ffe0ff */
[----:B------:R-:W2:Y:S01]  /*0180*/  @P0 LDC.64 R14, c[0x0][0x248] ;  /* 0x00009200ff0e0b82 */ /* 0x000ea20000000a00 */
[----:B---3--:R-:W-:Y:S01]  /*0190*/  @P0 IMAD.WIDE.U32 R4, R31, 0x8, R4 ;  /* 0x000000081f040825 */ /* 0x008fe200078e0004 */
[C---:B------:R-:W-:Y:S01]  /*01a0*/  @P0 IADD3 R31, R90.reuse, 0xa00, RZ ;  /* 0x00000a005a1f0810 */ /* 0x040fe20007ffe0ff */
[----:B------:R-:W5:Y:S02]  /*01b0*/  @P0 LDG.E.64 R64, desc[UR6][R2.64] ;  /* 0x0000000602400981 */ /* 0x000f64000c1e1b00 */
[----:B0-----:R-:W-:Y:S01]  /*01c0*/  @P0 IMAD.WIDE.U32 R8, R29, 0x8, R8 ;  /* 0x000000081d080825 */ /* 0x001fe200078e0008 */
[C---:B------:R-:W-:Y:S01]  /*01d0*/  @P0 IADD3 R29, R90.reuse, 0xe00, RZ ;  /* 0x00000e005a1d0810 */ /* 0x040fe20007ffe0ff */
[----:B------:R-:W5:Y:S01]  /*01e0*/  @P0 LDG.E.64 R62, desc[UR6][R4.64] ;  /* 0x00000006043e0981 */ /* 0x000f62000c1e1b00 */
[----:B------:R-:W0:Y:S01]  /*01f0*/  @P0 LDC.64 R12, c[0x0][0x248] ;  /* 0x00009200ff0c0b82 */ /* 0x000e220000000a00 */
[----:B-1----:R-:W-:Y:S01]  /*0200*/  @P0 IMAD.WIDE.U32 R6, R33, 0x8, R6 ;  /* 0x0000000821060825 */ /* 0x002fe200078e0006 */
[C---:B------:R-:W-:Y:S01]  /*0210*/  @P0 IADD3 R33, R90.reuse, 0xc00, RZ ;  /* 0x00000c005a210810 */ /* 0x040fe20007ffe0ff */
[----:B------:R1:W5:Y:S05]  /*0220*/  @P0 LDG.E.64 R58, desc[UR6][R8.64] ;  /* 0x00000006083a0981 */ /* 0x00036a000c1e1b00 */
[----:B------:R-:W3:Y:S01]  /*0230*/  @P0 LDC.64 R16, c[0x0][0x248] ;  /* 0x00009200ff100b82 */ /* 0x000ee20000000a00 */
[----:B----4-:R-:W-:Y:S01]  /*0240*/  @P0 IMAD.WIDE.U32 R10, R31, 0x8, R10 ;  /* 0x000000081f0a0825 */ /* 0x010fe200078e000a */
[C---:B------:R-:W-:Y:S01]  /*0250*/  @P0 IADD3 R31, R90.reuse, 0x1200, RZ ;  /* 0x000012005a1f0810 */ /* 0x040fe20007ffe0ff */
[----:B------:R-:W5:Y:S05]  /*0260*/  @P0 LDG.E.64 R60, desc[UR6][R6.64] ;  /* 0x00000006063c0981 */ /* 0x000f6a000c1e1b00 */
[----:B------:R-:W4:Y:S01]  /*0270*/  @P0 LDC.64 R18, c[0x0][0x248] ;  /* 0x00009200ff120b82 */ /* 0x000f220000000a00 */
[----:B--2---:R-:W-:Y:S01]  /*0280*/  @P0 IMAD.WIDE.U32 R14, R29, 0x8, R14 ;  /* 0x000000081d0e0825 */ /* 0x004fe200078e000e */
[----:B------:R-:W-:Y:S01]  /*0290*/  @P0 IADD3 R29, R90, 0x1400, RZ ;  /* 0x000014005a1d0810 */ /* 0x000fe20007ffe0ff */
[----:B------:R-:W5:Y:S05]  /*02a0*/  @P0 LDG.E.64 R56, desc[UR6][R10.64] ;  /* 0x000000060a380981 */ /* 0x000f6a000c1e1b00 */
[----:B------:R-:W2:Y:S01]  /*02b0*/  @P0 LDC.64 R36, c[0x0][0x248] ;  /* 0x00009200ff240b82 */ /* 0x000ea20000000a00 */
[----:B0-----:R-:W-:-:S07]  /*02c0*/  @P0 IMAD.WIDE.U32 R12, R33, 0x8, R12 ;  /* 0x00000008210c0825 */ /* 0x001fce00078e000c */
[----:B------:R-:W0:Y:S01]  /*02d0*/  @P0 LDC.64 R22, c[0x0][0x248] ;  /* 0x00009200ff160b82 */ /* 0x000e220000000a00 */
[----:B---3--:R-:W-:-:S07]  /*02e0*/  @P0 IMAD.WIDE.U32 R16, R35, 0x8, R16 ;  /* 0x0000000823100825 */ /* 0x008fce00078e0010 */
[----:B------:R-:W3:Y:S01]  /*02f0*/  @P0 LDC.64 R24, c[0x0][0x248] ;  /* 0x00009200ff180b82 */ /* 0x000ee20000000a00 */
[----:B----4-:R-:W-:-:S07]  /*0300*/  @P0 IMAD.WIDE.U32 R18, R31, 0x8, R18 ;  /* 0x000000081f120825 */ /* 0x010fce00078e0012 */
[----:B------:R-:W4:Y:S01]  /*0310*/  @P0 LDC.64 R26, c[0x0][0x248] ;  /* 0x00009200ff1a0b82 */ /* 0x000f220000000a00 */
[----:B------:R-:W-:Y:S01]  /*0320*/  SHF.R.U32.HI R91, RZ, 0x2, R91 ;  /* 0x00000002ff5b7819 */ /* 0x000fe2000001165b */
[----:B------:R-:W5:Y:S01]  /*0330*/  @P0 LDG.E.64 R54, desc[UR6][R12.64] ;  /* 0x000000060c360981 */ /* 0x000f62000c1e1b00 */
[C---:B------:R-:W-:Y:S02]  /*0340*/  @P0 IADD3 R33, R90.reuse, 0x1600, RZ ;  /* 0x000016005a210810 */ /* 0x040fe40007ffe0ff */
[C---:B------:R-:W-:Y:S01]  /*0350*/  @P0 IADD3 R31, R90.reuse, 0x1800, RZ ;  /* 0x000018005a1f0810 */ /* 0x040fe20007ffe0ff */
[----:B------:R-:W5:Y:S01]  /*0360*/  @P0 LDG.E.64 R52, desc[UR6][R14.64] ;  /* 0x000000060e340981 */ /* 0x000f62000c1e1b00 */
[C---:B------:R-:W-:Y:S01]  /*0370*/  @P0 IADD3 R35, R90.reuse, 0x1a00, RZ ;  /* 0x00001a005a230810 */ /* 0x040fe20007ffe0ff */
[----:B------:R-:W4:Y:S01]  /*0380*/  @P0 LDC.64 R20, c[0x0][0x248] ;  /* 0x00009200ff140b82 */ /* 0x000f220000000a00 */
[----:B--2---:R-:W-:Y:S01]  /*0390*/  @P0 LEA R28, P1, R90, R36, 0x3 ;  /* 0x000000245a1c0211 */ /* 0x004fe200078218ff */
[----:B0-----:R-:W-:Y:S01]  /*03a0*/  @P0 IMAD.WIDE.U32 R22, R33, 0x8, R22 ;  /* 0x0000000821160825 */ /* 0x001fe200078e0016 */
[----:B-1----:R-:W-:Y:S01]  /*03b0*/  LEA.HI R9, R86, R91, RZ, 0x19 ;  /* 0x0000005b56097211 */ /* 0x002fe200078fc8ff */
[----:B------:R-:W5:Y:S02]  /*03c0*/  @P0 LDG.E.64 R50, desc[UR6][R16.64] ;  /* 0x0000000610320981 */ /* 0x000f64000c1e1b00 */
[----:B---3--:R-:W-:Y:S01]  /*03d0*/  @P0 IMAD.WIDE.U32 R24, R31, 0x8, R24 ;  /* 0x000000081f180825 */ /* 0x008fe200078e0018 */
[----:B------:R-:W-:Y:S01]  /*03e0*/  MOV R93, R9 ;  /* 0x00000009005d7202 */ /* 0x000fe20000000f00 */
[----:B------:R-:W5:Y:S04]  /*03f0*/  @P0 LDG.E.64 R48, desc[UR6][R18.64] ;  /* 0x0000000612300981 */ /* 0x000f68000c1e1b00 */
[----:B------:R-:W5:Y:S01]  /*0400*/  @P0 LDG.E.64 R44, desc[UR6][R22.64] ;  /* 0x00000006162c0981 */ /* 0x000f62000c1e1b00 */
[----:B----4-:R-:W-:-:S03]  /*0410*/  @P0 IMAD.WIDE.U32 R26, R35, 0x8, R26 ;  /* 0x00000008231a0825 */ /* 0x010fc600078e001a */
[----:B------:R0:W5:Y:S04]  /*0420*/  @P0 LDG.E.64 R42, desc[UR6][R24.64] ;  /* 0x00000006182a0981 */ /* 0x000168000c1e1b00 */
[----:B------:R-:W5:Y:S01]  /*0430*/  @P0 LDG.E.64 R38, desc[UR6][R26.64] ;  /* 0x000000061a260981 */ /* 0x000f62000c1e1b00 */
[----:B------:R-:W-:Y:S01]  /*0440*/  @P0 IMAD.WIDE.U32 R20, R29, 0x8, R20 ;  /* 0x000000081d140825 */ /* 0x000fe200078e0014 */
[----:B------:R-:W-:-:S04]  /*0450*/  @P0 LEA.HI.X R29, R90, R37, RZ, 0x3, P1 ;  /* 0x000000255a1d0211 */ /* 0x000fc800008f1cff */
        /* <DEDUP_REMOVED lines=31> */
[----:B--2---:R-:W-:Y:S06]  /*0650*/  @P0 BRA `(.L_x_2537) ;  /* 0x0000003000040947 */ /* 0x004fec0003800000 */
        /* <DEDUP_REMOVED lines=17> */
[----:B------:R-:W-:Y:S01]  /*0770*/  MOV R92, RZ ;  /* 0x000000ff005c7202 */ /* 0x000fe20000000f00 */
[----:B------:R-:W-:Y:S01]  /*0780*/  HFMA2.MMA R145, -RZ, RZ, 0, 0 ;  /* 0x00000000ff917435 */ /* 0x000fe200000001ff */
[----:B------:R-:W-:Y:S01]  /*0790*/  CS2R R134, SRZ ;  /* 0x0000000000867805 */ /* 0x000fe2000001ff00 */
[----:B------:R-:W-:Y:S01]  /*07a0*/  HFMA2.MMA R146, -RZ, RZ, 0, 0 ;  /* 0x00000000ff927435 */ /* 0x000fe200000001ff */
        /* <DEDUP_REMOVED lines=19> */
[----:B------:R-:W-:Y:S02]  /*08e0*/  MOV R165, RZ ;  /* 0x000000ff00a57202 */ /* 0x000fe40000000f00 */
[----:B------:R-:W-:-:S02]  /*08f0*/  CS2R R98, SRZ ;  /* 0x0000000000627805 */ /* 0x000fc4000001ff00 */
[----:B------:R-:W-:Y:S02]  /*0900*/  MOV R150, RZ ;  /* 0x000000ff00967202 */ /* 0x000fe40000000f00 */
[----:B------:R-:W-:Y:S02]  /*0910*/  CS2R R110, SRZ ;  /* 0x00000000006e7805 */ /* 0x000fe4000001ff00 */
[----:B------:R-:W-:Y:S02]  /*0920*/  CS2R R102, SRZ ;  /* 0x0000000000667805 */ /* 0x000fe4000001ff00 */
[----:B------:R-:W-:Y:S02]  /*0930*/  CS2R R106, SRZ ;  /* 0x00000000006a7805 */ /* 0x000fe4000001ff00 */
[----:B------:R-:W-:Y:S02]  /*0940*/  CS2R R114, SRZ ;  /* 0x0000000000727805 */ /* 0x000fe4000001ff00 */
[----:B------:R-:W-:-:S02]  /*0950*/  CS2R R116, SRZ ;  /* 0x0000000000747805 */ /* 0x000fc4000001ff00 */
[----:B0-----:R-:W-:-:S07]  /*0960*/  CS2R R120, SRZ ;  /* 0x0000000000787805 */ /* 0x001fce000001ff00 */
.L_x_2543:
[----:B------:R-:W-:Y:S01]  /*0970*/  ULDC.64 UR4, c[0x0][0x228] ;  /* 0x00008a0000047ab9 */ /* 0x000fe20000000a00 */
[----:B------:R-:W-:Y:S01]  /*0980*/  IMAD R147, R93, 0x1c00, R90 ;  /* 0x00001c005d937824 */ /* 0x000fe200078e025a */
[----:B------:R-:W-:Y:S01]  /*0990*/  ISETP.NE.U32.AND P0, PT, RZ, UR4, PT ;  /* 0x00000004ff007c0c */ /* 0x000fe2000bf05070 */
[----:B------:R-:W0:Y:S03]  /*09a0*/  LDC.64 R8, c[0x0][0x238] ;  /* 0x00008e00ff087b82 */ /* 0x000e260000000a00 */
[----:B------:R-:W-:Y:S02]  /*09b0*/  ISETP.NE.AND.EX P0, PT, RZ, UR5, PT, P0 ;  /* 0x00000005ff007c0c */ /* 0x000fe4000bf05300 */
[----:B------:R-:W-:-:S11]  /*09c0*/  IADD3 R149, R147, 0x200, RZ ;  /* 0x0000020093957810 */ /* 0x000fd60007ffe0ff */
[----:B-1----:R-:W1:Y:S01]  /*09d0*/  @!P0 LDC.64 R72, c[0x0][0x220] ;  /* 0x00008800ff488b82 */ /* 0x002e620000000a00 */
[C---:B------:R-:W-:Y:S02]  /*09e0*/  @P0 LEA R66, P1, R147.reuse, UR4, 0x3 ;  /* 0x0000000493420c11 */ /* 0x040fe4000f8218ff */
[C---:B------:R-:W-:Y:S02]  /*09f0*/  IADD3 R151, R147.reuse, 0x400, RZ ;  /* 0x0000040093977810 */ /* 0x040fe40007ffe0ff */
[C---:B------:R-:W-:Y:S02]  /*0a00*/  @P0 LEA.HI.X R67, R147.reuse, UR5, RZ, 0x3, P1 ;  /* 0x0000000593430c11 */ /* 0x040fe400088f1cff */
[C---:B------:R-:W-:Y:S01]  /*0a10*/  IADD3 R153, R147.reuse, 0x600, RZ ;  /* 0x0000060093997810 */ /* 0x040fe20007ffe0ff */
[----:B------:R-:W2:Y:S01]  /*0a20*/  @P0 LDC.64 R10, c[0x0][0x228] ;  /* 0x00008a00ff0a0b82 */ /* 0x000ea20000000a00 */
[----:B------:R-:W-:Y:S01]  /*0a30*/  IADD3 R155, R147, 0x800, RZ ;  /* 0x00000800939b7810 */ /* 0x000fe20007ffe0ff */
[----:B0-----:R-:W-:Y:S01]  /*0a40*/  IMAD.WIDE R8, R93, 0x4, R8 ;  /* 0x000000045d087825 */ /* 0x001fe200078e0208 */
[----:B------:R-:W-:-:S04]  /*0a50*/  @P0 MOV R0, RZ ;  /* 0x000000ff00000202 */ /* 0x000fc80000000f00 */
[----:B------:R0:W3:Y:S01]  /*0a60*/  LDG.E R144, desc[UR6][R8.64] ;  /* 0x0000000608907981 */ /* 0x0000e2000c1e1900 */
[----:B------:R-:W4:Y:S01]  /*0a70*/  @!P0 LDC.64 R6, c[0x0][0x220] ;  /* 0x00008800ff068b82 */ /* 0x000f220000000a00 */
[----:B-1----:R-:W-:-:S07]  /*0a80*/  @!P0 LEA R66, P2, R147, R72, 0x3 ;  /* 0x0000004893428211 */ /* 0x002fce00078418ff */
[----:B------:R-:W1:Y:S01]  /*0a90*/  @P0 LDC.64 R68, c[0x0][0x228] ;  /* 0x00008a00ff440b82 */ /* 0x000e620000000a00 */
[----:B------:R-:W-:Y:S01]  /*0aa0*/  @!P0 LEA.HI.X R67, R147, R73, RZ, 0x3, P2 ;  /* 0x0000004993438211 */ /* 0x000fe200010f1cff */
[----:B--2---:R-:W-:-:S06]  /*0ab0*/  @P0 IMAD.WIDE.U32 R10, R149, 0x8, R10 ;  /* 0x00000008950a0825 */ /* 0x004fcc00078e000a */
[----:B------:R-:W2:Y:S01]  /*0ac0*/  @!P0 LDC.64 R70, c[0x0][0x220] ;  /* 0x00008800ff468b82 */ /* 0x000ea20000000a00 */
[C---:B------:R-:W-:Y:S01]  /*0ad0*/  IADD3 R157, R147.reuse, 0xa00, RZ ;  /* 0x00000a00939d7810 */ /* 0x040fe20007ffe0ff */
[----:B------:R-:W3:Y:S01]  /*0ae0*/  LDG.E R166, desc[UR6][R66.64+0x4] ;  /* 0x0000040642a67981 */ /* 0x000ee2000c1e1900 */
[----:B------:R-:W-:-:S03]  /*0af0*/  IADD3 R159, R147, 0xc00, RZ ;  /* 0x00000c00939f7810 */ /* 0x000fc60007ffe0ff */
[----:B------:R-:W3:Y:S02]  /*0b00*/  LDG.E R173, desc[UR6][R66.64] ;  /* 0x0000000642ad7981 */ /* 0x000ee4000c1e1900 */
[----:B------:R-:W0:Y:S08]  /*0b10*/  @!P0 LDC.64 R4, c[0x0][0x230] ;  /* 0x00008c00ff048b82 */ /* 0x000e300000000a00 */
[----:B------:R-:W0:Y:S08]  /*0b20*/  @P0 LDC.64 R72, c[0x0][0x228] ;  /* 0x00008a00ff480b82 */ /* 0x000e300000000a00 */
[----:B------:R-:W0:Y:S08]  /*0b30*/  @!P0 LDC.64 R74, c[0x0][0x220] ;  /* 0x00008800ff4a8b82 */ /* 0x000e300000000a00 */
[----:B------:R-:W0:Y:S01]  /*0b40*/  @P0 LDC.64 R76, c[0x0][0x228] ;  /* 0x00008a00ff4c0b82 */ /* 0x000e220000000a00 */
[----:B----4-:R-:W-:-:S04]  /*0b50*/  @!P0 IMAD.WIDE.U32 R10, R149, 0x8, R6 ;  /* 0x00000008950a8825 */ /* 0x010fc800078e0006 */
[----:B-1----:R-:W-:Y:S01]  /*0b60*/  @P0 IMAD.WIDE.U32 R68, R151, 0x8, R68 ;  /* 0x0000000897440825 */ /* 0x002fe200078e0044 */
[----:B------:R-:W-:Y:S01]  /*0b70*/  IADD3 R161, R147, 0xe00, RZ ;  /* 0x00000e0093a17810 */ /* 0x000fe20007ffe0ff */
[----:B------:R-:W4:Y:S01]  /*0b80*/  LDG.E R160, desc[UR6][R10.64+0x4] ;  /* 0x000004060aa07981 */ /* 0x000f22000c1e1900 */
[----:B------:R-:W1:Y:S01]  /*0b90*/  @!P0 LDC.64 R78, c[0x0][0x220] ;  /* 0x00008800ff4e8b82 */ /* 0x000e620000000a00 */
[----:B--2---:R-:W-:Y:S02]  /*0ba0*/  @!P0 IMAD.WIDE.U32 R68, R151, 0x8, R70 ;  /* 0x0000000897448825 */ /* 0x004fe400078e0046 */
[----:B------:R-:W2:Y:S02]  /*0bb0*/  LDG.E R177, desc[UR6][R10.64] ;  /* 0x000000060ab17981 */ /* 0x000ea4000c1e1900 */
[----:B0-----:R-:W-:Y:S02]  /*0bc0*/  @!P0 IMAD.WIDE R4, R93, 0x4, R4 ;  /* 0x000000045d048825 */ /* 0x001fe400078e0204 */
[----:B------:R-:W2:Y:S01]  /*0bd0*/  LDG.E R162, desc[UR6][R68.64+0x4] ;  /* 0x0000040644a27981 */ /* 0x000ea2000c1e1900 */
[----:B------:R-:W0:Y:S01]  /*0be0*/  @P0 LDC.64 R80, c[0x0][0x228] ;  /* 0x00008a00ff500b82 */ /* 0x000e220000000a00 */
[----:B------:R-:W-:-:S02]  /*0bf0*/  @P0 IMAD.WIDE.U32 R70, R153, 0x8, R72 ;  /* 0x0000000899460825 */ /* 0x000fc400078e0048 */
[----:B------:R1:W4:Y:S05]  /*0c00*/  @!P0 LDG.E R0, desc[UR6][R4.64] ;  /* 0x0000000604008981 */ /* 0x00032a000c1e1900 */
[----:B------:R-:W0:Y:S01]  /*0c10*/  @!P0 LDC.64 R6, c[0x0][0x220] ;  /* 0x00008800ff068b82 */ /* 0x000e220000000a00 */
[----:B------:R-:W-:Y:S01]  /*0c20*/  @!P0 IMAD.WIDE.U32 R70, R153, 0x8, R74 ;  /* 0x0000000899468825 */ /* 0x000fe200078e004a */
[----:B------:R0:W2:Y:S03]  /*0c30*/  LDG.E R175, desc[UR6][R68.64] ;  /* 0x0000000644af7981 */ /* 0x0000a6000c1e1900 */
[C---:B------:R-:W-:Y:S01]  /*0c40*/  @P0 IMAD.WIDE.U32 R74, R155.reuse, 0x8, R76 ;  /* 0x000000089b4a0825 */ /* 0x040fe200078e004c */
[----:B------:R-:W2:Y:S02]  /*0c50*/  LDG.E R156, desc[UR6][R70.64+0x4] ;  /* 0x00000406469c7981 */ /* 0x000ea4000c1e1900 */
[----:B------:R-:W0:Y:S02]  /*0c60*/  @P0 LDC.64 R72, c[0x0][0x228] ;  /* 0x00008a00ff480b82 */ /* 0x000e240000000a00 */
[----:B------:R0:W2:Y:S06]  /*0c70*/  LDG.E R181, desc[UR6][R70.64] ;  /* 0x0000000646b57981 */ /* 0x0000ac000c1e1900 */
[----:B------:R-:W0:Y:S08]  /*0c80*/  @P0 LDC.64 R76, c[0x0][0x228] ;  /* 0x00008a00ff4c0b82 */ /* 0x000e300000000a00 */
[----:B------:R-:W0:Y:S08]  /*0c90*/  @!P0 LDC.64 R8, c[0x0][0x220] ;  /* 0x00008800ff088b82 */ /* 0x000e300000000a00 */
[----:B-1----:R-:W1:Y:S01]  /*0ca0*/  @!P0 LDC.64 R4, c[0x0][0x220] ;  /* 0x00008800ff048b82 */ /* 0x002e620000000a00 */
[----:B------:R-:W-:-:S04]  /*0cb0*/  @!P0 IMAD.WIDE.U32 R74, R155, 0x8, R78 ;  /* 0x000000089b4a8825 */ /* 0x000fc800078e004e */
[----:B0-----:R-:W-:Y:S01]  /*0cc0*/  @P0 IMAD.WIDE.U32 R78, R157, 0x8, R80 ;  /* 0x000000089d4e0825 */ /* 0x001fe200078e0050 */
[----:B------:R-:W-:Y:S01]  /*0cd0*/  IADD3 R163, R147, 0x1000, RZ ;  /* 0x0000100093a37810 */ /* 0x000fe20007ffe0ff */
[----:B------:R-:W2:Y:S01]  /*0ce0*/  LDG.E R158, desc[UR6][R74.64+0x4] ;  /* 0x000004064a9e7981 */ /* 0x000ea2000c1e1900 */
[----:B------:R-:W0:Y:S01]  /*0cf0*/  @P0 LDC.64 R66, c[0x0][0x228] ;  /* 0x00008a00ff420b82 */ /* 0x000e220000000a00 */
[----:B------:R-:W-:Y:S01]  /*0d00*/  @!P0 IMAD.WIDE.U32 R78, R157, 0x8, R6 ;  /* 0x000000089d4e8825 */ /* 0x000fe200078e0006 */
[----:B------:R-:W-:Y:S01]  /*0d10*/  IADD3 R87, R147, 0x1200, RZ ;  /* 0x0000120093577810 */ /* 0x000fe20007ffe0ff */
[----:B------:R0:W2:Y:S02]  /*0d20*/  LDG.E R179, desc[UR6][R74.64] ;  /* 0x000000064ab37981 */ /* 0x0000a4000c1e1900 */
[----:B------:R-:W-:Y:S01]  /*0d30*/  @P0 IMAD.WIDE.U32 R72, R159, 0x8, R72 ;  /* 0x000000089f480825 */ /* 0x000fe200078e0048 */
[----:B------:R-:W-:Y:S01]  /*0d40*/  IADD3 R169, R147, 0x1400, RZ ;  /* 0x0000140093a97810 */ /* 0x000fe20007ffe0ff */
[----:B------:R-:W2:Y:S01]  /*0d50*/  LDG.E R152, desc[UR6][R78.64+0x4] ;  /* 0x000004064e987981 */ /* 0x000ea2000c1e1900 */
[----:B------:R-:W0:Y:S01]  /*0d60*/  @!P0 LDC.64 R6, c[0x0][0x220] ;  /* 0x00008800ff068b82 */ /* 0x000e220000000a00 */
[----:B------:R-:W-:Y:S01]  /*0d70*/  @P0 IMAD.WIDE.U32 R76, R161, 0x8, R76 ;  /* 0x00000008a14c0825 */ /* 0x000fe200078e004c */
[----:B------:R-:W-:Y:S01]  /*0d80*/  IADD3 R183, R147, 0x1600, RZ ;  /* 0x0000160093b77810 */ /* 0x000fe20007ffe0ff */
[----:B------:R-:W2:Y:S05]  /*0d90*/  LDG.E R171, desc[UR6][R78.64] ;  /* 0x000000064eab7981 */ /* 0x000eaa000c1e1900 */
[----:B------:R-:W0:Y:S01]  /*0da0*/  @P0 LDC.64 R10, c[0x0][0x228] ;  /* 0x00008a00ff0a0b82 */ /* 0x000e220000000a00 */
[----:B------:R-:W-:-:S04]  /*0db0*/  @!P0 IMAD.WIDE.U32 R72, R159, 0x8, R8 ;  /* 0x000000089f488825 */ /* 0x000fc800078e0008 */
[----:B-1----:R-:W-:Y:S01]  /*0dc0*/  @!P0 IMAD.WIDE.U32 R76, R161, 0x8, R4 ;  /* 0x00000008a14c8825 */ /* 0x002fe200078e0004 */
[----:B------:R-:W2:Y:S02]  /*0dd0*/  LDG.E R154, desc[UR6][R72.64+0x4] ;  /* 0x00000406489a7981 */ /* 0x000ea4000c1e1900 */
[----:B------:R-:W1:Y:S08]  /*0de0*/  @!P0 LDC.64 R68, c[0x0][0x220] ;  /* 0x00008800ff448b82 */ /* 0x000e700000000a00 */
[----:B------:R-:W1:Y:S01]  /*0df0*/  @P0 LDC.64 R70, c[0x0][0x228] ;  /* 0x00008a00ff460b82 */ /* 0x000e620000000a00 */
[C---:B0-----:R-:W-:Y:S01]  /*0e00*/  @P0 IMAD.WIDE.U32 R66, R163.reuse, 0x8, R66 ;  /* 0x00000008a3420825 */ /* 0x041fe200078e0042 */
[----:B------:R-:W2:Y:S06]  /*0e10*/  LDG.E R189, desc[UR6][R72.64] ;  /* 0x0000000648bd7981 */ /* 0x000eac000c1e1900 */
[----:B------:R-:W0:Y:S08]  /*0e20*/  @!P0 LDC.64 R8, c[0x0][0x220] ;  /* 0x00008800ff088b82 */ /* 0x000e300000000a00 */
[----:B------:R-:W0:Y:S01]  /*0e30*/  @P0 LDC.64 R4, c[0x0][0x228] ;  /* 0x00008a00ff040b82 */ /* 0x000e220000000a00 */
[----:B------:R-:W-:Y:S01]  /*0e40*/  @!P0 IMAD.WIDE.U32 R66, R163, 0x8, R6 ;  /* 0x00000008a3428825 */ /* 0x000fe200078e0006 */
[----:B------:R-:W2:Y:S03]  /*0e50*/  LDG.E R168, desc[UR6][R76.64+0x4] ;  /* 0x000004064ca87981 */ /* 0x000ea6000c1e1900 */
[C---:B------:R-:W-:Y:S01]  /*0e60*/  @P0 IMAD.WIDE.U32 R10, R87.reuse, 0x8, R10 ;  /* 0x00000008570a0825 */ /* 0x040fe200078e000a */
[----:B------:R0:W2:Y:S02]  /*0e70*/  LDG.E R191, desc[UR6][R76.64] ;  /* 0x000000064cbf7981 */ /* 0x0000a4000c1e1900 */
[----:B------:R-:W0:Y:S01]  /*0e80*/  @!P0 LDC.64 R6, c[0x0][0x220] ;  /* 0x00008800ff068b82 */ /* 0x000e220000000a00 */
[----:B-1----:R-:W-:Y:S01]  /*0e90*/  @!P0 IMAD.WIDE.U32 R10, R87, 0x8, R68 ;  /* 0x00000008570a8825 */ /* 0x002fe200078e0044 */
[----:B------:R-:W2:Y:S03]  /*0ea0*/  LDG.E R193, desc[UR6][R66.64] ;  /* 0x0000000642c17981 */ /* 0x000ea6000c1e1900 */
[C---:B------:R-:W-:Y:S01]  /*0eb0*/  @P0 IMAD.WIDE.U32 R74, R169.reuse, 0x8, R70 ;  /* 0x00000008a94a0825 */ /* 0x040fe200078e0046 */
[----:B------:R-:W2:Y:S02]  /*0ec0*/  LDG.E R195, desc[UR6][R10.64] ;  /* 0x000000060ac37981 */ /* 0x000ea4000c1e1900 */
[----:B------:R-:W1:Y:S01]  /*0ed0*/  @P0 LDC.64 R68, c[0x0][0x228] ;  /* 0x00008a00ff440b82 */ /* 0x000e620000000a00 */
[----:B0-----:R-:W-:Y:S01]  /*0ee0*/  @!P0 IMAD.WIDE.U32 R74, R169, 0x8, R8 ;  /* 0x00000008a94a8825 */ /* 0x001fe200078e0008 */
[----:B------:R-:W2:Y:S01]  /*0ef0*/  LDG.E R170, desc[UR6][R66.64+0x4] ;  /* 0x0000040642aa7981 */ /* 0x000ea2000c1e1900 */
[----:B------:R-:W-:-:S02]  /*0f00*/  IADD3 R185, R147, 0x1800, RZ ;  /* 0x0000180093b97810 */ /* 0x000fc40007ffe0ff */
[----:B------:R-:W-:Y:S01]  /*0f10*/  IADD3 R187, R147, 0x1a00, RZ ;  /* 0x00001a0093bb7810 */ /* 0x000fe20007ffe0ff */
[----:B------:R0:W2:Y:S02]  /*0f20*/  LDG.E R172, desc[UR6][R10.64+0x4] ;  /* 0x000004060aac7981 */ /* 0x0000a4000c1e1900 */
[----:B------:R-:W0:Y:S01]  /*0f30*/  @P0 LDC.64 R70, c[0x0][0x228] ;  /* 0x00008a00ff460b82 */ /* 0x000e220000000a00 */
[C---:B------:R-:W-:Y:S01]  /*0f40*/  @P0 IMAD.WIDE.U32 R76, R183.reuse, 0x8, R4 ;  /* 0x00000008b74c0825 */ /* 0x040fe200078e0004 */
[----:B------:R-:W2:Y:S04]  /*0f50*/  LDG.E R174, desc[UR6][R74.64+0x4] ;  /* 0x000004064aae7981 */ /* 0x000ea8000c1e1900 */
[----:B------:R-:W2:Y:S02]  /*0f60*/  LDG.E R197, desc[UR6][R74.64] ;  /* 0x000000064ac57981 */ /* 0x000ea4000c1e1900 */
[----:B------:R-:W0:Y:S08]  /*0f70*/  @!P0 LDC.64 R72, c[0x0][0x220] ;  /* 0x00008800ff488b82 */ /* 0x000e300000000a00 */
[----:B------:R-:W3:Y:S08]  /*0f80*/  @!P0 LDC.64 R8, c[0x0][0x220] ;  /* 0x00008800ff088b82 */ /* 0x000ef00000000a00 */
[----:B------:R-:W3:Y:S01]  /*0f90*/  LDC.64 R4, c[0x0][0x268] ;  /* 0x00009a00ff047b82 */ /* 0x000ee20000000a00 */
[----:B------:R-:W-:-:S04]  /*0fa0*/  @!P0 IMAD.WIDE.U32 R76, R183, 0x8, R6 ;  /* 0x00000008b74c8825 */ /* 0x000fc800078e0006 */
[----:B-1----:R-:W-:Y:S01]  /*0fb0*/  @P0 IMAD.WIDE.U32 R68, R185, 0x8, R68 ;  /* 0x00000008b9440825 */ /* 0x002fe200078e0044 */
[----:B------:R-:W2:Y:S03]  /*0fc0*/  LDG.E R176, desc[UR6][R76.64+0x4] ;  /* 0x000004064cb07981 */ /* 0x000ea6000c1e1900 */
[----:B0-----:R-:W-:Y:S01]  /*0fd0*/  @P0 IMAD.WIDE.U32 R70, R187, 0x8, R70 ;  /* 0x00000008bb460825 */ /* 0x001fe200078e0046 */
[----:B------:R-:W2:Y:S03]  /*0fe0*/  LDG.E R199, desc[UR6][R76.64] ;  /* 0x000000064cc77981 */ /* 0x000ea6000c1e1900 */
[----:B------:R-:W-:-:S04]  /*0ff0*/  @!P0 IMAD.WIDE.U32 R68, R185, 0x8, R72 ;  /* 0x00000008b9448825 */ /* 0x000fc800078e0048 */
[----:B---3--:R-:W-:Y:S01]  /*1000*/  @!P0 IMAD.WIDE.U32 R70, R187, 0x8, R8 ;  /* 0x00000008bb468825 */ /* 0x008fe200078e0008 */
[----:B------:R-:W3:Y:S04]  /*1010*/  LDG.E R178, desc[UR6][R68.64+0x4] ;  /* 0x0000040644b27981 */ /* 0x000ee8000c1e1900 */
[----:B------:R0:W3:Y:S01]  /*1020*/  LDG.E R203, desc[UR6][R68.64] ;  /* 0x0000000644cb7981 */ /* 0x0000e2000c1e1900 */
[----:B------:R-:W-:-:S03]  /*1030*/  IMAD.WIDE.U32 R6, R147, 0x8, R4 ;  /* 0x0000000893067825 */ /* 0x000fc600078e0004 */
[----:B------:R-:W3:Y:S01]  /*1040*/  LDG.E R205, desc[UR6][R70.64] ;  /* 0x0000000646cd7981 */ /* 0x000ee2000c1e1900 */
[----:B------:R-:W-:-:S03]  /*1050*/  IMAD.WIDE.U32 R8, R149, 0x8, R4 ;  /* 0x0000000895087825 */ /* 0x000fc600078e0004 */
[----:B------:R1:W3:Y:S04]  /*1060*/  LDG.E R186, desc[UR6][R70.64+0x4] ;  /* 0x0000040646ba7981 */ /* 0x0002e8000c1e1900 */
[----:B------:R-:W3:Y:S04]  /*1070*/  LDG.E.64 R6, desc[UR6][R6.64] ;  /* 0x0000000606067981 */ /* 0x000ee8000c1e1b00 */
[----:B------:R-:W3:Y:S01]  /*1080*/  LDG.E.64 R8, desc[UR6][R8.64] ;  /* 0x0000000608087981 */ /* 0x000ee2000c1e1b00 */
[----:B------:R-:W-:-:S04]  /*1090*/  IMAD.WIDE.U32 R10, R151, 0x8, R4 ;  /* 0x00000008970a7825 */ /* 0x000fc800078e0004 */
[--C-:B------:R-:W-:Y:S02]  /*10a0*/  IMAD.WIDE.U32 R66, R153, 0x8, R4.reuse ;  /* 0x0000000899427825 */ /* 0x100fe400078e0004 */
[----:B------:R-:W3:Y:S02]  /*10b0*/  LDG.E.64 R10, desc[UR6][R10.64] ;  /* 0x000000060a0a7981 */ /* 0x000ee4000c1e1b00 */
[--C-:B0-----:R-:W-:Y:S02]  /*10c0*/  IMAD.WIDE.U32 R68, R155, 0x8, R4.reuse ;  /* 0x000000089b447825 */ /* 0x101fe400078e0004 */
[----:B------:R-:W3:Y:S02]  /*10d0*/  LDG.E.64 R66, desc[UR6][R66.64] ;  /* 0x0000000642427981 */ /* 0x000ee4000c1e1b00 */
[--C-:B-1----:R-:W-:Y:S02]  /*10e0*/  IMAD.WIDE.U32 R70, R157, 0x8, R4.reuse ;  /* 0x000000089d467825 */ /* 0x102fe400078e0004 */
[----:B------:R-:W3:Y:S02]  /*10f0*/  LDG.E.64 R68, desc[UR6][R68.64] ;  /* 0x0000000644447981 */ /* 0x000ee4000c1e1b00 */
[----:B------:R-:W-:-:S02]  /*1100*/  IMAD.WIDE.U32 R72, R159, 0x8, R4 ;  /* 0x000000089f487825 */ /* 0x000fc400078e0004 */
[----:B------:R-:W3:Y:S02]  /*1110*/  LDG.E.64 R70, desc[UR6][R70.64] ;  /* 0x0000000646467981 */ /* 0x000ee4000c1e1b00 */
[--C-:B------:R-:W-:Y:S02]  /*1120*/  IMAD.WIDE.U32 R74, R161, 0x8, R4.reuse ;  /* 0x00000008a14a7825 */ /* 0x100fe400078e0004 */
[----:B------:R-:W3:Y:S04]  /*1130*/  LDG.E.64 R72, desc[UR6][R72.64] ;  /* 0x0000000648487981 */ /* 0x000ee8000c1e1b00 */
[----:B------:R-:W3:Y:S01]  /*1140*/  LDG.E.64 R74, desc[UR6][R74.64] ;  /* 0x000000064a4a7981 */ /* 0x000ee2000c1e1b00 */
[----:B------:R-:W-:-:S04]  /*1150*/  IMAD.WIDE.U32 R76, R163, 0x8, R4 ;  /* 0x00000008a34c7825 */ /* 0x000fc800078e0004 */
[--C-:B------:R-:W-:Y:S02]  /*1160*/  IMAD.WIDE.U32 R78, R87, 0x8, R4.reuse ;  /* 0x00000008574e7825 */ /* 0x100fe400078e0004 */
[----:B------:R-:W3:Y:S02]  /*1170*/  LDG.E.64 R76, desc[UR6][R76.64] ;  /* 0x000000064c4c7981 */ /* 0x000ee4000c1e1b00 */
[--C-:B------:R-:W-:Y:S02]  /*1180*/  IMAD.WIDE.U32 R80, R169, 0x8, R4.reuse ;  /* 0x00000008a9507825 */ /* 0x100fe400078e0004 */
[----:B------:R-:W3:Y:S02]  /*1190*/  LDG.E.64 R78, desc[UR6][R78.64] ;  /* 0x000000064e4e7981 */ /* 0x000ee4000c1e1b00 */
[--C-:B------:R-:W-:Y:S02]  /*11a0*/  IMAD.WIDE.U32 R82, R183, 0x8, R4.reuse ;  /* 0x00000008b7527825 */ /* 0x100fe400078e0004 */
[----:B------:R-:W3:Y:S02]  /*11b0*/  LDG.E.64 R80, desc[UR6][R80.64] ;  /* 0x0000000650507981 */ /* 0x000ee4000c1e1b00 */
[----:B------:R-:W-:-:S02]  /*11c0*/  IMAD.WIDE.U32 R84, R185, 0x8, R4 ;  /* 0x00000008b9547825 */ /* 0x000fc400078e0004 */
[----:B------:R-:W3:Y:S02]  /*11d0*/  LDG.E.64 R82, desc[UR6][R82.64] ;  /* 0x0000000652527981 */ /* 0x000ee4000c1e1b00 */
[----:B------:R-:W-:Y:S02]  /*11e0*/  IMAD.WIDE.U32 R4, R187, 0x8, R4 ;  /* 0x00000008bb047825 */ /* 0x000fe400078e0004 */
[----:B------:R-:W3:Y:S04]  /*11f0*/  LDG.E.64 R84, desc[UR6][R84.64] ;  /* 0x0000000654547981 */ /* 0x000ee8000c1e1b00 */
[----:B------:R-:W3:Y:S01]  /*1200*/  LDG.E.64 R4, desc[UR6][R4.64] ;  /* 0x0000000604047981 */ /* 0x000ee2000c1e1b00 */
[----:B-----5:R-:W0:Y:S08]  /*1210*/  @P0 MUFU.RCP R201, R37 ;  /* 0x0000002500c90308 */ /* 0x020e300000001000 */
[----:B------:R-:W-:Y:S08]  /*1220*/  @P0 MUFU.RCP R211, R35 ;  /* 0x0000002300d30308 */ /* 0x000ff00000001000 */
[----:B------:R-:W1:Y:S01]  /*1230*/  @P0 MUFU.RCP R190, R36 ;  /* 0x0000002400be0308 */ /* 0x000e620000001000 */
[----:B------:R-:W-:-:S07]  /*1240*/  @P0 FADD.FTZ R180, -R41, R166 ;  /* 0x000000a629b40221 */ /* 0x000fce0000010100 */
[----:B------:R-:W2:Y:S01]  /*1250*/  @P0 MUFU.RCP R209, R34 ;  /* 0x0000002200d10308 */ /* 0x000ea20000001000 */
[----:B0-----:R-:W-:Y:S01]  /*1260*/  @P0 FMUL.FTZ R180, R180, R201 ;  /* 0x000000c9b4b40220 */ /* 0x001fe20000410000 */
[----:B------:R-:W-:-:S06]  /*1270*/  LOP3.LUT P1, RZ, R164, 0xff, RZ, 0xc0, !PT ;  /* 0x000000ffa4ff7812 */ /* 0x000fcc000782c0ff */
[----:B------:R-:W-:Y:S01]  /*1280*/  @P0 MUFU.RCP R196, R32 ;  /* 0x0000002000c40308 */ /* 0x000fe20000001000 */
[----:B------:R-:W-:-:S07]  /*1290*/  @P0 FADD.FTZ R201, -R40, R173 ;  /* 0x000000ad28c90221 */ /* 0x000fce0000010100 */
[----:B------:R-:W0:Y:S08]  /*12a0*/  @P0 MUFU.RCP R213, R33 ;  /* 0x0000002100d50308 */ /* 0x000e300000001000 */
[----:B------:R-:W0:Y:S08]  /*12b0*/  @P0 MUFU.RCP R215, R30 ;  /* 0x0000001e00d70308 */ /* 0x000e300000001000 */
[----:B------:R-:W0:Y:S01]  /*12c0*/  @P0 MUFU.RCP R217, R31 ;  /* 0x0000001f00d90308 */ /* 0x000e220000001000 */
[----:B-1----:R-:W-:Y:S01]  /*12d0*/  @P0 FMUL.FTZ R201, R201, R190 ;  /* 0x000000bec9c90220 */ /* 0x002fe20000410000 */
[----:B----4-:R-:W-:Y:S01]  /*12e0*/  @!P0 FADD.FTZ R207, R166, -R0 ;  /* 0x80000000a6cf8221 */ /* 0x010fe20000010000 */
[----:B------:R-:W-:-:S05]  /*12f0*/  @P0 FADD.FTZ R166, -R65, R160 ;  /* 0x000000a041a60221 */ /* 0x000fca0000010100 */
[----:B------:R-:W1:Y:S01]  /*1300*/  @P0 MUFU.RCP R223, R27 ;  /* 0x0000001b00df0308 */ /* 0x000e620000001000 */
[--C-:B------:R-:W-:Y:S01]  /*1310*/  @!P0 FADD.FTZ R173, R173, -R0.reuse ;  /* 0x80000000adad8221 */ /* 0x100fe20000010000 */
[----:B------:R-:W-:Y:S01]  /*1320*/  @!P0 FMUL.FTZ R180, R144, R207 ;  /* 0x000000cf90b48220 */ /* 0x000fe20000410000 */
[----:B------:R-:W-:Y:S01]  /*1330*/  @P0 FMUL.FTZ R164, R166, R211 ;  /* 0x000000d3a6a40220 */ /* 0x000fe20000410000 */
[--C-:B------:R-:W-:Y:S01]  /*1340*/  @!P0 FADD.FTZ R207, R160, -R0.reuse ;  /* 0x80000000a0cf8221 */ /* 0x100fe20000010000 */
[----:B--2---:R-:W-:Y:S01]  /*1350*/  @P0 FADD.FTZ R166, -R64, R177 ;  /* 0x000000b140a60221 */ /* 0x004fe20000010100 */
[----:B------:R-:W-:Y:S02]  /*1360*/  @!P0 FADD.FTZ R177, R177, -R0 ;  /* 0x80000000b1b18221 */ /* 0x000fe40000010000 */
[----:B------:R-:W2:Y:S01]  /*1370*/  @P0 MUFU.RCP R198, R28 ;  /* 0x0000001c00c60308 */ /* 0x000ea20000001000 */
[C---:B------:R-:W-:Y:S01]  /*1380*/  @!P0 FMUL.FTZ R201, R144.reuse, R173 ;  /* 0x000000ad90c98220 */ /* 0x040fe20000410000 */
[----:B------:R-:W-:Y:S01]  /*1390*/  @!P0 FMUL.FTZ R164, R144, R207 ;  /* 0x000000cf90a48220 */ /* 0x000fe20000410000 */
[----:B------:R-:W-:Y:S01]  /*13a0*/  @P0 FMUL.FTZ R166, R166, R209 ;  /* 0x000000d1a6a60220 */ /* 0x000fe20000410000 */
[----:B------:R-:W-:Y:S01]  /*13b0*/  @P0 FADD.FTZ R160, -R63, R162 ;  /* 0x000000a23fa00221 */ /* 0x000fe20000010100 */
[----:B------:R-:W-:-:S03]  /*13c0*/  @!P0 FADD.FTZ R207, R162, -R0 ;  /* 0x80000000a2cf8221 */ /* 0x000fc60000010000 */
[----:B------:R-:W4:Y:S01]  /*13d0*/  @P0 MUFU.RCP R219, R29 ;  /* 0x0000001d00db0308 */ /* 0x000f220000001000 */
[----:B------:R-:W-:Y:S01]  /*13e0*/  @P0 FADD.FTZ R173, -R62, R175 ;  /* 0x000000af3ead0221 */ /* 0x000fe20000010100 */
[----:B------:R-:W-:Y:S01]  /*13f0*/  @!P0 FMUL.FTZ R166, R144, R177 ;  /* 0x000000b190a68220 */ /* 0x000fe20000410000 */
[----:B------:R-:W-:Y:S01]  /*1400*/  @P0 FADD.FTZ R162, -R61, R156 ;  /* 0x0000009c3da20221 */ /* 0x000fe20000010100 */
[--C-:B------:R-:W-:Y:S01]  /*1410*/  @!P0 FADD.FTZ R175, R175, -R0.reuse ;  /* 0x80000000afaf8221 */ /* 0x100fe20000010000 */
[----:B------:R-:W-:-:S03]  /*1420*/  @!P0 FADD.FTZ R177, R156, -R0 ;  /* 0x800000009cb18221 */ /* 0x000fc60000010000 */
[----:B------:R-:W4:Y:S01]  /*1430*/  @P0 MUFU.RCP R221, R26 ;  /* 0x0000001a00dd0308 */ /* 0x000f220000001000 */
[----:B------:R-:W-:Y:S01]  /*1440*/  @P0 FADD.FTZ R156, -R60, R181 ;  /* 0x000000b53c9c0221 */ /* 0x000fe20000010100 */
[----:B------:R-:W-:Y:S01]  /*1450*/  @!P0 FADD.FTZ R181, R181, -R0 ;  /* 0x80000000b5b58221 */ /* 0x000fe20000010000 */
[----:B0-----:R-:W-:Y:S01]  /*1460*/  @P0 FMUL.FTZ R160, R160, R213 ;  /* 0x000000d5a0a00220 */ /* 0x001fe20000410000 */
[----:B------:R-:W-:-:S04]  /*1470*/  @P0 FMUL.FTZ R173, R173, R196 ;  /* 0x000000c4adad0220 */ /* 0x000fc80000410000 */
[----:B------:R-:W0:Y:S01]  /*1480*/  @P0 MUFU.RCP R192, R24 ;  /* 0x0000001800c00308 */ /* 0x000e220000001000 */
[C---:B------:R-:W-:Y:S01]  /*1490*/  @!P0 FMUL.FTZ R160, R144.reuse, R207 ;  /* 0x000000cf90a08220 */ /* 0x040fe20000410000 */
[----:B------:R-:W-:Y:S01]  /*14a0*/  @!P0 FMUL.FTZ R173, R144, R175 ;  /* 0x000000af90ad8220 */ /* 0x000fe20000410000 */
[----:B------:R-:W-:-:S05]  /*14b0*/  @P0 FMUL.FTZ R175, R156, R215 ;  /* 0x000000d79caf0220 */ /* 0x000fca0000410000 */
[----:B------:R-:W0:Y:S01]  /*14c0*/  @P0 MUFU.RCP R225, R25 ;  /* 0x0000001900e10308 */ /* 0x000e220000001000 */
[----:B------:R-:W-:Y:S01]  /*14d0*/  @P0 FMUL.FTZ R162, R162, R217 ;  /* 0x000000d9a2a20220 */ /* 0x000fe20000410000 */
[----:B------:R-:W-:Y:S01]  /*14e0*/  @P0 FADD.FTZ R196, -R59, R158 ;  /* 0x0000009e3bc40221 */ /* 0x000fe20000010100 */
[----:B------:R-:W-:Y:S01]  /*14f0*/  @!P0 FADD.FTZ R207, R158, -R0 ;  /* 0x800000009ecf8221 */ /* 0x000fe20000010000 */
[C---:B------:R-:W-:Y:S01]  /*1500*/  @!P0 FMUL.FTZ R175, R144.reuse, R181 ;  /* 0x000000b590af8220 */ /* 0x040fe20000410000 */
[----:B------:R-:W-:-:S03]  /*1510*/  @!P0 FMUL.FTZ R162, R144, R177 ;  /* 0x000000b190a28220 */ /* 0x000fc60000410000 */
[----:B------:R-:W-:Y:S01]  /*1520*/  @P0 MUFU.RCP R182, R20 ;  /* 0x0000001400b60308 */ /* 0x000fe20000001000 */
[----:B------:R-:W-:Y:S01]  /*1530*/  @P0 FADD.FTZ R158, -R57, R152 ;  /* 0x00000098399e0221 */ /* 0x000fe20000010100 */
[--C-:B------:R-:W-:Y:S01]  /*1540*/  @!P0 FADD.FTZ R181, R152, -R0.reuse ;  /* 0x8000000098b58221 */ /* 0x100fe20000010000 */
[----:B------:R-:W-:Y:S01]  /*1550*/  @P0 FADD.FTZ R177, -R58, R179 ;  /* 0x000000b33ab10221 */ /* 0x000fe20000010100 */
[----:B------:R-:W-:-:S04]  /*1560*/  @!P0 FADD.FTZ R179, R179, -R0 ;  /* 0x80000000b3b38221 */ /* 0x000fc80000010000 */
[----:B------:R-:W0:Y:S01]  /*1570*/  @P0 MUFU.RCP R188, R23 ;  /* 0x0000001700bc0308 */ /* 0x000e220000001000 */
[----:B-1----:R-:W-:Y:S01]  /*1580*/  @P0 FMUL.FTZ R158, R158, R223 ;  /* 0x000000df9e9e0220 */ /* 0x002fe20000410000 */
[----:B------:R-:W-:Y:S01]  /*1590*/  @P0 FADD.FTZ R152, -R56, R171 ;  /* 0x000000ab38980221 */ /* 0x000fe20000010100 */
[----:B------:R-:W-:Y:S01]  /*15a0*/  @!P0 FMUL.FTZ R158, R144, R181 ;  /* 0x000000b5909e8220 */ /* 0x000fe20000410000 */
[----:B------:R-:W-:-:S04]  /*15b0*/  @!P0 FADD.FTZ R171, R171, -R0 ;  /* 0x80000000abab8221 */ /* 0x000fc80000010000 */
[----:B------:R-:W1:Y:S01]  /*15c0*/  @P0 MUFU.RCP R184, R22 ;  /* 0x0000001600b80308 */ /* 0x000e620000001000 */
[----:B--2---:R-:W-:Y:S01]  /*15d0*/  @P0 FMUL.FTZ R177, R177, R198 ;  /* 0x000000c6b1b10220 */ /* 0x004fe20000410000 */
[----:B----4-:R-:W-:Y:S01]  /*15e0*/  @P0 FMUL.FTZ R156, R196, R219 ;  /* 0x000000dbc49c0220 */ /* 0x010fe20000410000 */
[C---:B------:R-:W-:Y:S01]  /*15f0*/  @!P0 FMUL.FTZ R177, R144.reuse, R179 ;  /* 0x000000b390b18220 */ /* 0x040fe20000410000 */
[----:B------:R-:W-:-:S04]  /*1600*/  @!P0 FMUL.FTZ R156, R144, R207 ;  /* 0x000000cf909c8220 */ /* 0x000fc80000410000 */
[----:B------:R-:W2:Y:S01]  /*1610*/  @P0 MUFU.RCP R190, R18 ;  /* 0x0000001200be0308 */ /* 0x000ea20000001000 */
[----:B------:R-:W-:Y:S01]  /*1620*/  @P0 FADD.FTZ R196, -R55, R154 ;  /* 0x0000009a37c40221 */ /* 0x000fe20000010100 */
[----:B------:R-:W-:Y:S01]  /*1630*/  @P0 FMUL.FTZ R179, R152, R221 ;  /* 0x000000dd98b30220 */ /* 0x000fe20000410000 */
[----:B------:R-:W-:Y:S01]  /*1640*/  @P0 FADD.FTZ R181, -R54, R189 ;  /* 0x000000bd36b50221 */ /* 0x000fe20000010100 */
[----:B------:R-:W-:-:S04]  /*1650*/  @!P0 FADD.FTZ R189, R189, -R0 ;  /* 0x80000000bdbd8221 */ /* 0x000fc80000010000 */
[----:B------:R-:W4:Y:S01]  /*1660*/  @P0 MUFU.RCP R194, R21 ;  /* 0x0000001500c20308 */ /* 0x000f220000001000 */
[----:B------:R-:W-:Y:S01]  /*1670*/  @!P0 FADD.FTZ R207, R154, -R0 ;  /* 0x800000009acf8221 */ /* 0x000fe20000010000 */
[C---:B------:R-:W-:Y:S01]  /*1680*/  @!P0 FMUL.FTZ R179, R144.reuse, R171 ;  /* 0x000000ab90b38220 */ /* 0x040fe20000410000 */
[----:B0-----:R-:W-:Y:S01]  /*1690*/  @P0 FMUL.FTZ R171, R181, R192 ;  /* 0x000000c0b5ab0220 */ /* 0x001fe20000410000 */
[----:B------:R-:W-:-:S04]  /*16a0*/  @!P0 FMUL.FTZ R171, R144, R189 ;  /* 0x000000bd90ab8220 */ /* 0x000fc80000410000 */
[----:B------:R-:W0:Y:S01]  /*16b0*/  @P0 MUFU.RCP R215, R17 ;  /* 0x0000001100d70308 */ /* 0x000e220000001000 */
[----:B------:R-:W-:Y:S01]  /*16c0*/  @P0 FMUL.FTZ R152, R196, R225 ;  /* 0x000000e1c4980220 */ /* 0x000fe20000410000 */
[----:B------:R-:W-:Y:S01]  /*16d0*/  @!P0 FMUL.FTZ R152, R144, R207 ;  /* 0x000000cf90988220 */ /* 0x000fe20000410000 */
[----:B------:R-:W-:Y:S01]  /*16e0*/  @P0 FADD.FTZ R209, -R53, R168 ;  /* 0x000000a835d10221 */ /* 0x000fe20000010100 */
[----:B------:R-:W-:-:S04]  /*16f0*/  @!P0 FADD.FTZ R207, R168, -R0 ;  /* 0x80000000a8cf8221 */ /* 0x000fc80000010000 */
[----:B------:R-:W-:Y:S01]  /*1700*/  @P0 MUFU.RCP R219, R15 ;  /* 0x0000000f00db0308 */ /* 0x000fe20000001000 */
[----:B------:R-:W-:Y:S01]  /*1710*/  @P0 FADD.FTZ R181, -R52, R191 ;  /* 0x000000bf34b50221 */ /* 0x000fe20000010100 */
[----:B------:R-:W-:Y:S01]  /*1720*/  @!P0 FADD.FTZ R191, R191, -R0 ;  /* 0x80000000bfbf8221 */ /* 0x000fe20000010000 */
[----:B------:R-:W-:Y:S01]  /*1730*/  @P0 FADD.FTZ R189, -R50, R193 ;  /* 0x000000c132bd0221 */ /* 0x000fe20000010100 */
[----:B------:R-:W-:Y:S01]  /*1740*/  @P0 FMUL.FTZ R154, R209, R188 ;  /* 0x000000bcd19a0220 */ /* 0x000fe20000410000 */
[----:B------:R-:W-:-:S03]  /*1750*/  @!P0 FMUL.FTZ R154, R144, R207 ;  /* 0x000000cf909a8220 */ /* 0x000fc60000410000 */
[----:B------:R-:W0:Y:S01]  /*1760*/  @P0 MUFU.RCP R211, R19 ;  /* 0x0000001300d30308 */ /* 0x000e220000001000 */
[----:B------:R-:W-:Y:S01]  /*1770*/  @P0 FMUL.FTZ R182, R189, R182 ;  /* 0x000000b6bdb60220 */ /* 0x000fe20000410000 */
[----:B------:R-:W-:Y:S01]  /*1780*/  @P0 FADD.FTZ R189, -R48, R195 ;  /* 0x000000c330bd0221 */ /* 0x000fe20000010100 */
[----:B-1----:R-:W-:Y:S01]  /*1790*/  @P0 FMUL.FTZ R181, R181, R184 ;  /* 0x000000b8b5b50220 */ /* 0x002fe20000410000 */
[----:B------:R-:W-:Y:S01]  /*17a0*/  @!P0 FMUL.FTZ R181, R144, R191 ;  /* 0x000000bf90b58220 */ /* 0x000fe20000410000 */
[----:B------:R-:W-:Y:S01]  /*17b0*/  @P0 FADD.FTZ R209, -R51, R170 ;  /* 0x000000aa33d10221 */ /* 0x000fe20000010100 */
[----:B------:R-:W-:Y:S01]  /*17c0*/  @!P0 FADD.FTZ R207, R170, -R0 ;  /* 0x80000000aacf8221 */ /* 0x000fe20000010000 */
[----:B--2---:R-:W-:Y:S01]  /*17d0*/  @P0 FMUL.FTZ R184, R189, R190 ;  /* 0x000000bebdb80220 */ /* 0x004fe20000410000 */
[----:B------:R-:W1:Y:S01]  /*17e0*/  @P0 MUFU.RCP R192, R13 ;  /* 0x0000000d00c00308 */ /* 0x000e620000001000 */
[----:B------:R-:W-:Y:S01]  /*17f0*/  @P0 FADD.FTZ R170, -R49, R172 ;  /* 0x000000ac31aa0221 */ /* 0x000fe20000010100 */
[----:B------:R-:W-:Y:S01]  /*1800*/  @!P0 FADD.FTZ R191, R172, -R0 ;  /* 0x80000000acbf8221 */ /* 0x000fe20000010000 */
[----:B----4-:R-:W-:Y:S01]  /*1810*/  @P0 FMUL.FTZ R168, R209, R194 ;  /* 0x000000c2d1a80220 */ /* 0x010fe20000410000 */
[----:B------:R-:W-:Y:S01]  /*1820*/  @P0 FADD.FTZ R172, -R47, R174 ;  /* 0x000000ae2fac0221 */ /* 0x000fe20000010100 */
[----:B------:R-:W-:-:S03]  /*1830*/  @!P0 FADD.FTZ R189, R174, -R0 ;  /* 0x80000000aebd8221 */ /* 0x000fc60000010000 */
[----:B------:R-:W2:Y:S01]  /*1840*/  @P0 MUFU.RCP R194, R3 ;  /* 0x0000000300c20308 */ /* 0x000ea20000001000 */
[----:B0-----:R-:W-:Y:S01]  /*1850*/  @P0 FMUL.FTZ R172, R172, R215 ;  /* 0x000000d7acac0220 */ /* 0x001fe20000410000 */
[----:B------:R-:W-:Y:S01]  /*1860*/  @!P0 FMUL.FTZ R172, R144, R189 ;  /* 0x000000bd90ac8220 */ /* 0x000fe20000410000 */
[--C-:B------:R-:W-:Y:S01]  /*1870*/  @!P0 FADD.FTZ R193, R193, -R0.reuse ;  /* 0x80000000c1c18221 */ /* 0x100fe20000010000 */
[--C-:B------:R-:W-:Y:S01]  /*1880*/  @!P0 FADD.FTZ R195, R195, -R0.reuse ;  /* 0x80000000c3c38221 */ /* 0x100fe20000010000 */
[----:B------:R-:W-:Y:S02]  /*1890*/  @P0 FADD.FTZ R188, -R46, R197 ;  /* 0x000000c52ebc0221 */ /* 0x000fe40000010100 */
[C---:B------:R-:W-:Y:S01]  /*18a0*/  @!P0 FMUL.FTZ R182, R144.reuse, R193 ;  /* 0x000000c190b68220 */ /* 0x040fe20000410000 */
[----:B------:R-:W0:Y:S01]  /*18b0*/  @P0 MUFU.RCP R213, R16 ;  /* 0x0000001000d50308 */ /* 0x000e220000001000 */
[----:B------:R-:W-:Y:S01]  /*18c0*/  @!P0 FMUL.FTZ R184, R144, R195 ;  /* 0x000000c390b88220 */ /* 0x000fe20000410000 */
[----:B------:R-:W-:Y:S01]  /*18d0*/  @P0 FMUL.FTZ R170, R170, R211 ;  /* 0x000000d3aaaa0220 */ /* 0x000fe20000410000 */
[----:B------:R-:W-:Y:S01]  /*18e0*/  @!P0 FADD.FTZ R197, R197, -R0 ;  /* 0x80000000c5c58221 */ /* 0x000fe20000010000 */
[----:B------:R-:W-:Y:S01]  /*18f0*/  @!P0 FMUL.FTZ R170, R144, R191 ;  /* 0x000000bf90aa8220 */ /* 0x000fe20000410000 */
[----:B------:R-:W-:Y:S01]  /*1900*/  @P0 FADD.FTZ R174, -R45, R176 ;  /* 0x000000b02dae0221 */ /* 0x000fe20000010100 */
[----:B------:R-:W-:-:S03]  /*1910*/  @!P0 FADD.FTZ R189, R176, -R0 ;  /* 0x80000000b0bd8221 */ /* 0x000fc60000010000 */
[----:B------:R-:W-:Y:S01]  /*1920*/  @P0 FMUL.FTZ R174, R174, R219 ;  /* 0x000000dbaeae0220 */ /* 0x000fe20000410000 */
[----:B------:R-:W-:Y:S01]  /*1930*/  @!P0 FMUL.FTZ R174, R144, R189 ;  /* 0x000000bd90ae8220 */ /* 0x000fe20000410000 */
[----:B------:R-:W-:Y:S01]  /*1940*/  @P0 FADD.FTZ R176, -R44, R199 ;  /* 0x000000c72cb00221 */ /* 0x000fe20000010100 */
[----:B------:R-:W-:Y:S01]  /*1950*/  @!P0 FADD.FTZ R199, R199, -R0 ;  /* 0x80000000c7c78221 */ /* 0x000fe20000010000 */
[----:B---3--:R-:W-:Y:S01]  /*1960*/  @P0 FADD.FTZ R189, -R43, R178 ;  /* 0x000000b22bbd0221 */ /* 0x008fe20000010100 */
[--C-:B------:R-:W-:Y:S01]  /*1970*/  @!P0 FADD.FTZ R193, R178, -R0.reuse ;  /* 0x80000000b2c18221 */ /* 0x100fe20000010000 */
[----:B------:R-:W-:Y:S01]  /*1980*/  @P0 FADD.FTZ R190, -R42, R203 ;  /* 0x000000cb2abe0221 */ /* 0x000fe20000010100 */
[--C-:B------:R-:W-:Y:S01]  /*1990*/  @!P0 FADD.FTZ R203, R203, -R0.reuse ;  /* 0x80000000cbcb8221 */ /* 0x100fe20000010000 */
[----:B------:R-:W-:Y:S01]  /*19a0*/  @P0 FADD.FTZ R178, -R38, R205 ;  /* 0x000000cd26b20221 */ /* 0x000fe20000010100 */
[--C-:B------:R-:W-:Y:S01]  /*19b0*/  @!P0 FADD.FTZ R205, R205, -R0.reuse ;  /* 0x80000000cdcd8221 */ /* 0x100fe20000010000 */
[----:B------:R-:W-:Y:S01]  /*19c0*/  @!P0 FADD.FTZ R195, R186, -R0 ;  /* 0x80000000bac38221 */ /* 0x000fe20000010000 */
[----:B------:R-:W-:Y:S01]  /*19d0*/  @P0 FADD.FTZ R191, -R39, R186 ;  /* 0x000000ba27bf0221 */ /* 0x000fe20000010100 */
[----:B-1----:R-:W-:Y:S01]  /*19e0*/  @P0 FMUL.FTZ R189, R189, R192 ;  /* 0x000000c0bdbd0220 */ /* 0x002fe20000410000 */
[----:B------:R-:W-:Y:S01]  /*19f0*/  FMUL.FTZ R0, R36, R6 ;  /* 0x0000000624007220 */ /* 0x000fe20000410000 */
[----:B------:R-:W-:Y:S01]  /*1a00*/  @!P0 FMUL.FTZ R189, R144, R193 ;  /* 0x000000c190bd8220 */ /* 0x000fe20000410000 */
[C---:B------:R-:W-:Y:S01]  /*1a10*/  FADD.FTZ R133, R6.reuse, R133 ;  /* 0x0000008506857221 */ /* 0x040fe20000010000 */
[----:B------:R-:W-:Y:S01]  /*1a20*/  FFMA.FTZ R131, R6, R201, R131 ;  /* 0x000000c906837223 */ /* 0x000fe20000010083 */
[----:B------:R-:W-:Y:S01]  /*1a30*/  FMUL.FTZ R193, R37, R7 ;  /* 0x0000000725c17220 */ /* 0x000fe20000410000 */
[----:B------:R-:W-:Y:S01]  /*1a40*/  FADD.FTZ R6, RZ, R0 ;  /* 0x00000000ff067221 */ /* 0x000fe20000010000 */
[----:B--2---:R-:W-:Y:S01]  /*1a50*/  @P0 FMUL.FTZ R191, R191, R194 ;  /* 0x000000c2bfbf0220 */ /* 0x004fe20000410000 */
[----:B------:R-:W1:Y:S01]  /*1a60*/  @P0 MUFU.RCP R217, R14 ;  /* 0x0000000e00d90308 */ /* 0x000e620000001000 */
[----:B------:R-:W-:Y:S01]  /*1a70*/  @!P0 FMUL.FTZ R191, R144, R195 ;  /* 0x000000c390bf8220 */ /* 0x000fe20000410000 */
[C---:B------:R-:W-:Y:S01]  /*1a80*/  FADD.FTZ R165, R8.reuse, R165 ;  /* 0x000000a508a57221 */ /* 0x040fe20000010000 */
[----:B------:R-:W-:Y:S01]  /*1a90*/  FFMA.FTZ R129, R8, R166, R129 ;  /* 0x000000a608817223 */ /* 0x000fe20000010081 */
[----:B------:R-:W-:Y:S01]  /*1aa0*/  FMUL.FTZ R195, R34, R8 ;  /* 0x0000000822c37220 */ /* 0x000fe20000410000 */
[----:B------:R-:W-:Y:S01]  /*1ab0*/  FADD.FTZ R8, R6, R193 ;  /* 0x000000c106087221 */ /* 0x000fe20000010000 */
[----:B------:R-:W-:Y:S01]  /*1ac0*/  FFMA.FTZ R6, R0, R201, RZ ;  /* 0x000000c900067223 */ /* 0x000fe200000100ff */
[----:B0-----:R-:W-:Y:S01]  /*1ad0*/  @P0 FMUL.FTZ R188, R188, R213 ;  /* 0x000000d5bcbc0220 */ /* 0x001fe20000410000 */
[----:B------:R-:W0:Y:S02]  /*1ae0*/  @P0 MUFU.RCP R209, R12 ;  /* 0x0000000c00d10308 */ /* 0x000e240000001000 */
        /* <DEDUP_REMOVED lines=12> */
[----:B-1----:R-:W-:Y:S01]  /*1bb0*/  @P0 FMUL.FTZ R176, R176, R217 ;  /* 0x000000d9b0b00220 */ /* 0x002fe20000410000 */
[----:B------:R-:W-:Y:S01]  /*1bc0*/  @!P0 FMUL.FTZ R176, R144, R199 ;  /* 0x000000c790b08220 */ /* 0x000fe20000410000 */
[----:B------:R-:W-:Y:S01]  /*1bd0*/  FMUL.FTZ R199, R33, R11 ;  /* 0x0000000b21c77220 */ /* 0x000fe20000410000 */
[----:B------:R-:W-:Y:S01]  /*1be0*/  FADD.FTZ R6, R7, R186 ;  /* 0x000000ba07067221 */ /* 0x000fe20000010000 */
[----:B------:R-:W-:Y:S01]  /*1bf0*/  FFMA.FTZ R8, R186, R173, R9 ;  /* 0x000000adba087223 */ /* 0x000fe20000010009 */
[----:B------:R-:W-:-:S02]  /*1c00*/  FMUL.FTZ R192, R30, R66 ;  /* 0x000000421ec07220 */ /* 0x000fc40000410000 */
[----:B------:R-:W-:Y:S01]  /*1c10*/  FADD.FTZ R7, R6, R199 ;  /* 0x000000c706077221 */ /* 0x000fe20000010000 */
[----:B------:R-:W-:Y:S01]  /*1c20*/  FFMA.FTZ R9, R199, R160, R8 ;  /* 0x000000a0c7097223 */ /* 0x000fe20000010008 */
[----:B0-----:R-:W-:Y:S01]  /*1c30*/  @P0 FMUL.FTZ R190, R190, R209 ;  /* 0x000000d1bebe0220 */ /* 0x001fe20000410000 */
        /* <DEDUP_REMOVED lines=25> */
[----:B------:R-:W0:Y:S01]  /*1dd0*/  @P0 MUFU.RCP R207, R2 ;  /* 0x0000000200cf0308 */ /* 0x000e220000001000 */
        /* <DEDUP_REMOVED lines=116> */
.L_x_2554:
[----:B------:R-:W3:Y:S01]  /*2520*/  @!P2 S2R R11, SR_CgaCtaId ;  /* 0x00000000000ba919 */ /* 0x000ee20000008800 */
[----:B------:R-:W-:Y:S01]  /*2530*/  LOP3.LUT R6, R6, 0x3, RZ, 0xc0, !PT ;  /* 0x0000000306067812 */ /* 0x000fe200078ec0ff */
[----:B01----:R-:W-:Y:S01]  /*2540*/  FADD.FTZ R4, R4, R9 ;  /* 0x0000000904047221 */ /* 0x003fe20000010000 */
[----:B------:R-:W-:Y:S01]  /*2550*/  @!P2 MOV R10, 0x400 ;  /* 0x00000400000aa802 */ /* 0x000fe20000000f00 */
[----:B--2---:R-:W-:Y:S01]  /*2560*/  FADD.FTZ R5, R5, R8 ;  /* 0x0000000805057221 */ /* 0x004fe20000010000 */
[----:B------:R-:W-:Y:S01]  /*2570*/  LOP3.LUT P0, RZ, R6, 0x1f, R86, 0xf8, !PT ;  /* 0x0000001f06ff7812 */ /* 0x000fe2000780f856 */
[----:B------:R-:W-:Y:S05]  /*2580*/  WARPSYNC.ALL ;  /* 0x0000000000007948 */ /* 0x000fea0003800000 */
[----:B------:R-:W-:Y:S01]  /*2590*/  @!P2 IADD3 R6, R7, R6, RZ ;  /* 0x000000060706a210 */ /* 0x000fe20007ffe0ff */
[----:B------:R-:W-:Y:S01]  /*25a0*/  BSSY B0, `(.L_x_2539) ;  /* 0x0000017000007945 */ /* 0x000fe20003800000 */
[----:B------:R-:W-:-:S05]  /*25b0*/  LOP3.LUT R82, R92, 0x1, RZ, 0xc0, !PT ;  /* 0x000000015c527812 */ /* 0x000fca00078ec0ff */
[----:B------:R-:W0:Y:S01]  /*25c0*/  @!P0 LDC.64 R66, c[0x0][0x250] ;  /* 0x00009400ff428b82 */ /* 0x000e220000000a00 */
[----:B---3--:R-:W-:-:S04]  /*25d0*/  @!P2 LEA R11, R11, R10, 0x18 ;  /* 0x0000000a0b0ba211 */ /* 0x008fc800078ec0ff */
[----:B------:R-:W-:Y:S02]  /*25e0*/  @!P2 LEA R6, R6, R11, 0x3 ;  /* 0x0000000b0606a211 */ /* 0x000fe400078e18ff */
[----:B------:R-:W-:-:S03]  /*25f0*/  CS2R R10, SRZ ;  /* 0x00000000000a7805 */ /* 0x000fc6000001ff00 */
[----:B------:R1:W-:Y:S01]  /*2600*/  @!P2 STS.64 [R6], R4 ;  /* 0x000000040600a388 */ /* 0x0003e20000000a00 */
[----:B------:R-:W-:Y:S06]  /*2610*/  BAR.SYNC.DEFER_BLOCKING 0x0 ;  /* 0x0000000000007b1d */ /* 0x000fec0000010000 */
[----:B------:R-:W-:Y:S05]  /*2620*/  @P0 BRA `(.L_x_2540) ;  /* 0x0000000000380947 */ /* 0x000fea0003800000 */
[----:B------:R-:W2:Y:S01]  /*2630*/  S2UR UR5, SR_CgaCtaId ;  /* 0x00000000000579c3 */ /* 0x000ea20000008800 */
[----:B------:R-:W-:Y:S02]  /*2640*/  UMOV UR4, 0x400 ;  /* 0x0000040000047882 */ /* 0x000fe40000000000 */
[----:B--2---:R-:W-:-:S06]  /*2650*/  ULEA UR4, UR5, UR4, 0x18 ;  /* 0x0000000405047291 */ /* 0x004fcc000f8ec03f */
[----:B------:R-:W-:-:S05]  /*2660*/  LEA R80, R7, UR4, 0x3 ;  /* 0x0000000407507c11 */ /* 0x000fca000f8e18ff */
[----:B-1----:R-:W1:Y:S04]  /*2670*/  LDS.128 R4, [R80] ;  /* 0x0000000050047984 */ /* 0x002e680000000c00 */
[----:B------:R-:W2:Y:S01]  /*2680*/  LDS.128 R8, [R80+0x10] ;  /* 0x0000100050087984 */ /* 0x000ea20000000c00 */
[----:B-1----:R-:W-:Y:S01]  /*2690*/  FADD.FTZ R215, RZ, R4 ;  /* 0x00000004ffd77221 */ /* 0x002fe20000010000 */
[----:B------:R-:W-:-:S03]  /*26a0*/  FADD.FTZ R4, RZ, R5 ;  /* 0x00000005ff047221 */ /* 0x000fc60000010000 */
[----:B------:R-:W-:Y:S01]  /*26b0*/  FADD.FTZ R215, R6, R215 ;  /* 0x000000d706d77221 */ /* 0x000fe20000010000 */
[----:B------:R-:W-:-:S03]  /*26c0*/  FADD.FTZ R4, R7, R4 ;  /* 0x0000000407047221 */ /* 0x000fc60000010000 */
[----:B--2---:R-:W-:Y:S01]  /*26d0*/  FADD.FTZ R215, R215, R8 ;  /* 0x00000008d7d77221 */ /* 0x004fe20000010000 */
[----:B------:R-:W-:-:S03]  /*26e0*/  FADD.FTZ R4, R4, R9 ;  /* 0x0000000904047221 */ /* 0x000fc60000010000 */
[----:B------:R-:W-:Y:S01]  /*26f0*/  FADD.FTZ R10, R10, R215 ;  /* 0x000000d70a0a7221 */ /* 0x000fe20000010000 */
[----:B------:R-:W-:-:S07]  /*2700*/  FADD.FTZ R11, R11, R4 ;  /* 0x000000040b0b7221 */ /* 0x000fce0000010000 */
.L_x_2540:
[----:B------:R-:W-:Y:S05]  /*2710*/  BSYNC B0 ;  /* 0x0000000000007941 */ /* 0x000fea0003800000 */
.L_x_2539:
        /* <DEDUP_REMOVED lines=30> */
.L_x_2542:
[----:B------:R-:W2:Y:S04]  /*2900*/  LDG.E.STRONG.GPU R6, desc[UR6][R4.64] ;  /* 0x0000000604067981 */ /* 0x000ea8000c1ef900 */
[----:B--2---:R-:W-:Y:S01]  /*2910*/  CCTL.IVALL ;  /* 0x00000000ff00798f */ /* 0x004fe20002000000 */
[----:B------:R-:W-:Y:S05]  /*2920*/  YIELD ;  /* 0x0000000000007946 */ /* 0x000fea0003800000 */
[----:B------:R-:W-:-:S13]  /*2930*/  ISETP.NE.AND P0, PT, R6, R11, PT ;  /* 0x0000000b0600720c */ /* 0x000fda0003f05270 */
[----:B------:R-:W-:Y:S05]  /*2940*/  @P0 BRA `(.L_x_2542) ;  /* 0xfffffffc00ec0947 */ /* 0x000fea000383ffff */
.L_x_2541:
        /* <DEDUP_REMOVED lines=79> */
[----:B------:R-:W-:Y:S01]  /*2e40*/  FMUL.FTZ R170, R144, R201 ;  /* 0x000000c990aa7220 */ /* 0x000fe20000410000 */
[----:B------:R-:W-:Y:S01]  /*2e50*/  FADD.FTZ R177, R68, -R177 ;  /* 0x800000b144b17221 */ /* 0x000fe20000010000 */
[----:B------:R-:W-:Y:S01]  /*2e60*/  FADD.FTZ R179, R69, -R156 ;  /* 0x8000009c45b37221 */ /* 0x000fe20000010000 */
[----:B------:R-:W-:Y:S01]  /*2e70*/  FMUL.FTZ R171, R144, R171 ;  /* 0x000000ab90ab7220 */ /* 0x000fe20000410000 */
        /* <DEDUP_REMOVED lines=15> */
[----:B------:R-:W-:Y:S01]  /*2f70*/  FADD.FTZ R209, R209, -R188 ;  /* 0x800000bcd1d17221 */ /* 0x000fe20000010000 */
[----:B------:R-:W-:-:S04]  /*2f80*/  IMAD.WIDE.U32 R70, R157, 0x8, R4 ;  /* 0x000000089d467825 */ /* 0x000fc800078e0004 */
[C---:B------:R-:W-:Y:S01]  /*2f90*/  FMUL.FTZ R157, R144.reuse, R203 ;  /* 0x000000cb909d7220 */ /* 0x040fe20000410000 */
[C---:B------:R-:W-:Y:S01]  /*2fa0*/  FMUL.FTZ R158, R144.reuse, R177 ;  /* 0x000000b1909e7220 */ /* 0x040fe20000410000 */
[----:B------:R-:W-:Y:S01]  /*2fb0*/  FADD.FTZ R207, R207, -R184 ;  /* 0x800000b8cfcf7221 */ /* 0x000fe20000010000 */
[--C-:B------:R-:W-:Y:S01]  /*2fc0*/  IMAD.WIDE.U32 R66, R153, 0x8, R4.reuse ;  /* 0x0000000899427825 */ /* 0x100fe200078e0004 */
[----:B------:R0:W-:Y:S03]  /*2fd0*/  STG.E.64 desc[UR6][R72.64], R170 ;  /* 0x000000aa48007986 */ /* 0x0001e6000c101b06 */
[C---:B------:R-:W-:Y:S01]  /*2fe0*/  FMUL.FTZ R189, R144.reuse, R189 ;  /* 0x000000bd90bd7220 */ /* 0x040fe20000410000 */
[----:B------:R-:W-:Y:S01]  /*2ff0*/  FMUL.FTZ R188, R144, R181 ;  /* 0x000000b590bc7220 */ /* 0x000fe20000410000 */
[----:B------:R-:W-:-:S04]  /*3000*/  IMAD.WIDE.U32 R74, R159, 0x8, R4 ;  /* 0x000000089f4a7825 */ /* 0x000fc800078e0004 */
[----:B------:R-:W-:Y:S01]  /*3010*/  FMUL.FTZ R159, R144, R179 ;  /* 0x000000b3909f7220 */ /* 0x000fe20000410000 */
[----:B------:R-:W-:Y:S01]  /*3020*/  FADD.FTZ R211, R211, -R172 ;  /* 0x800000acd3d37221 */ /* 0x000fe20000010000 */
[----:B------:R-:W-:Y:S01]  /*3030*/  FADD.FTZ R227, R76, -R227 ;  /* 0x800000e34ce37221 */ /* 0x000fe20000010000 */
[----:B------:R1:W-:Y:S01]  /*3040*/  STG.E.64 desc[UR6][R6.64], R84 ;  /* 0x0000005406007986 */ /* 0x0003e2000c101b06 */
[C---:B------:R-:W-:Y:S01]  /*3050*/  FMUL.FTZ R193, R144.reuse, R193 ;  /* 0x000000c190c17220 */ /* 0x040fe20000410000 */
[C---:B------:R-:W-:Y:S01]  /*3060*/  FMUL.FTZ R192, R144.reuse, R191 ;  /* 0x000000bf90c07220 */ /* 0x040fe20000410000 */
[----:B------:R-:W-:Y:S01]  /*3070*/  FADD.FTZ R223, R81, -R176 ;  /* 0x800000b051df7221 */ /* 0x000fe20000010000 */
[----:B------:R-:W-:Y:S01]  /*3080*/  FADD.FTZ R225, R83, -R174 ;  /* 0x800000ae53e17221 */ /* 0x000fe20000010000 */
[----:B------:R-:W-:Y:S01]  /*3090*/  IMAD.WIDE.U32 R76, R161, 0x8, R4 ;  /* 0x00000008a14c7825 */ /* 0x000fe200078e0004 */
[----:B------:R1:W-:Y:S03]  /*30a0*/  STG.E.64 desc[UR6][R10.64], R154 ;  /* 0x0000009a0a007986 */ /* 0x0003e6000c101b06 */
[C---:B------:R-:W-:Y:S01]  /*30b0*/  FMUL.FTZ R217, R144.reuse, R217 ;  /* 0x000000d990d97220 */ /* 0x040fe20000410000 */
[C---:B------:R-:W-:Y:S01]  /*30c0*/  FMUL.FTZ R216, R144.reuse, R215 ;  /* 0x000000d790d87220 */ /* 0x040fe20000410000 */
[----:B------:R-:W-:Y:S01]  /*30d0*/  FADD.FTZ R213, R213, -R190 ;  /* 0x800000bed5d57221 */ /* 0x000fe20000010000 */
[--C-:B------:R-:W-:Y:S01]  /*30e0*/  IMAD.WIDE.U32 R78, R163, 0x8, R4.reuse ;  /* 0x00000008a34e7825 */ /* 0x100fe200078e0004 */
[----:B------:R1:W-:Y:S03]  /*30f0*/  STG.E.64 desc[UR6][R66.64], R156 ;  /* 0x0000009c42007986 */ /* 0x0003e6000c101b06 */
[C---:B------:R-:W-:Y:S01]  /*3100*/  FMUL.FTZ R219, R144.reuse, R219 ;  /* 0x000000db90db7220 */ /* 0x040fe20000410000 */
[C---:B------:R-:W-:Y:S01]  /*3110*/  FMUL.FTZ R218, R144.reuse, R205 ;  /* 0x000000cd90da7220 */ /* 0x040fe20000410000 */
        /* <DEDUP_REMOVED lines=8> */
[--C-:B0-----:R-:W-:Y:S01]  /*31a0*/  IMAD.WIDE.U32 R72, R183, 0x8, R4.reuse ;  /* 0x00000008b7487825 */ /* 0x101fe200078e0004 */
[----:B------:R1:W-:Y:S03]  /*31b0*/  STG.E.64 desc[UR6][R74.64], R192 ;  /* 0x000000c04a007986 */ /* 0x0003e6000c101b06 */
[C---:B------:R-:W-:Y:S01]  /*31c0*/  FMUL.FTZ R225, R144.reuse, R225 ;  /* 0x000000e190e17220 */ /* 0x040fe20000410000 */
[C---:B------:R-:W-:Y:S01]  /*31d0*/  FMUL.FTZ R224, R144.reuse, R223 ;  /* 0x000000df90e07220 */ /* 0x040fe20000410000 */
[--C-:B------:R-:W-:Y:S01]  /*31e0*/  IMAD.WIDE.U32 R152, R185, 0x8, R4.reuse ;  /* 0x00000008b9987825 */ /* 0x100fe200078e0004 */
[----:B------:R1:W-:Y:S03]  /*31f0*/  STG.E.64 desc[UR6][R76.64], R216 ;  /* 0x000000d84c007986 */ /* 0x0003e6000c101b06 */
[C---:B------:R-:W-:Y:S01]  /*3200*/  FMUL.FTZ R227, R144.reuse, R227 ;  /* 0x000000e390e37220 */ /* 0x040fe20000410000 */
[C---:B------:R-:W-:Y:S01]  /*3210*/  FMUL.FTZ R226, R144.reuse, R213 ;  /* 0x000000d590e27220 */ /* 0x040fe20000410000 */
[----:B------:R-:W-:Y:S01]  /*3220*/  IMAD.WIDE.U32 R4, R187, 0x8, R4 ;  /* 0x00000008bb047825 */ /* 0x000fe200078e0004 */
[----:B------:R1:W-:Y:S03]  /*3230*/  STG.E.64 desc[UR6][R78.64], R218 ;  /* 0x000000da4e007986 */ /* 0x0003e6000c101b06 */
[C---:B------:R-:W-:Y:S01]  /*3240*/  FMUL.FTZ R201, R144.reuse, R201 ;  /* 0x000000c990c97220 */ /* 0x040fe20000410000 */
[----:B------:R-:W-:Y:S01]  /*3250*/  FMUL.FTZ R200, R144, R147 ;  /* 0x0000009390c87220 */ /* 0x000fe20000410000 */
[----:B------:R-:W-:Y:S01]  /*3260*/  ULDC UR4, c[0x0][0x214] ;  /* 0x0000850000047ab9 */ /* 0x000fe20000000800 */
[----:B------:R1:W-:Y:S01]  /*3270*/  STG.E.64 desc[UR6][R80.64], R220 ;  /* 0x000000dc50007986 */ /* 0x0003e2000c101b06 */
[----:B------:R-:W-:-:S02]  /*3280*/  ISETP.GE.AND P0, PT, R93, UR4, PT ;  /* 0x000000045d007c0c */ /* 0x000fc4000bf06270 */
[----:B------:R-:W-:Y:S01]  /*3290*/  SEL R164, RZ, 0x1, P1 ;  /* 0x00000001ffa47807 */ /* 0x000fe20000800000 */
        /* <DEDUP_REMOVED lines=61> */
.L_x_2537:
[----:B------:R-:W0:Y:S01]  /*3670*/  LDC.64 R74, c[0x0][0x270] ;  /* 0x00009c00ff4a7b82 */ /* 0x000e220000000a00 */
[----:B------:R-:W-:-:S05]  /*3680*/  IMAD R29, R9, 0x1c00, R90 ;  /* 0x00001c00091d7824 */ /* 0x000fca00078e025a */
[C---:B------:R-:W-:Y:S02]  /*3690*/  IADD3 R33, R29.reuse, 0x200, RZ ;  /* 0x000002001d217810 */ /* 0x040fe40007ffe0ff */
[----:B------:R-:W1:Y:S01]  /*36a0*/  LDC.64 R76, c[0x0][0x278] ;  /* 0x00009e00ff4c7b82 */ /* 0x000e620000000a00 */
[C---:B------:R-:W-:Y:S02]  /*36b0*/  IADD3 R37, R29.reuse, 0x400, RZ ;  /* 0x000004001d257810 */ /* 0x040fe40007ffe0ff */
[C---:B-----5:R-:W-:Y:S02]  /*36c0*/  IADD3 R41, R29.reuse, 0x600, RZ ;  /* 0x000006001d297810 */ /* 0x060fe40007ffe0ff */
        /* <DEDUP_REMOVED lines=13> */
[----:B------:R-:W-:-:S04]  /*37a0*/  IMAD.WIDE.U32 R34, R41, 0x8, R74 ;  /* 0x0000000829227825 */ /* 0x000fc800078e004a */
[----:B------:R-:W-:-:S04]  /*37b0*/  IMAD.WIDE.U32 R38, R45, 0x8, R74 ;  /* 0x000000082d267825 */ /* 0x000fc800078e004a */
[----:B------:R-:W-:-:S04]  /*37c0*/  IMAD.WIDE.U32 R42, R49, 0x8, R74 ;  /* 0x00000008312a7825 */ /* 0x000fc800078e004a */
[----:B-1----:R-:W-:-:S04]  /*37d0*/  IMAD.WIDE.U32 R8, R29, 0x8, R76 ;  /* 0x000000081d087825 */ /* 0x002fc800078e004c */
[C---:B------:R-:W-:Y:S01]  /*37e0*/  IMAD.WIDE.U32 R26, R33.reuse, 0x8, R74 ;  /* 0x00000008211a7825 */ /* 0x040fe200078e004a */
        /* <DEDUP_REMOVED lines=49> */
.L_x_2538:
[----:B------:R-:W-:Y:S01]  /*3b00*/  HFMA2.MMA R84, -RZ, RZ, 0, 9.5367431640625e-07 ;  /* 0x00000010ff547435 */ /* 0x000fe200000001ff */
[----:B------:R-:W-:Y:S02]  /*3b10*/  MOV R215, R4 ;  /* 0x0000000400d77202 */ /* 0x000fe40000000f00 */
[----:B------:R-:W-:Y:S02]  /*3b20*/  MOV R217, 0x1f ;  /* 0x0000001f00d97802 */ /* 0x000fe40000000f00 */
[----:B------:R-:W-:-:S07]  /*3b30*/  MOV R80, 0xffffffff ;  /* 0xffffffff00507802 */ /* 0x000fce0000000f00 */
[----:B------:R-:W-:Y:S05]  /*3b40*/  WARPSYNC.COLLECTIVE R80, `(.L_x_2544) ;  /* 0x0000000050087348 */ /* 0x000fea0003c00000 */
[----:B------:R0:W1:Y:S02]  /*3b50*/  SHFL.DOWN P0, R82, R215, R84, R217 ;  /* 0x08000054d7527389 */ /* 0x00006400000000d9 */
[----:B01----:R-:W-:Y:S01]  /*3b60*/  ENDCOLLECTIVE ;  /* 0x000000000000791b */ /* 0x003fe20003800000 */
.L_x_2544:
[----:B------:R-:W-:Y:S02]  /*3b70*/  MOV R215, R5 ;  /* 0x0000000500d77202 */ /* 0x000fe40000000f00 */
[----:B------:R-:W-:-:S07]  /*3b80*/  MOV R9, R82 ;  /* 0x0000005200097202 */ /* 0x000fce0000000f00 */
[----:B------:R-:W-:Y:S05]  /*3b90*/  WARPSYNC.COLLECTIVE R80, `(.L_x_2545) ;  /* 0x0000000050087348 */ /* 0x000fea0003c00000 */
[----:B------:R0:W1:Y:S02]  /*3ba0*/  SHFL.DOWN P0, R82, R215, R84, R217 ;  /* 0x08000054d7527389 */ /* 0x00006400000000d9 */
[----:B01----:R-:W-:Y:S01]  /*3bb0*/  ENDCOLLECTIVE ;  /* 0x000000000000791b */ /* 0x003fe20003800000 */
.L_x_2545:
[----:B------:R-:W-:Y:S01]  /*3bc0*/  FADD.FTZ R9, R4, R9 ;  /* 0x0000000904097221 */ /* 0x000fe20000010000 */
[----:B------:R-:W-:-:S04]  /*3bd0*/  HFMA2.MMA R84, -RZ, RZ, 0, 4.76837158203125e-07 ;  /* 0x00000008ff547435 */ /* 0x000fc800000001ff */
[----:B------:R-:W-:Y:S02]  /*3be0*/  MOV R215, R9 ;  /* 0x0000000900d77202 */ /* 0x000fe40000000f00 */
[----:B------:R-:W-:-:S07]  /*3bf0*/  MOV R8, R82 ;  /* 0x0000005200087202 */ /* 0x000fce0000000f00 */
[----:B------:R-:W-:Y:S05]  /*3c00*/  WARPSYNC.COLLECTIVE R80, `(.L_x_2546) ;  /* 0x0000000050087348 */ /* 0x000fea0003c00000 */
[----:B------:R0:W1:Y:S02]  /*3c10*/  SHFL.DOWN P0, R82, R215, R84, R217 ;  /* 0x08000054d7527389 */ /* 0x00006400000000d9 */
[----:B01----:R-:W-:Y:S01]  /*3c20*/  ENDCOLLECTIVE ;  /* 0x000000000000791b */ /* 0x003fe20003800000 */
.L_x_2546:
[----:B------:R-:W-:-:S05]  /*3c30*/  FADD.FTZ R8, R5, R8 ;  /* 0x0000000805087221 */ /* 0x000fca0000010000 */
[----:B------:R-:W-:Y:S02]  /*3c40*/  MOV R215, R8 ;  /* 0x0000000800d77202 */ /* 0x000fe40000000f00 */
[----:B------:R-:W-:-:S07]  /*3c50*/  MOV R10, R82 ;  /* 0x00000052000a7202 */ /* 0x000fce0000000f00 */
[----:B------:R-:W-:Y:S05]  /*3c60*/  WARPSYNC.COLLECTIVE R80, `(.L_x_2547) ;  /* 0x0000000050087348 */ /* 0x000fea0003c00000 */
[----:B------:R0:W1:Y:S02]  /*3c70*/  SHFL.DOWN P0, R82, R215, R84, R217 ;  /* 0x08000054d7527389 */ /* 0x00006400000000d9 */
[----:B01----:R-:W-:Y:S01]  /*3c80*/  ENDCOLLECTIVE ;  /* 0x000000000000791b */ /* 0x003fe20003800000 */
.L_x_2547:
[----:B------:R-:W-:Y:S01]  /*3c90*/  FADD.FTZ R10, R9, R10 ;  /* 0x0000000a090a7221 */ /* 0x000fe20000010000 */
[----:B------:R-:W-:-:S04]  /*3ca0*/  HFMA2.MMA R84, -RZ, RZ, 0, 2.384185791015625e-07 ;  /* 0x00000004ff547435 */ /* 0x000fc800000001ff */
[----:B------:R-:W-:Y:S02]  /*3cb0*/  MOV R215, R10 ;  /* 0x0000000a00d77202 */ /* 0x000fe40000000f00 */
[----:B------:R-:W-:-:S07]  /*3cc0*/  MOV R11, R82 ;  /* 0x00000052000b7202 */ /* 0x000fce0000000f00 */
[----:B------:R-:W-:Y:S05]  /*3cd0*/  WARPSYNC.COLLECTIVE R80, `(.L_x_2548) ;  /* 0x0000000050087348 */ /* 0x000fea0003c00000 */
[----:B------:R0:W1:Y:S02]  /*3ce0*/  SHFL.DOWN P0, R82, R215, R84, R217 ;  /* 0x08000054d7527389 */ /* 0x00006400000000d9 */
[----:B01----:R-:W-:Y:S01]  /*3cf0*/  ENDCOLLECTIVE ;  /* 0x000000000000791b */ /* 0x003fe20003800000 */
.L_x_2548:
[----:B------:R-:W-:-:S05]  /*3d00*/  FADD.FTZ R11, R8, R11 ;  /* 0x0000000b080b7221 */ /* 0x000fca0000010000 */
[----:B------:R-:W-:Y:S02]  /*3d10*/  MOV R215, R11 ;  /* 0x0000000b00d77202 */ /* 0x000fe40000000f00 */
[----:B------:R-:W-:-:S07]  /*3d20*/  MOV R67, R82 ;  /* 0x0000005200437202 */ /* 0x000fce0000000f00 */
[----:B------:R-:W-:Y:S05]  /*3d30*/  WARPSYNC.COLLECTIVE R80, `(.L_x_2549) ;  /* 0x0000000050087348 */ /* 0x000fea0003c00000 */
[----:B------:R0:W1:Y:S02]  /*3d40*/  SHFL.DOWN P0, R82, R215, R84, R217 ;  /* 0x08000054d7527389 */ /* 0x00006400000000d9 */
[----:B01----:R-:W-:Y:S01]  /*3d50*/  ENDCOLLECTIVE ;  /* 0x000000000000791b */ /* 0x003fe20003800000 */
.L_x_2549:
[----:B------:R-:W-:Y:S01]  /*3d60*/  FADD.FTZ R67, R10, R67 ;  /* 0x000000430a437221 */ /* 0x000fe20000010000 */
[----:B------:R-:W-:-:S04]  /*3d70*/  HFMA2.MMA R84, -RZ, RZ, 0, 1.1920928955078125e-07 ;  /* 0x00000002ff547435 */ /* 0x000fc800000001ff */
[----:B------:R-:W-:Y:S02]  /*3d80*/  MOV R215, R67 ;  /* 0x0000004300d77202 */ /* 0x000fe40000000f00 */
[----:B------:R-:W-:-:S07]  /*3d90*/  MOV R66, R82 ;  /* 0x0000005200427202 */ /* 0x000fce0000000f00 */
[----:B------:R-:W-:Y:S05]  /*3da0*/  WARPSYNC.COLLECTIVE R80, `(.L_x_2550) ;  /* 0x0000000050087348 */ /* 0x000fea0003c00000 */
[----:B------:R0:W1:Y:S02]  /*3db0*/  SHFL.DOWN P0, R82, R215, R84, R217 ;  /* 0x08000054d7527389 */ /* 0x00006400000000d9 */
[----:B01----:R-:W-:Y:S01]  /*3dc0*/  ENDCOLLECTIVE ;  /* 0x000000000000791b */ /* 0x003fe20003800000 */
.L_x_2550:
[----:B------:R-:W-:-:S05]  /*3dd0*/  FADD.FTZ R66, R11, R66 ;  /* 0x000000420b427221 */ /* 0x000fca0000010000 */
[----:B------:R-:W-:Y:S02]  /*3de0*/  MOV R215, R66 ;  /* 0x0000004200d77202 */ /* 0x000fe40000000f00 */
[----:B------:R-:W-:-:S07]  /*3df0*/  MOV R4, R82 ;  /* 0x0000005200047202 */ /* 0x000fce0000000f00 */
[----:B------:R-:W-:Y:S05]  /*3e00*/  WARPSYNC.COLLECTIVE R80, `(.L_x_2551) ;  /* 0x0000000050087348 */ /* 0x000fea0003c00000 */
[----:B------:R0:W1:Y:S02]  /*3e10*/  SHFL.DOWN P0, R82, R215, R84, R217 ;  /* 0x08000054d7527389 */ /* 0x00006400000000d9 */
[----:B01----:R-:W-:Y:S01]  /*3e20*/  ENDCOLLECTIVE ;  /* 0x000000000000791b */ /* 0x003fe20003800000 */
.L_x_2551:
[----:B------:R-:W-:Y:S01]  /*3e30*/  FADD.FTZ R4, R67, R4 ;  /* 0x0000000443047221 */ /* 0x000fe20000010000 */
[----:B------:R-:W-:-:S04]  /*3e40*/  HFMA2.MMA R84, -RZ, RZ, 0, 5.9604644775390625e-08 ;  /* 0x00000001ff547435 */ /* 0x000fc800000001ff */
[----:B------:R-:W-:Y:S02]  /*3e50*/  MOV R215, R4 ;  /* 0x0000000400d77202 */ /* 0x000fe40000000f00 */
[----:B------:R-:W-:-:S07]  /*3e60*/  MOV R5, R82 ;  /* 0x0000005200057202 */ /* 0x000fce0000000f00 */
[----:B------:R-:W-:Y:S05]  /*3e70*/  WARPSYNC.COLLECTIVE R80, `(.L_x_2552) ;  /* 0x0000000050087348 */ /* 0x000fea0003c00000 */
[----:B------:R0:W1:Y:S02]  /*3e80*/  SHFL.DOWN P0, R82, R215, R84, R217 ;  /* 0x08000054d7527389 */ /* 0x00006400000000d9 */
[----:B01----:R-:W-:Y:S01]  /*3e90*/  ENDCOLLECTIVE ;  /* 0x000000000000791b */ /* 0x003fe20003800000 */
.L_x_2552:
[----:B------:R-:W-:-:S05]  /*3ea0*/  FADD.FTZ R5, R66, R5 ;  /* 0x0000000542057221 */ /* 0x000fca0000010000 */
[----:B------:R-:W-:Y:S02]  /*3eb0*/  MOV R215, R5 ;  /* 0x0000000500d77202 */ /* 0x000fe40000000f00 */
[----:B------:R-:W-:-:S07]  /*3ec0*/  MOV R9, R82 ;  /* 0x0000005200097202 */ /* 0x000fce0000000f00 */
[----:B------:R-:W-:Y:S05]  /*3ed0*/  WARPSYNC.COLLECTIVE R80, `(.L_x_2553) ;  /* 0x0000000050087348 */ /* 0x000fea0003c00000 */
[----:B------:R0:W1:Y:S02]  /*3ee0*/  SHFL.DOWN P0, R82, R215, R84, R217 ;  /* 0x08000054d7527389 */ /* 0x00006400000000d9 */
[----:B01----:R-:W-:Y:S01]  /*3ef0*/  ENDCOLLECTIVE ;  /* 0x000000000000791b */ /* 0x003fe20003800000 */
.L_x_2553:
[----:B------:R-:W-:Y:S01]  /*3f00*/  MOV R8, R82 ;  /* 0x0000005200087202 */ /* 0x000fe20000000f00 */
[----:B------:R-:W-:Y:S06]  /*3f10*/  BRA `(.L_x_2554) ;  /* 0xffffffe400807947 */ /* 0x000fec000383ffff */
.L_x_2555:
        /* <DEDUP_REMOVED lines=14> */
.L_x_5493:


//--------------------- .text._ZN10layer_norm22ln_bwd_finalize_kernelINS_22Kernel_traits_finalizeILj12800E13__nv_bfloat16fS2_fjLj1024ELj4ENS_18Kernel_traits_baseILj12800ES2_fS2_fjLj1024EEEEEEEvNS_9BwdParamsE --------------------------
	.section	.text._ZN10layer_norm22ln_bwd_finalize_kernelINS_22Kernel_traits_finalizeILj12800E13__nv_bfloat16fS2_fjLj1024ELj4ENS_18Kernel_traits_baseILj12800ES2_fS2_fjLj1024EEEEEEEvNS_9BwdParamsE,"ax",@progbits
	.align	128
        .global         _ZN10layer_norm22ln_bwd_finalize_kernelINS_22Kernel_traits_finalizeILj12800E13__nv_bfloat16fS2_fjLj1024ELj4ENS_18Kernel_traits_baseILj12800ES2_fS2_fjLj1024EEEEEEEvNS_9BwdParamsE
        .type           _ZN10layer_norm22ln_bwd_finalize_kernelINS_22Kernel_traits_finalizeILj12800E13__nv_bfloat16fS2_fjLj1024ELj4ENS_18Kernel_traits_baseILj12800ES2_fS2_fjLj1024EEEEEEEvNS_9BwdParamsE,@function
        .size           _ZN10layer_norm22ln_bwd_finalize_kernelINS_22Kernel_traits_finalizeILj12800E13__nv_bfloat16fS2_fjLj1024ELj4ENS_18Kernel_traits_baseILj12800ES2_fS2_fjLj1024EEEEEEEvNS_9BwdParamsE,(.L_x_5494 - _ZN10layer_norm22ln_bwd_finalize_kernelINS_22Kernel_traits_finalizeILj12800E13__nv_bfloat16fS2_fjLj1024ELj4ENS_18Kernel_traits_baseILj12800ES2_fS2_fjLj1024EEEEEEEvNS_9BwdParamsE)
        .other          _ZN10layer_norm22ln_bwd_finalize_kernelINS_22Kernel_traits_finalizeILj12800E13__nv_bfloat16fS2_fjLj1024ELj4ENS_18Kernel_traits_baseILj12800ES2_fS2_fjLj1024EEEEEEEvNS_9BwdParamsE,@"STO_CUDA_ENTRY STV_DEFAULT"
_ZN10layer_norm22ln_bwd_finalize_kernelINS_22Kernel_traits_finalizeILj12800E13__nv_bfloat16fS2_fjLj1024ELj4ENS_18Kernel_traits_baseILj12800ES2_fS2_fjLj1024EEEEEEEvNS_9BwdParamsE:
.text._ZN10layer_norm22ln_bwd_finalize_kernelINS_22Kernel_traits_finalizeILj12800E13__nv_bfloat16fS2_fjLj1024ELj4ENS_18Kernel_traits_baseILj12800ES2_fS2_fjLj1024EEEEEEEvNS_9BwdParamsE:
        /* <DEDUP_REMOVED lines=25> */
.L_x_2567:
        /* <DEDUP_REMOVED lines=28> */
.L_x_2560:
        /* <DEDUP_REMOVED lines=33> */
.L_x_2559:
[----:B------:R-:W-:Y:S05]  /*0560*/  BSYNC B1 ;  /* 0x0000000000017941 */ /* 0x000fea0003800000 */
.L_x_2558:
        /* <DEDUP_REMOVED lines=23> */
.L_x_2562:
[----:B------:R-:W-:Y:S05]  /*06e0*/  BSYNC B1 ;  /* 0x0000000000017941 */ /* 0x000fea0003800000 */
.L_x_2561:
        /* <DEDUP_REMOVED lines=11> */
.L_x_2557:
[----:B------:R-:W-:Y:S05]  /*07a0*/  BSYNC B0 ;  /* 0x0000000000007941 */ /* 0x000fea0003800000 */
.L_x_2556:
        /* <DEDUP_REMOVED lines=29> */
.L_x_2578:
[----:B------:R-:W-:Y:S01]  /*0980*/  @!P1 SHF.R.U32.HI R12, RZ, 0x3, R0 ;  /* 0x00000003ff0c9819 */ /* 0x000fe20000011600 */
[----:B---3--:R-:W-:Y:S01]  /*0990*/  FADD.FTZ R14, R9, R14 ;  /* 0x0000000e090e7221 */ /* 0x008fe20000010000 */
[----:B--2---:R-:W-:Y:S02]  /*09a0*/  FADD.FTZ R11, R10, R11 ;  /* 0x0000000b0a0b7221 */ /* 0x004fe40000010000 */
[----:B------:R-:W-:-:S05]  /*09b0*/  @!P1 LOP3.LUT R12, R12, 0x1ffffffc, RZ, 0xc0, !PT ;  /* 0x1ffffffc0c0c9812 */ /* 0x000fca00078ec0ff */
[----:B------:R2:W-:Y:S04]  /*09c0*/  @!P1 STS [R12+UR4+0x2000], R14 ;  /* 0x0020000e0c009988 */ /* 0x0005e80008000804 */
[----:B------:R2:W-:Y:S02]  /*09d0*/  @!P1 STS [R12+UR4+0x2080], R11 ;  /* 0x0020800b0c009988 */ /* 0x0005e40008000804 */
.L_x_2563:
        /* <DEDUP_REMOVED lines=14> */
.L_x_2566:
[----:B------:R-:W-:Y:S05]  /*0ac0*/  BSYNC B0 ;  /* 0x0000000000007941 */ /* 0x000fea0003800000 */
.L_x_2565:
[C---:B------:R-:W-:Y:S02]  /*0ad0*/  ISETP.GT.U32.AND P1, PT, R3.reuse, -0x3201, PT ;  /* 0xffffcdff0300780c */ /* 0x040fe40003f24070 */
[----:B------:R-:W-:Y:S02]  /*0ae0*/  IADD3 R3, R3, 0x3200, RZ ;  /* 0x0000320003037810 */ /* 0x000fe40007ffe0ff */
[----:B------:R-:W-:-:S09]  /*0af0*/  IADD3 R5, R5, 0x1900, RZ ;  /* 0x0000190005057810 */ /* 0x000fd20007ffe0ff */
[----:B------:R-:W-:Y:S05]  /*0b00*/  @P1 BRA `(.L_x_2567) ;  /* 0xfffffff400a01947 */ /* 0x000fea000383ffff */
[----:B------:R-:W-:Y:S05]  /*0b10*/  EXIT ;  /* 0x000000000000794d */ /* 0x000fea0003800000 */
.L_x_2564:
[----:B------:R-:W-:Y:S01]  /*0b20*/  HFMA2.MMA R19, -RZ, RZ, 0, 5.9604644775390625e-08 ;  /* 0x00000001ff137435 */ /* 0x000fe200000001ff */
[----:B---3--:R-:W-:Y:S01]  /*0b30*/  IMAD.MOV.U32 R20, RZ, RZ, R10 ;  /* 0x000000ffff147224 */ /* 0x008fe200078e000a */
[----:B------:R-:W-:Y:S02]  /*0b40*/  MOV R22, 0x1f ;  /* 0x0000001f00167802 */ /* 0x000fe40000000f00 */
[----:B------:R-:W-:-:S07]  /*0b50*/  MOV R17, 0xffffffff ;  /* 0xffffffff00117802 */ /* 0x000fce0000000f00 */
[----:B012---:R-:W-:Y:S05]  /*0b60*/  WARPSYNC.COLLECTIVE R17, `(.L_x_2568) ;  /* 0x0000000011087348 */ /* 0x007fea0003c00000 */
[----:B------:R3:W4:Y:S02]  /*0b70*/  SHFL.BFLY P2, R18, R20, R19, R22 ;  /* 0x0c00001314127389 */ /* 0x0007240000040016 */
[----:B01234-:R-:W-:Y:S01]  /*0b80*/  ENDCOLLECTIVE ;  /* 0x000000000000791b */ /* 0x01ffe20003800000 */
.L_x_2568:
[----:B------:R-:W-:Y:S01]  /*0b90*/  HFMA2.MMA R19, -RZ, RZ, 0, 1.1920928955078125e-07 ;  /* 0x00000002ff137435 */ /* 0x000fe200000001ff */
[----:B------:R-:W-:-:S04]  /*0ba0*/  IMAD.MOV.U32 R11, RZ, RZ, R18 ;  /* 0x000000ffff0b7224 */ /* 0x000fc800078e0012 */
[----:B------:R-:W-:-:S05]  /*0bb0*/  FADD.FTZ R11, R10, R11 ;  /* 0x0000000b0a0b7221 */ /* 0x000fca0000010000 */
[----:B------:R-:W-:-:S07]  /*0bc0*/  MOV R20, R11 ;  /* 0x0000000b00147202 */ /* 0x000fce0000000f00 */
[----:B------:R-:W-:Y:S05]  /*0bd0*/  WARPSYNC.COLLECTIVE R17, `(.L_x_2569) ;  /* 0x0000000011087348 */ /* 0x000fea0003c00000 */
[----:B------:R0:W1:Y:S02]  /*0be0*/  SHFL.BFLY P2, R18, R20, R19, R22 ;  /* 0x0c00001314127389 */ /* 0x0000640000040016 */
[----:B01----:R-:W-:Y:S01]  /*0bf0*/  ENDCOLLECTIVE ;  /* 0x000000000000791b */ /* 0x003fe20003800000 */
.L_x_2569:
[----:B------:R-:W-:Y:S01]  /*0c00*/  HFMA2.MMA R19, -RZ, RZ, 0, 2.384185791015625e-07 ;  /* 0x00000004ff137435 */ /* 0x000fe200000001ff */
[----:B------:R-:W-:-:S05]  /*0c10*/  MOV R12, R18 ;  /* 0x00000012000c7202 */ /* 0x000fca0000000f00 */
[----:B------:R-:W-:-:S04]  /*0c20*/  FADD.FTZ R12, R11, R12 ;  /* 0x0000000c0b0c7221 */ /* 0x000fc80000010000 */
[----:B------:R-:W-:-:S07]  /*0c30*/  IMAD.MOV.U32 R20, RZ, RZ, R12 ;  /* 0x000000ffff147224 */ /* 0x000fce00078e000c */
[----:B------:R-:W-:Y:S05]  /*0c40*/  WARPSYNC.COLLECTIVE R17, `(.L_x_2570) ;  /* 0x0000000011087348 */ /* 0x000fea0003c00000 */
[----:B------:R0:W1:Y:S02]  /*0c50*/  SHFL.BFLY P2, R18, R20, R19, R22 ;  /* 0x0c00001314127389 */ /* 0x0000640000040016 */
[----:B01----:R-:W-:Y:S01]  /*0c60*/  ENDCOLLECTIVE ;  /* 0x000000000000791b */ /* 0x003fe20003800000 */
.L_x_2570:
[----:B------:R-:W-:Y:S01]  /*0c70*/  IMAD.MOV.U32 R19, RZ, RZ, 0x8 ;  /* 0x00000008ff137424 */ /* 0x000fe200078e00ff */
[----:B------:R-:W-:-:S05]  /*0c80*/  MOV R13, R18 ;  /* 0x00000012000d7202 */ /* 0x000fca0000000f00 */
[----:B------:R-:W-:-:S05]  /*0c90*/  FADD.FTZ R13, R12, R13 ;  /* 0x0000000d0c0d7221 */ /* 0x000fca0000010000 */
[----:B------:R-:W-:-:S07]  /*0ca0*/  MOV R20, R13 ;  /* 0x0000000d00147202 */ /* 0x000fce0000000f00 */
[----:B------:R-:W-:Y:S05]  /*0cb0*/  WARPSYNC.COLLECTIVE R17, `(.L_x_2571) ;  /* 0x0000000011087348 */ /* 0x000fea0003c00000 */
[----:B------:R0:W1:Y:S02]  /*0cc0*/  SHFL.BFLY P2, R18, R20, R19, R22 ;  /* 0x0c00001314127389 */ /* 0x0000640000040016 */
[----:B01----:R-:W-:Y:S01]  /*0cd0*/  ENDCOLLECTIVE ;  /* 0x000000000000791b */ /* 0x003fe20003800000 */
.L_x_2571:
[----:B------:R-:W-:Y:S01]  /*0ce0*/  HFMA2.MMA R19, -RZ, RZ, 0, 9.5367431640625e-07 ;  /* 0x00000010ff137435 */ /* 0x000fe200000001ff */
[----:B------:R-:W-:-:S05]  /*0cf0*/  MOV R10, R18 ;  /* 0x00000012000a7202 */ /* 0x000fca0000000f00 */
[----:B------:R-:W-:-:S05]  /*0d00*/  FADD.FTZ R10, R13, R10 ;  /* 0x0000000a0d0a7221 */ /* 0x000fca0000010000 */
[----:B------:R-:W-:-:S07]  /*0d10*/  MOV R20, R10 ;  /* 0x0000000a00147202 */ /* 0x000fce0000000f00 */
[----:B------:R-:W-:Y:S05]  /*0d20*/  WARPSYNC.COLLECTIVE R17, `(.L_x_2572) ;  /* 0x0000000011087348 */ /* 0x000fea0003c00000 */
[----:B------:R0:W1:Y:S02]  /*0d30*/  SHFL.BFLY P2, R18, R20, R19, R22 ;  /* 0x0c00001314127389 */ /* 0x0000640000040016 */
[----:B01----:R-:W-:Y:S01]  /*0d40*/  ENDCOLLECTIVE ;  /* 0x000000000000791b */ /* 0x003fe20003800000 */
.L_x_2572:
[----:B------:R-:W-:Y:S01]  /*0d50*/  HFMA2.MMA R19, -RZ, RZ, 0, 5.9604644775390625e-08 ;  /* 0x00000001ff137435 */ /* 0x000fe200000001ff */
[----:B------:R-:W-:Y:S01]  /*0d60*/  MOV R20, R9 ;  /* 0x0000000900147202 */ /* 0x000fe20000000f00 */
[----:B------:R-:W-:-:S09]  /*0d70*/  IMAD.MOV.U32 R11, RZ, RZ, R18 ;  /* 0x000000ffff0b7224 */ /* 0x000fd200078e0012 */
[----:B------:R-:W-:Y:S05]  /*0d80*/  WARPSYNC.COLLECTIVE R17, `(.L_x_2573) ;  /* 0x0000000011087348 */ /* 0x000fea0003c00000 */
[----:B------:R0:W1:Y:S02]  /*0d90*/  SHFL.BFLY P2, R18, R20, R19, R22 ;  /* 0x0c00001314127389 */ /* 0x0000640000040016 */
[----:B01----:R-:W-:Y:S01]  /*0da0*/  ENDCOLLECTIVE ;  /* 0x000000000000791b */ /* 0x003fe20003800000 */
.L_x_2573:
[----:B------:R-:W-:Y:S01]  /*0db0*/  HFMA2.MMA R19, -RZ, RZ, 0, 1.1920928955078125e-07 ;  /* 0x00000002ff137435 */ /* 0x000fe200000001ff */
[----:B------:R-:W-:-:S05]  /*0dc0*/  MOV R12, R18 ;  /* 0x00000012000c7202 */ /* 0x000fca0000000f00 */
[----:B------:R-:W-:-:S04]  /*0dd0*/  FADD.FTZ R14, R9, R12 ;  /* 0x0000000c090e7221 */ /* 0x000fc80000010000 */
[----:B------:R-:W-:-:S07]  /*0de0*/  IMAD.MOV.U32 R20, RZ, RZ, R14 ;  /* 0x000000ffff147224 */ /* 0x000fce00078e000e */
[----:B------:R-:W-:Y:S05]  /*0df0*/  WARPSYNC.COLLECTIVE R17, `(.L_x_2574) ;  /* 0x0000000011087348 */ /* 0x000fea0003c00000 */
[----:B------:R0:W1:Y:S02]  /*0e00*/  SHFL.BFLY P2, R18, R20, R19, R22 ;  /* 0x0c00001314127389 */ /* 0x0000640000040016 */
[----:B01----:R-:W-:Y:S01]  /*0e10*/  ENDCOLLECTIVE ;  /* 0x000000000000791b */ /* 0x003fe20003800000 */
.L_x_2574:
[----:B------:R-:W-:Y:S01]  /*0e20*/  IMAD.MOV.U32 R19, RZ, RZ, 0x4 ;  /* 0x00000004ff137424 */ /* 0x000fe200078e00ff */
[----:B------:R-:W-:-:S05]  /*0e30*/  MOV R13, R18 ;  /* 0x00000012000d7202 */ /* 0x000fca0000000f00 */
[----:B------:R-:W-:-:S05]  /*0e40*/  FADD.FTZ R15, R14, R13 ;  /* 0x0000000d0e0f7221 */ /* 0x000fca0000010000 */
[----:B------:R-:W-:-:S07]  /*0e50*/  MOV R20, R15 ;  /* 0x0000000f00147202 */ /* 0x000fce0000000f00 */
[----:B------:R-:W-:Y:S05]  /*0e60*/  WARPSYNC.COLLECTIVE R17, `(.L_x_2575) ;  /* 0x0000000011087348 */ /* 0x000fea0003c00000 */
[----:B------:R0:W1:Y:S02]  /*0e70*/  SHFL.BFLY P2, R18, R20, R19, R22 ;  /* 0x0c00001314127389 */ /* 0x0000640000040016 */
[----:B01----:R-:W-:Y:S01]  /*0e80*/  ENDCOLLECTIVE ;  /* 0x000000000000791b */ /* 0x003fe20003800000 */
.L_x_2575:
[----:B------:R-:W-:Y:S01]  /*0e90*/  HFMA2.MMA R19, -RZ, RZ, 0, 4.76837158203125e-07 ;  /* 0x00000008ff137435 */ /* 0x000fe200000001ff */
[----:B------:R-:W-:-:S05]  /*0ea0*/  MOV R16, R18 ;  /* 0x0000001200107202 */ /* 0x000fca0000000f00 */
[----:B------:R-:W-:-:S05]  /*0eb0*/  FADD.FTZ R16, R15, R16 ;  /* 0x000000100f107221 */ /* 0x000fca0000010000 */
[----:B------:R-:W-:-:S07]  /*0ec0*/  MOV R20, R16 ;  /* 0x0000001000147202 */ /* 0x000fce0000000f00 */
[----:B------:R-:W-:Y:S05]  /*0ed0*/  WARPSYNC.COLLECTIVE R17, `(.L_x_2576) ;  /* 0x0000000011087348 */ /* 0x000fea0003c00000 */
[----:B------:R0:W1:Y:S02]  /*0ee0*/  SHFL.BFLY P2, R18, R20, R19, R22 ;  /* 0x0c00001314127389 */ /* 0x0000640000040016 */
[----:B01----:R-:W-:Y:S01]  /*0ef0*/  ENDCOLLECTIVE ;  /* 0x000000000000791b */ /* 0x003fe20003800000 */
.L_x_2576:
[----:B------:R-:W-:Y:S01]  /*0f00*/  HFMA2.MMA R19, -RZ, RZ, 0, 9.5367431640625e-07 ;  /* 0x00000010ff137435 */ /* 0x000fe200000001ff */
[----:B------:R-:W-:-:S04]  /*0f10*/  IMAD.MOV.U32 R9, RZ, RZ, R18 ;  /* 0x000000ffff097224 */ /* 0x000fc800078e0012 */
[----:B------:R-:W-:-:S05]  /*0f20*/  FADD.FTZ R9, R16, R9 ;  /* 0x0000000910097221 */ /* 0x000fca0000010000 */
[----:B------:R-:W-:-:S07]  /*0f30*/  MOV R20, R9 ;  /* 0x0000000900147202 */ /* 0x000fce0000000f00 */
[----:B------:R-:W-:Y:S05]  /*0f40*/  WARPSYNC.COLLECTIVE R17, `(.L_x_2577) ;  /* 0x0000000011087348 */ /* 0x000fea0003c00000 */
[----:B------:R0:W1:Y:S02]  /*0f50*/  SHFL.BFLY P2, R18, R20, R19, R22 ;  /* 0x0c00001314127389 */ /* 0x0000640000040016 */
[----:B01----:R-:W-:Y:S01]  /*0f60*/  ENDCOLLECTIVE ;  /* 0x000000000000791b */ /* 0x003fe20003800000 */
.L_x_2577:
[----:B------:R-:W-:Y:S01]  /*0f70*/  MOV R14, R18 ;  /* 0x00000012000e7202 */ /* 0x000fe20000000f00 */
[----:B------:R-:W-:Y:S06]  /*0f80*/  BRA `(.L_x_2578) ;  /* 0xfffffff8007c7947 */ /* 0x000fec000383ffff */
.L_x_2579:
        /* <DEDUP_REMOVED lines=15> */
.L_x_5494:


//--------------------- .text._ZN10layer_norm13ln_bwd_kernelINS_13Kernel_traitsI13__nv_bfloat16fS2_fjLj12800ELj5ELj1ELj4ELj16ENS_18Kernel_traits_baseILj12800ES2_fS2_fjLj128EEEEEEEvNS_9BwdParamsE --------------------------
	.section	.text._ZN10layer_norm13ln_bwd_kernelINS_13Kernel_traitsI13__nv_bfloat16fS2_fjLj12800ELj5ELj1ELj4ELj16ENS_18Kernel_traits_baseILj12800ES2_fS2_fjLj128EEEEEEEvNS_9BwdParamsE,"ax",@progbits
	.align	128
        .global         _ZN10layer_norm13ln_bwd_kernelINS_13Kernel_traitsI13__nv_bfloat16fS2_fjLj12800ELj5ELj1ELj4ELj16ENS_18Kernel_traits_baseILj12800ES2_fS2_fjLj128EEEEEEEvNS_9BwdParamsE
        .type           _ZN10layer_norm13ln_bwd_kernelINS_13Kernel_traitsI13__nv_bfloat16fS2_fjLj12800ELj5ELj1ELj4ELj16ENS_18Kernel_traits_baseILj12800ES2_fS2_fjLj128EEEEEEEvNS_9BwdParamsE,@function
        .size           _ZN10layer_norm13ln_bwd_kernelINS_13Kernel_traitsI13__nv_bfloat16fS2_fjLj12800ELj5ELj1ELj4ELj16ENS_18Kernel_traits_baseILj12800ES2_fS2_fjLj128EEEEEEEvNS_9BwdParamsE,(.L_x_5495 - _ZN10layer_norm13ln_bwd_kernelINS_13Kernel_traitsI13__nv_bfloat16fS2_fjLj12800ELj5ELj1ELj4ELj16ENS_18Kernel_traits_baseILj12800ES2_fS2_fjLj128EEEEEEEvNS_9BwdParamsE)
        .other          _ZN10layer_norm13ln_bwd_kernelINS_13Kernel_traitsI13__nv_bfloat16fS2_fjLj12800ELj5ELj1ELj4ELj16ENS_18Kernel_traits_baseILj12800ES2_fS2_fjLj128EEEEEEEvNS_9BwdParamsE,@"STO_CUDA_ENTRY STV_DEFAULT"
_ZN10layer_norm13ln_bwd_kernelINS_13Kernel_traitsI13__nv_bfloat16fS2_fjLj12800ELj5ELj1ELj4ELj16ENS_18Kernel_traits_baseILj12800ES2_fS2_fjLj128EEEEEEEvNS_9BwdParamsE:
.text._ZN10layer_norm13ln_bwd_kernelINS_13Kernel_traitsI13__nv_bfloat16fS2_fjLj12800ELj5ELj1ELj4ELj16ENS_18Kernel_traits_baseILj12800ES2_fS2_fjLj128EEEEEEEvNS_9BwdParamsE:
        /* <DEDUP_REMOVED lines=22> */
[C---:B------:R-:W-:Y:S02]  /*0160*/  @P0 IADD3 R15, R34.reuse, 0x780, RZ ;  /* 0x00000780220f0810 */ /* 0x040fe40007ffe0ff */
[C---:B------:R-:W-:Y:S01]  /*0170*/  @P0 IADD3 R17, R34.reuse, 0xa00, RZ ;  /* 0x00000a0022110810 */ /* 0x040fe20007ffe0ff */
[----:B---3--:R-:W-:Y:S01]  /*0180*/  @P0 IMAD.WIDE.U32 R4, R13, 0x8, R4 ;  /* 0x000000080d040825 */ /* 0x008fe200078e0004 */
[----:B--2---:R-:W-:-:S03]  /*0190*/  @P0 LEA R10, P1, R34, R18, 0x3 ;  /* 0x00000012220a0211 */ /* 0x004fc600078218ff */
[----:B-1----:R-:W-:Y:S01]  /*01a0*/  @P0 IMAD.WIDE.U32 R2, R11, 0x8, R2 ;  /* 0x000000080b020825 */ /* 0x002fe200078e0002 */
[----:B------:R-:W-:Y:S01]  /*01b0*/  @P0 LEA.HI.X R11, R34, R19, RZ, 0x3, P1 ;  /* 0x00000013220b0211 */ /* 0x000fe200008f1cff */
[----:B------:R-:W5:Y:S02]  /*01c0*/  @P0 LDG.E.64 R76, desc[UR6][R4.64] ;  /* 0x00000006044c0981 */ /* 0x000f64000c1e1b00 */
[----:B0-----:R-:W-:Y:S01]  /*01d0*/  @P0 IMAD.WIDE.U32 R6, R15, 0x8, R6 ;  /* 0x000000080f060825 */ /* 0x001fe200078e0006 */
[----:B------:R-:W-:Y:S01]  /*01e0*/  LEA.HI R33, R58, R57, RZ, 0x19 ;  /* 0x000000393a217211 */ /* 0x000fe200078fc8ff */
[----:B------:R-:W5:Y:S02]  /*01f0*/  @P0 LDG.E.64 R72, desc[UR6][R2.64] ;  /* 0x0000000602480981 */ /* 0x000f64000c1e1b00 */
[----:B----4-:R-:W-:Y:S02]  /*0200*/  @P0 IMAD.WIDE.U32 R8, R17, 0x8, R8 ;  /* 0x0000000811080825 */ /* 0x010fe400078e0008 */
        /* <DEDUP_REMOVED lines=31> */
[----:B------:R0:W4:Y:S01]  /*0400*/  LDG.E.64 R12, desc[UR6][R2.64+0x5000] ;  /* 0x00500006020c7981 */ /* 0x000122000c1e1b00 */
[--C-:B-----5:R-:W-:Y:S01]  /*0410*/  SHF.R.U64 R98, R68, 0x10, R69.reuse ;  /* 0x0000001044627819 */ /* 0x120fe20000001245 */
[----:B------:R-:W-:Y:S01]  /*0420*/  HFMA2.MMA R122, -RZ, RZ, 0, 5.9604644775390625e-08 ;  /* 0x00000001ff7a7435 */ /* 0x000fe200000001ff */
[----:B------:R-:W-:Y:S01]  /*0430*/  SHF.R.U32.HI R100, RZ, 0x10, R69 ;  /* 0x00000010ff647819 */ /* 0x000fe20000011645 */
[----:B------:R-:W-:Y:S01]  /*0440*/  HFMA2.MMA R59, -RZ, RZ, 0, 0 ;  /* 0x00000000ff3b7435 */ /* 0x000fe200000001ff */
        /* <DEDUP_REMOVED lines=27> */
[----:B0-----:R-:W-:Y:S02]  /*0600*/  CS2R R2, SRZ ;  /* 0x0000000000027805 */ /* 0x001fe4000001ff00 */
[----:B------:R-:W-:Y:S02]  /*0610*/  SHF.L.U32 R73, R73, 0x10, RZ ;  /* 0x0000001049497819 */ /* 0x000fe400000006ff */
[----:B------:R-:W-:Y:S02]  /*0620*/  SHF.L.U32 R77, R77, 0x10, RZ ;  /* 0x000000104d4d7819 */ /* 0x000fe400000006ff */
[----:B------:R-:W-:-:S02]  /*0630*/  SHF.L.U32 R81, R81, 0x10, RZ ;  /* 0x0000001051517819 */ /* 0x000fc400000006ff */
[----:B------:R-:W-:Y:S02]  /*0640*/  SHF.L.U32 R85, R85, 0x10, RZ ;  /* 0x0000001055557819 */ /* 0x000fe400000006ff */
[----:B------:R-:W-:Y:S02]  /*0650*/  MOV R32, RZ ;  /* 0x000000ff00207202 */ /* 0x000fe40000000f00 */
[----:B------:R-:W-:Y:S02]  /*0660*/  MOV R0, RZ ;  /* 0x000000ff00007202 */ /* 0x000fe40000000f00 */
[----:B------:R-:W-:Y:S02]  /*0670*/  MOV R99, R33 ;  /* 0x0000002100637202 */ /* 0x000fe40000000f00 */
        /* <DEDUP_REMOVED lines=10> */
[--C-:B--2---:R-:W-:Y:S02]  /*0720*/  SHF.R.U64 R101, R4, 0x10, R5.reuse ;  /* 0x0000001004657819 */ /* 0x104fe40000001205 */
[----:B------:R-:W-:Y:S02]  /*0730*/  SHF.R.U32.HI R103, RZ, 0x10, R5 ;  /* 0x00000010ff677819 */ /* 0x000fe40000011605 */
[--C-:B---3--:R-:W-:Y:S02]  /*0740*/  SHF.R.U64 R105, R6, 0x10, R7.reuse ;  /* 0x0000001006697819 */ /* 0x108fe40000001207 */
[----:B------:R-:W-:-:S02]  /*0750*/  SHF.R.U32.HI R107, RZ, 0x10, R7 ;  /* 0x00000010ff6b7819 */ /* 0x000fc40000011607 */
[--C-:B----4-:R-:W-:Y:S02]  /*0760*/  SHF.R.U64 R109, R8, 0x10, R9.reuse ;  /* 0x00000010086d7819 */ /* 0x110fe40000001209 */
        /* <DEDUP_REMOVED lines=30> */
.L_x_2586:
[----:B------:R-:W-:Y:S01]  /*0950*/  ULDC.64 UR4, c[0x0][0x228] ;  /* 0x00008a0000047ab9 */ /* 0x000fe20000000a00 */
[----:B------:R-:W-:Y:S01]  /*0960*/  IMAD R121, R99, 0xc80, R34 ;  /* 0x00000c8063797824 */ /* 0x000fe200078e0222 */
[----:B------:R-:W-:-:S04]  /*0970*/  ISETP.NE.U32.AND P0, PT, RZ, UR4, PT ;  /* 0x00000004ff007c0c */ /* 0x000fc8000bf05070 */
[----:B------:R-:W-:-:S13]  /*0980*/  ISETP.NE.AND.EX P0, PT, RZ, UR5, PT, P0 ;  /* 0x00000005ff007c0c */ /* 0x000fda000bf05300 */
[----:B0-----:R-:W0:Y:S08]  /*0990*/  @P0 LDC.64 R36, c[0x0][0x228] ;  /* 0x00008a00ff240b82 */ /* 0x001e300000000a00 */
[----:B------:R-:W1:Y:S08]  /*09a0*/  @P0 LDC.64 R40, c[0x0][0x228] ;  /* 0x00008a00ff280b82 */ /* 0x000e700000000a00 */
[----:B------:R-:W2:Y:S08]  /*09b0*/  @P0 LDC.64 R44, c[0x0][0x228] ;  /* 0x00008a00ff2c0b82 */ /* 0x000eb00000000a00 */
[----:B------:R-:W3:Y:S01]  /*09c0*/  @P0 LDC.64 R48, c[0x0][0x228] ;  /* 0x00008a00ff300b82 */ /* 0x000ee20000000a00 */
[C---:B------:R-:W-:Y:S01]  /*09d0*/  IADD3 R123, R121.reuse, 0x280, RZ ;  /* 0x00000280797b7810 */ /* 0x040fe20007ffe0ff */
[----:B0-----:R-:W-:-:S06]  /*09e0*/  @P0 IMAD.WIDE.U32 R36, R121, 0x10, R36 ;  /* 0x0000001079240825 */ /* 0x001fcc00078e0024 */
[----:B------:R-:W0:Y:S01]  /*09f0*/  @P0 LDC.64 R52, c[0x0][0x228] ;  /* 0x00008a00ff340b82 */ /* 0x000e220000000a00 */
[----:B-1----:R-:W-:Y:S01]  /*0a00*/  @P0 IMAD.WIDE.U32 R40, R123, 0x10, R40 ;  /* 0x000000107b280825 */ /* 0x002fe200078e0028 */
[C---:B------:R-:W-:Y:S01]  /*0a10*/  IADD3 R125, R121.reuse, 0x500, RZ ;  /* 0x00000500797d7810 */ /* 0x040fe20007ffe0ff */
[----:B------:R-:W4:Y:S01]  /*0a20*/  @P0 LDG.E.128 R36, desc[UR6][R36.64] ;  /* 0x0000000624240981 */ /* 0x000f22000c1e1d00 */
[----:B------:R-:W-:-:S03]  /*0a30*/  IADD3 R127, R121, 0x780, RZ ;  /* 0x00000780797f7810 */ /* 0x000fc60007ffe0ff */
[----:B------:R-:W5:Y:S01]  /*0a40*/  @P0 LDG.E.128 R40, desc[UR6][R40.64] ;  /* 0x0000000628280981 */ /* 0x000f62000c1e1d00 */
[----:B--2---:R-:W-:Y:S01]  /*0a50*/  @P0 IMAD.WIDE.U32 R44, R125, 0x10, R44 ;  /* 0x000000107d2c0825 */ /* 0x004fe200078e002c */
[----:B------:R-:W-:Y:S01]  /*0a60*/  IADD3 R129, R121, 0xa00, RZ ;  /* 0x00000a0079817810 */ /* 0x000fe20007ffe0ff */
[----:B------:R-:W1:Y:S04]  /*0a70*/  @!P0 LDC.64 R90, c[0x0][0x220] ;  /* 0x00008800ff5a8b82 */ /* 0x000e680000000a00 */
[----:B------:R-:W2:Y:S01]  /*0a80*/  @P0 LDG.E.128 R44, desc[UR6][R44.64] ;  /* 0x000000062c2c0981 */ /* 0x000ea2000c1e1d00 */
[----:B---3--:R-:W-:-:S03]  /*0a90*/  @P0 IMAD.WIDE.U32 R48, R127, 0x10, R48 ;  /* 0x000000107f300825 */ /* 0x008fc600078e0030 */
[----:B------:R-:W3:Y:S03]  /*0aa0*/  @!P0 LDC.64 R88, c[0x0][0x220] ;  /* 0x00008800ff588b82 */ /* 0x000ee60000000a00 */
[----:B------:R-:W2:Y:S01]  /*0ab0*/  @P0 LDG.E.128 R48, desc[UR6][R48.64] ;  /* 0x0000000630300981 */ /* 0x000ea2000c1e1d00 */
[----:B0-----:R-:W-:-:S04]  /*0ac0*/  @P0 IMAD.WIDE.U32 R52, R129, 0x10, R52 ;  /* 0x0000001081340825 */ /* 0x001fc800078e0034 */
[----:B------:R-:W0:Y:S02]  /*0ad0*/  @!P0 LDC.64 R96, c[0x0][0x220] ;  /* 0x00008800ff608b82 */ /* 0x000e240000000a00 */
[----:B------:R-:W2:Y:S01]  /*0ae0*/  @P0 LDG.E.128 R52, desc[UR6][R52.64] ;  /* 0x0000000634340981 */ /* 0x000ea2000c1e1d00 */
[----:B------:R-:W-:-:S05]  /*0af0*/  @P0 MOV R120, RZ ;  /* 0x000000ff00780202 */ /* 0x000fca0000000f00 */
[----:B------:R-:W0:Y:S08]  /*0b00*/  @!P0 LDC.64 R92, c[0x0][0x220] ;  /* 0x00008800ff5c8b82 */ /* 0x000e300000000a00 */
[----:B------:R-:W0:Y:S01]  /*0b10*/  @!P0 LDC.64 R94, c[0x0][0x230] ;  /* 0x00008c00ff5e8b82 */ /* 0x000e220000000a00 */
[----:B-1----:R-:W-:-:S07]  /*0b20*/  @!P0 IMAD.WIDE.U32 R134, R123, 0x10, R90 ;  /* 0x000000107b868825 */ /* 0x002fce00078e005a */
[----:B------:R-:W1:Y:S01]  /*0b30*/  @!P0 LDC.64 R90, c[0x0][0x220] ;  /* 0x00008800ff5a8b82 */ /* 0x000e620000000a00 */
[----:B---3--:R-:W-:-:S04]  /*0b40*/  @!P0 IMAD.WIDE.U32 R132, R125, 0x10, R88 ;  /* 0x000000107d848825 */ /* 0x008fc800078e0058 */
[----:B0-----:R-:W-:-:S03]  /*0b50*/  @!P0 IMAD.WIDE.U32 R136, R129, 0x10, R96 ;  /* 0x0000001081888825 */ /* 0x001fc600078e0060 */
[----:B------:R-:W0:Y:S01]  /*0b60*/  LDC.64 R88, c[0x0][0x238] ;  /* 0x00008e00ff587b82 */ /* 0x000e220000000a00 */
[----:B------:R-:W-:-:S07]  /*0b70*/  @!P0 IMAD.WIDE.U32 R92, R121, 0x10, R92 ;  /* 0x00000010795c8825 */ /* 0x000fce00078e005c */
[----:B------:R-:W3:Y:S01]  /*0b80*/  LDC.64 R96, c[0x0][0x268] ;  /* 0x00009a00ff607b82 */ /* 0x000ee20000000a00 */
[----:B------:R-:W-:-:S05]  /*0b90*/  @!P0 IMAD.WIDE R94, R99, 0x4, R94 ;  /* 0x00000004635e8825 */ /* 0x000fca00078e025e */
[----:B------:R3:W5:Y:S01]  /*0ba0*/  @!P0 LDG.E R120, desc[UR6][R94.64] ;  /* 0x000000065e788981 */ /* 0x000762000c1e1900 */
[----:B-1----:R-:W-:-:S04]  /*0bb0*/  @!P0 IMAD.WIDE.U32 R130, R127, 0x10, R90 ;  /* 0x000000107f828825 */ /* 0x002fc800078e005a */
[----:B0-----:R-:W-:-:S05]  /*0bc0*/  IMAD.WIDE R138, R99, 0x4, R88 ;  /* 0x00000004638a7825 */ /* 0x001fca00078e0258 */
[----:B------:R-:W2:Y:S01]  /*0bd0*/  LDG.E R119, desc[UR6][R138.64] ;  /* 0x000000068a777981 */ /* 0x000ea2000c1e1900 */
[----:B---3--:R-:W-:-:S04]  /*0be0*/  IMAD.WIDE.U32 R88, R121, 0x8, R96 ;  /* 0x0000000879587825 */ /* 0x008fc800078e0060 */
[--C-:B------:R-:W-:Y:S02]  /*0bf0*/  IMAD.WIDE.U32 R90, R123, 0x8, R96.reuse ;  /* 0x000000087b5a7825 */ /* 0x100fe400078e0060 */
[----:B------:R-:W3:Y:S02]  /*0c00*/  LDG.E.64 R88, desc[UR6][R88.64] ;  /* 0x0000000658587981 */ /* 0x000ee4000c1e1b00 */
[--C-:B------:R-:W-:Y:S02]  /*0c10*/  IMAD.WIDE.U32 R94, R125, 0x8, R96.reuse ;  /* 0x000000087d5e7825 */ /* 0x100fe400078e0060 */
[----:B------:R-:W3:Y:S04]  /*0c20*/  LDG.E.64 R90, desc[UR6][R90.64] ;  /* 0x000000065a5a7981 */ /* 0x000ee8000c1e1b00 */
[----:B------:R-:W3:Y:S04]  /*0c30*/  LDG.E.64 R94, desc[UR6][R94.64] ;  /* 0x000000065e5e7981 */ /* 0x000ee8000c1e1b00 */
[----:B------:R0:W5:Y:S04]  /*0c40*/  @!P0 LDG.E.128 R36, desc[UR6][R92.64] ;  /* 0x000000065c248981 */ /* 0x000168000c1e1d00 */
[----:B------:R5:W2:Y:S04]  /*0c50*/  @!P0 LDG.E.128 R40, desc[UR6][R134.64] ;  /* 0x0000000686288981 */ /* 0x000aa8000c1e1d00 */
[----:B------:R-:W3:Y:S04]  /*0c60*/  @!P0 LDG.E.128 R44, desc[UR6][R132.64] ;  /* 0x00000006842c8981 */ /* 0x000ee8000c1e1d00 */
[----:B------:R1:W3:Y:S04]  /*0c70*/  @!P0 LDG.E.128 R48, desc[UR6][R130.64] ;  /* 0x0000000682308981 */ /* 0x0002e8000c1e1d00 */
[----:B------:R-:W3:Y:S01]  /*0c80*/  @!P0 LDG.E.128 R52, desc[UR6][R136.64] ;  /* 0x0000000688348981 */ /* 0x000ee2000c1e1d00 */
[----:B0-----:R-:W-:-:S04]  /*0c90*/  IMAD.WIDE.U32 R92, R127, 0x8, R96 ;  /* 0x000000087f5c7825 */ /* 0x001fc800078e0060 */
[----:B------:R-:W-:Y:S02]  /*0ca0*/  IMAD.WIDE.U32 R96, R129, 0x8, R96 ;  /* 0x0000000881607825 */ /* 0x000fe400078e0060 */
[----:B------:R-:W3:Y:S04]  /*0cb0*/  LDG.E.64 R92, desc[UR6][R92.64] ;  /* 0x000000065c5c7981 */ /* 0x000ee8000c1e1b00 */
[----:B------:R-:W3:Y:S01]  /*0cc0*/  LDG.E.64 R96, desc[UR6][R96.64] ;  /* 0x0000000660607981 */ /* 0x000ee2000c1e1b00 */
[----:B------:R-:W0:Y:S08]  /*0cd0*/  @P0 MUFU.RCP R146, R68 ;  /* 0x0000004400920308 */ /* 0x000e300000001000 */
[----:B------:R-:W2:Y:S08]  /*0ce0*/  @P0 MUFU.RCP R124, R107 ;  /* 0x0000006b007c0308 */ /* 0x000eb00000001000 */
[----:B------:R-:W2:Y:S08]  /*0cf0*/  @P0 MUFU.RCP R139, R66 ;  /* 0x00000042008b0308 */ /* 0x000eb00000001000 */
[----:B------:R-:W2:Y:S08]  /*0d00*/  @P0 MUFU.RCP R148, R103 ;  /* 0x0000006700940308 */ /* 0x000eb00000001000 */
[----:B------:R-:W2:Y:S08]  /*0d10*/  @P0 MUFU.RCP R126, R111 ;  /* 0x0000006f007e0308 */ /* 0x000eb00000001000 */
[----:B------:R-:W2:Y:S08]  /*0d20*/  @P0 MUFU.RCP R142, R101 ;  /* 0x00000065008e0308 */ /* 0x000eb00000001000 */
[----:B------:R-:W2:Y:S01]  /*0d30*/  @P0 MUFU.RCP R150, R70 ;  /* 0x0000004600960308 */ /* 0x000ea20000001000 */
[----:B------:R-:W-:-:S07]  /*0d40*/  LOP3.LUT P1, RZ, R122, 0xff, RZ, 0xc0, !PT ;  /* 0x000000ff7aff7812 */ /* 0x000fce000782c0ff */
[----:B------:R-:W2:Y:S08]  /*0d50*/  @P0 MUFU.RCP R152, R105 ;  /* 0x0000006900980308 */ /* 0x000eb00000001000 */
[----:B------:R-:W2:Y:S08]  /*0d60*/  @P0 MUFU.RCP R137, R72 ;  /* 0x0000004800890308 */ /* 0x000eb00000001000 */
[----:B------:R-:W3:Y:S08]  /*0d70*/  @P0 MUFU.RCP R145, R76 ;  /* 0x0000004c00910308 */ /* 0x000ef00000001000 */
[----:B------:R-:W3:Y:S08]  /*0d80*/  @P0 MUFU.RCP R144, R78 ;  /* 0x0000004e00900308 */ /* 0x000ef00000001000 */
[----:B------:R-:W3:Y:S08]  /*0d90*/  @P0 MUFU.RCP R132, R115 ;  /* 0x0000007300840308 */ /* 0x000ef00000001000 */
[----:B------:R-:W3:Y:S08]  /*0da0*/  @P0 MUFU.RCP R143, R74 ;  /* 0x0000004a008f0308 */ /* 0x000ef00000001000 */
[----:B------:R-:W3:Y:S08]  /*0db0*/  @P0 MUFU.RCP R140, R113 ;  /* 0x00000071008c0308 */ /* 0x000ef00000001000 */
[----:B------:R-:W-:Y:S08]  /*0dc0*/  @P0 MUFU.RCP R138, R80 ;  /* 0x00000050008a0308 */ /* 0x000ff00000001000 */
[----:B------:R-:W-:Y:S08]  /*0dd0*/  @P0 MUFU.RCP R128, R109 ;  /* 0x0000006d00800308 */ /* 0x000ff00000001000 */
[----:B------:R-:W-:Y:S01]  /*0de0*/  @P0 MUFU.RCP R136, R82 ;  /* 0x0000005200880308 */ /* 0x000fe20000001000 */
[----:B------:R-:W-:Y:S01]  /*0df0*/  UMOV UR4, 0xffffffff ;  /* 0xffffffff00047882 */ /* 0x000fe20000000000 */
[----:B------:R-:W-:Y:S01]  /*0e00*/  ISETP.NE.AND P2, PT, R35, RZ, PT ;  /* 0x000000ff2300720c */ /* 0x000fe20003f45270 */
[----:B----4-:R-:W-:Y:S01]  /*0e10*/  @P0 FADD.FTZ R133, -R69, R38 ;  /* 0x0000002645850221 */ /* 0x010fe20000010100 */
[----:B------:R-:W-:Y:S01]  /*0e20*/  @P0 FADD.FTZ R131, -R100, R39 ;  /* 0x0000002764830221 */ /* 0x000fe20000010100 */
[----:B-----5:R-:W-:Y:S01]  /*0e30*/  @!P0 FADD.FTZ R134, R39, -R120 ;  /* 0x8000007827868221 */ /* 0x020fe20000010000 */
[----:B------:R-:W-:Y:S01]  /*0e40*/  @P0 FADD.FTZ R39, -R104, R43 ;  /* 0x0000002b68270221 */ /* 0x000fe20000010100 */
[----:B------:R-:W-:Y:S01]  /*0e50*/  @P0 FADD.FTZ R122, -R67, R36 ;  /* 0x00000024437a0221 */ /* 0x000fe20000010100 */
[----:B------:R-:W-:Y:S01]  /*0e60*/  @P0 FADD.FTZ R135, -R98, R37 ;  /* 0x0000002562870221 */ /* 0x000fe20000010100 */
[--C-:B-1----:R-:W-:Y:S01]  /*0e70*/  @!P0 FADD.FTZ R130, R37, -R120.reuse ;  /* 0x8000007825828221 */ /* 0x102fe20000010000 */
[----:B0-----:R-:W-:Y:S01]  /*0e80*/  @P0 FMUL.FTZ R133, R133, R146 ;  /* 0x0000009285850220 */ /* 0x001fe20000410000 */
[----:B------:R-:W0:Y:S01]  /*0e90*/  @P0 MUFU.RCP R37, R117 ;  /* 0x0000007500250308 */ /* 0x000e220000001000 */
[----:B--2---:R-:W-:Y:S01]  /*0ea0*/  @!P0 FADD.FTZ R146, R43, -R120 ;  /* 0x800000782b928221 */ /* 0x004fe20000010000 */
[----:B------:R-:W-:Y:S01]  /*0eb0*/  @P0 FMUL.FTZ R124, R39, R124 ;  /* 0x0000007c277c0220 */ /* 0x000fe20000410000 */
[----:B------:R-:W-:Y:S01]  /*0ec0*/  @P0 FADD.FTZ R43, -R108, R47 ;  /* 0x0000002f6c2b0221 */ /* 0x000fe20000010100 */
[----:B------:R-:W-:Y:S01]  /*0ed0*/  @P0 FMUL.FTZ R122, R122, R139 ;  /* 0x0000008b7a7a0220 */ /* 0x000fe20000410000 */
[----:B------:R-:W-:Y:S01]  /*0ee0*/  @P0 FMUL.FTZ R131, R131, R148 ;  /* 0x0000009483830220 */ /* 0x000fe20000410000 */
[----:B------:R-:W-:Y:S01]  /*0ef0*/  @P0 FADD.FTZ R141, -R71, R40 ;  /* 0x00000028478d0221 */ /* 0x000fe20000010100 */
[----:B------:R-:W-:Y:S01]  /*0f00*/  @P0 FADD.FTZ R139, -R102, R41 ;  /* 0x00000029668b0221 */ /* 0x000fe20000010100 */
[----:B------:R-:W1:Y:S01]  /*0f10*/  @P0 MUFU.RCP R39, R84 ;  /* 0x0000005400270308 */ /* 0x000e620000001000 */
[----:B------:R-:W-:Y:S01]  /*0f20*/  @P0 FADD.FTZ R148, -R73, R42 ;  /* 0x0000002a49940221 */ /* 0x000fe20000010100 */
[----:B------:R-:W-:Y:S01]  /*0f30*/  @P0 FADD.FTZ R154, -R77, R46 ;  /* 0x0000002e4d9a0221 */ /* 0x000fe20000010100 */
[----:B------:R-:W-:Y:S01]  /*0f40*/  @P0 FMUL.FTZ R126, R43, R126 ;  /* 0x0000007e2b7e0220 */ /* 0x000fe20000410000 */
[----:B------:R-:W-:Y:S01]  /*0f50*/  @P0 FMUL.FTZ R135, R135, R142 ;  /* 0x0000008e87870220 */ /* 0x000fe20000410000 */
[----:B------:R-:W-:Y:S01]  /*0f60*/  @P0 FMUL.FTZ R141, R141, R150 ;  /* 0x000000968d8d0220 */ /* 0x000fe20000410000 */
[----:B------:R-:W-:Y:S01]  /*0f70*/  @P0 FADD.FTZ R43, -R79, R48 ;  /* 0x000000304f2b0221 */ /* 0x000fe20000010100 */
[----:B------:R-:W-:Y:S01]  /*0f80*/  @P0 FADD.FTZ R147, -R112, R51 ;  /* 0x0000003370930221 */ /* 0x000fe20000010100 */
[--C-:B------:R-:W-:Y:S01]  /*0f90*/  @!P0 FADD.FTZ R142, R41, -R120.reuse ;  /* 0x80000078298e8221 */ /* 0x100fe20000010000 */
[----:B------:R-:W-:Y:S01]  /*0fa0*/  @P0 FMUL.FTZ R139, R139, R152 ;  /* 0x000000988b8b0220 */ /* 0x000fe20000410000 */
[----:B------:R-:W-:Y:S01]  /*0fb0*/  @P0 FMUL.FTZ R137, R148, R137 ;  /* 0x0000008994890220 */ /* 0x000fe20000410000 */
[----:B---3--:R-:W-:Y:S01]  /*0fc0*/  @!P0 FADD.FTZ R150, R47, -R120 ;  /* 0x800000782f968221 */ /* 0x008fe20000010000 */
[----:B------:R-:W-:Y:S01]  /*0fd0*/  @P0 FADD.FTZ R152, -R75, R44 ;  /* 0x0000002c4b980221 */ /* 0x000fe20000010100 */
[----:B------:R-:W-:Y:S01]  /*0fe0*/  @P0 FADD.FTZ R41, -R106, R45 ;  /* 0x0000002d6a290221 */ /* 0x000fe20000010100 */
[----:B------:R-:W-:Y:S01]  /*0ff0*/  @!P0 FADD.FTZ R148, R45, -R120 ;  /* 0x800000782d948221 */ /* 0x000fe20000010000 */
[----:B------:R-:W-:Y:S01]  /*1000*/  @P0 FMUL.FTZ R47, R154, R145 ;  /* 0x000000919a2f0220 */ /* 0x000fe20000410000 */
[----:B------:R-:W-:Y:S01]  /*1010*/  @P0 FADD.FTZ R45, -R110, R49 ;  /* 0x000000316e2d0221 */ /* 0x000fe20000010100 */
[----:B------:R-:W-:Y:S01]  /*1020*/  @!P0 FADD.FTZ R154, R49, -R120 ;  /* 0x80000078319a8221 */ /* 0x000fe20000010000 */
[----:B------:R-:W-:Y:S01]  /*1030*/  @P0 FADD.FTZ R145, -R81, R50 ;  /* 0x0000003251910221 */ /* 0x000fe20000010100 */
[----:B------:R-:W-:Y:S01]  /*1040*/  @!P0 FADD.FTZ R156, R50, -R120 ;  /* 0x80000078329c8221 */ /* 0x000fe20000010000 */
[----:B------:R-:W-:Y:S01]  /*1050*/  @P0 FMUL.FTZ R49, R43, R144 ;  /* 0x000000902b310220 */ /* 0x000fe20000410000 */
[----:B------:R-:W-:Y:S01]  /*1060*/  @P0 FMUL.FTZ R50, R147, R132 ;  /* 0x0000008493320220 */ /* 0x000fe20000410000 */
[----:B------:R-:W-:Y:S01]  /*1070*/  @P0 FADD.FTZ R43, -R83, R52 ;  /* 0x00000034532b0221 */ /* 0x000fe20000010100 */
[----:B------:R-:W-:Y:S01]  /*1080*/  @!P0 FADD.FTZ R132, R52, -R120 ;  /* 0x8000007834848221 */ /* 0x000fe20000010000 */
[----:B------:R-:W-:Y:S01]  /*1090*/  @P0 FMUL.FTZ R143, R152, R143 ;  /* 0x0000008f988f0220 */ /* 0x000fe20000410000 */
[----:B------:R-:W-:Y:S01]  /*10a0*/  @P0 FADD.FTZ R52, -R114, R53 ;  /* 0x0000003572340221 */ /* 0x000fe20000010100 */
[----:B------:R-:W-:Y:S01]  /*10b0*/  @!P0 FADD.FTZ R152, R48, -R120 ;  /* 0x8000007830988221 */ /* 0x000fe20000010000 */
[----:B------:R-:W-:Y:S01]  /*10c0*/  @P0 FMUL.FTZ R48, R45, R140 ;  /* 0x0000008c2d300220 */ /* 0x000fe20000410000 */
[----:B------:R-:W-:Y:S01]  /*10d0*/  @P0 FADD.FTZ R140, -R85, R54 ;  /* 0x00000036558c0221 */ /* 0x000fe20000010100 */
[--C-:B------:R-:W-:Y:S01]  /*10e0*/  @!P0 FADD.FTZ R144, R54, -R120.reuse ;  /* 0x8000007836908221 */ /* 0x100fe20000010000 */
[--C-:B------:R-:W-:Y:S01]  /*10f0*/  @!P0 FADD.FTZ R46, R46, -R120.reuse ;  /* 0x800000782e2e8221 */ /* 0x100fe20000010000 */
[--C-:B------:R-:W-:Y:S01]  /*1100*/  @!P0 FADD.FTZ R158, R51, -R120.reuse ;  /* 0x80000078339e8221 */ /* 0x100fe20000010000 */
[----:B0-----:R-:W-:Y:S01]  /*1110*/  @P0 FMUL.FTZ R54, R52, R37 ;  /* 0x0000002534360220 */ /* 0x001fe20000410000 */
[----:B------:R-:W-:Y:S01]  /*1120*/  @P0 FMUL.FTZ R51, R145, R138 ;  /* 0x0000008a91330220 */ /* 0x000fe20000410000 */
[----:B------:R-:W-:Y:S01]  /*1130*/  MOV R37, R88 ;  /* 0x0000005800257202 */ /* 0x000fe20000000f00 */
[--C-:B------:R-:W-:Y:S01]  /*1140*/  @!P0 FADD.FTZ R36, R36, -R120.reuse ;  /* 0x8000007824248221 */ /* 0x100fe20000010000 */
[--C-:B------:R-:W-:Y:S01]  /*1150*/  @!P0 FADD.FTZ R138, R53, -R120.reuse ;  /* 0x80000078358a8221 */ /* 0x100fe20000010000 */
[--C-:B------:R-:W-:Y:S01]  /*1160*/  @!P0 FADD.FTZ R42, R42, -R120.reuse ;  /* 0x800000782a2a8221 */ /* 0x100fe20000010000 */
[----:B-1----:R-:W-:Y:S01]  /*1170*/  @P0 FMUL.FTZ R53, R140, R39 ;  /* 0x000000278c350220 */ /* 0x002fe20000410000 */
[C---:B------:R-:W-:Y:S01]  /*1180*/  @!P0 FMUL.FTZ R47, R119.reuse, R46 ;  /* 0x0000002e772f8220 */ /* 0x040fe20000410000 */
[----:B------:R-:W-:Y:S01]  /*1190*/  @!P0 FMUL.FTZ R53, R119, R144 ;  /* 0x0000009077358220 */ /* 0x000fe20000410000 */
[--C-:B------:R-:W-:Y:S01]  /*11a0*/  @!P0 FADD.FTZ R38, R38, -R120.reuse ;  /* 0x8000007826268221 */ /* 0x100fe20000010000 */
[----:B------:R-:W-:Y:S01]  /*11b0*/  SHF.R.U64 R144, R88, 0x10, R89 ;  /* 0x0000001058907819 */ /* 0x000fe20000001259 */
[--C-:B------:R-:W-:Y:S01]  /*11c0*/  @!P0 FADD.FTZ R40, R40, -R120.reuse ;  /* 0x8000007828288221 */ /* 0x100fe20000010000 */
[----:B------:R-:W-:Y:S01]  /*11d0*/  MOV R39, R90 ;  /* 0x0000005a00277202 */ /* 0x000fe20000000f00 */
[--C-:B------:R-:W-:Y:S01]  /*11e0*/  @!P0 FADD.FTZ R44, R44, -R120.reuse ;  /* 0x800000782c2c8221 */ /* 0x100fe20000010000 */
[----:B------:R-:W-:Y:S01]  /*11f0*/  SHF.L.U32 R46, R37, 0x10, RZ ;  /* 0x00000010252e7819 */ /* 0x000fe200000006ff */
[----:B------:R-:W-:Y:S01]  /*1200*/  @!P0 FADD.FTZ R160, R55, -R120 ;  /* 0x8000007837a08221 */ /* 0x000fe20000010000 */
[----:B------:R-:W-:Y:S01]  /*1210*/  @!P0 FMUL.FTZ R122, R119, R36 ;  /* 0x00000024777a8220 */ /* 0x000fe20000410000 */
[----:B------:R-:W-:Y:S01]  /*1220*/  @P0 FMUL.FTZ R128, R41, R128 ;  /* 0x0000008029800220 */ /* 0x000fe20000410000 */
[----:B------:R-:W-:Y:S01]  /*1230*/  @P0 FADD.FTZ R120, -R116, R55 ;  /* 0x0000003774780221 */ /* 0x000fe20000010100 */
[C---:B------:R-:W-:Y:S01]  /*1240*/  @!P0 FMUL.FTZ R137, R119.reuse, R42 ;  /* 0x0000002a77898220 */ /* 0x040fe20000410000 */
[----:B------:R-:W-:Y:S01]  /*1250*/  @!P0 FMUL.FTZ R54, R119, R138 ;  /* 0x0000008a77368220 */ /* 0x000fe20000410000 */
[----:B------:R-:W0:Y:S01]  /*1260*/  @P0 MUFU.RCP R41, R118 ;  /* 0x0000007600290308 */ /* 0x000e220000001000 */
[----:B------:R-:W-:Y:S01]  /*1270*/  @P0 FMUL.FTZ R55, R43, R136 ;  /* 0x000000882b370220 */ /* 0x000fe20000410000 */
[----:B------:R-:W-:Y:S01]  /*1280*/  MOV R42, R94 ;  /* 0x0000005e002a7202 */ /* 0x000fe20000000f00 */
[C---:B------:R-:W-:Y:S01]  /*1290*/  @!P0 FMUL.FTZ R133, R119.reuse, R38 ;  /* 0x0000002677858220 */ /* 0x040fe20000410000 */
[--C-:B------:R-:W-:Y:S01]  /*12a0*/  SHF.R.U64 R138, R94, 0x10, R95.reuse ;  /* 0x000000105e8a7819 */ /* 0x100fe2000000125f */
[C---:B------:R-:W-:Y:S01]  /*12b0*/  @!P0 FMUL.FTZ R135, R119.reuse, R130 ;  /* 0x0000008277878220 */ /* 0x040fe20000410000 */
[----:B------:R-:W-:Y:S01]  /*12c0*/  MOV R43, R95 ;  /* 0x0000005f002b7202 */ /* 0x000fe20000000f00 */
[----:B------:R-:W-:Y:S01]  /*12d0*/  @!P0 FMUL.FTZ R141, R119, R40 ;  /* 0x00000028778d8220 */ /* 0x000fe20000410000 */
[----:B------:R-:W-:Y:S01]  /*12e0*/  SHF.R.U32.HI R94, RZ, 0x10, R95 ;  /* 0x00000010ff5e7819 */ /* 0x000fe2000001165f */
[----:B------:R-:W-:Y:S01]  /*12f0*/  FADD.FTZ R65, R46, R65 ;  /* 0x000000412e417221 */ /* 0x000fe20000010000 */
[----:B------:R-:W-:Y:S01]  /*1300*/  SHF.L.U32 R144, R144, 0x10, RZ ;  /* 0x0000001090907819 */ /* 0x000fe200000006ff */
[----:B------:R-:W-:Y:S01]  /*1310*/  FFMA.FTZ R87, R46, R122, R87 ;  /* 0x0000007a2e577223 */ /* 0x000fe20000010057 */
[----:B------:R-:W-:Y:S01]  /*1320*/  SHF.L.U32 R45, R39, 0x10, RZ ;  /* 0x00000010272d7819 */ /* 0x000fe200000006ff */
[C---:B------:R-:W-:Y:S01]  /*1330*/  @!P0 FMUL.FTZ R131, R119.reuse, R134 ;  /* 0x0000008677838220 */ /* 0x040fe20000410000 */
[----:B------:R-:W-:Y:S01]  /*1340*/  MOV R38, R89 ;  /* 0x0000005900267202 */ /* 0x000fe20000000f00 */
[----:B------:R-:W-:Y:S01]  /*1350*/  @!P0 FMUL.FTZ R143, R119, R44 ;  /* 0x0000002c778f8220 */ /* 0x000fe20000410000 */
[----:B------:R-:W-:Y:S01]  /*1360*/  MOV R95, R96 ;  /* 0x00000060005f7202 */ /* 0x000fe20000000f00 */
[----:B------:R-:W-:Y:S01]  /*1370*/  FMUL.FTZ R46, R66, R46 ;  /* 0x0000002e422e7220 */ /* 0x000fe20000410000 */
[----:B------:R-:W-:-:S02]  /*1380*/  MOV R44, R92 ;  /* 0x0000005c002c7202 */ /* 0x000fc40000000f00 */
        /* <DEDUP_REMOVED lines=13> */
[----:B------:R-:W-:Y:S01]  /*1460*/  SHF.L.U32 R140, R140, 0x10, RZ ;  /* 0x000000108c8c7819 */ /* 0x000fe200000006ff */
[----:B------:R-:W-:Y:S01]  /*1470*/  @!P0 FMUL.FTZ R139, R119, R142 ;  /* 0x0000008e778b8220 */ /* 0x000fe20000410000 */
        /* <DEDUP_REMOVED lines=9> */
[----:B0-----:R-:W-:Y:S01]  /*1510*/  @P0 FMUL.FTZ R52, R120, R41 ;  /* 0x0000002978340220 */ /* 0x001fe20000410000 */
[----:B------:R-:W-:Y:S01]  /*1520*/  SHF.L.U32 R136, R136, 0x10, RZ ;  /* 0x0000001088887819 */ /* 0x000fe200000006ff */
[----:B------:R-:W-:Y:S01]  /*1530*/  FADD.FTZ R95, R95, R140 ;  /* 0x0000008c5f5f7221 */ /* 0x000fe20000010000 */
[----:B------:R-:W-:Y:S01]  /*1540*/  MOV R41, R91 ;  /* 0x0000005b00297202 */ /* 0x000fe20000000f00 */
[----:B------:R-:W-:Y:S01]  /*1550*/  FFMA.FTZ R45, R140, R131, R45 ;  /* 0x000000838c2d7223 */ /* 0x000fe2000001002d */
[----:B------:R-:W-:Y:S01]  /*1560*/  SHF.R.U32.HI R90, RZ, 0x10, R91 ;  /* 0x00000010ff5a7819 */ /* 0x000fe2000001165b */
[C---:B------:R-:W-:Y:S01]  /*1570*/  FADD.FTZ R17, R136.reuse, R17 ;  /* 0x0000001188117221 */ /* 0x040fe20000010000 */
[----:B------:R-:W-:Y:S01]  /*1580*/  SHF.L.U32 R89, R41, 0x10, RZ ;  /* 0x0000001029597819 */ /* 0x000fe200000006ff */
[----:B------:R-:W-:Y:S01]  /*1590*/  FFMA.FTZ R0, R136, R139, R0 ;  /* 0x0000008b88007223 */ /* 0x000fe20000010000 */
[----:B------:R-:W-:Y:S01]  /*15a0*/  FMUL.FTZ R136, R105, R136 ;  /* 0x0000008869887220 */ /* 0x000fe20000410000 */
[----:B------:R-:W-:Y:S01]  /*15b0*/  FADD.FTZ R95, R95, R138 ;  /* 0x0000008a5f5f7221 */ /* 0x000fe20000010000 */
[----:B------:R-:W-:Y:S01]  /*15c0*/  FFMA.FTZ R45, R138, R141, R45 ;  /* 0x0000008d8a2d7223 */ /* 0x000fe2000001002d */
[----:B------:R-:W-:Y:S01]  /*15d0*/  SHF.L.U32 R90, R90, 0x10, RZ ;  /* 0x000000105a5a7819 */ /* 0x000fe200000006ff */
[C---:B------:R-:W-:Y:S01]  /*15e0*/  @!P0 FMUL.FTZ R124, R119.reuse, R146 ;  /* 0x00000092777c8220 */ /* 0x040fe20000410000 */
[----:B------:R-:W-:Y:S01]  /*15f0*/  SHF.L.U32 R91, R42, 0x10, RZ ;  /* 0x000000102a5b7819 */ /* 0x000fe200000006ff */
[----:B------:R-:W-:Y:S01]  /*1600*/  @!P0 FMUL.FTZ R128, R119, R148 ;  /* 0x0000009477808220 */ /* 0x000fe20000410000 */
[----:B------:R-:W-:Y:S01]  /*1610*/  SHF.L.U32 R42, R134, 0x10, RZ ;  /* 0x00000010862a7819 */ /* 0x000fe200000006ff */
[----:B------:R-:W-:Y:S01]  /*1620*/  FMUL.FTZ R134, R72, R89 ;  /* 0x0000005948867220 */ /* 0x000fe20000410000 */
[----:B------:R-:W-:Y:S01]  /*1630*/  FADD.FTZ R95, R95, R136 ;  /* 0x000000885f5f7221 */ /* 0x000fe20000010000 */
[----:B------:R-:W-:Y:S01]  /*1640*/  FFMA.FTZ R45, R136, R139, R45 ;  /* 0x0000008b882d7223 */ /* 0x000fe2000001002d */
[----:B------:R-:W-:Y:S01]  /*1650*/  @!P0 FMUL.FTZ R55, R119, R132 ;  /* 0x0000008477378220 */ /* 0x000fe20000410000 */
[----:B------:R-:W-:Y:S01]  /*1660*/  SHF.R.U32.HI R132, RZ, 0x10, R93 ;  /* 0x00000010ff847819 */ /* 0x000fe2000001165d */
        /* <DEDUP_REMOVED lines=8> */
[-C--:B------:R-:W-:Y:S01]  /*16f0*/  FFMA.FTZ R92, R134, R137.reuse, R45 ;  /* 0x00000089865c7223 */ /* 0x080fe2000001002d */
        /* <DEDUP_REMOVED lines=9> */
[C---:B------:R-:W-:Y:S01]  /*1790*/  @!P0 FMUL.FTZ R126, R119.reuse, R150 ;  /* 0x00000096777e8220 */ /* 0x040fe20000410000 */
[----:B------:R-:W-:Y:S01]  /*17a0*/  @!P0 FMUL.FTZ R49, R119, R152 ;  /* 0x0000009877318220 */ /* 0x000fe20000410000 */
[----:B------:R-:W-:Y:S01]  /*17b0*/  SHF.R.U64 R130, R96, 0x10, R97 ;  /* 0x0000001060827819 */ /* 0x000fe20000001261 */
[----:B------:R-:W-:Y:S01]  /*17c0*/  FADD.FTZ R90, R45, R132 ;  /* 0x000000842d5a7221 */ /* 0x000fe20000010000 */
[----:B------:R-:W-:Y:S01]  /*17d0*/  FFMA.FTZ R92, R132, R143, R89 ;  /* 0x0000008f845c7223 */ /* 0x000fe20000010059 */
[----:B------:R-:W-:Y:S01]  /*17e0*/  SHF.L.U32 R41, R88, 0x10, RZ ;  /* 0x0000001058297819 */ /* 0x000fe200000006ff */
[C---:B------:R-:W-:Y:S01]  /*17f0*/  FADD.FTZ R23, R94.reuse, R23 ;  /* 0x000000175e177221 */ /* 0x040fe20000010000 */
[----:B------:R-:W-:Y:S01]  /*1800*/  FFMA.FTZ R7, R94, R126, R7 ;  /* 0x0000007e5e077223 */ /* 0x000fe20000010007 */
[----:B------:R-:W-:Y:S01]  /*1810*/  FMUL.FTZ R145, R111, R94 ;  /* 0x0000005e6f917220 */ /* 0x000fe20000410000 */
[----:B------:R-:W-:Y:S01]  /*1820*/  @!P0 FMUL.FTZ R48, R119, R154 ;  /* 0x0000009a77308220 */ /* 0x000fe20000410000 */
[----:B------:R-:W-:Y:S01]  /*1830*/  SHF.L.U32 R88, R130, 0x10, RZ ;  /* 0x0000001082587819 */ /* 0x000fe200000006ff */
        /* <DEDUP_REMOVED lines=19> */
[----:B------:R-:W-:Y:S02]  /*1970*/  @!P0 FMUL.FTZ R50, R119, R158 ;  /* 0x0000009e77328220 */ /* 0x000fe40000410000 */
        /* <DEDUP_REMOVED lines=19> */
[----:B------:R-:W-:Y:S01]  /*1ab0*/  SHF.R.U32.HI R96, RZ, 0x10, R97 ;  /* 0x00000010ff607819 */ /* 0x000fe20000011661 */
[----:B------:R-:W-:Y:S01]  /*1ac0*/  FFMA.FTZ R6, R91, R143, R6 ;  /* 0x0000008f5b067223 */ /* 0x000fe20000010006 */
        /* <DEDUP_REMOVED lines=9> */
[----:B------:R-:W-:Y:S01]  /*1b60*/  SHF.R.U32.HI R36, RZ, 0x5, R58 ;  /* 0x00000005ff247819 */ /* 0x000fe2000001163a */
[----:B------:R-:W-:Y:S01]  /*1b70*/  FADD.FTZ R37, R42, R91 ;  /* 0x0000005b2a257221 */ /* 0x000fe20000010000 */
[----:B------:R-:W-:Y:S01]  /*1b80*/  FFMA.FTZ R39, R91, R54, R44 ;  /* 0x000000365b277223 */ /* 0x000fe2000001002c */
[----:B------:R-:W-:Y:S01]  /*1b90*/  @!P0 FMUL.FTZ R52, R119, R160 ;  /* 0x000000a077348220 */ /* 0x000fe20000410000 */
[----:B------:R-:W-:Y:S01]  /*1ba0*/  LOP3.LUT R40, R36, 0x7fffffc, RZ, 0xc0, !PT ;  /* 0x07fffffc24287812 */ /* 0x000fe200078ec0ff */
[----:B------:R-:W-:Y:S01]  /*1bb0*/  FMUL.FTZ R89, R118, R38 ;  /* 0x0000002676597220 */ /* 0x000fe20000410000 */
[----:B------:R-:W-:Y:S01]  /*1bc0*/  FADD.FTZ R42, R37, R88 ;  /* 0x00000058252a7221 */ /* 0x000fe20000010000 */
        /* <DEDUP_REMOVED lines=26> */
.L_x_2597:
        /* <DEDUP_REMOVED lines=8> */
[----:B------:R-:W-:Y:S02]  /*1df0*/  @!P2 MOV R38, 0x400 ;  /* 0x000004000026a802 */ /* 0x000fe40000000f00 */
[----:B------:R-:W-:Y:S02]  /*1e00*/  LEA R146, R33, R33, 0x2 ;  /* 0x0000002121927211 */ /* 0x000fe400078e10ff */
[----:B------:R-:W-:-:S05]  /*1e10*/  @!P2 IADD3 R39, R40, R39, RZ ;  /* 0x000000272827a210 */ /* 0x000fca0007ffe0ff */
[----:B------:R-:W5:Y:S01]  /*1e20*/  @!P0 LDC.64 R36, c[0x0][0x250] ;  /* 0x00009400ff248b82 */ /* 0x000f620000000a00 */
[----:B----4-:R-:W-:-:S04]  /*1e30*/  LEA R41, R120, R120, 0x2 ;  /* 0x0000007878297211 */ /* 0x010fc800078e10ff */
        /* <DEDUP_REMOVED lines=9> */
[----:B------:R-:W-:Y:S01]  /*1ed0*/  @!P0 LEA.HI.X.SX32 R43, R56, R97, 0x1, P4 ;  /* 0x00000061382b8211 */ /* 0x000fe200020f0eff */
[----:B------:R-:W-:Y:S01]  /*1ee0*/  BAR.SYNC.DEFER_BLOCKING 0x0 ;  /* 0x0000000000007b1d */ /* 0x000fe20000010000 */
        /* <DEDUP_REMOVED lines=18> */
.L_x_2583:
[----:B------:R-:W-:Y:S05]  /*2010*/  BSYNC B0 ;  /* 0x0000000000007941 */ /* 0x000fea0003800000 */
.L_x_2582:
[----:B------:R-:W-:Y:S01]  /*2020*/  ISETP.NE.AND P2, PT, R58, RZ, PT ;  /* 0x000000ff3a00720c */ /* 0x000fe20003f45270 */
[----:B------:R1:W-:Y:S01]  /*2030*/  @!P0 STG.E.64 desc[UR6][R44.64], R42 ;  /* 0x0000002a2c008986 */ /* 0x0003e2000c101b06 */
[----:B------:R-:W-:-:S11]  /*2040*/  ISETP.NE.AND P0, PT, R148, RZ, PT ;  /* 0x000000ff9400720c */ /* 0x000fd60003f05270 */
[----:B------:R-:W-:Y:S05]  /*2050*/  @P2 BRA `(.L_x_2584) ;  /* 0x0000000000542947 */ /* 0x000fea0003800000 */
[----:B------:R-:W-:Y:S01]  /*2060*/  SHF.R.U32.HI R37, RZ, 0x1, R86 ;  /* 0x00000001ff257819 */ /* 0x000fe20000011656 */
[----:B0-----:R-:W-:Y:S01]  /*2070*/  HFMA2.MMA R39, -RZ, RZ, 0, 5.9604644775390625e-08 ;  /* 0x00000001ff277435 */ /* 0x001fe200000001ff */
        /* <DEDUP_REMOVED lines=14> */
.L_x_2585:
[----:B------:R-:W2:Y:S04]  /*2160*/  LDG.E.STRONG.GPU R38, desc[UR6][R36.64] ;  /* 0x0000000624267981 */ /* 0x000ea8000c1ef900 */
[----:B--2---:R-:W-:Y:S01]  /*2170*/  CCTL.IVALL ;  /* 0x00000000ff00798f */ /* 0x004fe20002000000 */
[----:B------:R-:W-:Y:S05]  /*2180*/  YIELD ;  /* 0x0000000000007946 */ /* 0x000fea0003800000 */
[----:B------:R-:W-:-:S13]  /*2190*/  ISETP.NE.AND P0, PT, R38, R41, PT ;  /* 0x000000292600720c */ /* 0x000fda0003f05270 */
[----:B------:R-:W-:Y:S05]  /*21a0*/  @P0 BRA `(.L_x_2585) ;  /* 0xfffffffc00ec0947 */ /* 0x000fea000383ffff */
.L_x_2584:
[----:B------:R-:W-:Y:S01]  /*21b0*/  ISETP.GT.U32.AND P0, PT, R35, 0x4, PT ;  /* 0x000000042300780c */ /* 0x000fe20003f04070 */
[----:B------:R-:W-:Y:S05]  /*21c0*/  WARPSYNC.ALL ;  /* 0x0000000000007948 */ /* 0x000fea0003800000 */
[----:B------:R-:W-:Y:S01]  /*21d0*/  BAR.SYNC.DEFER_BLOCKING 0x0 ;  /* 0x0000000000007b1d */ /* 0x000fe20000010000 */
[----:B0-----:R-:W-:Y:S02]  /*21e0*/  CS2R R38, SRZ ;  /* 0x0000000000267805 */ /* 0x001fe4000001ff00 */
[----:B------:R-:W-:-:S03]  /*21f0*/  IADD3 R99, R99, R120, RZ ;  /* 0x0000007863637210 */ /* 0x000fc60007ffe0ff */
[----:B------:R-:W-:Y:S02]  /*2200*/  ULDC UR4, c[0x0][0x214] ;  /* 0x0000850000047ab9 */ /* 0x000fe40000000800 */
[----:B------:R-:W0:Y:S01]  /*2210*/  @!P0 LDC.64 R36, c[0x0][0x250] ;  /* 0x00009400ff248b82 */ /* 0x000e220000000a00 */
[----:B------:R-:W-:-:S04]  /*2220*/  @!P0 IADD3 R96, P2, R35, R96, RZ ;  /* 0x0000006023608210 */ /* 0x000fc80007f5e0ff */
[----:B------:R-:W-:Y:S02]  /*2230*/  @!P0 IADD3.X R97, RZ, R97, RZ, P2, !PT ;  /* 0x00000061ff618210 */ /* 0x000fe400017fe4ff */
[----:B0-----:R-:W-:-:S04]  /*2240*/  @!P0 LEA R36, P2, R96, R36, 0x3 ;  /* 0x0000002460248211 */ /* 0x001fc800078418ff */
[----:B------:R-:W-:Y:S02]  /*2250*/  @!P0 LEA.HI.X R37, R96, R37, R97, 0x3, P2 ;  /* 0x0000002560258211 */ /* 0x000fe400010f1c61 */
[----:B------:R-:W0:Y:S03]  /*2260*/  LDC.64 R96, c[0x0][0x280] ;  /* 0x0000a000ff607b82 */ /* 0x000e260000000a00 */
[----:B------:R-:W2:Y:S01]  /*2270*/  @!P0 LDG.E.64 R38, desc[UR6][R36.64] ;  /* 0x0000000624268981 */ /* 0x000ea2000c1e1b00 */
[----:B------:R-:W-:Y:S02]  /*2280*/  ISETP.GE.AND P0, PT, R99, UR4, PT ;  /* 0x0000000463007c0c */ /* 0x000fe4000bf06270 */
[----:B------:R-:W-:-:S04]  /*2290*/  IADD3 R86, R86, 0x1, RZ ;  /* 0x0000000156567810 */ /* 0x000fc80007ffe0ff */
[----:B------:R-:W-:Y:S01]  /*22a0*/  LOP3.LUT R86, R86, 0x3, RZ, 0xc0, !PT ;  /* 0x0000000356567812 */ /* 0x000fe200078ec0ff */
[----:B--2---:R-:W2:Y:S04]  /*22b0*/  SHFL.BFLY PT, R41, R38, 0x1, 0x1f ;  /* 0x0c201f0026297f89 */ /* 0x004ea800000e0000 */
[----:B------:R-:W3:Y:S01]  /*22c0*/  SHFL.BFLY PT, R40, R39, 0x1, 0x1f ;  /* 0x0c201f0027287f89 */ /* 0x000ee200000e0000 */
[----:B--2---:R-:W-:Y:S01]  /*22d0*/  FADD.FTZ R41, R41, R38 ;  /* 0x0000002629297221 */ /* 0x004fe20000010000 */
[----:B---3--:R-:W-:-:S04]  /*22e0*/  FADD.FTZ R40, R40, R39 ;  /* 0x0000002728287221 */ /* 0x008fc80000010000 */
[----:B-1----:R-:W1:Y:S04]  /*22f0*/  SHFL.BFLY PT, R42, R41, 0x2, 0x1f ;  /* 0x0c401f00292a7f89 */ /* 0x002e6800000e0000 */
        /* <DEDUP_REMOVED lines=15> */
[----:B------:R-:W-:Y:S01]  /*23f0*/  FMUL.FTZ R40, R39, 7.8124998253770172596e-05 ;  /* 0x38a3d70a27287820 */ /* 0x000fe20000410000 */
[----:B------:R-:W-:-:S04]  /*2400*/  FMUL.FTZ R39, R38, 7.8124998253770172596e-05 ;  /* 0x38a3d70a26277820 */ /* 0x000fc80000410000 */
        /* <DEDUP_REMOVED lines=100> */
.L_x_2580:
        /* <DEDUP_REMOVED lines=9> */
[----:B------:R0:W-:Y:S03]  /*2ae0*/  STG.E.128 desc[UR6][R2.64], R40 ;  /* 0x0000002802007986 */ /* 0x0001e6000c101d06 */
[----:B-1----:R-:W-:-:S04]  /*2af0*/  IMAD.WIDE.U32 R16, R17, 0x10, R58 ;  /* 0x0000001011107825 */ /* 0x002fc800078e003a */
        /* <DEDUP_REMOVED lines=8> */
[----:B0-----:R-:W-:Y:S01]  /*2b80*/  IMAD.WIDE.U32 R2, R61, 0x10, R58 ;  /* 0x000000103d027825 */ /* 0x001fe200078e003a */
[----:B------:R-:W-:Y:S03]  /*2b90*/  STG.E.128 desc[UR6][R52.64], R4 ;  /* 0x0000000434007986 */ /* 0x000fe6000c101d06 */
[C---:B------:R-:W-:Y:S01]  /*2ba0*/  IMAD.WIDE.U32 R56, R63.reuse, 0x10, R56 ;  /* 0x000000103f387825 */ /* 0x040fe200078e0038 */
[----:B------:R-:W-:Y:S03]  /*2bb0*/  STG.E.128 desc[UR6][R54.64], R24 ;  /* 0x0000001836007986 */ /* 0x000fe6000c101d06 */
[----:B------:R-:W-:Y:S01]  /*2bc0*/  IMAD.WIDE.U32 R40, R63, 0x10, R58 ;  /* 0x000000103f287825 */ /* 0x000fe200078e003a */
[----:B------:R-:W-:Y:S04]  /*2bd0*/  STG.E.128 desc[UR6][R2.64], R8 ;  /* 0x0000000802007986 */ /* 0x000fe8000c101d06 */
[----:B------:R-:W-:Y:S04]  /*2be0*/  STG.E.128 desc[UR6][R56.64], R28 ;  /* 0x0000001c38007986 */ /* 0x000fe8000c101d06 */
[----:B------:R-:W-:Y:S01]  /*2bf0*/  STG.E.128 desc[UR6][R40.64], R12 ;  /* 0x0000000c28007986 */ /* 0x000fe2000c101d06 */
[----:B------:R-:W-:Y:S05]  /*2c00*/  EXIT ;  /* 0x000000000000794d */ /* 0x000fea0003800000 */
.L_x_2581:
[----:B------:R-:W-:Y:S01]  /*2c10*/  HFMA2.MMA R148, -RZ, RZ, 0, 9.5367431640625e-07 ;  /* 0x00000010ff947435 */ /* 0x000fe200000001ff */
[----:B------:R-:W-:Y:S02]  /*2c20*/  MOV R146, R15 ;  /* 0x0000000f00927202 */ /* 0x000fe40000000f00 */
[----:B------:R-:W-:Y:S02]  /*2c30*/  MOV R151, 0x1f ;  /* 0x0000001f00977802 */ /* 0x000fe40000000f00 */
[----:B------:R-:W-:-:S07]  /*2c40*/  MOV R97, 0xffffffff ;  /* 0xffffffff00617802 */ /* 0x000fce0000000f00 */
[----:B------:R-:W-:Y:S05]  /*2c50*/  WARPSYNC.COLLECTIVE R97, `(.L_x_2587) ;  /* 0x0000000061087348 */ /* 0x000fea0003c00000 */
[----:B------:R0:W1:Y:S02]  /*2c60*/  SHFL.DOWN P0, R45, R146, R148, R151 ;  /* 0x08000094922d7389 */ /* 0x0000640000000097 */
[----:B01----:R-:W-:Y:S01]  /*2c70*/  ENDCOLLECTIVE ;  /* 0x000000000000791b */ /* 0x003fe20003800000 */
.L_x_2587:
[----:B------:R-:W-:Y:S02]  /*2c80*/  MOV R146, R37 ;  /* 0x0000002500927202 */ /* 0x000fe40000000f00 */
[----:B------:R-:W-:-:S07]  /*2c90*/  MOV R42, R45 ;  /* 0x0000002d002a7202 */ /* 0x000fce0000000f00 */
[----:B------:R-:W-:Y:S05]  /*2ca0*/  WARPSYNC.COLLECTIVE R97, `(.L_x_2588) ;  /* 0x0000000061087348 */ /* 0x000fea0003c00000 */
[----:B------:R0:W1:Y:S02]  /*2cb0*/  SHFL.DOWN P0, R45, R146, R148, R151 ;  /* 0x08000094922d7389 */ /* 0x0000640000000097 */
[----:B01----:R-:W-:Y:S01]  /*2cc0*/  ENDCOLLECTIVE ;  /* 0x000000000000791b */ /* 0x003fe20003800000 */
.L_x_2588:
[----:B------:R-:W-:Y:S01]  /*2cd0*/  FADD.FTZ R42, R15, R42 ;  /* 0x0000002a0f2a7221 */ /* 0x000fe20000010000 */
[----:B------:R-:W-:-:S04]  /*2ce0*/  HFMA2.MMA R148, -RZ, RZ, 0, 4.76837158203125e-07 ;  /* 0x00000008ff947435 */ /* 0x000fc800000001ff */
[----:B------:R-:W-:Y:S02]  /*2cf0*/  MOV R146, R42 ;  /* 0x0000002a00927202 */ /* 0x000fe40000000f00 */
[----:B------:R-:W-:-:S07]  /*2d00*/  MOV R44, R45 ;  /* 0x0000002d002c7202 */ /* 0x000fce0000000f00 */
[----:B------:R-:W-:Y:S05]  /*2d10*/  WARPSYNC.COLLECTIVE R97, `(.L_x_2589) ;  /* 0x0000000061087348 */ /* 0x000fea0003c00000 */
[----:B------:R0:W1:Y:S02]  /*2d20*/  SHFL.DOWN P0, R45, R146, R148, R151 ;  /* 0x08000094922d7389 */ /* 0x0000640000000097 */
[----:B01----:R-:W-:Y:S01]  /*2d30*/  ENDCOLLECTIVE ;  /* 0x000000000000791b */ /* 0x003fe20003800000 */
.L_x_2589:
[----:B------:R-:W-:-:S05]  /*2d40*/  FADD.FTZ R44, R37, R44 ;  /* 0x0000002c252c7221 */ /* 0x000fca0000010000 */
[----:B------:R-:W-:Y:S02]  /*2d50*/  MOV R146, R44 ;  /* 0x0000002c00927202 */ /* 0x000fe40000000f00 */
[----:B------:R-:W-:-:S07]  /*2d60*/  MOV R39, R45 ;  /* 0x0000002d00277202 */ /* 0x000fce0000000f00 */
[----:B------:R-:W-:Y:S05]  /*2d70*/  WARPSYNC.COLLECTIVE R97, `(.L_x_2590) ;  /* 0x0000000061087348 */ /* 0x000fea0003c00000 */
[----:B------:R0:W1:Y:S02]  /*2d80*/  SHFL.DOWN P0, R45, R146, R148, R151 ;  /* 0x08000094922d7389 */ /* 0x0000640000000097 */
[----:B01----:R-:W-:Y:S01]  /*2d90*/  ENDCOLLECTIVE ;  /* 0x000000000000791b */ /* 0x003fe20003800000 */
.L_x_2590:
[----:B------:R-:W-:Y:S01]  /*2da0*/  FADD.FTZ R39, R42, R39 ;  /* 0x000000272a277221 */ /* 0x000fe20000010000 */
[----:B------:R-:W-:-:S04]  /*2db0*/  HFMA2.MMA R148, -RZ, RZ, 0, 2.384185791015625e-07 ;  /* 0x00000004ff947435 */ /* 0x000fc800000001ff */
[----:B------:R-:W-:Y:S02]  /*2dc0*/  MOV R146, R39 ;  /* 0x0000002700927202 */ /* 0x000fe40000000f00 */
[----:B------:R-:W-:-:S07]  /*2dd0*/  MOV R41, R45 ;  /* 0x0000002d00297202 */ /* 0x000fce0000000f00 */
[----:B------:R-:W-:Y:S05]  /*2de0*/  WARPSYNC.COLLECTIVE R97, `(.L_x_2591) ;  /* 0x0000000061087348 */ /* 0x000fea0003c00000 */
[----:B------:R0:W1:Y:S02]  /*2df0*/  SHFL.DOWN P0, R45, R146, R148, R151 ;  /* 0x08000094922d7389 */ /* 0x0000640000000097 */
[----:B01----:R-:W-:Y:S01]  /*2e00*/  ENDCOLLECTIVE ;  /* 0x000000000000791b */ /* 0x003fe20003800000 */
.L_x_2591:
[----:B------:R-:W-:-:S05]  /*2e10*/  FADD.FTZ R41, R44, R41 ;  /* 0x000000292c297221 */ /* 0x000fca0000010000 */
[----:B------:R-:W-:Y:S02]  /*2e20*/  MOV R146, R41 ;  /* 0x0000002900927202 */ /* 0x000fe40000000f00 */
[----:B------:R-:W-:-:S07]  /*2e30*/  MOV R96, R45 ;  /* 0x0000002d00607202 */ /* 0x000fce0000000f00 */
[----:B------:R-:W-:Y:S05]  /*2e40*/  WARPSYNC.COLLECTIVE R97, `(.L_x_2592) ;  /* 0x0000000061087348 */ /* 0x000fea0003c00000 */
[----:B------:R0:W1:Y:S02]  /*2e50*/  SHFL.DOWN P0, R45, R146, R148, R151 ;  /* 0x08000094922d7389 */ /* 0x0000640000000097 */
[----:B01----:R-:W-:Y:S01]  /*2e60*/  ENDCOLLECTIVE ;  /* 0x000000000000791b */ /* 0x003fe20003800000 */
.L_x_2592:
[----:B------:R-:W-:Y:S01]  /*2e70*/  FADD.FTZ R96, R39, R96 ;  /* 0x0000006027607221 */ /* 0x000fe20000010000 */
[----:B------:R-:W-:-:S04]  /*2e80*/  HFMA2.MMA R148, -RZ, RZ, 0, 1.1920928955078125e-07 ;  /* 0x00000002ff947435 */ /* 0x000fc800000001ff */
[----:B------:R-:W-:Y:S02]  /*2e90*/  MOV R146, R96 ;  /* 0x0000006000927202 */ /* 0x000fe40000000f00 */
[----:B------:R-:W-:-:S07]  /*2ea0*/  MOV R120, R45 ;  /* 0x0000002d00787202 */ /* 0x000fce0000000f00 */
[----:B------:R-:W-:Y:S05]  /*2eb0*/  WARPSYNC.COLLECTIVE R97, `(.L_x_2593) ;  /* 0x0000000061087348 */ /* 0x000fea0003c00000 */
[----:B------:R0:W1:Y:S02]  /*2ec0*/  SHFL.DOWN P0, R45, R146, R148, R151 ;  /* 0x08000094922d7389 */ /* 0x0000640000000097 */
[----:B01----:R-:W-:Y:S01]  /*2ed0*/  ENDCOLLECTIVE ;  /* 0x000000000000791b */ /* 0x003fe20003800000 */
.L_x_2593:
[----:B------:R-:W-:-:S05]  /*2ee0*/  FADD.FTZ R120, R41, R120 ;  /* 0x0000007829787221 */ /* 0x000fca0000010000 */
[----:B------:R-:W-:Y:S02]  /*2ef0*/  MOV R146, R120 ;  /* 0x0000007800927202 */ /* 0x000fe40000000f00 */
[----:B------:R-:W-:-:S07]  /*2f00*/  MOV R15, R45 ;  /* 0x0000002d000f7202 */ /* 0x000fce0000000f00 */
[----:B------:R-:W-:Y:S05]  /*2f10*/  WARPSYNC.COLLECTIVE R97, `(.L_x_2594) ;  /* 0x0000000061087348 */ /* 0x000fea0003c00000 */
[----:B------:R0:W1:Y:S02]  /*2f20*/  SHFL.DOWN P0, R45, R146, R148, R151 ;  /* 0x08000094922d7389 */ /* 0x0000640000000097 */
[----:B01----:R-:W-:Y:S01]  /*2f30*/  ENDCOLLECTIVE ;  /* 0x000000000000791b */ /* 0x003fe20003800000 */
.L_x_2594:
        /* <DEDUP_REMOVED lines=8> */
.L_x_2595:
[----:B------:R-:W-:-:S05]  /*2fc0*/  FADD.FTZ R42, R120, R37 ;  /* 0x00000025782a7221 */ /* 0x000fca0000010000 */
[----:B------:R-:W-:Y:S02]  /*2fd0*/  MOV R146, R42 ;  /* 0x0000002a00927202 */ /* 0x000fe40000000f00 */
[----:B------:R-:W-:-:S07]  /*2fe0*/  MOV R44, R45 ;  /* 0x0000002d002c7202 */ /* 0x000fce0000000f00 */
[----:B------:R-:W-:Y:S05]  /*2ff0*/  WARPSYNC.COLLECTIVE R97, `(.L_x_2596) ;  /* 0x0000000061087348 */ /* 0x000fea0003c00000 */
[----:B------:R0:W1:Y:S02]  /*3000*/  SHFL.DOWN P0, R45, R146, R148, R151 ;  /* 0x08000094922d7389 */ /* 0x0000640000000097 */
[----:B01----:R-:W-:Y:S01]  /*3010*/  ENDCOLLECTIVE ;  /* 0x000000000000791b */ /* 0x003fe20003800000 */
.L_x_2596:
[----:B------:R-:W-:Y:S05]  /*3020*/  BRA `(.L_x_2597) ;  /* 0xffffffec00507947 */ /* 0x000fea000383ffff */
.L_x_2598:
        /* <DEDUP_REMOVED lines=13> */
.L_x_5495:


//--------------------- .text._ZN10layer_norm22ln_bwd_finalize_kernelINS_22Kernel_traits_finalizeILj12800E13__nv_bfloat16S2_S2_fjLj1024ELj4ENS_18Kernel_traits_baseILj12800ES2_S2_S2_fjLj1024EEEEEEEvNS_9BwdParamsE --------------------------
	.section	.text._ZN10layer_norm22ln_bwd_finalize_kernelINS_22Kernel_traits_finalizeILj12800E13__nv_bfloat16S2_S2_fjLj1024ELj4ENS_18Kernel_traits_baseILj12800ES2_S2_S2_fjLj1024EEEEEEEvNS_9BwdParamsE,"ax",@progbits
	.align	128
        .global         _ZN10layer_norm22ln_bwd_finalize_kernelINS_22Kernel_traits_finalizeILj12800E13__nv_bfloat16S2_S2_fjLj1024ELj4ENS_18Kernel_traits_baseILj12800ES2_S2_S2_fjLj1024EEEEEEEvNS_9BwdParamsE
        .type           _ZN10layer_norm22ln_bwd_finalize_kernelINS_22Kernel_traits_finalizeILj12800E13__nv_bfloat16S2_S2_fjLj1024ELj4ENS_18Kernel_traits_baseILj12800ES2_S2_S2_fjLj1024EEEEEEEvNS_9BwdParamsE,@function
        .size           _ZN10layer_norm22ln_bwd_finalize_kernelINS_22Kernel_traits_finalizeILj12800E13__nv_bfloat16S2_S2_fjLj1024ELj4ENS_18Kernel_traits_baseILj12800ES2_S2_S2_fjLj1024EEEEEEEvNS_9BwdParamsE,(.L_x_5496 - _ZN10layer_norm22ln_bwd_finalize_kernelINS_22Kernel_traits_finalizeILj12800E13__nv_bfloat16S2_S2_fjLj1024ELj4ENS_18Kernel_traits_baseILj12800ES2_S2_S2_fjLj1024EEEEEEEvNS_9BwdParamsE)
        .other          _ZN10layer_norm22ln_bwd_finalize_kernelINS_22Kernel_traits_finalizeILj12800E13__nv_bfloat16S2_S2_fjLj1024ELj4ENS_18Kernel_traits_baseILj12800ES2_S2_S2_fjLj1024EEEEEEEvNS_9BwdParamsE,@"STO_CUDA_ENTRY STV_DEFAULT"
_ZN10layer_norm22ln_bwd_finalize_kernelINS_22Kernel_traits_finalizeILj12800E13__nv_bfloat16S2_S2_fjLj1024ELj4ENS_18Kernel_traits_baseILj12800ES2_S2_S2_fjLj1024EEEEEEEvNS_9BwdParamsE:
.text._ZN10layer_norm22ln_bwd_finalize_kernelINS_22Kernel_traits_finalizeILj12800E13__nv_bfloat16S2_S2_fjLj1024ELj4ENS_18Kernel_traits_baseILj12800ES2_S2_S2_fjLj1024EEEEEEEvNS_9BwdParamsE:
        /* <DEDUP_REMOVED lines=25> */
.L_x_2610:
        /* <DEDUP_REMOVED lines=28> */
.L_x_2603:
        /* <DEDUP_REMOVED lines=33> */
.L_x_2602:
[----:B------:R-:W-:Y:S05]  /*0560*/  BSYNC B1 ;  /* 0x0000000000017941 */ /* 0x000fea0003800000 */
.L_x_2601:
        /* <DEDUP_REMOVED lines=23> */
.L_x_2605:
[----:B------:R-:W-:Y:S05]  /*06e0*/  BSYNC B1 ;  /* 0x0000000000017941 */ /* 0x000fea0003800000 */
.L_x_2604:
        /* <DEDUP_REMOVED lines=11> */
.L_x_2600:
[----:B------:R-:W-:Y:S05]  /*07a0*/  BSYNC B0 ;  /* 0x0000000000007941 */ /* 0x000fea0003800000 */
.L_x_2599:
        /* <DEDUP_REMOVED lines=29> */
.L_x_2621:
[----:B------:R-:W-:Y:S01]  /*0980*/  @!P1 SHF.R.U32.HI R12, RZ, 0x3, R0 ;  /* 0x00000003ff0c9819 */ /* 0x000fe20000011600 */
[----:B---3--:R-:W-:Y:S01]  /*0990*/  FADD.FTZ R14, R9, R14 ;  /* 0x0000000e090e7221 */ /* 0x008fe20000010000 */
[----:B--2---:R-:W-:Y:S02]  /*09a0*/  FADD.FTZ R11, R10, R11 ;  /* 0x0000000b0a0b7221 */ /* 0x004fe40000010000 */
[----:B------:R-:W-:-:S05]  /*09b0*/  @!P1 LOP3.LUT R12, R12, 0x1ffffffc, RZ, 0xc0, !PT ;  /* 0x1ffffffc0c0c9812 */ /* 0x000fca00078ec0ff */
[----:B------:R2:W-:Y:S04]  /*09c0*/  @!P1 STS [R12+UR4+0x2000], R14 ;  /* 0x0020000e0c009988 */ /* 0x0005e80008000804 */
[----:B------:R2:W-:Y:S02]  /*09d0*/  @!P1 STS [R12+UR4+0x2080], R11 ;  /* 0x0020800b0c009988 */ /* 0x0005e40008000804 */
.L_x_2606:
        /* <DEDUP_REMOVED lines=14> */
.L_x_2609:
[----:B------:R-:W-:Y:S05]  /*0ac0*/  BSYNC B0 ;  /* 0x0000000000007941 */ /* 0x000fea0003800000 */
.L_x_2608:
[C---:B------:R-:W-:Y:S02]  /*0ad0*/  ISETP.GT.U32.AND P1, PT, R3.reuse, -0x3201, PT ;  /* 0xffffcdff0300780c */ /* 0x040fe40003f24070 */
[----:B------:R-:W-:Y:S02]  /*0ae0*/  IADD3 R3, R3, 0x3200, RZ ;  /* 0x0000320003037810 */ /* 0x000fe40007ffe0ff */
[----:B------:R-:W-:-:S09]  /*0af0*/  IADD3 R5, R5, 0x1900, RZ ;  /* 0x0000190005057810 */ /* 0x000fd20007ffe0ff */
[----:B------:R-:W-:Y:S05]  /*0b00*/  @P1 BRA `(.L_x_2610) ;  /* 0xfffffff400a01947 */ /* 0x000fea000383ffff */
[----:B------:R-:W-:Y:S05]  /*0b10*/  EXIT ;  /* 0x000000000000794d */ /* 0x000fea0003800000 */
.L_x_2607:
[----:B------:R-:W-:Y:S01]  /*0b20*/  HFMA2.MMA R19, -RZ, RZ, 0, 5.9604644775390625e-08 ;  /* 0x00000001ff137435 */ /* 0x000fe200000001ff */
[----:B---3--:R-:W-:Y:S01]  /*0b30*/  IMAD.MOV.U32 R20, RZ, RZ, R10 ;  /* 0x000000ffff147224 */ /* 0x008fe200078e000a */
[----:B------:R-:W-:Y:S02]  /*0b40*/  MOV R22, 0x1f ;  /* 0x0000001f00167802 */ /* 0x000fe40000000f00 */
[----:B------:R-:W-:-:S07]  /*0b50*/  MOV R17, 0xffffffff ;  /* 0xffffffff00117802 */ /* 0x000fce0000000f00 */
[----:B012---:R-:W-:Y:S05]  /*0b60*/  WARPSYNC.COLLECTIVE R17, `(.L_x_2611) ;  /* 0x0000000011087348 */ /* 0x007fea0003c00000 */
[----:B------:R3:W4:Y:S02]  /*0b70*/  SHFL.BFLY P2, R18, R20, R19, R22 ;  /* 0x0c00001314127389 */ /* 0x0007240000040016 */
[----:B01234-:R-:W-:Y:S01]  /*0b80*/  ENDCOLLECTIVE ;  /* 0x000000000000791b */ /* 0x01ffe20003800000 */
.L_x_2611:
[----:B------:R-:W-:Y:S01]  /*0b90*/  HFMA2.MMA R19, -RZ, RZ, 0, 1.1920928955078125e-07 ;  /* 0x00000002ff137435 */ /* 0x000fe200000001ff */
[----:B------:R-:W-:-:S04]  /*0ba0*/  IMAD.MOV.U32 R11, RZ, RZ, R18 ;  /* 0x000000ffff0b7224 */ /* 0x000fc800078e0012 */
[----:B------:R-:W-:-:S05]  /*0bb0*/  FADD.FTZ R11, R10, R11 ;  /* 0x0000000b0a0b7221 */ /* 0x000fca0000010000 */
[----:B------:R-:W-:-:S07]  /*0bc0*/  MOV R20, R11 ;  /* 0x0000000b00147202 */ /* 0x000fce0000000f00 */
[----:B------:R-:W-:Y:S05]  /*0bd0*/  WARPSYNC.COLLECTIVE R17, `(.L_x_2612) ;  /* 0x0000000011087348 */ /* 0x000fea0003c00000 */
[----:B------:R0:W1:Y:S02]  /*0be0*/  SHFL.BFLY P2, R18, R20, R19, R22 ;  /* 0x0c00001314127389 */ /* 0x0000640000040016 */
[----:B01----:R-:W-:Y:S01]  /*0bf0*/  ENDCOLLECTIVE ;  /* 0x000000000000791b */ /* 0x003fe20003800000 */
.L_x_2612:
[----:B------:R-:W-:Y:S01]  /*0c00*/  HFMA2.MMA R19, -RZ, RZ, 0, 2.384185791015625e-07 ;  /* 0x00000004ff137435 */ /* 0x000fe200000001ff */
[----:B------:R-:W-:-:S05]  /*0c10*/  MOV R12, R18 ;  /* 0x00000012000c7202 */ /* 0x000fca0000000f00 */
[----:B------:R-:W-:-:S04]  /*0c20*/  FADD.FTZ R12, R11, R12 ;  /* 0x0000000c0b0c7221 */ /* 0x000fc80000010000 */
[----:B------:R-:W-:-:S07]  /*0c30*/  IMAD.MOV.U32 R20, RZ, RZ, R12 ;  /* 0x000000ffff147224 */ /* 0x000fce00078e000c */
[----:B------:R-:W-:Y:S05]  /*0c40*/  WARPSYNC.COLLECTIVE R17, `(.L_x_2613) ;  /* 0x0000000011087348 */ /* 0x000fea0003c00000 */
[----:B------:R0:W1:Y:S02]  /*0c50*/  SHFL.BFLY P2, R18, R20, R19, R22 ;  /* 0x0c00001314127389 */ /* 0x0000640000040016 */
[----:B01----:R-:W-:Y:S01]  /*0c60*/  ENDCOLLECTIVE ;  /* 0x000000000000791b */ /* 0x003fe20003800000 */
.L_x_2613:
[----:B------:R-:W-:Y:S01]  /*0c70*/  IMAD.MOV.U32 R19, RZ, RZ, 0x8 ;  /* 0x00000008ff137424 */ /* 0x000fe200078e00ff */
[----:B------:R-:W-:-:S05]  /*0c80*/  MOV R13, R18 ;  /* 0x00000012000d7202 */ /* 0x000fca0000000f00 */
[----:B------:R-:W-:-:S05]  /*0c90*/  FADD.FTZ R13, R12, R13 ;  /* 0x0000000d0c0d7221 */ /* 0x000fca0000010000 */
[----:B------:R-:W-:-:S07]  /*0ca0*/  MOV R20, R13 ;  /* 0x0000000d00147202 */ /* 0x000fce0000000f00 */
[----:B------:R-:W-:Y:S05]  /*0cb0*/  WARPSYNC.COLLECTIVE R17, `(.L_x_2614) ;  /* 0x0000000011087348 */ /* 0x000fea0003c00000 */
[----:B------:R0:W1:Y:S02]  /*0cc0*/  SHFL.BFLY P2, R18, R20, R19, R22 ;  /* 0x0c00001314127389 */ /* 0x0000640000040016 */
[----:B01----:R-:W-:Y:S01]  /*0cd0*/  ENDCOLLECTIVE ;  /* 0x000000000000791b */ /* 0x003fe20003800000 */
.L_x_2614:
[----:B------:R-:W-:Y:S01]  /*0ce0*/  HFMA2.MMA R19, -RZ, RZ, 0, 9.5367431640625e-07 ;  /* 0x00000010ff137435 */ /* 0x000fe200000001ff */
[----:B------:R-:W-:-:S05]  /*0cf0*/  MOV R10, R18 ;  /* 0x00000012000a7202 */ /* 0x000fca0000000f00 */
[----:B------:R-:W-:-:S05]  /*0d00*/  FADD.FTZ R10, R13, R10 ;  /* 0x0000000a0d0a7221 */ /* 0x000fca0000010000 */
[----:B------:R-:W-:-:S07]  /*0d10*/  MOV R20, R10 ;  /* 0x0000000a00147202 */ /* 0x000fce0000000f00 */
[----:B------:R-:W-:Y:S05]  /*0d20*/  WARPSYNC.COLLECTIVE R17, `(.L_x_2615) ;  /* 0x0000000011087348 */ /* 0x000fea0003c00000 */
[----:B------:R0:W1:Y:S02]  /*0d30*/  SHFL.BFLY P2, R18, R20, R19, R22 ;  /* 0x0c00001314127389 */ /* 0x0000640000040016 */
[----:B01----:R-:W-:Y:S01]  /*0d40*/  ENDCOLLECTIVE ;  /* 0x000000000000791b */ /* 0x003fe20003800000 */
.L_x_2615:
[----:B------:R-:W-:Y:S01]  /*0d50*/  HFMA2.MMA R19, -RZ, RZ, 0, 5.9604644775390625e-08 ;  /* 0x00000001ff137435 */ /* 0x000fe200000001ff */
[----:B------:R-:W-:Y:S01]  /*0d60*/  MOV R20, R9 ;  /* 0x0000000900147202 */ /* 0x000fe20000000f00 */
[----:B------:R-:W-:-:S09]  /*0d70*/  IMAD.MOV.U32 R11, RZ, RZ, R18 ;  /* 0x000000ffff0b7224 */ /* 0x000fd200078e0012 */
[----:B------:R-:W-:Y:S05]  /*0d80*/  WARPSYNC.COLLECTIVE R17, `(.L_x_2616) ;  /* 0x0000000011087348 */ /* 0x000fea0003c00000 */
[----:B------:R0:W1:Y:S02]  /*0d90*/  SHFL.BFLY P2, R18, R20, R19, R22 ;  /* 0x0c00001314127389 */ /* 0x0000640000040016 */
[----:B01----:R-:W-:Y:S01]  /*0da0*/  ENDCOLLECTIVE ;  /* 0x000000000000791b */ /* 0x003fe20003800000 */
.L_x_2616:
[----:B------:R-:W-:Y:S01]  /*0db0*/  HFMA2.MMA R19, -RZ, RZ, 0, 1.1920928955078125e-07 ;  /* 0x00000002ff137435 */ /* 0x000fe200000001ff */
[----:B------:R-:W-:-:S05]  /*0dc0*/  MOV R12, R18 ;  /* 0x00000012000c7202 */ /* 0x000fca0000000f00 */
[----:B------:R-:W-:-:S04]  /*0dd0*/  FADD.FTZ R14, R9, R12 ;  /* 0x0000000c090e7221 */ /* 0x000fc80000010000 */
[----:B------:R-:W-:-:S07]  /*0de0*/  IMAD.MOV.U32 R20, RZ, RZ, R14 ;  /* 0x000000ffff147224 */ /* 0x000fce00078e000e */
[----:B------:R-:W-:Y:S05]  /*0df0*/  WARPSYNC.COLLECTIVE R17, `(.L_x_2617) ;  /* 0x0000000011087348 */ /* 0x000fea0003c00000 */
[----:B------:R0:W1:Y:S02]  /*0e00*/  SHFL.BFLY P2, R18, R20, R19, R22 ;  /* 0x0c00001314127389 */ /* 0x0000640000040016 */
[----:B01----:R-:W-:Y:S01]  /*0e10*/  ENDCOLLECTIVE ;  /* 0x000000000000791b */ /* 0x003fe20003800000 */
.L_x_2617:
[----:B------:R-:W-:Y:S01]  /*0e20*/  IMAD.MOV.U32 R19, RZ, RZ, 0x4 ;  /* 0x00000004ff137424 */ /* 0x000fe200078e00ff */
[----:B------:R-:W-:-:S05]  /*0e30*/  MOV R13, R18 ;  /* 0x00000012000d7202 */ /* 0x000fca0000000f00 */
[----:B------:R-:W-:-:S05]  /*0e40*/  FADD.FTZ R15, R14, R13 ;  /* 0x0000000d0e0f7221 */ /* 0x000fca0000010000 */
[----:B------:R-:W-:-:S07]  /*0e50*/  MOV R20, R15 ;  /* 0x0000000f00147202 */ /* 0x000fce0000000f00 */
[----:B------:R-:W-:Y:S05]  /*0e60*/  WARPSYNC.COLLECTIVE R17, `(.L_x_2618) ;  /* 0x0000000011087348 */ /* 0x000fea0003c00000 */
[----:B------:R0:W1:Y:S02]  /*0e70*/  SHFL.BFLY P2, R18, R20, R19, R22 ;  /* 0x0c00001314127389 */ /* 0x0000640000040016 */
[----:B01----:R-:W-:Y:S01]  /*0e80*/  ENDCOLLECTIVE ;  /* 0x000000000000791b */ /* 0x003fe20003800000 */
.L_x_2618:
[----:B------:R-:W-:Y:S01]  /*0e90*/  HFMA2.MMA R19, -RZ, RZ, 0, 4.76837158203125e-07 ;  /* 0x00000008ff137435 */ /* 0x000fe200000001ff */
[----:B------:R-:W-:-:S05]  /*0ea0*/  MOV R16, R18 ;  /* 0x0000001200107202 */ /* 0x000fca0000000f00 */
[----:B------:R-:W-:-:S05]  /*0eb0*/  FADD.FTZ R16, R15, R16 ;  /* 0x000000100f107221 */ /* 0x000fca0000010000 */
[----:B------:R-:W-:-:S07]  /*0ec0*/  MOV R20, R16 ;  /* 0x0000001000147202 */ /* 0x000fce0000000f00 */
[----:B------:R-:W-:Y:S05]  /*0ed0*/  WARPSYNC.COLLECTIVE R17, `(.L_x_2619) ;  /* 0x0000000011087348 */ /* 0x000fea0003c00000 */
[----:B------:R0:W1:Y:S02]  /*0ee0*/  SHFL.BFLY P2, R18, R20, R19, R22 ;  /* 0x0c00001314127389 */ /* 0x0000640000040016 */
[----:B01----:R-:W-:Y:S01]  /*0ef0*/  ENDCOLLECTIVE ;  /* 0x000000000000791b */ /* 0x003fe20003800000 */
.L_x_2619:
[----:B------:R-:W-:Y:S01]  /*0f00*/  HFMA2.MMA R19, -RZ, RZ, 0, 9.5367431640625e-07 ;  /* 0x00000010ff137435 */ /* 0x000fe200000001ff */
[----:B------:R-:W-:-:S04]  /*0f10*/  IMAD.MOV.U32 R9, RZ, RZ, R18 ;  /* 0x000000ffff097224 */ /* 0x000fc800078e0012 */
[----:B------:R-:W-:-:S05]  /*0f20*/  FADD.FTZ R9, R16, R9 ;  /* 0x0000000910097221 */ /* 0x000fca0000010000 */
[----:B------:R-:W-:-:S07]  /*0f30*/  MOV R20, R9 ;  /* 0x0000000900147202 */ /* 0x000fce0000000f00 */
[----:B------:R-:W-:Y:S05]  /*0f40*/  WARPSYNC.COLLECTIVE R17, `(.L_x_2620) ;  /* 0x0000000011087348 */ /* 0x000fea0003c00000 */
[----:B------:R0:W1:Y:S02]  /*0f50*/  SHFL.BFLY P2, R18, R20, R19, R22 ;  /* 0x0c00001314127389 */ /* 0x0000640000040016 */
[----:B01----:R-:W-:Y:S01]  /*0f60*/  ENDCOLLECTIVE ;  /* 0x000000000000791b */ /* 0x003fe20003800000 */
.L_x_2620:
[----:B------:R-:W-:Y:S01]  /*0f70*/  MOV R14, R18 ;  /* 0x00000012000e7202 */ /* 0x000fe20000000f00 */
[----:B------:R-:W-:Y:S06]  /*0f80*/  BRA `(.L_x_2621) ;  /* 0xfffffff8007c7947 */ /* 0x000fec000383ffff */
.L_x_2622:
        /* <DEDUP_REMOVED lines=15> */
.L_x_5496:


//--------------------- .text._ZN10layer_norm13ln_bwd_kernelINS_13Kernel_traitsI13__nv_bfloat16S2_S2_fjLj12800ELj5ELj1ELj4ELj8ENS_18Kernel_traits_baseILj12800ES2_S2_S2_fjLj128EEEEEEEvNS_9BwdParamsE --------------------------
	.section	.text._ZN10layer_norm13ln_bwd_kernelINS_13Kernel_traitsI13__nv_bfloat16S2_S2_fjLj12800ELj5ELj1ELj4ELj8ENS_18Kernel_traits_baseILj12800ES2_S2_S2_fjLj128EEEEEEEvNS_9BwdParamsE,"ax",@progbits
	.align	128
        .global         _ZN10layer_norm13ln_bwd_kernelINS_13Kernel_traitsI13__nv_bfloat16S2_S2_fjLj12800ELj5ELj1ELj4ELj8ENS_18Kernel_traits_baseILj12800ES2_S2_S2_fjLj128EEEEEEEvNS_9BwdParamsE
        .type           _ZN10layer_norm13ln_bwd_kernelINS_13Kernel_traitsI13__nv_bfloat16S2_S2_fjLj12800ELj5ELj1ELj4ELj8ENS_18Kernel_traits_baseILj12800ES2_S2_S2_fjLj128EEEEEEEvNS_9BwdParamsE,@function
        .size           _ZN10layer_norm13ln_bwd_kernelINS_13Kernel_traitsI13__nv_bfloat16S2_S2_fjLj12800ELj5ELj1ELj4ELj8ENS_18Kernel_traits_baseILj12800ES2_S2_S2_fjLj128EEEEEEEvNS_9BwdParamsE,(.L_x_5497 - _ZN10layer_norm13ln_bwd_kernelINS_13Kernel_traitsI13__nv_bfloat16S2_S2_fjLj12800ELj5ELj1ELj4ELj8ENS_18Kernel_traits_baseILj12800ES2_S2_S2_fjLj128EEEEEEEvNS_9BwdParamsE)
        .other          _ZN10layer_norm13ln_bwd_kernelINS_13Kernel_traitsI13__nv_bfloat16S2_S2_fjLj12800ELj5ELj1ELj4ELj8ENS_18Kernel_traits_baseILj12800ES2_S2_S2_fjLj128EEEEEEEvNS_9BwdParamsE,@"STO_CUDA_ENTRY STV_DEFAULT"
_ZN10layer_norm13ln_bwd_kernelINS_13Kernel_traitsI13__nv_bfloat16S2_S2_fjLj12800ELj5ELj1ELj4ELj8ENS_18Kernel_traits_baseILj12800ES2_S2_S2_fjLj128EEEEEEEvNS_9BwdParamsE:
.text._ZN10layer_norm13ln_bwd_kernelINS_13Kernel_traitsI13__nv_bfloat16S2_S2_fjLj12800ELj5ELj1ELj4ELj8ENS_18Kernel_traits_baseILj12800ES2_S2_S2_fjLj128EEEEEEEvNS_9BwdParamsE:
        /* <DEDUP_REMOVED lines=65> */
[C-C-:B-----5:R-:W-:Y:S01]  /*0410*/  SHF.R.U64 R76, R56.reuse, 0x10, R57.reuse ;  /* 0x00000010384c7819 */ /* 0x160fe20000001239 */
[----:B------:R-:W-:Y:S01]  /*0420*/  IMAD.U32 R54, R56, 0x10000, RZ ;  /* 0x0001000038367824 */ /* 0x000fe200078e00ff */
[----:B------:R-:W-:-:S02]  /*0430*/  SHF.R.U32.HI R78, RZ, 0x10, R57 ;  /* 0x00000010ff4e7819 */ /* 0x000fc40000011639 */
[----:B------:R-:W-:Y:S02]  /*0440*/  SHF.L.U32 R55, R57, 0x10, RZ ;  /* 0x0000001039377819 */ /* 0x000fe400000006ff */
[----:B------:R-:W-:Y:S02]  /*0450*/  SHF.R.U32.HI R94, RZ, 0x10, R61 ;  /* 0x00000010ff5e7819 */ /* 0x000fe4000001163d */
[C-C-:B------:R-:W-:Y:S02]  /*0460*/  SHF.R.U64 R79, R58.reuse, 0x10, R59.reuse ;  /* 0x000000103a4f7819 */ /* 0x140fe4000000123b */
[----:B------:R-:W-:Y:S02]  /*0470*/  SHF.L.U32 R56, R58, 0x10, RZ ;  /* 0x000000103a387819 */ /* 0x000fe400000006ff */
[----:B------:R-:W-:Y:S02]  /*0480*/  SHF.R.U32.HI R80, RZ, 0x10, R59 ;  /* 0x00000010ff507819 */ /* 0x000fe4000001163b */
[----:B------:R-:W-:-:S02]  /*0490*/  SHF.L.U32 R57, R59, 0x10, RZ ;  /* 0x000000103b397819 */ /* 0x000fc400000006ff */
[----:B------:R-:W-:Y:S02]  /*04a0*/  SHF.R.U64 R81, R60, 0x10, R61 ;  /* 0x000000103c517819 */ /* 0x000fe4000000123d */
[--C-:B------:R-:W-:Y:S02]  /*04b0*/  SHF.R.U64 R95, R62, 0x10, R63.reuse ;  /* 0x000000103e5f7819 */ /* 0x100fe4000000123f */
[----:B------:R-:W-:Y:S02]  /*04c0*/  SHF.R.U32.HI R96, RZ, 0x10, R63 ;  /* 0x00000010ff607819 */ /* 0x000fe4000001163f */
[--C-:B------:R-:W-:Y:S02]  /*04d0*/  SHF.R.U64 R97, R74, 0x10, R75.reuse ;  /* 0x000000104a617819 */ /* 0x100fe4000000124b */
[----:B------:R-:W-:Y:S01]  /*04e0*/  SHF.R.U32.HI R98, RZ, 0x10, R75 ;  /* 0x00000010ff627819 */ /* 0x000fe2000001164b */
[----:B------:R-:W-:Y:S01]  /*04f0*/  HFMA2.MMA R114, -RZ, RZ, 0, 5.9604644775390625e-08 ;  /* 0x00000001ff727435 */ /* 0x000fe200000001ff */
[----:B------:R-:W-:Y:S01]  /*0500*/  SHF.L.U32 R58, R60, 0x10, RZ ;  /* 0x000000103c3a7819 */ /* 0x000fe200000006ff */
[----:B------:R-:W-:Y:S01]  /*0510*/  IMAD.U32 R60, R62, 0x10000, RZ ;  /* 0x000100003e3c7824 */ /* 0x000fe200078e00ff */
        /* <DEDUP_REMOVED lines=25> */
[----:B------:R-:W-:Y:S01]  /*06b0*/  MOV R0, RZ ;  /* 0x000000ff00007202 */ /* 0x000fe20000000f00 */
[----:B------:R-:W-:Y:S01]  /*06c0*/  IMAD.MOV.U32 R77, RZ, RZ, R33 ;  /* 0x000000ffff4d7224 */ /* 0x000fe200078e0021 */
        /* <DEDUP_REMOVED lines=10> */
[--C-:B--2---:R-:W-:Y:S02]  /*0770*/  SHF.R.U32.HI R100, RZ, 0x10, R65.reuse ;  /* 0x00000010ff647819 */ /* 0x104fe40000011641 */
[----:B------:R-:W-:Y:S02]  /*0780*/  SHF.R.U64 R99, R64, 0x10, R65 ;  /* 0x0000001040637819 */ /* 0x000fe40000001241 */
[--C-:B---3--:R-:W-:Y:S02]  /*0790*/  SHF.R.U32.HI R106, RZ, 0x10, R71.reuse ;  /* 0x00000010ff6a7819 */ /* 0x108fe40000011647 */
[----:B------:R-:W-:Y:S02]  /*07a0*/  SHF.R.U64 R105, R70, 0x10, R71 ;  /* 0x0000001046697819 */ /* 0x000fe40000001247 */
[----:B----4-:R-:W-:-:S02]  /*07b0*/  SHF.R.U64 R101, R66, 0x10, R67 ;  /* 0x0000001042657819 */ /* 0x010fc40000001243 */
        /* <DEDUP_REMOVED lines=25> */
.L_x_2629:
        /* <DEDUP_REMOVED lines=22> */
[----:B------:R-:W-:Y:S01]  /*0ab0*/  IMAD.U32 R44, RZ, RZ, UR6 ;  /* 0x00000006ff2c7e24 */ /* 0x000fe2000f8e00ff */
[----:B------:R-:W-:Y:S01]  /*0ac0*/  IADD3 R115, R117, 0x280, RZ ;  /* 0x0000028075737810 */ /* 0x000fe20007ffe0ff */
[----:B0-----:R-:W-:Y:S01]  /*0ad0*/  IMAD.WIDE R82, R77, 0x4, R40 ;  /* 0x000000044d527825 */ /* 0x001fe200078e0228 */
[----:B------:R-:W-:-:S03]  /*0ae0*/  @P0 MOV R112, RZ ;  /* 0x000000ff00700202 */ /* 0x000fc60000000f00 */
[----:B--2---:R-:W-:Y:S01]  /*0af0*/  @!P0 IMAD.WIDE R46, R77, 0x4, R46 ;  /* 0x000000044d2e8825 */ /* 0x004fe200078e022e */
[----:B------:R-:W2:Y:S03]  /*0b00*/  LDG.E R110, desc[UR8][R82.64] ;  /* 0x00000008526e7981 */ /* 0x000ea6000c1e1900 */
[----:B------:R-:W-:Y:S01]  /*0b10*/  IMAD.WIDE.U32 R44, R115, 0x8, R44 ;  /* 0x00000008732c7825 */ /* 0x000fe200078e002c */
[----:B------:R0:W4:Y:S01]  /*0b20*/  @!P0 LDG.E R112, desc[UR8][R46.64] ;  /* 0x000000082e708981 */ /* 0x000122000c1e1900 */
[----:B------:R-:W-:Y:S01]  /*0b30*/  UMOV UR6, UR4 ;  /* 0x0000000400067c82 */ /* 0x000fe20008000000 */
[----:B------:R-:W-:-:S03]  /*0b40*/  UMOV UR7, UR5 ;  /* 0x0000000500077c82 */ /* 0x000fc60008000000 */
[----:B------:R-:W5:Y:S01]  /*0b50*/  LDG.E.64 R44, desc[UR8][R44.64] ;  /* 0x000000082c2c7981 */ /* 0x000f62000c1e1b00 */
[----:B------:R-:W-:Y:S01]  /*0b60*/  @!UP0 ULDC UR6, c[0x0][0x220] ;  /* 0x0000880000068ab9 */ /* 0x000fe20000000800 */
[----:B------:R-:W-:Y:S01]  /*0b70*/  @!UP0 ULDC UR7, c[0x0][0x224] ;  /* 0x0000890000078ab9 */ /* 0x000fe20000000800 */
[----:B------:R-:W-:Y:S02]  /*0b80*/  MOV R40, UR6 ;  /* 0x0000000600287c02 */ /* 0x000fe40008000f00 */
[----:B------:R-:W-:Y:S02]  /*0b90*/  MOV R41, UR7 ;  /* 0x0000000700297c02 */ /* 0x000fe40008000f00 */
[----:B------:R-:W-:-:S05]  /*0ba0*/  IADD3 R113, R117, 0x500, RZ ;  /* 0x0000050075717810 */ /* 0x000fca0007ffe0ff */
[----:B0-----:R-:W-:Y:S01]  /*0bb0*/  IMAD.WIDE.U32 R46, R113, 0x8, R40 ;  /* 0x00000008712e7825 */ /* 0x001fe200078e0028 */
[----:B------:R-:W-:Y:S01]  /*0bc0*/  UMOV UR7, UR5 ;  /* 0x0000000500077c82 */ /* 0x000fe20008000000 */
[----:B------:R-:W-:Y:S01]  /*0bd0*/  UMOV UR6, UR4 ;  /* 0x0000000400067c82 */ /* 0x000fe20008000000 */
[----:B------:R-:W-:-:S03]  /*0be0*/  @!UP0 ULDC UR5, c[0x0][0x224] ;  /* 0x0000890000058ab9 */ /* 0x000fc60000000800 */
[----:B------:R-:W5:Y:S01]  /*0bf0*/  LDG.E.64 R46, desc[UR8][R46.64] ;  /* 0x000000082e2e7981 */ /* 0x000f62000c1e1b00 */
        /* <DEDUP_REMOVED lines=8> */
[----:B------:R-:W-:Y:S02]  /*0c80*/  MOV R82, UR6 ;  /* 0x0000000600527c02 */ /* 0x000fe40008000f00 */
[----:B------:R-:W-:Y:S02]  /*0c90*/  MOV R83, UR7 ;  /* 0x0000000700537c02 */ /* 0x000fe40008000f00 */
[----:B------:R-:W-:-:S05]  /*0ca0*/  IADD3 R109, R117, 0xa00, RZ ;  /* 0x00000a00756d7810 */ /* 0x000fca0007ffe0ff */
[----:B------:R-:W-:-:S06]  /*0cb0*/  IMAD.WIDE.U32 R82, R109, 0x8, R82 ;  /* 0x000000086d527825 */ /* 0x000fcc00078e0052 */
[----:B------:R-:W5:Y:S01]  /*0cc0*/  LDG.E.64 R82, desc[UR8][R82.64] ;  /* 0x0000000852527981 */ /* 0x000f62000c1e1b00 */
[----:B-1----:R-:W-:-:S04]  /*0cd0*/  IMAD.WIDE.U32 R84, R117, 0x8, R92 ;  /* 0x0000000875547825 */ /* 0x002fc800078e005c */
[--C-:B------:R-:W-:Y:S02]  /*0ce0*/  IMAD.WIDE.U32 R86, R115, 0x8, R92.reuse ;  /* 0x0000000873567825 */ /* 0x100fe400078e005c */
        /* <DEDUP_REMOVED lines=20> */
[----:B---3--:R-:W-:Y:S01]  /*0e30*/  IMAD.MOV.U32 R116, RZ, RZ, R42 ;  /* 0x000000ffff747224 */ /* 0x008fe200078e002a */
[----:B------:R-:W-:-:S02]  /*0e40*/  SHF.R.U64 R42, R42, 0x10, R43 ;  /* 0x000000102a2a7819 */ /* 0x000fc4000000122b */
[----:B------:R-:W-:Y:S02]  /*0e50*/  MOV R118, R43 ;  /* 0x0000002b00767202 */ /* 0x000fe40000000f00 */
[----:B------:R-:W-:Y:S02]  /*0e60*/  SHF.L.U32 R125, R116, 0x10, RZ ;  /* 0x00000010747d7819 */ /* 0x000fe400000006ff */
[----:B------:R-:W-:Y:S02]  /*0e70*/  SHF.R.U32.HI R43, RZ, 0x10, R43 ;  /* 0x00000010ff2b7819 */ /* 0x000fe4000001162b */
[----:B------:R-:W-:Y:S01]  /*0e80*/  SHF.L.U32 R127, R42, 0x10, RZ ;  /* 0x000000102a7f7819 */ /* 0x000fe200000006ff */
[----:B------:R-:W-:Y:S01]  /*0e90*/  @P0 FADD.FTZ R42, -R54, R125 ;  /* 0x0000007d362a0221 */ /* 0x000fe20000010100 */
[----:B------:R-:W-:Y:S01]  /*0ea0*/  SHF.L.U32 R129, R43, 0x10, RZ ;  /* 0x000000102b817819 */ /* 0x000fe200000006ff */
[----:B----4-:R-:W-:Y:S02]  /*0eb0*/  @!P0 FADD.FTZ R43, R125, -R112 ;  /* 0x800000707d2b8221 */ /* 0x010fe40000010000 */
[----:B0-----:R-:W-:-:S02]  /*0ec0*/  @P0 FMUL.FTZ R114, R42, R119 ;  /* 0x000000772a720220 */ /* 0x001fc40000410000 */
[----:B--2---:R-:W-:Y:S01]  /*0ed0*/  @!P0 FMUL.FTZ R114, R110, R43 ;  /* 0x0000002b6e728220 */ /* 0x004fe20000410000 */
[----:B-----5:R-:W-:Y:S01]  /*0ee0*/  IMAD.MOV.U32 R42, RZ, RZ, R44 ;  /* 0x000000ffff2a7224 */ /* 0x020fe200078e002c */
[--C-:B------:R-:W-:Y:S02]  /*0ef0*/  SHF.R.U64 R43, R44, 0x10, R45.reuse ;  /* 0x000000102c2b7819 */ /* 0x100fe4000000122d */
[----:B------:R-:W-:Y:S02]  /*0f00*/  SHF.L.U32 R118, R118, 0x10, RZ ;  /* 0x0000001076767819 */ /* 0x000fe400000006ff */
[----:B------:R-:W-:Y:S02]  /*0f10*/  MOV R116, R45 ;  /* 0x0000002d00747202 */ /* 0x000fe40000000f00 */
[----:B------:R-:W-:Y:S01]  /*0f20*/  SHF.R.U32.HI R44, RZ, 0x10, R45 ;  /* 0x00000010ff2c7819 */ /* 0x000fe2000001162d */
[----:B------:R-:W-:Y:S01]  /*0f30*/  @P0 FADD.FTZ R119, -R78, R129 ;  /* 0x000000814e770221 */ /* 0x000fe20000010100 */
[----:B------:R-:W-:-:S02]  /*0f40*/  SHF.L.U32 R45, R42, 0x10, RZ ;  /* 0x000000102a2d7819 */ /* 0x000fc400000006ff */
[----:B------:R-:W-:Y:S01]  /*0f50*/  SHF.L.U32 R42, R43, 0x10, RZ ;  /* 0x000000102b2a7819 */ /* 0x000fe200000006ff */
[----:B------:R-:W-:Y:S01]  /*0f60*/  @!P0 FADD.FTZ R43, R129, -R112 ;  /* 0x80000070812b8221 */ /* 0x000fe20000010000 */
[----:B------:R-:W-:Y:S01]  /*0f70*/  @P0 FADD.FTZ R123, -R76, R127 ;  /* 0x0000007f4c7b0221 */ /* 0x000fe20000010100 */
[----:B------:R-:W-:Y:S01]  /*0f80*/  @P0 FADD.FTZ R121, -R55, R118 ;  /* 0x0000007637790221 */ /* 0x000fe20000010100 */
[--C-:B------:R-:W-:Y:S01]  /*0f90*/  @!P0 FADD.FTZ R125, R127, -R112.reuse ;  /* 0x800000707f7d8221 */ /* 0x100fe20000010000 */
[----:B-1----:R-:W-:Y:S01]  /*0fa0*/  @P0 FMUL.FTZ R119, R119, R124 ;  /* 0x0000007c77770220 */ /* 0x002fe20000410000 */
[--C-:B------:R-:W-:Y:S01]  /*0fb0*/  @!P0 FADD.FTZ R127, R118, -R112.reuse ;  /* 0x80000070767f8221 */ /* 0x100fe20000010000 */
[----:B------:R-:W-:Y:S01]  /*0fc0*/  SHF.L.U32 R118, R116, 0x10, RZ ;  /* 0x0000001074767819 */ /* 0x000fe200000006ff */
[----:B------:R-:W-:Y:S01]  /*0fd0*/  @P0 FADD.FTZ R129, -R56, R45 ;  /* 0x0000002d38810221 */ /* 0x000fe20000010100 */
[C---:B------:R-:W-:Y:S01]  /*0fe0*/  @!P0 FMUL.FTZ R119, R110.reuse, R43 ;  /* 0x0000002b6e778220 */ /* 0x040fe20000410000 */
[----:B------:R-:W-:Y:S01]  /*0ff0*/  @!P0 FADD.FTZ R43, R45, -R112 ;  /* 0x800000702d2b8221 */ /* 0x000fe20000010000 */
[----:B------:R-:W-:Y:S01]  /*1000*/  @P0 FMUL.FTZ R121, R121, R122 ;  /* 0x0000007a79790220 */ /* 0x000fe20000410000 */
[----:B------:R-:W-:Y:S01]  /*1010*/  @P0 FMUL.FTZ R123, R123, R120 ;  /* 0x000000787b7b0220 */ /* 0x000fe20000410000 */
[C---:B------:R-:W-:Y:S01]  /*1020*/  @!P0 FMUL.FTZ R121, R110.reuse, R127 ;  /* 0x0000007f6e798220 */ /* 0x040fe20000410000 */
[----:B------:R-:W-:Y:S01]  /*1030*/  @!P0 FMUL.FTZ R123, R110, R125 ;  /* 0x0000007d6e7b8220 */ /* 0x000fe20000410000 */
[----:B------:R-:W-:Y:S01]  /*1040*/  @P0 FADD.FTZ R127, -R79, R42 ;  /* 0x0000002a4f7f0221 */ /* 0x000fe20000010100 */
[----:B------:R-:W-:Y:S01]  /*1050*/  @P0 FMUL.FTZ R129, R129, R126 ;  /* 0x0000007e81810220 */ /* 0x000fe20000410000 */
[----:B------:R-:W-:Y:S01]  /*1060*/  @!P0 FADD.FTZ R45, R42, -R112 ;  /* 0x800000702a2d8221 */ /* 0x000fe20000010000 */
[----:B------:R-:W-:Y:S01]  /*1070*/  SHF.L.U32 R139, R44, 0x10, RZ ;  /* 0x000000102c8b7819 */ /* 0x000fe200000006ff */
[----:B------:R-:W-:Y:S01]  /*1080*/  @P0 FADD.FTZ R125, -R57, R118 ;  /* 0x00000076397d0221 */ /* 0x000fe20000010100 */
[----:B------:R-:W-:Y:S01]  /*1090*/  @!P0 FMUL.FTZ R129, R110, R43 ;  /* 0x0000002b6e818220 */ /* 0x000fe20000410000 */
[----:B------:R-:W-:-:S02]  /*10a0*/  IMAD.MOV.U32 R42, RZ, RZ, R46 ;  /* 0x000000ffff2a7224 */ /* 0x000fc400078e002e */
[--C-:B------:R-:W-:Y:S01]  /*10b0*/  @!P0 FADD.FTZ R43, R118, -R112.reuse ;  /* 0x80000070762b8221 */ /* 0x100fe20000010000 */
[----:B------:R-:W0:Y:S01]  /*10c0*/  @P0 MUFU.RCP R122, R69 ;  /* 0x00000045007a0308 */ /* 0x000e220000001000 */
[----:B------:R-:W-:Y:S01]  /*10d0*/  @P0 FMUL.FTZ R125, R125, R130 ;  /* 0x000000827d7d0220 */ /* 0x000fe20000410000 */
[----:B------:R-:W-:Y:S01]  /*10e0*/  @P0 FADD.FTZ R116, -R80, R139 ;  /* 0x0000008b50740221 */ /* 0x000fe20000010100 */
[----:B------:R-:W-:Y:S01]  /*10f0*/  @!P0 FMUL.FTZ R125, R110, R43 ;  /* 0x0000002b6e7d8220 */ /* 0x000fe20000410000 */
[----:B------:R-:W-:Y:S01]  /*1100*/  SHF.L.U32 R141, R42, 0x10, RZ ;  /* 0x000000102a8d7819 */ /* 0x000fe200000006ff */
[--C-:B------:R-:W-:Y:S01]  /*1110*/  @!P0 FADD.FTZ R43, R139, -R112.reuse ;  /* 0x800000708b2b8221 */ /* 0x100fe20000010000 */
[----:B------:R-:W-:Y:S02]  /*1120*/  SHF.R.U64 R46, R46, 0x10, R47 ;  /* 0x000000102e2e7819 */ /* 0x000fe4000000122f */
[----:B------:R-:W-:Y:S01]  /*1130*/  MOV R44, R47 ;  /* 0x0000002f002c7202 */ /* 0x000fe20000000f00 */
[----:B------:R-:W-:Y:S01]  /*1140*/  @P0 FMUL.FTZ R127, R127, R128 ;  /* 0x000000807f7f0220 */ /* 0x000fe20000410000 */
[----:B------:R-:W-:Y:S01]  /*1150*/  @P0 FMUL.FTZ R116, R116, R131 ;  /* 0x0000008374740220 */ /* 0x000fe20000410000 */
[----:B------:R-:W-:Y:S01]  /*1160*/  @!P0 FMUL.FTZ R127, R110, R45 ;  /* 0x0000002d6e7f8220 */ /* 0x000fe20000410000 */
[----:B------:R-:W-:Y:S01]  /*1170*/  SHF.L.U32 R46, R46, 0x10, RZ ;  /* 0x000000102e2e7819 */ /* 0x000fe200000006ff */
[----:B------:R-:W-:Y:S01]  /*1180*/  @P0 FADD.FTZ R42, -R58, R141 ;  /* 0x0000008d3a2a0221 */ /* 0x000fe20000010100 */
[----:B------:R-:W-:Y:S01]  /*1190*/  @!P0 FMUL.FTZ R116, R110, R43 ;  /* 0x0000002b6e748220 */ /* 0x000fe20000410000 */
[----:B------:R-:W-:Y:S01]  /*11a0*/  SHF.L.U32 R126, R44, 0x10, RZ ;  /* 0x000000102c7e7819 */ /* 0x000fe200000006ff */
[----:B------:R-:W-:Y:S01]  /*11b0*/  @!P0 FADD.FTZ R43, R141, -R112 ;  /* 0x800000708d2b8221 */ /* 0x000fe20000010000 */
[----:B------:R-:W-:Y:S01]  /*11c0*/  SHF.R.U32.HI R45, RZ, 0x10, R47 ;  /* 0x00000010ff2d7819 */ /* 0x000fe2000001162f */
[----:B------:R-:W1:Y:S01]  /*11d0*/  @P0 MUFU.RCP R124, R70 ;  /* 0x00000046007c0308 */ /* 0x000e620000001000 */
[----:B------:R-:W-:Y:S01]  /*11e0*/  @P0 FMUL.FTZ R133, R42, R133 ;  /* 0x000000852a850220 */ /* 0x000fe20000410000 */
[----:B------:R-:W-:Y:S01]  /*11f0*/  @P0 FADD.FTZ R120, -R81, R46 ;  /* 0x0000002e51780221 */ /* 0x000fe20000010100 */
[----:B------:R-:W-:Y:S01]  /*1200*/  SHF.L.U32 R143, R45, 0x10, RZ ;  /* 0x000000102d8f7819 */ /* 0x000fe200000006ff */
[----:B------:R-:W-:Y:S01]  /*1210*/  @P0 FADD.FTZ R131, -R59, R126 ;  /* 0x0000007e3b830221 */ /* 0x000fe20000010100 */
[----:B------:R-:W-:Y:S01]  /*1220*/  @!P0 FMUL.FTZ R133, R110, R43 ;  /* 0x0000002b6e858220 */ /* 0x000fe20000410000 */
[----:B------:R-:W-:-:S02]  /*1230*/  IMAD.MOV.U32 R42, RZ, RZ, R40 ;  /* 0x000000ffff2a7224 */ /* 0x000fc400078e0028 */
[--C-:B------:R-:W-:Y:S01]  /*1240*/  @!P0 FADD.FTZ R45, R46, -R112.reuse ;  /* 0x800000702e2d8221 */ /* 0x100fe20000010000 */
[----:B------:R-:W-:Y:S01]  /*1250*/  @!P0 FADD.FTZ R43, R126, -R112 ;  /* 0x800000707e2b8221 */ /* 0x000fe20000010000 */
[----:B------:R-:W2:Y:S01]  /*1260*/  @P0 MUFU.RCP R47, R105 ;  /* 0x00000069002f0308 */ /* 0x000ea20000001000 */
[----:B------:R-:W-:Y:S01]  /*1270*/  @P0 FMUL.FTZ R120, R120, R135 ;  /* 0x0000008778780220 */ /* 0x000fe20000410000 */
[----:B0-----:R-:W-:Y:S01]  /*1280*/  @P0 FMUL.FTZ R131, R131, R122 ;  /* 0x0000007a83830220 */ /* 0x001fe20000410000 */
[----:B------:R-:W-:Y:S01]  /*1290*/  @P0 FADD.FTZ R118, -R94, R143 ;  /* 0x0000008f5e760221 */ /* 0x000fe20000010100 */
[C---:B------:R-:W-:Y:S01]  /*12a0*/  @!P0 FMUL.FTZ R120, R110.reuse, R45 ;  /* 0x0000002d6e788220 */ /* 0x040fe20000410000 */
[----:B------:R-:W-:-:S03]  /*12b0*/  @!P0 FMUL.FTZ R131, R110, R43 ;  /* 0x0000002b6e838220 */ /* 0x000fc60000410000 */
[----:B------:R-:W0:Y:S01]  /*12c0*/  @P0 MUFU.RCP R44, R71 ;  /* 0x00000047002c0308 */ /* 0x000e220000001000 */
[----:B------:R-:W-:Y:S02]  /*12d0*/  SHF.L.U32 R141, R42, 0x10, RZ ;  /* 0x000000102a8d7819 */ /* 0x000fe400000006ff */
[----:B------:R-:W-:Y:S02]  /*12e0*/  SHF.R.U64 R45, R40, 0x10, R41 ;  /* 0x00000010282d7819 */ /* 0x000fe40000001229 */
[----:B------:R-:W-:Y:S01]  /*12f0*/  MOV R43, R41 ;  /* 0x00000029002b7202 */ /* 0x000fe20000000f00 */
[----:B------:R-:W-:Y:S01]  /*1300*/  @P0 FMUL.FTZ R118, R118, R137 ;  /* 0x0000008976760220 */ /* 0x000fe20000410000 */
[----:B------:R-:W-:Y:S01]  /*1310*/  SHF.L.U32 R45, R45, 0x10, RZ ;  /* 0x000000102d2d7819 */ /* 0x000fe200000006ff */
[----:B------:R-:W-:Y:S01]  /*1320*/  @P0 FADD.FTZ R137, -R60, R141 ;  /* 0x0000008d3c890221 */ /* 0x000fe20000010100 */
[----:B------:R-:W-:Y:S01]  /*1330*/  SHF.L.U32 R42, R43, 0x10, RZ ;  /* 0x000000102b2a7819 */ /* 0x000fe200000006ff */
[----:B------:R-:W3:Y:S01]  /*1340*/  @P0 MUFU.RCP R139, R106 ;  /* 0x0000006a008b0308 */ /* 0x000ee20000001000 */
[----:B------:R-:W-:Y:S01]  /*1350*/  SHF.R.U32.HI R40, RZ, 0x10, R41 ;  /* 0x00000010ff287819 */ /* 0x000fe20000011629 */
[----:B-1----:R-:W-:Y:S01]  /*1360*/  @P0 FMUL.FTZ R137, R137, R124 ;  /* 0x0000007c89890220 */ /* 0x002fe20000410000 */
[----:B------:R-:W-:Y:S01]  /*1370*/  @P0 FADD.FTZ R124, -R95, R45 ;  /* 0x0000002d5f7c0221 */ /* 0x000fe20000010100 */
[----:B------:R-:W-:Y:S01]  /*1380*/  @P0 FADD.FTZ R135, -R61, R42 ;  /* 0x0000002a3d870221 */ /* 0x000fe20000010100 */
[--C-:B------:R-:W-:Y:S01]  /*1390*/  @!P0 FADD.FTZ R43, R45, -R112.reuse ;  /* 0x800000702d2b8221 */ /* 0x100fe20000010000 */
[--C-:B------:R-:W-:Y:S01]  /*13a0*/  @!P0 FADD.FTZ R41, R143, -R112.reuse ;  /* 0x800000708f298221 */ /* 0x100fe20000010000 */
[----:B------:R-:W-:Y:S01]  /*13b0*/  @!P0 FADD.FTZ R45, R42, -R112 ;  /* 0x800000702a2d8221 */ /* 0x000fe20000010000 */
[----:B------:R-:W1:Y:S01]  /*13c0*/  @P0 MUFU.RCP R46, R72 ;  /* 0x00000048002e0308 */ /* 0x000e620000001000 */
[----:B------:R-:W-:Y:S01]  /*13d0*/  SHF.L.U32 R145, R40, 0x10, RZ ;  /* 0x0000001028917819 */ /* 0x000fe200000006ff */
[----:B--2---:R-:W-:Y:S01]  /*13e0*/  @P0 FMUL.FTZ R124, R124, R47 ;  /* 0x0000002f7c7c0220 */ /* 0x004fe20000410000 */
[----:B0-----:R-:W-:Y:S01]  /*13f0*/  @P0 FMUL.FTZ R135, R135, R44 ;  /* 0x0000002c87870220 */ /* 0x001fe20000410000 */
[C---:B------:R-:W-:Y:S01]  /*1400*/  @!P0 FMUL.FTZ R118, R110.reuse, R41 ;  /* 0x000000296e768220 */ /* 0x040fe20000410000 */
[C---:B------:R-:W-:Y:S01]  /*1410*/  @!P0 FMUL.FTZ R124, R110.reuse, R43 ;  /* 0x0000002b6e7c8220 */ /* 0x040fe20000410000 */
[----:B------:R-:W-:Y:S01]  /*1420*/  @!P0 FMUL.FTZ R135, R110, R45 ;  /* 0x0000002d6e878220 */ /* 0x000fe20000410000 */
[----:B------:R-:W-:Y:S01]  /*1430*/  IMAD.MOV.U32 R40, RZ, RZ, R82 ;  /* 0x000000ffff287224 */ /* 0x000fe200078e0052 */
[----:B------:R-:W0:Y:S01]  /*1440*/  @P0 MUFU.RCP R143, R107 ;  /* 0x0000006b008f0308 */ /* 0x000e220000001000 */
[----:B------:R-:W-:Y:S01]  /*1450*/  @!P0 FADD.FTZ R41, R141, -R112 ;  /* 0x800000708d298221 */ /* 0x000fe20000010000 */
[----:B------:R-:W-:-:S02]  /*1460*/  SHF.R.U64 R45, R82, 0x10, R83 ;  /* 0x00000010522d7819 */ /* 0x000fc40000001253 */
[----:B------:R-:W-:Y:S02]  /*1470*/  MOV R42, R83 ;  /* 0x00000053002a7202 */ /* 0x000fe40000000f00 */
[----:B------:R-:W-:Y:S02]  /*1480*/  SHF.R.U32.HI R43, RZ, 0x10, R83 ;  /* 0x00000010ff2b7819 */ /* 0x000fe40000011653 */
[----:B------:R-:W2:Y:S01]  /*1490*/  @P0 MUFU.RCP R83, R108 ;  /* 0x0000006c00530308 */ /* 0x000ea20000001000 */
[----:B------:R-:W-:Y:S01]  /*14a0*/  @P0 FADD.FTZ R122, -R96, R145 ;  /* 0x00000091607a0221 */ /* 0x000fe20000010100 */
[----:B------:R-:W-:Y:S01]  /*14b0*/  @!P0 FMUL.FTZ R137, R110, R41 ;  /* 0x000000296e898220 */ /* 0x000fe20000410000 */
[----:B------:R-:W-:Y:S01]  /*14c0*/  SHF.L.U32 R47, R40, 0x10, RZ ;  /* 0x00000010282f7819 */ /* 0x000fe200000006ff */
[----:B------:R-:W-:-:S04]  /*14d0*/  @!P0 FADD.FTZ R41, R145, -R112 ;  /* 0x8000007091298221 */ /* 0x000fc80000010000 */
[----:B------:R-:W4:Y:S01]  /*14e0*/  @P0 MUFU.RCP R44, R73 ;  /* 0x00000049002c0308 */ /* 0x000f220000001000 */
[----:B---3--:R-:W-:Y:S01]  /*14f0*/  @P0 FMUL.FTZ R122, R122, R139 ;  /* 0x0000008b7a7a0220 */ /* 0x008fe20000410000 */
[----:B------:R-:W-:Y:S01]  /*1500*/  SHF.L.U32 R45, R45, 0x10, RZ ;  /* 0x000000102d2d7819 */ /* 0x000fe200000006ff */
[----:B------:R-:W-:Y:S01]  /*1510*/  @!P0 FMUL.FTZ R122, R110, R41 ;  /* 0x000000296e7a8220 */ /* 0x000fe20000410000 */
[----:B------:R-:W-:Y:S01]  /*1520*/  SHF.L.U32 R145, R43, 0x10, RZ ;  /* 0x000000102b917819 */ /* 0x000fe200000006ff */
[----:B------:R-:W-:Y:S01]  /*1530*/  @P0 FADD.FTZ R141, -R62, R47 ;  /* 0x0000002f3e8d0221 */ /* 0x000fe20000010100 */
[----:B------:R-:W-:Y:S01]  /*1540*/  SHF.L.U32 R42, R42, 0x10, RZ ;  /* 0x000000102a2a7819 */ /* 0x000fe200000006ff */
[--C-:B------:R-:W-:Y:S01]  /*1550*/  @!P0 FADD.FTZ R41, R47, -R112.reuse ;  /* 0x800000702f298221 */ /* 0x100fe20000010000 */
[----:B------:R-:W-:Y:S01]  /*1560*/  @P0 FADD.FTZ R128, -R97, R45 ;  /* 0x0000002d61800221 */ /* 0x000fe20000010100 */
[----:B-1----:R-:W-:Y:S01]  /*1570*/  @P0 FMUL.FTZ R141, R141, R46 ;  /* 0x0000002e8d8d0220 */ /* 0x002fe20000410000 */
[----:B------:R-:W-:Y:S01]  /*1580*/  @!P0 FADD.FTZ R43, R45, -R112 ;  /* 0x800000702d2b8221 */ /* 0x000fe20000010000 */
[----:B------:R-:W-:Y:S01]  /*1590*/  @P0 FADD.FTZ R126, -R98, R145 ;  /* 0x00000091627e0221 */ /* 0x000fe20000010100 */
[----:B------:R-:W-:Y:S01]  /*15a0*/  @!P0 FMUL.FTZ R141, R110, R41 ;  /* 0x000000296e8d8220 */ /* 0x000fe20000410000 */
[----:B------:R-:W-:Y:S01]  /*15b0*/  @P0 FADD.FTZ R139, -R63, R42 ;  /* 0x0000002a3f8b0221 */ /* 0x000fe20000010100 */
[----:B------:R-:W-:-:S02]  /*15c0*/  IMAD.MOV.U32 R41, RZ, RZ, R84 ;  /* 0x000000ffff297224 */ /* 0x000fc400078e0054 */
[----:B------:R-:W-:Y:S01]  /*15d0*/  @!P0 FADD.FTZ R47, R145, -R112 ;  /* 0x80000070912f8221 */ /* 0x000fe20000010000 */
[----:B0-----:R-:W-:Y:S01]  /*15e0*/  @P0 FMUL.FTZ R128, R128, R143 ;  /* 0x0000008f80800220 */ /* 0x001fe20000410000 */
[----:B--2---:R-:W-:Y:S01]  /*15f0*/  @P0 FMUL.FTZ R126, R126, R83 ;  /* 0x000000537e7e0220 */ /* 0x004fe20000410000 */
[----:B------:R-:W-:Y:S01]  /*1600*/  @!P0 FMUL.FTZ R128, R110, R43 ;  /* 0x0000002b6e808220 */ /* 0x000fe20000410000 */
[----:B----4-:R-:W-:Y:S01]  /*1610*/  @P0 FMUL.FTZ R139, R139, R44 ;  /* 0x0000002c8b8b0220 */ /* 0x010fe20000410000 */
[--C-:B------:R-:W-:Y:S02]  /*1620*/  SHF.R.U64 R136, R84, 0x10, R85.reuse ;  /* 0x0000001054887819 */ /* 0x100fe40000001255 */
[----:B------:R-:W-:Y:S02]  /*1630*/  MOV R43, R85 ;  /* 0x00000055002b7202 */ /* 0x000fe40000000f00 */
[----:B------:R-:W-:Y:S01]  /*1640*/  SHF.R.U32.HI R83, RZ, 0x10, R85 ;  /* 0x00000010ff537819 */ /* 0x000fe20000011655 */
[----:B------:R-:W-:Y:S01]  /*1650*/  @!P0 FMUL.FTZ R126, R110, R47 ;  /* 0x0000002f6e7e8220 */ /* 0x000fe20000410000 */
[----:B------:R-:W-:-:S02]  /*1660*/  MOV R44, R86 ;  /* 0x00000056002c7202 */ /* 0x000fc40000000f00 */
[----:B------:R-:W-:Y:S01]  /*1670*/  SHF.L.U32 R84, R41, 0x10, RZ ;  /* 0x0000001029547819 */ /* 0x000fe200000006ff */
[----:B------:R-:W-:Y:S01]  /*1680*/  IMAD.MOV.U32 R82, RZ, RZ, R88 ;  /* 0x000000ffff527224 */ /* 0x000fe200078e0058 */
[----:B------:R-:W-:Y:S01]  /*1690*/  MOV R47, R91 ;  /* 0x0000005b002f7202 */ /* 0x000fe20000000f00 */
[----:B------:R-:W-:Y:S01]  /*16a0*/  IMAD.U32 R43, R43, 0x10000, RZ ;  /* 0x000100002b2b7824 */ /* 0x000fe200078e00ff */
[----:B------:R-:W-:Y:S01]  /*16b0*/  SHF.L.U32 R41, R83, 0x10, RZ ;  /* 0x0000001053297819 */ /* 0x000fe200000006ff */
[C---:B------:R-:W-:Y:S01]  /*16c0*/  FADD.FTZ R53, R84.reuse, R53 ;  /* 0x0000003554357221 */ /* 0x040fe20000010000 */
[----:B------:R-:W-:Y:S01]  /*16d0*/  MOV R46, R90 ;  /* 0x0000005a002e7202 */ /* 0x000fe20000000f00 */
[----:B------:R-:W-:Y:S01]  /*16e0*/  FFMA.FTZ R75, R84, R114, R75 ;  /* 0x00000072544b7223 */ /* 0x000fe2000001004b */
[--C-:B------:R-:W-:Y:S02]  /*16f0*/  SHF.R.U64 R144, R90, 0x10, R91.reuse ;  /* 0x000000105a907819 */ /* 0x100fe4000000125b */
[----:B------:R-:W-:-:S02]  /*1700*/  SHF.R.U32.HI R142, RZ, 0x10, R91 ;  /* 0x00000010ff8e7819 */ /* 0x000fc4000001165b */
[--C-:B------:R-:W-:Y:S02]  /*1710*/  SHF.R.U32.HI R134, RZ, 0x10, R89.reuse ;  /* 0x00000010ff867819 */ /* 0x100fe40000011659 */
[----:B------:R-:W-:Y:S02]  /*1720*/  SHF.L.U32 R136, R136, 0x10, RZ ;  /* 0x0000001088887819 */ /* 0x000fe400000006ff */
[----:B------:R-:W-:Y:S01]  /*1730*/  SHF.L.U32 R83, R44, 0x10, RZ ;  /* 0x000000102c537819 */ /* 0x000fe200000006ff */
[----:B------:R-:W-:Y:S01]  /*1740*/  FMUL.FTZ R84, R64, R84 ;  /* 0x0000005440547220 */ /* 0x000fe20000410000 */
[----:B------:R-:W-:Y:S02]  /*1750*/  SHF.R.U64 R143, R88, 0x10, R89 ;  /* 0x00000010588f7819 */ /* 0x000fe40000001259 */
[----:B------:R-:W-:Y:S02]  /*1760*/  MOV R90, R89 ;  /* 0x00000059005a7202 */ /* 0x000fe40000000f00 */
[----:B------:R-:W-:-:S02]  /*1770*/  MOV R91, R92 ;  /* 0x0000005c005b7202 */ /* 0x000fc40000000f00 */
[----:B------:R-:W-:Y:S01]  /*1780*/  SHF.L.U32 R89, R47, 0x10, RZ ;  /* 0x000000102f597819 */ /* 0x000fe200000006ff */
[C---:B------:R-:W-:Y:S01]  /*1790*/  FADD.FTZ R49, R43.reuse, R49 ;  /* 0x000000312b317221 */ /* 0x040fe20000010000 */
[----:B------:R-:W-:Y:S01]  /*17a0*/  SHF.L.U32 R47, R82, 0x10, RZ ;  /* 0x00000010522f7819 */ /* 0x000fe200000006ff */
[----:B------:R-:W-:Y:S01]  /*17b0*/  FFMA.FTZ R50, R43, R121, R50 ;  /* 0x000000792b327223 */ /* 0x000fe20000010032 */
[----:B------:R-:W-:Y:S01]  /*17c0*/  FMUL.FTZ R138, R65, R43 ;  /* 0x0000002b418a7220 */ /* 0x000fe20000410000 */
[----:B------:R-:W-:Y:S01]  /*17d0*/  SHF.L.U32 R82, R134, 0x10, RZ ;  /* 0x0000001086527819 */ /* 0x000fe200000006ff */
[C---:B------:R-:W-:Y:S01]  /*17e0*/  FADD.FTZ R51, R136.reuse, R51 ;  /* 0x0000003388337221 */ /* 0x040fe20000010000 */
        /* <DEDUP_REMOVED lines=8> */
[----:B------:R-:W-:-:S02]  /*1870*/  @!P0 FADD.FTZ R45, R42, -R112 ;  /* 0x800000702a2d8221 */ /* 0x000fc40000010000 */
[----:B------:R-:W-:Y:S01]  /*1880*/  FADD.FTZ R91, R91, R136 ;  /* 0x000000885b5b7221 */ /* 0x000fe20000010000 */
[----:B------:R-:W-:Y:S01]  /*1890*/  FFMA.FTZ R83, R136, R123, R83 ;  /* 0x0000007b88537223 */ /* 0x000fe20000010053 */
[----:B------:R-:W-:Y:S01]  /*18a0*/  @!P0 FMUL.FTZ R139, R110, R45 ;  /* 0x0000002d6e8b8220 */ /* 0x000fe20000410000 */
[----:B------:R-:W-:Y:S02]  /*18b0*/  SHF.R.U64 R132, R86, 0x10, R87 ;  /* 0x0000001056847819 */ /* 0x000fe40000001257 */
[----:B------:R-:W-:Y:S01]  /*18c0*/  MOV R45, R87 ;  /* 0x00000057002d7202 */ /* 0x000fe20000000f00 */
[----:B------:R-:W-:Y:S01]  /*18d0*/  FMUL.FTZ R140, R100, R41 ;  /* 0x00000029648c7220 */ /* 0x000fe20000410000 */
[----:B------:R-:W-:Y:S01]  /*18e0*/  FADD.FTZ R91, R91, R138 ;  /* 0x0000008a5b5b7221 */ /* 0x000fe20000010000 */
[----:B------:R-:W-:Y:S01]  /*18f0*/  FFMA.FTZ R83, R138, R121, R83 ;  /* 0x000000798a537223 */ /* 0x000fe20000010053 */
[----:B------:R-:W-:Y:S02]  /*1900*/  MOV R130, R93 ;  /* 0x0000005d00827202 */ /* 0x000fe40000000f00 */
[----:B------:R-:W-:-:S02]  /*1910*/  SHF.L.U32 R132, R132, 0x10, RZ ;  /* 0x0000001084847819 */ /* 0x000fc400000006ff */
[----:B------:R-:W-:Y:S01]  /*1920*/  SHF.L.U32 R85, R45, 0x10, RZ ;  /* 0x000000102d557819 */ /* 0x000fe200000006ff */
[----:B------:R-:W-:Y:S01]  /*1930*/  FADD.FTZ R91, R91, R140 ;  /* 0x0000008c5b5b7221 */ /* 0x000fe20000010000 */
[-C--:B------:R-:W-:Y:S01]  /*1940*/  FFMA.FTZ R83, R140, R119.reuse, R83 ;  /* 0x000000778c537223 */ /* 0x080fe20000010053 */
[C---:B------:R-:W-:Y:S01]  /*1950*/  FADD.FTZ R39, R41.reuse, R39 ;  /* 0x0000002729277221 */ /* 0x040fe20000010000 */
[----:B------:R-:W-:Y:S01]  /*1960*/  FFMA.FTZ R48, R41, R119, R48 ;  /* 0x0000007729307223 */ /* 0x000fe20000010030 */
[----:B------:R-:W-:Y:S01]  /*1970*/  SHF.R.U32.HI R86, RZ, 0x10, R87 ;  /* 0x00000010ff567819 */ /* 0x000fe20000011657 */
[----:B------:R-:W-:Y:S01]  /*1980*/  FADD.FTZ R17, R132, R17 ;  /* 0x0000001184117221 */ /* 0x000fe20000010000 */
[----:B------:R-:W-:Y:S01]  /*1990*/  SHF.L.U32 R41, R130, 0x10, RZ ;  /* 0x0000001082297819 */ /* 0x000fe200000006ff */
        /* <DEDUP_REMOVED lines=8> */
[----:B------:R-:W-:Y:S01]  /*1a20*/  SHF.L.U32 R88, R144, 0x10, RZ ;  /* 0x0000001090587819 */ /* 0x000fe200000006ff */
[----:B------:R-:W-:Y:S01]  /*1a30*/  FADD.FTZ R85, R85, R132 ;  /* 0x0000008455557221 */ /* 0x000fe20000010000 */
[----:B------:R-:W-:Y:S01]  /*1a40*/  FFMA.FTZ R83, R132, R127, R83 ;  /* 0x0000007f84537223 */ /* 0x000fe20000010053 */
[----:B------:R-:W-:Y:S01]  /*1a50*/  SHF.R.U64 R112, R92, 0x10, R93 ;  /* 0x000000105c707819 */ /* 0x000fe2000000125d */
[C---:B------:R-:W-:Y:S01]  /*1a60*/  FADD.FTZ R19, R86.reuse, R19 ;  /* 0x0000001356137221 */ /* 0x040fe20000010000 */
[----:B------:R-:W-:Y:S01]  /*1a70*/  SHF.R.U32.HI R92, RZ, 0x10, R93 ;  /* 0x00000010ff5c7819 */ /* 0x000fe2000001165d */
[----:B------:R-:W-:Y:S01]  /*1a80*/  FFMA.FTZ R3, R86, R116, R3 ;  /* 0x0000007456037223 */ /* 0x000fe20000010003 */
[----:B------:R-:W-:Y:S01]  /*1a90*/  FMUL.FTZ R93, R102, R86 ;  /* 0x00000056665d7220 */ /* 0x000fe20000410000 */
[C---:B------:R-:W-:Y:S01]  /*1aa0*/  FADD.FTZ R21, R88.reuse, R21 ;  /* 0x0000001558157221 */ /* 0x040fe20000010000 */
[----:B------:R-:W-:Y:S01]  /*1ab0*/  FFMA.FTZ R5, R88, R120, R5 ;  /* 0x0000007858057223 */ /* 0x000fe20000010005 */
[----:B------:R-:W-:Y:S01]  /*1ac0*/  FMUL.FTZ R91, R103, R88 ;  /* 0x00000058675b7220 */ /* 0x000fe20000410000 */
[----:B------:R-:W-:-:S02]  /*1ad0*/  IMAD.U32 R87, R46, 0x10000, RZ ;  /* 0x000100002e577824 */ /* 0x000fc400078e00ff */
[----:B------:R-:W-:Y:S01]  /*1ae0*/  FADD.FTZ R86, R85, R130 ;  /* 0x0000008255567221 */ /* 0x000fe20000010000 */
[----:B------:R-:W-:Y:S01]  /*1af0*/  FFMA.FTZ R88, R130, R125, R83 ;  /* 0x0000007d82587223 */ /* 0x000fe20000010053 */
[----:B------:R-:W-:Y:S02]  /*1b00*/  SHF.L.U32 R142, R142, 0x10, RZ ;  /* 0x000000108e8e7819 */ /* 0x000fe400000006ff */
[----:B------:R-:W-:Y:S01]  /*1b10*/  SHF.L.U32 R44, R92, 0x10, RZ ;  /* 0x000000105c2c7819 */ /* 0x000fe200000006ff */
[----:B------:R-:W-:Y:S01]  /*1b20*/  FMUL.FTZ R92, R68, R87 ;  /* 0x00000057445c7220 */ /* 0x000fe20000410000 */
[----:B------:R-:W-:Y:S01]  /*1b30*/  FADD.FTZ R83, R86, R93 ;  /* 0x0000005d56537221 */ /* 0x000fe20000010000 */
[----:B------:R-:W-:Y:S01]  /*1b40*/  FFMA.FTZ R85, R93, R116, R88 ;  /* 0x000000745d557223 */ /* 0x000fe20000010058 */
[----:B------:R-:W-:Y:S02]  /*1b50*/  IMAD.U32 R45, R90, 0x10000, RZ ;  /* 0x000100005a2d7824 */ /* 0x000fe400078e00ff */
        /* <DEDUP_REMOVED lines=44> */
[----:B------:R-:W-:Y:S01]  /*1e20*/  SHF.R.U32.HI R40, RZ, 0x5, R38 ;  /* 0x00000005ff287819 */ /* 0x000fe20000011626 */
[C---:B------:R-:W-:Y:S01]  /*1e30*/  FADD.FTZ R32, R41.reuse, R32 ;  /* 0x0000002029207221 */ /* 0x040fe20000010000 */
[----:B------:R-:W-:Y:S01]  /*1e40*/  FFMA.FTZ R16, R41, R139, R16 ;  /* 0x0000008b29107223 */ /* 0x000fe20000010010 */
[----:B------:R-:W-:Y:S01]  /*1e50*/  FMUL.FTZ R144, R73, R41 ;  /* 0x0000002949907220 */ /* 0x000fe20000410000 */
[----:B------:R-:W-:Y:S01]  /*1e60*/  FADD.FTZ R41, R46, R143 ;  /* 0x0000008f2e297221 */ /* 0x000fe20000010000 */
[----:B------:R-:W-:Y:S01]  /*1e70*/  FFMA.FTZ R43, R143, R128, R82 ;  /* 0x000000808f2b7223 */ /* 0x000fe20000010052 */
[----:B------:R-:W-:Y:S01]  /*1e80*/  LOP3.LUT R42, R40, 0x7fffffc, RZ, 0xc0, !PT ;  /* 0x07fffffc282a7812 */ /* 0x000fe200078ec0ff */
[----:B------:R-:W-:Y:S01]  /*1e90*/  UMOV UR4, 0xffffffff ;  /* 0xffffffff00047882 */ /* 0x000fe20000000000 */
        /* <DEDUP_REMOVED lines=8> */
[----:B------:R-:W-:-:S02]  /*1f20*/  @!P1 VIADD R42, R42, 0x4 ;  /* 0x000000042a2a9836 */ /* 0x000fc40000000000 */
        /* <DEDUP_REMOVED lines=22> */
.L_x_2640:
        /* <DEDUP_REMOVED lines=8> */
[----:B------:R-:W-:-:S02]  /*2110*/  @!P2 MOV R40, 0x400 ;  /* 0x000004000028a802 */ /* 0x000fc40000000f00 */
[----:B------:R-:W-:Y:S02]  /*2120*/  IADD3 R147, -R149, RZ, RZ ;  /* 0x000000ff95937210 */ /* 0x000fe40007ffe1ff */
[----:B------:R-:W-:-:S07]  /*2130*/  @!P2 IADD3 R43, R42, R43, RZ ;  /* 0x0000002b2a2ba210 */ /* 0x000fce0007ffe0ff */
[----:B------:R-:W0:Y:S01]  /*2140*/  @!P0 LDC.64 R82, c[0x0][0x250] ;  /* 0x00009400ff528b82 */ /* 0x000e220000000a00 */
[----:B----4-:R-:W-:-:S05]  /*2150*/  IMAD R44, R112, 0x5, RZ ;  /* 0x00000005702c7824 */ /* 0x010fca00078e02ff */
[----:B------:R-:W-:Y:S02]  /*2160*/  LOP3.LUT R44, R147, R44, RZ, 0xc0, !PT ;  /* 0x0000002c932c7212 */ /* 0x000fe400078ec0ff */
[----:B---3--:R-:W-:Y:S01]  /*2170*/  @!P2 LEA R40, R45, R40, 0x18 ;  /* 0x000000282d28a211 */ /* 0x008fe200078ec0ff */
[----:B------:R-:W-:-:S03]  /*2180*/  IMAD R45, R33, 0x5, RZ ;  /* 0x00000005212d7824 */ /* 0x000fc600078e02ff */
[----:B------:R-:W-:Y:S01]  /*2190*/  @!P2 LEA R43, R43, R40, 0x3 ;  /* 0x000000282b2ba211 */ /* 0x000fe200078e18ff */
[----:B-1----:R-:W-:Y:S01]  /*21a0*/  FADD.FTZ R40, R47, R46 ;  /* 0x0000002e2f287221 */ /* 0x002fe20000010000 */
[----:B------:R-:W-:Y:S02]  /*21b0*/  IADD3 R146, P3, R45, R44, RZ ;  /* 0x0000002c2d927210 */ /* 0x000fe40007f7e0ff */
[----:B------:R-:W-:Y:S02]  /*21c0*/  CS2R R46, SRZ ;  /* 0x00000000002e7805 */ /* 0x000fe4000001ff00 */
[C---:B------:R-:W-:Y:S01]  /*21d0*/  @!P0 IADD3 R44, P4, R36.reuse, R146, RZ ;  /* 0x00000092242c8210 */ /* 0x040fe20007f9e0ff */
[----:B------:R1:W-:Y:S01]  /*21e0*/  @!P2 STS.64 [R43], R40 ;  /* 0x000000282b00a388 */ /* 0x0003e20000000a00 */
[----:B------:R-:W-:Y:S01]  /*21f0*/  IADD3.X R147, RZ, RZ, RZ, P3, !PT ;  /* 0x000000ffff937210 */ /* 0x000fe20001ffe4ff */
[----:B------:R-:W-:Y:S03]  /*2200*/  BAR.SYNC.DEFER_BLOCKING 0x0 ;  /* 0x0000000000007b1d */ /* 0x000fe60000010000 */
[----:B------:R-:W-:-:S02]  /*2210*/  @!P0 LEA.HI.X.SX32 R45, R36, R147, 0x1, P4 ;  /* 0x00000093242d8211 */ /* 0x000fc400020f0eff */
        /* <DEDUP_REMOVED lines=17> */
.L_x_2626:
[----:B------:R-:W-:Y:S05]  /*2330*/  BSYNC B0 ;  /* 0x0000000000007941 */ /* 0x000fea0003800000 */
.L_x_2625:
[----:B------:R-:W-:Y:S01]  /*2340*/  ISETP.NE.AND P2, PT, R38, RZ, PT ;  /* 0x000000ff2600720c */ /* 0x000fe20003f45270 */
[----:B------:R0:W-:Y:S01]  /*2350*/  @!P0 STG.E.64 desc[UR8][R82.64], R46 ;  /* 0x0000002e52008986 */ /* 0x0001e2000c101b08 */
[----:B------:R-:W-:-:S11]  /*2360*/  ISETP.NE.AND P0, PT, R149, RZ, PT ;  /* 0x000000ff9500720c */ /* 0x000fd60003f05270 */
[----:B------:R-:W-:Y:S05]  /*2370*/  @P2 BRA `(.L_x_2627) ;  /* 0x0000000000542947 */ /* 0x000fea0003800000 */
[----:B------:R-:W-:Y:S01]  /*2380*/  SHF.R.U32.HI R41, RZ, 0x1, R74 ;  /* 0x00000001ff297819 */ /* 0x000fe2000001164a */
[----:B------:R-:W-:Y:S01]  /*2390*/  ULDC.64 UR4, c[0x0][0x258] ;  /* 0x0000960000047ab9 */ /* 0x000fe20000000a00 */
[----:B------:R-:W-:Y:S01]  /*23a0*/  SEL R40, R112, RZ, P0 ;  /* 0x000000ff70287207 */ /* 0x000fe20000000000 */
[----:B------:R-:W-:Y:S01]  /*23b0*/  IMAD.MOV.U32 R43, RZ, RZ, -0x1 ;  /* 0xffffffffff2b7424 */ /* 0x000fe200078e00ff */
[----:B------:R-:W-:Y:S02]  /*23c0*/  LOP3.LUT R41, R41, 0x1, RZ, 0xc0, !PT ;  /* 0x0000000129297812 */ /* 0x000fe400078ec0ff */
[C---:B------:R-:W-:Y:S02]  /*23d0*/  IADD3 R42, P2, R40.reuse, R37, RZ ;  /* 0x00000025282a7210 */ /* 0x040fe40007f5e0ff */
[----:B------:R-:W-:Y:S02]  /*23e0*/  ISETP.NE.U32.AND P0, PT, R41, 0x1, PT ;  /* 0x000000012900780c */ /* 0x000fe40003f05070 */
[----:B------:R-:W-:-:S02]  /*23f0*/  LEA.HI.X.SX32 R41, R40, RZ, 0x1, P2 ;  /* 0x000000ff28297211 */ /* 0x000fc400010f0eff */
[C---:B------:R-:W-:Y:S02]  /*2400*/  LEA R40, P2, R42.reuse, UR4, 0x2 ;  /* 0x000000042a287c11 */ /* 0x040fe4000f8410ff */
[----:B------:R-:W-:Y:S02]  /*2410*/  SEL R43, R43, 0x1, !P0 ;  /* 0x000000012b2b7807 */ /* 0x000fe40004000000 */
[----:B------:R-:W-:Y:S01]  /*2420*/  LEA.HI.X R41, R42, UR5, R41, 0x2, P2 ;  /* 0x000000052a297c11 */ /* 0x000fe200090f1429 */
[----:B------:R-:W-:Y:S06]  /*2430*/  MEMBAR.ALL.GPU ;  /* 0x0000000000007992 */ /* 0x000fec000000a000 */
[----:B------:R-:W-:-:S00]  /*2440*/  ERRBAR ;  /* 0x00000000000079ab */ /* 0x000fc00000000000 */
[----:B------:R-:W-:Y:S06]  /*2450*/  CGAERRBAR ;  /* 0x00000000000075ab */ /* 0x000fec0000000000 */
[----:B------:R1:W-:Y:S01]  /*2460*/  REDG.E.ADD.S32.STRONG.GPU desc[UR8][R40.64], R43 ;  /* 0x0000002b2800798e */ /* 0x0003e2000c10e388 */
[----:B------:R-:W-:-:S07]  /*2470*/  SEL R45, RZ, 0x5, !P0 ;  /* 0x00000005ff2d7807 */ /* 0x000fce0004000000 */
.L_x_2628:
[----:B------:R-:W2:Y:S04]  /*2480*/  LDG.E.STRONG.GPU R42, desc[UR8][R40.64] ;  /* 0x00000008282a7981 */ /* 0x000ea8000c1ef900 */
[----:B--2---:R-:W-:Y:S01]  /*2490*/  CCTL.IVALL ;  /* 0x00000000ff00798f */ /* 0x004fe20002000000 */
[----:B------:R-:W-:Y:S05]  /*24a0*/  YIELD ;  /* 0x0000000000007946 */ /* 0x000fea0003800000 */
[----:B------:R-:W-:-:S13]  /*24b0*/  ISETP.NE.AND P0, PT, R42, R45, PT ;  /* 0x0000002d2a00720c */ /* 0x000fda0003f05270 */
[----:B------:R-:W-:Y:S05]  /*24c0*/  @P0 BRA `(.L_x_2628) ;  /* 0xfffffffc00ec0947 */ /* 0x000fea000383ffff */
.L_x_2627:
[----:B------:R-:W-:Y:S01]  /*24d0*/  ISETP.GT.U32.AND P0, PT, R35, 0x4, PT ;  /* 0x000000042300780c */ /* 0x000fe20003f04070 */
[----:B------:R-:W-:Y:S05]  /*24e0*/  WARPSYNC.ALL ;  /* 0x0000000000007948 */ /* 0x000fea0003800000 */
[----:B------:R-:W-:Y:S01]  /*24f0*/  BAR.SYNC.DEFER_BLOCKING 0x0 ;  /* 0x0000000000007b1d */ /* 0x000fe20000010000 */
[----:B-1----:R-:W-:Y:S02]  /*2500*/  CS2R R42, SRZ ;  /* 0x00000000002a7805 */ /* 0x002fe4000001ff00 */
[----:B------:R-:W-:-:S03]  /*2510*/  IADD3 R77, R77, R112, RZ ;  /* 0x000000704d4d7210 */ /* 0x000fc60007ffe0ff */
[----:B------:R-:W-:Y:S02]  /*2520*/  ULDC UR4, c[0x0][0x214] ;  /* 0x0000850000047ab9 */ /* 0x000fe40000000800 */
[----:B------:R-:W1:Y:S01]  /*2530*/  @!P0 LDC.64 R40, c[0x0][0x250] ;  /* 0x00009400ff288b82 */ /* 0x000e620000000a00 */
[----:B------:R-:W-:-:S04]  /*2540*/  @!P0 IADD3 R146, P2, R35, R146, RZ ;  /* 0x0000009223928210 */ /* 0x000fc80007f5e0ff */
[----:B------:R-:W-:Y:S02]  /*2550*/  @!P0 IADD3.X R147, RZ, R147, RZ, P2, !PT ;  /* 0x00000093ff938210 */ /* 0x000fe400017fe4ff */
[----:B-1----:R-:W-:-:S04]  /*2560*/  @!P0 LEA R40, P2, R146, R40, 0x3 ;  /* 0x0000002892288211 */ /* 0x002fc800078418ff */
[----:B------:R-:W-:-:S05]  /*2570*/  @!P0 LEA.HI.X R41, R146, R41, R147, 0x3, P2 ;  /* 0x0000002992298211 */ /* 0x000fca00010f1c93 */
[----:B------:R-:W2:Y:S01]  /*2580*/  @!P0 LDG.E.64 R42, desc[UR8][R40.64] ;  /* 0x00000008282a8981 */ /* 0x000ea2000c1e1b00 */
[----:B------:R-:W-:Y:S02]  /*2590*/  ISETP.GE.AND P0, PT, R77, UR4, PT ;  /* 0x000000044d007c0c */ /* 0x000fe4000bf06270 */
        /* <DEDUP_REMOVED lines=22> */
[----:B------:R-:W-:Y:S01]  /*2700*/  FMUL.FTZ R44, R43, 7.8124998253770172596e-05 ;  /* 0x38a3d70a2b2c7820 */ /* 0x000fe20000410000 */
[----:B------:R-:W-:-:S04]  /*2710*/  FMUL.FTZ R43, R42, 7.8124998253770172596e-05 ;  /* 0x38a3d70a2a2b7820 */ /* 0x000fc80000410000 */
        /* <DEDUP_REMOVED lines=8> */
[C---:B------:R-:W-:Y:S01]  /*27a0*/  FMUL.FTZ R129, R110.reuse, R129 ;  /* 0x000000816e817220 */ /* 0x040fe20000410000 */
[----:B------:R-:W-:Y:S01]  /*27b0*/  FMUL.FTZ R42, R110, R127 ;  /* 0x0000007f6e2a7220 */ /* 0x000fe20000410000 */
[----:B------:R-:W-:Y:S01]  /*27c0*/  FADD.FTZ R45, R84, -R45 ;  /* 0x8000002d542d7221 */ /* 0x000fe20000010000 */
[----:B------:R-:W-:Y:S01]  /*27d0*/  FADD.FTZ R123, R136, -R123 ;  /* 0x8000007b887b7221 */ /* 0x000fe20000010000 */
[C-C-:B------:R-:W-:Y:S01]  /*27e0*/  FFMA.FTZ R122, R43.reuse, R122, R44.reuse ;  /* 0x0000007a2b7a7223 */ /* 0x140fe2000001002c */
[----:B------:R-:W-:Y:S01]  /*27f0*/  FADD.FTZ R125, R130, -R125 ;  /* 0x8000007d827d7221 */ /* 0x000fe20000010000 */
        /* <DEDUP_REMOVED lines=16> */
[C---:B------:R-:W-:Y:S01]  /*2900*/  FMUL.FTZ R40, R110.reuse, R123 ;  /* 0x0000007b6e287220 */ /* 0x040fe20000410000 */
[----:B------:R-:W-:Y:S01]  /*2910*/  FADD.FTZ R85, R85, -R122 ;  /* 0x8000007a55557221 */ /* 0x000fe20000010000 */
[----:B------:R-:W-:Y:S01]  /*2920*/  FMUL.FTZ R125, R110, R125 ;  /* 0x0000007d6e7d7220 */ /* 0x000fe20000410000 */
[----:B------:R-:W-:Y:S01]  /*2930*/  PRMT R46, R84, 0x7632, R46 ;  /* 0x00007632542e7816 */ /* 0x000fe2000000002e */
[----:B------:R-:W-:Y:S01]  /*2940*/  FADD.FTZ R145, R145, -R44 ;  /* 0x8000002c91917221 */ /* 0x000fe20000010000 */
[----:B------:R-:W-:Y:S01]  /*2950*/  FMUL.FTZ R121, R110, R121 ;  /* 0x000000796e797220 */ /* 0x000fe20000410000 */
[----:B------:R-:W-:Y:S01]  /*2960*/  FADD.FTZ R133, R92, -R133 ;  /* 0x800000855c857221 */ /* 0x000fe20000010000 */
[----:B------:R-:W-:Y:S01]  /*2970*/  FADD.FTZ R91, R91, -R120 ;  /* 0x800000785b5b7221 */ /* 0x000fe20000010000 */
[----:B------:R-:W-:Y:S01]  /*2980*/  F2FP.BF16.F32.PACK_AB R45, R40, R45 ;  /* 0x0000002d282d723e */ /* 0x000fe200000010ff */
[----:B------:R-:W-:Y:S01]  /*2990*/  FMUL.FTZ R44, R110, R85 ;  /* 0x000000556e2c7220 */ /* 0x000fe20000410000 */
[----:B------:R-:W-:Y:S01]  /*29a0*/  FADD.FTZ R137, R88, -R137 ;  /* 0x8000008958897221 */ /* 0x000fe20000010000 */
[----:B------:R-:W-:Y:S01]  /*29b0*/  FADD.FTZ R87, R87, -R124 ;  /* 0x8000007c57577221 */ /* 0x000fe20000010000 */
[----:B------:R-:W-:Y:S01]  /*29c0*/  F2FP.BF16.F32.PACK_AB R47, RZ, R125 ;  /* 0x0000007dff2f723e */ /* 0x000fe200000010ff */
[----:B------:R-:W-:Y:S01]  /*29d0*/  FADD.FTZ R141, R142, -R141 ;  /* 0x8000008d8e8d7221 */ /* 0x000fe20000010000 */
[----:B------:R-:W-:Y:S01]  /*29e0*/  LOP3.LUT R85, R46, 0xffff, RZ, 0xc0, !PT ;  /* 0x0000ffff2e557812 */ /* 0x000fe200078ec0ff */
[----:B------:R-:W-:Y:S01]  /*29f0*/  FADD.FTZ R143, R143, -R128 ;  /* 0x800000808f8f7221 */ /* 0x000fe20000010000 */
[----:B------:R-:W-:Y:S01]  /*2a00*/  FADD.FTZ R41, R93, -R116 ;  /* 0x800000745d297221 */ /* 0x000fe20000010000 */
[----:B------:R-:W-:Y:S01]  /*2a10*/  FADD.FTZ R135, R86, -R135 ;  /* 0x8000008756877221 */ /* 0x000fe20000010000 */
[C---:B------:R-:W-:Y:S01]  /*2a20*/  FMUL.FTZ R133, R110.reuse, R133 ;  /* 0x000000856e857220 */ /* 0x040fe20000410000 */
[----:B------:R-:W-:Y:S01]  /*2a30*/  FMUL.FTZ R82, R110, R91 ;  /* 0x0000005b6e527220 */ /* 0x000fe20000410000 */
[----:B------:R-:W-:Y:S01]  /*2a40*/  F2FP.BF16.F32.PACK_AB R121, RZ, R121 ;  /* 0x00000079ff79723e */ /* 0x000fe200000010ff */
[----:B------:R-:W-:Y:S01]  /*2a50*/  FADD.FTZ R131, R90, -R131 ;  /* 0x800000835a837221 */ /* 0x000fe20000010000 */
[----:B------:R-:W-:Y:S01]  /*2a60*/  PRMT R42, R45, 0x7632, R42 ;  /* 0x000076322d2a7816 */ /* 0x000fe2000000002a */
[C---:B------:R-:W-:Y:S01]  /*2a70*/  FMUL.FTZ R137, R110.reuse, R137 ;  /* 0x000000896e897220 */ /* 0x040fe20000410000 */
[C---:B------:R-:W-:Y:S01]  /*2a80*/  FMUL.FTZ R86, R110.reuse, R87 ;  /* 0x000000576e567220 */ /* 0x040fe20000410000 */
[----:B------:R-:W-:Y:S01]  /*2a90*/  LOP3.LUT R47, R47, 0xffff, RZ, 0xc0, !PT ;  /* 0x0000ffff2f2f7812 */ /* 0x000fe200078ec0ff */
[C---:B------:R-:W-:Y:S01]  /*2aa0*/  FMUL.FTZ R141, R110.reuse, R141 ;  /* 0x0000008d6e8d7220 */ /* 0x040fe20000410000 */
[----:B------:R-:W-:Y:S01]  /*2ab0*/  SHF.L.U64.HI R116, R85, 0x10, RZ ;  /* 0x0000001055747819 */ /* 0x000fe200000102ff */
[----:B------:R-:W-:Y:S01]  /*2ac0*/  FMUL.FTZ R90, R110, R143 ;  /* 0x0000008f6e5a7220 */ /* 0x000fe20000410000 */
[----:B------:R-:W0:Y:S01]  /*2ad0*/  LDC.64 R92, c[0x0][0x280] ;  /* 0x0000a000ff5c7b82 */ /* 0x000e220000000a00 */
[----:B------:R-:W-:Y:S01]  /*2ae0*/  PRMT R88, R45, 0x7610, R88 ;  /* 0x000076102d587816 */ /* 0x000fe20000000058 */
[----:B------:R-:W-:Y:S01]  /*2af0*/  FADD.FTZ R119, R140, -R119 ;  /* 0x800000778c777221 */ /* 0x000fe20000010000 */
[----:B------:R-:W-:Y:S01]  /*2b00*/  PRMT R45, R121, 0x7610, R45 ;  /* 0x00007610792d7816 */ /* 0x000fe2000000002d */
[----:B------:R-:W-:Y:S01]  /*2b10*/  FADD.FTZ R139, R144, -R139 ;  /* 0x8000008b908b7221 */ /* 0x000fe20000010000 */
[----:B------:R-:W-:Y:S01]  /*2b20*/  LOP3.LUT R83, R42, 0xffff, RZ, 0xc0, !PT ;  /* 0x0000ffff2a537812 */ /* 0x000fe200078ec0ff */
[----:B------:R-:W-:Y:S01]  /*2b30*/  FADD.FTZ R43, R89, -R118 ;  /* 0x80000076592b7221 */ /* 0x000fe20000010000 */
[----:B------:R-:W-:Y:S01]  /*2b40*/  F2FP.BF16.F32.PACK_AB R46, R82, R133 ;  /* 0x00000085522e723e */ /* 0x000fe200000010ff */
[C---:B------:R-:W-:Y:S01]  /*2b50*/  FMUL.FTZ R131, R110.reuse, R131 ;  /* 0x000000836e837220 */ /* 0x040fe20000410000 */
[----:B------:R-:W-:Y:S01]  /*2b60*/  LOP3.LUT R116, R47, 0xffff0000, R116, 0xf8, !PT ;  /* 0xffff00002f747812 */ /* 0x000fe200078ef874 */
[----:B------:R-:W-:Y:S01]  /*2b70*/  FMUL.FTZ R40, R110, R119 ;  /* 0x000000776e287220 */ /* 0x000fe20000410000 */
[----:B------:R-:W-:Y:S01]  /*2b80*/  PRMT R84, R84, 0x5410, R85 ;  /* 0x0000541054547816 */ /* 0x000fe20000000055 */
[----:B------:R-:W-:Y:S01]  /*2b90*/  FMUL.FTZ R135, R110, R135 ;  /* 0x000000876e877220 */ /* 0x000fe20000410000 */
[----:B------:R-:W-:Y:S01]  /*2ba0*/  F2FP.BF16.F32.PACK_AB R47, R86, R137 ;  /* 0x00000089562f723e */ /* 0x000fe200000010ff */
[----:B------:R-:W-:Y:S01]  /*2bb0*/  FMUL.FTZ R139, R110, R139 ;  /* 0x0000008b6e8b7220 */ /* 0x000fe20000410000 */
[----:B------:R-:W-:Y:S01]  /*2bc0*/  F2FP.BF16.F32.PACK_AB R85, R90, R141 ;  /* 0x0000008d5a55723e */ /* 0x000fe200000010ff */
[C---:B------:R-:W-:Y:S01]  /*2bd0*/  FMUL.FTZ R41, R110.reuse, R41 ;  /* 0x000000296e297220 */ /* 0x040fe20000410000 */
[----:B------:R-:W-:Y:S01]  /*2be0*/  LOP3.LUT R45, R45, 0xffff, RZ, 0xc0, !PT ;  /* 0x0000ffff2d2d7812 */ /* 0x000fe200078ec0ff */
[C---:B------:R-:W-:Y:S01]  /*2bf0*/  FMUL.FTZ R43, R110.reuse, R43 ;  /* 0x0000002b6e2b7220 */ /* 0x040fe20000410000 */
[----:B------:R-:W-:Y:S01]  /*2c00*/  SHF.L.U64.HI R118, R83, 0x10, RZ ;  /* 0x0000001053767819 */ /* 0x000fe200000102ff */
[----:B------:R-:W-:Y:S01]  /*2c10*/  FMUL.FTZ R110, R110, R145 ;  /* 0x000000916e6e7220 */ /* 0x000fe20000410000 */
[----:B------:R-:W-:-:S02]  /*2c20*/  PRMT R42, R46, 0x7632, R42 ;  /* 0x000076322e2a7816 */ /* 0x000fc4000000002a */
[----:B------:R-:W-:Y:S02]  /*2c30*/  PRMT R82, R47, 0x7632, R82 ;  /* 0x000076322f527816 */ /* 0x000fe40000000052 */
[----:B------:R-:W-:Y:S02]  /*2c40*/  PRMT R86, R85, 0x7632, R86 ;  /* 0x0000763255567816 */ /* 0x000fe40000000056 */
[----:B------:R-:W-:Y:S02]  /*2c50*/  LOP3.LUT R118, R45, 0xffff0000, R118, 0xf8, !PT ;  /* 0xffff00002d767812 */ /* 0x000fe400078ef876 */
[----:B------:R-:W-:Y:S02]  /*2c60*/  F2FP.BF16.F32.PACK_AB R45, RZ, R131 ;  /* 0x00000083ff2d723e */ /* 0x000fe400000010ff */
[----:B------:R-:W-:Y:S02]  /*2c70*/  LOP3.LUT R91, R42, 0xffff, RZ, 0xc0, !PT ;  /* 0x0000ffff2a5b7812 */ /* 0x000fe400078ec0ff */
[----:B------:R-:W-:-:S02]  /*2c80*/  PRMT R88, R88, 0x5410, R83 ;  /* 0x0000541058587816 */ /* 0x000fc40000000053 */
[----:B------:R-:W-:Y:S02]  /*2c90*/  F2FP.BF16.F32.PACK_AB R119, RZ, R40 ;  /* 0x00000028ff77723e */ /* 0x000fe400000010ff */
[----:B------:R-:W-:Y:S02]  /*2ca0*/  LOP3.LUT R90, R82, 0xffff, RZ, 0xc0, !PT ;  /* 0x0000ffff525a7812 */ /* 0x000fe400078ec0ff */
[----:B------:R-:W-:Y:S02]  /*2cb0*/  F2FP.BF16.F32.PACK_AB R83, RZ, R135 ;  /* 0x00000087ff53723e */ /* 0x000fe400000010ff */
[----:B------:R-:W-:Y:S02]  /*2cc0*/  F2FP.BF16.F32.PACK_AB R87, RZ, R139 ;  /* 0x0000008bff57723e */ /* 0x000fe400000010ff */
[----:B------:R-:W-:Y:S02]  /*2cd0*/  LOP3.LUT R86, R86, 0xffff, RZ, 0xc0, !PT ;  /* 0x0000ffff56567812 */ /* 0x000fe400078ec0ff */
[----:B------:R-:W-:-:S02]  /*2ce0*/  LOP3.LUT R89, R45, 0xffff, RZ, 0xc0, !PT ;  /* 0x0000ffff2d597812 */ /* 0x000fc400078ec0ff */
[----:B------:R-:W-:Y:S02]  /*2cf0*/  SHF.L.U64.HI R114, R91, 0x10, RZ ;  /* 0x000000105b727819 */ /* 0x000fe400000102ff */
[----:B------:R-:W-:Y:S02]  /*2d00*/  PRMT R42, R47, 0x5410, R90 ;  /* 0x000054102f2a7816 */ /* 0x000fe4000000005a */
[----:B------:R-:W-:Y:S02]  /*2d10*/  PRMT R45, R119, 0x7610, R45 ;  /* 0x00007610772d7816 */ /* 0x000fe4000000002d */
[----:B------:R-:W-:Y:S02]  /*2d20*/  LOP3.LUT R83, R83, 0xffff, RZ, 0xc0, !PT ;  /* 0x0000ffff53537812 */ /* 0x000fe400078ec0ff */
[----:B------:R-:W-:Y:S02]  /*2d30*/  LOP3.LUT R82, R87, 0xffff, RZ, 0xc0, !PT ;  /* 0x0000ffff57527812 */ /* 0x000fe400078ec0ff */
[----:B------:R-:W-:-:S02]  /*2d40*/  SHF.L.U64.HI R90, R90, 0x10, RZ ;  /* 0x000000105a5a7819 */ /* 0x000fc400000102ff */
[----:B------:R-:W-:Y:S02]  /*2d50*/  SHF.L.U64.HI R47, R86, 0x10, RZ ;  /* 0x00000010562f7819 */ /* 0x000fe400000102ff */
[----:B------:R-:W-:Y:S02]  /*2d60*/  PRMT R40, R85, 0x5410, R86 ;  /* 0x0000541055287816 */ /* 0x000fe40000000056 */
[----:B------:R-:W-:Y:S02]  /*2d70*/  LOP3.LUT R86, R89, 0xffff0000, R114, 0xf8, !PT ;  /* 0xffff000059567812 */ /* 0x000fe400078ef872 */
[----:B------:R-:W-:Y:S02]  /*2d80*/  PRMT R89, R118, 0x5410, R45 ;  /* 0x0000541076597816 */ /* 0x000fe4000000002d */
[----:B------:R-:W-:Y:S02]  /*2d90*/  F2FP.BF16.F32.PACK_AB R41, RZ, R41 ;  /* 0x00000029ff29723e */ /* 0x000fe400000010ff */
[----:B------:R-:W-:-:S02]  /*2da0*/  F2FP.BF16.F32.PACK_AB R43, RZ, R43 ;  /* 0x0000002bff2b723e */ /* 0x000fc400000010ff */
[----:B------:R-:W-:Y:S02]  /*2db0*/  LOP3.LUT R83, R83, 0xffff0000, R90, 0xf8, !PT ;  /* 0xffff000053537812 */ /* 0x000fe400078ef85a */
[----:B------:R-:W-:Y:S02]  /*2dc0*/  LOP3.LUT R82, R82, 0xffff0000, R47, 0xf8, !PT ;  /* 0xffff000052527812 */ /* 0x000fe400078ef82f */
[----:B------:R-:W-:Y:S02]  /*2dd0*/  F2FP.BF16.F32.PACK_AB R44, RZ, R44 ;  /* 0x0000002cff2c723e */ /* 0x000fe400000010ff */
[----:B------:R-:W-:Y:S02]  /*2de0*/  F2FP.BF16.F32.PACK_AB R45, RZ, R110 ;  /* 0x0000006eff2d723e */ /* 0x000fe400000010ff */
[----:B------:R-:W-:Y:S01]  /*2df0*/  PRMT R46, R46, 0x5410, R91 ;  /* 0x000054102e2e7816 */ /* 0x000fe2000000005b */
[----:B0-----:R-:W-:Y:S01]  /*2e00*/  IMAD.WIDE.U32 R90, R117, 0x8, R92 ;  /* 0x00000008755a7825 */ /* 0x001fe200078e005c */
[----:B------:R-:W-:-:S02]  /*2e10*/  PRMT R85, R116, 0x5410, R41 ;  /* 0x0000541074557816 */ /* 0x000fc40000000029 */
[----:B------:R-:W-:Y:S01]  /*2e20*/  PRMT R47, R86, 0x5410, R43 ;  /* 0x00005410562f7816 */ /* 0x000fe2000000002b */
[----:B------:R-:W-:Y:S01]  /*2e30*/  IMAD.WIDE.U32 R86, R115, 0x8, R92 ;  /* 0x0000000873567825 */ /* 0x000fe200078e005c */
[----:B------:R-:W-:Y:S01]  /*2e40*/  PRMT R43, R83, 0x5410, R44 ;  /* 0x00005410532b7816 */ /* 0x000fe2000000002c */
[----:B------:R0:W-:Y:S01]  /*2e50*/  STG.E.64 desc[UR8][R90.64], R88 ;  /* 0x000000585a007986 */ /* 0x0001e2000c101b08 */
[----:B------:R-:W-:Y:S01]  /*2e60*/  PRMT R41, R82, 0x5410, R45 ;  /* 0x0000541052297816 */ /* 0x000fe2000000002d */
[--C-:B------:R-:W-:Y:S01]  /*2e70*/  IMAD.WIDE.U32 R82, R113, 0x8, R92.reuse ;  /* 0x0000000871527825 */ /* 0x100fe200078e005c */
[----:B------:R-:W-:Y:S01]  /*2e80*/  SEL R114, RZ, 0x1, P1 ;  /* 0x00000001ff727807 */ /* 0x000fe20000800000 */
[----:B------:R0:W-:Y:S02]  /*2e90*/  STG.E.64 desc[UR8][R86.64], R84 ;  /* 0x0000005456007986 */ /* 0x0001e4000c101b08 */
[--C-:B------:R-:W-:Y:S02]  /*2ea0*/  IMAD.WIDE.U32 R44, R111, 0x8, R92.reuse ;  /* 0x000000086f2c7825 */ /* 0x100fe400078e005c */
[----:B------:R0:W-:Y:S02]  /*2eb0*/  STG.E.64 desc[UR8][R82.64], R46 ;  /* 0x0000002e52007986 */ /* 0x0001e4000c101b08 */
[----:B------:R-:W-:-:S02]  /*2ec0*/  IMAD.WIDE.U32 R92, R109, 0x8, R92 ;  /* 0x000000086d5c7825 */ /* 0x000fc400078e005c */
[----:B------:R0:W-:Y:S04]  /*2ed0*/  STG.E.64 desc[UR8][R44.64], R42 ;  /* 0x0000002a2c007986 */ /* 0x0001e8000c101b08 */
[----:B------:R0:W-:Y:S01]  /*2ee0*/  STG.E.64 desc[UR8][R92.64], R40 ;  /* 0x000000285c007986 */ /* 0x0001e2000c101b08 */
[----:B------:R-:W-:Y:S05]  /*2ef0*/  @!P0 BRA `(.L_x_2629) ;  /* 0xffffffd800948947 */ /* 0x000fea000383ffff */
[----:B0-----:R-:W-:Y:S01]  /*2f00*/  MOV R42, R50 ;  /* 0x00000032002a7202 */ /* 0x001fe20000000f00 */
[----:B------:R-:W-:Y:S01]  /*2f10*/  IMAD.MOV.U32 R45, RZ, RZ, R51 ;  /* 0x000000ffff2d7224 */ /* 0x000fe200078e0033 */
        /* <DEDUP_REMOVED lines=26> */
.L_x_2623:
[----:B-----5:R-:W0:Y:S01]  /*30c0*/  LDC.64 R56, c[0x0][0x270] ;  /* 0x00009c00ff387b82 */ /* 0x020e220000000a00 */
[----:B------:R-:W-:-:S04]  /*30d0*/  IMAD R17, R33, 0xc80, R34 ;  /* 0x00000c8021117824 */ /* 0x000fc800078e0222 */
[C---:B------:R-:W-:Y:S01]  /*30e0*/  VIADD R63, R17.reuse, 0xa00 ;  /* 0x00000a00113f7836 */ /* 0x040fe20000000000 */
[C---:B------:R-:W-:Y:S02]  /*30f0*/  IADD3 R33, R17.reuse, 0x280, RZ ;  /* 0x0000028011217810 */ /* 0x040fe40007ffe0ff */
[----:B------:R-:W1:Y:S01]  /*3100*/  LDC.64 R58, c[0x0][0x278] ;  /* 0x00009e00ff3a7b82 */ /* 0x000e620000000a00 */
        /* <DEDUP_REMOVED lines=23> */
.L_x_2624:
[----:B------:R-:W-:Y:S01]  /*3280*/  HFMA2.MMA R147, -RZ, RZ, 0, 9.5367431640625e-07 ;  /* 0x00000010ff937435 */ /* 0x000fe200000001ff */
[----:B------:R-:W-:Y:S02]  /*3290*/  MOV R150, R15 ;  /* 0x0000000f00967202 */ /* 0x000fe40000000f00 */
[----:B------:R-:W-:Y:S02]  /*32a0*/  MOV R152, 0x1f ;  /* 0x0000001f00987802 */ /* 0x000fe40000000f00 */
[----:B------:R-:W-:-:S07]  /*32b0*/  MOV R83, 0xffffffff ;  /* 0xffffffff00537802 */ /* 0x000fce0000000f00 */
[----:B------:R-:W-:Y:S05]  /*32c0*/  WARPSYNC.COLLECTIVE R83, `(.L_x_2630) ;  /* 0x0000000053087348 */ /* 0x000fea0003c00000 */
[----:B------:R0:W1:Y:S02]  /*32d0*/  SHFL.DOWN P0, R148, R150, R147, R152 ;  /* 0x0800009396947389 */ /* 0x0000640000000098 */
[----:B01----:R-:W-:Y:S01]  /*32e0*/  ENDCOLLECTIVE ;  /* 0x000000000000791b */ /* 0x003fe20003800000 */
.L_x_2630:
[----:B------:R-:W-:Y:S02]  /*32f0*/  MOV R150, R41 ;  /* 0x0000002900967202 */ /* 0x000fe40000000f00 */
[----:B------:R-:W-:-:S07]  /*3300*/  MOV R46, R148 ;  /* 0x00000094002e7202 */ /* 0x000fce0000000f00 */
[----:B------:R-:W-:Y:S05]  /*3310*/  WARPSYNC.COLLECTIVE R83, `(.L_x_2631) ;  /* 0x0000000053087348 */ /* 0x000fea0003c00000 */
[----:B------:R0:W1:Y:S02]  /*3320*/  SHFL.DOWN P0, R148, R150, R147, R152 ;  /* 0x0800009396947389 */ /* 0x0000640000000098 */
[----:B01----:R-:W-:Y:S01]  /*3330*/  ENDCOLLECTIVE ;  /* 0x000000000000791b */ /* 0x003fe20003800000 */
.L_x_2631:
[----:B------:R-:W-:Y:S01]  /*3340*/  FADD.FTZ R46, R15, R46 ;  /* 0x0000002e0f2e7221 */ /* 0x000fe20000010000 */
[----:B------:R-:W-:-:S04]  /*3350*/  HFMA2.MMA R147, -RZ, RZ, 0, 4.76837158203125e-07 ;  /* 0x00000008ff937435 */ /* 0x000fc800000001ff */
[----:B------:R-:W-:Y:S01]  /*3360*/  MOV R150, R46 ;  /* 0x0000002e00967202 */ /* 0x000fe20000000f00 */
[----:B------:R-:W-:-:S07]  /*3370*/  IMAD.MOV.U32 R82, RZ, RZ, R148 ;  /* 0x000000ffff527224 */ /* 0x000fce00078e0094 */
[----:B------:R-:W-:Y:S05]  /*3380*/  WARPSYNC.COLLECTIVE R83, `(.L_x_2632) ;  /* 0x0000000053087348 */ /* 0x000fea0003c00000 */
[----:B------:R0:W1:Y:S02]  /*3390*/  SHFL.DOWN P0, R148, R150, R147, R152 ;  /* 0x0800009396947389 */ /* 0x0000640000000098 */
[----:B01----:R-:W-:Y:S01]  /*33a0*/  ENDCOLLECTIVE ;  /* 0x000000000000791b */ /* 0x003fe20003800000 */
.L_x_2632:
[----:B------:R-:W-:-:S05]  /*33b0*/  FADD.FTZ R82, R41, R82 ;  /* 0x0000005229527221 */ /* 0x000fca0000010000 */
[----:B------:R-:W-:Y:S02]  /*33c0*/  MOV R150, R82 ;  /* 0x0000005200967202 */ /* 0x000fe40000000f00 */
[----:B------:R-:W-:-:S07]  /*33d0*/  MOV R43, R148 ;  /* 0x00000094002b7202 */ /* 0x000fce0000000f00 */
[----:B------:R-:W-:Y:S05]  /*33e0*/  WARPSYNC.COLLECTIVE R83, `(.L_x_2633) ;  /* 0x0000000053087348 */ /* 0x000fea0003c00000 */
[----:B------:R0:W1:Y:S02]  /*33f0*/  SHFL.DOWN P0, R148, R150, R147, R152 ;  /* 0x0800009396947389 */ /* 0x0000640000000098 */
[----:B01----:R-:W-:Y:S01]  /*3400*/  ENDCOLLECTIVE ;  /* 0x000000000000791b */ /* 0x003fe20003800000 */
.L_x_2633:
[----:B------:R-:W-:-:S05]  /*3410*/  FADD.FTZ R43, R46, R43 ;  /* 0x0000002b2e2b7221 */ /* 0x000fca0000010000 */
[----:B------:R-:W-:Y:S01]  /*3420*/  MOV R150, R43 ;  /* 0x0000002b00967202 */ /* 0x000fe20000000f00 */
[----:B------:R-:W-:Y:S01]  /*3430*/  IMAD.MOV.U32 R147, RZ, RZ, 0x4 ;  /* 0x00000004ff937424 */ /* 0x000fe200078e00ff */
[----:B------:R-:W-:-:S07]  /*3440*/  MOV R45, R148 ;  /* 0x00000094002d7202 */ /* 0x000fce0000000f00 */
[----:B------:R-:W-:Y:S05]  /*3450*/  WARPSYNC.COLLECTIVE R83, `(.L_x_2634) ;  /* 0x0000000053087348 */ /* 0x000fea0003c00000 */
[----:B------:R0:W1:Y:S02]  /*3460*/  SHFL.DOWN P0, R148, R150, R147, R152 ;  /* 0x0800009396947389 */ /* 0x0000640000000098 */
[----:B01----:R-:W-:Y:S01]  /*3470*/  ENDCOLLECTIVE ;  /* 0x000000000000791b */ /* 0x003fe20003800000 */
.L_x_2634:
[----:B------:R-:W-:-:S05]  /*3480*/  FADD.FTZ R45, R82, R45 ;  /* 0x0000002d522d7221 */ /* 0x000fca0000010000 */
[----:B------:R-:W-:Y:S02]  /*3490*/  MOV R150, R45 ;  /* 0x0000002d00967202 */ /* 0x000fe40000000f00 */
[----:B------:R-:W-:-:S07]  /*34a0*/  MOV R112, R148 ;  /* 0x0000009400707202 */ /* 0x000fce0000000f00 */
[----:B------:R-:W-:Y:S05]  /*34b0*/  WARPSYNC.COLLECTIVE R83, `(.L_x_2635) ;  /* 0x0000000053087348 */ /* 0x000fea0003c00000 */
[----:B------:R0:W1:Y:S02]  /*34c0*/  SHFL.DOWN P0, R148, R150, R147, R152 ;  /* 0x0800009396947389 */ /* 0x0000640000000098 */
[----:B01----:R-:W-:Y:S01]  /*34d0*/  ENDCOLLECTIVE ;  /* 0x000000000000791b */ /* 0x003fe20003800000 */
.L_x_2635:
[----:B------:R-:W-:Y:S01]  /*34e0*/  FADD.FTZ R112, R43, R112 ;  /* 0x000000702b707221 */ /* 0x000fe20000010000 */
[----:B------:R-:W-:-:S04]  /*34f0*/  HFMA2.MMA R147, -RZ, RZ, 0, 1.1920928955078125e-07 ;  /* 0x00000002ff937435 */ /* 0x000fc800000001ff */
[----:B------:R-:W-:Y:S02]  /*3500*/  MOV R150, R112 ;  /* 0x0000007000967202 */ /* 0x000fe40000000f00 */
[----:B------:R-:W-:-:S07]  /*3510*/  MOV R146, R148 ;  /* 0x0000009400927202 */ /* 0x000fce0000000f00 */
[----:B------:R-:W-:Y:S05]  /*3520*/  WARPSYNC.COLLECTIVE R83, `(.L_x_2636) ;  /* 0x0000000053087348 */ /* 0x000fea0003c00000 */
[----:B------:R0:W1:Y:S02]  /*3530*/  SHFL.DOWN P0, R148, R150, R147, R152 ;  /* 0x0800009396947389 */ /* 0x0000640000000098 */
[----:B01----:R-:W-:Y:S01]  /*3540*/  ENDCOLLECTIVE ;  /* 0x000000000000791b */ /* 0x003fe20003800000 */
.L_x_2636:
[----:B------:R-:W-:-:S04]  /*3550*/  FADD.FTZ R146, R45, R146 ;  /* 0x000000922d927221 */ /* 0x000fc80000010000 */
[----:B------:R-:W-:Y:S01]  /*3560*/  IMAD.MOV.U32 R150, RZ, RZ, R146 ;  /* 0x000000ffff967224 */ /* 0x000fe200078e0092 */
[----:B------:R-:W-:-:S07]  /*3570*/  MOV R15, R148 ;  /* 0x00000094000f7202 */ /* 0x000fce0000000f00 */
[----:B------:R-:W-:Y:S05]  /*3580*/  WARPSYNC.COLLECTIVE R83, `(.L_x_2637) ;  /* 0x0000000053087348 */ /* 0x000fea0003c00000 */
[----:B------:R0:W1:Y:S02]  /*3590*/  SHFL.DOWN P0, R148, R150, R147, R152 ;  /* 0x0800009396947389 */ /* 0x0000640000000098 */
[----:B01----:R-:W-:Y:S01]  /*35a0*/  ENDCOLLECTIVE ;  /* 0x000000000000791b */ /* 0x003fe20003800000 */
.L_x_2637:
        /* <DEDUP_REMOVED lines=8> */
.L_x_2638:
[----:B------:R-:W-:-:S05]  /*3630*/  FADD.FTZ R41, R146, R41 ;  /* 0x0000002992297221 */ /* 0x000fca0000010000 */
[----:B------:R-:W-:Y:S02]  /*3640*/  MOV R150, R41 ;  /* 0x0000002900967202 */ /* 0x000fe40000000f00 */
[----:B------:R-:W-:-:S07]  /*3650*/  MOV R46, R148 ;  /* 0x00000094002e7202 */ /* 0x000fce0000000f00 */
[----:B------:R-:W-:Y:S05]  /*3660*/  WARPSYNC.COLLECTIVE R83, `(.L_x_2639) ;  /* 0x0000000053087348 */ /* 0x000fea0003c00000 */
[----:B------:R0:W1:Y:S02]  /*3670*/  SHFL.DOWN P0, R148, R150, R147, R152 ;  /* 0x0800009396947389 */ /* 0x0000640000000098 */
[----:B01----:R-:W-:Y:S01]  /*3680*/  ENDCOLLECTIVE ;  /* 0x000000000000791b */ /* 0x003fe20003800000 */
.L_x_2639:
[----:B------:R-:W-:Y:S05]  /*3690*/  BRA `(.L_x_2640) ;  /* 0xffffffe8007c7947 */ /* 0x000fea000383ffff */
.L_x_2641:
        /* <DEDUP_REMOVED lines=14> */
.L_x_5497:


//--------------------- .text._ZN10layer_norm22ln_bwd_finalize_kernelINS_22Kernel_traits_finalizeILj12800E6__halffS2_fjLj1024ELj4ENS_18Kernel_traits_baseILj12800ES2_fS2_fjLj1024EEEEEEEvNS_9BwdParamsE --------------------------
	.section	.text._ZN10layer_norm22ln_bwd_finalize_kernelINS_22Kernel_traits_finalizeILj12800E6__halffS2_fjLj1024ELj4ENS_18Kernel_traits_baseILj12800ES2_fS2_fjLj1024EEEEEEEvNS_9BwdParamsE,"ax",@progbits
	.align	128
        .global         _ZN10layer_norm22ln_bwd_finalize_kernelINS_22Kernel_traits_finalizeILj12800E6__halffS2_fjLj1024ELj4ENS_18Kernel_traits_baseILj12800ES2_fS2_fjLj1024EEEEEEEvNS_9BwdParamsE
        .type           _ZN10layer_norm22ln_bwd_finalize_kernelINS_22Kernel_traits_finalizeILj12800E6__halffS2_fjLj1024ELj4ENS_18Kernel_traits_baseILj12800ES2_fS2_fjLj1024EEEEEEEvNS_9BwdParamsE,@function
        .size           _ZN10layer_norm22ln_bwd_finalize_kernelINS_22Kernel_traits_finalizeILj12800E6__halffS2_fjLj1024ELj4ENS_18Kernel_traits_baseILj12800ES2_fS2_fjLj1024EEEEEEEvNS_9BwdParamsE,(.L_x_5498 - _ZN10layer_norm22ln_bwd_finalize_kernelINS_22Kernel_traits_finalizeILj12800E6__halffS2_fjLj1024ELj4ENS_18Kernel_traits_baseILj12800ES2_fS2_fjLj1024EEEEEEEvNS_9BwdParamsE)
        .other          _ZN10layer_norm22ln_bwd_finalize_kernelINS_22Kernel_traits_finalizeILj12800E6__halffS2_fjLj1024ELj4ENS_18Kernel_traits_baseILj12800ES2_fS2_fjLj1024EEEEEEEvNS_9BwdParamsE,@"STO_CUDA_ENTRY STV_DEFAULT"
_ZN10layer_norm22ln_bwd_finalize_kernelINS_22Kernel_traits_finalizeILj12800E6__halffS2_fjLj1024ELj4ENS_18Kernel_traits_baseILj12800ES2_fS2_fjLj1024EEEEEEEvNS_9BwdParamsE:
.text._ZN10layer_norm22ln_bwd_finalize_kernelINS_22Kernel_traits_finalizeILj12800E6__halffS2_fjLj1024ELj4ENS_18Kernel_traits_baseILj12800ES2_fS2_fjLj1024EEEEEEEvNS_9BwdParamsE:
        /* <DEDUP_REMOVED lines=25> */
.L_x_2653:
        /* <DEDUP_REMOVED lines=28> */
.L_x_2646:
        /* <DEDUP_REMOVED lines=33> */
.L_x_2645:
[----:B------:R-:W-:Y:S05]  /*0560*/  BSYNC B1 ;  /* 0x0000000000017941 */ /* 0x000fea0003800000 */
.L_x_2644:
        /* <DEDUP_REMOVED lines=23> */
.L_x_2648:
[----:B------:R-:W-:Y:S05]  /*06e0*/  BSYNC B1 ;  /* 0x0000000000017941 */ /* 0x000fea0003800000 */
.L_x_2647:
        /* <DEDUP_REMOVED lines=11> */
.L_x_2643:
[----:B------:R-:W-:Y:S05]  /*07a0*/  BSYNC B0 ;  /* 0x0000000000007941 */ /* 0x000fea0003800000 */
.L_x_2642:
        /* <DEDUP_REMOVED lines=29> */
.L_x_2664:
[----:B------:R-:W-:Y:S01]  /*0980*/  @!P1 SHF.R.U32.HI R12, RZ, 0x3, R0 ;  /* 0x00000003ff0c9819 */ /* 0x000fe20000011600 */
[----:B---3--:R-:W-:Y:S01]  /*0990*/  FADD.FTZ R14, R9, R14 ;  /* 0x0000000e090e7221 */ /* 0x008fe20000010000 */
[----:B--2---:R-:W-:Y:S02]  /*09a0*/  FADD.FTZ R11, R10, R11 ;  /* 0x0000000b0a0b7221 */ /* 0x004fe40000010000 */
[----:B------:R-:W-:-:S05]  /*09b0*/  @!P1 LOP3.LUT R12, R12, 0x1ffffffc, RZ, 0xc0, !PT ;  /* 0x1ffffffc0c0c9812 */ /* 0x000fca00078ec0ff */
[----:B------:R2:W-:Y:S04]  /*09c0*/  @!P1 STS [R12+UR4+0x2000], R14 ;  /* 0x0020000e0c009988 */ /* 0x0005e80008000804 */
[----:B------:R2:W-:Y:S02]  /*09d0*/  @!P1 STS [R12+UR4+0x2080], R11 ;  /* 0x0020800b0c009988 */ /* 0x0005e40008000804 */
.L_x_2649:
        /* <DEDUP_REMOVED lines=14> */
.L_x_2652:
[----:B------:R-:W-:Y:S05]  /*0ac0*/  BSYNC B0 ;  /* 0x0000000000007941 */ /* 0x000fea0003800000 */
.L_x_2651:
[C---:B------:R-:W-:Y:S02]  /*0ad0*/  ISETP.GT.U32.AND P1, PT, R3.reuse, -0x3201, PT ;  /* 0xffffcdff0300780c */ /* 0x040fe40003f24070 */
[----:B------:R-:W-:Y:S02]  /*0ae0*/  IADD3 R3, R3, 0x3200, RZ ;  /* 0x0000320003037810 */ /* 0x000fe40007ffe0ff */
[----:B------:R-:W-:-:S09]  /*0af0*/  IADD3 R5, R5, 0x1900, RZ ;  /* 0x0000190005057810 */ /* 0x000fd20007ffe0ff */
[----:B------:R-:W-:Y:S05]  /*0b00*/  @P1 BRA `(.L_x_2653) ;  /* 0xfffffff400a01947 */ /* 0x000fea000383ffff */
[----:B------:R-:W-:Y:S05]  /*0b10*/  EXIT ;  /* 0x000000000000794d */ /* 0x000fea0003800000 */
.L_x_2650:
[----:B------:R-:W-:Y:S01]  /*0b20*/  HFMA2.MMA R19, -RZ, RZ, 0, 5.9604644775390625e-08 ;  /* 0x00000001ff137435 */ /* 0x000fe200000001ff */
[----:B---3--:R-:W-:Y:S01]  /*0b30*/  IMAD.MOV.U32 R20, RZ, RZ, R10 ;  /* 0x000000ffff147224 */ /* 0x008fe200078e000a */
[----:B------:R-:W-:Y:S02]  /*0b40*/  MOV R22, 0x1f ;  /* 0x0000001f00167802 */ /* 0x000fe40000000f00 */
[----:B------:R-:W-:-:S07]  /*0b50*/  MOV R17, 0xffffffff ;  /* 0xffffffff00117802 */ /* 0x000fce0000000f00 */
[----:B012---:R-:W-:Y:S05]  /*0b60*/  WARPSYNC.COLLECTIVE R17, `(.L_x_2654) ;  /* 0x0000000011087348 */ /* 0x007fea0003c00000 */
[----:B------:R3:W4:Y:S02]  /*0b70*/  SHFL.BFLY P2, R18, R20, R19, R22 ;  /* 0x0c00001314127389 */ /* 0x0007240000040016 */
[----:B01234-:R-:W-:Y:S01]  /*0b80*/  ENDCOLLECTIVE ;  /* 0x000000000000791b */ /* 0x01ffe20003800000 */
.L_x_2654:
[----:B------:R-:W-:Y:S01]  /*0b90*/  HFMA2.MMA R19, -RZ, RZ, 0, 1.1920928955078125e-07 ;  /* 0x00000002ff137435 */ /* 0x000fe200000001ff */
[----:B------:R-:W-:-:S04]  /*0ba0*/  IMAD.MOV.U32 R11, RZ, RZ, R18 ;  /* 0x000000ffff0b7224 */ /* 0x000fc800078e0012 */
[----:B------:R-:W-:-:S05]  /*0bb0*/  FADD.FTZ R11, R10, R11 ;  /* 0x0000000b0a0b7221 */ /* 0x000fca0000010000 */
[----:B------:R-:W-:-:S07]  /*0bc0*/  MOV R20, R11 ;  /* 0x0000000b00147202 */ /* 0x000fce0000000f00 */
[----:B------:R-:W-:Y:S05]  /*0bd0*/  WARPSYNC.COLLECTIVE R17, `(.L_x_2655) ;  /* 0x0000000011087348 */ /* 0x000fea0003c00000 */
[----:B------:R0:W1:Y:S02]  /*0be0*/  SHFL.BFLY P2, R18, R20, R19, R22 ;  /* 0x0c00001314127389 */ /* 0x0000640000040016 */
[----:B01----:R-:W-:Y:S01]  /*0bf0*/  ENDCOLLECTIVE ;  /* 0x000000000000791b */ /* 0x003fe20003800000 */
.L_x_2655:
[----:B------:R-:W-:Y:S01]  /*0c00*/  HFMA2.MMA R19, -RZ, RZ, 0, 2.384185791015625e-07 ;  /* 0x00000004ff137435 */ /* 0x000fe200000001ff */
[----:B------:R-:W-:-:S05]  /*0c10*/  MOV R12, R18 ;  /* 0x00000012000c7202 */ /* 0x000fca0000000f00 */
[----:B------:R-:W-:-:S04]  /*0c20*/  FADD.FTZ R12, R11, R12 ;  /* 0x0000000c0b0c7221 */ /* 0x000fc80000010000 */
[----:B------:R-:W-:-:S07]  /*0c30*/  IMAD.MOV.U32 R20, RZ, RZ, R12 ;  /* 0x000000ffff147224 */ /* 0x000fce00078e000c */
[----:B------:R-:W-:Y:S05]  /*0c40*/  WARPSYNC.COLLECTIVE R17, `(.L_x_2656) ;  /* 0x0000000011087348 */ /* 0x000fea0003c00000 */
[----:B------:R0:W1:Y:S02]  /*0c50*/  SHFL.BFLY P2, R18, R20, R19, R22 ;  /* 0x0c00001314127389 */ /* 0x0000640000040016 */
[----:B01----:R-:W-:Y:S01]  /*0c60*/  ENDCOLLECTIVE ;  /* 0x000000000000791b */ /* 0x003fe20003800000 */
.L_x_2656:
[----:B------:R-:W-:Y:S01]  /*0c70*/  IMAD.MOV.U32 R19, RZ, RZ, 0x8 ;  /* 0x00000008ff137424 */ /* 0x000fe200078e00ff */
[----:B------:R-:W-:-:S05]  /*0c80*/  MOV R13, R18 ;  /* 0x00000012000d7202 */ /* 0x000fca0000000f00 */
[----:B------:R-:W-:-:S05]  /*0c90*/  FADD.FTZ R13, R12, R13 ;  /* 0x0000000d0c0d7221 */ /* 0x000fca0000010000 */
[----:B------:R-:W-:-:S07]  /*0ca0*/  MOV R20, R13 ;  /* 0x0000000d00147202 */ /* 0x000fce0000000f00 */
[----:B------:R-:W-:Y:S05]  /*0cb0*/  WARPSYNC.COLLECTIVE R17, `(.L_x_2657) ;  /* 0x0000000011087348 */ /* 0x000fea0003c00000 */
[----:B------:R0:W1:Y:S02]  /*0cc0*/  SHFL.BFLY P2, R18, R20, R19, R22 ;  /* 0x0c00001314127389 */ /* 0x0000640000040016 */
[----:B01----:R-:W-:Y:S01]  /*0cd0*/  ENDCOLLECTIVE ;  /* 0x000000000000791b */ /* 0x003fe20003800000 */
.L_x_2657:
[----:B------:R-:W-:Y:S01]  /*0ce0*/  HFMA2.MMA R19, -RZ, RZ, 0, 9.5367431640625e-07 ;  /* 0x00000010ff137435 */ /* 0x000fe200000001ff */
[----:B------:R-:W-:-:S05]  /*0cf0*/  MOV R10, R18 ;  /* 0x00000012000a7202 */ /* 0x000fca0000000f00 */
[----:B------:R-:W-:-:S05]  /*0d00*/  FADD.FTZ R10, R13, R10 ;  /* 0x0000000a0d0a7221 */ /* 0x000fca0000010000 */
[----:B------:R-:W-:-:S07]  /*0d10*/  MOV R20, R10 ;  /* 0x0000000a00147202 */ /* 0x000fce0000000f00 */
[----:B------:R-:W-:Y:S05]  /*0d20*/  WARPSYNC.COLLECTIVE R17, `(.L_x_2658) ;  /* 0x0000000011087348 */ /* 0x000fea0003c00000 */
[----:B------:R0:W1:Y:S02]  /*0d30*/  SHFL.BFLY P2, R18, R20, R19, R22 ;  /* 0x0c00001314127389 */ /* 0x0000640000040016 */
[----:B01----:R-:W-:Y:S01]  /*0d40*/  ENDCOLLECTIVE ;  /* 0x000000000000791b */ /* 0x003fe20003800000 */
.L_x_2658:
[----:B------:R-:W-:Y:S01]  /*0d50*/  HFMA2.MMA R19, -RZ, RZ, 0, 5.9604644775390625e-08 ;  /* 0x00000001ff137435 */ /* 0x000fe200000001ff */
[----:B------:R-:W-:Y:S01]  /*0d60*/  MOV R20, R9 ;  /* 0x0000000900147202 */ /* 0x000fe20000000f00 */
[----:B------:R-:W-:-:S09]  /*0d70*/  IMAD.MOV.U32 R11, RZ, RZ, R18 ;  /* 0x000000ffff0b7224 */ /* 0x000fd200078e0012 */
[----:B------:R-:W-:Y:S05]  /*0d80*/  WARPSYNC.COLLECTIVE R17, `(.L_x_2659) ;  /* 0x0000000011087348 */ /* 0x000fea0003c00000 */
[----:B------:R0:W1:Y:S02]  /*0d90*/  SHFL.BFLY P2, R18, R20, R19, R22 ;  /* 0x0c00001314127389 */ /* 0x0000640000040016 */
[----:B01----:R-:W-:Y:S01]  /*0da0*/  ENDCOLLECTIVE ;  /* 0x000000000000791b */ /* 0x003fe20003800000 */
.L_x_2659:
[----:B------:R-:W-:Y:S01]  /*0db0*/  HFMA2.MMA R19, -RZ, RZ, 0, 1.1920928955078125e-07 ;  /* 0x00000002ff137435 */ /* 0x000fe200000001ff */
[----:B------:R-:W-:-:S05]  /*0dc0*/  MOV R12, R18 ;  /* 0x00000012000c7202 */ /* 0x000fca0000000f00 */
[----:B------:R-:W-:-:S04]  /*0dd0*/  FADD.FTZ R14, R9, R12 ;  /* 0x0000000c090e7221 */ /* 0x000fc80000010000 */
[----:B------:R-:W-:-:S07]  /*0de0*/  IMAD.MOV.U32 R20, RZ, RZ, R14 ;  /* 0x000000ffff147224 */ /* 0x000fce00078e000e */
[----:B------:R-:W-:Y:S05]  /*0df0*/  WARPSYNC.COLLECTIVE R17, `(.L_x_2660) ;  /* 0x0000000011087348 */ /* 0x000fea0003c00000 */
[----:B------:R0:W1:Y:S02]  /*0e00*/  SHFL.BFLY P2, R18, R20, R19, R22 ;  /* 0x0c00001314127389 */ /* 0x0000640000040016 */
[----:B01----:R-:W-:Y:S01]  /*0e10*/  ENDCOLLECTIVE ;  /* 0x000000000000791b */ /* 0x003fe20003800000 */
.L_x_2660:
[----:B------:R-:W-:Y:S01]  /*0e20*/  IMAD.MOV.U32 R19, RZ, RZ, 0x4 ;  /* 0x00000004ff137424 */ /* 0x000fe200078e00ff */
[----:B------:R-:W-:-:S05]  /*0e30*/  MOV R13, R18 ;  /* 0x00000012000d7202 */ /* 0x000fca0000000f00 */
[----:B------:R-:W-:-:S05]  /*0e40*/  FADD.FTZ R15, R14, R13 ;  /* 0x0000000d0e0f7221 */ /* 0x000fca0000010000 */
[----:B------:R-:W-:-:S07]  /*0e50*/  MOV R20, R15 ;  /* 0x0000000f00147202 */ /* 0x000fce0000000f00 */
[----:B------:R-:W-:Y:S05]  /*0e60*/  WARPSYNC.COLLECTIVE R17, `(.L_x_2661) ;  /* 0x0000000011087348 */ /* 0x000fea0003c00000 */
[----:B------:R0:W1:Y:S02]  /*0e70*/  SHFL.BFLY P2, R18, R20, R19, R22 ;  /* 0x0c00001314127389 */ /* 0x0000640000040016 */
[----:B01----:R-:W-:Y:S01]  /*0e80*/  ENDCOLLECTIVE ;  /* 0x000000000000791b */ /* 0x003fe20003800000 */
.L_x_2661:
[----:B------:R-:W-:Y:S01]  /*0e90*/  HFMA2.MMA R19, -RZ, RZ, 0, 4.76837158203125e-07 ;  /* 0x00000008ff137435 */ /* 0x000fe200000001ff */
[----:B------:R-:W-:-:S05]  /*0ea0*/  MOV R16, R18 ;  /* 0x0000001200107202 */ /* 0x000fca0000000f00 */
[----:B------:R-:W-:-:S05]  /*0eb0*/  FADD.FTZ R16, R15, R16 ;  /* 0x000000100f107221 */ /* 0x000fca0000010000 */
[----:B------:R-:W-:-:S07]  /*0ec0*/  MOV R20, R16 ;  /* 0x0000001000147202 */ /* 0x000fce0000000f00 */
[----:B------:R-:W-:Y:S05]  /*0ed0*/  WARPSYNC.COLLECTIVE R17, `(.L_x_2662) ;  /* 0x0000000011087348 */ /* 0x000fea0003c00000 */
[----:B------:R0:W1:Y:S02]  /*0ee0*/  SHFL.BFLY P2, R18, R20, R19, R22 ;  /* 0x0c00001314127389 */ /* 0x0000640000040016 */
[----:B01----:R-:W-:Y:S01]  /*0ef0*/  ENDCOLLECTIVE ;  /* 0x000000000000791b */ /* 0x003fe20003800000 */
.L_x_2662:
[----:B------:R-:W-:Y:S01]  /*0f00*/  HFMA2.MMA R19, -RZ, RZ, 0, 9.5367431640625e-07 ;  /* 0x00000010ff137435 */ /* 0x000fe200000001ff */
[----:B------:R-:W-:-:S04]  /*0f10*/  IMAD.MOV.U32 R9, RZ, RZ, R18 ;  /* 0x000000ffff097224 */ /* 0x000fc800078e0012 */
[----:B------:R-:W-:-:S05]  /*0f20*/  FADD.FTZ R9, R16, R9 ;  /* 0x0000000910097221 */ /* 0x000fca0000010000 */
[----:B------:R-:W-:-:S07]  /*0f30*/  MOV R20, R9 ;  /* 0x0000000900147202 */ /* 0x000fce0000000f00 */
[----:B------:R-:W-:Y:S05]  /*0f40*/  WARPSYNC.COLLECTIVE R17, `(.L_x_2663) ;  /* 0x0000000011087348 */ /* 0x000fea0003c00000 */
[----:B------:R0:W1:Y:S02]  /*0f50*/  SHFL.BFLY P2, R18, R20, R19, R22 ;  /* 0x0c00001314127389 */ /* 0x0000640000040016 */
[----:B01----:R-:W-:Y:S01]  /*0f60*/  ENDCOLLECTIVE ;  /* 0x000000000000791b */ /* 0x003fe20003800000 */
.L_x_2663:
[----:B------:R-:W-:Y:S01]  /*0f70*/  MOV R14, R18 ;  /* 0x00000012000e7202 */ /* 0x000fe20000000f00 */
[----:B------:R-:W-:Y:S06]  /*0f80*/  BRA `(.L_x_2664) ;  /* 0xfffffff8007c7947 */ /* 0x000fec000383ffff */
.L_x_2665:
        /* <DEDUP_REMOVED lines=15> */
.L_x_5498:


//--------------------- .text._ZN10layer_norm13ln_bwd_kernelINS_13Kernel_traitsI6__halffS2_fjLj12800ELj5ELj1ELj4ELj16ENS_18Kernel_traits_baseILj12800ES2_fS2_fjLj128EEEEEEEvNS_9BwdParamsE --------------------------
	.section	.text._ZN10layer_norm13ln_bwd_kernelINS_13Kernel_traitsI6__halffS2_fjLj12800ELj5ELj1ELj4ELj16ENS_18Kernel_traits_baseILj12800ES2_fS2_fjLj128EEEEEEEvNS_9BwdParamsE,"ax",@progbits
	.align	128
        .global         _ZN10layer_norm13ln_bwd_kernelINS_13Kernel_traitsI6__halffS2_fjLj12800ELj5ELj1ELj4ELj16ENS_18Kernel_traits_baseILj12800ES2_fS2_fjLj128EEEEEEEvNS_9BwdParamsE
        .type           _ZN10layer_norm13ln_bwd_kernelINS_13Kernel_traitsI6__halffS2_fjLj12800ELj5ELj1ELj4ELj16ENS_18Kernel_traits_baseILj12800ES2_fS2_fjLj128EEEEEEEvNS_9BwdParamsE,@function
        .size           _ZN10layer_norm13ln_bwd_kernelINS_13Kernel_traitsI6__halffS2_fjLj12800ELj5ELj1ELj4ELj16ENS_18Kernel_traits_baseILj12800ES2_fS2_fjLj128EEEEEEEvNS_9BwdParamsE,(.L_x_5499 - _ZN10layer_norm13ln_bwd_kernelINS_13Kernel_traitsI6__halffS2_fjLj12800ELj5ELj1ELj4ELj16ENS_18Kernel_traits_baseILj12800ES2_fS2_fjLj128EEEEEEEvNS_9BwdParamsE)
        .other          _ZN10layer_norm13ln_bwd_kernelINS_13Kernel_traitsI6__halffS2_fjLj12800ELj5ELj1ELj4ELj16ENS_18Kernel_traits_baseILj12800ES2_fS2_fjLj128EEEEEEEvNS_9BwdParamsE,@"STO_CUDA_ENTRY STV_DEFAULT"
_ZN10layer_norm13ln_bwd_kernelINS_13Kernel_traitsI6__halffS2_fjLj12800ELj5ELj1ELj4ELj16ENS_18Kernel_traits_baseILj12800ES2_fS2_fjLj128EEEEEEEvNS_9BwdParamsE:
.text._ZN10layer_norm13ln_bwd_kernelINS_13Kernel_traitsI6__halffS2_fjLj12800ELj5ELj1ELj4ELj16ENS_18Kernel_traits_baseILj12800ES2_fS2_fjLj128EEEEEEEvNS_9BwdParamsE:
        /* <DEDUP_REMOVED lines=76> */
[----:B------:R-:W-:Y:S01]  /*04c0*/  HFMA2.MMA R122, -RZ, RZ, 0, 5.9604644775390625e-08 ;  /* 0x00000001ff7a7435 */ /* 0x000fe200000001ff */
[--C-:B------:R-:W-:Y:S01]  /*04d0*/  SHF.R.U64 R110, R80, 0x10, R81.reuse ;  /* 0x00000010506e7819 */ /* 0x100fe20000001251 */
[----:B------:R-:W-:Y:S01]  /*04e0*/  HFMA2.MMA R59, -RZ, RZ, 0, 0 ;  /* 0x00000000ff3b7435 */ /* 0x000fe200000001ff */
        /* <DEDUP_REMOVED lines=8> */
[----:B------:R-:W-:Y:S01]  /*0570*/  MOV R32, RZ ;  /* 0x000000ff00207202 */ /* 0x000fe20000000f00 */
        /* <DEDUP_REMOVED lines=14> */
[----:B------:R-:W-:Y:S01]  /*0660*/  MOV R0, RZ ;  /* 0x000000ff00007202 */ /* 0x000fe20000000f00 */
[----:B------:R-:W-:Y:S01]  /*0670*/  HADD2.F32 R98, -RZ, R98.H0_H0 ;  /* 0x20000062ff627230 */ /* 0x000fe20000004100 */
[----:B------:R-:W-:Y:S01]  /*0680*/  MOV R99, R33 ;  /* 0x0000002100637202 */ /* 0x000fe20000000f00 */
        /* <DEDUP_REMOVED lines=44> */
.L_x_2672:
        /* <DEDUP_REMOVED lines=123> */
[----:B0-----:R-:W-:Y:S01]  /*1100*/  @P0 FMUL.FTZ R54, R52, R37 ;  /* 0x0000002534360220 */ /* 0x001fe20000410000 */
[--C-:B------:R-:W-:Y:S01]  /*1110*/  @!P0 FADD.FTZ R46, R46, -R120.reuse ;  /* 0x800000782e2e8221 */ /* 0x100fe20000010000 */
[----:B------:R-:W-:Y:S01]  /*1120*/  @P0 FMUL.FTZ R51, R145, R138 ;  /* 0x0000008a91330220 */ /* 0x000fe20000410000 */
[----:B------:R-:W-:Y:S01]  /*1130*/  MOV R37, R88 ;  /* 0x0000005800257202 */ /* 0x000fe20000000f00 */
[--C-:B------:R-:W-:Y:S01]  /*1140*/  @!P0 FADD.FTZ R138, R53, -R120.reuse ;  /* 0x80000078358a8221 */ /* 0x100fe20000010000 */
[--C-:B------:R-:W-:Y:S01]  /*1150*/  @!P0 FADD.FTZ R36, R36, -R120.reuse ;  /* 0x8000007824248221 */ /* 0x100fe20000010000 */
[--C-:B------:R-:W-:Y:S01]  /*1160*/  @!P0 FADD.FTZ R42, R42, -R120.reuse ;  /* 0x800000782a2a8221 */ /* 0x100fe20000010000 */
[----:B-1----:R-:W-:Y:S01]  /*1170*/  @P0 FMUL.FTZ R53, R140, R39 ;  /* 0x000000278c350220 */ /* 0x002fe20000410000 */
[C---:B------:R-:W-:Y:S01]  /*1180*/  @!P0 FMUL.FTZ R53, R119.reuse, R144 ;  /* 0x0000009077358220 */ /* 0x040fe20000410000 */
[--C-:B------:R-:W-:Y:S01]  /*1190*/  @!P0 FADD.FTZ R38, R38, -R120.reuse ;  /* 0x8000007826268221 */ /* 0x100fe20000010000 */
[----:B------:R-:W-:Y:S01]  /*11a0*/  @!P0 FMUL.FTZ R47, R119, R46 ;  /* 0x0000002e772f8220 */ /* 0x000fe20000410000 */
[----:B------:R-:W-:Y:S01]  /*11b0*/  SHF.R.U64 R144, R88, 0x10, R89 ;  /* 0x0000001058907819 */ /* 0x000fe20000001259 */
[--C-:B------:R-:W-:Y:S01]  /*11c0*/  @!P0 FADD.FTZ R40, R40, -R120.reuse ;  /* 0x8000007828288221 */ /* 0x100fe20000010000 */
[----:B------:R-:W-:Y:S01]  /*11d0*/  MOV R39, R90 ;  /* 0x0000005a00277202 */ /* 0x000fe20000000f00 */
[--C-:B------:R-:W-:Y:S01]  /*11e0*/  @!P0 FADD.FTZ R44, R44, -R120.reuse ;  /* 0x800000782c2c8221 */ /* 0x100fe20000010000 */
[----:B------:R-:W-:Y:S01]  /*11f0*/  @!P0 FADD.FTZ R160, R55, -R120 ;  /* 0x8000007837a08221 */ /* 0x000fe20000010000 */
[----:B------:R-:W-:-:S02]  /*1200*/  HADD2.F32 R46, -RZ, R37.H0_H0 ;  /* 0x20000025ff2e7230 */ /* 0x000fc40000004100 */
[----:B------:R-:W-:Y:S01]  /*1210*/  @P0 FMUL.FTZ R128, R41, R128 ;  /* 0x0000008029800220 */ /* 0x000fe20000410000 */
[----:B------:R-:W-:Y:S01]  /*1220*/  @P0 FADD.FTZ R120, -R116, R55 ;  /* 0x0000003774780221 */ /* 0x000fe20000010100 */
[C---:B------:R-:W-:Y:S01]  /*1230*/  @!P0 FMUL.FTZ R122, R119.reuse, R36 ;  /* 0x00000024777a8220 */ /* 0x040fe20000410000 */
[C---:B------:R-:W-:Y:S01]  /*1240*/  @!P0 FMUL.FTZ R137, R119.reuse, R42 ;  /* 0x0000002a77898220 */ /* 0x040fe20000410000 */
[----:B------:R-:W-:Y:S01]  /*1250*/  @!P0 FMUL.FTZ R54, R119, R138 ;  /* 0x0000008a77368220 */ /* 0x000fe20000410000 */
[----:B------:R-:W0:Y:S01]  /*1260*/  @P0 MUFU.RCP R41, R118 ;  /* 0x0000007600290308 */ /* 0x000e220000001000 */
[----:B------:R-:W-:Y:S01]  /*1270*/  @P0 FMUL.FTZ R55, R43, R136 ;  /* 0x000000882b370220 */ /* 0x000fe20000410000 */
[----:B------:R-:W-:Y:S01]  /*1280*/  MOV R42, R94 ;  /* 0x0000005e002a7202 */ /* 0x000fe20000000f00 */
[C---:B------:R-:W-:Y:S01]  /*1290*/  @!P0 FMUL.FTZ R133, R119.reuse, R38 ;  /* 0x0000002677858220 */ /* 0x040fe20000410000 */
[--C-:B------:R-:W-:Y:S01]  /*12a0*/  SHF.R.U64 R138, R94, 0x10, R95.reuse ;  /* 0x000000105e8a7819 */ /* 0x100fe2000000125f */
[----:B------:R-:W-:Y:S01]  /*12b0*/  HADD2.F32 R144, -RZ, R144.H0_H0 ;  /* 0x20000090ff907230 */ /* 0x000fe20000004100 */
[----:B------:R-:W-:Y:S01]  /*12c0*/  MOV R43, R95 ;  /* 0x0000005f002b7202 */ /* 0x000fe20000000f00 */
[----:B------:R-:W-:Y:S01]  /*12d0*/  HADD2.F32 R45, -RZ, R39.H0_H0 ;  /* 0x20000027ff2d7230 */ /* 0x000fe20000004100 */
[----:B------:R-:W-:Y:S01]  /*12e0*/  SHF.R.U32.HI R94, RZ, 0x10, R95 ;  /* 0x00000010ff5e7819 */ /* 0x000fe2000001165f */
[C---:B------:R-:W-:Y:S01]  /*12f0*/  @!P0 FMUL.FTZ R135, R119.reuse, R130 ;  /* 0x0000008277878220 */ /* 0x040fe20000410000 */
[----:B------:R-:W-:Y:S01]  /*1300*/  MOV R38, R89 ;  /* 0x0000005900267202 */ /* 0x000fe20000000f00 */
[C---:B------:R-:W-:Y:S01]  /*1310*/  @!P0 FMUL.FTZ R141, R119.reuse, R40 ;  /* 0x00000028778d8220 */ /* 0x040fe20000410000 */
[----:B------:R-:W-:Y:S01]  /*1320*/  MOV R95, R96 ;  /* 0x00000060005f7202 */ /* 0x000fe20000000f00 */
[C---:B------:R-:W-:Y:S01]  /*1330*/  FADD.FTZ R65, R46.reuse, R65 ;  /* 0x000000412e417221 */ /* 0x040fe20000010000 */
[----:B------:R-:W-:Y:S01]  /*1340*/  FFMA.FTZ R87, R46, R122, R87 ;  /* 0x0000007a2e577223 */ /* 0x000fe20000010057 */
[C---:B------:R-:W-:Y:S01]  /*1350*/  @!P0 FMUL.FTZ R131, R119.reuse, R134 ;  /* 0x0000008677838220 */ /* 0x040fe20000410000 */
[----:B------:R-:W-:Y:S01]  /*1360*/  @!P0 FMUL.FTZ R143, R119, R44 ;  /* 0x0000002c778f8220 */ /* 0x000fe20000410000 */
[----:B------:R-:W-:Y:S01]  /*1370*/  FMUL.FTZ R46, R66, R46 ;  /* 0x0000002e422e7220 */ /* 0x000fe20000410000 */
[----:B------:R-:W-:-:S02]  /*1380*/  SHF.R.U32.HI R140, RZ, 0x10, R89 ;  /* 0x00000010ff8c7819 */ /* 0x000fc40000011659 */
[----:B------:R-:W-:Y:S02]  /*1390*/  MOV R44, R92 ;  /* 0x0000005c002c7202 */ /* 0x000fe40000000f00 */
[----:B------:R-:W-:Y:S01]  /*13a0*/  SHF.R.U64 R134, R92, 0x10, R93 ;  /* 0x000000105c867819 */ /* 0x000fe2000000125d */
[----:B------:R-:W-:Y:S02]  /*13b0*/  HADD2.F32 R92, -RZ, R138.H0_H0 ;  /* 0x2000008aff5c7230 */ /* 0x000fe40000004100 */
        /* <DEDUP_REMOVED lines=10> */
[----:B------:R-:W-:-:S02]  /*1460*/  HADD2.F32 R140, -RZ, R140.H0_H0 ;  /* 0x2000008cff8c7230 */ /* 0x000fc40000004100 */
        /* <DEDUP_REMOVED lines=11> */
[----:B------:R-:W-:Y:S01]  /*1520*/  MOV R41, R91 ;  /* 0x0000005b00297202 */ /* 0x000fe20000000f00 */
[----:B------:R-:W-:-:S02]  /*1530*/  HADD2.F32 R136, -RZ, R136.H0_H0 ;  /* 0x20000088ff887230 */ /* 0x000fc40000004100 */
[----:B------:R-:W-:Y:S01]  /*1540*/  FADD.FTZ R95, R95, R140 ;  /* 0x0000008c5f5f7221 */ /* 0x000fe20000010000 */
[----:B------:R-:W-:Y:S01]  /*1550*/  FFMA.FTZ R45, R140, R131, R45 ;  /* 0x000000838c2d7223 */ /* 0x000fe2000001002d */
[----:B------:R-:W-:Y:S01]  /*1560*/  SHF.R.U32.HI R90, RZ, 0x10, R91 ;  /* 0x00000010ff5a7819 */ /* 0x000fe2000001165b */
[----:B------:R-:W-:Y:S02]  /*1570*/  HADD2.F32 R89, -RZ, R41.H0_H0 ;  /* 0x20000029ff597230 */ /* 0x000fe40000004100 */
[C---:B------:R-:W-:Y:S01]  /*1580*/  FADD.FTZ R17, R136.reuse, R17 ;  /* 0x0000001188117221 */ /* 0x040fe20000010000 */
[----:B------:R-:W-:Y:S01]  /*1590*/  FFMA.FTZ R0, R136, R139, R0 ;  /* 0x0000008b88007223 */ /* 0x000fe20000010000 */
        /* <DEDUP_REMOVED lines=23> */
[C---:B------:R-:W-:Y:S01]  /*1710*/  FADD.FTZ R20, R89.reuse, R20 ;  /* 0x0000001459147221 */ /* 0x040fe20000010000 */
[----:B------:R-:W-:Y:S02]  /*1720*/  HADD2.F32 R43, -RZ, R44.H0_H0 ;  /* 0x2000002cff2b7230 */ /* 0x000fe40000004100 */
[----:B------:R-:W-:Y:S01]  /*1730*/  FFMA.FTZ R4, R89, R137, R4 ;  /* 0x0000008959047223 */ /* 0x000fe20000010004 */
[----:B------:R-:W-:Y:S02]  /*1740*/  HADD2.F32 R44, -RZ, R132.H0_H0 ;  /* 0x20000084ff2c7230 */ /* 0x000fe40000004100 */
[----:B------:R-:W-:Y:S01]  /*1750*/  FMUL.FTZ R132, R74, R91 ;  /* 0x0000005b4a847220 */ /* 0x000fe20000410000 */
[----:B------:R-:W-:Y:S01]  /*1760*/  FADD.FTZ R45, R90, R149 ;  /* 0x000000955a2d7221 */ /* 0x000fe20000010000 */
[----:B------:R-:W-:Y:S01]  /*1770*/  FFMA.FTZ R89, R149, R124, R92 ;  /* 0x0000007c95597223 */ /* 0x000fe2000001005c */
[----:B------:R-:W-:Y:S02]  /*1780*/  HADD2.F32 R94, -RZ, R94.H0_H0 ;  /* 0x2000005eff5e7230 */ /* 0x000fe40000004100 */
[C---:B------:R-:W-:Y:S01]  /*1790*/  @!P0 FMUL.FTZ R126, R119.reuse, R150 ;  /* 0x00000096777e8220 */ /* 0x040fe20000410000 */
[----:B------:R-:W-:Y:S01]  /*17a0*/  SHF.R.U64 R130, R96, 0x10, R97 ;  /* 0x0000001060827819 */ /* 0x000fe20000001261 */
[----:B------:R-:W-:Y:S01]  /*17b0*/  @!P0 FMUL.FTZ R49, R119, R152 ;  /* 0x0000009877318220 */ /* 0x000fe20000410000 */
[----:B------:R-:W-:Y:S01]  /*17c0*/  FADD.FTZ R90, R45, R132 ;  /* 0x000000842d5a7221 */ /* 0x000fe20000010000 */
[----:B------:R-:W-:Y:S01]  /*17d0*/  FFMA.FTZ R92, R132, R143, R89 ;  /* 0x0000008f845c7223 */ /* 0x000fe20000010059 */
[----:B------:R-:W-:-:S02]  /*17e0*/  HADD2.F32 R41, -RZ, R88.H0_H0 ;  /* 0x20000058ff297230 */ /* 0x000fc40000004100 */
[C---:B------:R-:W-:Y:S01]  /*17f0*/  FADD.FTZ R23, R94.reuse, R23 ;  /* 0x000000175e177221 */ /* 0x040fe20000010000 */
[----:B------:R-:W-:Y:S01]  /*1800*/  FFMA.FTZ R7, R94, R126, R7 ;  /* 0x0000007e5e077223 */ /* 0x000fe20000010007 */
[----:B------:R-:W-:Y:S01]  /*1810*/  FMUL.FTZ R145, R111, R94 ;  /* 0x0000005e6f917220 */ /* 0x000fe20000410000 */
[----:B------:R-:W-:Y:S01]  /*1820*/  @!P0 FMUL.FTZ R48, R119, R154 ;  /* 0x0000009a77308220 */ /* 0x000fe20000410000 */
[----:B------:R-:W-:Y:S02]  /*1830*/  HADD2.F32 R88, -RZ, R130.H0_H0 ;  /* 0x20000082ff587230 */ /* 0x000fe40000004100 */
        /* <DEDUP_REMOVED lines=38> */
[----:B------:R-:W-:-:S02]  /*1aa0*/  HADD2.F32 R37, -RZ, R120.H0_H0 ;  /* 0x20000078ff257230 */ /* 0x000fc40000004100 */
[C---:B------:R-:W-:Y:S01]  /*1ab0*/  FADD.FTZ R22, R91.reuse, R22 ;  /* 0x000000165b167221 */ /* 0x040fe20000010000 */
[----:B------:R-:W-:Y:S01]  /*1ac0*/  FFMA.FTZ R6, R91, R143, R6 ;  /* 0x0000008f5b067223 */ /* 0x000fe20000010006 */
[----:B------:R-:W-:Y:S01]  /*1ad0*/  FMUL.FTZ R91, R117, R88 ;  /* 0x00000058755b7220 */ /* 0x000fe20000410000 */
[----:B------:R-:W-:Y:S01]  /*1ae0*/  FADD.FTZ R42, R39, R90 ;  /* 0x0000005a272a7221 */ /* 0x000fe20000010000 */
[----:B------:R-:W-:Y:S01]  /*1af0*/  FFMA.FTZ R44, R90, R55, R41 ;  /* 0x000000375a2c7223 */ /* 0x000fe20000010029 */
[C---:B------:R-:W-:Y:S01]  /*1b00*/  FADD.FTZ R29, R88.reuse, R29 ;  /* 0x0000001d581d7221 */ /* 0x040fe20000010000 */
[-C--:B------:R-:W-:Y:S01]  /*1b10*/  FFMA.FTZ R13, R88, R54.reuse, R13 ;  /* 0x00000036580d7223 */ /* 0x080fe2000001000d */
[----:B------:R-:W-:Y:S02]  /*1b20*/  HADD2.F32 R38, -RZ, R96.H0_H0 ;  /* 0x20000060ff267230 */ /* 0x000fe40000004100 */
        /* <DEDUP_REMOVED lines=36> */
.L_x_2683:
        /* <DEDUP_REMOVED lines=42> */
.L_x_2669:
[----:B------:R-:W-:Y:S05]  /*2010*/  BSYNC B0 ;  /* 0x0000000000007941 */ /* 0x000fea0003800000 */
.L_x_2668:
        /* <DEDUP_REMOVED lines=20> */
.L_x_2671:
[----:B------:R-:W2:Y:S04]  /*2160*/  LDG.E.STRONG.GPU R38, desc[UR6][R36.64] ;  /* 0x0000000624267981 */ /* 0x000ea8000c1ef900 */
[----:B--2---:R-:W-:Y:S01]  /*2170*/  CCTL.IVALL ;  /* 0x00000000ff00798f */ /* 0x004fe20002000000 */
[----:B------:R-:W-:Y:S05]  /*2180*/  YIELD ;  /* 0x0000000000007946 */ /* 0x000fea0003800000 */
[----:B------:R-:W-:-:S13]  /*2190*/  ISETP.NE.AND P0, PT, R38, R41, PT ;  /* 0x000000292600720c */ /* 0x000fda0003f05270 */
[----:B------:R-:W-:Y:S05]  /*21a0*/  @P0 BRA `(.L_x_2671) ;  /* 0xfffffffc00ec0947 */ /* 0x000fea000383ffff */
.L_x_2670:
        /* <DEDUP_REMOVED lines=138> */
.L_x_2666:
        /* <DEDUP_REMOVED lines=28> */
.L_x_2667:
[----:B------:R-:W-:Y:S01]  /*2c10*/  HFMA2.MMA R148, -RZ, RZ, 0, 9.5367431640625e-07 ;  /* 0x00000010ff947435 */ /* 0x000fe200000001ff */
[----:B------:R-:W-:Y:S02]  /*2c20*/  MOV R146, R15 ;  /* 0x0000000f00927202 */ /* 0x000fe40000000f00 */
[----:B------:R-:W-:Y:S02]  /*2c30*/  MOV R151, 0x1f ;  /* 0x0000001f00977802 */ /* 0x000fe40000000f00 */
[----:B------:R-:W-:-:S07]  /*2c40*/  MOV R97, 0xffffffff ;  /* 0xffffffff00617802 */ /* 0x000fce0000000f00 */
[----:B------:R-:W-:Y:S05]  /*2c50*/  WARPSYNC.COLLECTIVE R97, `(.L_x_2673) ;  /* 0x0000000061087348 */ /* 0x000fea0003c00000 */
[----:B------:R0:W1:Y:S02]  /*2c60*/  SHFL.DOWN P0, R45, R146, R148, R151 ;  /* 0x08000094922d7389 */ /* 0x0000640000000097 */
[----:B01----:R-:W-:Y:S01]  /*2c70*/  ENDCOLLECTIVE ;  /* 0x000000000000791b */ /* 0x003fe20003800000 */
.L_x_2673:
[----:B------:R-:W-:Y:S02]  /*2c80*/  MOV R146, R37 ;  /* 0x0000002500927202 */ /* 0x000fe40000000f00 */
[----:B------:R-:W-:-:S07]  /*2c90*/  MOV R42, R45 ;  /* 0x0000002d002a7202 */ /* 0x000fce0000000f00 */
[----:B------:R-:W-:Y:S05]  /*2ca0*/  WARPSYNC.COLLECTIVE R97, `(.L_x_2674) ;  /* 0x0000000061087348 */ /* 0x000fea0003c00000 */
[----:B------:R0:W1:Y:S02]  /*2cb0*/  SHFL.DOWN P0, R45, R146, R148, R151 ;  /* 0x08000094922d7389 */ /* 0x0000640000000097 */
[----:B01----:R-:W-:Y:S01]  /*2cc0*/  ENDCOLLECTIVE ;  /* 0x000000000000791b */ /* 0x003fe20003800000 */
.L_x_2674:
[----:B------:R-:W-:Y:S01]  /*2cd0*/  FADD.FTZ R42, R15, R42 ;  /* 0x0000002a0f2a7221 */ /* 0x000fe20000010000 */
[----:B------:R-:W-:-:S04]  /*2ce0*/  HFMA2.MMA R148, -RZ, RZ, 0, 4.76837158203125e-07 ;  /* 0x00000008ff947435 */ /* 0x000fc800000001ff */
[----:B------:R-:W-:Y:S02]  /*2cf0*/  MOV R146, R42 ;  /* 0x0000002a00927202 */ /* 0x000fe40000000f00 */
[----:B------:R-:W-:-:S07]  /*2d00*/  MOV R44, R45 ;  /* 0x0000002d002c7202 */ /* 0x000fce0000000f00 */
[----:B------:R-:W-:Y:S05]  /*2d10*/  WARPSYNC.COLLECTIVE R97, `(.L_x_2675) ;  /* 0x0000000061087348 */ /* 0x000fea0003c00000 */
[----:B------:R0:W1:Y:S02]  /*2d20*/  SHFL.DOWN P0, R45, R146, R148, R151 ;  /* 0x08000094922d7389 */ /* 0x0000640000000097 */
[----:B01----:R-:W-:Y:S01]  /*2d30*/  ENDCOLLECTIVE ;  /* 0x000000000000791b */ /* 0x003fe20003800000 */
.L_x_2675:
[----:B------:R-:W-:-:S05]  /*2d40*/  FADD.FTZ R44, R37, R44 ;  /* 0x0000002c252c7221 */ /* 0x000fca0000010000 */
[----:B------:R-:W-:Y:S02]  /*2d50*/  MOV R146, R44 ;  /* 0x0000002c00927202 */ /* 0x000fe40000000f00 */
[----:B------:R-:W-:-:S07]  /*2d60*/  MOV R39, R45 ;  /* 0x0000002d00277202 */ /* 0x000fce0000000f00 */
[----:B------:R-:W-:Y:S05]  /*2d70*/  WARPSYNC.COLLECTIVE R97, `(.L_x_2676) ;  /* 0x0000000061087348 */ /* 0x000fea0003c00000 */
[----:B------:R0:W1:Y:S02]  /*2d80*/  SHFL.DOWN P0, R45, R146, R148, R151 ;  /* 0x08000094922d7389 */ /* 0x0000640000000097 */
[----:B01----:R-:W-:Y:S01]  /*2d90*/  ENDCOLLECTIVE ;  /* 0x000000000000791b */ /* 0x003fe20003800000 */
.L_x_2676:
[----:B------:R-:W-:Y:S01]  /*2da0*/  FADD.FTZ R39, R42, R39 ;  /* 0x000000272a277221 */ /* 0x000fe20000010000 */
[----:B------:R-:W-:-:S04]  /*2db0*/  HFMA2.MMA R148, -RZ, RZ, 0, 2.384185791015625e-07 ;  /* 0x00000004ff947435 */ /* 0x000fc800000001ff */
[----:B------:R-:W-:Y:S02]  /*2dc0*/  MOV R146, R39 ;  /* 0x0000002700927202 */ /* 0x000fe40000000f00 */
[----:B------:R-:W-:-:S07]  /*2dd0*/  MOV R41, R45 ;  /* 0x0000002d00297202 */ /* 0x000fce0000000f00 */
[----:B------:R-:W-:Y:S05]  /*2de0*/  WARPSYNC.COLLECTIVE R97, `(.L_x_2677) ;  /* 0x0000000061087348 */ /* 0x000fea0003c00000 */
[----:B------:R0:W1:Y:S02]  /*2df0*/  SHFL.DOWN P0, R45, R146, R148, R151 ;  /* 0x08000094922d7389 */ /* 0x0000640000000097 */
[----:B01----:R-:W-:Y:S01]  /*2e00*/  ENDCOLLECTIVE ;  /* 0x000000000000791b */ /* 0x003fe20003800000 */
.L_x_2677:
[----:B------:R-:W-:-:S05]  /*2e10*/  FADD.FTZ R41, R44, R41 ;  /* 0x000000292c297221 */ /* 0x000fca0000010000 */
[----:B------:R-:W-:Y:S02]  /*2e20*/  MOV R146, R41 ;  /* 0x0000002900927202 */ /* 0x000fe40000000f00 */
[----:B------:R-:W-:-:S07]  /*2e30*/  MOV R96, R45 ;  /* 0x0000002d00607202 */ /* 0x000fce0000000f00 */
[----:B------:R-:W-:Y:S05]  /*2e40*/  WARPSYNC.COLLECTIVE R97, `(.L_x_2678) ;  /* 0x0000000061087348 */ /* 0x000fea0003c00000 */
[----:B------:R0:W1:Y:S02]  /*2e50*/  SHFL.DOWN P0, R45, R146, R148, R151 ;  /* 0x08000094922d7389 */ /* 0x0000640000000097 */
[----:B01----:R-:W-:Y:S01]  /*2e60*/  ENDCOLLECTIVE ;  /* 0x000000000000791b */ /* 0x003fe20003800000 */
.L_x_2678:
[----:B------:R-:W-:Y:S01]  /*2e70*/  FADD.FTZ R96, R39, R96 ;  /* 0x0000006027607221 */ /* 0x000fe20000010000 */
[----:B------:R-:W-:-:S04]  /*2e80*/  HFMA2.MMA R148, -RZ, RZ, 0, 1.1920928955078125e-07 ;  /* 0x00000002ff947435 */ /* 0x000fc800000001ff */
[----:B------:R-:W-:Y:S02]  /*2e90*/  MOV R146, R96 ;  /* 0x0000006000927202 */ /* 0x000fe40000000f00 */
[----:B------:R-:W-:-:S07]  /*2ea0*/  MOV R120, R45 ;  /* 0x0000002d00787202 */ /* 0x000fce0000000f00 */
[----:B------:R-:W-:Y:S05]  /*2eb0*/  WARPSYNC.COLLECTIVE R97, `(.L_x_2679) ;  /* 0x0000000061087348 */ /* 0x000fea0003c00000 */
[----:B------:R0:W1:Y:S02]  /*2ec0*/  SHFL.DOWN P0, R45, R146, R148, R151 ;  /* 0x08000094922d7389 */ /* 0x0000640000000097 */
[----:B01----:R-:W-:Y:S01]  /*2ed0*/  ENDCOLLECTIVE ;  /* 0x000000000000791b */ /* 0x003fe20003800000 */
.L_x_2679:
[----:B------:R-:W-:-:S05]  /*2ee0*/  FADD.FTZ R120, R41, R120 ;  /* 0x0000007829787221 */ /* 0x000fca0000010000 */
[----:B------:R-:W-:Y:S02]  /*2ef0*/  MOV R146, R120 ;  /* 0x0000007800927202 */ /* 0x000fe40000000f00 */
[----:B------:R-:W-:-:S07]  /*2f00*/  MOV R15, R45 ;  /* 0x0000002d000f7202 */ /* 0x000fce0000000f00 */
[----:B------:R-:W-:Y:S05]  /*2f10*/  WARPSYNC.COLLECTIVE R97, `(.L_x_2680) ;  /* 0x0000000061087348 */ /* 0x000fea0003c00000 */
[----:B------:R0:W1:Y:S02]  /*2f20*/  SHFL.DOWN P0, R45, R146, R148, R151 ;  /* 0x08000094922d7389 */ /* 0x0000640000000097 */
[----:B01----:R-:W-:Y:S01]  /*2f30*/  ENDCOLLECTIVE ;  /* 0x000000000000791b */ /* 0x003fe20003800000 */
.L_x_2680:
        /* <DEDUP_REMOVED lines=8> */
.L_x_2681:
[----:B------:R-:W-:-:S05]  /*2fc0*/  FADD.FTZ R42, R120, R37 ;  /* 0x00000025782a7221 */ /* 0x000fca0000010000 */
[----:B------:R-:W-:Y:S02]  /*2fd0*/  MOV R146, R42 ;  /* 0x0000002a00927202 */ /* 0x000fe40000000f00 */
[----:B------:R-:W-:-:S07]  /*2fe0*/  MOV R44, R45 ;  /* 0x0000002d002c7202 */ /* 0x000fce0000000f00 */
[----:B------:R-:W-:Y:S05]  /*2ff0*/  WARPSYNC.COLLECTIVE R97, `(.L_x_2682) ;  /* 0x0000000061087348 */ /* 0x000fea0003c00000 */
[----:B------:R0:W1:Y:S02]  /*3000*/  SHFL.DOWN P0, R45, R146, R148, R151 ;  /* 0x08000094922d7389 */ /* 0x0000640000000097 */
[----:B01----:R-:W-:Y:S01]  /*3010*/  ENDCOLLECTIVE ;  /* 0x000000000000791b */ /* 0x003fe20003800000 */
.L_x_2682:
[----:B------:R-:W-:Y:S05]  /*3020*/  BRA `(.L_x_2683) ;  /* 0xffffffec00507947 */ /* 0x000fea000383ffff */
.L_x_2684:
        /* <DEDUP_REMOVED lines=13> */
.L_x_5499:


//--------------------- .text._ZN10layer_norm22ln_bwd_finalize_kernelINS_22Kernel_traits_finalizeILj12800E6__halfS2_S2_fjLj1024ELj4ENS_18Kernel_traits_baseILj12800ES2_S2_S2_fjLj1024EEEEEEEvNS_9BwdParamsE --------------------------
	.section	.text._ZN10layer_norm22ln_bwd_finalize_kernelINS_22Kernel_traits_finalizeILj12800E6__halfS2_S2_fjLj1024ELj4ENS_18Kernel_traits_baseILj12800ES2_S2_S2_fjLj1024EEEEEEEvNS_9BwdParamsE,"ax",@progbits
	.align	128
        .global         _ZN10layer_norm22ln_bwd_finalize_kernelINS_22Kernel_traits_finalizeILj12800E6__halfS2_S2_fjLj1024ELj4ENS_18Kernel_traits_baseILj12800ES2_S2_S2_fjLj1024EEEEEEEvNS_9BwdParamsE
        .type           _ZN10layer_norm22ln_bwd_finalize_kernelINS_22Kernel_traits_finalizeILj12800E6__halfS2_S2_fjLj1024ELj4ENS_18Kernel_traits_baseILj12800ES2_S2_S2_fjLj1024EEEEEEEvNS_9BwdParamsE,@function
        .size           _ZN10layer_norm22ln_bwd_finalize_kernelINS_22Kernel_traits_finalizeILj12800E6__halfS2_S2_fjLj1024ELj4ENS_18Kernel_traits_baseILj12800ES2_S2_S2_fjLj1024EEEEEEEvNS_9BwdParamsE,(.L_x_5500 - _ZN10layer_norm22ln_bwd_finalize_kernelINS_22Kernel_traits_finalizeILj12800E6__halfS2_S2_fjLj1024ELj4ENS_18Kernel_traits_baseILj12800ES2_S2_S2_fjLj1024EEEEEEEvNS_9BwdParamsE)
        .other          _ZN10layer_norm22ln_bwd_finalize_kernelINS_22Kernel_traits_finalizeILj12800E6__halfS2_S2_fjLj1024ELj4ENS_18Kernel_traits_baseILj12800ES2_S2_S2_fjLj1024EEEEEEEvNS_9BwdParamsE,@"STO_CUDA_ENTRY STV_DEFAULT"
_ZN10layer_norm22ln_bwd_finalize_kernelINS_22Kernel_traits_finalizeILj12800E6__halfS2_S2_fjLj1024ELj4ENS_18Kernel_traits_baseILj12800ES2_S2_S2_fjLj1024EEEEEEEvNS_9BwdParamsE:
.text._ZN10layer_norm22ln_bwd_finalize_kernelINS_22Kernel_traits_finalizeILj12800E6__halfS2_S2_fjLj1024ELj4ENS_18Kernel_traits_baseILj12800ES2_S2_S2_fjLj1024EEEEEEEvNS_9BwdParamsE:
        /* <DEDUP_REMOVED lines=25> */
.L_x_2696:
        /* <DEDUP_REMOVED lines=28> */
.L_x_2689:
        /* <DEDUP_REMOVED lines=33> */
.L_x_2688:
[----:B------:R-:W-:Y:S05]  /*0560*/  BSYNC B1 ;  /* 0x0000000000017941 */ /* 0x000fea0003800000 */
.L_x_2687:
        /* <DEDUP_REMOVED lines=23> */
.L_x_2691:
[----:B------:R-:W-:Y:S05]  /*06e0*/  BSYNC B1 ;  /* 0x0000000000017941 */ /* 0x000fea0003800000 */
.L_x_2690:
        /* <DEDUP_REMOVED lines=11> */
.L_x_2686:
[----:B------:R-:W-:Y:S05]  /*07a0*/  BSYNC B0 ;  /* 0x0000000000007941 */ /* 0x000fea0003800000 */
.L_x_2685:
        /* <DEDUP_REMOVED lines=29> */
.L_x_2707:
[----:B------:R-:W-:Y:S01]  /*0980*/  @!P1 SHF.R.U32.HI R12, RZ, 0x3, R0 ;  /* 0x00000003ff0c9819 */ /* 0x000fe20000011600 */
[----:B---3--:R-:W-:Y:S01]  /*0990*/  FADD.FTZ R14, R9, R14 ;  /* 0x0000000e090e7221 */ /* 0x008fe20000010000 */
[----:B--2---:R-:W-:Y:S02]  /*09a0*/  FADD.FTZ R11, R10, R11 ;  /* 0x0000000b0a0b7221 */ /* 0x004fe40000010000 */
[----:B------:R-:W-:-:S05]  /*09b0*/  @!P1 LOP3.LUT R12, R12, 0x1ffffffc, RZ, 0xc0, !PT ;  /* 0x1ffffffc0c0c9812 */ /* 0x000fca00078ec0ff */
[----:B------:R2:W-:Y:S04]  /*09c0*/  @!P1 STS [R12+UR4+0x2000], R14 ;  /* 0x0020000e0c009988 */ /* 0x0005e80008000804 */
[----:B------:R2:W-:Y:S02]  /*09d0*/  @!P1 STS [R12+UR4+0x2080], R11 ;  /* 0x0020800b0c009988 */ /* 0x0005e40008000804 */
.L_x_2692:
        /* <DEDUP_REMOVED lines=14> */
.L_x_2695:
[----:B------:R-:W-:Y:S05]  /*0ac0*/  BSYNC B0 ;  /* 0x0000000000007941 */ /* 0x000fea0003800000 */
.L_x_2694:
[C---:B------:R-:W-:Y:S02]  /*0ad0*/  ISETP.GT.U32.AND P1, PT, R3.reuse, -0x3201, PT ;  /* 0xffffcdff0300780c */ /* 0x040fe40003f24070 */
[----:B------:R-:W-:Y:S02]  /*0ae0*/  IADD3 R3, R3, 0x3200, RZ ;  /* 0x0000320003037810 */ /* 0x000fe40007ffe0ff */
[----:B------:R-:W-:-:S09]  /*0af0*/  IADD3 R5, R5, 0x1900, RZ ;  /* 0x0000190005057810 */ /* 0x000fd20007ffe0ff */
[----:B------:R-:W-:Y:S05]  /*0b00*/  @P1 BRA `(.L_x_2696) ;  /* 0xfffffff400a01947 */ /* 0x000fea000383ffff */
[----:B------:R-:W-:Y:S05]  /*0b10*/  EXIT ;  /* 0x000000000000794d */ /* 0x000fea0003800000 */
.L_x_2693:
[----:B------:R-:W-:Y:S01]  /*0b20*/  HFMA2.MMA R19, -RZ, RZ, 0, 5.9604644775390625e-08 ;  /* 0x00000001ff137435 */ /* 0x000fe200000001ff */
[----:B---3--:R-:W-:Y:S01]  /*0b30*/  IMAD.MOV.U32 R20, RZ, RZ, R10 ;  /* 0x000000ffff147224 */ /* 0x008fe200078e000a */
[----:B------:R-:W-:Y:S02]  /*0b40*/  MOV R22, 0x1f ;  /* 0x0000001f00167802 */ /* 0x000fe40000000f00 */
[----:B------:R-:W-:-:S07]  /*0b50*/  MOV R17, 0xffffffff ;  /* 0xffffffff00117802 */ /* 0x000fce0000000f00 */
[----:B012---:R-:W-:Y:S05]  /*0b60*/  WARPSYNC.COLLECTIVE R17, `(.L_x_2697) ;  /* 0x0000000011087348 */ /* 0x007fea0003c00000 */
[----:B------:R3:W4:Y:S02]  /*0b70*/  SHFL.BFLY P2, R18, R20, R19, R22 ;  /* 0x0c00001314127389 */ /* 0x0007240000040016 */
[----:B01234-:R-:W-:Y:S01]  /*0b80*/  ENDCOLLECTIVE ;  /* 0x000000000000791b */ /* 0x01ffe20003800000 */
.L_x_2697:
[----:B------:R-:W-:Y:S01]  /*0b90*/  HFMA2.MMA R19, -RZ, RZ, 0, 1.1920928955078125e-07 ;  /* 0x00000002ff137435 */ /* 0x000fe200000001ff */
[----:B------:R-:W-:-:S04]  /*0ba0*/  IMAD.MOV.U32 R11, RZ, RZ, R18 ;  /* 0x000000ffff0b7224 */ /* 0x000fc800078e0012 */
[----:B------:R-:W-:-:S05]  /*0bb0*/  FADD.FTZ R11, R10, R11 ;  /* 0x0000000b0a0b7221 */ /* 0x000fca0000010000 */
[----:B------:R-:W-:-:S07]  /*0bc0*/  MOV R20, R11 ;  /* 0x0000000b00147202 */ /* 0x000fce0000000f00 */
[----:B------:R-:W-:Y:S05]  /*0bd0*/  WARPSYNC.COLLECTIVE R17, `(.L_x_2698) ;  /* 0x0000000011087348 */ /* 0x000fea0003c00000 */
[----:B------:R0:W1:Y:S02]  /*0be0*/  SHFL.BFLY P2, R18, R20, R19, R22 ;  /* 0x0c00001314127389 */ /* 0x0000640000040016 */
[----:B01----:R-:W-:Y:S01]  /*0bf0*/  ENDCOLLECTIVE ;  /* 0x000000000000791b */ /* 0x003fe20003800000 */
.L_x_2698:
[----:B------:R-:W-:Y:S01]  /*0c00*/  HFMA2.MMA R19, -RZ, RZ, 0, 2.384185791015625e-07 ;  /* 0x00000004ff137435 */ /* 0x000fe200000001ff */
[----:B------:R-:W-:-:S05]  /*0c10*/  MOV R12, R18 ;  /* 0x00000012000c7202 */ /* 0x000fca0000000f00 */
[----:B------:R-:W-:-:S04]  /*0c20*/  FADD.FTZ R12, R11, R12 ;  /* 0x0000000c0b0c7221 */ /* 0x000fc80000010000 */
[----:B------:R-:W-:-:S07]  /*0c30*/  IMAD.MOV.U32 R20, RZ, RZ, R12 ;  /* 0x000000ffff147224 */ /* 0x000fce00078e000c */
[----:B------:R-:W-:Y:S05]  /*0c40*/  WARPSYNC.COLLECTIVE R17, `(.L_x_2699) ;  /* 0x0000000011087348 */ /* 0x000fea0003c00000 */
[----:B------:R0:W1:Y:S02]  /*0c50*/  SHFL.BFLY P2, R18, R20, R19, R22 ;  /* 0x0c00001314127389 */ /* 0x0000640000040016 */
[----:B01----:R-:W-:Y:S01]  /*0c60*/  ENDCOLLECTIVE ;  /* 0x000000000000791b */ /* 0x003fe20003800000 */
.L_x_2699:
[----:B------:R-:W-:Y:S01]  /*0c70*/  IMAD.MOV.U32 R19, RZ, RZ, 0x8 ;  /* 0x00000008ff137424 */ /* 0x000fe200078e00ff */
[----:B------:R-:W-:-:S05]  /*0c80*/  MOV R13, R18 ;  /* 0x00000012000d7202 */ /* 0x000fca0000000f00 */
[----:B------:R-:W-:-:S05]  /*0c90*/  FADD.FTZ R13, R12, R13 ;  /* 0x0000000d0c0d7221 */ /* 0x000fca0000010000 */
[----:B------:R-:W-:-:S07]  /*0ca0*/  MOV R20, R13 ;  /* 0x0000000d00147202 */ /* 0x000fce0000000f00 */
[----:B------:R-:W-:Y:S05]  /*0cb0*/  WARPSYNC.COLLECTIVE R17, `(.L_x_2700) ;  /* 0x0000000011087348 */ /* 0x000fea0003c00000 */
[----:B------:R0:W1:Y:S02]  /*0cc0*/  SHFL.BFLY P2, R18, R20, R19, R22 ;  /* 0x0c00001314127389 */ /* 0x0000640000040016 */
[----:B01----:R-:W-:Y:S01]  /*0cd0*/  ENDCOLLECTIVE ;  /* 0x000000000000791b */ /* 0x003fe20003800000 */
.L_x_2700:
[----:B------:R-:W-:Y:S01]  /*0ce0*/  HFMA2.MMA R19, -RZ, RZ, 0, 9.5367431640625e-07 ;  /* 0x00000010ff137435 */ /* 0x000fe200000001ff */
[----:B------:R-:W-:-:S05]  /*0cf0*/  MOV R10, R18 ;  /* 0x00000012000a7202 */ /* 0x000fca0000000f00 */
[----:B------:R-:W-:-:S05]  /*0d00*/  FADD.FTZ R10, R13, R10 ;  /* 0x0000000a0d0a7221 */ /* 0x000fca0000010000 */
[----:B------:R-:W-:-:S07]  /*0d10*/  MOV R20, R10 ;  /* 0x0000000a00147202 */ /* 0x000fce0000000f00 */
[----:B------:R-:W-:Y:S05]  /*0d20*/  WARPSYNC.COLLECTIVE R17, `(.L_x_2701) ;  /* 0x0000000011087348 */ /* 0x000fea0003c00000 */
[----:B------:R0:W1:Y:S02]  /*0d30*/  SHFL.BFLY P2, R18, R20, R19, R22 ;  /* 0x0c00001314127389 */ /* 0x0000640000040016 */
[----:B01----:R-:W-:Y:S01]  /*0d40*/  ENDCOLLECTIVE ;  /* 0x000000000000791b */ /* 0x003fe20003800000 */
.L_x_2701:
[----:B------:R-:W-:Y:S01]  /*0d50*/  HFMA2.MMA R19, -RZ, RZ, 0, 5.9604644775390625e-08 ;  /* 0x00000001ff137435 */ /* 0x000fe200000001ff */
[----:B------:R-:W-:Y:S01]  /*0d60*/  MOV R20, R9 ;  /* 0x0000000900147202 */ /* 0x000fe20000000f00 */
[----:B------:R-:W-:-:S09]  /*0d70*/  IMAD.MOV.U32 R11, RZ, RZ, R18 ;  /* 0x000000ffff0b7224 */ /* 0x000fd200078e0012 */
[----:B------:R-:W-:Y:S05]  /*0d80*/  WARPSYNC.COLLECTIVE R17, `(.L_x_2702) ;  /* 0x0000000011087348 */ /* 0x000fea0003c00000 */
[----:B------:R0:W1:Y:S02]  /*0d90*/  SHFL.BFLY P2, R18, R20, R19, R22 ;  /* 0x0c00001314127389 */ /* 0x0000640000040016 */
[----:B01----:R-:W-:Y:S01]  /*0da0*/  ENDCOLLECTIVE ;  /* 0x000000000000791b */ /* 0x003fe20003800000 */
.L_x_2702:
[----:B------:R-:W-:Y:S01]  /*0db0*/  HFMA2.MMA R19, -RZ, RZ, 0, 1.1920928955078125e-07 ;  /* 0x00000002ff137435 */ /* 0x000fe200000001ff */
[----:B------:R-:W-:-:S05]  /*0dc0*/  MOV R12, R18 ;  /* 0x00000012000c7202 */ /* 0x000fca0000000f00 */
[----:B------:R-:W-:-:S04]  /*0dd0*/  FADD.FTZ R14, R9, R12 ;  /* 0x0000000c090e7221 */ /* 0x000fc80000010000 */
[----:B------:R-:W-:-:S07]  /*0de0*/  IMAD.MOV.U32 R20, RZ, RZ, R14 ;  /* 0x000000ffff147224 */ /* 0x000fce00078e000e */
[----:B------:R-:W-:Y:S05]  /*0df0*/  WARPSYNC.COLLECTIVE R17, `(.L_x_2703) ;  /* 0x0000000011087348 */ /* 0x000fea0003c00000 */
[----:B------:R0:W1:Y:S02]  /*0e00*/  SHFL.BFLY P2, R18, R20, R19, R22 ;  /* 0x0c00001314127389 */ /* 0x0000640000040016 */
[----:B01----:R-:W-:Y:S01]  /*0e10*/  ENDCOLLECTIVE ;  /* 0x000000000000791b */ /* 0x003fe20003800000 */
.L_x_2703:
[----:B------:R-:W-:Y:S01]  /*0e20*/  IMAD.MOV.U32 R19, RZ, RZ, 0x4 ;  /* 0x00000004ff137424 */ /* 0x000fe200078e00ff */
[----:B------:R-:W-:-:S05]  /*0e30*/  MOV R13, R18 ;  /* 0x00000012000d7202 */ /* 0x000fca0000000f00 */
[----:B------:R-:W-:-:S05]  /*0e40*/  FADD.FTZ R15, R14, R13 ;  /* 0x0000000d0e0f7221 */ /* 0x000fca0000010000 */
[----:B------:R-:W-:-:S07]  /*0e50*/  MOV R20, R15 ;  /* 0x0000000f00147202 */ /* 0x000fce0000000f00 */
[----:B------:R-:W-:Y:S05]  /*0e60*/  WARPSYNC.COLLECTIVE R17, `(.L_x_2704) ;  /* 0x0000000011087348 */ /* 0x000fea0003c00000 */
[----:B------:R0:W1:Y:S02]  /*0e70*/  SHFL.BFLY P2, R18, R20, R19, R22 ;  /* 0x0c00001314127389 */ /* 0x0000640000040016 */
[----:B01----:R-:W-:Y:S01]  /*0e80*/  ENDCOLLECTIVE ;  /* 0x000000000000791b */ /* 0x003fe20003800000 */
.L_x_2704:
[----:B------:R-:W-:Y:S01]  /*0e90*/  HFMA2.MMA R19, -RZ, RZ, 0, 4.76837158203125e-07 ;  /* 0x00000008ff137435 */ /* 0x000fe200000001ff */
[----:B------:R-:W-:-:S05]  /*0ea0*/  MOV R16, R18 ;  /* 0x0000001200107202 */ /* 0x000fca0000000f00 */
[----:B------:R-:W-:-:S05]  /*0eb0*/  FADD.FTZ R16, R15, R16 ;  /* 0x000000100f107221 */ /* 0x000fca0000010000 */
[----:B------:R-:W-:-:S07]  /*0ec0*/  MOV R20, R16 ;  /* 0x0000001000147202 */ /* 0x000fce0000000f00 */
[----:B------:R-:W-:Y:S05]  /*0ed0*/  WARPSYNC.COLLECTIVE R17, `(.L_x_2705) ;  /* 0x0000000011087348 */ /* 0x000fea0003c00000 */
[----:B------:R0:W1:Y:S02]  /*0ee0*/  SHFL.BFLY P2, R18, R20, R19, R22 ;  /* 0x0c00001314127389 */ /* 0x0000640000040016 */
[----:B01----:R-:W-:Y:S01]  /*0ef0*/  ENDCOLLECTIVE ;  /* 0x000000000000791b */ /* 0x003fe20003800000 */
.L_x_2705:
[----:B------:R-:W-:Y:S01]  /*0f00*/  HFMA2.MMA R19, -RZ, RZ, 0, 9.5367431640625e-07 ;  /* 0x00000010ff137435 */ /* 0x000fe200000001ff */
[----:B------:R-:W-:-:S04]  /*0f10*/  IMAD.MOV.U32 R9, RZ, RZ, R18 ;  /* 0x000000ffff097224 */ /* 0x000fc800078e0012 */
[----:B------:R-:W-:-:S05]  /*0f20*/  FADD.FTZ R9, R16, R9 ;  /* 0x0000000910097221 */ /* 0x000fca0000010000 */
[----:B------:R-:W-:-:S07]  /*0f30*/  MOV R20, R9 ;  /* 0x0000000900147202 */ /* 0x000fce0000000f00 */
[----:B------:R-:W-:Y:S05]  /*0f40*/  WARPSYNC.COLLECTIVE R17, `(.L_x_2706) ;  /* 0x0000000011087348 */ /* 0x000fea0003c00000 */
[----:B------:R0:W1:Y:S02]  /*0f50*/  SHFL.BFLY P2, R18, R20, R19, R22 ;  /* 0x0c00001314127389 */ /* 0x0000640000040016 */
[----:B01----:R-:W-:Y:S01]  /*0f60*/  ENDCOLLECTIVE ;  /* 0x000000000000791b */ /* 0x003fe20003800000 */
.L_x_2706:
[----:B------:R-:W-:Y:S01]  /*0f70*/  MOV R14, R18 ;  /* 0x00000012000e7202 */ /* 0x000fe20000000f00 */
[----:B------:R-:W-:Y:S06]  /*0f80*/  BRA `(.L_x_2707) ;  /* 0xfffffff8007c7947 */ /* 0x000fec000383ffff */
.L_x_2708:
        /* <DEDUP_REMOVED lines=15> */
.L_x_5500:


//--------------------- .text._ZN10layer_norm13ln_bwd_kernelINS_13Kernel_traitsI6__halfS2_S2_fjLj12800ELj5ELj1ELj4ELj8ENS_18Kernel_traits_baseILj12800ES2_S2_S2_fjLj128EEEEEEEvNS_9BwdParamsE --------------------------
	.section	.text._ZN10layer_norm13ln_bwd_kernelINS_13Kernel_traitsI6__halfS2_S2_fjLj12800ELj5ELj1ELj4ELj8ENS_18Kernel_traits_baseILj12800ES2_S2_S2_fjLj128EEEEEEEvNS_9BwdParamsE,"ax",@progbits
	.align	128
        .global         _ZN10layer_norm13ln_bwd_kernelINS_13Kernel_traitsI6__halfS2_S2_fjLj12800ELj5ELj1ELj4ELj8ENS_18Kernel_traits_baseILj12800ES2_S2_S2_fjLj128EEEEEEEvNS_9BwdParamsE
        .type           _ZN10layer_norm13ln_bwd_kernelINS_13Kernel_traitsI6__halfS2_S2_fjLj12800ELj5ELj1ELj4ELj8ENS_18Kernel_traits_baseILj12800ES2_S2_S2_fjLj128EEEEEEEvNS_9BwdParamsE,@function
        .size           _ZN10layer_norm13ln_bwd_kernelINS_13Kernel_traitsI6__halfS2_S2_fjLj12800ELj5ELj1ELj4ELj8ENS_18Kernel_traits_baseILj12800ES2_S2_S2_fjLj128EEEEEEEvNS_9BwdParamsE,(.L_x_5501 - _ZN10layer_norm13ln_bwd_kernelINS_13Kernel_traitsI6__halfS2_S2_fjLj12800ELj5ELj1ELj4ELj8ENS_18Kernel_traits_baseILj12800ES2_S2_S2_fjLj128EEEEEEEvNS_9BwdParamsE)
        .other          _ZN10layer_norm13ln_bwd_kernelINS_13Kernel_traitsI6__halfS2_S2_fjLj12800ELj5ELj1ELj4ELj8ENS_18Kernel_traits_baseILj12800ES2_S2_S2_fjLj128EEEEEEEvNS_9BwdParamsE,@"STO_CUDA_ENTRY STV_DEFAULT"
_ZN10layer_norm13ln_bwd_kernelINS_13Kernel_traitsI6__halfS2_S2_fjLj12800ELj5ELj1ELj4ELj8ENS_18Kernel_traits_baseILj12800ES2_S2_S2_fjLj128EEEEEEEvNS_9BwdParamsE:
.text._ZN10layer_norm13ln_bwd_kernelINS_13Kernel_traitsI6__halfS2_S2_fjLj12800ELj5ELj1ELj4ELj8ENS_18Kernel_traits_baseILj12800ES2_S2_S2_fjLj128EEEEEEEvNS_9BwdParamsE:
        /* <DEDUP_REMOVED lines=149> */
.L_x_2715:
        /* <DEDUP_REMOVED lines=18> */
[----:B------:R-:W-:Y:S01]  /*0a70*/  @!UP0 ULDC UR6, c[0x0][0x220] ;  /* 0x0000880000068ab9 */ /* 0x000fe20000000800 */
[----:B------:R-:W-:Y:S02]  /*0a80*/  @!UP0 ULDC UR7, c[0x0][0x224] ;  /* 0x0000890000078ab9 */ /* 0x000fe40000000800 */
[----:B------:R-:W3:Y:S01]  /*0a90*/  LDG.E.64 R42, desc[UR8][R42.64] ;  /* 0x000000082a2a7981 */ /* 0x000ee2000c1e1b00 */
[----:B------:R-:W-:Y:S01]  /*0aa0*/  MOV R44, UR6 ;  /* 0x00000006002c7c02 */ /* 0x000fe20008000f00 */
[----:B0-----:R-:W-:Y:S01]  /*0ab0*/  IMAD.WIDE R82, R77, 0x4, R40 ;  /* 0x000000044d527825 */ /* 0x001fe200078e0228 */
[----:B------:R-:W-:Y:S02]  /*0ac0*/  MOV R45, UR7 ;  /* 0x00000007002d7c02 */ /* 0x000fe40008000f00 */
[----:B------:R-:W-:-:S02]  /*0ad0*/  IADD3 R115, R117, 0x280, RZ ;  /* 0x0000028075737810 */ /* 0x000fc40007ffe0ff */
[----:B------:R-:W-:Y:S01]  /*0ae0*/  @P0 MOV R112, RZ ;  /* 0x000000ff00700202 */ /* 0x000fe20000000f00 */
[----:B------:R-:W-:Y:S01]  /*0af0*/  UMOV UR6, UR4 ;  /* 0x0000000400067c82 */ /* 0x000fe20008000000 */
[----:B------:R-:W-:Y:S01]  /*0b00*/  IADD3 R113, R117, 0x500, RZ ;  /* 0x0000050075717810 */ /* 0x000fe20007ffe0ff */
[----:B------:R-:W-:Y:S01]  /*0b10*/  IMAD.WIDE.U32 R40, R115, 0x8, R44 ;  /* 0x0000000873287825 */ /* 0x000fe200078e002c */
[----:B------:R-:W-:Y:S01]  /*0b20*/  UMOV UR7, UR5 ;  /* 0x0000000500077c82 */ /* 0x000fe20008000000 */
[----:B------:R-:W-:Y:S02]  /*0b30*/  @!UP0 ULDC UR6, c[0x0][0x220] ;  /* 0x0000880000068ab9 */ /* 0x000fe40000000800 */
[----:B--2---:R-:W-:Y:S01]  /*0b40*/  @!P0 IMAD.WIDE R46, R77, 0x4, R46 ;  /* 0x000000044d2e8825 */ /* 0x004fe200078e022e */
[----:B------:R-:W-:Y:S01]  /*0b50*/  @!UP0 ULDC UR7, c[0x0][0x224] ;  /* 0x0000890000078ab9 */ /* 0x000fe20000000800 */
[----:B------:R-:W2:Y:S01]  /*0b60*/  LDG.E.64 R40, desc[UR8][R40.64] ;  /* 0x0000000828287981 */ /* 0x000ea2000c1e1b00 */
[----:B------:R-:W-:-:S02]  /*0b70*/  MOV R44, UR6 ;  /* 0x00000006002c7c02 */ /* 0x000fc40008000f00 */
[----:B------:R-:W-:Y:S01]  /*0b80*/  MOV R45, UR7 ;  /* 0x00000007002d7c02 */ /* 0x000fe20008000f00 */
[----:B------:R0:W4:Y:S04]  /*0b90*/  @!P0 LDG.E R112, desc[UR8][R46.64] ;  /* 0x000000082e708981 */ /* 0x000128000c1e1900 */
[----:B------:R5:W4:Y:S01]  /*0ba0*/  LDG.E R110, desc[UR8][R82.64] ;  /* 0x00000008526e7981 */ /* 0x000b22000c1e1900 */
[----:B0-----:R-:W-:Y:S01]  /*0bb0*/  IMAD.WIDE.U32 R46, R113, 0x8, R44 ;  /* 0x00000008712e7825 */ /* 0x001fe200078e002c */
[----:B------:R-:W-:Y:S01]  /*0bc0*/  UMOV UR6, UR4 ;  /* 0x0000000400067c82 */ /* 0x000fe20008000000 */
[----:B------:R-:W-:Y:S01]  /*0bd0*/  UMOV UR7, UR5 ;  /* 0x0000000500077c82 */ /* 0x000fe20008000000 */
[----:B------:R-:W-:-:S03]  /*0be0*/  @!UP0 ULDC UR4, c[0x0][0x220] ;  /* 0x0000880000048ab9 */ /* 0x000fc60000000800 */
[----:B------:R-:W4:Y:S01]  /*0bf0*/  LDG.E.64 R46, desc[UR8][R46.64] ;  /* 0x000000082e2e7981 */ /* 0x000f22000c1e1b00 */
[----:B------:R-:W-:Y:S01]  /*0c00*/  @!UP0 ULDC UR5, c[0x0][0x224] ;  /* 0x0000890000058ab9 */ /* 0x000fe20000000800 */
[----:B------:R-:W-:Y:S02]  /*0c10*/  MOV R44, UR4 ;  /* 0x00000004002c7c02 */ /* 0x000fe40008000f00 */
[----:B------:R-:W-:Y:S02]  /*0c20*/  MOV R45, UR5 ;  /* 0x00000005002d7c02 */ /* 0x000fe40008000f00 */
[----:B------:R-:W-:-:S05]  /*0c30*/  IADD3 R111, R117, 0x780, RZ ;  /* 0x00000780756f7810 */ /* 0x000fca0007ffe0ff */
[----:B------:R-:W-:-:S06]  /*0c40*/  IMAD.WIDE.U32 R44, R111, 0x8, R44 ;  /* 0x000000086f2c7825 */ /* 0x000fcc00078e002c */
[----:B------:R-:W4:Y:S01]  /*0c50*/  LDG.E.64 R44, desc[UR8][R44.64] ;  /* 0x000000082c2c7981 */ /* 0x000f22000c1e1b00 */
[----:B------:R-:W-:Y:S01]  /*0c60*/  @!UP0 ULDC UR6, c[0x0][0x220] ;  /* 0x0000880000068ab9 */ /* 0x000fe20000000800 */
[----:B------:R-:W-:Y:S01]  /*0c70*/  @!UP0 ULDC UR7, c[0x0][0x224] ;  /* 0x0000890000078ab9 */ /* 0x000fe20000000800 */
[----:B-----5:R-:W-:Y:S02]  /*0c80*/  MOV R82, UR6 ;  /* 0x0000000600527c02 */ /* 0x020fe40008000f00 */
        /* <DEDUP_REMOVED lines=15> */
[----:B------:R-:W1:Y:S08]  /*0d80*/  @P0 MUFU.RCP R120, R99 ;  /* 0x0000006300780308 */ /* 0x000e700000001000 */
        /* <DEDUP_REMOVED lines=10> */
[----:B------:R-:W-:Y:S01]  /*0e30*/  @P0 MUFU.RCP R143, R107 ;  /* 0x0000006b008f0308 */ /* 0x000fe20000001000 */
[----:B---3--:R-:W-:-:S02]  /*0e40*/  MOV R116, R42 ;  /* 0x0000002a00747202 */ /* 0x008fc40000000f00 */
[----:B------:R-:W-:Y:S02]  /*0e50*/  SHF.R.U64 R42, R42, 0x10, R43 ;  /* 0x000000102a2a7819 */ /* 0x000fe4000000122b */
[----:B------:R-:W-:-:S03]  /*0e60*/  MOV R118, R43 ;  /* 0x0000002b00767202 */ /* 0x000fc60000000f00 */
[----:B------:R-:W-:Y:S01]  /*0e70*/  HADD2.F32 R127, -RZ, R42.H0_H0 ;  /* 0x2000002aff7f7230 */ /* 0x000fe20000004100 */
[----:B------:R-:W-:Y:S01]  /*0e80*/  SHF.R.U32.HI R42, RZ, 0x10, R43 ;  /* 0x00000010ff2a7819 */ /* 0x000fe2000001162b */
[----:B------:R-:W-:Y:S02]  /*0e90*/  HADD2.F32 R125, -RZ, R116.H0_H0 ;  /* 0x20000074ff7d7230 */ /* 0x000fe40000004100 */
[----:B------:R-:W-:Y:S02]  /*0ea0*/  HADD2.F32 R116, -RZ, R118.H0_H0 ;  /* 0x20000076ff747230 */ /* 0x000fe40000004100 */
[----:B------:R-:W-:Y:S02]  /*0eb0*/  HADD2.F32 R129, -RZ, R42.H0_H0 ;  /* 0x2000002aff817230 */ /* 0x000fe40000004100 */
[----:B------:R-:W-:Y:S01]  /*0ec0*/  @P0 FADD.FTZ R114, -R54, R125 ;  /* 0x0000007d36720221 */ /* 0x000fe20000010100 */
[----:B--2---:R-:W-:Y:S02]  /*0ed0*/  MOV R42, R40 ;  /* 0x00000028002a7202 */ /* 0x004fe40000000f00 */
[----:B------:R-:W-:-:S02]  /*0ee0*/  SHF.R.U64 R118, R40, 0x10, R41 ;  /* 0x0000001028767819 */ /* 0x000fc40000001229 */
[----:B------:R-:W-:Y:S01]  /*0ef0*/  SHF.R.U32.HI R40, RZ, 0x10, R41 ;  /* 0x00000010ff287819 */ /* 0x000fe20000011629 */
[--C-:B----4-:R-:W-:Y:S01]  /*0f00*/  @!P0 FADD.FTZ R43, R125, -R112.reuse ;  /* 0x800000707d2b8221 */ /* 0x110fe20000010000 */
[----:B------:R-:W-:Y:S01]  /*0f10*/  @P0 FADD.FTZ R123, -R76, R127 ;  /* 0x0000007f4c7b0221 */ /* 0x000fe20000010100 */
[----:B------:R-:W-:Y:S01]  /*0f20*/  @!P0 FADD.FTZ R125, R127, -R112 ;  /* 0x800000707f7d8221 */ /* 0x000fe20000010000 */
[----:B------:R-:W-:Y:S01]  /*0f30*/  @P0 FADD.FTZ R121, -R55, R116 ;  /* 0x0000007437790221 */ /* 0x000fe20000010100 */
[----:B------:R-:W-:Y:S01]  /*0f40*/  @!P0 FADD.FTZ R127, R116, -R112 ;  /* 0x80000070747f8221 */ /* 0x000fe20000010000 */
[----:B0-----:R-:W-:Y:S01]  /*0f50*/  @P0 FMUL.FTZ R114, R114, R119 ;  /* 0x0000007772720220 */ /* 0x001fe20000410000 */
[----:B------:R-:W-:Y:S01]  /*0f60*/  MOV R116, R41 ;  /* 0x0000002900747202 */ /* 0x000fe20000000f00 */
[----:B------:R-:W-:Y:S01]  /*0f70*/  @P0 FADD.FTZ R119, -R78, R129 ;  /* 0x000000814e770221 */ /* 0x000fe20000010100 */
[----:B------:R-:W-:Y:S01]  /*0f80*/  @!P0 FMUL.FTZ R114, R110, R43 ;  /* 0x0000002b6e728220 */ /* 0x000fe20000410000 */
[----:B------:R-:W-:-:S02]  /*0f90*/  HADD2.F32 R118, -RZ, R118.H0_H0 ;  /* 0x20000076ff767230 */ /* 0x000fc40000004100 */
[----:B------:R-:W-:Y:S01]  /*0fa0*/  @!P0 FADD.FTZ R43, R129, -R112 ;  /* 0x80000070812b8221 */ /* 0x000fe20000010000 */
[----:B------:R-:W-:Y:S02]  /*0fb0*/  HADD2.F32 R137, -RZ, R40.H0_H0 ;  /* 0x20000028ff897230 */ /* 0x000fe40000004100 */
[----:B-1----:R-:W-:Y:S01]  /*0fc0*/  @P0 FMUL.FTZ R123, R123, R120 ;  /* 0x000000787b7b0220 */ /* 0x002fe20000410000 */
[----:B------:R-:W-:Y:S01]  /*0fd0*/  @P0 FMUL.FTZ R121, R121, R122 ;  /* 0x0000007a79790220 */ /* 0x000fe20000410000 */
[----:B------:R-:W-:Y:S01]  /*0fe0*/  HADD2.F32 R41, -RZ, R42.H0_H0 ;  /* 0x2000002aff297230 */ /* 0x000fe20000004100 */
[----:B------:R-:W0:Y:S01]  /*0ff0*/  @P0 MUFU.RCP R120, R103 ;  /* 0x0000006700780308 */ /* 0x000e220000001000 */
[----:B------:R-:W-:Y:S01]  /*1000*/  @P0 FMUL.FTZ R119, R119, R124 ;  /* 0x0000007c77770220 */ /* 0x000fe20000410000 */
[C---:B------:R-:W-:Y:S01]  /*1010*/  @!P0 FMUL.FTZ R121, R110.reuse, R127 ;  /* 0x0000007f6e798220 */ /* 0x040fe20000410000 */
[----:B------:R-:W-:Y:S02]  /*1020*/  HADD2.F32 R42, -RZ, R116.H0_H0 ;  /* 0x20000074ff2a7230 */ /* 0x000fe40000004100 */
[----:B------:R-:W-:Y:S01]  /*1030*/  @!P0 FMUL.FTZ R119, R110, R43 ;  /* 0x0000002b6e778220 */ /* 0x000fe20000410000 */
[----:B------:R-:W-:Y:S01]  /*1040*/  @P0 FADD.FTZ R127, -R79, R118 ;  /* 0x000000764f7f0221 */ /* 0x000fe20000010100 */
[----:B------:R-:W-:Y:S01]  /*1050*/  @P0 FADD.FTZ R116, -R80, R137 ;  /* 0x0000008950740221 */ /* 0x000fe20000010100 */
[----:B------:R-:W-:Y:S01]  /*1060*/  @!P0 FADD.FTZ R43, R118, -R112 ;  /* 0x80000070762b8221 */ /* 0x000fe20000010000 */
[----:B------:R-:W-:Y:S01]  /*1070*/  MOV R40, R46 ;  /* 0x0000002e00287202 */ /* 0x000fe20000000f00 */
[----:B------:R-:W1:Y:S01]  /*1080*/  @P0 MUFU.RCP R122, R69 ;  /* 0x00000045007a0308 */ /* 0x000e620000001000 */
[----:B------:R-:W-:Y:S01]  /*1090*/  SHF.R.U64 R46, R46, 0x10, R47 ;  /* 0x000000102e2e7819 */ /* 0x000fe2000000122f */
[----:B------:R-:W-:Y:S01]  /*10a0*/  @!P0 FMUL.FTZ R123, R110, R125 ;  /* 0x0000007d6e7b8220 */ /* 0x000fe20000410000 */
[----:B------:R-:W-:Y:S01]  /*10b0*/  @P0 FADD.FTZ R129, -R56, R41 ;  /* 0x0000002938810221 */ /* 0x000fe20000010100 */
[----:B------:R-:W-:Y:S01]  /*10c0*/  @P0 FMUL.FTZ R127, R127, R128 ;  /* 0x000000807f7f0220 */ /* 0x000fe20000410000 */
[----:B------:R-:W-:Y:S01]  /*10d0*/  @P0 FMUL.FTZ R116, R116, R131 ;  /* 0x0000008374740220 */ /* 0x000fe20000410000 */
[----:B------:R-:W-:Y:S01]  /*10e0*/  @P0 FADD.FTZ R125, -R57, R42 ;  /* 0x0000002a397d0221 */ /* 0x000fe20000010100 */
[--C-:B------:R-:W-:Y:S01]  /*10f0*/  @!P0 FADD.FTZ R41, R41, -R112.reuse ;  /* 0x8000007029298221 */ /* 0x100fe20000010000 */
[----:B------:R-:W-:Y:S01]  /*1100*/  @!P0 FADD.FTZ R131, R42, -R112 ;  /* 0x800000702a838221 */ /* 0x000fe20000010000 */
[----:B------:R-:W-:Y:S01]  /*1110*/  @!P0 FMUL.FTZ R127, R110, R43 ;  /* 0x0000002b6e7f8220 */ /* 0x000fe20000410000 */
[----:B------:R-:W-:Y:S01]  /*1120*/  MOV R42, R47 ;  /* 0x0000002f002a7202 */ /* 0x000fe20000000f00 */
[----:B------:R-:W-:Y:S01]  /*1130*/  HADD2.F32 R141, -RZ, R40.H0_H0 ;  /* 0x20000028ff8d7230 */ /* 0x000fe20000004100 */
[----:B------:R-:W-:Y:S01]  /*1140*/  SHF.R.U32.HI R43, RZ, 0x10, R47 ;  /* 0x00000010ff2b7819 */ /* 0x000fe2000001162f */
[----:B------:R-:W-:-:S02]  /*1150*/  HADD2.F32 R47, -RZ, R46.H0_H0 ;  /* 0x2000002eff2f7230 */ /* 0x000fc40000004100 */
[----:B------:R-:W-:Y:S01]  /*1160*/  @P0 FMUL.FTZ R129, R129, R126 ;  /* 0x0000007e81810220 */ /* 0x000fe20000410000 */
[----:B------:R-:W-:Y:S01]  /*1170*/  @!P0 FMUL.FTZ R129, R110, R41 ;  /* 0x000000296e818220 */ /* 0x000fe20000410000 */
[----:B------:R-:W-:Y:S01]  /*1180*/  @!P0 FADD.FTZ R41, R137, -R112 ;  /* 0x8000007089298221 */ /* 0x000fe20000010000 */
[----:B------:R-:W-:Y:S02]  /*1190*/  HADD2.F32 R42, -RZ, R42.H0_H0 ;  /* 0x2000002aff2a7230 */ /* 0x000fe40000004100 */
[----:B------:R-:W-:Y:S01]  /*11a0*/  @P0 FADD.FTZ R40, -R58, R141 ;  /* 0x0000008d3a280221 */ /* 0x000fe20000010100 */
[----:B------:R-:W-:Y:S02]  /*11b0*/  HADD2.F32 R137, -RZ, R43.H0_H0 ;  /* 0x2000002bff897230 */ /* 0x000fe40000004100 */
[----:B------:R-:W-:Y:S01]  /*11c0*/  @P0 FADD.FTZ R43, -R81, R47 ;  /* 0x0000002f512b0221 */ /* 0x000fe20000010100 */
[----:B------:R-:W-:Y:S01]  /*11d0*/  @P0 FMUL.FTZ R125, R125, R130 ;  /* 0x000000827d7d0220 */ /* 0x000fe20000410000 */
[----:B------:R-:W2:Y:S01]  /*11e0*/  @P0 MUFU.RCP R124, R70 ;  /* 0x00000046007c0308 */ /* 0x000ea20000001000 */
[C---:B------:R-:W-:Y:S01]  /*11f0*/  @!P0 FMUL.FTZ R125, R110.reuse, R131 ;  /* 0x000000836e7d8220 */ /* 0x040fe20000410000 */
[----:B------:R-:W-:Y:S01]  /*1200*/  @!P0 FMUL.FTZ R116, R110, R41 ;  /* 0x000000296e748220 */ /* 0x000fe20000410000 */
[----:B------:R-:W-:Y:S01]  /*1210*/  @P0 FMUL.FTZ R133, R40, R133 ;  /* 0x0000008528850220 */ /* 0x000fe20000410000 */
[----:B------:R-:W-:Y:S01]  /*1220*/  @P0 FADD.FTZ R131, -R59, R42 ;  /* 0x0000002a3b830221 */ /* 0x000fe20000010100 */
[--C-:B------:R-:W-:Y:S01]  /*1230*/  @!P0 FADD.FTZ R41, R141, -R112.reuse ;  /* 0x800000708d298221 */ /* 0x100fe20000010000 */
[----:B0-----:R-:W-:Y:S01]  /*1240*/  @P0 FMUL.FTZ R120, R43, R120 ;  /* 0x000000782b780220 */ /* 0x001fe20000410000 */
[--C-:B------:R-:W-:Y:S01]  /*1250*/  @!P0 FADD.FTZ R43, R42, -R112.reuse ;  /* 0x800000702a2b8221 */ /* 0x100fe20000010000 */
[----:B------:R-:W-:Y:S01]  /*1260*/  MOV R40, R44 ;  /* 0x0000002c00287202 */ /* 0x000fe20000000f00 */
[----:B------:R-:W0:Y:S01]  /*1270*/  @P0 MUFU.RCP R46, R71 ;  /* 0x00000047002e0308 */ /* 0x000e220000001000 */
[----:B-1----:R-:W-:Y:S01]  /*1280*/  @P0 FMUL.FTZ R131, R131, R122 ;  /* 0x0000007a83830220 */ /* 0x002fe20000410000 */
[C---:B------:R-:W-:Y:S01]  /*1290*/  @!P0 FMUL.FTZ R133, R110.reuse, R41 ;  /* 0x000000296e858220 */ /* 0x040fe20000410000 */
[--C-:B------:R-:W-:Y:S01]  /*12a0*/  @!P0 FADD.FTZ R41, R47, -R112.reuse ;  /* 0x800000702f298221 */ /* 0x100fe20000010000 */
[----:B------:R-:W-:Y:S01]  /*12b0*/  @!P0 FMUL.FTZ R131, R110, R43 ;  /* 0x0000002b6e838220 */ /* 0x000fe20000410000 */
[----:B------:R-:W-:Y:S01]  /*12c0*/  SHF.R.U64 R43, R44, 0x10, R45 ;  /* 0x000000102c2b7819 */ /* 0x000fe2000000122d */
[----:B------:R-:W-:Y:S01]  /*12d0*/  HADD2.F32 R141, -RZ, R40.H0_H0 ;  /* 0x20000028ff8d7230 */ /* 0x000fe20000004100 */
[----:B------:R-:W-:Y:S01]  /*12e0*/  MOV R42, R45 ;  /* 0x0000002d002a7202 */ /* 0x000fe20000000f00 */
[----:B------:R-:W1:Y:S01]  /*12f0*/  @P0 MUFU.RCP R47, R106 ;  /* 0x0000006a002f0308 */ /* 0x000e620000001000 */
[----:B------:R-:W-:Y:S01]  /*1300*/  @!P0 FMUL.FTZ R120, R110, R41 ;  /* 0x000000296e788220 */ /* 0x000fe20000410000 */
[----:B------:R-:W-:Y:S01]  /*1310*/  @P0 FADD.FTZ R118, -R94, R137 ;  /* 0x000000895e760221 */ /* 0x000fe20000010100 */
[----:B------:R-:W-:Y:S01]  /*1320*/  @!P0 FADD.FTZ R41, R137, -R112 ;  /* 0x8000007089298221 */ /* 0x000fe20000010000 */
[----:B------:R-:W-:-:S02]  /*1330*/  HADD2.F32 R43, -RZ, R43.H0_H0 ;  /* 0x2000002bff2b7230 */ /* 0x000fc40000004100 */
[----:B------:R-:W-:Y:S01]  /*1340*/  @P0 FADD.FTZ R137, -R60, R141 ;  /* 0x0000008d3c890221 */ /* 0x000fe20000010100 */
[----:B------:R-:W-:Y:S01]  /*1350*/  HADD2.F32 R42, -RZ, R42.H0_H0 ;  /* 0x2000002aff2a7230 */ /* 0x000fe20000004100 */
[----:B------:R-:W-:Y:S01]  /*1360*/  SHF.R.U32.HI R40, RZ, 0x10, R45 ;  /* 0x00000010ff287819 */ /* 0x000fe2000001162d */
[----:B------:R-:W-:Y:S01]  /*1370*/  @P0 FMUL.FTZ R118, R118, R135 ;  /* 0x0000008776760220 */ /* 0x000fe20000410000 */
[----:B--2---:R-:W-:Y:S01]  /*1380*/  @P0 FMUL.FTZ R137, R137, R124 ;  /* 0x0000007c89890220 */ /* 0x004fe20000410000 */
[----:B------:R-:W-:Y:S01]  /*1390*/  @P0 FADD.FTZ R124, -R95, R43 ;  /* 0x0000002b5f7c0221 */ /* 0x000fe20000010100 */
[----:B------:R-:W-:Y:S01]  /*13a0*/  @P0 FADD.FTZ R135, -R61, R42 ;  /* 0x0000002a3d870221 */ /* 0x000fe20000010100 */
[----:B------:R-:W-:Y:S02]  /*13b0*/  HADD2.F32 R145, -RZ, R40.H0_H0 ;  /* 0x20000028ff917230 */ /* 0x000fe40000004100 */
[--C-:B------:R-:W-:Y:S01]  /*13c0*/  @!P0 FADD.FTZ R43, R43, -R112.reuse ;  /* 0x800000702b2b8221 */ /* 0x100fe20000010000 */
[--C-:B------:R-:W-:Y:S01]  /*13d0*/  @!P0 FADD.FTZ R45, R42, -R112.reuse ;  /* 0x800000702a2d8221 */ /* 0x100fe20000010000 */
[----:B------:R-:W2:Y:S01]  /*13e0*/  @P0 MUFU.RCP R44, R72 ;  /* 0x00000048002c0308 */ /* 0x000ea20000001000 */
[----:B------:R-:W-:Y:S01]  /*13f0*/  @P0 FMUL.FTZ R124, R124, R139 ;  /* 0x0000008b7c7c0220 */ /* 0x000fe20000410000 */
[----:B0-----:R-:W-:Y:S01]  /*1400*/  @P0 FMUL.FTZ R135, R135, R46 ;  /* 0x0000002e87870220 */ /* 0x001fe20000410000 */
[C---:B------:R-:W-:Y:S01]  /*1410*/  @!P0 FMUL.FTZ R124, R110.reuse, R43 ;  /* 0x0000002b6e7c8220 */ /* 0x040fe20000410000 */
[C---:B------:R-:W-:Y:S01]  /*1420*/  @!P0 FMUL.FTZ R135, R110.reuse, R45 ;  /* 0x0000002d6e878220 */ /* 0x040fe20000410000 */
[----:B------:R-:W-:Y:S01]  /*1430*/  @!P0 FMUL.FTZ R118, R110, R41 ;  /* 0x000000296e768220 */ /* 0x000fe20000410000 */
[----:B------:R-:W-:Y:S01]  /*1440*/  @P0 FADD.FTZ R122, -R96, R145 ;  /* 0x00000091607a0221 */ /* 0x000fe20000010100 */
[----:B-----5:R-:W-:Y:S01]  /*1450*/  MOV R40, R82 ;  /* 0x0000005200287202 */ /* 0x020fe20000000f00 */
[----:B------:R-:W-:Y:S01]  /*1460*/  @!P0 FADD.FTZ R41, R141, -R112 ;  /* 0x800000708d298221 */ /* 0x000fe20000010000 */
[----:B------:R-:W-:-:S02]  /*1470*/  SHF.R.U64 R45, R82, 0x10, R83 ;  /* 0x00000010522d7819 */ /* 0x000fc40000001253 */
[----:B------:R-:W-:Y:S02]  /*1480*/  MOV R42, R83 ;  /* 0x00000053002a7202 */ /* 0x000fe40000000f00 */
[----:B------:R-:W-:Y:S02]  /*1490*/  SHF.R.U32.HI R43, RZ, 0x10, R83 ;  /* 0x00000010ff2b7819 */ /* 0x000fe40000011653 */
[----:B------:R-:W0:Y:S01]  /*14a0*/  @P0 MUFU.RCP R83, R108 ;  /* 0x0000006c00530308 */ /* 0x000e220000001000 */
[----:B-1----:R-:W-:Y:S01]  /*14b0*/  @P0 FMUL.FTZ R122, R122, R47 ;  /* 0x0000002f7a7a0220 */ /* 0x002fe20000410000 */
[----:B------:R-:W-:Y:S01]  /*14c0*/  @!P0 FMUL.FTZ R137, R110, R41 ;  /* 0x000000296e898220 */ /* 0x000fe20000410000 */
[----:B------:R-:W-:Y:S02]  /*14d0*/  HADD2.F32 R47, -RZ, R40.H0_H0 ;  /* 0x20000028ff2f7230 */ /* 0x000fe40000004100 */
[----:B------:R-:W-:Y:S01]  /*14e0*/  @!P0 FADD.FTZ R41, R145, -R112 ;  /* 0x8000007091298221 */ /* 0x000fe20000010000 */
[----:B------:R-:W-:-:S02]  /*14f0*/  HADD2.F32 R45, -RZ, R45.H0_H0 ;  /* 0x2000002dff2d7230 */ /* 0x000fc40000004100 */
[----:B------:R-:W1:Y:S01]  /*1500*/  @P0 MUFU.RCP R46, R73 ;  /* 0x00000049002e0308 */ /* 0x000e620000001000 */
[----:B------:R-:W-:Y:S02]  /*1510*/  HADD2.F32 R145, -RZ, R43.H0_H0 ;  /* 0x2000002bff917230 */ /* 0x000fe40000004100 */
[----:B------:R-:W-:Y:S01]  /*1520*/  @!P0 FMUL.FTZ R122, R110, R41 ;  /* 0x000000296e7a8220 */ /* 0x000fe20000410000 */
[----:B------:R-:W-:Y:S01]  /*1530*/  @P0 FADD.FTZ R141, -R62, R47 ;  /* 0x0000002f3e8d0221 */ /* 0x000fe20000010100 */
[--C-:B------:R-:W-:Y:S01]  /*1540*/  @!P0 FADD.FTZ R41, R47, -R112.reuse ;  /* 0x800000702f298221 */ /* 0x100fe20000010000 */
[----:B------:R-:W-:Y:S01]  /*1550*/  @P0 FADD.FTZ R128, -R97, R45 ;  /* 0x0000002d61800221 */ /* 0x000fe20000010100 */
[----:B------:R-:W-:Y:S01]  /*1560*/  @!P0 FADD.FTZ R43, R45, -R112 ;  /* 0x800000702d2b8221 */ /* 0x000fe20000010000 */
[----:B------:R-:W-:Y:S01]  /*1570*/  @P0 FADD.FTZ R126, -R98, R145 ;  /* 0x00000091627e0221 */ /* 0x000fe20000010100 */
[----:B--2---:R-:W-:Y:S01]  /*1580*/  @P0 FMUL.FTZ R141, R141, R44 ;  /* 0x0000002c8d8d0220 */ /* 0x004fe20000410000 */
[----:B------:R-:W-:-:S02]  /*1590*/  HADD2.F32 R42, -RZ, R42.H0_H0 ;  /* 0x2000002aff2a7230 */ /* 0x000fc40000004100 */
[----:B------:R-:W-:Y:S01]  /*15a0*/  @!P0 FMUL.FTZ R141, R110, R41 ;  /* 0x000000296e8d8220 */ /* 0x000fe20000410000 */
[----:B------:R-:W-:Y:S01]  /*15b0*/  MOV R41, R84 ;  /* 0x0000005400297202 */ /* 0x000fe20000000f00 */
[----:B------:R-:W-:Y:S01]  /*15c0*/  @!P0 FADD.FTZ R47, R145, -R112 ;  /* 0x80000070912f8221 */ /* 0x000fe20000010000 */
[----:B------:R-:W-:Y:S01]  /*15d0*/  @P0 FMUL.FTZ R128, R128, R143 ;  /* 0x0000008f80800220 */ /* 0x000fe20000410000 */
[----:B0-----:R-:W-:Y:S01]  /*15e0*/  @P0 FMUL.FTZ R126, R126, R83 ;  /* 0x000000537e7e0220 */ /* 0x001fe20000410000 */
[C---:B------:R-:W-:Y:S01]  /*15f0*/  @!P0 FMUL.FTZ R128, R110.reuse, R43 ;  /* 0x0000002b6e808220 */ /* 0x040fe20000410000 */
[----:B------:R-:W-:Y:S01]  /*1600*/  MOV R43, R85 ;  /* 0x00000055002b7202 */ /* 0x000fe20000000f00 */
[----:B------:R-:W-:Y:S01]  /*1610*/  @P0 FADD.FTZ R139, -R63, R42 ;  /* 0x0000002a3f8b0221 */ /* 0x000fe20000010100 */
[--C-:B------:R-:W-:Y:S01]  /*1620*/  SHF.R.U32.HI R83, RZ, 0x10, R85.reuse ;  /* 0x00000010ff537819 */ /* 0x100fe20000011655 */
[----:B------:R-:W-:Y:S01]  /*1630*/  @!P0 FMUL.FTZ R126, R110, R47 ;  /* 0x0000002f6e7e8220 */ /* 0x000fe20000410000 */
[----:B------:R-:W-:Y:S01]  /*1640*/  SHF.R.U64 R136, R84, 0x10, R85 ;  /* 0x0000001054887819 */ /* 0x000fe20000001255 */
[----:B------:R-:W-:Y:S01]  /*1650*/  HADD2.F32 R84, -RZ, R41.H0_H0 ;  /* 0x20000029ff547230 */ /* 0x000fe20000004100 */
[----:B------:R-:W-:-:S02]  /*1660*/  MOV R44, R86 ;  /* 0x00000056002c7202 */ /* 0x000fc40000000f00 */
[----:B------:R-:W-:Y:S01]  /*1670*/  MOV R47, R91 ;  /* 0x0000005b002f7202 */ /* 0x000fe20000000f00 */
[----:B-1----:R-:W-:Y:S01]  /*1680*/  @P0 FMUL.FTZ R139, R139, R46 ;  /* 0x0000002e8b8b0220 */ /* 0x002fe20000410000 */
[----:B------:R-:W-:Y:S01]  /*1690*/  MOV R82, R88 ;  /* 0x0000005800527202 */ /* 0x000fe20000000f00 */
[----:B------:R-:W-:Y:S01]  /*16a0*/  HADD2.F32 R43, -RZ, R43.H0_H0 ;  /* 0x2000002bff2b7230 */ /* 0x000fe20000004100 */
[--C-:B------:R-:W-:Y:S01]  /*16b0*/  SHF.R.U64 R144, R90, 0x10, R91.reuse ;  /* 0x000000105a907819 */ /* 0x100fe2000000125b */
[----:B------:R-:W-:Y:S01]  /*16c0*/  HADD2.F32 R41, -RZ, R83.H0_H0 ;  /* 0x20000053ff297230 */ /* 0x000fe20000004100 */
[----:B------:R-:W-:Y:S01]  /*16d0*/  SHF.R.U32.HI R142, RZ, 0x10, R91 ;  /* 0x00000010ff8e7819 */ /* 0x000fe2000001165b */
[----:B------:R-:W-:Y:S01]  /*16e0*/  HADD2.F32 R136, -RZ, R136.H0_H0 ;  /* 0x20000088ff887230 */ /* 0x000fe20000004100 */
[----:B------:R-:W-:Y:S01]  /*16f0*/  SHF.R.U32.HI R134, RZ, 0x10, R89 ;  /* 0x00000010ff867819 */ /* 0x000fe20000011659 */
[----:B------:R-:W-:Y:S01]  /*1700*/  HADD2.F32 R83, -RZ, R44.H0_H0 ;  /* 0x2000002cff537230 */ /* 0x000fe20000004100 */
[----:B------:R-:W-:Y:S01]  /*1710*/  MOV R46, R90 ;  /* 0x0000005a002e7202 */ /* 0x000fe20000000f00 */
[C---:B------:R-:W-:Y:S01]  /*1720*/  FADD.FTZ R53, R84.reuse, R53 ;  /* 0x0000003554357221 */ /* 0x040fe20000010000 */
[----:B------:R-:W-:Y:S01]  /*1730*/  MOV R91, R92 ;  /* 0x0000005c005b7202 */ /* 0x000fe20000000f00 */
[----:B------:R-:W-:Y:S01]  /*1740*/  FFMA.FTZ R75, R84, R114, R75 ;  /* 0x00000072544b7223 */ /* 0x000fe2000001004b */
[----:B------:R-:W-:Y:S01]  /*1750*/  SHF.R.U64 R143, R88, 0x10, R89 ;  /* 0x00000010588f7819 */ /* 0x000fe20000001259 */
[----:B------:R-:W-:Y:S01]  /*1760*/  FMUL.FTZ R84, R64, R84 ;  /* 0x0000005440547220 */ /* 0x000fe20000410000 */
[----:B------:R-:W-:Y:S01]  /*1770*/  MOV R90, R89 ;  /* 0x00000059005a7202 */ /* 0x000fe20000000f00 */
[----:B------:R-:W-:-:S02]  /*1780*/  HADD2.F32 R89, -RZ, R47.H0_H0 ;  /* 0x2000002fff597230 */ /* 0x000fc40000004100 */
[C---:B------:R-:W-:Y:S01]  /*1790*/  FADD.FTZ R49, R43.reuse, R49 ;  /* 0x000000312b317221 */ /* 0x040fe20000010000 */
[----:B------:R-:W-:Y:S02]  /*17a0*/  HADD2.F32 R47, -RZ, R82.H0_H0 ;  /* 0x20000052ff2f7230 */ /* 0x000fe40000004100 */
[----:B------:R-:W-:Y:S01]  /*17b0*/  FFMA.FTZ R50, R43, R121, R50 ;  /* 0x000000792b327223 */ /* 0x000fe20000010032 */
[----:B------:R-:W-:Y:S01]  /*17c0*/  FMUL.FTZ R138, R65, R43 ;  /* 0x0000002b418a7220 */ /* 0x000fe20000410000 */
[----:B------:R-:W-:Y:S02]  /*17d0*/  HADD2.F32 R82, -RZ, R134.H0_H0 ;  /* 0x20000086ff527230 */ /* 0x000fe40000004100 */
[C---:B------:R-:W-:Y:S01]  /*17e0*/  FADD.FTZ R51, R136.reuse, R51 ;  /* 0x0000003388337221 */ /* 0x040fe20000010000 */
[----:B------:R-:W-:Y:S01]  /*17f0*/  FFMA.FTZ R52, R136, R123, R52 ;  /* 0x0000007b88347223 */ /* 0x000fe20000010034 */
[----:B------:R-:W-:Y:S02]  /*1800*/  HADD2.F32 R43, -RZ, R91.H0_H0 ;  /* 0x2000005bff2b7230 */ /* 0x000fe40000004100 */
[C---:B------:R-:W-:Y:S01]  /*1810*/  FADD.FTZ R18, R83.reuse, R18 ;  /* 0x0000001253127221 */ /* 0x040fe20000010000 */
[----:B------:R-:W-:Y:S01]  /*1820*/  FFMA.FTZ R2, R83, R129, R2 ;  /* 0x0000008153027223 */ /* 0x000fe20000010002 */
[----:B------:R-:W-:Y:S01]  /*1830*/  FMUL.FTZ R134, R66, R83 ;  /* 0x0000005342867220 */ /* 0x000fe20000410000 */
[----:B------:R-:W-:Y:S01]  /*1840*/  @!P0 FADD.FTZ R45, R42, -R112 ;  /* 0x800000702a2d8221 */ /* 0x000fe20000010000 */
[----:B------:R-:W-:Y:S01]  /*1850*/  FMUL.FTZ R136, R99, R136 ;  /* 0x0000008863887220 */ /* 0x000fe20000410000 */
[----:B------:R-:W-:Y:S01]  /*1860*/  FADD.FTZ R91, RZ, R84 ;  /* 0x00000054ff5b7221 */ /* 0x000fe20000010000 */
[----:B------:R-:W-:Y:S01]  /*1870*/  FFMA.FTZ R83, R84, R114, RZ ;  /* 0x0000007254537223 */ /* 0x000fe200000100ff */
[----:B------:R-:W-:Y:S01]  /*1880*/  @!P0 FMUL.FTZ R139, R110, R45 ;  /* 0x0000002d6e8b8220 */ /* 0x000fe20000410000 */
[----:B------:R-:W-:Y:S01]  /*1890*/  SHF.R.U64 R132, R86, 0x10, R87 ;  /* 0x0000001056847819 */ /* 0x000fe20000001257 */
[----:B------:R-:W-:Y:S01]  /*18a0*/  FADD.FTZ R91, R91, R136 ;  /* 0x000000885b5b7221 */ /* 0x000fe20000010000 */
[----:B------:R-:W-:Y:S01]  /*18b0*/  FFMA.FTZ R83, R136, R123, R83 ;  /* 0x0000007b88537223 */ /* 0x000fe20000010053 */
[----:B------:R-:W-:Y:S01]  /*18c0*/  MOV R45, R87 ;  /* 0x00000057002d7202 */ /* 0x000fe20000000f00 */
[----:B------:R-:W-:Y:S01]  /*18d0*/  FMUL.FTZ R140, R100, R41 ;  /* 0x00000029648c7220 */ /* 0x000fe20000410000 */
[----:B------:R-:W-:Y:S01]  /*18e0*/  FADD.FTZ R91, R91, R138 ;  /* 0x0000008a5b5b7221 */ /* 0x000fe20000010000 */
[----:B------:R-:W-:Y:S01]  /*18f0*/  FFMA.FTZ R83, R138, R121, R83 ;  /* 0x000000798a537223 */ /* 0x000fe20000010053 */
[----:B------:R-:W-:Y:S01]  /*1900*/  MOV R130, R93 ;  /* 0x0000005d00827202 */ /* 0x000fe20000000f00 */
[----:B------:R-:W-:-:S02]  /*1910*/  HADD2.F32 R132, -RZ, R132.H0_H0 ;  /* 0x20000084ff847230 */ /* 0x000fc40000004100 */
[----:B------:R-:W-:Y:S02]  /*1920*/  HADD2.F32 R85, -RZ, R45.H0_H0 ;  /* 0x2000002dff557230 */ /* 0x000fe40000004100 */
[----:B------:R-:W-:Y:S01]  /*1930*/  FADD.FTZ R91, R91, R140 ;  /* 0x0000008c5b5b7221 */ /* 0x000fe20000010000 */
[-C--:B------:R-:W-:Y:S01]  /*1940*/  FFMA.FTZ R83, R140, R119.reuse, R83 ;  /* 0x000000778c537223 */ /* 0x080fe20000010053 */
[----:B------:R-:W-:Y:S01]  /*1950*/  SHF.R.U32.HI R86, RZ, 0x10, R87 ;  /* 0x00000010ff567819 */ /* 0x000fe20000011657 */
        /* <DEDUP_REMOVED lines=12> */
[----:B------:R-:W-:Y:S02]  /*1a20*/  HADD2.F32 R88, -RZ, R144.H0_H0 ;  /* 0x20000090ff587230 */ /* 0x000fe40000004100 */
[----:B------:R-:W-:Y:S01]  /*1a30*/  FADD.FTZ R85, R85, R132 ;  /* 0x0000008455557221 */ /* 0x000fe20000010000 */
[----:B------:R-:W-:Y:S01]  /*1a40*/  FFMA.FTZ R83, R132, R127, R83 ;  /* 0x0000007f84537223 */ /* 0x000fe20000010053 */
[--C-:B------:R-:W-:Y:S01]  /*1a50*/  SHF.R.U64 R112, R92, 0x10, R93.reuse ;  /* 0x000000105c707819 */ /* 0x100fe2000000125d */
[----:B------:R-:W-:Y:S01]  /*1a60*/  HADD2.F32 R87, -RZ, R46.H0_H0 ;  /* 0x2000002eff577230 */ /* 0x000fe20000004100 */
[----:B------:R-:W-:Y:S01]  /*1a70*/  SHF.R.U32.HI R92, RZ, 0x10, R93 ;  /* 0x00000010ff5c7819 */ /* 0x000fe2000001165d */
        /* <DEDUP_REMOVED lines=13> */
[----:B------:R-:W-:Y:S02]  /*1b50*/  HADD2.F32 R45, -RZ, R90.H0_H0 ;  /* 0x2000005aff2d7230 */ /* 0x000fe40000004100 */
        /* <DEDUP_REMOVED lines=83> */
.L_x_2726:
        /* <DEDUP_REMOVED lines=10> */
[----:B------:R-:W-:-:S03]  /*2130*/  @!P2 IADD3 R43, R42, R43, RZ ;  /* 0x0000002b2a2ba210 */ /* 0x000fc60007ffe0ff */
[----:B------:R-:W0:Y:S01]  /*2140*/  @!P0 LDC.64 R82, c[0x0][0x250] ;  /* 0x00009400ff528b82 */ /* 0x000e220000000a00 */
[----:B----4-:R-:W-:-:S04]  /*2150*/  LEA R44, R112, R112, 0x2 ;  /* 0x00000070702c7211 */ /* 0x010fc800078e10ff */
[----:B------:R-:W-:Y:S02]  /*2160*/  LOP3.LUT R44, R147, R44, RZ, 0xc0, !PT ;  /* 0x0000002c932c7212 */ /* 0x000fe400078ec0ff */
[----:B---3--:R-:W-:Y:S02]  /*2170*/  @!P2 LEA R40, R45, R40, 0x18 ;  /* 0x000000282d28a211 */ /* 0x008fe400078ec0ff */
[----:B------:R-:W-:Y:S02]  /*2180*/  LEA R45, R33, R33, 0x2 ;  /* 0x00000021212d7211 */ /* 0x000fe400078e10ff */
[----:B------:R-:W-:Y:S01]  /*2190*/  @!P2 LEA R43, R43, R40, 0x3 ;  /* 0x000000282b2ba211 */ /* 0x000fe200078e18ff */
[----:B-1----:R-:W-:Y:S01]  /*21a0*/  FADD.FTZ R40, R47, R46 ;  /* 0x0000002e2f287221 */ /* 0x002fe20000010000 */
[----:B------:R-:W-:Y:S02]  /*21b0*/  IADD3 R146, P3, R45, R44, RZ ;  /* 0x0000002c2d927210 */ /* 0x000fe40007f7e0ff */
[----:B------:R-:W-:-:S02]  /*21c0*/  CS2R R46, SRZ ;  /* 0x00000000002e7805 */ /* 0x000fc4000001ff00 */
[C---:B------:R-:W-:Y:S01]  /*21d0*/  @!P0 IADD3 R44, P4, R36.reuse, R146, RZ ;  /* 0x00000092242c8210 */ /* 0x040fe20007f9e0ff */
[----:B------:R1:W-:Y:S01]  /*21e0*/  @!P2 STS.64 [R43], R40 ;  /* 0x000000282b00a388 */ /* 0x0003e20000000a00 */
[----:B------:R-:W-:Y:S01]  /*21f0*/  IADD3.X R147, RZ, RZ, RZ, P3, !PT ;  /* 0x000000ffff937210 */ /* 0x000fe20001ffe4ff */
[----:B------:R-:W-:Y:S03]  /*2200*/  BAR.SYNC.DEFER_BLOCKING 0x0 ;  /* 0x0000000000007b1d */ /* 0x000fe60000010000 */
[----:B------:R-:W-:Y:S02]  /*2210*/  @!P0 LEA.HI.X.SX32 R45, R36, R147, 0x1, P4 ;  /* 0x00000093242d8211 */ /* 0x000fe400020f0eff */
        /* <DEDUP_REMOVED lines=17> */
.L_x_2712:
[----:B------:R-:W-:Y:S05]  /*2330*/  BSYNC B0 ;  /* 0x0000000000007941 */ /* 0x000fea0003800000 */
.L_x_2711:
[----:B------:R-:W-:Y:S01]  /*2340*/  ISETP.NE.AND P2, PT, R38, RZ, PT ;  /* 0x000000ff2600720c */ /* 0x000fe20003f45270 */
[----:B------:R0:W-:Y:S01]  /*2350*/  @!P0 STG.E.64 desc[UR8][R82.64], R46 ;  /* 0x0000002e52008986 */ /* 0x0001e2000c101b08 */
[----:B------:R-:W-:-:S11]  /*2360*/  ISETP.NE.AND P0, PT, R149, RZ, PT ;  /* 0x000000ff9500720c */ /* 0x000fd60003f05270 */
[----:B------:R-:W-:Y:S05]  /*2370*/  @P2 BRA `(.L_x_2713) ;  /* 0x0000000000542947 */ /* 0x000fea0003800000 */
[----:B------:R-:W-:Y:S01]  /*2380*/  SHF.R.U32.HI R41, RZ, 0x1, R74 ;  /* 0x00000001ff297819 */ /* 0x000fe2000001164a */
[----:B------:R-:W-:Y:S01]  /*2390*/  ULDC.64 UR4, c[0x0][0x258] ;  /* 0x0000960000047ab9 */ /* 0x000fe20000000a00 */
[----:B------:R-:W-:Y:S02]  /*23a0*/  SEL R40, R112, RZ, P0 ;  /* 0x000000ff70287207 */ /* 0x000fe40000000000 */
[----:B------:R-:W-:Y:S02]  /*23b0*/  LOP3.LUT R41, R41, 0x1, RZ, 0xc0, !PT ;  /* 0x0000000129297812 */ /* 0x000fe400078ec0ff */
[C---:B------:R-:W-:Y:S02]  /*23c0*/  IADD3 R42, P2, R40.reuse, R37, RZ ;  /* 0x00000025282a7210 */ /* 0x040fe40007f5e0ff */
[----:B------:R-:W-:Y:S02]  /*23d0*/  ISETP.NE.U32.AND P0, PT, R41, 0x1, PT ;  /* 0x000000012900780c */ /* 0x000fe40003f05070 */
[----:B------:R-:W-:-:S02]  /*23e0*/  LEA.HI.X.SX32 R41, R40, RZ, 0x1, P2 ;  /* 0x000000ff28297211 */ /* 0x000fc400010f0eff */
[C---:B------:R-:W-:Y:S02]  /*23f0*/  LEA R40, P2, R42.reuse, UR4, 0x2 ;  /* 0x000000042a287c11 */ /* 0x040fe4000f8410ff */
[----:B------:R-:W-:Y:S02]  /*2400*/  MOV R43, 0xffffffff ;  /* 0xffffffff002b7802 */ /* 0x000fe40000000f00 */
[----:B------:R-:W-:Y:S02]  /*2410*/  LEA.HI.X R41, R42, UR5, R41, 0x2, P2 ;  /* 0x000000052a297c11 */ /* 0x000fe400090f1429 */
[----:B------:R-:W-:Y:S01]  /*2420*/  SEL R43, R43, 0x1, !P0 ;  /* 0x000000012b2b7807 */ /* 0x000fe20004000000 */
[----:B------:R-:W-:Y:S06]  /*2430*/  MEMBAR.ALL.GPU ;  /* 0x0000000000007992 */ /* 0x000fec000000a000 */
[----:B------:R-:W-:-:S00]  /*2440*/  ERRBAR ;  /* 0x00000000000079ab */ /* 0x000fc00000000000 */
[----:B------:R-:W-:Y:S06]  /*2450*/  CGAERRBAR ;  /* 0x00000000000075ab */ /* 0x000fec0000000000 */
[----:B------:R1:W-:Y:S01]  /*2460*/  REDG.E.ADD.S32.STRONG.GPU desc[UR8][R40.64], R43 ;  /* 0x0000002b2800798e */ /* 0x0003e2000c10e388 */
[----:B------:R-:W-:-:S07]  /*2470*/  SEL R45, RZ, 0x5, !P0 ;  /* 0x00000005ff2d7807 */ /* 0x000fce0004000000 */
.L_x_2714:
[----:B------:R-:W2:Y:S04]  /*2480*/  LDG.E.STRONG.GPU R42, desc[UR8][R40.64] ;  /* 0x00000008282a7981 */ /* 0x000ea8000c1ef900 */
[----:B--2---:R-:W-:Y:S01]  /*2490*/  CCTL.IVALL ;  /* 0x00000000ff00798f */ /* 0x004fe20002000000 */
[----:B------:R-:W-:Y:S05]  /*24a0*/  YIELD ;  /* 0x0000000000007946 */ /* 0x000fea0003800000 */
[----:B------:R-:W-:-:S13]  /*24b0*/  ISETP.NE.AND P0, PT, R42, R45, PT ;  /* 0x0000002d2a00720c */ /* 0x000fda0003f05270 */
[----:B------:R-:W-:Y:S05]  /*24c0*/  @P0 BRA `(.L_x_2714) ;  /* 0xfffffffc00ec0947 */ /* 0x000fea000383ffff */
.L_x_2713:
        /* <DEDUP_REMOVED lines=75> */
[----:B------:R-:W-:Y:S01]  /*2980*/  F2FP.F16.F32.PACK_AB R45, R40, R45 ;  /* 0x0000002d282d723e */ /* 0x000fe200000000ff */
[----:B------:R-:W-:Y:S01]  /*2990*/  FMUL.FTZ R44, R110, R85 ;  /* 0x000000556e2c7220 */ /* 0x000fe20000410000 */
[----:B------:R-:W-:Y:S01]  /*29a0*/  FADD.FTZ R137, R88, -R137 ;  /* 0x8000008958897221 */ /* 0x000fe20000010000 */
[----:B------:R-:W-:Y:S01]  /*29b0*/  FADD.FTZ R87, R87, -R124 ;  /* 0x8000007c57577221 */ /* 0x000fe20000010000 */
[----:B------:R-:W-:Y:S01]  /*29c0*/  F2FP.F16.F32.PACK_AB R47, RZ, R125 ;  /* 0x0000007dff2f723e */ /* 0x000fe200000000ff */
[----:B------:R-:W-:Y:S01]  /*29d0*/  FADD.FTZ R141, R142, -R141 ;  /* 0x8000008d8e8d7221 */ /* 0x000fe20000010000 */
[----:B------:R-:W-:Y:S01]  /*29e0*/  LOP3.LUT R85, R46, 0xffff, RZ, 0xc0, !PT ;  /* 0x0000ffff2e557812 */ /* 0x000fe200078ec0ff */
[----:B------:R-:W-:Y:S01]  /*29f0*/  FADD.FTZ R143, R143, -R128 ;  /* 0x800000808f8f7221 */ /* 0x000fe20000010000 */
[----:B------:R-:W-:Y:S01]  /*2a00*/  FADD.FTZ R41, R93, -R116 ;  /* 0x800000745d297221 */ /* 0x000fe20000010000 */
[----:B------:R-:W-:Y:S01]  /*2a10*/  FADD.FTZ R135, R86, -R135 ;  /* 0x8000008756877221 */ /* 0x000fe20000010000 */
[C---:B------:R-:W-:Y:S01]  /*2a20*/  FMUL.FTZ R133, R110.reuse, R133 ;  /* 0x000000856e857220 */ /* 0x040fe20000410000 */
[----:B------:R-:W-:Y:S01]  /*2a30*/  FMUL.FTZ R82, R110, R91 ;  /* 0x0000005b6e527220 */ /* 0x000fe20000410000 */
[----:B------:R-:W-:Y:S01]  /*2a40*/  F2FP.F16.F32.PACK_AB R121, RZ, R121 ;  /* 0x00000079ff79723e */ /* 0x000fe200000000ff */
        /* <DEDUP_REMOVED lines=15> */
[----:B------:R-:W-:Y:S01]  /*2b40*/  F2FP.F16.F32.PACK_AB R46, R82, R133 ;  /* 0x00000085522e723e */ /* 0x000fe200000000ff */
[C---:B------:R-:W-:Y:S01]  /*2b50*/  FMUL.FTZ R131, R110.reuse, R131 ;  /* 0x000000836e837220 */ /* 0x040fe20000410000 */
[----:B------:R-:W-:Y:S01]  /*2b60*/  LOP3.LUT R116, R47, 0xffff0000, R116, 0xf8, !PT ;  /* 0xffff00002f747812 */ /* 0x000fe200078ef874 */
[----:B------:R-:W-:Y:S01]  /*2b70*/  FMUL.FTZ R40, R110, R119 ;  /* 0x000000776e287220 */ /* 0x000fe20000410000 */
[----:B------:R-:W-:Y:S01]  /*2b80*/  PRMT R84, R84, 0x5410, R85 ;  /* 0x0000541054547816 */ /* 0x000fe20000000055 */
[----:B------:R-:W-:Y:S01]  /*2b90*/  FMUL.FTZ R135, R110, R135 ;  /* 0x000000876e877220 */ /* 0x000fe20000410000 */
[----:B------:R-:W-:Y:S01]  /*2ba0*/  F2FP.F16.F32.PACK_AB R47, R86, R137 ;  /* 0x00000089562f723e */ /* 0x000fe200000000ff */
[----:B------:R-:W-:Y:S01]  /*2bb0*/  FMUL.FTZ R139, R110, R139 ;  /* 0x0000008b6e8b7220 */ /* 0x000fe20000410000 */
[----:B------:R-:W-:Y:S01]  /*2bc0*/  F2FP.F16.F32.PACK_AB R85, R90, R141 ;  /* 0x0000008d5a55723e */ /* 0x000fe200000000ff */
        /* <DEDUP_REMOVED lines=9> */
[----:B------:R-:W-:Y:S02]  /*2c60*/  F2FP.F16.F32.PACK_AB R45, RZ, R131 ;  /* 0x00000083ff2d723e */ /* 0x000fe400000000ff */
[----:B------:R-:W-:Y:S02]  /*2c70*/  LOP3.LUT R91, R42, 0xffff, RZ, 0xc0, !PT ;  /* 0x0000ffff2a5b7812 */ /* 0x000fe400078ec0ff */
[----:B------:R-:W-:-:S02]  /*2c80*/  PRMT R88, R88, 0x5410, R83 ;  /* 0x0000541058587816 */ /* 0x000fc40000000053 */
[----:B------:R-:W-:Y:S02]  /*2c90*/  F2FP.F16.F32.PACK_AB R119, RZ, R40 ;  /* 0x00000028ff77723e */ /* 0x000fe400000000ff */
[----:B------:R-:W-:Y:S02]  /*2ca0*/  LOP3.LUT R90, R82, 0xffff, RZ, 0xc0, !PT ;  /* 0x0000ffff525a7812 */ /* 0x000fe400078ec0ff */
[----:B------:R-:W-:Y:S02]  /*2cb0*/  F2FP.F16.F32.PACK_AB R83, RZ, R135 ;  /* 0x00000087ff53723e */ /* 0x000fe400000000ff */
[----:B------:R-:W-:Y:S02]  /*2cc0*/  F2FP.F16.F32.PACK_AB R87, RZ, R139 ;  /* 0x0000008bff57723e */ /* 0x000fe400000000ff */
        /* <DEDUP_REMOVED lines=12> */
[----:B------:R-:W-:Y:S02]  /*2d90*/  F2FP.F16.F32.PACK_AB R41, RZ, R41 ;  /* 0x00000029ff29723e */ /* 0x000fe400000000ff */
[----:B------:R-:W-:-:S02]  /*2da0*/  F2FP.F16.F32.PACK_AB R43, RZ, R43 ;  /* 0x0000002bff2b723e */ /* 0x000fc400000000ff */
[----:B------:R-:W-:Y:S02]  /*2db0*/  LOP3.LUT R83, R83, 0xffff0000, R90, 0xf8, !PT ;  /* 0xffff000053537812 */ /* 0x000fe400078ef85a */
[----:B------:R-:W-:Y:S02]  /*2dc0*/  LOP3.LUT R82, R82, 0xffff0000, R47, 0xf8, !PT ;  /* 0xffff000052527812 */ /* 0x000fe400078ef82f */
[----:B------:R-:W-:Y:S02]  /*2dd0*/  F2FP.F16.F32.PACK_AB R44, RZ, R44 ;  /* 0x0000002cff2c723e */ /* 0x000fe400000000ff */
[----:B------:R-:W-:Y:S02]  /*2de0*/  F2FP.F16.F32.PACK_AB R45, RZ, R110 ;  /* 0x0000006eff2d723e */ /* 0x000fe400000000ff */
        /* <DEDUP_REMOVED lines=45> */
.L_x_2709:
        /* <DEDUP_REMOVED lines=28> */
.L_x_2710:
[----:B------:R-:W-:Y:S01]  /*3280*/  HFMA2.MMA R147, -RZ, RZ, 0, 9.5367431640625e-07 ;  /* 0x00000010ff937435 */ /* 0x000fe200000001ff */
[----:B------:R-:W-:Y:S02]  /*3290*/  MOV R150, R15 ;  /* 0x0000000f00967202 */ /* 0x000fe40000000f00 */
[----:B------:R-:W-:Y:S02]  /*32a0*/  MOV R152, 0x1f ;  /* 0x0000001f00987802 */ /* 0x000fe40000000f00 */
[----:B------:R-:W-:-:S07]  /*32b0*/  MOV R83, 0xffffffff ;  /* 0xffffffff00537802 */ /* 0x000fce0000000f00 */
[----:B------:R-:W-:Y:S05]  /*32c0*/  WARPSYNC.COLLECTIVE R83, `(.L_x_2716) ;  /* 0x0000000053087348 */ /* 0x000fea0003c00000 */
[----:B------:R0:W1:Y:S02]  /*32d0*/  SHFL.DOWN P0, R148, R150, R147, R152 ;  /* 0x0800009396947389 */ /* 0x0000640000000098 */
[----:B01----:R-:W-:Y:S01]  /*32e0*/  ENDCOLLECTIVE ;  /* 0x000000000000791b */ /* 0x003fe20003800000 */
.L_x_2716:
[----:B------:R-:W-:Y:S02]  /*32f0*/  MOV R150, R41 ;  /* 0x0000002900967202 */ /* 0x000fe40000000f00 */
[----:B------:R-:W-:-:S07]  /*3300*/  MOV R46, R148 ;  /* 0x00000094002e7202 */ /* 0x000fce0000000f00 */
[----:B------:R-:W-:Y:S05]  /*3310*/  WARPSYNC.COLLECTIVE R83, `(.L_x_2717) ;  /* 0x0000000053087348 */ /* 0x000fea0003c00000 */
[----:B------:R0:W1:Y:S02]  /*3320*/  SHFL.DOWN P0, R148, R150, R147, R152 ;  /* 0x0800009396947389 */ /* 0x0000640000000098 */
[----:B01----:R-:W-:Y:S01]  /*3330*/  ENDCOLLECTIVE ;  /* 0x000000000000791b */ /* 0x003fe20003800000 */
.L_x_2717:
[----:B------:R-:W-:Y:S01]  /*3340*/  FADD.FTZ R46, R15, R46 ;  /* 0x0000002e0f2e7221 */ /* 0x000fe20000010000 */
[----:B------:R-:W-:-:S04]  /*3350*/  HFMA2.MMA R147, -RZ, RZ, 0, 4.76837158203125e-07 ;  /* 0x00000008ff937435 */ /* 0x000fc800000001ff */
[----:B------:R-:W-:Y:S02]  /*3360*/  MOV R150, R46 ;  /* 0x0000002e00967202 */ /* 0x000fe40000000f00 */
[----:B------:R-:W-:-:S07]  /*3370*/  MOV R82, R148 ;  /* 0x0000009400527202 */ /* 0x000fce0000000f00 */
[----:B------:R-:W-:Y:S05]  /*3380*/  WARPSYNC.COLLECTIVE R83, `(.L_x_2718) ;  /* 0x0000000053087348 */ /* 0x000fea0003c00000 */
[----:B------:R0:W1:Y:S02]  /*3390*/  SHFL.DOWN P0, R148, R150, R147, R152 ;  /* 0x0800009396947389 */ /* 0x0000640000000098 */
[----:B01----:R-:W-:Y:S01]  /*33a0*/  ENDCOLLECTIVE ;  /* 0x000000000000791b */ /* 0x003fe20003800000 */
.L_x_2718:
[----:B------:R-:W-:-:S05]  /*33b0*/  FADD.FTZ R82, R41, R82 ;  /* 0x0000005229527221 */ /* 0x000fca0000010000 */
[----:B------:R-:W-:Y:S02]  /*33c0*/  MOV R150, R82 ;  /* 0x0000005200967202 */ /* 0x000fe40000000f00 */
[----:B------:R-:W-:-:S07]  /*33d0*/  MOV R43, R148 ;  /* 0x00000094002b7202 */ /* 0x000fce0000000f00 */
[----:B------:R-:W-:Y:S05]  /*33e0*/  WARPSYNC.COLLECTIVE R83, `(.L_x_2719) ;  /* 0x0000000053087348 */ /* 0x000fea0003c00000 */
[----:B------:R0:W1:Y:S02]  /*33f0*/  SHFL.DOWN P0, R148, R150, R147, R152 ;  /* 0x0800009396947389 */ /* 0x0000640000000098 */
[----:B01----:R-:W-:Y:S01]  /*3400*/  ENDCOLLECTIVE ;  /* 0x000000000000791b */ /* 0x003fe20003800000 */
.L_x_2719:
[----:B------:R-:W-:Y:S01]  /*3410*/  FADD.FTZ R43, R46, R43 ;  /* 0x0000002b2e2b7221 */ /* 0x000fe20000010000 */
[----:B------:R-:W-:-:S04]  /*3420*/  HFMA2.MMA R147, -RZ, RZ, 0, 2.384185791015625e-07 ;  /* 0x00000004ff937435 */ /* 0x000fc800000001ff */
[----:B------:R-:W-:Y:S02]  /*3430*/  MOV R150, R43 ;  /* 0x0000002b00967202 */ /* 0x000fe40000000f00 */
[----:B------:R-:W-:-:S07]  /*3440*/  MOV R45, R148 ;  /* 0x00000094002d7202 */ /* 0x000fce0000000f00 */
[----:B------:R-:W-:Y:S05]  /*3450*/  WARPSYNC.COLLECTIVE R83, `(.L_x_2720) ;  /* 0x0000000053087348 */ /* 0x000fea0003c00000 */
[----:B------:R0:W1:Y:S02]  /*3460*/  SHFL.DOWN P0, R148, R150, R147, R152 ;  /* 0x0800009396947389 */ /* 0x0000640000000098 */
[----:B01----:R-:W-:Y:S01]  /*3470*/  ENDCOLLECTIVE ;  /* 0x000000000000791b */ /* 0x003fe20003800000 */
.L_x_2720:
[----:B------:R-:W-:-:S05]  /*3480*/  FADD.FTZ R45, R82, R45 ;  /* 0x0000002d522d7221 */ /* 0x000fca0000010000 */
[----:B------:R-:W-:Y:S02]  /*3490*/  MOV R150, R45 ;  /* 0x0000002d00967202 */ /* 0x000fe40000000f00 */
[----:B------:R-:W-:-:S07]  /*34a0*/  MOV R112, R148 ;  /* 0x0000009400707202 */ /* 0x000fce0000000f00 */
[----:B------:R-:W-:Y:S05]  /*34b0*/  WARPSYNC.COLLECTIVE R83, `(.L_x_2721) ;  /* 0x0000000053087348 */ /* 0x000fea0003c00000 */
[----:B------:R0:W1:Y:S02]  /*34c0*/  SHFL.DOWN P0, R148, R150, R147, R152 ;  /* 0x0800009396947389 */ /* 0x0000640000000098 */
[----:B01----:R-:W-:Y:S01]  /*34d0*/  ENDCOLLECTIVE ;  /* 0x000000000000791b */ /* 0x003fe20003800000 */
.L_x_2721:
[----:B------:R-:W-:Y:S01]  /*34e0*/  FADD.FTZ R112, R43, R112 ;  /* 0x000000702b707221 */ /* 0x000fe20000010000 */
[----:B------:R-:W-:-:S04]  /*34f0*/  HFMA2.MMA R147, -RZ, RZ, 0, 1.1920928955078125e-07 ;  /* 0x00000002ff937435 */ /* 0x000fc800000001ff */
[----:B------:R-:W-:Y:S02]  /*3500*/  MOV R150, R112 ;  /* 0x0000007000967202 */ /* 0x000fe40000000f00 */
[----:B------:R-:W-:-:S07]  /*3510*/  MOV R146, R148 ;  /* 0x0000009400927202 */ /* 0x000fce0000000f00 */
[----:B------:R-:W-:Y:S05]  /*3520*/  WARPSYNC.COLLECTIVE R83, `(.L_x_2722) ;  /* 0x0000000053087348 */ /* 0x000fea0003c00000 */
[----:B------:R0:W1:Y:S02]  /*3530*/  SHFL.DOWN P0, R148, R150, R147, R152 ;  /* 0x0800009396947389 */ /* 0x0000640000000098 */
[----:B01----:R-:W-:Y:S01]  /*3540*/  ENDCOLLECTIVE ;  /* 0x000000000000791b */ /* 0x003fe20003800000 */
.L_x_2722:
[----:B------:R-:W-:-:S05]  /*3550*/  FADD.FTZ R146, R45, R146 ;  /* 0x000000922d927221 */ /* 0x000fca0000010000 */
[----:B------:R-:W-:Y:S02]  /*3560*/  MOV R150, R146 ;  /* 0x0000009200967202 */ /* 0x000fe40000000f00 */
[----:B------:R-:W-:-:S07]  /*3570*/  MOV R15, R148 ;  /* 0x00000094000f7202 */ /* 0x000fce0000000f00 */
[----:B------:R-:W-:Y:S05]  /*3580*/  WARPSYNC.COLLECTIVE R83, `(.L_x_2723) ;  /* 0x0000000053087348 */ /* 0x000fea0003c00000 */
[----:B------:R0:W1:Y:S02]  /*3590*/  SHFL.DOWN P0, R148, R150, R147, R152 ;  /* 0x0800009396947389 */ /* 0x0000640000000098 */
[----:B01----:R-:W-:Y:S01]  /*35a0*/  ENDCOLLECTIVE ;  /* 0x000000000000791b */ /* 0x003fe20003800000 */
.L_x_2723:
        /* <DEDUP_REMOVED lines=8> */
.L_x_2724:
[----:B------:R-:W-:-:S05]  /*3630*/  FADD.FTZ R41, R146, R41 ;  /* 0x0000002992297221 */ /* 0x000fca0000010000 */
[----:B------:R-:W-:Y:S02]  /*3640*/  MOV R150, R41 ;  /* 0x0000002900967202 */ /* 0x000fe40000000f00 */
[----:B------:R-:W-:-:S07]  /*3650*/  MOV R46, R148 ;  /* 0x00000094002e7202 */ /* 0x000fce0000000f00 */
[----:B------:R-:W-:Y:S05]  /*3660*/  WARPSYNC.COLLECTIVE R83, `(.L_x_2725) ;  /* 0x0000000053087348 */ /* 0x000fea0003c00000 */
[----:B------:R0:W1:Y:S02]  /*3670*/  SHFL.DOWN P0, R148, R150, R147, R152 ;  /* 0x0800009396947389 */ /* 0x0000640000000098 */
[----:B01----:R-:W-:Y:S01]  /*3680*/  ENDCOLLECTIVE ;  /* 0x000000000000791b */ /* 0x003fe20003800000 */
.L_x_2725:
[----:B------:R-:W-:Y:S05]  /*3690*/  BRA `(.L_x_2726) ;  /* 0xffffffe8007c7947 */ /* 0x000fea000383ffff */
.L_x_2727:
        /* <DEDUP_REMOVED lines=14> */
.L_x_5501:


//--------------------- .text._ZN10layer_norm22ln_bwd_finalize_kernelINS_22Kernel_traits_finalizeILj12800EffffjLj1024ELj4ENS_18Kernel_traits_baseILj12800EffffjLj1024EEEEEEEvNS_9BwdParamsE --------------------------
	.section	.text._ZN10layer_norm22ln_bwd_finalize_kernelINS_22Kernel_traits_finalizeILj12800EffffjLj1024ELj4ENS_18Kernel_traits_baseILj12800EffffjLj1024EEEEEEEvNS_9BwdParamsE,"ax",@progbits
	.align	128
        .global         _ZN10layer_norm22ln_bwd_finalize_kernelINS_22Kernel_traits_finalizeILj12800EffffjLj1024ELj4ENS_18Kernel_traits_baseILj12800EffffjLj1024EEEEEEEvNS_9BwdParamsE
        .type           _ZN10layer_norm22ln_bwd_finalize_kernelINS_22Kernel_traits_finalizeILj12800EffffjLj1024ELj4ENS_18Kernel_traits_baseILj12800EffffjLj1024EEEEEEEvNS_9BwdParamsE,@function
        .size           _ZN10layer_norm22ln_bwd_finalize_kernelINS_22Kernel_traits_finalizeILj12800EffffjLj1024ELj4ENS_18Kernel_traits_baseILj12800EffffjLj1024EEEEEEEvNS_9BwdParamsE,(.L_x_5502 - _ZN10layer_norm22ln_bwd_finalize_kernelINS_22Kernel_traits_finalizeILj12800EffffjLj1024ELj4ENS_18Kernel_traits_baseILj12800EffffjLj1024EEEEEEEvNS_9BwdParamsE)
        .other          _ZN10layer_norm22ln_bwd_finalize_kernelINS_22Kernel_traits_finalizeILj12800EffffjLj1024ELj4ENS_18Kernel_traits_baseILj12800EffffjLj1024EEEEEEEvNS_9BwdParamsE,@"STO_CUDA_ENTRY STV_DEFAULT"
_ZN10layer_norm22ln_bwd_finalize_kernelINS_22Kernel_traits_finalizeILj12800EffffjLj1024ELj4ENS_18Kernel_traits_baseILj12800EffffjLj1024EEEEEEEvNS_9BwdParamsE:
.text._ZN10layer_norm22ln_bwd_finalize_kernelINS_22Kernel_traits_finalizeILj12800EffffjLj1024ELj4ENS_18Kernel_traits_baseILj12800EffffjLj1024EEEEEEEvNS_9BwdParamsE:
        /* <DEDUP_REMOVED lines=25> */
.L_x_2737:
        /* <DEDUP_REMOVED lines=28> */
.L_x_2732:
        /* <DEDUP_REMOVED lines=33> */
.L_x_2731:
[----:B------:R-:W-:Y:S05]  /*0560*/  BSYNC B1 ;  /* 0x0000000000017941 */ /* 0x000fea0003800000 */
.L_x_2730:
        /* <DEDUP_REMOVED lines=23> */
.L_x_2734:
[----:B------:R-:W-:Y:S05]  /*06e0*/  BSYNC B1 ;  /* 0x0000000000017941 */ /* 0x000fea0003800000 */
.L_x_2733:
        /* <DEDUP_REMOVED lines=11> */
.L_x_2729:
[----:B------:R-:W-:Y:S05]  /*07a0*/  BSYNC B0 ;  /* 0x0000000000007941 */ /* 0x000fea0003800000 */
.L_x_2728:
        /* <DEDUP_REMOVED lines=29> */
.L_x_2748:
[----:B------:R-:W-:Y:S01]  /*0980*/  @!P1 SHF.R.U32.HI R12, RZ, 0x3, R0 ;  /* 0x00000003ff0c9819 */ /* 0x000fe20000011600 */
[----:B---3--:R-:W-:Y:S01]  /*0990*/  FADD.FTZ R14, R9, R14 ;  /* 0x0000000e090e7221 */ /* 0x008fe20000010000 */
[----:B--2---:R-:W-:Y:S02]  /*09a0*/  FADD.FTZ R11, R10, R11 ;  /* 0x0000000b0a0b7221 */ /* 0x004fe40000010000 */
[----:B------:R-:W-:-:S05]  /*09b0*/  @!P1 LOP3.LUT R12, R12, 0x1ffffffc, RZ, 0xc0, !PT ;  /* 0x1ffffffc0c0c9812 */ /* 0x000fca00078ec0ff */
[----:B------:R2:W-:Y:S04]  /*09c0*/  @!P1 STS [R12+UR4+0x2000], R14 ;  /* 0x0020000e0c009988 */ /* 0x0005e80008000804 */
[----:B------:R2:W-:Y:S02]  /*09d0*/  @!P1 STS [R12+UR4+0x2080], R11 ;  /* 0x0020800b0c009988 */ /* 0x0005e40008000804 */
.L_x_2735:
        /* <DEDUP_REMOVED lines=15> */
.L_x_2736:
[----:B------:R-:W-:Y:S01]  /*0ad0*/  HFMA2.MMA R19, -RZ, RZ, 0, 5.9604644775390625e-08 ;  /* 0x00000001ff137435 */ /* 0x000fe200000001ff */
[----:B---3--:R-:W-:Y:S01]  /*0ae0*/  IMAD.MOV.U32 R20, RZ, RZ, R10 ;  /* 0x000000ffff147224 */ /* 0x008fe200078e000a */
[----:B------:R-:W-:Y:S02]  /*0af0*/  MOV R22, 0x1f ;  /* 0x0000001f00167802 */ /* 0x000fe40000000f00 */
[----:B------:R-:W-:-:S07]  /*0b00*/  MOV R17, 0xffffffff ;  /* 0xffffffff00117802 */ /* 0x000fce0000000f00 */
[----:B012---:R-:W-:Y:S05]  /*0b10*/  WARPSYNC.COLLECTIVE R17, `(.L_x_2738) ;  /* 0x0000000011087348 */ /* 0x007fea0003c00000 */
[----:B------:R3:W4:Y:S02]  /*0b20*/  SHFL.BFLY P2, R18, R20, R19, R22 ;  /* 0x0c00001314127389 */ /* 0x0007240000040016 */
[----:B01234-:R-:W-:Y:S01]  /*0b30*/  ENDCOLLECTIVE ;  /* 0x000000000000791b */ /* 0x01ffe20003800000 */
.L_x_2738:
[----:B------:R-:W-:Y:S01]  /*0b40*/  HFMA2.MMA R19, -RZ, RZ, 0, 1.1920928955078125e-07 ;  /* 0x00000002ff137435 */ /* 0x000fe200000001ff */
[----:B------:R-:W-:-:S04]  /*0b50*/  IMAD.MOV.U32 R11, RZ, RZ, R18 ;  /* 0x000000ffff0b7224 */ /* 0x000fc800078e0012 */
[----:B------:R-:W-:-:S05]  /*0b60*/  FADD.FTZ R11, R10, R11 ;  /* 0x0000000b0a0b7221 */ /* 0x000fca0000010000 */
[----:B------:R-:W-:-:S07]  /*0b70*/  MOV R20, R11 ;  /* 0x0000000b00147202 */ /* 0x000fce0000000f00 */
[----:B------:R-:W-:Y:S05]  /*0b80*/  WARPSYNC.COLLECTIVE R17, `(.L_x_2739) ;  /* 0x0000000011087348 */ /* 0x000fea0003c00000 */
[----:B------:R0:W1:Y:S02]  /*0b90*/  SHFL.BFLY P2, R18, R20, R19, R22 ;  /* 0x0c00001314127389 */ /* 0x0000640000040016 */
[----:B01----:R-:W-:Y:S01]  /*0ba0*/  ENDCOLLECTIVE ;  /* 0x000000000000791b */ /* 0x003fe20003800000 */
.L_x_2739:
[----:B------:R-:W-:Y:S01]  /*0bb0*/  HFMA2.MMA R19, -RZ, RZ, 0, 2.384185791015625e-07 ;  /* 0x00000004ff137435 */ /* 0x000fe200000001ff */
[----:B------:R-:W-:-:S05]  /*0bc0*/  MOV R12, R18 ;  /* 0x00000012000c7202 */ /* 0x000fca0000000f00 */
[----:B------:R-:W-:-:S04]  /*0bd0*/  FADD.FTZ R12, R11, R12 ;  /* 0x0000000c0b0c7221 */ /* 0x000fc80000010000 */
[----:B------:R-:W-:-:S07]  /*0be0*/  IMAD.MOV.U32 R20, RZ, RZ, R12 ;  /* 0x000000ffff147224 */ /* 0x000fce00078e000c */
[----:B------:R-:W-:Y:S05]  /*0bf0*/  WARPSYNC.COLLECTIVE R17, `(.L_x_2740) ;  /* 0x0000000011087348 */ /* 0x000fea0003c00000 */
[----:B------:R0:W1:Y:S02]  /*0c00*/  SHFL.BFLY P2, R18, R20, R19, R22 ;  /* 0x0c00001314127389 */ /* 0x0000640000040016 */
[----:B01----:R-:W-:Y:S01]  /*0c10*/  ENDCOLLECTIVE ;  /* 0x000000000000791b */ /* 0x003fe20003800000 */
.L_x_2740:
[----:B------:R-:W-:Y:S01]  /*0c20*/  IMAD.MOV.U32 R19, RZ, RZ, 0x8 ;  /* 0x00000008ff137424 */ /* 0x000fe200078e00ff */
[----:B------:R-:W-:-:S05]  /*0c30*/  MOV R13, R18 ;  /* 0x00000012000d7202 */ /* 0x000fca0000000f00 */
[----:B------:R-:W-:-:S05]  /*0c40*/  FADD.FTZ R13, R12, R13 ;  /* 0x0000000d0c0d7221 */ /* 0x000fca0000010000 */
[----:B------:R-:W-:-:S07]  /*0c50*/  MOV R20, R13 ;  /* 0x0000000d00147202 */ /* 0x000fce0000000f00 */
[----:B------:R-:W-:Y:S05]  /*0c60*/  WARPSYNC.COLLECTIVE R17, `(.L_x_2741) ;  /* 0x0000000011087348 */ /* 0x000fea0003c00000 */
[----:B------:R0:W1:Y:S02]  /*0c70*/  SHFL.BFLY P2, R18, R20, R19, R22 ;  /* 0x0c00001314127389 */ /* 0x0000640000040016 */
[----:B01----:R-:W-:Y:S01]  /*0c80*/  ENDCOLLECTIVE ;  /* 0x000000000000791b */ /* 0x003fe20003800000 */
.L_x_2741:
[----:B------:R-:W-:Y:S01]  /*0c90*/  HFMA2.MMA R19, -RZ, RZ, 0, 9.5367431640625e-07 ;  /* 0x00000010ff137435 */ /* 0x000fe200000001ff */
[----:B------:R-:W-:-:S05]  /*0ca0*/  MOV R10, R18 ;  /* 0x00000012000a7202 */ /* 0x000fca0000000f00 */
[----:B------:R-:W-:-:S05]  /*0cb0*/  FADD.FTZ R10, R13, R10 ;  /* 0x0000000a0d0a7221 */ /* 0x000fca0000010000 */
[----:B------:R-:W-:-:S07]  /*0cc0*/  MOV R20, R10 ;  /* 0x0000000a00147202 */ /* 0x000fce0000000f00 */
[----:B------:R-:W-:Y:S05]  /*0cd0*/  WARPSYNC.COLLECTIVE R17, `(.L_x_2742) ;  /* 0x0000000011087348 */ /* 0x000fea0003c00000 */
[----:B------:R0:W1:Y:S02]  /*0ce0*/  SHFL.BFLY P2, R18, R20, R19, R22 ;  /* 0x0c00001314127389 */ /* 0x0000640000040016 */
[----:B01----:R-:W-:Y:S01]  /*0cf0*/  ENDCOLLECTIVE ;  /* 0x000000000000791b */ /* 0x003fe20003800000 */
.L_x_2742:
[----:B------:R-:W-:Y:S01]  /*0d00*/  HFMA2.MMA R19, -RZ, RZ, 0, 5.9604644775390625e-08 ;  /* 0x00000001ff137435 */ /* 0x000fe200000001ff */
[----:B------:R-:W-:Y:S01]  /*0d10*/  MOV R20, R9 ;  /* 0x0000000900147202 */ /* 0x000fe20000000f00 */
[----:B------:R-:W-:-:S09]  /*0d20*/  IMAD.MOV.U32 R11, RZ, RZ, R18 ;  /* 0x000000ffff0b7224 */ /* 0x000fd200078e0012 */
[----:B------:R-:W-:Y:S05]  /*0d30*/  WARPSYNC.COLLECTIVE R17, `(.L_x_2743) ;  /* 0x0000000011087348 */ /* 0x000fea0003c00000 */
[----:B------:R0:W1:Y:S02]  /*0d40*/  SHFL.BFLY P2, R18, R20, R19, R22 ;  /* 0x0c00001314127389 */ /* 0x0000640000040016 */
[----:B01----:R-:W-:Y:S01]  /*0d50*/  ENDCOLLECTIVE ;  /* 0x000000000000791b */ /* 0x003fe20003800000 */
.L_x_2743:
[----:B------:R-:W-:Y:S01]  /*0d60*/  HFMA2.MMA R19, -RZ, RZ, 0, 1.1920928955078125e-07 ;  /* 0x00000002ff137435 */ /* 0x000fe200000001ff */
[----:B------:R-:W-:-:S05]  /*0d70*/  MOV R12, R18 ;  /* 0x00000012000c7202 */ /* 0x000fca0000000f00 */
[----:B------:R-:W-:-:S04]  /*0d80*/  FADD.FTZ R14, R9, R12 ;  /* 0x0000000c090e7221 */ /* 0x000fc80000010000 */
[----:B------:R-:W-:-:S07]  /*0d90*/  IMAD.MOV.U32 R20, RZ, RZ, R14 ;  /* 0x000000ffff147224 */ /* 0x000fce00078e000e */
[----:B------:R-:W-:Y:S05]  /*0da0*/  WARPSYNC.COLLECTIVE R17, `(.L_x_2744) ;  /* 0x0000000011087348 */ /* 0x000fea0003c00000 */
[----:B------:R0:W1:Y:S02]  /*0db0*/  SHFL.BFLY P2, R18, R20, R19, R22 ;  /* 0x0c00001314127389 */ /* 0x0000640000040016 */
[----:B01----:R-:W-:Y:S01]  /*0dc0*/  ENDCOLLECTIVE ;  /* 0x000000000000791b */ /* 0x003fe20003800000 */
.L_x_2744:
[----:B------:R-:W-:Y:S01]  /*0dd0*/  IMAD.MOV.U32 R19, RZ, RZ, 0x4 ;  /* 0x00000004ff137424 */ /* 0x000fe200078e00ff */
[----:B------:R-:W-:-:S05]  /*0de0*/  MOV R13, R18 ;  /* 0x00000012000d7202 */ /* 0x000fca0000000f00 */
[----:B------:R-:W-:-:S05]  /*0df0*/  FADD.FTZ R15, R14, R13 ;  /* 0x0000000d0e0f7221 */ /* 0x000fca0000010000 */
[----:B------:R-:W-:-:S07]  /*0e00*/  MOV R20, R15 ;  /* 0x0000000f00147202 */ /* 0x000fce0000000f00 */
[----:B------:R-:W-:Y:S05]  /*0e10*/  WARPSYNC.COLLECTIVE R17, `(.L_x_2745) ;  /* 0x0000000011087348 */ /* 0x000fea0003c00000 */
[----:B------:R0:W1:Y:S02]  /*0e20*/  SHFL.BFLY P2, R18, R20, R19, R22 ;  /* 0x0c00001314127389 */ /* 0x0000640000040016 */
[----:B01----:R-:W-:Y:S01]  /*0e30*/  ENDCOLLECTIVE ;  /* 0x000000000000791b */ /* 0x003fe20003800000 */
.L_x_2745:
[----:B------:R-:W-:Y:S01]  /*0e40*/  HFMA2.MMA R19, -RZ, RZ, 0, 4.76837158203125e-07 ;  /* 0x00000008ff137435 */ /* 0x000fe200000001ff */
[----:B------:R-:W-:-:S05]  /*0e50*/  MOV R16, R18 ;  /* 0x0000001200107202 */ /* 0x000fca0000000f00 */
[----:B------:R-:W-:-:S05]  /*0e60*/  FADD.FTZ R16, R15, R16 ;  /* 0x000000100f107221 */ /* 0x000fca0000010000 */
[----:B------:R-:W-:-:S07]  /*0e70*/  MOV R20, R16 ;  /* 0x0000001000147202 */ /* 0x000fce0000000f00 */
[----:B------:R-:W-:Y:S05]  /*0e80*/  WARPSYNC.COLLECTIVE R17, `(.L_x_2746) ;  /* 0x0000000011087348 */ /* 0x000fea0003c00000 */
[----:B------:R0:W1:Y:S02]  /*0e90*/  SHFL.BFLY P2, R18, R20, R19, R22 ;  /* 0x0c00001314127389 */ /* 0x0000640000040016 */
[----:B01----:R-:W-:Y:S01]  /*0ea0*/  ENDCOLLECTIVE ;  /* 0x000000000000791b */ /* 0x003fe20003800000 */
.L_x_2746:
[----:B------:R-:W-:Y:S01]  /*0eb0*/  HFMA2.MMA R19, -RZ, RZ, 0, 9.5367431640625e-07 ;  /* 0x00000010ff137435 */ /* 0x000fe200000001ff */
[----:B------:R-:W-:-:S04]  /*0ec0*/  IMAD.MOV.U32 R9, RZ, RZ, R18 ;  /* 0x000000ffff097224 */ /* 0x000fc800078e0012 */
[----:B------:R-:W-:-:S05]  /*0ed0*/  FADD.FTZ R9, R16, R9 ;  /* 0x0000000910097221 */ /* 0x000fca0000010000 */
[----:B------:R-:W-:-:S07]  /*0ee0*/  MOV R20, R9 ;  /* 0x0000000900147202 */ /* 0x000fce0000000f00 */
[----:B------:R-:W-:Y:S05]  /*0ef0*/  WARPSYNC.COLLECTIVE R17, `(.L_x_2747) ;  /* 0x0000000011087348 */ /* 0x000fea0003c00000 */
[----:B------:R0:W1:Y:S02]  /*0f00*/  SHFL.BFLY P2, R18, R20, R19, R22 ;  /* 0x0c00001314127389 */ /* 0x0000640000040016 */
[----:B01----:R-:W-:Y:S01]  /*0f10*/  ENDCOLLECTIVE ;  /* 0x000000000000791b */ /* 0x003fe20003800000 */
.L_x_2747:
[----:B------:R-:W-:Y:S01]  /*0f20*/  MOV R14, R18 ;  /* 0x00000012000e7202 */ /* 0x000fe20000000f00 */
[----:B------:R-:W-:Y:S06]  /*0f30*/  BRA `(.L_x_2748) ;  /* 0xfffffff800907947 */ /* 0x000fec000383ffff */
.L_x_2749:
        /* <DEDUP_REMOVED lines=12> */
.L_x_5502:


//--------------------- .text._ZN10layer_norm13ln_bwd_kernelINS_13Kernel_traitsIffffjLj12800ELj5ELj1ELj4ELj16ENS_18Kernel_traits_baseILj12800EffffjLj128EEEEEEEvNS_9BwdParamsE --------------------------
	.section	.text._ZN10layer_norm13ln_bwd_kernelINS_13Kernel_traitsIffffjLj12800ELj5ELj1ELj4ELj16ENS_18Kernel_traits_baseILj12800EffffjLj128EEEEEEEvNS_9BwdParamsE,"ax",@progbits
	.align	128
        .global         _ZN10layer_norm13ln_bwd_kernelINS_13Kernel_traitsIffffjLj12800ELj5ELj1ELj4ELj16ENS_18Kernel_traits_baseILj12800EffffjLj128EEEEEEEvNS_9BwdParamsE
        .type           _ZN10layer_norm13ln_bwd_kernelINS_13Kernel_traitsIffffjLj12800ELj5ELj1ELj4ELj16ENS_18Kernel_traits_baseILj12800EffffjLj128EEEEEEEvNS_9BwdParamsE,@function
        .size           _ZN10layer_norm13ln_bwd_kernelINS_13Kernel_traitsIffffjLj12800ELj5ELj1ELj4ELj16ENS_18Kernel_traits_baseILj12800EffffjLj128EEEEEEEvNS_9BwdParamsE,(.L_x_5503 - _ZN10layer_norm13ln_bwd_kernelINS_13Kernel_traitsIffffjLj12800ELj5ELj1ELj4ELj16ENS_18Kernel_traits_baseILj12800EffffjLj128EEEEEEEvNS_9BwdParamsE)
        .other          _ZN10layer_norm13ln_bwd_kernelINS_13Kernel_traitsIffffjLj12800ELj5ELj1ELj4ELj16ENS_18Kernel_traits_baseILj12800EffffjLj128EEEEEEEvNS_9BwdParamsE,@"STO_CUDA_ENTRY STV_DEFAULT"
_ZN10layer_norm13ln_bwd_kernelINS_13Kernel_traitsIffffjLj12800ELj5ELj1ELj4ELj16ENS_18Kernel_traits_baseILj12800EffffjLj128EEEEEEEvNS_9BwdParamsE:
.text._ZN10layer_norm13ln_bwd_kernelINS_13Kernel_traitsIffffjLj12800ELj5ELj1ELj4ELj16ENS_18Kernel_traits_baseILj12800EffffjLj128EEEEEEEvNS_9BwdParamsE:
        /* <DEDUP_REMOVED lines=23> */
[----:B------:R-:W-:Y:S01]  /*0170*/  @P0 IADD3 R17, R107, 0xa00, RZ ;  /* 0x00000a006b110810 */ /* 0x000fe20007ffe0ff */
[----:B---3--:R-:W-:Y:S01]  /*0180*/  @P0 IMAD.WIDE.U32 R4, R13, 0x10, R4 ;  /* 0x000000100d040825 */ /* 0x008fe200078e0004 */
[----:B--2---:R-:W-:-:S03]  /*0190*/  @P0 LEA R10, P1, R107, R18, 0x4 ;  /* 0x000000126b0a0211 */ /* 0x004fc600078220ff */
[----:B-1----:R-:W-:Y:S01]  /*01a0*/  @P0 IMAD.WIDE.U32 R2, R11, 0x10, R2 ;  /* 0x000000100b020825 */ /* 0x002fe200078e0002 */
[----:B------:R-:W-:Y:S01]  /*01b0*/  @P0 LEA.HI.X R11, R107, R19, RZ, 0x4, P1 ;  /* 0x000000136b0b0211 */ /* 0x000fe200008f24ff */
[----:B------:R-:W5:Y:S02]  /*01c0*/  @P0 LDG.E.128 R56, desc[UR6][R4.64] ;  /* 0x0000000604380981 */ /* 0x000f64000c1e1d00 */
[----:B0-----:R-:W-:Y:S01]  /*01d0*/  @P0 IMAD.WIDE.U32 R6, R15, 0x10, R6 ;  /* 0x000000100f060825 */ /* 0x001fe200078e0006 */
[----:B------:R-:W-:Y:S01]  /*01e0*/  LEA.HI R104, R110, R109, RZ, 0x19 ;  /* 0x0000006d6e687211 */ /* 0x000fe200078fc8ff */
[----:B------:R-:W5:Y:S02]  /*01f0*/  @P0 LDG.E.128 R60, desc[UR6][R2.64] ;  /* 0x00000006023c0981 */ /* 0x000f64000c1e1d00 */
[----:B----4-:R-:W-:Y:S02]  /*0200*/  @P0 IMAD.WIDE.U32 R8, R17, 0x10, R8 ;  /* 0x0000001011080825 */ /* 0x010fe400078e0008 */
[----:B------:R0:W5:Y:S04]  /*0210*/  @P0 LDG.E.128 R52, desc[UR6][R6.64] ;  /* 0x0000000606340981 */ /* 0x000168000c1e1d00 */
[----:B------:R1:W5:Y:S04]  /*0220*/  @P0 LDG.E.128 R48, desc[UR6][R10.64] ;  /* 0x000000060a300981 */ /* 0x000368000c1e1d00 */
        /* <DEDUP_REMOVED lines=22> */
[----:B-1----:R-:W-:Y:S06]  /*0390*/  @P0 BRA `(.L_x_2750) ;  /* 0x0000002000480947 */ /* 0x002fec0003800000 */
        /* <DEDUP_REMOVED lines=24> */
[----:B------:R-:W-:Y:S02]  /*0520*/  MOV R0, RZ ;  /* 0x000000ff00007202 */ /* 0x000fe40000000f00 */
[----:B------:R-:W-:Y:S01]  /*0530*/  MOV R128, R104 ;  /* 0x0000006800807202 */ /* 0x000fe20000000f00 */
[----:B------:R-:W5:Y:S04]  /*0540*/  LDG.E.128 R36, desc[UR6][R2.64+0x2800] ;  /* 0x0028000602247981 */ /* 0x000f68000c1e1d00 */
[----:B------:R-:W5:Y:S04]  /*0550*/  LDG.E.128 R32, desc[UR6][R2.64+0x5000] ;  /* 0x0050000602207981 */ /* 0x000f68000c1e1d00 */
[----:B------:R-:W5:Y:S04]  /*0560*/  LDG.E.128 R28, desc[UR6][R2.64+0x7800] ;  /* 0x00780006021c7981 */ /* 0x000f68000c1e1d00 */
[----:B------:R0:W5:Y:S02]  /*0570*/  LDG.E.128 R24, desc[UR6][R2.64+0xa000] ;  /* 0x00a0000602187981 */ /* 0x000164000c1e1d00 */
[----:B0-----:R-:W-:-:S07]  /*0580*/  CS2R R2, SRZ ;  /* 0x0000000000027805 */ /* 0x001fce000001ff00 */
.L_x_2756:
[----:B------:R-:W-:Y:S01]  /*0590*/  ULDC.64 UR4, c[0x0][0x228] ;  /* 0x00008a0000047ab9 */ /* 0x000fe20000000a00 */
[----:B0-----:R-:W-:Y:S01]  /*05a0*/  IMAD R140, R128, 0xc80, R107 ;  /* 0x00000c80808c7824 */ /* 0x001fe200078e026b */
[----:B------:R-:W-:Y:S01]  /*05b0*/  ISETP.NE.U32.AND P0, PT, RZ, UR4, PT ;  /* 0x00000004ff007c0c */ /* 0x000fe2000bf05070 */
[----:B------:R-:W0:Y:S03]  /*05c0*/  LDC.64 R88, c[0x0][0x238] ;  /* 0x00008e00ff587b82 */ /* 0x000e260000000a00 */
[----:B------:R-:W-:Y:S02]  /*05d0*/  ISETP.NE.AND.EX P0, PT, RZ, UR5, PT, P0 ;  /* 0x00000005ff007c0c */ /* 0x000fe4000bf05300 */
[----:B------:R-:W-:-:S11]  /*05e0*/  IADD3 R139, R140, 0x280, RZ ;  /* 0x000002808c8b7810 */ /* 0x000fd60007ffe0ff */
[----:B------:R-:W1:Y:S08]  /*05f0*/  @P0 LDC.64 R64, c[0x0][0x228] ;  /* 0x00008a00ff400b82 */ /* 0x000e700000000a00 */
[----:B------:R-:W2:Y:S08]  /*0600*/  @P0 LDC.64 R68, c[0x0][0x228] ;  /* 0x00008a00ff440b82 */ /* 0x000eb00000000a00 */
[----:B------:R-:W3:Y:S01]  /*0610*/  @P0 LDC.64 R72, c[0x0][0x228] ;  /* 0x00008a00ff480b82 */ /* 0x000ee20000000a00 */
[----:B-1----:R-:W-:-:S07]  /*0620*/  @P0 IMAD.WIDE.U32 R64, R140, 0x10, R64 ;  /* 0x000000108c400825 */ /* 0x002fce00078e0040 */
[----:B------:R-:W1:Y:S01]  /*0630*/  @P0 LDC.64 R76, c[0x0][0x228] ;  /* 0x00008a00ff4c0b82 */ /* 0x000e620000000a00 */
[C---:B------:R-:W-:Y:S01]  /*0640*/  IADD3 R138, R140.reuse, 0x500, RZ ;  /* 0x000005008c8a7810 */ /* 0x040fe20007ffe0ff */
[----:B------:R-:W4:Y:S01]  /*0650*/  @P0 LDG.E.128 R64, desc[UR6][R64.64] ;  /* 0x0000000640400981 */ /* 0x000f22000c1e1d00 */
[----:B--2---:R-:W-:Y:S01]  /*0660*/  @P0 IMAD.WIDE.U32 R68, R139, 0x10, R68 ;  /* 0x000000108b440825 */ /* 0x004fe200078e0044 */
[----:B------:R-:W-:-:S04]  /*0670*/  IADD3 R137, R140, 0x780, RZ ;  /* 0x000007808c897810 */ /* 0x000fc80007ffe0ff */
[----:B------:R-:W2:Y:S01]  /*0680*/  @P0 LDC.64 R80, c[0x0][0x228] ;  /* 0x00008a00ff500b82 */ /* 0x000ea20000000a00 */
[----:B------:R-:W4:Y:S01]  /*0690*/  @P0 LDG.E.128 R68, desc[UR6][R68.64] ;  /* 0x0000000644440981 */ /* 0x000f22000c1e1d00 */
[----:B---3--:R-:W-:Y:S01]  /*06a0*/  @P0 IMAD.WIDE.U32 R72, R138, 0x10, R72 ;  /* 0x000000108a480825 */ /* 0x008fe200078e0048 */
[----:B------:R-:W-:-:S05]  /*06b0*/  IADD3 R136, R140, 0xa00, RZ ;  /* 0x00000a008c887810 */ /* 0x000fca0007ffe0ff */
[----:B------:R-:W3:Y:S01]  /*06c0*/  @!P0 LDC.64 R92, c[0x0][0x220] ;  /* 0x00008800ff5c8b82 */ /* 0x000ee20000000a00 */
[----:B------:R-:W4:Y:S01]  /*06d0*/  @P0 LDG.E.128 R72, desc[UR6][R72.64] ;  /* 0x0000000648480981 */ /* 0x000f22000c1e1d00 */
[----:B-1----:R-:W-:-:S06]  /*06e0*/  @P0 IMAD.WIDE.U32 R76, R137, 0x10, R76 ;  /* 0x00000010894c0825 */ /* 0x002fcc00078e004c */
[----:B------:R-:W1:Y:S01]  /*06f0*/  @!P0 LDC.64 R84, c[0x0][0x230] ;  /* 0x00008c00ff548b82 */ /* 0x000e620000000a00 */
[----:B------:R-:W4:Y:S01]  /*0700*/  @P0 LDG.E.128 R76, desc[UR6][R76.64] ;  /* 0x000000064c4c0981 */ /* 0x000f22000c1e1d00 */
[----:B--2---:R-:W-:-:S06]  /*0710*/  @P0 IMAD.WIDE.U32 R80, R136, 0x10, R80 ;  /* 0x0000001088500825 */ /* 0x004fcc00078e0050 */
[----:B------:R-:W2:Y:S01]  /*0720*/  @!P0 LDC.64 R90, c[0x0][0x220] ;  /* 0x00008800ff5a8b82 */ /* 0x000ea20000000a00 */
[----:B------:R-:W4:Y:S01]  /*0730*/  @P0 LDG.E.128 R80, desc[UR6][R80.64] ;  /* 0x0000000650500981 */ /* 0x000f22000c1e1d00 */
[----:B---3--:R-:W-:-:S06]  /*0740*/  @!P0 IMAD.WIDE.U32 R92, R140, 0x10, R92 ;  /* 0x000000108c5c8825 */ /* 0x008fcc00078e005c */
[----:B------:R-:W3:Y:S01]  /*0750*/  @!P0 LDC.64 R86, c[0x0][0x220] ;  /* 0x00008800ff568b82 */ /* 0x000ee20000000a00 */
[----:B-1----:R-:W-:-:S07]  /*0760*/  @!P0 IMAD.WIDE R96, R128, 0x4, R84 ;  /* 0x0000000480608825 */ /* 0x002fce00078e0254 */
[----:B------:R-:W1:Y:S01]  /*0770*/  @!P0 LDC.64 R84, c[0x0][0x220] ;  /* 0x00008800ff548b82 */ /* 0x000e620000000a00 */
[----:B------:R-:W-:Y:S01]  /*0780*/  @P0 MOV R152, RZ ;  /* 0x000000ff00980202 */ /* 0x000fe20000000f00 */
[----:B--2---:R-:W-:-:S05]  /*0790*/  @!P0 IMAD.WIDE.U32 R100, R139, 0x10, R90 ;  /* 0x000000108b648825 */ /* 0x004fca00078e005a */
[----:B------:R-:W2:Y:S01]  /*07a0*/  @!P0 LDG.E R152, desc[UR6][R96.64] ;  /* 0x0000000660988981 */ /* 0x000ea2000c1e1900 */
[----:B0-----:R-:W-:-:S04]  /*07b0*/  IMAD.WIDE R90, R128, 0x4, R88 ;  /* 0x00000004805a7825 */ /* 0x001fc800078e0258 */
[----:B---3--:R-:W-:Y:S01]  /*07c0*/  @!P0 IMAD.WIDE.U32 R94, R138, 0x10, R86 ;  /* 0x000000108a5e8825 */ /* 0x008fe200078e0056 */
[----:B------:R-:W3:Y:S01]  /*07d0*/  LDG.E R129, desc[UR6][R90.64] ;  /* 0x000000065a817981 */ /* 0x000ee2000c1e1900 */
[----:B------:R-:W0:Y:S02]  /*07e0*/  @!P0 LDC.64 R86, c[0x0][0x220] ;  /* 0x00008800ff568b82 */ /* 0x000e240000000a00 */
[----:B-1----:R-:W-:-:S04]  /*07f0*/  @!P0 IMAD.WIDE.U32 R98, R137, 0x10, R84 ;  /* 0x0000001089628825 */ /* 0x002fc800078e0054 */
[----:B0-----:R-:W-:Y:S01]  /*0800*/  @!P0 IMAD.WIDE.U32 R102, R136, 0x10, R86 ;  /* 0x0000001088668825 */ /* 0x001fe200078e0056 */
[----:B------:R-:W2:Y:S04]  /*0810*/  @!P0 LDG.E.128 R64, desc[UR6][R92.64] ;  /* 0x000000065c408981 */ /* 0x000ea8000c1e1d00 */
[----:B------:R0:W3:Y:S04]  /*0820*/  @!P0 LDG.E.128 R68, desc[UR6][R100.64] ;  /* 0x0000000664448981 */ /* 0x0000e8000c1e1d00 */
[----:B------:R-:W3:Y:S01]  /*0830*/  @!P0 LDG.E.128 R72, desc[UR6][R94.64] ;  /* 0x000000065e488981 */ /* 0x000ee2000c1e1d00 */
[----:B0-----:R-:W0:Y:S03]  /*0840*/  LDC.64 R100, c[0x0][0x268] ;  /* 0x00009a00ff647b82 */ /* 0x001e260000000a00 */
[----:B------:R-:W3:Y:S04]  /*0850*/  @!P0 LDG.E.128 R76, desc[UR6][R98.64] ;  /* 0x00000006624c8981 */ /* 0x000ee8000c1e1d00 */
[----:B------:R-:W3:Y:S01]  /*0860*/  @!P0 LDG.E.128 R80, desc[UR6][R102.64] ;  /* 0x0000000666508981 */ /* 0x000ee2000c1e1d00 */
[----:B0-----:R-:W-:-:S06]  /*0870*/  IMAD.WIDE.U32 R84, R140, 0x10, R100 ;  /* 0x000000108c547825 */ /* 0x001fcc00078e0064 */
[----:B------:R-:W3:Y:S01]  /*0880*/  LDG.E.128 R84, desc[UR6][R84.64] ;  /* 0x0000000654547981 */ /* 0x000ee2000c1e1d00 */
[----:B------:R-:W-:-:S06]  /*0890*/  IMAD.WIDE.U32 R88, R139, 0x10, R100 ;  /* 0x000000108b587825 */ /* 0x000fcc00078e0064 */
[----:B------:R-:W3:Y:S01]  /*08a0*/  LDG.E.128 R88, desc[UR6][R88.64] ;  /* 0x0000000658587981 */ /* 0x000ee2000c1e1d00 */
[----:B------:R-:W-:-:S06]  /*08b0*/  IMAD.WIDE.U32 R92, R138, 0x10, R100 ;  /* 0x000000108a5c7825 */ /* 0x000fcc00078e0064 */
[----:B------:R-:W3:Y:S01]  /*08c0*/  LDG.E.128 R92, desc[UR6][R92.64] ;  /* 0x000000065c5c7981 */ /* 0x000ee2000c1e1d00 */
[----:B------:R-:W-:-:S06]  /*08d0*/  IMAD.WIDE.U32 R96, R137, 0x10, R100 ;  /* 0x0000001089607825 */ /* 0x000fcc00078e0064 */
[----:B------:R-:W3:Y:S01]  /*08e0*/  LDG.E.128 R96, desc[UR6][R96.64] ;  /* 0x0000000660607981 */ /* 0x000ee2000c1e1d00 */
[----:B------:R-:W-:-:S06]  /*08f0*/  IMAD.WIDE.U32 R100, R136, 0x10, R100 ;  /* 0x0000001088647825 */ /* 0x000fcc00078e0064 */
[----:B------:R-:W3:Y:S01]  /*0900*/  LDG.E.128 R100, desc[UR6][R100.64] ;  /* 0x0000000664647981 */ /* 0x000ee2000c1e1d00 */
[----:B-----5:R-:W0:Y:S08]  /*0910*/  @P0 MUFU.RCP R131, R41 ;  /* 0x0000002900830308 */ /* 0x020e300000001000 */
[----:B------:R-:W1:Y:S08]  /*0920*/  @P0 MUFU.RCP R148, R36 ;  /* 0x0000002400940308 */ /* 0x000e700000001000 */
[----:B------:R-:W-:Y:S08]  /*0930*/  @P0 MUFU.RCP R141, R39 ;  /* 0x00000027008d0308 */ /* 0x000ff00000001000 */
[----:B------:R-:W2:Y:S08]  /*0940*/  @P0 MUFU.RCP R132, R40 ;  /* 0x0000002800840308 */ /* 0x000eb00000001000 */
[----:B------:R-:W3:Y:S08]  /*0950*/  @P0 MUFU.RCP R143, R33 ;  /* 0x00000021008f0308 */ /* 0x000ef00000001000 */
[----:B------:R-:W3:Y:S08]  /*0960*/  @P0 MUFU.RCP R144, R32 ;  /* 0x0000002000900308 */ /* 0x000ef00000001000 */
[----:B------:R-:W3:Y:S08]  /*0970*/  @P0 MUFU.RCP R146, R34 ;  /* 0x0000002200920308 */ /* 0x000ef00000001000 */
[----:B------:R-:W3:Y:S08]  /*0980*/  @P0 MUFU.RCP R145, R35 ;  /* 0x0000002300910308 */ /* 0x000ef00000001000 */
[----:B------:R-:W-:Y:S08]  /*0990*/  @P0 MUFU.RCP R150, R28 ;  /* 0x0000001c00960308 */ /* 0x000ff00000001000 */
[----:B------:R-:W3:Y:S08]  /*09a0*/  @P0 MUFU.RCP R147, R43 ;  /* 0x0000002b00930308 */ /* 0x000ef00000001000 */
[----:B------:R-:W-:Y:S08]  /*09b0*/  @P0 MUFU.RCP R142, R42 ;  /* 0x0000002a008e0308 */ /* 0x000ff00000001000 */
[----:B------:R-:W-:Y:S08]  /*09c0*/  @P0 MUFU.RCP R151, R29 ;  /* 0x0000001d00970308 */ /* 0x000ff00000001000 */
[----:B------:R-:W-:Y:S01]  /*09d0*/  @P0 MUFU.RCP R149, R37 ;  /* 0x0000002500950308 */ /* 0x000fe20000001000 */
[----:B------:R-:W-:-:S07]  /*09e0*/  LOP3.LUT P1, RZ, R130, 0xff, RZ, 0xc0, !PT ;  /* 0x000000ff82ff7812 */ /* 0x000fce000782c0ff */
[----:B------:R-:W-:Y:S08]  /*09f0*/  @P0 MUFU.RCP R153, R38 ;  /* 0x0000002600990308 */ /* 0x000ff00000001000 */
[----:B------:R-:W-:Y:S01]  /*0a00*/  @P0 MUFU.RCP R154, R24 ;  /* 0x00000018009a0308 */ /* 0x000fe20000001000 */
[----:B----4-:R-:W-:-:S04]  /*0a10*/  @P0 FADD.FTZ R134, -R49, R65 ;  /* 0x0000004131860221 */ /* 0x010fc80000010100 */
[----:B0-----:R-:W-:Y:S01]  /*0a20*/  @P0 FMUL.FTZ R134, R134, R131 ;  /* 0x0000008386860220 */ /* 0x001fe20000410000 */
[----:B------:R-:W-:Y:S01]  /*0a30*/  @P0 FADD.FTZ R131, -R60, R68 ;  /* 0x000000443c830221 */ /* 0x000fe20000010100 */
[----:B------:R-:W-:-:S03]  /*0a40*/  @P0 FADD.FTZ R135, -R48, R64 ;  /* 0x0000004030870221 */ /* 0x000fc60000010100 */
[----:B-1----:R-:W-:Y:S01]  /*0a50*/  @P0 FMUL.FTZ R131, R131, R148 ;  /* 0x0000009483830220 */ /* 0x002fe20000410000 */
[----:B------:R-:W-:Y:S01]  /*0a60*/  @P0 FADD.FTZ R148, -R63, R71 ;  /* 0x000000473f940221 */ /* 0x000fe20000010100 */
[----:B--2---:R-:W-:Y:S01]  /*0a70*/  @!P0 FADD.FTZ R64, R64, -R152 ;  /* 0x8000009840408221 */ /* 0x004fe20000010000 */
[----:B------:R-:W-:Y:S02]  /*0a80*/  @P0 FMUL.FTZ R135, R135, R132 ;  /* 0x0000008487870220 */ /* 0x000fe40000410000 */
[----:B------:R-:W-:Y:S01]  /*0a90*/  @P0 FMUL.FTZ R141, R148, R141 ;  /* 0x0000008d948d0220 */ /* 0x000fe20000410000 */
[----:B------:R-:W-:Y:S01]  /*0aa0*/  @P0 FADD.FTZ R148, -R57, R73 ;  /* 0x0000004939940221 */ /* 0x000fe20000010100 */
[----:B---3--:R-:W-:Y:S01]  /*0ab0*/  @!P0 FMUL.FTZ R135, R129, R64 ;  /* 0x0000004081878220 */ /* 0x008fe20000410000 */
[----:B------:R-:W-:Y:S01]  /*0ac0*/  @!P0 FADD.FTZ R64, R65, -R152 ;  /* 0x8000009841408221 */ /* 0x000fe20000010000 */
[----:B------:R-:W-:Y:S01]  /*0ad0*/  @P0 FADD.FTZ R65, -R56, R72 ;  /* 0x0000004838410221 */ /* 0x000fe20000010100 */
[----:B------:R-:W-:-:S02]  /*0ae0*/  @P0 FMUL.FTZ R143, R148, R143 ;  /* 0x0000008f948f0220 */ /* 0x000fc40000410000 */
[----:B------:R-:W0:Y:S01]  /*0af0*/  @P0 MUFU.RCP R148, R31 ;  /* 0x0000001f00940308 */ /* 0x000e220000001000 */
[----:B------:R-:W-:Y:S01]  /*0b00*/  @P0 FMUL.FTZ R144, R65, R144 ;  /* 0x0000009041900220 */ /* 0x000fe20000410000 */
[----:B------:R-:W-:Y:S01]  /*0b10*/  @!P0 FMUL.FTZ R134, R129, R64 ;  /* 0x0000004081868220 */ /* 0x000fe20000410000 */
[----:B------:R-:W-:Y:S01]  /*0b20*/  @P0 FADD.FTZ R65, -R58, R74 ;  /* 0x0000004a3a410221 */ /* 0x000fe20000010100 */
[----:B------:R-:W-:Y:S01]  /*0b30*/  @P0 FADD.FTZ R64, -R59, R75 ;  /* 0x0000004b3b400221 */ /* 0x000fe20000010100 */
[----:B------:R-:W-:Y:S02]  /*0b40*/  @P0 FADD.FTZ R132, -R51, R67 ;  /* 0x0000004333840221 */ /* 0x000fe40000010100 */
[----:B------:R-:W-:Y:S01]  /*0b50*/  @P0 FMUL.FTZ R146, R65, R146 ;  /* 0x0000009241920220 */ /* 0x000fe20000410000 */
[----:B------:R-:W-:Y:S01]  /*0b60*/  @P0 FMUL.FTZ R145, R64, R145 ;  /* 0x0000009140910220 */ /* 0x000fe20000410000 */
[----:B------:R-:W-:Y:S01]  /*0b70*/  @P0 FADD.FTZ R65, -R52, R76 ;  /* 0x0000004c34410221 */ /* 0x000fe20000010100 */
[----:B------:R-:W-:Y:S01]  /*0b80*/  @!P0 FADD.FTZ R64, R67, -R152 ;  /* 0x8000009843408221 */ /* 0x000fe20000010000 */
[----:B------:R-:W-:-:S02]  /*0b90*/  @P0 FMUL.FTZ R132, R132, R147 ;  /* 0x0000009384840220 */ /* 0x000fc40000410000 */
[----:B------:R-:W-:Y:S01]  /*0ba0*/  @P0 FMUL.FTZ R150, R65, R150 ;  /* 0x0000009641960220 */ /* 0x000fe20000410000 */
[----:B------:R-:W-:Y:S01]  /*0bb0*/  @P0 FADD.FTZ R65, -R55, R79 ;  /* 0x0000004f37410221 */ /* 0x000fe20000010100 */
[----:B------:R-:W-:Y:S02]  /*0bc0*/  @!P0 FMUL.FTZ R132, R129, R64 ;  /* 0x0000004081848220 */ /* 0x000fe40000410000 */
[----:B------:R-:W1:Y:S01]  /*0bd0*/  @P0 MUFU.RCP R64, R25 ;  /* 0x0000001900400308 */ /* 0x000e620000001000 */
[----:B0-----:R-:W-:Y:S01]  /*0be0*/  @P0 FMUL.FTZ R148, R65, R148 ;  /* 0x0000009441940220 */ /* 0x001fe20000410000 */
[----:B------:R-:W-:-:S06]  /*0bf0*/  @P0 FADD.FTZ R133, -R50, R66 ;  /* 0x0000004232850221 */ /* 0x000fcc0000010100 */
[----:B------:R-:W0:Y:S01]  /*0c00*/  @P0 MUFU.RCP R65, R26 ;  /* 0x0000001a00410308 */ /* 0x000e220000001000 */
[----:B------:R-:W-:Y:S01]  /*0c10*/  @!P0 FADD.FTZ R66, R66, -R152 ;  /* 0x8000009842428221 */ /* 0x000fe20000010000 */
[----:B------:R-:W-:Y:S01]  /*0c20*/  @P0 FADD.FTZ R67, -R45, R81 ;  /* 0x000000512d430221 */ /* 0x000fe20000010100 */
[C---:B------:R-:W-:Y:S01]  /*0c30*/  FADD.FTZ R123, R84.reuse, R123 ;  /* 0x0000007b547b7221 */ /* 0x040fe20000010000 */
[----:B------:R-:W-:Y:S01]  /*0c40*/  FFMA.FTZ R125, R84, R135, R125 ;  /* 0x00000087547d7223 */ /* 0x000fe2000001007d */
[----:B------:R-:W-:Y:S01]  /*0c50*/  @P0 FMUL.FTZ R133, R133, R142 ;  /* 0x0000008e85850220 */ /* 0x000fe20000410000 */
[----:B------:R-:W-:Y:S01]  /*0c60*/  FMUL.FTZ R84, R40, R84 ;  /* 0x0000005428547220 */ /* 0x000fe20000410000 */
[----:B------:R-:W-:Y:S01]  /*0c70*/  @!P0 FMUL.FTZ R133, R129, R66 ;  /* 0x0000004281858220 */ /* 0x000fe20000410000 */
[----:B------:R-:W-:Y:S01]  /*0c80*/  @P0 FADD.FTZ R66, -R53, R77 ;  /* 0x0000004d35420221 */ /* 0x000fe20000010100 */
[--C-:B------:R-:W-:Y:S01]  /*0c90*/  @!P0 FADD.FTZ R156, R74, -R152.reuse ;  /* 0x800000984a9c8221 */ /* 0x100fe20000010000 */
[----:B------:R-:W-:Y:S01]  /*0ca0*/  @!P0 FADD.FTZ R160, R76, -R152 ;  /* 0x800000984ca08221 */ /* 0x000fe20000010000 */
[----:B------:R-:W-:Y:S01]  /*0cb0*/  @P0 FADD.FTZ R74, -R46, R82 ;  /* 0x000000522e4a0221 */ /* 0x000fe20000010100 */
[----:B-1----:R-:W-:Y:S01]  /*0cc0*/  @P0 FMUL.FTZ R76, R67, R64 ;  /* 0x00000040434c0220 */ /* 0x002fe20000410000 */
[C---:B------:R-:W-:Y:S01]  /*0cd0*/  FADD.FTZ R124, R85.reuse, R124 ;  /* 0x0000007c557c7221 */ /* 0x040fe20000010000 */
[----:B------:R-:W-:Y:S01]  /*0ce0*/  FFMA.FTZ R126, R85, R134, R126 ;  /* 0x00000086557e7223 */ /* 0x000fe2000001007e */
[----:B------:R-:W-:Y:S01]  /*0cf0*/  FMUL.FTZ R85, R41, R85 ;  /* 0x0000005529557220 */ /* 0x000fe20000410000 */
[----:B------:R-:W-:Y:S01]  /*0d00*/  FADD.FTZ R64, RZ, R84 ;  /* 0x00000054ff407221 */ /* 0x000fe20000010000 */
[----:B------:R-:W-:Y:S01]  /*0d10*/  @P0 FADD.FTZ R130, -R61, R69 ;  /* 0x000000453d820221 */ /* 0x000fe20000010100 */
[----:B------:R-:W-:Y:S01]  /*0d20*/  @P0 FMUL.FTZ R151, R66, R151 ;  /* 0x0000009742970220 */ /* 0x000fe20000410000 */
[--C-:B------:R-:W-:Y:S01]  /*0d30*/  @!P0 FADD.FTZ R158, R75, -R152.reuse ;  /* 0x800000984b9e8221 */ /* 0x100fe20000010000 */
[--C-:B------:R-:W-:Y:S01]  /*0d40*/  @!P0 FADD.FTZ R66, R69, -R152.reuse ;  /* 0x8000009845428221 */ /* 0x100fe20000010000 */
[----:B0-----:R-:W-:Y:S01]  /*0d50*/  @P0 FMUL.FTZ R75, R74, R65 ;  /* 0x000000414a4b0220 */ /* 0x001fe20000410000 */
[C---:B------:R-:W-:Y:S01]  /*0d60*/  FADD.FTZ R119, R86.reuse, R119 ;  /* 0x0000007756777221 */ /* 0x040fe20000010000 */
[----:B------:R-:W-:Y:S01]  /*0d70*/  FFMA.FTZ R121, R86, R133, R121 ;  /* 0x0000008556797223 */ /* 0x000fe20000010079 */
[----:B------:R-:W-:Y:S01]  /*0d80*/  FMUL.FTZ R86, R42, R86 ;  /* 0x000000562a567220 */ /* 0x000fe20000410000 */
[----:B------:R-:W-:Y:S01]  /*0d90*/  FADD.FTZ R65, R64, R85 ;  /* 0x0000005540417221 */ /* 0x000fe20000010000 */
[----:B------:R-:W-:Y:S01]  /*0da0*/  FFMA.FTZ R64, R84, R135, RZ ;  /* 0x0000008754407223 */ /* 0x000fe200000100ff */
[----:B------:R-:W-:Y:S01]  /*0db0*/  @P0 FMUL.FTZ R130, R130, R149 ;  /* 0x0000009582820220 */ /* 0x000fe20000410000 */
[----:B------:R-:W0:Y:S01]  /*0dc0*/  @P0 MUFU.RCP R147, R30 ;  /* 0x0000001e00930308 */ /* 0x000e220000001000 */
[----:B------:R-:W-:Y:S01]  /*0dd0*/  @!P0 FMUL.FTZ R130, R129, R66 ;  /* 0x0000004281828220 */ /* 0x000fe20000410000 */
[----:B------:R-:W-:Y:S01]  /*0de0*/  @!P0 FADD.FTZ R68, R68, -R152 ;  /* 0x8000009844448221 */ /* 0x000fe20000010000 */
[----:B------:R-:W-:Y:S01]  /*0df0*/  FADD.FTZ R66, R65, R86 ;  /* 0x0000005641427221 */ /* 0x000fe20000010000 */
[----:B------:R-:W-:Y:S01]  /*0e00*/  FFMA.FTZ R65, R85, R134, R64 ;  /* 0x0000008655417223 */ /* 0x000fe20000010040 */
[----:B------:R-:W-:Y:S01]  /*0e10*/  FADD.FTZ R120, R87, R120 ;  /* 0x0000007857787221 */ /* 0x000fe20000010000 */
[----:B------:R-:W-:Y:S01]  /*0e20*/  @!P0 FMUL.FTZ R131, R129, R68 ;  /* 0x0000004481838220 */ /* 0x000fe20000410000 */
        /* <DEDUP_REMOVED lines=8> */
[----:B------:R-:W-:Y:S01]  /*0eb0*/  @P0 FADD.FTZ R142, -R62, R70 ;  /* 0x000000463e8e0221 */ /* 0x000fe20000010100 */
[----:B------:R-:W-:Y:S01]  /*0ec0*/  @P0 FADD.FTZ R68, -R54, R78 ;  /* 0x0000004e36440221 */ /* 0x000fe20000010100 */
[C---:B------:R-:W-:Y:S01]  /*0ed0*/  FADD.FTZ R116, R89.reuse, R116 ;  /* 0x0000007459747221 */ /* 0x040fe20000010000 */
[----:B------:R-:W-:Y:S01]  /*0ee0*/  FFMA.FTZ R118, R89, R130, R118 ;  /* 0x0000008259767223 */ /* 0x000fe20000010076 */
[----:B------:R-:W-:Y:S01]  /*0ef0*/  @!P0 FADD.FTZ R70, R70, -R152 ;  /* 0x8000009846468221 */ /* 0x000fe20000010000 */
[----:B------:R-:W-:Y:S01]  /*0f00*/  FMUL.FTZ R89, R37, R89 ;  /* 0x0000005925597220 */ /* 0x000fe20000410000 */
[----:B------:R-:W-:Y:S01]  /*0f10*/  FADD.FTZ R66, R67, R88 ;  /* 0x0000005843427221 */ /* 0x000fe20000010000 */
[----:B------:R-:W-:Y:S01]  /*0f20*/  FFMA.FTZ R64, R88, R131, R65 ;  /* 0x0000008358407223 */ /* 0x000fe20000010041 */
[----:B------:R-:W-:Y:S01]  /*0f30*/  @P0 FMUL.FTZ R142, R142, R153 ;  /* 0x000000998e8e0220 */ /* 0x000fe20000410000 */
[----:B0-----:R-:W-:Y:S01]  /*0f40*/  @P0 FMUL.FTZ R147, R68, R147 ;  /* 0x0000009344930220 */ /* 0x001fe20000410000 */
[--C-:B------:R-:W-:Y:S01]  /*0f50*/  @!P0 FADD.FTZ R162, R77, -R152.reuse ;  /* 0x800000984da28221 */ /* 0x100fe20000010000 */
[--C-:B------:R-:W-:Y:S01]  /*0f60*/  @!P0 FADD.FTZ R78, R78, -R152.reuse ;  /* 0x800000984e4e8221 */ /* 0x100fe20000010000 */
[----:B------:R-:W-:Y:S01]  /*0f70*/  @!P0 FADD.FTZ R68, R71, -R152 ;  /* 0x8000009847448221 */ /* 0x000fe20000010000 */
[----:B------:R-:W-:Y:S01]  /*0f80*/  @!P0 FMUL.FTZ R142, R129, R70 ;  /* 0x00000046818e8220 */ /* 0x000fe20000410000 */
[----:B------:R-:W-:Y:S01]  /*0f90*/  FMUL.FTZ R77, R38, R90 ;  /* 0x0000005a264d7220 */ /* 0x000fe20000410000 */
[----:B------:R-:W-:Y:S01]  /*0fa0*/  FADD.FTZ R66, R66, R89 ;  /* 0x0000005942427221 */ /* 0x000fe20000010000 */
[----:B------:R-:W-:Y:S01]  /*0fb0*/  FFMA.FTZ R64, R89, R130, R64 ;  /* 0x0000008259407223 */ /* 0x000fe20000010040 */
[----:B------:R-:W-:Y:S01]  /*0fc0*/  @P0 FADD.FTZ R149, -R44, R80 ;  /* 0x000000502c950221 */ /* 0x000fe20000010100 */
[C---:B------:R-:W-:Y:S01]  /*0fd0*/  @!P0 FMUL.FTZ R147, R129.reuse, R78 ;  /* 0x0000004e81938220 */ /* 0x040fe20000410000 */
[----:B------:R-:W-:Y:S01]  /*0fe0*/  @!P0 FADD.FTZ R72, R72, -R152 ;  /* 0x8000009848488221 */ /* 0x000fe20000010000 */
[----:B------:R-:W-:Y:S01]  /*0ff0*/  @!P0 FMUL.FTZ R141, R129, R68 ;  /* 0x00000044818d8220 */ /* 0x000fe20000410000 */
[----:B------:R-:W-:Y:S01]  /*1000*/  FMUL.FTZ R78, R39, R91 ;  /* 0x0000005b274e7220 */ /* 0x000fe20000410000 */
[----:B------:R-:W-:Y:S01]  /*1010*/  FADD.FTZ R65, R66, R77 ;  /* 0x0000004d42417221 */ /* 0x000fe20000010000 */
[----:B------:R-:W-:Y:S01]  /*1020*/  FFMA.FTZ R67, R77, R142, R64 ;  /* 0x0000008e4d437223 */ /* 0x000fe20000010040 */
[----:B------:R-:W0:Y:S01]  /*1030*/  @P0 MUFU.RCP R69, R27 ;  /* 0x0000001b00450308 */ /* 0x000e220000001000 */
[----:B------:R-:W-:Y:S01]  /*1040*/  @P0 FMUL.FTZ R149, R149, R154 ;  /* 0x0000009a95950220 */ /* 0x000fe20000410000 */
[--C-:B------:R-:W-:Y:S01]  /*1050*/  @!P0 FADD.FTZ R164, R79, -R152.reuse ;  /* 0x800000984fa48221 */ /* 0x100fe20000010000 */
[--C-:B------:R-:W-:Y:S01]  /*1060*/  @!P0 FADD.FTZ R80, R80, -R152.reuse ;  /* 0x8000009850508221 */ /* 0x100fe20000010000 */
[----:B------:R-:W-:Y:S01]  /*1070*/  @!P0 FADD.FTZ R154, R73, -R152 ;  /* 0x80000098499a8221 */ /* 0x000fe20000010000 */
        /* <DEDUP_REMOVED lines=17> */
[----:B------:R-:W-:Y:S01]  /*1190*/  @P0 FADD.FTZ R83, -R47, R83 ;  /* 0x000000532f530221 */ /* 0x000fe20000010100 */
[C---:B------:R-:W-:Y:S01]  /*11a0*/  @!P0 FMUL.FTZ R75, R129.reuse, R82 ;  /* 0x00000052814b8220 */ /* 0x040fe20000410000 */
[----:B------:R-:W-:Y:S01]  /*11b0*/  @!P0 FMUL.FTZ R145, R129, R158 ;  /* 0x0000009e81918220 */ /* 0x000fe20000410000 */
        /* <DEDUP_REMOVED lines=87> */
.L_x_2767:
[----:B------:R-:W3:Y:S01]  /*1730*/  @!P2 S2R R71, SR_CgaCtaId ;  /* 0x000000000047a919 */ /* 0x000ee20000008800 */
[----:B------:R-:W-:Y:S01]  /*1740*/  LOP3.LUT R69, R64, 0x3, RZ, 0xc0, !PT ;  /* 0x0000000340457812 */ /* 0x000fe200078ec0ff */
[----:B0-2---:R-:W-:Y:S01]  /*1750*/  FADD.FTZ R65, R65, R68 ;  /* 0x0000004441417221 */ /* 0x005fe20000010000 */
[----:B------:R-:W-:Y:S01]  /*1760*/  @!P2 MOV R64, 0x400 ;  /* 0x000004000040a802 */ /* 0x000fe20000000f00 */
[----:B------:R-:W-:Y:S05]  /*1770*/  WARPSYNC.ALL ;  /* 0x0000000000007948 */ /* 0x000fea0003800000 */
[----:B------:R-:W-:Y:S01]  /*1780*/  LOP3.LUT P0, RZ, R69, 0x1f, R110, 0xf8, !PT ;  /* 0x0000001f45ff7812 */ /* 0x000fe2000780f86e */
[----:B------:R-:W-:Y:S01]  /*1790*/  BSSY B0, `(.L_x_2752) ;  /* 0x0000019000007945 */ /* 0x000fe20003800000 */
[----:B------:R-:W-:-:S02]  /*17a0*/  @!P2 IADD3 R69, R66, R69, RZ ;  /* 0x000000454245a210 */ /* 0x000fc40007ffe0ff */
[----:B------:R-:W-:-:S09]  /*17b0*/  LOP3.LUT R94, R127, 0x1, RZ, 0xc0, !PT ;  /* 0x000000017f5e7812 */ /* 0x000fd200078ec0ff */
[----:B------:R-:W0:Y:S01]  /*17c0*/  @!P0 LDC.64 R72, c[0x0][0x250] ;  /* 0x00009400ff488b82 */ /* 0x000e220000000a00 */
[----:B---3--:R-:W-:Y:S01]  /*17d0*/  @!P2 LEA R70, R71, R64, 0x18 ;  /* 0x000000404746a211 */ /* 0x008fe200078ec0ff */
[----:B-1----:R-:W-:-:S03]  /*17e0*/  FADD.FTZ R64, R92, R67 ;  /* 0x000000435c407221 */ /* 0x002fc60000010000 */
        /* <DEDUP_REMOVED lines=19> */
.L_x_2753:
[----:B------:R-:W-:Y:S05]  /*1920*/  BSYNC B0 ;  /* 0x0000000000007941 */ /* 0x000fea0003800000 */
.L_x_2752:
[----:B------:R-:W-:Y:S01]  /*1930*/  ULDC UR8, c[0x0][0x210] ;  /* 0x0000840000087ab9 */ /* 0x000fe20000000800 */
[----:B------:R-:W-:Y:S01]  /*1940*/  IADD3 R94, -R94, RZ, RZ ;  /* 0x000000ff5e5e7210 */ /* 0x000fe20007ffe1ff */
[----:B------:R-:W-:Y:S01]  /*1950*/  UIMAD UR4, UR8, 0x5, URZ ;  /* 0x00000005080478a4 */ /* 0x000fe2000f8e023f */
[----:B-1----:R-:W-:-:S05]  /*1960*/  LEA R69, R104, R104, 0x2 ;  /* 0x0000006868457211 */ /* 0x002fca00078e10ff */
[----:B------:R-:W-:-:S04]  /*1970*/  LOP3.LUT R64, R94, UR4, RZ, 0xc0, !PT ;  /* 0x000000045e407c12 */ /* 0x000fc8000f8ec0ff */
[----:B------:R-:W-:-:S04]  /*1980*/  IADD3 R69, P2, R69, R64, RZ ;  /* 0x0000004045457210 */ /* 0x000fc80007f5e0ff */
[----:B------:R-:W-:Y:S02]  /*1990*/  @!P0 IADD3 R64, P3, R108, R69, RZ ;  /* 0x000000456c408210 */ /* 0x000fe40007f7e0ff */
[----:B------:R-:W-:Y:S02]  /*19a0*/  IADD3.X R93, RZ, RZ, RZ, P2, !PT ;  /* 0x000000ffff5d7210 */ /* 0x000fe400017fe4ff */
[----:B0-----:R-:W-:Y:S02]  /*19b0*/  @!P0 LEA R72, P2, R64, R72, 0x3 ;  /* 0x0000004840488211 */ /* 0x001fe400078418ff */
[----:B------:R-:W-:-:S04]  /*19c0*/  @!P0 LEA.HI.X.SX32 R65, R108, R93, 0x1, P3 ;  /* 0x0000005d6c418211 */ /* 0x000fc800018f0eff */
[----:B------:R-:W-:-:S05]  /*19d0*/  @!P0 LEA.HI.X R73, R64, R73, R65, 0x3, P2 ;  /* 0x0000004940498211 */ /* 0x000fca00010f1c41 */
[----:B------:R0:W-:Y:S01]  /*19e0*/  @!P0 STG.E.64 desc[UR6][R72.64], R70 ;  /* 0x0000004648008986 */ /* 0x0001e2000c101b06 */
[----:B------:R-:W-:-:S13]  /*19f0*/  ISETP.NE.AND P0, PT, R110, RZ, PT ;  /* 0x000000ff6e00720c */ /* 0x000fda0003f05270 */
[----:B0-----:R-:W-:Y:S05]  /*1a00*/  @P0 BRA `(.L_x_2754) ;  /* 0x0000000000540947 */ /* 0x001fea0003800000 */
[----:B------:R-:W-:Y:S01]  /*1a10*/  SHF.R.U32.HI R65, RZ, 0x1, R127 ;  /* 0x00000001ff417819 */ /* 0x000fe2000001167f */
[----:B------:R-:W-:Y:S01]  /*1a20*/  HFMA2.MMA R67, -RZ, RZ, 0, 5.9604644775390625e-08 ;  /* 0x00000001ff437435 */ /* 0x000fe200000001ff */
[----:B------:R-:W-:Y:S01]  /*1a30*/  LOP3.LUT R64, R94, UR8, RZ, 0xc0, !PT ;  /* 0x000000085e407c12 */ /* 0x000fe2000f8ec0ff */
        /* <DEDUP_REMOVED lines=13> */
.L_x_2755:
[----:B------:R-:W2:Y:S04]  /*1b10*/  LDG.E.STRONG.GPU R66, desc[UR6][R64.64] ;  /* 0x0000000640427981 */ /* 0x000ea8000c1ef900 */
[----:B--2---:R-:W-:Y:S01]  /*1b20*/  CCTL.IVALL ;  /* 0x00000000ff00798f */ /* 0x004fe20002000000 */
[----:B------:R-:W-:Y:S05]  /*1b30*/  YIELD ;  /* 0x0000000000007946 */ /* 0x000fea0003800000 */
[----:B------:R-:W-:-:S13]  /*1b40*/  ISETP.NE.AND P0, PT, R66, R71, PT ;  /* 0x000000474200720c */ /* 0x000fda0003f05270 */
[----:B------:R-:W-:Y:S05]  /*1b50*/  @P0 BRA `(.L_x_2755) ;  /* 0xfffffffc00ec0947 */ /* 0x000fea000383ffff */
.L_x_2754:
[----:B------:R-:W-:Y:S01]  /*1b60*/  ISETP.GT.U32.AND P0, PT, R106, 0x4, PT ;  /* 0x000000046a00780c */ /* 0x000fe20003f04070 */
[----:B------:R-:W-:Y:S05]  /*1b70*/  WARPSYNC.ALL ;  /* 0x0000000000007948 */ /* 0x000fea0003800000 */
[----:B------:R-:W-:Y:S01]  /*1b80*/  BAR.SYNC.DEFER_BLOCKING 0x0 ;  /* 0x0000000000007b1d */ /* 0x000fe20000010000 */
[----:B0-----:R-:W-:Y:S02]  /*1b90*/  CS2R R66, SRZ ;  /* 0x0000000000427805 */ /* 0x001fe4000001ff00 */
[----:B------:R-:W-:-:S03]  /*1ba0*/  IADD3 R128, R128, UR8, RZ ;  /* 0x0000000880807c10 */ /* 0x000fc6000fffe0ff */
[----:B------:R-:W-:Y:S02]  /*1bb0*/  ULDC UR4, c[0x0][0x214] ;  /* 0x0000850000047ab9 */ /* 0x000fe40000000800 */
[----:B------:R-:W0:Y:S01]  /*1bc0*/  @!P0 LDC.64 R64, c[0x0][0x250] ;  /* 0x00009400ff408b82 */ /* 0x000e220000000a00 */
[----:B------:R-:W-:-:S04]  /*1bd0*/  @!P0 IADD3 R68, P2, R106, R69, RZ ;  /* 0x000000456a448210 */ /* 0x000fc80007f5e0ff */
[----:B------:R-:W-:Y:S02]  /*1be0*/  @!P0 IADD3.X R69, RZ, R93, RZ, P2, !PT ;  /* 0x0000005dff458210 */ /* 0x000fe400017fe4ff */
[----:B0-----:R-:W-:-:S04]  /*1bf0*/  @!P0 LEA R64, P2, R68, R64, 0x3 ;  /* 0x0000004044408211 */ /* 0x001fc800078418ff */
[----:B------:R-:W-:-:S05]  /*1c00*/  @!P0 LEA.HI.X R65, R68, R65, R69, 0x3, P2 ;  /* 0x0000004144418211 */ /* 0x000fca00010f1c45 */
        /* <DEDUP_REMOVED lines=25> */
[----:B------:R-:W-:Y:S02]  /*1da0*/  FMUL.FTZ R68, R64, 7.8124998253770172596e-05 ;  /* 0x38a3d70a40447820 */ /* 0x000fe40000410000 */
        /* <DEDUP_REMOVED lines=34> */
[----:B------:R-:W-:Y:S01]  /*1fd0*/  FADD.FTZ R76, R83, -R150 ;  /* 0x80000096534c7221 */ /* 0x000fe20000010000 */
[----:B------:R-:W-:Y:S01]  /*1fe0*/  FADD.FTZ R90, R90, -R151 ;  /* 0x800000975a5a7221 */ /* 0x000fe20000010000 */
[----:B------:R-:W-:Y:S01]  /*1ff0*/  FADD.FTZ R98, R98, -R147 ;  /* 0x8000009362627221 */ /* 0x000fe20000010000 */
[----:B------:R-:W-:-:S04]  /*2000*/  IMAD.WIDE.U32 R86, R137, 0x10, R64 ;  /* 0x0000001089567825 */ /* 0x000fc800078e0040 */
[----:B------:R-:W-:Y:S01]  /*2010*/  FADD.FTZ R148, R99, -R148 ;  /* 0x8000009463947221 */ /* 0x000fe20000010000 */
[----:B------:R-:W-:Y:S01]  /*2020*/  FADD.FTZ R100, R100, -R149 ;  /* 0x8000009564647221 */ /* 0x000fe20000010000 */
[----:B------:R-:W-:Y:S01]  /*2030*/  FADD.FTZ R92, R101, -R92 ;  /* 0x8000005c655c7221 */ /* 0x000fe20000010000 */
[----:B------:R-:W-:-:S04]  /*2040*/  IMAD.WIDE.U32 R140, R140, 0x10, R64 ;  /* 0x000000108c8c7825 */ /* 0x000fc800078e0040 */
[----:B------:R-:W-:Y:S01]  /*2050*/  FADD.FTZ R102, R102, -R75 ;  /* 0x8000004b66667221 */ /* 0x000fe20000010000 */
[----:B------:R-:W-:Y:S01]  /*2060*/  FADD.FTZ R94, R91, -R94 ;  /* 0x8000005e5b5e7221 */ /* 0x000fe20000010000 */
[----:B------:R-:W-:Y:S01]  /*2070*/  FMUL.FTZ R67, R129, R132 ;  /* 0x0000008481437220 */ /* 0x000fe20000410000 */
[----:B------:R-:W-:-:S04]  /*2080*/  IMAD.WIDE.U32 R138, R138, 0x10, R64 ;  /* 0x000000108a8a7825 */ /* 0x000fc800078e0040 */
[C---:B------:R-:W-:Y:S01]  /*2090*/  FMUL.FTZ R66, R129.reuse, R66 ;  /* 0x0000004281427220 */ /* 0x040fe20000410000 */
[C---:B------:R-:W-:Y:S01]  /*20a0*/  FMUL.FTZ R71, R129.reuse, R78 ;  /* 0x0000004e81477220 */ /* 0x040fe20000410000 */
[----:B------:R-:W-:Y:S01]  /*20b0*/  FMUL.FTZ R70, R129, R70 ;  /* 0x0000004681467220 */ /* 0x000fe20000410000 */
[----:B------:R-:W-:-:S04]  /*20c0*/  IMAD.WIDE.U32 R136, R136, 0x10, R64 ;  /* 0x0000001088887825 */ /* 0x000fc800078e0040 */
        /* <DEDUP_REMOVED lines=63> */
.L_x_2750:
        /* <DEDUP_REMOVED lines=28> */
.L_x_2751:
[----:B------:R-:W-:Y:S01]  /*2680*/  HFMA2.MMA R95, -RZ, RZ, 0, 9.5367431640625e-07 ;  /* 0x00000010ff5f7435 */ /* 0x000fe200000001ff */
[----:B------:R-:W-:Y:S02]  /*2690*/  MOV R94, R10 ;  /* 0x0000000a005e7202 */ /* 0x000fe40000000f00 */
[----:B------:R-:W-:Y:S02]  /*26a0*/  MOV R96, 0x1f ;  /* 0x0000001f00607802 */ /* 0x000fe40000000f00 */
[----:B------:R-:W-:-:S07]  /*26b0*/  MOV R73, 0xffffffff ;  /* 0xffffffff00497802 */ /* 0x000fce0000000f00 */
[----:B------:R-:W-:Y:S05]  /*26c0*/  WARPSYNC.COLLECTIVE R73, `(.L_x_2757) ;  /* 0x0000000049087348 */ /* 0x000fea0003c00000 */
[----:B------:R0:W1:Y:S02]  /*26d0*/  SHFL.DOWN P0, R93, R94, R95, R96 ;  /* 0x0800005f5e5d7389 */ /* 0x0000640000000060 */
[----:B01----:R-:W-:Y:S01]  /*26e0*/  ENDCOLLECTIVE ;  /* 0x000000000000791b */ /* 0x003fe20003800000 */
.L_x_2757:
[----:B------:R-:W-:Y:S02]  /*26f0*/  MOV R94, R65 ;  /* 0x00000041005e7202 */ /* 0x000fe40000000f00 */
[----:B------:R-:W-:-:S07]  /*2700*/  MOV R67, R93 ;  /* 0x0000005d00437202 */ /* 0x000fce0000000f00 */
[----:B------:R-:W-:Y:S05]  /*2710*/  WARPSYNC.COLLECTIVE R73, `(.L_x_2758) ;  /* 0x0000000049087348 */ /* 0x000fea0003c00000 */
[----:B------:R0:W1:Y:S02]  /*2720*/  SHFL.DOWN P0, R93, R94, R95, R96 ;  /* 0x0800005f5e5d7389 */ /* 0x0000640000000060 */
[----:B01----:R-:W-:Y:S01]  /*2730*/  ENDCOLLECTIVE ;  /* 0x000000000000791b */ /* 0x003fe20003800000 */
.L_x_2758:
[----:B------:R-:W-:Y:S01]  /*2740*/  FADD.FTZ R67, R10, R67 ;  /* 0x000000430a437221 */ /* 0x000fe20000010000 */
[----:B------:R-:W-:-:S04]  /*2750*/  HFMA2.MMA R95, -RZ, RZ, 0, 4.76837158203125e-07 ;  /* 0x00000008ff5f7435 */ /* 0x000fc800000001ff */
[----:B------:R-:W-:Y:S02]  /*2760*/  MOV R94, R67 ;  /* 0x00000043005e7202 */ /* 0x000fe40000000f00 */
[----:B------:R-:W-:-:S07]  /*2770*/  MOV R68, R93 ;  /* 0x0000005d00447202 */ /* 0x000fce0000000f00 */
[----:B------:R-:W-:Y:S05]  /*2780*/  WARPSYNC.COLLECTIVE R73, `(.L_x_2759) ;  /* 0x0000000049087348 */ /* 0x000fea0003c00000 */
[----:B------:R0:W1:Y:S02]  /*2790*/  SHFL.DOWN P0, R93, R94, R95, R96 ;  /* 0x0800005f5e5d7389 */ /* 0x0000640000000060 */
[----:B01----:R-:W-:Y:S01]  /*27a0*/  ENDCOLLECTIVE ;  /* 0x000000000000791b */ /* 0x003fe20003800000 */
.L_x_2759:
[----:B------:R-:W-:-:S05]  /*27b0*/  FADD.FTZ R68, R65, R68 ;  /* 0x0000004441447221 */ /* 0x000fca0000010000 */
[----:B------:R-:W-:Y:S02]  /*27c0*/  MOV R94, R68 ;  /* 0x00000044005e7202 */ /* 0x000fe40000000f00 */
[----:B------:R-:W-:-:S07]  /*27d0*/  MOV R70, R93 ;  /* 0x0000005d00467202 */ /* 0x000fce0000000f00 */
[----:B------:R-:W-:Y:S05]  /*27e0*/  WARPSYNC.COLLECTIVE R73, `(.L_x_2760) ;  /* 0x0000000049087348 */ /* 0x000fea0003c00000 */
[----:B------:R0:W1:Y:S02]  /*27f0*/  SHFL.DOWN P0, R93, R94, R95, R96 ;  /* 0x0800005f5e5d7389 */ /* 0x0000640000000060 */
[----:B01----:R-:W-:Y:S01]  /*2800*/  ENDCOLLECTIVE ;  /* 0x000000000000791b */ /* 0x003fe20003800000 */
.L_x_2760:
[----:B------:R-:W-:Y:S01]  /*2810*/  FADD.FTZ R70, R67, R70 ;  /* 0x0000004643467221 */ /* 0x000fe20000010000 */
[----:B------:R-:W-:-:S04]  /*2820*/  HFMA2.MMA R95, -RZ, RZ, 0, 2.384185791015625e-07 ;  /* 0x00000004ff5f7435 */ /* 0x000fc800000001ff */
[----:B------:R-:W-:Y:S02]  /*2830*/  MOV R94, R70 ;  /* 0x00000046005e7202 */ /* 0x000fe40000000f00 */
[----:B------:R-:W-:-:S07]  /*2840*/  MOV R69, R93 ;  /* 0x0000005d00457202 */ /* 0x000fce0000000f00 */
[----:B------:R-:W-:Y:S05]  /*2850*/  WARPSYNC.COLLECTIVE R73, `(.L_x_2761) ;  /* 0x0000000049087348 */ /* 0x000fea0003c00000 */
[----:B------:R0:W1:Y:S02]  /*2860*/  SHFL.DOWN P0, R93, R94, R95, R96 ;  /* 0x0800005f5e5d7389 */ /* 0x0000640000000060 */
[----:B01----:R-:W-:Y:S01]  /*2870*/  ENDCOLLECTIVE ;  /* 0x000000000000791b */ /* 0x003fe20003800000 */
.L_x_2761:
[----:B------:R-:W-:-:S05]  /*2880*/  FADD.FTZ R69, R68, R69 ;  /* 0x0000004544457221 */ /* 0x000fca0000010000 */
[----:B------:R-:W-:Y:S02]  /*2890*/  MOV R94, R69 ;  /* 0x00000045005e7202 */ /* 0x000fe40000000f00 */
[----:B------:R-:W-:-:S07]  /*28a0*/  MOV R71, R93 ;  /* 0x0000005d00477202 */ /* 0x000fce0000000f00 */
[----:B------:R-:W-:Y:S05]  /*28b0*/  WARPSYNC.COLLECTIVE R73, `(.L_x_2762) ;  /* 0x0000000049087348 */ /* 0x000fea0003c00000 */
[----:B------:R0:W1:Y:S02]  /*28c0*/  SHFL.DOWN P0, R93, R94, R95, R96 ;  /* 0x0800005f5e5d7389 */ /* 0x0000640000000060 */
[----:B01----:R-:W-:Y:S01]  /*28d0*/  ENDCOLLECTIVE ;  /* 0x000000000000791b */ /* 0x003fe20003800000 */
.L_x_2762:
[----:B------:R-:W-:Y:S01]  /*28e0*/  FADD.FTZ R71, R70, R71 ;  /* 0x0000004746477221 */ /* 0x000fe20000010000 */
[----:B------:R-:W-:-:S04]  /*28f0*/  HFMA2.MMA R95, -RZ, RZ, 0, 1.1920928955078125e-07 ;  /* 0x00000002ff5f7435 */ /* 0x000fc800000001ff */
[----:B------:R-:W-:Y:S02]  /*2900*/  MOV R94, R71 ;  /* 0x00000047005e7202 */ /* 0x000fe40000000f00 */
[----:B------:R-:W-:-:S07]  /*2910*/  MOV R72, R93 ;  /* 0x0000005d00487202 */ /* 0x000fce0000000f00 */
[----:B------:R-:W-:Y:S05]  /*2920*/  WARPSYNC.COLLECTIVE R73, `(.L_x_2763) ;  /* 0x0000000049087348 */ /* 0x000fea0003c00000 */
[----:B------:R0:W1:Y:S02]  /*2930*/  SHFL.DOWN P0, R93, R94, R95, R96 ;  /* 0x0800005f5e5d7389 */ /* 0x0000640000000060 */
[----:B01----:R-:W-:Y:S01]  /*2940*/  ENDCOLLECTIVE ;  /* 0x000000000000791b */ /* 0x003fe20003800000 */
.L_x_2763:
[----:B------:R-:W-:-:S05]  /*2950*/  FADD.FTZ R72, R69, R72 ;  /* 0x0000004845487221 */ /* 0x000fca0000010000 */
[----:B------:R-:W-:Y:S02]  /*2960*/  MOV R94, R72 ;  /* 0x00000048005e7202 */ /* 0x000fe40000000f00 */
[----:B------:R-:W-:-:S07]  /*2970*/  MOV R10, R93 ;  /* 0x0000005d000a7202 */ /* 0x000fce0000000f00 */
[----:B------:R-:W-:Y:S05]  /*2980*/  WARPSYNC.COLLECTIVE R73, `(.L_x_2764) ;  /* 0x0000000049087348 */ /* 0x000fea0003c00000 */
[----:B------:R0:W1:Y:S02]  /*2990*/  SHFL.DOWN P0, R93, R94, R95, R96 ;  /* 0x0800005f5e5d7389 */ /* 0x0000640000000060 */
[----:B01----:R-:W-:Y:S01]  /*29a0*/  ENDCOLLECTIVE ;  /* 0x000000000000791b */ /* 0x003fe20003800000 */
.L_x_2764:
        /* <DEDUP_REMOVED lines=8> */
.L_x_2765:
[----:B------:R-:W-:-:S05]  /*2a30*/  FADD.FTZ R65, R72, R65 ;  /* 0x0000004148417221 */ /* 0x000fca0000010000 */
[----:B------:R-:W-:Y:S02]  /*2a40*/  MOV R94, R65 ;  /* 0x00000041005e7202 */ /* 0x000fe40000000f00 */
[----:B------:R-:W-:-:S07]  /*2a50*/  MOV R67, R93 ;  /* 0x0000005d00437202 */ /* 0x000fce0000000f00 */
[----:B------:R-:W-:Y:S05]  /*2a60*/  WARPSYNC.COLLECTIVE R73, `(.L_x_2766) ;  /* 0x0000000049087348 */ /* 0x000fea0003c00000 */
[----:B------:R0:W1:Y:S02]  /*2a70*/  SHFL.DOWN P0, R93, R94, R95, R96 ;  /* 0x0800005f5e5d7389 */ /* 0x0000640000000060 */
[----:B01----:R-:W-:Y:S01]  /*2a80*/  ENDCOLLECTIVE ;  /* 0x000000000000791b */ /* 0x003fe20003800000 */
.L_x_2766:
[----:B------:R-:W-:Y:S01]  /*2a90*/  MOV R68, R93 ;  /* 0x0000005d00447202 */ /* 0x000fe20000000f00 */
[----:B------:R-:W-:Y:S06]  /*2aa0*/  BRA `(.L_x_2767) ;  /* 0xffffffec00207947 */ /* 0x000fec000383ffff */
.L_x_2768:
        /* <DEDUP_REMOVED lines=13> */
.L_x_5503:


//--------------------- .text._ZN10layer_norm22ln_bwd_finalize_kernelINS_22Kernel_traits_finalizeILj12288E13__nv_bfloat16fS2_fjLj1024ELj4ENS_18Kernel_traits_baseILj12288ES2_fS2_fjLj1024EEEEEEEvNS_9BwdParamsE --------------------------
	.section	.text._ZN10layer_norm22ln_bwd_finalize_kernelINS_22Kernel_traits_finalizeILj12288E13__nv_bfloat16fS2_fjLj1024ELj4ENS_18Kernel_traits_baseILj12288ES2_fS2_fjLj1024EEEEEEEvNS_9BwdParamsE,"ax",@progbits
	.align	128
        .global         _ZN10layer_norm22ln_bwd_finalize_kernelINS_22Kernel_traits_finalizeILj12288E13__nv_bfloat16fS2_fjLj1024ELj4ENS_18Kernel_traits_baseILj12288ES2_fS2_fjLj1024EEEEEEEvNS_9BwdParamsE
        .type           _ZN10layer_norm22ln_bwd_finalize_kernelINS_22Kernel_traits_finalizeILj12288E13__nv_bfloat16fS2_fjLj1024ELj4ENS_18Kernel_traits_baseILj12288ES2_fS2_fjLj1024EEEEEEEvNS_9BwdParamsE,@function
        .size           _ZN10layer_norm22ln_bwd_finalize_kernelINS_22Kernel_traits_finalizeILj12288E13__nv_bfloat16fS2_fjLj1024ELj4ENS_18Kernel_traits_baseILj12288ES2_fS2_fjLj1024EEEEEEEvNS_9BwdParamsE,(.L_x_5504 - _ZN10layer_norm22ln_bwd_finalize_kernelINS_22Kernel_traits_finalizeILj12288E13__nv_bfloat16fS2_fjLj1024ELj4ENS_18Kernel_traits_baseILj12288ES2_fS2_fjLj1024EEEEEEEvNS_9BwdParamsE)
        .other          _ZN10layer_norm22ln_bwd_finalize_kernelINS_22Kernel_traits_finalizeILj12288E13__nv_bfloat16fS2_fjLj1024ELj4ENS_18Kernel_traits_baseILj12288ES2_fS2_fjLj1024EEEEEEEvNS_9BwdParamsE,@"STO_CUDA_ENTRY STV_DEFAULT"
_ZN10layer_norm22ln_bwd_finalize_kernelINS_22Kernel_traits_finalizeILj12288E13__nv_bfloat16fS2_fjLj1024ELj4ENS_18Kernel_traits_baseILj12288ES2_fS2_fjLj1024EEEEEEEvNS_9BwdParamsE:
.text._ZN10layer_norm22ln_bwd_finalize_kernelINS_22Kernel_traits_finalizeILj12288E13__nv_bfloat16fS2_fjLj1024ELj4ENS_18Kernel_traits_baseILj12288ES2_fS2_fjLj1024EEEEEEEvNS_9BwdParamsE:
        /* <DEDUP_REMOVED lines=25> */
.L_x_2780:
        /* <DEDUP_REMOVED lines=28> */
.L_x_2773:
        /* <DEDUP_REMOVED lines=33> */
.L_x_2772:
[----:B------:R-:W-:Y:S05]  /*0560*/  BSYNC B1 ;  /* 0x0000000000017941 */ /* 0x000fea0003800000 */
.L_x_2771:
        /* <DEDUP_REMOVED lines=23> */
.L_x_2775:
[----:B------:R-:W-:Y:S05]  /*06e0*/  BSYNC B1 ;  /* 0x0000000000017941 */ /* 0x000fea0003800000 */
.L_x_2774:
        /* <DEDUP_REMOVED lines=11> */
.L_x_2770:
[----:B------:R-:W-:Y:S05]  /*07a0*/  BSYNC B0 ;  /* 0x0000000000007941 */ /* 0x000fea0003800000 */
.L_x_2769:
        /* <DEDUP_REMOVED lines=29> */
.L_x_2791:
[----:B------:R-:W-:Y:S01]  /*0980*/  @!P1 SHF.R.U32.HI R12, RZ, 0x3, R0 ;  /* 0x00000003ff0c9819 */ /* 0x000fe20000011600 */
[----:B---3--:R-:W-:Y:S01]  /*0990*/  FADD.FTZ R14, R9, R14 ;  /* 0x0000000e090e7221 */ /* 0x008fe20000010000 */
[----:B--2---:R-:W-:Y:S02]  /*09a0*/  FADD.FTZ R11, R10, R11 ;  /* 0x0000000b0a0b7221 */ /* 0x004fe40000010000 */
[----:B------:R-:W-:-:S05]  /*09b0*/  @!P1 LOP3.LUT R12, R12, 0x1ffffffc, RZ, 0xc0, !PT ;  /* 0x1ffffffc0c0c9812 */ /* 0x000fca00078ec0ff */
[----:B------:R2:W-:Y:S04]  /*09c0*/  @!P1 STS [R12+UR4+0x2000], R14 ;  /* 0x0020000e0c009988 */ /* 0x0005e80008000804 */
[----:B------:R2:W-:Y:S02]  /*09d0*/  @!P1 STS [R12+UR4+0x2080], R11 ;  /* 0x0020800b0c009988 */ /* 0x0005e40008000804 */
.L_x_2776:
        /* <DEDUP_REMOVED lines=14> */
.L_x_2779:
[----:B------:R-:W-:Y:S05]  /*0ac0*/  BSYNC B0 ;  /* 0x0000000000007941 */ /* 0x000fea0003800000 */
.L_x_2778:
[C---:B------:R-:W-:Y:S02]  /*0ad0*/  ISETP.GT.U32.AND P1, PT, R3.reuse, -0x3001, PT ;  /* 0xffffcfff0300780c */ /* 0x040fe40003f24070 */
[----:B------:R-:W-:Y:S02]  /*0ae0*/  IADD3 R3, R3, 0x3000, RZ ;  /* 0x0000300003037810 */ /* 0x000fe40007ffe0ff */
[----:B------:R-:W-:-:S09]  /*0af0*/  IADD3 R5, R5, 0x1800, RZ ;  /* 0x0000180005057810 */ /* 0x000fd20007ffe0ff */
[----:B------:R-:W-:Y:S05]  /*0b00*/  @P1 BRA `(.L_x_2780) ;  /* 0xfffffff400a01947 */ /* 0x000fea000383ffff */
[----:B------:R-:W-:Y:S05]  /*0b10*/  EXIT ;  /* 0x000000000000794d */ /* 0x000fea0003800000 */
.L_x_2777:
[----:B------:R-:W-:Y:S01]  /*0b20*/  HFMA2.MMA R19, -RZ, RZ, 0, 5.9604644775390625e-08 ;  /* 0x00000001ff137435 */ /* 0x000fe200000001ff */
[----:B---3--:R-:W-:Y:S01]  /*0b30*/  IMAD.MOV.U32 R20, RZ, RZ, R10 ;  /* 0x000000ffff147224 */ /* 0x008fe200078e000a */
[----:B------:R-:W-:Y:S02]  /*0b40*/  MOV R22, 0x1f ;  /* 0x0000001f00167802 */ /* 0x000fe40000000f00 */
[----:B------:R-:W-:-:S07]  /*0b50*/  MOV R17, 0xffffffff ;  /* 0xffffffff00117802 */ /* 0x000fce0000000f00 */
[----:B012---:R-:W-:Y:S05]  /*0b60*/  WARPSYNC.COLLECTIVE R17, `(.L_x_2781) ;  /* 0x0000000011087348 */ /* 0x007fea0003c00000 */
[----:B------:R3:W4:Y:S02]  /*0b70*/  SHFL.BFLY P2, R18, R20, R19, R22 ;  /* 0x0c00001314127389 */ /* 0x0007240000040016 */
[----:B01234-:R-:W-:Y:S01]  /*0b80*/  ENDCOLLECTIVE ;  /* 0x000000000000791b */ /* 0x01ffe20003800000 */
.L_x_2781:
[----:B------:R-:W-:Y:S01]  /*0b90*/  HFMA2.MMA R19, -RZ, RZ, 0, 1.1920928955078125e-07 ;  /* 0x00000002ff137435 */ /* 0x000fe200000001ff */
[----:B------:R-:W-:-:S04]  /*0ba0*/  IMAD.MOV.U32 R11, RZ, RZ, R18 ;  /* 0x000000ffff0b7224 */ /* 0x000fc800078e0012 */
[----:B------:R-:W-:-:S05]  /*0bb0*/  FADD.FTZ R11, R10, R11 ;  /* 0x0000000b0a0b7221 */ /* 0x000fca0000010000 */
[----:B------:R-:W-:-:S07]  /*0bc0*/  MOV R20, R11 ;  /* 0x0000000b00147202 */ /* 0x000fce0000000f00 */
[----:B------:R-:W-:Y:S05]  /*0bd0*/  WARPSYNC.COLLECTIVE R17, `(.L_x_2782) ;  /* 0x0000000011087348 */ /* 0x000fea0003c00000 */
[----:B------:R0:W1:Y:S02]  /*0be0*/  SHFL.BFLY P2, R18, R20, R19, R22 ;  /* 0x0c00001314127389 */ /* 0x0000640000040016 */
[----:B01----:R-:W-:Y:S01]  /*0bf0*/  ENDCOLLECTIVE ;  /* 0x000000000000791b */ /* 0x003fe20003800000 */
.L_x_2782:
[----:B------:R-:W-:Y:S01]  /*0c00*/  HFMA2.MMA R19, -RZ, RZ, 0, 2.384185791015625e-07 ;  /* 0x00000004ff137435 */ /* 0x000fe200000001ff */
[----:B------:R-:W-:-:S05]  /*0c10*/  MOV R12, R18 ;  /* 0x00000012000c7202 */ /* 0x000fca0000000f00 */
[----:B------:R-:W-:-:S04]  /*0c20*/  FADD.FTZ R12, R11, R12 ;  /* 0x0000000c0b0c7221 */ /* 0x000fc80000010000 */
[----:B------:R-:W-:-:S07]  /*0c30*/  IMAD.MOV.U32 R20, RZ, RZ, R12 ;  /* 0x000000ffff147224 */ /* 0x000fce00078e000c */
[----:B------:R-:W-:Y:S05]  /*0c40*/  WARPSYNC.COLLECTIVE R17, `(.L_x_2783) ;  /* 0x0000000011087348 */ /* 0x000fea0003c00000 */
[----:B------:R0:W1:Y:S02]  /*0c50*/  SHFL.BFLY P2, R18, R20, R19, R22 ;  /* 0x0c00001314127389 */ /* 0x0000640000040016 */
[----:B01----:R-:W-:Y:S01]  /*0c60*/  ENDCOLLECTIVE ;  /* 0x000000000000791b */ /* 0x003fe20003800000 */
.L_x_2783:
[----:B------:R-:W-:Y:S01]  /*0c70*/  IMAD.MOV.U32 R19, RZ, RZ, 0x8 ;  /* 0x00000008ff137424 */ /* 0x000fe200078e00ff */
[----:B------:R-:W-:-:S05]  /*0c80*/  MOV R13, R18 ;  /* 0x00000012000d7202 */ /* 0x000fca0000000f00 */
[----:B------:R-:W-:-:S05]  /*0c90*/  FADD.FTZ R13, R12, R13 ;  /* 0x0000000d0c0d7221 */ /* 0x000fca0000010000 */
[----:B------:R-:W-:-:S07]  /*0ca0*/  MOV R20, R13 ;  /* 0x0000000d00147202 */ /* 0x000fce0000000f00 */
[----:B------:R-:W-:Y:S05]  /*0cb0*/  WARPSYNC.COLLECTIVE R17, `(.L_x_2784) ;  /* 0x0000000011087348 */ /* 0x000fea0003c00000 */
[----:B------:R0:W1:Y:S02]  /*0cc0*/  SHFL.BFLY P2, R18, R20, R19, R22 ;  /* 0x0c00001314127389 */ /* 0x0000640000040016 */
[----:B01----:R-:W-:Y:S01]  /*0cd0*/  ENDCOLLECTIVE ;  /* 0x000000000000791b */ /* 0x003fe20003800000 */
.L_x_2784:
[----:B------:R-:W-:Y:S01]  /*0ce0*/  HFMA2.MMA R19, -RZ, RZ, 0, 9.5367431640625e-07 ;  /* 0x00000010ff137435 */ /* 0x000fe200000001ff */
[----:B------:R-:W-:-:S05]  /*0cf0*/  MOV R10, R18 ;  /* 0x00000012000a7202 */ /* 0x000fca0000000f00 */
[----:B------:R-:W-:-:S05]  /*0d00*/  FADD.FTZ R10, R13, R10 ;  /* 0x0000000a0d0a7221 */ /* 0x000fca0000010000 */
[----:B------:R-:W-:-:S07]  /*0d10*/  MOV R20, R10 ;  /* 0x0000000a00147202 */ /* 0x000fce0000000f00 */
[----:B------:R-:W-:Y:S05]  /*0d20*/  WARPSYNC.COLLECTIVE R17, `(.L_x_2785) ;  /* 0x0000000011087348 */ /* 0x000fea0003c00000 */
[----:B------:R0:W1:Y:S02]  /*0d30*/  SHFL.BFLY P2, R18, R20, R19, R22 ;  /* 0x0c00001314127389 */ /* 0x0000640000040016 */
[----:B01----:R-:W-:Y:S01]  /*0d40*/  ENDCOLLECTIVE ;  /* 0x000000000000791b */ /* 0x003fe20003800000 */
.L_x_2785:
[----:B------:R-:W-:Y:S01]  /*0d50*/  HFMA2.MMA R19, -RZ, RZ, 0, 5.9604644775390625e-08 ;  /* 0x00000001ff137435 */ /* 0x000fe200000001ff */
[----:B------:R-:W-:Y:S01]  /*0d60*/  MOV R20, R9 ;  /* 0x0000000900147202 */ /* 0x000fe20000000f00 */
[----:B------:R-:W-:-:S09]  /*0d70*/  IMAD.MOV.U32 R11, RZ, RZ, R18 ;  /* 0x000000ffff0b7224 */ /* 0x000fd200078e0012 */
[----:B------:R-:W-:Y:S05]  /*0d80*/  WARPSYNC.COLLECTIVE R17, `(.L_x_2786) ;  /* 0x0000000011087348 */ /* 0x000fea0003c00000 */
[----:B------:R0:W1:Y:S02]  /*0d90*/  SHFL.BFLY P2, R18, R20, R19, R22 ;  /* 0x0c00001314127389 */ /* 0x0000640000040016 */
[----:B01----:R-:W-:Y:S01]  /*0da0*/  ENDCOLLECTIVE ;  /* 0x000000000000791b */ /* 0x003fe20003800000 */
.L_x_2786:
[----:B------:R-:W-:Y:S01]  /*0db0*/  HFMA2.MMA R19, -RZ, RZ, 0, 1.1920928955078125e-07 ;  /* 0x00000002ff137435 */ /* 0x000fe200000001ff */
[----:B------:R-:W-:-:S05]  /*0dc0*/  MOV R12, R18 ;  /* 0x00000012000c7202 */ /* 0x000fca0000000f00 */
[----:B------:R-:W-:-:S04]  /*0dd0*/  FADD.FTZ R14, R9, R12 ;  /* 0x0000000c090e7221 */ /* 0x000fc80000010000 */
[----:B------:R-:W-:-:S07]  /*0de0*/  IMAD.MOV.U32 R20, RZ, RZ, R14 ;  /* 0x000000ffff147224 */ /* 0x000fce00078e000e */
[----:B------:R-:W-:Y:S05]  /*0df0*/  WARPSYNC.COLLECTIVE R17, `(.L_x_2787) ;  /* 0x0000000011087348 */ /* 0x000fea0003c00000 */
[----:B------:R0:W1:Y:S02]  /*0e00*/  SHFL.BFLY P2, R18, R20, R19, R22 ;  /* 0x0c00001314127389 */ /* 0x0000640000040016 */
[----:B01----:R-:W-:Y:S01]  /*0e10*/  ENDCOLLECTIVE ;  /* 0x000000000000791b */ /* 0x003fe20003800000 */
.L_x_2787:
[----:B------:R-:W-:Y:S01]  /*0e20*/  IMAD.MOV.U32 R19, RZ, RZ, 0x4 ;  /* 0x00000004ff137424 */ /* 0x000fe200078e00ff */
[----:B------:R-:W-:-:S05]  /*0e30*/  MOV R13, R18 ;  /* 0x00000012000d7202 */ /* 0x000fca0000000f00 */
[----:B------:R-:W-:-:S05]  /*0e40*/  FADD.FTZ R15, R14, R13 ;  /* 0x0000000d0e0f7221 */ /* 0x000fca0000010000 */
[----:B------:R-:W-:-:S07]  /*0e50*/  MOV R20, R15 ;  /* 0x0000000f00147202 */ /* 0x000fce0000000f00 */
[----:B------:R-:W-:Y:S05]  /*0e60*/  WARPSYNC.COLLECTIVE R17, `(.L_x_2788) ;  /* 0x0000000011087348 */ /* 0x000fea0003c00000 */
[----:B------:R0:W1:Y:S02]  /*0e70*/  SHFL.BFLY P2, R18, R20, R19, R22 ;  /* 0x0c00001314127389 */ /* 0x0000640000040016 */
[----:B01----:R-:W-:Y:S01]  /*0e80*/  ENDCOLLECTIVE ;  /* 0x000000000000791b */ /* 0x003fe20003800000 */
.L_x_2788:
[----:B------:R-:W-:Y:S01]  /*0e90*/  HFMA2.MMA R19, -RZ, RZ, 0, 4.76837158203125e-07 ;  /* 0x00000008ff137435 */ /* 0x000fe200000001ff */
[----:B------:R-:W-:-:S05]  /*0ea0*/  MOV R16, R18 ;  /* 0x0000001200107202 */ /* 0x000fca0000000f00 */
[----:B------:R-:W-:-:S05]  /*0eb0*/  FADD.FTZ R16, R15, R16 ;  /* 0x000000100f107221 */ /* 0x000fca0000010000 */
[----:B------:R-:W-:-:S07]  /*0ec0*/  MOV R20, R16 ;  /* 0x0000001000147202 */ /* 0x000fce0000000f00 */
[----:B------:R-:W-:Y:S05]  /*0ed0*/  WARPSYNC.COLLECTIVE R17, `(.L_x_2789) ;  /* 0x0000000011087348 */ /* 0x000fea0003c00000 */
[----:B------:R0:W1:Y:S02]  /*0ee0*/  SHFL.BFLY P2, R18, R20, R19, R22 ;  /* 0x0c00001314127389 */ /* 0x0000640000040016 */
[----:B01----:R-:W-:Y:S01]  /*0ef0*/  ENDCOLLECTIVE ;  /* 0x000000000000791b */ /* 0x003fe20003800000 */
.L_x_2789:
[----:B------:R-:W-:Y:S01]  /*0f00*/  HFMA2.MMA R19, -RZ, RZ, 0, 9.5367431640625e-07 ;  /* 0x00000010ff137435 */ /* 0x000fe200000001ff */
[----:B------:R-:W-:-:S04]  /*0f10*/  IMAD.MOV.U32 R9, RZ, RZ, R18 ;  /* 0x000000ffff097224 */ /* 0x000fc800078e0012 */
[----:B------:R-:W-:-:S05]  /*0f20*/  FADD.FTZ R9, R16, R9 ;  /* 0x0000000910097221 */ /* 0x000fca0000010000 */
[----:B------:R-:W-:-:S07]  /*0f30*/  MOV R20, R9 ;  /* 0x0000000900147202 */ /* 0x000fce0000000f00 */
[----:B------:R-:W-:Y:S05]  /*0f40*/  WARPSYNC.COLLECTIVE R17, `(.L_x_2790) ;  /* 0x0000000011087348 */ /* 0x000fea0003c00000 */
[----:B------:R0:W1:Y:S02]  /*0f50*/  SHFL.BFLY P2, R18, R20, R19, R22 ;  /* 0x0c00001314127389 */ /* 0x0000640000040016 */
[----:B01----:R-:W-:Y:S01]  /*0f60*/  ENDCOLLECTIVE ;  /* 0x000000000000791b */ /* 0x003fe20003800000 */
.L_x_2790:
[----:B------:R-:W-:Y:S01]  /*0f70*/  MOV R14, R18 ;  /* 0x00000012000e7202 */ /* 0x000fe20000000f00 */
[----:B------:R-:W-:Y:S06]  /*0f80*/  BRA `(.L_x_2791) ;  /* 0xfffffff8007c7947 */ /* 0x000fec000383ffff */
.L_x_2792:
        /* <DEDUP_REMOVED lines=15> */
.L_x_5504:


//--------------------- .text._ZN10layer_norm13ln_bwd_kernelINS_13Kernel_traitsI13__nv_bfloat16fS2_fjLj12288ELj4ELj1ELj4ELj16ENS_18Kernel_traits_baseILj12288ES2_fS2_fjLj128EEEEEEEvNS_9BwdParamsE --------------------------
	.section	.text._ZN10layer_norm13ln_bwd_kernelINS_13Kernel_traitsI13__nv_bfloat16fS2_fjLj12288ELj4ELj1ELj4ELj16ENS_18Kernel_traits_baseILj12288ES2_fS2_fjLj128EEEEEEEvNS_9BwdParamsE,"ax",@progbits
	.align	128
        .global         _ZN10layer_norm13ln_bwd_kernelINS_13Kernel_traitsI13__nv_bfloat16fS2_fjLj12288ELj4ELj1ELj4ELj16ENS_18Kernel_traits_baseILj12288ES2_fS2_fjLj128EEEEEEEvNS_9BwdParamsE
        .type           _ZN10layer_norm13ln_bwd_kernelINS_13Kernel_traitsI13__nv_bfloat16fS2_fjLj12288ELj4ELj1ELj4ELj16ENS_18Kernel_traits_baseILj12288ES2_fS2_fjLj128EEEEEEEvNS_9BwdParamsE,@function
        .size           _ZN10layer_norm13ln_bwd_kernelINS_13Kernel_traitsI13__nv_bfloat16fS2_fjLj12288ELj4ELj1ELj4ELj16ENS_18Kernel_traits_baseILj12288ES2_fS2_fjLj128EEEEEEEvNS_9BwdParamsE,(.L_x_5505 - _ZN10layer_norm13ln_bwd_kernelINS_13Kernel_traitsI13__nv_bfloat16fS2_fjLj12288ELj4ELj1ELj4ELj16ENS_18Kernel_traits_baseILj12288ES2_fS2_fjLj128EEEEEEEvNS_9BwdParamsE)
        .other          _ZN10layer_norm13ln_bwd_kernelINS_13Kernel_traitsI13__nv_bfloat16fS2_fjLj12288ELj4ELj1ELj4ELj16ENS_18Kernel_traits_baseILj12288ES2_fS2_fjLj128EEEEEEEvNS_9BwdParamsE,@"STO_CUDA_ENTRY STV_DEFAULT"
_ZN10layer_norm13ln_bwd_kernelINS_13Kernel_traitsI13__nv_bfloat16fS2_fjLj12288ELj4ELj1ELj4ELj16ENS_18Kernel_traits_baseILj12288ES2_fS2_fjLj128EEEEEEEvNS_9BwdParamsE:
.text._ZN10layer_norm13ln_bwd_kernelINS_13Kernel_traitsI13__nv_bfloat16fS2_fjLj12288ELj4ELj1ELj4ELj16ENS_18Kernel_traits_baseILj12288ES2_fS2_fjLj128EEEEEEEvNS_9BwdParamsE:
        /* <DEDUP_REMOVED lines=18> */
[----:B------:R-:W4:Y:S08]  /*0120*/  @P0 LDC.64 R6, c[0x0][0x248] ;  /* 0x00009200ff060b82 */ /* 0x000f300000000a00 */
[----:B------:R-:W4:Y:S01]  /*0130*/  @P0 LDC.64 R10, c[0x0][0x248] ;  /* 0x00009200ff0a0b82 */ /* 0x000f220000000a00 */
[----:B--2---:R-:W-:Y:S01]  /*0140*/  @P0 IMAD.WIDE.U32 R2, R13, 0x8, R2 ;  /* 0x000000080d020825 */ /* 0x004fe200078e0002 */
[----:B------:R-:W-:-:S02]  /*0150*/  @P0 IADD3 R13, R28, 0x800, RZ ;  /* 0x000008001c0d0810 */ /* 0x000fc40007ffe0ff */
[----:B------:R-:W-:Y:S02]  /*0160*/  SHF.R.U32.HI R26, RZ, 0x2, R26 ;  /* 0x00000002ff1a7819 */ /* 0x000fe4000001161a */
[C---:B------:R-:W-:Y:S01]  /*0170*/  @P0 IADD3 R15, R28.reuse, 0x400, RZ ;  /* 0x000004001c0f0810 */ /* 0x040fe20007ffe0ff */
[----:B0-----:R-:W-:Y:S01]  /*0180*/  @P0 IMAD.WIDE.U32 R8, R13, 0x8, R8 ;  /* 0x000000080d080825 */ /* 0x001fe200078e0008 */
[C---:B------:R-:W-:Y:S01]  /*0190*/  @P0 IADD3 R17, R28.reuse, 0x600, RZ ;  /* 0x000006001c110810 */ /* 0x040fe20007ffe0ff */
[----:B------:R-:W5:Y:S01]  /*01a0*/  @P0 LDG.E.64 R92, desc[UR6][R2.64] ;  /* 0x00000006025c0981 */ /* 0x000f62000c1e1b00 */
[C---:B------:R-:W-:Y:S01]  /*01b0*/  @P0 IADD3 R19, R28.reuse, 0xa00, RZ ;  /* 0x00000a001c130810 */ /* 0x040fe20007ffe0ff */
[----:B-1----:R-:W-:Y:S01]  /*01c0*/  @P0 IMAD.WIDE.U32 R4, R15, 0x8, R4 ;  /* 0x000000080f040825 */ /* 0x002fe200078e0004 */
[C---:B---3--:R-:W-:Y:S01]  /*01d0*/  @P0 LEA R12, P1, R28.reuse, R20, 0x3 ;  /* 0x000000141c0c0211 */ /* 0x048fe200078218ff */
[----:B------:R-:W5:Y:S01]  /*01e0*/  @P0 LDG.E.64 R80, desc[UR6][R8.64] ;  /* 0x0000000608500981 */ /* 0x000f62000c1e1b00 */
[----:B------:R-:W-:Y:S01]  /*01f0*/  LEA.HI R95, R29, R26, RZ, 0x19 ;  /* 0x0000001a1d5f7211 */ /* 0x000fe200078fc8ff */
[----:B----4-:R-:W-:Y:S01]  /*0200*/  @P0 IMAD.WIDE.U32 R6, R17, 0x8, R6 ;  /* 0x0000000811060825 */ /* 0x010fe200078e0006 */
[----:B------:R-:W-:Y:S01]  /*0210*/  @P0 LEA.HI.X R13, R28, R21, RZ, 0x3, P1 ;  /* 0x000000151c0d0211 */ /* 0x000fe200008f1cff */
[----:B------:R-:W5:Y:S01]  /*0220*/  @P0 LDG.E.64 R88, desc[UR6][R4.64] ;  /* 0x0000000604580981 */ /* 0x000f62000c1e1b00 */
[----:B------:R-:W-:-:S03]  /*0230*/  MOV R25, R95 ;  /* 0x0000005f00197202 */ /* 0x000fc60000000f00 */
[----:B------:R-:W5:Y:S01]  /*0240*/  @P0 LDG.E.64 R84, desc[UR6][R6.64] ;  /* 0x0000000606540981 */ /* 0x000f62000c1e1b00 */
[----:B------:R-:W-:-:S03]  /*0250*/  @P0 IMAD.WIDE.U32 R10, R19, 0x8, R10 ;  /* 0x00000008130a0825 */ /* 0x000fc600078e000a */
        /* <DEDUP_REMOVED lines=35> */
[----:B------:R0:W4:Y:S01]  /*0490*/  LDG.E.64 R12, desc[UR6][R2.64+0x5000] ;  /* 0x00500006020c7981 */ /* 0x000122000c1e1b00 */
[C---:B-----5:R-:W-:Y:S01]  /*04a0*/  SHF.R.U64 R126, R122.reuse, 0x10, R123 ;  /* 0x000000107a7e7819 */ /* 0x060fe2000000127b */
[----:B------:R-:W-:Y:S01]  /*04b0*/  HFMA2.MMA R134, -RZ, RZ, 0, 5.9604644775390625e-08 ;  /* 0x00000001ff867435 */ /* 0x000fe200000001ff */
[----:B------:R-:W-:-:S02]  /*04c0*/  SHF.L.U32 R127, R122, 0x10, RZ ;  /* 0x000000107a7f7819 */ /* 0x000fc400000006ff */
        /* <DEDUP_REMOVED lines=36> */
[----:B0-----:R-:W-:Y:S02]  /*0710*/  CS2R R2, SRZ ;  /* 0x0000000000027805 */ /* 0x001fe4000001ff00 */
[----:B------:R-:W-:-:S02]  /*0720*/  SHF.L.U32 R89, R89, 0x10, RZ ;  /* 0x0000001059597819 */ /* 0x000fc400000006ff */
[----:B------:R-:W-:Y:S02]  /*0730*/  SHF.L.U32 R85, R85, 0x10, RZ ;  /* 0x0000001055557819 */ /* 0x000fe400000006ff */
[----:B------:R-:W-:Y:S02]  /*0740*/  SHF.L.U32 R81, R81, 0x10, RZ ;  /* 0x0000001051517819 */ /* 0x000fe400000006ff */
[----:B------:R-:W-:Y:S02]  /*0750*/  SHF.L.U32 R77, R77, 0x10, RZ ;  /* 0x000000104d4d7819 */ /* 0x000fe400000006ff */
[----:B------:R-:W-:Y:S02]  /*0760*/  MOV R24, RZ ;  /* 0x000000ff00187202 */ /* 0x000fe40000000f00 */
        /* <DEDUP_REMOVED lines=53> */
[----:B------:R-:W-:-:S07]  /*0ac0*/  SHF.L.U32 R115, R115, 0x10, RZ ;  /* 0x0000001073737819 */ /* 0x000fce00000006ff */
.L_x_2799:
[----:B------:R-:W-:Y:S01]  /*0ad0*/  ULDC.64 UR4, c[0x0][0x228] ;  /* 0x00008a0000047ab9 */ /* 0x000fe20000000a00 */
[----:B------:R-:W-:Y:S01]  /*0ae0*/  IMAD R143, R25, 0xc00, R28 ;  /* 0x00000c00198f7824 */ /* 0x000fe200078e021c */
[----:B------:R-:W-:Y:S01]  /*0af0*/  ISETP.NE.U32.AND P0, PT, RZ, UR4, PT ;  /* 0x00000004ff007c0c */ /* 0x000fe2000bf05070 */
[----:B--2---:R-:W0:Y:S03]  /*0b00*/  LDC.64 R130, c[0x0][0x268] ;  /* 0x00009a00ff827b82 */ /* 0x004e260000000a00 */
[----:B------:R-:W-:Y:S02]  /*0b10*/  ISETP.NE.AND.EX P0, PT, RZ, UR5, PT, P0 ;  /* 0x00000005ff007c0c */ /* 0x000fe4000bf05300 */
[----:B------:R-:W-:-:S03]  /*0b20*/  IADD3 R95, R143, 0x800, RZ ;  /* 0x000008008f5f7810 */ /* 0x000fc60007ffe0ff */
[----:B------:R-:W1:Y:S08]  /*0b30*/  LDC.64 R140, c[0x0][0x238] ;  /* 0x00008e00ff8c7b82 */ /* 0x000e700000000a00 */
[----:B------:R-:W2:Y:S01]  /*0b40*/  @P0 LDC.64 R36, c[0x0][0x228] ;  /* 0x00008a00ff240b82 */ /* 0x000ea20000000a00 */
[----:B------:R-:W-:-:S04]  /*0b50*/  @P0 LEA R40, P1, R143, UR4, 0x4 ;  /* 0x000000048f280c11 */ /* 0x000fc8000f8220ff */
[C---:B------:R-:W-:Y:S02]  /*0b60*/  @P0 LEA.HI.X R41, R143.reuse, UR5, RZ, 0x4, P1 ;  /* 0x000000058f290c11 */ /* 0x040fe400088f24ff */
[C---:B------:R-:W-:Y:S01]  /*0b70*/  IADD3 R155, R143.reuse, 0x200, RZ ;  /* 0x000002008f9b7810 */ /* 0x040fe20007ffe0ff */
[----:B------:R-:W3:Y:S03]  /*0b80*/  @!P0 LDC.64 R148, c[0x0][0x220] ;  /* 0x00008800ff948b82 */ /* 0x000ee60000000a00 */
[----:B------:R-:W4:Y:S01]  /*0b90*/  @P0 LDG.E.128 R40, desc[UR6][R40.64] ;  /* 0x0000000628280981 */ /* 0x000f22000c1e1d00 */
[C---:B------:R-:W-:Y:S02]  /*0ba0*/  IADD3 R154, R143.reuse, 0x400, RZ ;  /* 0x000004008f9a7810 */ /* 0x040fe40007ffe0ff */
[C---:B------:R-:W-:Y:S02]  /*0bb0*/  IADD3 R151, R143.reuse, 0x600, RZ ;  /* 0x000006008f977810 */ /* 0x040fe40007ffe0ff */
[----:B------:R-:W-:Y:S01]  /*0bc0*/  IADD3 R150, R143, 0xa00, RZ ;  /* 0x00000a008f967810 */ /* 0x000fe20007ffe0ff */
[----:B------:R-:W5:Y:S01]  /*0bd0*/  @!P0 LDC.64 R144, c[0x0][0x230] ;  /* 0x00008c00ff908b82 */ /* 0x000f620000000a00 */
[----:B--2---:R-:W-:-:S06]  /*0be0*/  @P0 IMAD.WIDE.U32 R36, R95, 0x10, R36 ;  /* 0x000000105f240825 */ /* 0x004fcc00078e0024 */
[----:B------:R-:W2:Y:S01]  /*0bf0*/  @P0 LDG.E.128 R36, desc[UR6][R36.64] ;  /* 0x0000000624240981 */ /* 0x000ea2000c1e1d00 */
[----:B------:R-:W-:-:S04]  /*0c00*/  @P0 LEA R44, P1, R155, UR4, 0x4 ;  /* 0x000000049b2c0c11 */ /* 0x000fc8000f8220ff */
[----:B------:R-:W-:-:S06]  /*0c10*/  @P0 LEA.HI.X R45, R155, UR5, RZ, 0x4, P1 ;  /* 0x000000059b2d0c11 */ /* 0x000fcc00088f24ff */
[----:B------:R-:W4:Y:S01]  /*0c20*/  @P0 LDG.E.128 R44, desc[UR6][R44.64] ;  /* 0x000000062c2c0981 */ /* 0x000f22000c1e1d00 */
        /* <DEDUP_REMOVED lines=9> */
[----:B0-----:R-:W-:-:S04]  /*0cc0*/  IMAD.WIDE.U32 R152, R95, 0x8, R130 ;  /* 0x000000085f987825 */ /* 0x001fc800078e0082 */
[----:B---3--:R-:W-:Y:S02]  /*0cd0*/  @!P0 IMAD.WIDE.U32 R148, R95, 0x10, R148 ;  /* 0x000000105f948825 */ /* 0x008fe400078e0094 */
[----:B------:R-:W0:Y:S01]  /*0ce0*/  @!P0 LDC.64 R94, c[0x0][0x220] ;  /* 0x00008800ff5e8b82 */ /* 0x000e220000000a00 */
[----:B------:R-:W3:Y:S01]  /*0cf0*/  LDG.E.64 R152, desc[UR6][R152.64] ;  /* 0x0000000698987981 */ /* 0x000ee2000c1e1b00 */
[----:B------:R-:W-:-:S04]  /*0d00*/  IMAD.WIDE.U32 R132, R143, 0x8, R130 ;  /* 0x000000088f847825 */ /* 0x000fc800078e0082 */
[--C-:B------:R-:W-:Y:S02]  /*0d10*/  IMAD.WIDE.U32 R138, R155, 0x8, R130.reuse ;  /* 0x000000089b8a7825 */ /* 0x100fe400078e0082 */
[----:B------:R-:W2:Y:S02]  /*0d20*/  LDG.E.64 R132, desc[UR6][R132.64] ;  /* 0x0000000684847981 */ /* 0x000ea4000c1e1b00 */
[--C-:B------:R-:W-:Y:S01]  /*0d30*/  IMAD.WIDE.U32 R136, R154, 0x8, R130.reuse ;  /* 0x000000089a887825 */ /* 0x100fe200078e0082 */
[----:B------:R-:W-:Y:S01]  /*0d40*/  @P0 MOV R135, RZ ;  /* 0x000000ff00870202 */ /* 0x000fe20000000f00 */
[----:B------:R-:W4:Y:S02]  /*0d50*/  LDG.E.64 R138, desc[UR6][R138.64] ;  /* 0x000000068a8a7981 */ /* 0x000f24000c1e1b00 */
[--C-:B------:R-:W-:Y:S02]  /*0d60*/  IMAD.WIDE.U32 R146, R151, 0x8, R130.reuse ;  /* 0x0000000897927825 */ /* 0x100fe400078e0082 */
[----:B------:R-:W4:Y:S02]  /*0d70*/  LDG.E.64 R136, desc[UR6][R136.64] ;  /* 0x0000000688887981 */ /* 0x000f24000c1e1b00 */
[----:B------:R-:W-:-:S02]  /*0d80*/  IMAD.WIDE.U32 R130, R150, 0x8, R130 ;  /* 0x0000000896827825 */ /* 0x000fc400078e0082 */
[----:B------:R-:W4:Y:S02]  /*0d90*/  LDG.E.64 R146, desc[UR6][R146.64] ;  /* 0x0000000692927981 */ /* 0x000f24000c1e1b00 */
[----:B-----5:R-:W-:Y:S02]  /*0da0*/  @!P0 IMAD.WIDE R144, R25, 0x4, R144 ;  /* 0x0000000419908825 */ /* 0x020fe400078e0290 */
[----:B------:R-:W5:Y:S01]  /*0db0*/  LDG.E.64 R130, desc[UR6][R130.64] ;  /* 0x0000000682827981 */ /* 0x000f62000c1e1b00 */
[----:B0-----:R-:W-:-:S03]  /*0dc0*/  @!P0 LEA R142, P1, R143, R94, 0x4 ;  /* 0x0000005e8f8e8211 */ /* 0x001fc600078220ff */
[----:B------:R0:W4:Y:S01]  /*0dd0*/  @!P0 LDG.E R135, desc[UR6][R144.64] ;  /* 0x0000000690878981 */ /* 0x000122000c1e1900 */
[----:B-1----:R-:W-:Y:S01]  /*0de0*/  IMAD.WIDE R156, R25, 0x4, R140 ;  /* 0x00000004199c7825 */ /* 0x002fe200078e028c */
[----:B------:R-:W-:Y:S02]  /*0df0*/  @!P0 LEA.HI.X R143, R143, R95, RZ, 0x4, P1 ;  /* 0x0000005f8f8f8211 */ /* 0x000fe400008f24ff */
[----:B------:R-:W1:Y:S02]  /*0e00*/  @!P0 LDC.64 R94, c[0x0][0x220] ;  /* 0x00008800ff5e8b82 */ /* 0x000e640000000a00 */
[----:B------:R-:W4:Y:S01]  /*0e10*/  LDG.E R129, desc[UR6][R156.64] ;  /* 0x000000069c817981 */ /* 0x000f22000c1e1900 */
[----:B-1----:R-:W-:-:S04]  /*0e20*/  @!P0 LEA R140, P1, R155, R94, 0x4 ;  /* 0x0000005e9b8c8211 */ /* 0x002fc800078220ff */
[----:B------:R-:W-:Y:S02]  /*0e30*/  @!P0 LEA.HI.X R141, R155, R95, RZ, 0x4, P1 ;  /* 0x0000005f9b8d8211 */ /* 0x000fe400008f24ff */
[----:B------:R-:W0:Y:S02]  /*0e40*/  @!P0 LDC.64 R94, c[0x0][0x220] ;  /* 0x00008800ff5e8b82 */ /* 0x000e240000000a00 */
[----:B0-----:R-:W-:-:S04]  /*0e50*/  @!P0 LEA R144, P1, R154, R94, 0x4 ;  /* 0x0000005e9a908211 */ /* 0x001fc800078220ff */
[----:B------:R-:W-:Y:S02]  /*0e60*/  @!P0 LEA.HI.X R145, R154, R95, RZ, 0x4, P1 ;  /* 0x0000005f9a918211 */ /* 0x000fe400008f24ff */
[----:B------:R-:W0:Y:S01]  /*0e70*/  @!P0 LDC.64 R94, c[0x0][0x220] ;  /* 0x00008800ff5e8b82 */ /* 0x000e220000000a00 */
[----:B------:R-:W4:Y:S04]  /*0e80*/  @!P0 LDG.E.128 R40, desc[UR6][R142.64] ;  /* 0x000000068e288981 */ /* 0x000f28000c1e1d00 */
[----:B------:R0:W4:Y:S04]  /*0e90*/  @!P0 LDG.E.128 R36, desc[UR6][R148.64] ;  /* 0x0000000694248981 */ /* 0x000128000c1e1d00 */
[----:B------:R-:W4:Y:S01]  /*0ea0*/  @!P0 LDG.E.128 R44, desc[UR6][R140.64] ;  /* 0x000000068c2c8981 */ /* 0x000f22000c1e1d00 */
[----:B0-----:R-:W-:-:S03]  /*0eb0*/  @!P0 LEA R148, P1, R151, R94, 0x4 ;  /* 0x0000005e97948211 */ /* 0x001fc600078220ff */
[----:B------:R-:W4:Y:S01]  /*0ec0*/  @!P0 LDG.E.128 R48, desc[UR6][R144.64] ;  /* 0x0000000690308981 */ /* 0x000f22000c1e1d00 */
[----:B------:R-:W-:Y:S02]  /*0ed0*/  @!P0 LEA.HI.X R149, R151, R95, RZ, 0x4, P1 ;  /* 0x0000005f97958211 */ /* 0x000fe400008f24ff */
[----:B------:R-:W0:Y:S03]  /*0ee0*/  @!P0 LDC.64 R94, c[0x0][0x220] ;  /* 0x00008800ff5e8b82 */ /* 0x000e260000000a00 */
[----:B------:R1:W4:Y:S01]  /*0ef0*/  @!P0 LDG.E.128 R52, desc[UR6][R148.64] ;  /* 0x0000000694348981 */ /* 0x000322000c1e1d00 */
[----:B0-----:R-:W-:-:S04]  /*0f00*/  @!P0 LEA R142, P1, R150, R94, 0x4 ;  /* 0x0000005e968e8211 */ /* 0x001fc800078220ff */
[----:B------:R-:W-:-:S05]  /*0f10*/  @!P0 LEA.HI.X R143, R150, R95, RZ, 0x4, P1 ;  /* 0x0000005f968f8211 */ /* 0x000fca00008f24ff */
[----:B------:R0:W4:Y:S01]  /*0f20*/  @!P0 LDG.E.128 R56, desc[UR6][R142.64] ;  /* 0x000000068e388981 */ /* 0x000122000c1e1d00 */
[----:B------:R-:W0:Y:S01]  /*0f30*/  @P0 MUFU.RCP R94, R86 ;  /* 0x00000056005e0308 */ /* 0x000e220000001000 */
[----:B---3--:R-:W-:Y:S02]  /*0f40*/  MOV R150, R152 ;  /* 0x0000009800967202 */ /* 0x008fe40000000f00 */
[--C-:B-1----:R-:W-:Y:S02]  /*0f50*/  SHF.R.U64 R149, R152, 0x10, R153.reuse ;  /* 0x0000001098957819 */ /* 0x102fe40000001299 */
[----:B------:R-:W-:Y:S02]  /*0f60*/  MOV R151, R153 ;  /* 0x0000009900977202 */ /* 0x000fe40000000f00 */
[----:B------:R-:W-:Y:S02]  /*0f70*/  SHF.R.U32.HI R152, RZ, 0x10, R153 ;  /* 0x00000010ff987819 */ /* 0x000fe40000011699 */
[----:B--2---:R-:W-:-:S02]  /*0f80*/  SHF.R.U64 R153, R132, 0x10, R133 ;  /* 0x0000001084997819 */ /* 0x004fc40000001285 */
[----:B------:R-:W-:Y:S02]  /*0f90*/  MOV R163, R133 ;  /* 0x0000008500a37202 */ /* 0x000fe40000000f00 */
[----:B------:R-:W-:Y:S02]  /*0fa0*/  SHF.R.U32.HI R154, RZ, 0x10, R133 ;  /* 0x00000010ff9a7819 */ /* 0x000fe40000011685 */
[----:B------:R-:W1:Y:S01]  /*0fb0*/  @P0 MUFU.RCP R133, R109 ;  /* 0x0000006d00850308 */ /* 0x000e620000001000 */
[--C-:B-----5:R-:W-:Y:S02]  /*0fc0*/  SHF.R.U64 R155, R130, 0x10, R131.reuse ;  /* 0x00000010829b7819 */ /* 0x120fe40000001283 */
[----:B------:R-:W-:Y:S02]  /*0fd0*/  MOV R157, R131 ;  /* 0x00000083009d7202 */ /* 0x000fe40000000f00 */
[----:B------:R-:W-:Y:S02]  /*0fe0*/  SHF.R.U32.HI R158, RZ, 0x10, R131 ;  /* 0x00000010ff9e7819 */ /* 0x000fe40000011683 */
[----:B------:R-:W-:-:S02]  /*0ff0*/  LOP3.LUT P1, RZ, R134, 0xff, RZ, 0xc0, !PT ;  /* 0x000000ff86ff7812 */ /* 0x000fc4000782c0ff */
[----:B------:R-:W2:Y:S01]  /*1000*/  @P0 MUFU.RCP R134, R111 ;  /* 0x0000006f00860308 */ /* 0x000ea20000001000 */
[----:B------:R-:W-:Y:S02]  /*1010*/  MOV R156, R130 ;  /* 0x00000082009c7202 */ /* 0x000fe40000000f00 */
[----:B------:R-:W-:-:S05]  /*1020*/  MOV R165, R132 ;  /* 0x0000008400a57202 */ /* 0x000fca0000000f00 */
[----:B------:R-:W-:Y:S01]  /*1030*/  @P0 MUFU.RCP R132, R88 ;  /* 0x0000005800840308 */ /* 0x000fe20000001000 */
[----:B----4-:R-:W-:Y:S02]  /*1040*/  MOV R162, R136 ;  /* 0x0000008800a27202 */ /* 0x010fe40000000f00 */
[----:B------:R-:W-:-:S05]  /*1050*/  SHF.R.U64 R95, R136, 0x10, R137 ;  /* 0x00000010885f7819 */ /* 0x000fca0000001289 */
[----:B------:R-:W-:Y:S01]  /*1060*/  @P0 MUFU.RCP R136, R125 ;  /* 0x0000007d00880308 */ /* 0x000fe20000001000 */
[----:B------:R-:W-:Y:S02]  /*1070*/  MOV R164, R138 ;  /* 0x0000008a00a47202 */ /* 0x000fe40000000f00 */
[----:B------:R-:W-:Y:S02]  /*1080*/  SHF.R.U64 R141, R138, 0x10, R139 ;  /* 0x000000108a8d7819 */ /* 0x000fe4000000128b */
[----:B------:R-:W-:Y:S02]  /*1090*/  MOV R160, R146 ;  /* 0x0000009200a07202 */ /* 0x000fe40000000f00 */
[----:B0-----:R-:W-:Y:S02]  /*10a0*/  SHF.R.U64 R143, R146, 0x10, R147 ;  /* 0x00000010928f7819 */ /* 0x001fe40000001293 */
[----:B------:R-:W-:Y:S02]  /*10b0*/  MOV R161, R139 ;  /* 0x0000008b00a17202 */ /* 0x000fe40000000f00 */
[----:B------:R-:W-:-:S02]  /*10c0*/  SHF.R.U32.HI R139, RZ, 0x10, R139 ;  /* 0x00000010ff8b7819 */ /* 0x000fc4000001168b */
[----:B------:R-:W-:Y:S02]  /*10d0*/  SHF.L.U32 R165, R165, 0x10, RZ ;  /* 0x00000010a5a57819 */ /* 0x000fe400000006ff */
[----:B------:R-:W-:Y:S02]  /*10e0*/  SHF.L.U32 R163, R163, 0x10, RZ ;  /* 0x00000010a3a37819 */ /* 0x000fe400000006ff */
[----:B------:R-:W-:Y:S02]  /*10f0*/  MOV R159, R137 ;  /* 0x00000089009f7202 */ /* 0x000fe40000000f00 */
[----:B------:R-:W-:Y:S02]  /*1100*/  SHF.R.U32.HI R137, RZ, 0x10, R137 ;  /* 0x00000010ff897819 */ /* 0x000fe40000011689 */
[----:B------:R-:W-:Y:S01]  /*1110*/  SHF.L.U32 R164, R164, 0x10, RZ ;  /* 0x00000010a4a47819 */ /* 0x000fe200000006ff */
[----:B------:R-:W-:Y:S01]  /*1120*/  @P0 FADD.FTZ R131, -R83, R36 ;  /* 0x0000002453830221 */ /* 0x000fe20000010100 */
[----:B------:R-:W-:-:S03]  /*1130*/  @!P0 FADD.FTZ R130, R37, -R135 ;  /* 0x8000008725828221 */ /* 0x000fc60000010000 */
[----:B------:R-:W-:Y:S01]  /*1140*/  @P0 FMUL.FTZ R131, R131, R94 ;  /* 0x0000005e83830220 */ /* 0x000fe20000410000 */
[----:B------:R-:W-:Y:S02]  /*1150*/  @P0 FADD.FTZ R94, -R108, R37 ;  /* 0x000000256c5e0221 */ /* 0x000fe40000010100 */
[----:B------:R-:W0:Y:S02]  /*1160*/  @P0 MUFU.RCP R37, R128 ;  /* 0x0000008000250308 */ /* 0x000e240000001000 */
[----:B-1----:R-:W-:Y:S01]  /*1170*/  @P0 FMUL.FTZ R94, R94, R133 ;  /* 0x000000855e5e0220 */ /* 0x002fe20000410000 */
[----:B------:R-:W-:Y:S01]  /*1180*/  @!P0 FMUL.FTZ R94, R129, R130 ;  /* 0x00000082815e8220 */ /* 0x000fe20000410000 */
[----:B------:R-:W-:Y:S01]  /*1190*/  @P0 FADD.FTZ R130, -R110, R39 ;  /* 0x000000276e820221 */ /* 0x000fe20000010100 */
[----:B------:R-:W-:-:S03]  /*11a0*/  @!P0 FADD.FTZ R36, R36, -R135 ;  /* 0x8000008724248221 */ /* 0x000fc60000010000 */
[----:B--2---:R-:W-:Y:S01]  /*11b0*/  @P0 FMUL.FTZ R130, R130, R134 ;  /* 0x0000008682820220 */ /* 0x004fe20000410000 */
[----:B------:R-:W-:Y:S01]  /*11c0*/  @P0 FADD.FTZ R134, -R127, R40 ;  /* 0x000000287f860221 */ /* 0x000fe20000010100 */
[----:B------:R-:W-:Y:S01]  /*11d0*/  @!P0 FMUL.FTZ R131, R129, R36 ;  /* 0x0000002481838220 */ /* 0x000fe20000410000 */
[----:B------:R-:W-:Y:S02]  /*11e0*/  @!P0 FADD.FTZ R36, R39, -R135 ;  /* 0x8000008727248221 */ /* 0x000fe40000010000 */
[----:B------:R-:W1:Y:S01]  /*11f0*/  @P0 MUFU.RCP R39, R121 ;  /* 0x0000007900270308 */ /* 0x000e620000001000 */
[----:B------:R-:W-:Y:S01]  /*1200*/  @P0 FADD.FTZ R133, -R81, R38 ;  /* 0x0000002651850221 */ /* 0x000fe20000010100 */
[----:B0-----:R-:W-:-:S06]  /*1210*/  @P0 FMUL.FTZ R134, R134, R37 ;  /* 0x0000002586860220 */ /* 0x001fcc0000410000 */
[----:B------:R-:W0:Y:S01]  /*1220*/  @P0 MUFU.RCP R37, R124 ;  /* 0x0000007c00250308 */ /* 0x000e220000001000 */
[----:B------:R-:W-:Y:S01]  /*1230*/  @P0 FMUL.FTZ R133, R133, R132 ;  /* 0x0000008485850220 */ /* 0x000fe20000410000 */
[----:B------:R-:W-:Y:S01]  /*1240*/  @P0 FADD.FTZ R132, -R126, R41 ;  /* 0x000000297e840221 */ /* 0x000fe20000010100 */
[----:B------:R-:W-:-:S03]  /*1250*/  @P0 FADD.FTZ R138, -R123, R42 ;  /* 0x0000002a7b8a0221 */ /* 0x000fc60000010100 */
[----:B------:R-:W-:Y:S01]  /*1260*/  @P0 FMUL.FTZ R132, R132, R136 ;  /* 0x0000008884840220 */ /* 0x000fe20000410000 */
[----:B------:R-:W-:-:S04]  /*1270*/  @P0 FADD.FTZ R136, -R122, R43 ;  /* 0x0000002b7a880221 */ /* 0x000fc80000010100 */
[----:B-1----:R-:W-:Y:S02]  /*1280*/  @P0 FMUL.FTZ R136, R136, R39 ;  /* 0x0000002788880220 */ /* 0x002fe40000410000 */
[----:B------:R-:W1:Y:S01]  /*1290*/  @P0 MUFU.RCP R39, R117 ;  /* 0x0000007500270308 */ /* 0x000e620000001000 */
[----:B0-----:R-:W-:-:S07]  /*12a0*/  @P0 FMUL.FTZ R138, R138, R37 ;  /* 0x000000258a8a0220 */ /* 0x001fce0000410000 */
[----:B------:R-:W0:Y:S01]  /*12b0*/  @P0 MUFU.RCP R37, R120 ;  /* 0x0000007800250308 */ /* 0x000e220000001000 */
[----:B------:R-:W-:Y:S01]  /*12c0*/  @P0 FADD.FTZ R140, -R118, R45 ;  /* 0x0000002d768c0221 */ /* 0x000fe20000010100 */
[----:B------:R-:W-:-:S03]  /*12d0*/  @P0 FADD.FTZ R142, -R119, R44 ;  /* 0x0000002c778e0221 */ /* 0x000fc60000010100 */
[----:B-1----:R-:W-:-:S03]  /*12e0*/  @P0 FMUL.FTZ R140, R140, R39 ;  /* 0x000000278c8c0220 */ /* 0x002fc60000410000 */
[----:B------:R-:W1:Y:S01]  /*12f0*/  @P0 MUFU.RCP R39, R99 ;  /* 0x0000006300270308 */ /* 0x000e620000001000 */
[----:B0-----:R-:W-:-:S07]  /*1300*/  @P0 FMUL.FTZ R142, R142, R37 ;  /* 0x000000258e8e0220 */ /* 0x001fce0000410000 */
[----:B------:R-:W0:Y:S01]  /*1310*/  @P0 MUFU.RCP R37, R116 ;  /* 0x0000007400250308 */ /* 0x000e220000001000 */
[----:B------:R-:W-:Y:S01]  /*1320*/  @!P0 FADD.FTZ R44, R44, -R135 ;  /* 0x800000872c2c8221 */ /* 0x000fe20000010000 */
[----:B------:R-:W-:-:S03]  /*1330*/  @P0 FADD.FTZ R144, -R93, R46 ;  /* 0x0000002e5d900221 */ /* 0x000fc60000010100 */
[----:B------:R-:W-:Y:S01]  /*1340*/  @!P0 FMUL.FTZ R142, R129, R44 ;  /* 0x0000002c818e8220 */ /* 0x000fe20000410000 */
[----:B------:R-:W-:-:S04]  /*1350*/  @P0 FADD.FTZ R44, -R98, R47 ;  /* 0x0000002f622c0221 */ /* 0x000fc80000010100 */
[----:B-1----:R-:W-:Y:S02]  /*1360*/  @P0 FMUL.FTZ R44, R44, R39 ;  /* 0x000000272c2c0220 */ /* 0x002fe40000410000 */
[----:B------:R-:W1:Y:S01]  /*1370*/  @P0 MUFU.RCP R39, R101 ;  /* 0x0000006500270308 */ /* 0x000e620000001000 */
[----:B0-----:R-:W-:-:S07]  /*1380*/  @P0 FMUL.FTZ R144, R144, R37 ;  /* 0x0000002590900220 */ /* 0x001fce0000410000 */
[----:B------:R-:W0:Y:S01]  /*1390*/  @P0 MUFU.RCP R37, R78 ;  /* 0x0000004e00250308 */ /* 0x000e220000001000 */
[----:B------:R-:W-:Y:S01]  /*13a0*/  @!P0 FMUL.FTZ R130, R129, R36 ;  /* 0x0000002481828220 */ /* 0x000fe20000410000 */
[--C-:B------:R-:W-:Y:S01]  /*13b0*/  @!P0 FADD.FTZ R36, R41, -R135.reuse ;  /* 0x8000008729248221 */ /* 0x100fe20000010000 */
[--C-:B------:R-:W-:Y:S01]  /*13c0*/  @!P0 FADD.FTZ R46, R46, -R135.reuse ;  /* 0x800000872e2e8221 */ /* 0x100fe20000010000 */
[--C-:B------:R-:W-:Y:S02]  /*13d0*/  @!P0 FADD.FTZ R38, R38, -R135.reuse ;  /* 0x8000008726268221 */ /* 0x100fe40000010000 */
[----:B------:R-:W-:Y:S01]  /*13e0*/  @!P0 FMUL.FTZ R132, R129, R36 ;  /* 0x0000002481848220 */ /* 0x000fe20000410000 */
[----:B------:R-:W-:Y:S01]  /*13f0*/  @!P0 FADD.FTZ R36, R43, -R135 ;  /* 0x800000872b248221 */ /* 0x000fe20000010000 */
[----:B------:R-:W-:Y:S01]  /*1400*/  @!P0 FMUL.FTZ R144, R129, R46 ;  /* 0x0000002e81908220 */ /* 0x000fe20000410000 */
[----:B------:R-:W-:Y:S01]  /*1410*/  @P0 FADD.FTZ R46, -R100, R49 ;  /* 0x00000031642e0221 */ /* 0x000fe20000010100 */
[----:B------:R-:W-:Y:S01]  /*1420*/  @P0 FADD.FTZ R146, -R91, R48 ;  /* 0x000000305b920221 */ /* 0x000fe20000010100 */
[----:B------:R-:W-:Y:S01]  /*1430*/  @!P0 FMUL.FTZ R136, R129, R36 ;  /* 0x0000002481888220 */ /* 0x000fe20000410000 */
[--C-:B------:R-:W-:Y:S01]  /*1440*/  @!P0 FADD.FTZ R40, R40, -R135.reuse ;  /* 0x8000008728288221 */ /* 0x100fe20000010000 */
[--C-:B------:R-:W-:Y:S01]  /*1450*/  @!P0 FADD.FTZ R36, R45, -R135.reuse ;  /* 0x800000872d248221 */ /* 0x100fe20000010000 */
[----:B-1----:R-:W-:Y:S01]  /*1460*/  @P0 FMUL.FTZ R46, R46, R39 ;  /* 0x000000272e2e0220 */ /* 0x002fe20000410000 */
[C---:B------:R-:W-:Y:S01]  /*1470*/  @!P0 FMUL.FTZ R133, R129.reuse, R38 ;  /* 0x0000002681858220 */ /* 0x040fe20000410000 */
[----:B------:R-:W1:Y:S01]  /*1480*/  @P0 MUFU.RCP R39, R103 ;  /* 0x0000006700270308 */ /* 0x000e620000001000 */
[----:B0-----:R-:W-:Y:S01]  /*1490*/  @P0 FMUL.FTZ R146, R146, R37 ;  /* 0x0000002592920220 */ /* 0x001fe20000410000 */
[C---:B------:R-:W-:Y:S01]  /*14a0*/  @!P0 FMUL.FTZ R140, R129.reuse, R36 ;  /* 0x00000024818c8220 */ /* 0x040fe20000410000 */
[----:B------:R-:W-:Y:S01]  /*14b0*/  @!P0 FMUL.FTZ R134, R129, R40 ;  /* 0x0000002881868220 */ /* 0x000fe20000410000 */
[----:B------:R-:W-:-:S04]  /*14c0*/  @!P0 FADD.FTZ R36, R47, -R135 ;  /* 0x800000872f248221 */ /* 0x000fc80000010000 */
[----:B------:R-:W0:Y:S01]  /*14d0*/  @P0 MUFU.RCP R38, R82 ;  /* 0x0000005200260308 */ /* 0x000e220000001000 */
[----:B------:R-:W-:Y:S01]  /*14e0*/  @!P0 FMUL.FTZ R44, R129, R36 ;  /* 0x00000024812c8220 */ /* 0x000fe20000410000 */
[----:B------:R-:W-:-:S06]  /*14f0*/  @!P0 FADD.FTZ R48, R48, -R135 ;  /* 0x8000008730308221 */ /* 0x000fcc0000010000 */
[----:B------:R-:W2:Y:S01]  /*1500*/  @P0 MUFU.RCP R37, R80 ;  /* 0x0000005000250308 */ /* 0x000ea20000001000 */
[----:B------:R-:W-:-:S07]  /*1510*/  @!P0 FADD.FTZ R36, R49, -R135 ;  /* 0x8000008731248221 */ /* 0x000fce0000010000 */
[----:B------:R-:W3:Y:S01]  /*1520*/  @P0 MUFU.RCP R40, R105 ;  /* 0x0000006900280308 */ /* 0x000ee20000001000 */
[C---:B------:R-:W-:Y:S01]  /*1530*/  @!P0 FMUL.FTZ R146, R129.reuse, R48 ;  /* 0x0000003081928220 */ /* 0x040fe20000410000 */
[----:B------:R-:W-:Y:S01]  /*1540*/  @!P0 FMUL.FTZ R46, R129, R36 ;  /* 0x00000024812e8220 */ /* 0x000fe20000410000 */
[----:B------:R-:W-:Y:S01]  /*1550*/  @P0 FADD.FTZ R48, -R102, R51 ;  /* 0x0000003366300221 */ /* 0x000fe20000010100 */
[----:B------:R-:W-:Y:S01]  /*1560*/  @!P0 FADD.FTZ R36, R51, -R135 ;  /* 0x8000008733248221 */ /* 0x000fe20000010000 */
[----:B------:R-:W-:Y:S01]  /*1570*/  @P0 FADD.FTZ R47, -R87, R52 ;  /* 0x00000034572f0221 */ /* 0x000fe20000010100 */
[----:B------:R-:W-:Y:S01]  /*1580*/  @P0 FADD.FTZ R148, -R89, R50 ;  /* 0x0000003259940221 */ /* 0x000fe20000010100 */
[----:B-1----:R-:W-:Y:S01]  /*1590*/  @P0 FMUL.FTZ R48, R48, R39 ;  /* 0x0000002730300220 */ /* 0x002fe20000410000 */
[----:B------:R-:W-:Y:S01]  /*15a0*/  @!P0 FMUL.FTZ R48, R129, R36 ;  /* 0x0000002481308220 */ /* 0x000fe20000410000 */
[----:B0-----:R-:W-:Y:S01]  /*15b0*/  @P0 FMUL.FTZ R47, R47, R38 ;  /* 0x000000262f2f0220 */ /* 0x001fe20000410000 */
[----:B------:R-:W-:Y:S01]  /*15c0*/  @P0 FADD.FTZ R45, -R104, R53 ;  /* 0x00000035682d0221 */ /* 0x000fe20000010100 */
[----:B--2---:R-:W-:Y:S01]  /*15d0*/  @P0 FMUL.FTZ R148, R148, R37 ;  /* 0x0000002594940220 */ /* 0x004fe20000410000 */
[----:B------:R-:W0:Y:S01]  /*15e0*/  @P0 MUFU.RCP R38, R84 ;  /* 0x0000005400260308 */ /* 0x000e220000001000 */
[--C-:B------:R-:W-:Y:S01]  /*15f0*/  @!P0 FADD.FTZ R36, R53, -R135.reuse ;  /* 0x8000008735248221 */ /* 0x100fe20000010000 */
[----:B------:R-:W-:Y:S01]  /*1600*/  @!P0 FADD.FTZ R52, R52, -R135 ;  /* 0x8000008734348221 */ /* 0x000fe20000010000 */
[----:B---3--:R-:W-:-:S05]  /*1610*/  @P0 FMUL.FTZ R45, R45, R40 ;  /* 0x000000282d2d0220 */ /* 0x008fca0000410000 */
[----:B------:R-:W1:Y:S01]  /*1620*/  @P0 MUFU.RCP R37, R107 ;  /* 0x0000006b00250308 */ /* 0x000e620000001000 */
[C---:B------:R-:W-:Y:S01]  /*1630*/  @!P0 FMUL.FTZ R45, R129.reuse, R36 ;  /* 0x00000024812d8220 */ /* 0x040fe20000410000 */
[----:B------:R-:W-:Y:S01]  /*1640*/  @!P0 FMUL.FTZ R47, R129, R52 ;  /* 0x00000034812f8220 */ /* 0x000fe20000410000 */
[----:B------:R-:W-:-:S05]  /*1650*/  @!P0 FADD.FTZ R50, R50, -R135 ;  /* 0x8000008732328221 */ /* 0x000fca0000010000 */
[----:B------:R-:W2:Y:S01]  /*1660*/  @P0 MUFU.RCP R40, R90 ;  /* 0x0000005a00280308 */ /* 0x000ea20000001000 */
[----:B------:R-:W-:-:S07]  /*1670*/  @!P0 FMUL.FTZ R148, R129, R50 ;  /* 0x0000003281948220 */ /* 0x000fce0000410000 */
[----:B------:R-:W3:Y:S01]  /*1680*/  @P0 MUFU.RCP R36, R113 ;  /* 0x0000007100240308 */ /* 0x000ee20000001000 */
[----:B------:R-:W-:Y:S01]  /*1690*/  @P0 FADD.FTZ R49, -R85, R54 ;  /* 0x0000003655310221 */ /* 0x000fe20000010100 */
[----:B------:R-:W-:-:S06]  /*16a0*/  @P0 FADD.FTZ R50, -R106, R55 ;  /* 0x000000376a320221 */ /* 0x000fcc0000010100 */
[----:B------:R-:W4:Y:S01]  /*16b0*/  @P0 MUFU.RCP R53, R92 ;  /* 0x0000005c00350308 */ /* 0x000f220000001000 */
[----:B------:R-:W-:-:S07]  /*16c0*/  @!P0 FADD.FTZ R42, R42, -R135 ;  /* 0x800000872a2a8221 */ /* 0x000fce0000010000 */
[----:B------:R-:W5:Y:S01]  /*16d0*/  @P0 MUFU.RCP R52, R115 ;  /* 0x0000007300340308 */ /* 0x000f620000001000 */
[----:B0-----:R-:W-:Y:S01]  /*16e0*/  @P0 FMUL.FTZ R49, R49, R38 ;  /* 0x0000002631310220 */ /* 0x001fe20000410000 */
[----:B------:R-:W-:Y:S01]  /*16f0*/  @P0 FADD.FTZ R51, -R79, R56 ;  /* 0x000000384f330221 */ /* 0x000fe20000010100 */
[----:B-1----:R-:W-:Y:S01]  /*1700*/  @P0 FMUL.FTZ R50, R50, R37 ;  /* 0x0000002532320220 */ /* 0x002fe20000410000 */
[--C-:B------:R-:W-:Y:S01]  /*1710*/  @!P0 FADD.FTZ R54, R54, -R135.reuse ;  /* 0x8000008736368221 */ /* 0x100fe20000010000 */
[----:B------:R-:W-:Y:S01]  /*1720*/  @!P0 FADD.FTZ R38, R55, -R135 ;  /* 0x8000008737268221 */ /* 0x000fe20000010000 */
[----:B------:R-:W-:Y:S01]  /*1730*/  @P0 FADD.FTZ R37, -R112, R57 ;  /* 0x0000003970250221 */ /* 0x000fe20000010100 */
[----:B------:R-:W-:Y:S01]  /*1740*/  @!P0 FMUL.FTZ R138, R129, R42 ;  /* 0x0000002a818a8220 */ /* 0x000fe20000410000 */
[----:B--2---:R-:W-:Y:S01]  /*1750*/  @P0 FMUL.FTZ R51, R51, R40 ;  /* 0x0000002833330220 */ /* 0x004fe20000410000 */
[----:B------:R-:W-:Y:S01]  /*1760*/  @!P0 FADD.FTZ R42, R59, -R135 ;  /* 0x800000873b2a8221 */ /* 0x000fe20000010000 */
[C---:B------:R-:W-:Y:S01]  /*1770*/  @!P0 FMUL.FTZ R49, R129.reuse, R54 ;  /* 0x0000003681318220 */ /* 0x040fe20000410000 */
[----:B------:R-:W-:Y:S01]  /*1780*/  @!P0 FMUL.FTZ R50, R129, R38 ;  /* 0x0000002681328220 */ /* 0x000fe20000410000 */
[----:B------:R-:W-:Y:S01]  /*1790*/  @P0 FADD.FTZ R40, -R77, R58 ;  /* 0x0000003a4d280221 */ /* 0x000fe20000010100 */
[----:B------:R-:W-:Y:S01]  /*17a0*/  @P0 FADD.FTZ R59, -R114, R59 ;  /* 0x0000003b723b0221 */ /* 0x000fe20000010100 */
[--C-:B------:R-:W-:Y:S01]  /*17b0*/  @!P0 FADD.FTZ R56, R56, -R135.reuse ;  /* 0x8000008738388221 */ /* 0x100fe20000010000 */
[--C-:B------:R-:W-:Y:S01]  /*17c0*/  @!P0 FADD.FTZ R38, R57, -R135.reuse ;  /* 0x8000008739268221 */ /* 0x100fe20000010000 */
[----:B------:R-:W-:Y:S01]  /*17d0*/  @!P0 FADD.FTZ R58, R58, -R135 ;  /* 0x800000873a3a8221 */ /* 0x000fe20000010000 */
[----:B---3--:R-:W-:Y:S01]  /*17e0*/  @P0 FMUL.FTZ R54, R37, R36 ;  /* 0x0000002425360220 */ /* 0x008fe20000410000 */
[----:B------:R-:W-:Y:S01]  /*17f0*/  LOP3.LUT R36, R29, 0x1f, RZ, 0xc0, !PT ;  /* 0x0000001f1d247812 */ /* 0x000fe200078ec0ff */
[----:B----4-:R-:W-:Y:S01]  /*1800*/  @P0 FMUL.FTZ R53, R40, R53 ;  /* 0x0000003528350220 */ /* 0x010fe20000410000 */
[----:B-----5:R-:W-:Y:S01]  /*1810*/  @P0 FMUL.FTZ R52, R59, R52 ;  /* 0x000000343b340220 */ /* 0x020fe20000410000 */
[C---:B------:R-:W-:Y:S01]  /*1820*/  @!P0 FMUL.FTZ R51, R129.reuse, R56 ;  /* 0x0000003881338220 */ /* 0x040fe20000410000 */
[C---:B------:R-:W-:Y:S01]  /*1830*/  @!P0 FMUL.FTZ R54, R129.reuse, R38 ;  /* 0x0000002681368220 */ /* 0x040fe20000410000 */
[C---:B------:R-:W-:Y:S01]  /*1840*/  @!P0 FMUL.FTZ R53, R129.reuse, R58 ;  /* 0x0000003a81358220 */ /* 0x040fe20000410000 */
[----:B------:R-:W-:Y:S01]  /*1850*/  @!P0 FMUL.FTZ R52, R129, R42 ;  /* 0x0000002a81348220 */ /* 0x000fe20000410000 */
[----:B------:R-:W-:-:S02]  /*1860*/  ISETP.NE.AND P0, PT, R36, RZ, PT ;  /* 0x000000ff2400720c */ /* 0x000fc40003f05270 */
[----:B------:R-:W-:Y:S02]  /*1870*/  SHF.L.U32 R135, R153, 0x10, RZ ;  /* 0x0000001099877819 */ /* 0x000fe400000006ff */
[----:B------:R-:W-:Y:S02]  /*1880*/  SHF.L.U32 R58, R139, 0x10, RZ ;  /* 0x000000108b3a7819 */ /* 0x000fe400000006ff */
[----:B------:R-:W-:Y:S01]  /*1890*/  SHF.L.U32 R36, R95, 0x10, RZ ;  /* 0x000000105f247819 */ /* 0x000fe200000006ff */
[----:B------:R-:W-:Y:S01]  /*18a0*/  FMUL.FTZ R55, R128, R165 ;  /* 0x000000a580377220 */ /* 0x000fe20000410000 */
        /* <DEDUP_REMOVED lines=12> */
[----:B------:R-:W-:Y:S01]  /*1970*/  FADD.FTZ R58, RZ, R55 ;  /* 0x00000037ff3a7221 */ /* 0x000fe20000010000 */
[----:B------:R-:W-:Y:S01]  /*1980*/  FFMA.FTZ R36, R55, R134, RZ ;  /* 0x0000008637247223 */ /* 0x000fe200000100ff */
        /* <DEDUP_REMOVED lines=48> */
[----:B------:R-:W-:Y:S01]  /*1c90*/  MOV R145, R147 ;  /* 0x0000009300917202 */ /* 0x000fe20000000f00 */
[----:B------:R-:W-:Y:S01]  /*1ca0*/  FADD.FTZ R14, R37, R14 ;  /* 0x0000000e250e7221 */ /* 0x000fe20000010000 */
[----:B------:R-:W-:Y:S01]  /*1cb0*/  SHF.L.U32 R143, R143, 0x10, RZ ;  /* 0x000000108f8f7819 */ /* 0x000fe200000006ff */
[----:B------:R-:W-:Y:S01]  /*1cc0*/  FFMA.FTZ R2, R37, R47, R2 ;  /* 0x0000002f25027223 */ /* 0x000fe20000010002 */
[----:B------:R-:W-:Y:S01]  /*1cd0*/  FMUL.FTZ R58, R82, R37 ;  /* 0x00000025523a7220 */ /* 0x000fe20000410000 */
[C---:B------:R-:W-:Y:S01]  /*1ce0*/  FADD.FTZ R18, R39.reuse, R18 ;  /* 0x0000001227127221 */ /* 0x040fe20000010000 */
[----:B------:R-:W-:Y:S01]  /*1cf0*/  FFMA.FTZ R6, R39, R131, R6 ;  /* 0x0000008327067223 */ /* 0x000fe20000010006 */
[----:B------:R-:W-:Y:S01]  /*1d00*/  FMUL.FTZ R154, R86, R39 ;  /* 0x00000027569a7220 */ /* 0x000fe20000410000 */
[----:B------:R-:W-:Y:S01]  /*1d10*/  FADD.FTZ R37, R38, R141 ;  /* 0x0000008d26257221 */ /* 0x000fe20000010000 */
[----:B------:R-:W-:Y:S01]  /*1d20*/  FFMA.FTZ R39, R141, R48, R36 ;  /* 0x000000308d277223 */ /* 0x000fe20000010024 */
[----:B------:R-:W-:Y:S01]  /*1d30*/  SHF.R.U32.HI R147, RZ, 0x10, R147 ;  /* 0x00000010ff937819 */ /* 0x000fe20000011693 */
[----:B------:R-:W-:Y:S01]  /*1d40*/  FMUL.FTZ R150, R105, R143 ;  /* 0x0000008f69967220 */ /* 0x000fe20000410000 */
[----:B------:R-:W-:Y:S01]  /*1d50*/  SHF.L.U32 R145, R145, 0x10, RZ ;  /* 0x0000001091917819 */ /* 0x000fe200000006ff */
[----:B------:R-:W-:Y:S01]  /*1d60*/  FADD.FTZ R37, R37, R58 ;  /* 0x0000003a25257221 */ /* 0x000fe20000010000 */
[----:B------:R-:W-:Y:S01]  /*1d70*/  FFMA.FTZ R39, R58, R47, R39 ;  /* 0x0000002f3a277223 */ /* 0x000fe20000010027 */
[----:B------:R-:W-:-:S02]  /*1d80*/  SHF.L.U32 R40, R147, 0x10, RZ ;  /* 0x0000001093287819 */ /* 0x000fc400000006ff */
[----:B------:R-:W-:Y:S01]  /*1d90*/  SHF.L.U32 R56, R152, 0x10, RZ ;  /* 0x0000001098387819 */ /* 0x000fe200000006ff */
[----:B------:R-:W-:Y:S01]  /*1da0*/  FMUL.FTZ R152, R84, R145 ;  /* 0x0000009154987220 */ /* 0x000fe20000410000 */
[----:B------:R-:W-:Y:S01]  /*1db0*/  FADD.FTZ R37, R37, R150 ;  /* 0x0000009625257221 */ /* 0x000fe20000010000 */
[-C--:B------:R-:W-:Y:S01]  /*1dc0*/  FFMA.FTZ R39, R150, R45.reuse, R39 ;  /* 0x0000002d96277223 */ /* 0x080fe20000010027 */
[C---:B------:R-:W-:Y:S01]  /*1dd0*/  FADD.FTZ R13, R143.reuse, R13 ;  /* 0x0000000d8f0d7221 */ /* 0x040fe20000010000 */
[----:B------:R-:W-:Y:S01]  /*1de0*/  FFMA.FTZ R0, R143, R45, R0 ;  /* 0x0000002d8f007223 */ /* 0x000fe20000010000 */
[----:B------:R-:W-:Y:S01]  /*1df0*/  FMUL.FTZ R143, R107, R40 ;  /* 0x000000286b8f7220 */ /* 0x000fe20000410000 */
[----:B------:R-:W-:Y:S01]  /*1e00*/  FADD.FTZ R36, R37, R152 ;  /* 0x0000009825247221 */ /* 0x000fe20000010000 */
[-C--:B------:R-:W-:Y:S01]  /*1e10*/  FFMA.FTZ R38, R152, R49.reuse, R39 ;  /* 0x0000003198267223 */ /* 0x080fe20000010027 */
        /* <DEDUP_REMOVED lines=28> */
[----:B------:R-:W-:Y:S01]  /*1fe0*/  SHF.R.U32.HI R39, RZ, 0x5, R29 ;  /* 0x00000005ff277819 */ /* 0x000fe2000001161d */
        /* <DEDUP_REMOVED lines=46> */
.L_x_2810:
[----:B------:R-:W3:Y:S01]  /*22d0*/  @!P0 S2R R41, SR_CgaCtaId ;  /* 0x0000000000298919 */ /* 0x000ee20000008800 */
[----:B------:R-:W-:Y:S01]  /*22e0*/  LOP3.LUT R39, R39, 0x3, RZ, 0xc0, !PT ;  /* 0x0000000327277812 */ /* 0x000fe200078ec0ff */
[----:B-1----:R-:W-:Y:S01]  /*22f0*/  FADD.FTZ R36, R42, R95 ;  /* 0x0000005f2a247221 */ /* 0x002fe20000010000 */
[----:B------:R-:W-:Y:S01]  /*2300*/  @!P0 MOV R40, 0x400 ;  /* 0x0000040000288802 */ /* 0x000fe20000000f00 */
[----:B--2---:R-:W-:Y:S01]  /*2310*/  FADD.FTZ R37, R43, R56 ;  /* 0x000000382b257221 */ /* 0x004fe20000010000 */
[----:B------:R-:W-:Y:S01]  /*2320*/  LOP3.LUT P2, RZ, R39, 0x1f, R29, 0xf8, !PT ;  /* 0x0000001f27ff7812 */ /* 0x000fe2000784f81d */
[----:B------:R-:W-:Y:S05]  /*2330*/  WARPSYNC.ALL ;  /* 0x0000000000007948 */ /* 0x000fea0003800000 */
[----:B------:R-:W-:Y:S01]  /*2340*/  BSSY B0, `(.L_x_2795) ;  /* 0x0000016000007945 */ /* 0x000fe20003800000 */
[----:B0-----:R-:W-:-:S02]  /*2350*/  CS2R R42, SRZ ;  /* 0x00000000002a7805 */ /* 0x001fc4000001ff00 */
[----:B---3--:R-:W-:Y:S02]  /*2360*/  @!P0 LEA R41, R41, R40, 0x18 ;  /* 0x0000002829298211 */ /* 0x008fe400078ec0ff */
[----:B------:R-:W-:-:S04]  /*2370*/  @!P0 IADD3 R40, R38, R39, RZ ;  /* 0x0000002726288210 */ /* 0x000fc80007ffe0ff */
        /* <DEDUP_REMOVED lines=18> */
.L_x_2796:
[----:B------:R-:W-:Y:S05]  /*24a0*/  BSYNC B0 ;  /* 0x0000000000007941 */ /* 0x000fea0003800000 */
.L_x_2795:
[----:B------:R-:W1:Y:S01]  /*24b0*/  LDC R56, c[0x0][0x210] ;  /* 0x00008400ff387b82 */ /* 0x000e620000000800 */
[----:B0-----:R-:W-:Y:S02]  /*24c0*/  LOP3.LUT R40, R96, 0x1, RZ, 0xc0, !PT ;  /* 0x0000000160287812 */ /* 0x001fe400078ec0ff */
[----:B------:R-:W-:Y:S02]  /*24d0*/  LEA.HI R95, R29, R26, RZ, 0x19 ;  /* 0x0000001a1d5f7211 */ /* 0x000fe400078fc8ff */
[C---:B------:R-:W-:Y:S02]  /*24e0*/  IADD3 R39, -R40.reuse, RZ, RZ ;  /* 0x000000ff28277210 */ /* 0x040fe40007ffe1ff */
[----:B------:R-:W-:Y:S01]  /*24f0*/  ISETP.NE.AND P0, PT, R40, RZ, PT ;  /* 0x000000ff2800720c */ /* 0x000fe20003f05270 */
[----:B------:R-:W0:Y:S01]  /*2500*/  @!P2 LDC.64 R36, c[0x0][0x250] ;  /* 0x00009400ff24ab82 */ /* 0x000e220000000a00 */
[----:B-1----:R-:W-:-:S04]  /*2510*/  SHF.L.U32 R38, R56, 0x2, RZ ;  /* 0x0000000238267819 */ /* 0x002fc800000006ff */
[----:B------:R-:W-:Y:S02]  /*2520*/  LOP3.LUT R38, R39, R38, RZ, 0xc0, !PT ;  /* 0x0000002627267212 */ /* 0x000fe400078ec0ff */
[----:B------:R-:W-:-:S04]  /*2530*/  SHF.L.U32 R39, R95, 0x2, RZ ;  /* 0x000000025f277819 */ /* 0x000fc800000006ff */
        /* <DEDUP_REMOVED lines=24> */
.L_x_2798:
[----:B------:R-:W2:Y:S04]  /*26c0*/  LDG.E.STRONG.GPU R40, desc[UR6][R36.64] ;  /* 0x0000000624287981 */ /* 0x000ea8000c1ef900 */
[----:B--2---:R-:W-:Y:S01]  /*26d0*/  CCTL.IVALL ;  /* 0x00000000ff00798f */ /* 0x004fe20002000000 */
[----:B------:R-:W-:Y:S05]  /*26e0*/  YIELD ;  /* 0x0000000000007946 */ /* 0x000fea0003800000 */
[----:B------:R-:W-:-:S13]  /*26f0*/  ISETP.NE.AND P0, PT, R40, R43, PT ;  /* 0x0000002b2800720c */ /* 0x000fda0003f05270 */
[----:B------:R-:W-:Y:S05]  /*2700*/  @P0 BRA `(.L_x_2798) ;  /* 0xfffffffc00ec0947 */ /* 0x000fea000383ffff */
.L_x_2797:
[----:B0-----:R-:W-:Y:S01]  /*2710*/  LOP3.LUT R41, R29, 0x1f, RZ, 0xc0, !PT ;  /* 0x0000001f1d297812 */ /* 0x001fe200078ec0ff */
[----:B------:R-:W-:Y:S05]  /*2720*/  WARPSYNC.ALL ;  /* 0x0000000000007948 */ /* 0x000fea0003800000 */
[----:B------:R-:W-:Y:S01]  /*2730*/  BAR.SYNC.DEFER_BLOCKING 0x0 ;  /* 0x0000000000007b1d */ /* 0x000fe20000010000 */
[----:B------:R-:W-:-:S05]  /*2740*/  ISETP.GT.U32.AND P0, PT, R41, 0x3, PT ;  /* 0x000000032900780c */ /* 0x000fca0003f04070 */
[----:B------:R-:W-:-:S08]  /*2750*/  ULDC.64 UR4, c[0x0][0x280] ;  /* 0x0000a00000047ab9 */ /* 0x000fd00000000a00 */
[----:B------:R-:W0:Y:S01]  /*2760*/  @!P0 LDC.64 R36, c[0x0][0x250] ;  /* 0x00009400ff248b82 */ /* 0x000e220000000a00 */
        /* <DEDUP_REMOVED lines=27> */
[----:B0-----:R-:W-:Y:S02]  /*2920*/  FADD.FTZ R37, R38, R37 ;  /* 0x0000002526257221 */ /* 0x001fe40000010000 */
[----:B------:R-:W0:Y:S01]  /*2930*/  S2R R38, SR_CTAID.X ;  /* 0x0000000000267919 */ /* 0x000e220000002500 */
[----:B--2---:R-:W-:Y:S01]  /*2940*/  FADD.FTZ R36, R39, R36 ;  /* 0x0000002427247221 */ /* 0x004fe20000010000 */
[----:B------:R-:W-:-:S03]  /*2950*/  FMUL.FTZ R37, R37, 8.1380210758652538061e-05 ;  /* 0x38aaaaab25257820 */ /* 0x000fc60000410000 */
[----:B------:R-:W-:-:S04]  /*2960*/  FMUL.FTZ R36, R36, 8.1380210758652538061e-05 ;  /* 0x38aaaaab24247820 */ /* 0x000fc80000410000 */
[C-C-:B------:R-:W-:Y:S01]  /*2970*/  FFMA.FTZ R45, R36.reuse, R45, R37.reuse ;  /* 0x0000002d242d7223 */ /* 0x140fe20000010025 */
[C-C-:B------:R-:W-:Y:S01]  /*2980*/  FFMA.FTZ R136, R36.reuse, R136, R37.reuse ;  /* 0x0000008824887223 */ /* 0x140fe20000010025 */
[C-C-:B------:R-:W-:Y:S01]  /*2990*/  FFMA.FTZ R134, R36.reuse, R134, R37.reuse ;  /* 0x0000008624867223 */ /* 0x140fe20000010025 */
[----:B------:R-:W-:Y:S01]  /*29a0*/  FFMA.FTZ R138, R36, R138, R37 ;  /* 0x0000008a248a7223 */ /* 0x000fe20000010025 */
[----:B------:R-:W-:Y:S01]  /*29b0*/  FADD.FTZ R150, R150, -R45 ;  /* 0x8000002d96967221 */ /* 0x000fe20000010000 */
[C-C-:B------:R-:W-:Y:S01]  /*29c0*/  FFMA.FTZ R47, R36.reuse, R47, R37.reuse ;  /* 0x0000002f242f7223 */ /* 0x140fe20000010025 */
[C-C-:B------:R-:W-:Y:S01]  /*29d0*/  FFMA.FTZ R53, R36.reuse, R53, R37.reuse ;  /* 0x0000003524357223 */ /* 0x140fe20000010025 */
[----:B------:R-:W-:Y:S02]  /*29e0*/  IMAD R45, R25, 0xc00, R28 ;  /* 0x00000c00192d7824 */ /* 0x000fe400078e021c */
        /* <DEDUP_REMOVED lines=17> */
[--C-:B------:R-:W-:Y:S01]  /*2b00*/  FFMA.FTZ R54, R36, R54, R37.reuse ;  /* 0x0000003624367223 */ /* 0x100fe20000010025 */
[----:B------:R-:W-:Y:S01]  /*2b10*/  LOP3.LUT R38, R38, 0x180, RZ, 0xc0, !PT ;  /* 0x0000018026267812 */ /* 0x000fe200078ec0ff */
[----:B------:R-:W-:Y:S01]  /*2b20*/  FFMA.FTZ R52, R36, R52, R37 ;  /* 0x0000003424347223 */ /* 0x000fe20000010025 */
        /* <DEDUP_REMOVED lines=8> */
[----:B------:R-:W-:Y:S01]  /*2bb0*/  IADD3 R47, R45, 0x400, RZ ;  /* 0x000004002d2f7810 */ /* 0x000fe20007ffe0ff */
[----:B------:R-:W-:Y:S01]  /*2bc0*/  FADD.FTZ R147, R147, -R130 ;  /* 0x8000008293937221 */ /* 0x000fe20000010000 */
[----:B------:R-:W-:Y:S01]  /*2bd0*/  IADD3 R46, R45, 0x200, RZ ;  /* 0x000002002d2e7810 */ /* 0x000fe20007ffe0ff */
[----:B------:R-:W-:-:S02]  /*2be0*/  IMAD R43, R25, 0xc00, R38 ;  /* 0x00000c00192b7824 */ /* 0x000fc400078e0226 */
[----:B------:R-:W-:Y:S01]  /*2bf0*/  FMUL.FTZ R38, R129, R138 ;  /* 0x0000008a81267220 */ /* 0x000fe20000410000 */
[----:B------:R-:W-:Y:S01]  /*2c00*/  FADD.FTZ R132, R135, -R132 ;  /* 0x8000008487847221 */ /* 0x000fe20000010000 */
[----:B------:R-:W-:Y:S01]  /*2c10*/  FADD.FTZ R138, R137, -R52 ;  /* 0x80000034898a7221 */ /* 0x000fe20000010000 */
[----:B------:R-:W-:Y:S01]  /*2c20*/  LEA R130, P2, R47, UR4, 0x4 ;  /* 0x000000042f827c11 */ /* 0x000fe2000f8420ff */
[----:B------:R-:W-:Y:S01]  /*2c30*/  FADD.FTZ R44, R155, -R44 ;  /* 0x8000002c9b2c7221 */ /* 0x000fe20000010000 */
[C---:B------:R-:W-:Y:S01]  /*2c40*/  IADD3 R53, R43.reuse, 0x800, RZ ;  /* 0x000008002b357810 */ /* 0x040fe20007ffe0ff */
[----:B-1----:R-:W-:Y:S01]  /*2c50*/  IMAD.WIDE.U32 R42, R43, 0x10, R40 ;  /* 0x000000102b2a7825 */ /* 0x002fe200078e0028 */
[----:B------:R-:W-:-:S03]  /*2c60*/  LEA R58, P0, R46, UR4, 0x4 ;  /* 0x000000042e3a7c11 */ /* 0x000fc6000f8020ff */
[----:B------:R-:W-:Y:S01]  /*2c70*/  FADD.FTZ R142, R161, -R142 ;  /* 0x8000008ea18e7221 */ /* 0x000fe20000010000 */
[----:B------:R-:W-:Y:S01]  /*2c80*/  FADD.FTZ R140, R159, -R140 ;  /* 0x8000008c9f8c7221 */ /* 0x000fe20000010000 */
[----:B------:R-:W-:-:S04]  /*2c90*/  IMAD.WIDE.U32 R52, R53, 0x10, R40 ;  /* 0x0000001035347825 */ /* 0x000fc800078e0028 */
[----:B------:R-:W-:Y:S01]  /*2ca0*/  FADD.FTZ R144, R157, -R144 ;  /* 0x800000909d907221 */ /* 0x000fe20000010000 */
[C---:B------:R-:W-:Y:S01]  /*2cb0*/  IADD3 R40, R45.reuse, 0x600, RZ ;  /* 0x000006002d287810 */ /* 0x040fe20007ffe0ff */
[----:B------:R-:W-:Y:S01]  /*2cc0*/  FADD.FTZ R154, R154, -R131 ;  /* 0x800000839a9a7221 */ /* 0x000fe20000010000 */
[----:B------:R-:W-:Y:S01]  /*2cd0*/  IADD3 R41, R45, 0xa00, RZ ;  /* 0x00000a002d297810 */ /* 0x000fe20007ffe0ff */
[----:B------:R-:W-:Y:S01]  /*2ce0*/  FADD.FTZ R48, R141, -R48 ;  /* 0x800000308d307221 */ /* 0x000fe20000010000 */
[C---:B------:R-:W-:Y:S01]  /*2cf0*/  FMUL.FTZ R39, R129.reuse, R162 ;  /* 0x000000a281277220 */ /* 0x040fe20000410000 */
[C---:B------:R-:W-:Y:S01]  /*2d00*/  FMUL.FTZ R37, R129.reuse, R132 ;  /* 0x0000008481257220 */ /* 0x040fe20000410000 */
[----:B------:R-:W-:Y:S01]  /*2d10*/  FMUL.FTZ R36, R129, R36 ;  /* 0x0000002481247220 */ /* 0x000fe20000410000 */
[----:B------:R-:W-:Y:S01]  /*2d20*/  LEA.HI.X R131, R47, UR5, RZ, 0x4, P2 ;  /* 0x000000052f837c11 */ /* 0x000fe200090f24ff */
[----:B------:R-:W-:Y:S01]  /*2d30*/  FADD.FTZ R146, R153, -R146 ;  /* 0x8000009299927221 */ /* 0x000fe20000010000 */
[----:B------:R-:W-:Y:S01]  /*2d40*/  FADD.FTZ R148, R139, -R148 ;  /* 0x800000948b947221 */ /* 0x000fe20000010000 */
[----:B------:R-:W-:Y:S01]  /*2d50*/  FADD.FTZ R149, R149, -R54 ;  /* 0x8000003695957221 */ /* 0x000fe20000010000 */
[----:B------:R-:W-:Y:S01]  /*2d60*/  LEA.HI.X R59, R46, UR5, RZ, 0x4, P0 ;  /* 0x000000052e3b7c11 */ /* 0x000fe200080f24ff */
[----:B------:R-:W-:Y:S01]  /*2d70*/  FMUL.FTZ R47, R129, R44 ;  /* 0x0000002c812f7220 */ /* 0x000fe20000410000 */
[----:B------:R-:W-:Y:S01]  /*2d80*/  FADD.FTZ R152, R152, -R49 ;  /* 0x8000003198987221 */ /* 0x000fe20000010000 */
[----:B------:R-:W-:Y:S01]  /*2d90*/  FADD.FTZ R164, R143, -R50 ;  /* 0x800000328fa47221 */ /* 0x000fe20000010000 */
[C---:B------:R-:W-:Y:S01]  /*2da0*/  FMUL.FTZ R46, R129.reuse, R144 ;  /* 0x00000090812e7220 */ /* 0x040fe20000410000 */
[C---:B------:R-:W-:Y:S01]  /*2db0*/  FMUL.FTZ R45, R129.reuse, R140 ;  /* 0x0000008c812d7220 */ /* 0x040fe20000410000 */
[----:B------:R-:W-:Y:S01]  /*2dc0*/  FMUL.FTZ R44, R129, R142 ;  /* 0x0000008e812c7220 */ /* 0x000fe20000410000 */
[----:B------:R-:W-:Y:S01]  /*2dd0*/  LEA R132, P0, R40, UR4, 0x4 ;  /* 0x0000000428847c11 */ /* 0x000fe2000f8020ff */
[----:B------:R-:W-:Y:S01]  /*2de0*/  FADD.FTZ R94, R145, -R94 ;  /* 0x8000005e915e7221 */ /* 0x000fe20000010000 */
[----:B------:R-:W-:Y:S01]  /*2df0*/  LEA R54, P2, R41, UR4, 0x4 ;  /* 0x0000000429367c11 */ /* 0x000fe2000f8420ff */
[----:B------:R-:W-:Y:S01]  /*2e00*/  FADD.FTZ R156, R156, -R133 ;  /* 0x800000859c9c7221 */ /* 0x000fe20000010000 */
[----:B------:R-:W-:Y:S01]  /*2e10*/  FADD.FTZ R158, R158, -R51 ;  /* 0x800000339e9e7221 */ /* 0x000fe20000010000 */
[C---:B------:R-:W-:Y:S01]  /*2e20*/  FMUL.FTZ R51, R129.reuse, R48 ;  /* 0x0000003081337220 */ /* 0x040fe20000410000 */
[----:B------:R0:W-:Y:S01]  /*2e30*/  STG.E.128 desc[UR6][R42.64], R36 ;  /* 0x000000242a007986 */ /* 0x0001e2000c101d06 */
[C---:B------:R-:W-:Y:S01]  /*2e40*/  FMUL.FTZ R50, R129.reuse, R148 ;  /* 0x0000009481327220 */ /* 0x040fe20000410000 */
[C---:B------:R-:W-:Y:S01]  /*2e50*/  FMUL.FTZ R49, R129.reuse, R134 ;  /* 0x0000008681317220 */ /* 0x040fe20000410000 */
[----:B------:R-:W-:Y:S01]  /*2e60*/  FMUL.FTZ R48, R129, R146 ;  /* 0x0000009281307220 */ /* 0x000fe20000410000 */
[----:B------:R-:W-:Y:S01]  /*2e70*/  LEA.HI.X R133, R40, UR5, RZ, 0x4, P0 ;  /* 0x0000000528857c11 */ /* 0x000fe200080f24ff */
[----:B------:R1:W-:Y:S01]  /*2e80*/  STG.E.128 desc[UR6][R58.64], R44 ;  /* 0x0000002c3a007986 */ /* 0x0003e2000c101d06 */
[----:B------:R-:W-:Y:S01]  /*2e90*/  LEA.HI.X R55, R41, UR5, RZ, 0x4, P2 ;  /* 0x0000000529377c11 */ /* 0x000fe200090f24ff */
[C---:B------:R-:W-:Y:S01]  /*2ea0*/  FMUL.FTZ R41, R129.reuse, R94 ;  /* 0x0000005e81297220 */ /* 0x040fe20000410000 */
[----:B------:R-:W-:Y:S01]  /*2eb0*/  FMUL.FTZ R40, R129, R154 ;  /* 0x0000009a81287220 */ /* 0x000fe20000410000 */
[----:B------:R2:W-:Y:S01]  /*2ec0*/  STG.E.128 desc[UR6][R130.64], R48 ;  /* 0x0000003082007986 */ /* 0x0005e2000c101d06 */
[----:B------:R-:W-:Y:S01]  /*2ed0*/  IADD3 R25, R25, R56, RZ ;  /* 0x0000003819197210 */ /* 0x000fe20007ffe0ff */
[----:B------:R-:W-:Y:S01]  /*2ee0*/  ULDC UR4, c[0x0][0x214] ;  /* 0x0000850000047ab9 */ /* 0x000fe20000000800 */
[----:B------:R-:W-:-:S02]  /*2ef0*/  SEL R134, RZ, 0x1, P1 ;  /* 0x00000001ff867807 */ /* 0x000fc40000800000 */
        /* <DEDUP_REMOVED lines=10> */
[----:B------:R-:W-:Y:S01]  /*2fa0*/  FMUL.FTZ R44, R129, R158 ;  /* 0x0000009e812c7220 */ /* 0x000fe20000410000 */
[----:B------:R2:W-:Y:S04]  /*2fb0*/  STG.E.128 desc[UR6][R132.64], R36 ;  /* 0x0000002484007986 */ /* 0x0005e8000c101d06 */
[----:B------:R2:W-:Y:S04]  /*2fc0*/  STG.E.128 desc[UR6][R52.64], R40 ;  /* 0x0000002834007986 */ /* 0x0005e8000c101d06 */
[----:B------:R2:W-:Y:S01]  /*2fd0*/  STG.E.128 desc[UR6][R54.64], R44 ;  /* 0x0000002c36007986 */ /* 0x0005e2000c101d06 */
[----:B------:R-:W-:Y:S05]  /*2fe0*/  @!P0 BRA `(.L_x_2799) ;  /* 0xffffffd800b88947 */ /* 0x000fea000383ffff */
[----:B--2---:R-:W-:Y:S01]  /*2ff0*/  MOV R55, R62 ;  /* 0x0000003e00377202 */ /* 0x004fe20000000f00 */
        /* <DEDUP_REMOVED lines=39> */
.L_x_2793:
        /* <DEDUP_REMOVED lines=33> */
.L_x_2794:
[----:B------:R-:W-:Y:S01]  /*3480*/  HFMA2.MMA R40, -RZ, RZ, 0, 9.5367431640625e-07 ;  /* 0x00000010ff287435 */ /* 0x000fe200000001ff */
[----:B------:R-:W-:Y:S02]  /*3490*/  MOV R36, 0xffffffff ;  /* 0xffffffff00247802 */ /* 0x000fe40000000f00 */
[----:B------:R-:W-:-:S08]  /*34a0*/  MOV R37, 0x1f ;  /* 0x0000001f00257802 */ /* 0x000fd00000000f00 */
[----:B------:R-:W-:Y:S05]  /*34b0*/  WARPSYNC.COLLECTIVE R36, `(.L_x_2800) ;  /* 0x0000000024087348 */ /* 0x000fea0003c00000 */
[----:B------:R0:W1:Y:S02]  /*34c0*/  SHFL.DOWN P2, R36, R41, R40, R37 ;  /* 0x0800002829247389 */ /* 0x0000640000040025 */
[----:B01----:R-:W-:Y:S01]  /*34d0*/  ENDCOLLECTIVE ;  /* 0x000000000000791b */ /* 0x003fe20003800000 */
.L_x_2800:
[----:B------:R-:W-:Y:S02]  /*34e0*/  MOV R56, R36 ;  /* 0x0000002400387202 */ /* 0x000fe40000000f00 */
[----:B------:R-:W-:-:S03]  /*34f0*/  MOV R36, 0xffffffff ;  /* 0xffffffff00247802 */ /* 0x000fc60000000f00 */
[----:B------:R-:W-:Y:S01]  /*3500*/  FADD.FTZ R56, R41, R56 ;  /* 0x0000003829387221 */ /* 0x000fe20000010000 */
[----:B------:R-:W-:-:S07]  /*3510*/  MOV R41, R42 ;  /* 0x0000002a00297202 */ /* 0x000fce0000000f00 */
[----:B------:R-:W-:Y:S05]  /*3520*/  WARPSYNC.COLLECTIVE R36, `(.L_x_2801) ;  /* 0x0000000024087348 */ /* 0x000fea0003c00000 */
[----:B------:R0:W1:Y:S02]  /*3530*/  SHFL.DOWN P2, R36, R41, R40, R37 ;  /* 0x0800002829247389 */ /* 0x0000640000040025 */
[----:B01----:R-:W-:Y:S01]  /*3540*/  ENDCOLLECTIVE ;  /* 0x000000000000791b */ /* 0x003fe20003800000 */
.L_x_2801:
[----:B------:R-:W-:Y:S01]  /*3550*/  HFMA2.MMA R40, -RZ, RZ, 0, 4.76837158203125e-07 ;  /* 0x00000008ff287435 */ /* 0x000fe200000001ff */
[----:B------:R-:W-:Y:S02]  /*3560*/  MOV R41, R56 ;  /* 0x0000003800297202 */ /* 0x000fe40000000f00 */
[----:B------:R-:W-:Y:S02]  /*3570*/  MOV R43, R36 ;  /* 0x00000024002b7202 */ /* 0x000fe40000000f00 */
[----:B------:R-:W-:-:S03]  /*3580*/  MOV R36, 0xffffffff ;  /* 0xffffffff00247802 */ /* 0x000fc60000000f00 */
[----:B------:R-:W-:-:S07]  /*3590*/  FADD.FTZ R95, R42, R43 ;  /* 0x0000002b2a5f7221 */ /* 0x000fce0000010000 */
[----:B------:R-:W-:Y:S05]  /*35a0*/  WARPSYNC.COLLECTIVE R36, `(.L_x_2802) ;  /* 0x0000000024087348 */ /* 0x000fea0003c00000 */
[----:B------:R0:W1:Y:S02]  /*35b0*/  SHFL.DOWN P2, R36, R41, R40, R37 ;  /* 0x0800002829247389 */ /* 0x0000640000040025 */
[----:B01----:R-:W-:Y:S01]  /*35c0*/  ENDCOLLECTIVE ;  /* 0x000000000000791b */ /* 0x003fe20003800000 */
.L_x_2802:
[----:B------:R-:W-:Y:S02]  /*35d0*/  MOV R41, R95 ;  /* 0x0000005f00297202 */ /* 0x000fe40000000f00 */
[----:B------:R-:W-:Y:S02]  /*35e0*/  MOV R43, R36 ;  /* 0x00000024002b7202 */ /* 0x000fe40000000f00 */
[----:B------:R-:W-:-:S03]  /*35f0*/  MOV R36, 0xffffffff ;  /* 0xffffffff00247802 */ /* 0x000fc60000000f00 */
[----:B------:R-:W-:-:S07]  /*3600*/  FADD.FTZ R163, R56, R43 ;  /* 0x0000002b38a37221 */ /* 0x000fce0000010000 */
[----:B------:R-:W-:Y:S05]  /*3610*/  WARPSYNC.COLLECTIVE R36, `(.L_x_2803) ;  /* 0x0000000024087348 */ /* 0x000fea0003c00000 */
[----:B------:R0:W1:Y:S02]  /*3620*/  SHFL.DOWN P2, R36, R41, R40, R37 ;  /* 0x0800002829247389 */ /* 0x0000640000040025 */
[----:B01----:R-:W-:Y:S01]  /*3630*/  ENDCOLLECTIVE ;  /* 0x000000000000791b */ /* 0x003fe20003800000 */
.L_x_2803:
[----:B------:R-:W-:Y:S01]  /*3640*/  HFMA2.MMA R40, -RZ, RZ, 0, 2.384185791015625e-07 ;  /* 0x00000004ff287435 */ /* 0x000fe200000001ff */
[----:B------:R-:W-:Y:S02]  /*3650*/  MOV R41, R163 ;  /* 0x000000a300297202 */ /* 0x000fe40000000f00 */
[----:B------:R-:W-:Y:S02]  /*3660*/  MOV R162, R36 ;  /* 0x0000002400a27202 */ /* 0x000fe40000000f00 */
[----:B------:R-:W-:-:S03]  /*3670*/  MOV R36, 0xffffffff ;  /* 0xffffffff00247802 */ /* 0x000fc60000000f00 */
[----:B------:R-:W-:-:S07]  /*3680*/  FADD.FTZ R162, R95, R162 ;  /* 0x000000a25fa27221 */ /* 0x000fce0000010000 */
[----:B------:R-:W-:Y:S05]  /*3690*/  WARPSYNC.COLLECTIVE R36, `(.L_x_2804) ;  /* 0x0000000024087348 */ /* 0x000fea0003c00000 */
[----:B------:R0:W1:Y:S02]  /*36a0*/  SHFL.DOWN P2, R36, R41, R40, R37 ;  /* 0x0800002829247389 */ /* 0x0000640000040025 */
[----:B01----:R-:W-:Y:S01]  /*36b0*/  ENDCOLLECTIVE ;  /* 0x000000000000791b */ /* 0x003fe20003800000 */
.L_x_2804:
[----:B------:R-:W-:Y:S02]  /*36c0*/  MOV R41, R162 ;  /* 0x000000a200297202 */ /* 0x000fe40000000f00 */
[----:B------:R-:W-:Y:S02]  /*36d0*/  MOV R164, R36 ;  /* 0x0000002400a47202 */ /* 0x000fe40000000f00 */
[----:B------:R-:W-:-:S03]  /*36e0*/  MOV R36, 0xffffffff ;  /* 0xffffffff00247802 */ /* 0x000fc60000000f00 */
[----:B------:R-:W-:-:S07]  /*36f0*/  FADD.FTZ R164, R163, R164 ;  /* 0x000000a4a3a47221 */ /* 0x000fce0000010000 */
[----:B------:R-:W-:Y:S05]  /*3700*/  WARPSYNC.COLLECTIVE R36, `(.L_x_2805) ;  /* 0x0000000024087348 */ /* 0x000fea0003c00000 */
[----:B------:R0:W1:Y:S02]  /*3710*/  SHFL.DOWN P2, R36, R41, R40, R37 ;  /* 0x0800002829247389 */ /* 0x0000640000040025 */
[----:B01----:R-:W-:Y:S01]  /*3720*/  ENDCOLLECTIVE ;  /* 0x000000000000791b */ /* 0x003fe20003800000 */
.L_x_2805:
[----:B------:R-:W-:Y:S01]  /*3730*/  HFMA2.MMA R40, -RZ, RZ, 0, 1.1920928955078125e-07 ;  /* 0x00000002ff287435 */ /* 0x000fe200000001ff */
[----:B------:R-:W-:Y:S02]  /*3740*/  MOV R41, R164 ;  /* 0x000000a400297202 */ /* 0x000fe40000000f00 */
[----:B------:R-:W-:Y:S02]  /*3750*/  MOV R43, R36 ;  /* 0x00000024002b7202 */ /* 0x000fe40000000f00 */
[----:B------:R-:W-:-:S03]  /*3760*/  MOV R36, 0xffffffff ;  /* 0xffffffff00247802 */ /* 0x000fc60000000f00 */
[----:B------:R-:W-:-:S07]  /*3770*/  FADD.FTZ R165, R162, R43 ;  /* 0x0000002ba2a57221 */ /* 0x000fce0000010000 */
[----:B------:R-:W-:Y:S05]  /*3780*/  WARPSYNC.COLLECTIVE R36, `(.L_x_2806) ;  /* 0x0000000024087348 */ /* 0x000fea0003c00000 */
[----:B------:R0:W1:Y:S02]  /*3790*/  SHFL.DOWN P2, R36, R41, R40, R37 ;  /* 0x0800002829247389 */ /* 0x0000640000040025 */
[----:B01----:R-:W-:Y:S01]  /*37a0*/  ENDCOLLECTIVE ;  /* 0x000000000000791b */ /* 0x003fe20003800000 */
.L_x_2806:
[----:B------:R-:W-:Y:S02]  /*37b0*/  MOV R41, R165 ;  /* 0x000000a500297202 */ /* 0x000fe40000000f00 */
[----:B------:R-:W-:Y:S02]  /*37c0*/  MOV R43, R36 ;  /* 0x00000024002b7202 */ /* 0x000fe40000000f00 */
[----:B------:R-:W-:-:S03]  /*37d0*/  MOV R36, 0xffffffff ;  /* 0xffffffff00247802 */ /* 0x000fc60000000f00 */
[----:B------:R-:W-:-:S07]  /*37e0*/  FADD.FTZ R42, R164, R43 ;  /* 0x0000002ba42a7221 */ /* 0x000fce0000010000 */
[----:B------:R-:W-:Y:S05]  /*37f0*/  WARPSYNC.COLLECTIVE R36, `(.L_x_2807) ;  /* 0x0000000024087348 */ /* 0x000fea0003c00000 */
[----:B------:R0:W1:Y:S02]  /*3800*/  SHFL.DOWN P2, R36, R41, R40, R37 ;  /* 0x0800002829247389 */ /* 0x0000640000040025 */
[----:B01----:R-:W-:Y:S01]  /*3810*/  ENDCOLLECTIVE ;  /* 0x000000000000791b */ /* 0x003fe20003800000 */
.L_x_2807:
[----:B------:R-:W-:Y:S01]  /*3820*/  HFMA2.MMA R40, -RZ, RZ, 0, 5.9604644775390625e-08 ;  /* 0x00000001ff287435 */ /* 0x000fe200000001ff */
[----:B------:R-:W-:Y:S02]  /*3830*/  MOV R41, R42 ;  /* 0x0000002a00297202 */ /* 0x000fe40000000f00 */
[----:B------:R-:W-:Y:S02]  /*3840*/  MOV R56, R36 ;  /* 0x0000002400387202 */ /* 0x000fe40000000f00 */
[----:B------:R-:W-:-:S03]  /*3850*/  MOV R36, 0xffffffff ;  /* 0xffffffff00247802 */ /* 0x000fc60000000f00 */
[----:B------:R-:W-:-:S07]  /*3860*/  FADD.FTZ R43, R165, R56 ;  /* 0x00000038a52b7221 */ /* 0x000fce0000010000 */
[----:B------:R-:W-:Y:S05]  /*3870*/  WARPSYNC.COLLECTIVE R36, `(.L_x_2808) ;  /* 0x0000000024087348 */ /* 0x000fea0003c00000 */
[----:B------:R0:W1:Y:S02]  /*3880*/  SHFL.DOWN P2, R36, R41, R40, R37 ;  /* 0x0800002829247389 */ /* 0x0000640000040025 */
[----:B01----:R-:W-:Y:S01]  /*3890*/  ENDCOLLECTIVE ;  /* 0x000000000000791b */ /* 0x003fe20003800000 */
.L_x_2808:
[----:B------:R-:W-:Y:S02]  /*38a0*/  MOV R41, R43 ;  /* 0x0000002b00297202 */ /* 0x000fe40000000f00 */
[----:B------:R-:W-:Y:S02]  /*38b0*/  MOV R95, R36 ;  /* 0x00000024005f7202 */ /* 0x000fe40000000f00 */
[----:B------:R-:W-:-:S07]  /*38c0*/  MOV R36, 0xffffffff ;  /* 0xffffffff00247802 */ /* 0x000fce0000000f00 */
[----:B------:R-:W-:Y:S05]  /*38d0*/  WARPSYNC.COLLECTIVE R36, `(.L_x_2809) ;  /* 0x0000000024087348 */ /* 0x000fea0003c00000 */
[----:B------:R0:W1:Y:S02]  /*38e0*/  SHFL.DOWN P2, R36, R41, R40, R37 ;  /* 0x0800002829247389 */ /* 0x0000640000040025 */
[----:B01----:R-:W-:Y:S01]  /*38f0*/  ENDCOLLECTIVE ;  /* 0x000000000000791b */ /* 0x003fe20003800000 */
.L_x_2809:
[----:B------:R-:W-:Y:S01]  /*3900*/  MOV R56, R36 ;  /* 0x0000002400387202 */ /* 0x000fe20000000f00 */
[----:B------:R-:W-:Y:S06]  /*3910*/  BRA `(.L_x_2810) ;  /* 0xffffffe8006c7947 */ /* 0x000fec000383ffff */
.L_x_2811:
        /* <DEDUP_REMOVED lines=14> */
.L_x_5505:


//--------------------- .text._ZN10layer_norm22ln_bwd_finalize_kernelINS_22Kernel_traits_finalizeILj12288E13__nv_bfloat16S2_S2_fjLj1024ELj4ENS_18Kernel_traits_baseILj12288ES2_S2_S2_fjLj1024EEEEEEEvNS_9BwdParamsE --------------------------
	.section	.text._ZN10layer_norm22ln_bwd_finalize_kernelINS_22Kernel_traits_finalizeILj12288E13__nv_bfloat16S2_S2_fjLj1024ELj4ENS_18Kernel_traits_baseILj12288ES2_S2_S2_fjLj1024EEEEEEEvNS_9BwdParamsE,"ax",@progbits
	.align	128
        .global         _ZN10layer_norm22ln_bwd_finalize_kernelINS_22Kernel_traits_finalizeILj12288E13__nv_bfloat16S2_S2_fjLj1024ELj4ENS_18Kernel_traits_baseILj12288ES2_S2_S2_fjLj1024EEEEEEEvNS_9BwdParamsE
        .type           _ZN10layer_norm22ln_bwd_finalize_kernelINS_22Kernel_traits_finalizeILj12288E13__nv_bfloat16S2_S2_fjLj1024ELj4ENS_18Kernel_traits_baseILj12288ES2_S2_S2_fjLj1024EEEEEEEvNS_9BwdParamsE,@function
        .size           _ZN10layer_norm22ln_bwd_finalize_kernelINS_22Kernel_traits_finalizeILj12288E13__nv_bfloat16S2_S2_fjLj1024ELj4ENS_18Kernel_traits_baseILj12288ES2_S2_S2_fjLj1024EEEEEEEvNS_9BwdParamsE,(.L_x_5506 - _ZN10layer_norm22ln_bwd_finalize_kernelINS_22Kernel_traits_finalizeILj12288E13__nv_bfloat16S2_S2_fjLj1024ELj4ENS_18Kernel_traits_baseILj12288ES2_S2_S2_fjLj1024EEEEEEEvNS_9BwdParamsE)
        .other          _ZN10layer_norm22ln_bwd_finalize_kernelINS_22Kernel_traits_finalizeILj12288E13__nv_bfloat16S2_S2_fjLj1024ELj4ENS_18Kernel_traits_baseILj12288ES2_S2_S2_fjLj1024EEEEEEEvNS_9BwdParamsE,@"STO_CUDA_ENTRY STV_DEFAULT"
_ZN10layer_norm22ln_bwd_finalize_kernelINS_22Kernel_traits_finalizeILj12288E13__nv_bfloat16S2_S2_fjLj1024ELj4ENS_18Kernel_traits_baseILj12288ES2_S2_S2_fjLj1024EEEEEEEvNS_9BwdParamsE:
.text._ZN10layer_norm22ln_bwd_finalize_kernelINS_22Kernel_traits_finalizeILj12288E13__nv_bfloat16S2_S2_fjLj1024ELj4ENS_18Kernel_traits_baseILj12288ES2_S2_S2_fjLj1024EEEEEEEvNS_9BwdParamsE:
        /* <DEDUP_REMOVED lines=25> */
.L_x_2823:
        /* <DEDUP_REMOVED lines=28> */
.L_x_2816:
        /* <DEDUP_REMOVED lines=33> */
.L_x_2815:
[----:B------:R-:W-:Y:S05]  /*0560*/  BSYNC B1 ;  /* 0x0000000000017941 */ /* 0x000fea0003800000 */
.L_x_2814:
        /* <DEDUP_REMOVED lines=23> */
.L_x_2818:
[----:B------:R-:W-:Y:S05]  /*06e0*/  BSYNC B1 ;  /* 0x0000000000017941 */ /* 0x000fea0003800000 */
.L_x_2817:
        /* <DEDUP_REMOVED lines=11> */
.L_x_2813:
[----:B------:R-:W-:Y:S05]  /*07a0*/  BSYNC B0 ;  /* 0x0000000000007941 */ /* 0x000fea0003800000 */
.L_x_2812:
        /* <DEDUP_REMOVED lines=29> */
.L_x_2834:
[----:B------:R-:W-:Y:S01]  /*0980*/  @!P1 SHF.R.U32.HI R12, RZ, 0x3, R0 ;  /* 0x00000003ff0c9819 */ /* 0x000fe20000011600 */
[----:B---3--:R-:W-:Y:S01]  /*0990*/  FADD.FTZ R14, R9, R14 ;  /* 0x0000000e090e7221 */ /* 0x008fe20000010000 */
[----:B--2---:R-:W-:Y:S02]  /*09a0*/  FADD.FTZ R11, R10, R11 ;  /* 0x0000000b0a0b7221 */ /* 0x004fe40000010000 */
[----:B------:R-:W-:-:S05]  /*09b0*/  @!P1 LOP3.LUT R12, R12, 0x1ffffffc, RZ, 0xc0, !PT ;  /* 0x1ffffffc0c0c9812 */ /* 0x000fca00078ec0ff */
[----:B------:R2:W-:Y:S04]  /*09c0*/  @!P1 STS [R12+UR4+0x2000], R14 ;  /* 0x0020000e0c009988 */ /* 0x0005e80008000804 */
[----:B------:R2:W-:Y:S02]  /*09d0*/  @!P1 STS [R12+UR4+0x2080], R11 ;  /* 0x0020800b0c009988 */ /* 0x0005e40008000804 */
.L_x_2819:
        /* <DEDUP_REMOVED lines=14> */
.L_x_2822:
[----:B------:R-:W-:Y:S05]  /*0ac0*/  BSYNC B0 ;  /* 0x0000000000007941 */ /* 0x000fea0003800000 */
.L_x_2821:
[C---:B------:R-:W-:Y:S02]  /*0ad0*/  ISETP.GT.U32.AND P1, PT, R3.reuse, -0x3001, PT ;  /* 0xffffcfff0300780c */ /* 0x040fe40003f24070 */
[----:B------:R-:W-:Y:S02]  /*0ae0*/  IADD3 R3, R3, 0x3000, RZ ;  /* 0x0000300003037810 */ /* 0x000fe40007ffe0ff */
[----:B------:R-:W-:-:S09]  /*0af0*/  IADD3 R5, R5, 0x1800, RZ ;  /* 0x0000180005057810 */ /* 0x000fd20007ffe0ff */
[----:B------:R-:W-:Y:S05]  /*0b00*/  @P1 BRA `(.L_x_2823) ;  /* 0xfffffff400a01947 */ /* 0x000fea000383ffff */
[----:B------:R-:W-:Y:S05]  /*0b10*/  EXIT ;  /* 0x000000000000794d */ /* 0x000fea0003800000 */
.L_x_2820:
[----:B------:R-:W-:Y:S01]  /*0b20*/  HFMA2.MMA R19, -RZ, RZ, 0, 5.9604644775390625e-08 ;  /* 0x00000001ff137435 */ /* 0x000fe200000001ff */
[----:B---3--:R-:W-:Y:S01]  /*0b30*/  IMAD.MOV.U32 R20, RZ, RZ, R10 ;  /* 0x000000ffff147224 */ /* 0x008fe200078e000a */
[----:B------:R-:W-:Y:S02]  /*0b40*/  MOV R22, 0x1f ;  /* 0x0000001f00167802 */ /* 0x000fe40000000f00 */
[----:B------:R-:W-:-:S07]  /*0b50*/  MOV R17, 0xffffffff ;  /* 0xffffffff00117802 */ /* 0x000fce0000000f00 */
[----:B012---:R-:W-:Y:S05]  /*0b60*/  WARPSYNC.COLLECTIVE R17, `(.L_x_2824) ;  /* 0x0000000011087348 */ /* 0x007fea0003c00000 */
[----:B------:R3:W4:Y:S02]  /*0b70*/  SHFL.BFLY P2, R18, R20, R19, R22 ;  /* 0x0c00001314127389 */ /* 0x0007240000040016 */
[----:B01234-:R-:W-:Y:S01]  /*0b80*/  ENDCOLLECTIVE ;  /* 0x000000000000791b */ /* 0x01ffe20003800000 */
.L_x_2824:
[----:B------:R-:W-:Y:S01]  /*0b90*/  HFMA2.MMA R19, -RZ, RZ, 0, 1.1920928955078125e-07 ;  /* 0x00000002ff137435 */ /* 0x000fe200000001ff */
[----:B------:R-:W-:-:S04]  /*0ba0*/  IMAD.MOV.U32 R11, RZ, RZ, R18 ;  /* 0x000000ffff0b7224 */ /* 0x000fc800078e0012 */
[----:B------:R-:W-:-:S05]  /*0bb0*/  FADD.FTZ R11, R10, R11 ;  /* 0x0000000b0a0b7221 */ /* 0x000fca0000010000 */
[----:B------:R-:W-:-:S07]  /*0bc0*/  MOV R20, R11 ;  /* 0x0000000b00147202 */ /* 0x000fce0000000f00 */
[----:B------:R-:W-:Y:S05]  /*0bd0*/  WARPSYNC.COLLECTIVE R17, `(.L_x_2825) ;  /* 0x0000000011087348 */ /* 0x000fea0003c00000 */
[----:B------:R0:W1:Y:S02]  /*0be0*/  SHFL.BFLY P2, R18, R20, R19, R22 ;  /* 0x0c00001314127389 */ /* 0x0000640000040016 */
[----:B01----:R-:W-:Y:S01]  /*0bf0*/  ENDCOLLECTIVE ;  /* 0x000000000000791b */ /* 0x003fe20003800000 */
.L_x_2825:
[----:B------:R-:W-:Y:S01]  /*0c00*/  HFMA2.MMA R19, -RZ, RZ, 0, 2.384185791015625e-07 ;  /* 0x00000004ff137435 */ /* 0x000fe200000001ff */
[----:B------:R-:W-:-:S05]  /*0c10*/  MOV R12, R18 ;  /* 0x00000012000c7202 */ /* 0x000fca0000000f00 */
[----:B------:R-:W-:-:S04]  /*0c20*/  FADD.FTZ R12, R11, R12 ;  /* 0x0000000c0b0c7221 */ /* 0x000fc80000010000 */
[----:B------:R-:W-:-:S07]  /*0c30*/  IMAD.MOV.U32 R20, RZ, RZ, R12 ;  /* 0x000000ffff147224 */ /* 0x000fce00078e000c */
[----:B------:R-:W-:Y:S05]  /*0c40*/  WARPSYNC.COLLECTIVE R17, `(.L_x_2826) ;  /* 0x0000000011087348 */ /* 0x000fea0003c00000 */
[----:B------:R0:W1:Y:S02]  /*0c50*/  SHFL.BFLY P2, R18, R20, R19, R22 ;  /* 0x0c00001314127389 */ /* 0x0000640000040016 */
[----:B01----:R-:W-:Y:S01]  /*0c60*/  ENDCOLLECTIVE ;  /* 0x000000000000791b */ /* 0x003fe20003800000 */
.L_x_2826:
[----:B------:R-:W-:Y:S01]  /*0c70*/  IMAD.MOV.U32 R19, RZ, RZ, 0x8 ;  /* 0x00000008ff137424 */ /* 0x000fe200078e00ff */
[----:B------:R-:W-:-:S05]  /*0c80*/  MOV R13, R18 ;  /* 0x00000012000d7202 */ /* 0x000fca0000000f00 */
[----:B------:R-:W-:-:S05]  /*0c90*/  FADD.FTZ R13, R12, R13 ;  /* 0x0000000d0c0d7221 */ /* 0x000fca0000010000 */
[----:B------:R-:W-:-:S07]  /*0ca0*/  MOV R20, R13 ;  /* 0x0000000d00147202 */ /* 0x000fce0000000f00 */
[----:B------:R-:W-:Y:S05]  /*0cb0*/  WARPSYNC.COLLECTIVE R17, `(.L_x_2827) ;  /* 0x0000000011087348 */ /* 0x000fea0003c00000 */
[----:B------:R0:W1:Y:S02]  /*0cc0*/  SHFL.BFLY P2, R18, R20, R19, R22 ;  /* 0x0c00001314127389 */ /* 0x0000640000040016 */
[----:B01----:R-:W-:Y:S01]  /*0cd0*/  ENDCOLLECTIVE ;  /* 0x000000000000791b */ /* 0x003fe20003800000 */
.L_x_2827:
[----:B------:R-:W-:Y:S01]  /*0ce0*/  HFMA2.MMA R19, -RZ, RZ, 0, 9.5367431640625e-07 ;  /* 0x00000010ff137435 */ /* 0x000fe200000001ff */
[----:B------:R-:W-:-:S05]  /*0cf0*/  MOV R10, R18 ;  /* 0x00000012000a7202 */ /* 0x000fca0000000f00 */
[----:B------:R-:W-:-:S05]  /*0d00*/  FADD.FTZ R10, R13, R10 ;  /* 0x0000000a0d0a7221 */ /* 0x000fca0000010000 */
[----:B------:R-:W-:-:S07]  /*0d10*/  MOV R20, R10 ;  /* 0x0000000a00147202 */ /* 0x000fce0000000f00 */
[----:B------:R-:W-:Y:S05]  /*0d20*/  WARPSYNC.COLLECTIVE R17, `(.L_x_2828) ;  /* 0x0000000011087348 */ /* 0x000fea0003c00000 */
[----:B------:R0:W1:Y:S02]  /*0d30*/  SHFL.BFLY P2, R18, R20, R19, R22 ;  /* 0x0c00001314127389 */ /* 0x0000640000040016 */
[----:B01----:R-:W-:Y:S01]  /*0d40*/  ENDCOLLECTIVE ;  /* 0x000000000000791b */ /* 0x003fe20003800000 */
.L_x_2828:
[----:B------:R-:W-:Y:S01]  /*0d50*/  HFMA2.MMA R19, -RZ, RZ, 0, 5.9604644775390625e-08 ;  /* 0x00000001ff137435 */ /* 0x000fe200000001ff */
[----:B------:R-:W-:Y:S01]  /*0d60*/  MOV R20, R9 ;  /* 0x0000000900147202 */ /* 0x000fe20000000f00 */
[----:B------:R-:W-:-:S09]  /*0d70*/  IMAD.MOV.U32 R11, RZ, RZ, R18 ;  /* 0x000000ffff0b7224 */ /* 0x000fd200078e0012 */
[----:B------:R-:W-:Y:S05]  /*0d80*/  WARPSYNC.COLLECTIVE R17, `(.L_x_2829) ;  /* 0x0000000011087348 */ /* 0x000fea0003c00000 */
[----:B------:R0:W1:Y:S02]  /*0d90*/  SHFL.BFLY P2, R18, R20, R19, R22 ;  /* 0x0c00001314127389 */ /* 0x0000640000040016 */
[----:B01----:R-:W-:Y:S01]  /*0da0*/  ENDCOLLECTIVE ;  /* 0x000000000000791b */ /* 0x003fe20003800000 */
.L_x_2829:
[----:B------:R-:W-:Y:S01]  /*0db0*/  HFMA2.MMA R19, -RZ, RZ, 0, 1.1920928955078125e-07 ;  /* 0x00000002ff137435 */ /* 0x000fe200000001ff */
[----:B------:R-:W-:-:S05]  /*0dc0*/  MOV R12, R18 ;  /* 0x00000012000c7202 */ /* 0x000fca0000000f00 */
[----:B------:R-:W-:-:S04]  /*0dd0*/  FADD.FTZ R14, R9, R12 ;  /* 0x0000000c090e7221 */ /* 0x000fc80000010000 */
[----:B------:R-:W-:-:S07]  /*0de0*/  IMAD.MOV.U32 R20, RZ, RZ, R14 ;  /* 0x000000ffff147224 */ /* 0x000fce00078e000e */
[----:B------:R-:W-:Y:S05]  /*0df0*/  WARPSYNC.COLLECTIVE R17, `(.L_x_2830) ;  /* 0x0000000011087348 */ /* 0x000fea0003c00000 */
[----:B------:R0:W1:Y:S02]  /*0e00*/  SHFL.BFLY P2, R18, R20, R19, R22 ;  /* 0x0c00001314127389 */ /* 0x0000640000040016 */
[----:B01----:R-:W-:Y:S01]  /*0e10*/  ENDCOLLECTIVE ;  /* 0x000000000000791b */ /* 0x003fe20003800000 */
.L_x_2830:
[----:B------:R-:W-:Y:S01]  /*0e20*/  IMAD.MOV.U32 R19, RZ, RZ, 0x4 ;  /* 0x00000004ff137424 */ /* 0x000fe200078e00ff */
[----:B------:R-:W-:-:S05]  /*0e30*/  MOV R13, R18 ;  /* 0x00000012000d7202 */ /* 0x000fca0000000f00 */
[----:B------:R-:W-:-:S05]  /*0e40*/  FADD.FTZ R15, R14, R13 ;  /* 0x0000000d0e0f7221 */ /* 0x000fca0000010000 */
[----:B------:R-:W-:-:S07]  /*0e50*/  MOV R20, R15 ;  /* 0x0000000f00147202 */ /* 0x000fce0000000f00 */
[----:B------:R-:W-:Y:S05]  /*0e60*/  WARPSYNC.COLLECTIVE R17, `(.L_x_2831) ;  /* 0x0000000011087348 */ /* 0x000fea0003c00000 */
[----:B------:R0:W1:Y:S02]  /*0e70*/  SHFL.BFLY P2, R18, R20, R19, R22 ;  /* 0x0c00001314127389 */ /* 0x0000640000040016 */
[----:B01----:R-:W-:Y:S01]  /*0e80*/  ENDCOLLECTIVE ;  /* 0x000000000000791b */ /* 0x003fe20003800000 */
.L_x_2831:
[----:B------:R-:W-:Y:S01]  /*0e90*/  HFMA2.MMA R19, -RZ, RZ, 0, 4.76837158203125e-07 ;  /* 0x00000008ff137435 */ /* 0x000fe200000001ff */
[----:B------:R-:W-:-:S05]  /*0ea0*/  MOV R16, R18 ;  /* 0x0000001200107202 */ /* 0x000fca0000000f00 */
[----:B------:R-:W-:-:S05]  /*0eb0*/  FADD.FTZ R16, R15, R16 ;  /* 0x000000100f107221 */ /* 0x000fca0000010000 */
[----:B------:R-:W-:-:S07]  /*0ec0*/  MOV R20, R16 ;  /* 0x0000001000147202 */ /* 0x000fce0000000f00 */
[----:B------:R-:W-:Y:S05]  /*0ed0*/  WARPSYNC.COLLECTIVE R17, `(.L_x_2832) ;  /* 0x0000000011087348 */ /* 0x000fea0003c00000 */
[----:B------:R0:W1:Y:S02]  /*0ee0*/  SHFL.BFLY P2, R18, R20, R19, R22 ;  /* 0x0c00001314127389 */ /* 0x0000640000040016 */
[----:B01----:R-:W-:Y:S01]  /*0ef0*/  ENDCOLLECTIVE ;  /* 0x000000000000791b */ /* 0x003fe20003800000 */
.L_x_2832:
[----:B------:R-:W-:Y:S01]  /*0f00*/  HFMA2.MMA R19, -RZ, RZ, 0, 9.5367431640625e-07 ;  /* 0x00000010ff137435 */ /* 0x000fe200000001ff */
[----:B------:R-:W-:-:S04]  /*0f10*/  IMAD.MOV.U32 R9, RZ, RZ, R18 ;  /* 0x000000ffff097224 */ /* 0x000fc800078e0012 */
[----:B------:R-:W-:-:S05]  /*0f20*/  FADD.FTZ R9, R16, R9 ;  /* 0x0000000910097221 */ /* 0x000fca0000010000 */
[----:B------:R-:W-:-:S07]  /*0f30*/  MOV R20, R9 ;  /* 0x0000000900147202 */ /* 0x000fce0000000f00 */
[----:B------:R-:W-:Y:S05]  /*0f40*/  WARPSYNC.COLLECTIVE R17, `(.L_x_2833) ;  /* 0x0000000011087348 */ /* 0x000fea0003c00000 */
[----:B------:R0:W1:Y:S02]  /*0f50*/  SHFL.BFLY P2, R18, R20, R19, R22 ;  /* 0x0c00001314127389 */ /* 0x0000640000040016 */
[----:B01----:R-:W-:Y:S01]  /*0f60*/  ENDCOLLECTIVE ;  /* 0x000000000000791b */ /* 0x003fe20003800000 */
.L_x_2833:
[----:B------:R-:W-:Y:S01]  /*0f70*/  MOV R14, R18 ;  /* 0x00000012000e7202 */ /* 0x000fe20000000f00 */
[----:B------:R-:W-:Y:S06]  /*0f80*/  BRA `(.L_x_2834) ;  /* 0xfffffff8007c7947 */ /* 0x000fec000383ffff */
.L_x_2835:
        /* <DEDUP_REMOVED lines=15> */
.L_x_5506:


//--------------------- .text._ZN10layer_norm13ln_bwd_kernelINS_13Kernel_traitsI13__nv_bfloat16S2_S2_fjLj12288ELj4ELj1ELj4ELj16ENS_18Kernel_traits_baseILj12288ES2_S2_S2_fjLj128EEEEEEEvNS_9BwdParamsE --------------------------
	.section	.text._ZN10layer_norm13ln_bwd_kernelINS_13Kernel_traitsI13__nv_bfloat16S2_S2_fjLj12288ELj4ELj1ELj4ELj16ENS_18Kernel_traits_baseILj12288ES2_S2_S2_fjLj128EEEEEEEvNS_9BwdParamsE,"ax",@progbits
	.align	128
        .global         _ZN10layer_norm13ln_bwd_kernelINS_13Kernel_traitsI13__nv_bfloat16S2_S2_fjLj12288ELj4ELj1ELj4ELj16ENS_18Kernel_traits_baseILj12288ES2_S2_S2_fjLj128EEEEEEEvNS_9BwdParamsE
        .type           _ZN10layer_norm13ln_bwd_kernelINS_13Kernel_traitsI13__nv_bfloat16S2_S2_fjLj12288ELj4ELj1ELj4ELj16ENS_18Kernel_traits_baseILj12288ES2_S2_S2_fjLj128EEEEEEEvNS_9BwdParamsE,@function
        .size           _ZN10layer_norm13ln_bwd_kernelINS_13Kernel_traitsI13__nv_bfloat16S2_S2_fjLj12288ELj4ELj1ELj4ELj16ENS_18Kernel_traits_baseILj12288ES2_S2_S2_fjLj128EEEEEEEvNS_9BwdParamsE,(.L_x_5507 - _ZN10layer_norm13ln_bwd_kernelINS_13Kernel_traitsI13__nv_bfloat16S2_S2_fjLj12288ELj4ELj1ELj4ELj16ENS_18Kernel_traits_baseILj12288ES2_S2_S2_fjLj128EEEEEEEvNS_9BwdParamsE)
        .other          _ZN10layer_norm13ln_bwd_kernelINS_13Kernel_traitsI13__nv_bfloat16S2_S2_fjLj12288ELj4ELj1ELj4ELj16ENS_18Kernel_traits_baseILj12288ES2_S2_S2_fjLj128EEEEEEEvNS_9BwdParamsE,@"STO_CUDA_ENTRY STV_DEFAULT"
_ZN10layer_norm13ln_bwd_kernelINS_13Kernel_traitsI13__nv_bfloat16S2_S2_fjLj12288ELj4ELj1ELj4ELj16ENS_18Kernel_traits_baseILj12288ES2_S2_S2_fjLj128EEEEEEEvNS_9BwdParamsE:
.text._ZN10layer_norm13ln_bwd_kernelINS_13Kernel_traitsI13__nv_bfloat16S2_S2_fjLj12288ELj4ELj1ELj4ELj16ENS_18Kernel_traits_baseILj12288ES2_S2_S2_fjLj128EEEEEEEvNS_9BwdParamsE:
        /* <DEDUP_REMOVED lines=96> */
[----:B------:R-:W-:-:S02]  /*0600*/  LEA R104, R104, 0x4, 0x2 ;  /* 0x0000000468687811 */ /* 0x000fc400078e10ff */
        /* <DEDUP_REMOVED lines=25> */
[----:B------:R-:W-:Y:S02]  /*07a0*/  CS2R R44, SRZ ;  /* 0x00000000002c7805 */ /* 0x000fe4000001ff00 */
[----:B------:R-:W-:Y:S02]  /*07b0*/  CS2R R46, SRZ ;  /* 0x00000000002e7805 */ /* 0x000fe4000001ff00 */
[----:B------:R-:W-:Y:S02]  /*07c0*/  MOV R48, RZ ;  /* 0x000000ff00307202 */ /* 0x000fe40000000f00 */
[----:B------:R-:W-:Y:S02]  /*07d0*/  LOP3.LUT R120, R120, 0x3, RZ, 0xc0, !PT ;  /* 0x0000000378787812 */ /* 0x000fe400078ec0ff */
[----:B--2---:R-:W-:-:S02]  /*07e0*/  PRMT R126, R97, 0x7632, R126 ;  /* 0x00007632617e7816 */ /* 0x004fc4000000007e */
[----:B------:R-:W-:Y:S02]  /*07f0*/  PRMT R125, R96, 0x7632, R125 ;  /* 0x00007632607d7816 */ /* 0x000fe4000000007d */
[----:B---3--:R-:W-:Y:S02]  /*0800*/  PRMT R121, R92, 0x7632, R121 ;  /* 0x000076325c797816 */ /* 0x008fe40000000079 */
[----:B------:R-:W-:Y:S02]  /*0810*/  PRMT R122, R93, 0x7632, R122 ;  /* 0x000076325d7a7816 */ /* 0x000fe4000000007a */
[----:B------:R-:W-:Y:S02]  /*0820*/  PRMT R123, R94, 0x7632, R123 ;  /* 0x000076325e7b7816 */ /* 0x000fe4000000007b */
[----:B------:R-:W-:Y:S02]  /*0830*/  PRMT R124, R95, 0x7632, R124 ;  /* 0x000076325f7c7816 */ /* 0x000fe4000000007c */
[----:B------:R-:W-:-:S02]  /*0840*/  PRMT R127, R98, 0x7632, R127 ;  /* 0x00007632627f7816 */ /* 0x000fc4000000007f */
[----:B------:R-:W-:Y:S02]  /*0850*/  PRMT R128, R99, 0x7632, R128 ;  /* 0x0000763263807816 */ /* 0x000fe40000000080 */
[----:B----4-:R-:W-:Y:S02]  /*0860*/  PRMT R129, R100, 0x7632, R129 ;  /* 0x0000763264817816 */ /* 0x010fe40000000081 */
[----:B------:R-:W-:Y:S02]  /*0870*/  PRMT R130, R101, 0x7632, R130 ;  /* 0x0000763265827816 */ /* 0x000fe40000000082 */
[----:B------:R-:W-:Y:S02]  /*0880*/  PRMT R131, R102, 0x7632, R131 ;  /* 0x0000763266837816 */ /* 0x000fe40000000083 */
[----:B------:R-:W-:Y:S01]  /*0890*/  PRMT R132, R103, 0x7632, R132 ;  /* 0x0000763267847816 */ /* 0x000fe20000000084 */
        /* <DEDUP_REMOVED lines=24> */
.L_x_2842:
        /* <DEDUP_REMOVED lines=13> */
[----:B------:R-:W-:Y:S01]  /*0af0*/  @P0 LEA.HI.X R21, R134, UR5, RZ, 0x4, P1 ;  /* 0x0000000586150c11 */ /* 0x000fe200088f24ff */
[----:B------:R-:W4:Y:S01]  /*0b00*/  @P0 LDG.E.128 R16, desc[UR6][R16.64] ;  /* 0x0000000610100981 */ /* 0x000f22000c1e1d00 */
[----:B------:R-:W-:-:S04]  /*0b10*/  @P0 LEA R24, P1, R135, UR4, 0x4 ;  /* 0x0000000487180c11 */ /* 0x000fc8000f8220ff */
[----:B------:R-:W5:Y:S01]  /*0b20*/  @P0 LDG.E.128 R20, desc[UR6][R20.64] ;  /* 0x0000000614140981 */ /* 0x000f62000c1e1d00 */
[----:B------:R-:W-:Y:S01]  /*0b30*/  @P0 LEA.HI.X R25, R135, UR5, RZ, 0x4, P1 ;  /* 0x0000000587190c11 */ /* 0x000fe200088f24ff */
[----:B------:R-:W0:Y:S05]  /*0b40*/  @!P0 LDC.64 R10, c[0x0][0x220] ;  /* 0x00008800ff0a8b82 */ /* 0x000e2a0000000a00 */
[----:B------:R-:W5:Y:S01]  /*0b50*/  @P0 LDG.E.128 R24, desc[UR6][R24.64] ;  /* 0x0000000618180981 */ /* 0x000f62000c1e1d00 */
[C---:B--2---:R-:W-:Y:S02]  /*0b60*/  @!P0 LEA R4, P1, R133.reuse, R4, 0x4 ;  /* 0x0000000485048211 */ /* 0x044fe400078220ff */
[----:B------:R-:W2:Y:S02]  /*0b70*/  @!P0 LDC.64 R2, c[0x0][0x230] ;  /* 0x00008c00ff028b82 */ /* 0x000ea40000000a00 */
[----:B------:R-:W-:-:S02]  /*0b80*/  @!P0 LEA.HI.X R5, R133, R5, RZ, 0x4, P1 ;  /* 0x0000000585058211 */ /* 0x000fc400008f24ff */
[----:B---3--:R-:W-:-:S04]  /*0b90*/  @!P0 LEA R6, P1, R134, R6, 0x4 ;  /* 0x0000000686068211 */ /* 0x008fc800078220ff */
[----:B------:R-:W-:Y:S02]  /*0ba0*/  @!P0 LEA.HI.X R7, R134, R7, RZ, 0x4, P1 ;  /* 0x0000000786078211 */ /* 0x000fe400008f24ff */
[----:B0-----:R-:W-:-:S04]  /*0bb0*/  @!P0 LEA R10, P1, R135, R10, 0x4 ;  /* 0x0000000a870a8211 */ /* 0x001fc800078220ff */
[----:B------:R-:W-:Y:S02]  /*0bc0*/  @!P0 LEA.HI.X R11, R135, R11, RZ, 0x4, P1 ;  /* 0x0000000b870b8211 */ /* 0x000fe400008f24ff */
[----:B------:R-:W-:Y:S01]  /*0bd0*/  @P0 MOV R0, RZ ;  /* 0x000000ff00000202 */ /* 0x000fe20000000f00 */
[----:B--2---:R-:W-:-:S04]  /*0be0*/  @!P0 IMAD.WIDE R2, R49, 0x4, R2 ;  /* 0x0000000431028825 */ /* 0x004fc800078e0202 */
[----:B-1----:R-:W-:Y:S01]  /*0bf0*/  IMAD.WIDE R136, R49, 0x4, R136 ;  /* 0x0000000431887825 */ /* 0x002fe200078e0288 */
[----:B------:R-:W2:Y:S03]  /*0c00*/  @!P0 LDG.E R0, desc[UR6][R2.64] ;  /* 0x0000000602008981 */ /* 0x000ea6000c1e1900 */
[--C-:B------:R-:W-:Y:S02]  /*0c10*/  IMAD.WIDE.U32 R8, R134, 0x10, R12.reuse ;  /* 0x0000001086087825 */ /* 0x100fe400078e000c */
[----:B------:R-:W3:Y:S04]  /*0c20*/  LDG.E R136, desc[UR6][R136.64] ;  /* 0x0000000688887981 */ /* 0x000ee8000c1e1900 */
[----:B------:R0:W4:Y:S04]  /*0c30*/  @!P0 LDG.E.128 R16, desc[UR6][R4.64] ;  /* 0x0000000604108981 */ /* 0x000128000c1e1d00 */
[----:B------:R-:W5:Y:S04]  /*0c40*/  @!P0 LDG.E.128 R20, desc[UR6][R6.64] ;  /* 0x0000000606148981 */ /* 0x000f68000c1e1d00 */
[----:B------:R-:W2:Y:S01]  /*0c50*/  @!P0 LDG.E.128 R24, desc[UR6][R10.64] ;  /* 0x000000060a188981 */ /* 0x000ea2000c1e1d00 */
[----:B0-----:R-:W-:-:S04]  /*0c60*/  IMAD.WIDE.U32 R4, R133, 0x10, R12 ;  /* 0x0000001085047825 */ /* 0x001fc800078e000c */
[----:B------:R-:W-:Y:S02]  /*0c70*/  IMAD.WIDE.U32 R12, R135, 0x10, R12 ;  /* 0x00000010870c7825 */ /* 0x000fe400078e000c */
[----:B------:R-:W3:Y:S04]  /*0c80*/  LDG.E.128 R4, desc[UR6][R4.64] ;  /* 0x0000000604047981 */ /* 0x000ee8000c1e1d00 */
[----:B------:R-:W3:Y:S04]  /*0c90*/  LDG.E.128 R12, desc[UR6][R12.64] ;  /* 0x000000060c0c7981 */ /* 0x000ee8000c1e1d00 */
[----:B------:R-:W3:Y:S01]  /*0ca0*/  LDG.E.128 R8, desc[UR6][R8.64] ;  /* 0x0000000608087981 */ /* 0x000ee2000c1e1d00 */
[----:B------:R-:W0:Y:S08]  /*0cb0*/  @P0 MUFU.RCP R148, R94 ;  /* 0x0000005e00940308 */ /* 0x000e300000001000 */
[----:B------:R-:W1:Y:S08]  /*0cc0*/  @P0 MUFU.RCP R140, R92 ;  /* 0x0000005c008c0308 */ /* 0x000e700000001000 */
[----:B------:R-:W-:Y:S08]  /*0cd0*/  @P0 MUFU.RCP R142, R121 ;  /* 0x00000079008e0308 */ /* 0x000ff00000001000 */
[----:B------:R-:W1:Y:S01]  /*0ce0*/  @P0 MUFU.RCP R152, R95 ;  /* 0x0000005f00980308 */ /* 0x000e620000001000 */
[----:B------:R-:W-:-:S07]  /*0cf0*/  LOP3.LUT P1, RZ, R138, 0xff, RZ, 0xc0, !PT ;  /* 0x000000ff8aff7812 */ /* 0x000fce000782c0ff */
        /* <DEDUP_REMOVED lines=15> */
[----:B----4-:R-:W-:-:S02]  /*0df0*/  PRMT R3, R19, 0x7632, R3 ;  /* 0x0000763213037816 */ /* 0x010fc40000000003 */
[----:B------:R-:W-:Y:S02]  /*0e00*/  SHF.L.U32 R169, R18, 0x10, RZ ;  /* 0x0000001012a97819 */ /* 0x000fe400000006ff */
[----:B------:R-:W-:Y:S02]  /*0e10*/  SHF.L.U32 R175, R3, 0x10, RZ ;  /* 0x0000001003af7819 */ /* 0x000fe400000006ff */
[----:B-----5:R-:W-:Y:S01]  /*0e20*/  PRMT R3, R23, 0x7632, R3 ;  /* 0x0000763217037816 */ /* 0x020fe20000000003 */
[----:B------:R-:W-:Y:S01]  /*0e30*/  @P0 FADD.FTZ R137, -R82, R169 ;  /* 0x000000a952890221 */ /* 0x000fe20000010100 */
[C---:B------:R-:W-:Y:S02]  /*0e40*/  SHF.L.U32 R165, R16.reuse, 0x10, RZ ;  /* 0x0000001010a57819 */ /* 0x040fe400000006ff */
[----:B------:R-:W-:Y:S02]  /*0e50*/  SHF.L.U32 R191, R3, 0x10, RZ ;  /* 0x0000001003bf7819 */ /* 0x000fe400000006ff */
[----:B------:R-:W-:Y:S01]  /*0e60*/  PRMT R16, R16, 0x7632, R16 ;  /* 0x0000763210107816 */ /* 0x000fe20000000010 */
[----:B------:R-:W4:Y:S01]  /*0e70*/  @P0 MUFU.RCP R3, R102 ;  /* 0x0000006600030308 */ /* 0x000f220000001000 */
[----:B------:R-:W-:Y:S01]  /*0e80*/  PRMT R2, R17, 0x7632, R2 ;  /* 0x0000763211027816 */ /* 0x000fe20000000002 */
[----:B0-----:R-:W-:Y:S01]  /*0e90*/  @P0 FMUL.FTZ R137, R137, R148 ;  /* 0x0000009489890220 */ /* 0x001fe20000410000 */
[----:B------:R-:W-:Y:S01]  /*0ea0*/  SHF.L.U32 R148, R16, 0x10, RZ ;  /* 0x0000001010947819 */ /* 0x000fe200000006ff */
[----:B------:R-:W-:Y:S01]  /*0eb0*/  IMAD.U32 R173, R19, 0x10000, RZ ;  /* 0x0001000013ad7824 */ /* 0x000fe200078e00ff */
[----:B------:R-:W-:-:S02]  /*0ec0*/  SHF.L.U32 R185, R22, 0x10, RZ ;  /* 0x0000001016b97819 */ /* 0x000fc400000006ff */
[----:B------:R-:W-:Y:S02]  /*0ed0*/  SHF.L.U32 R171, R2, 0x10, RZ ;  /* 0x0000001002ab7819 */ /* 0x000fe400000006ff */
[----:B------:R-:W-:Y:S02]  /*0ee0*/  PRMT R22, R22, 0x7632, R22 ;  /* 0x0000763216167816 */ /* 0x000fe40000000016 */
[----:B--2---:R-:W-:Y:S02]  /*0ef0*/  SHF.L.U32 R197, R25, 0x10, RZ ;  /* 0x0000001019c57819 */ /* 0x004fe400000006ff */
[----:B------:R-:W-:Y:S01]  /*0f00*/  PRMT R2, R21, 0x7632, R2 ;  /* 0x0000763215027816 */ /* 0x000fe20000000002 */
[----:B------:R-:W-:Y:S01]  /*0f10*/  @P0 FADD.FTZ R139, -R83, R173 ;  /* 0x000000ad538b0221 */ /* 0x000fe20000010100 */
[----:B------:R-:W-:Y:S01]  /*0f20*/  SHF.L.U32 R167, R17, 0x10, RZ ;  /* 0x0000001011a77819 */ /* 0x000fe200000006ff */
[----:B------:R-:W-:Y:S01]  /*0f30*/  @P0 FADD.FTZ R17, -R80, R165 ;  /* 0x000000a550110221 */ /* 0x000fe20000010100 */
[----:B------:R-:W-:Y:S01]  /*0f40*/  SHF.L.U32 R201, R26, 0x10, RZ ;  /* 0x000000101ac97819 */ /* 0x000fe200000006ff */
[----:B------:R-:W-:Y:S01]  /*0f50*/  @P0 FADD.FTZ R141, -R105, R148 ;  /* 0x00000094698d0221 */ /* 0x000fe20000010100 */
[----:B------:R-:W-:-:S02]  /*0f60*/  PRMT R18, R18, 0x7632, R18 ;  /* 0x0000763212127816 */ /* 0x000fc40000000012 */
[----:B------:R-:W-:Y:S02]  /*0f70*/  SHF.L.U32 R177, R20, 0x10, RZ ;  /* 0x0000001014b17819 */ /* 0x000fe400000006ff */
[----:B------:R-:W-:Y:S01]  /*0f80*/  SHF.L.U32 R187, R22, 0x10, RZ ;  /* 0x0000001016bb7819 */ /* 0x000fe200000006ff */
[----:B------:R-:W-:Y:S01]  /*0f90*/  @P0 FADD.FTZ R22, -R89, R197 ;  /* 0x000000c559160221 */ /* 0x000fe20000010100 */
[----:B------:R-:W-:Y:S01]  /*0fa0*/  PRMT R20, R20, 0x7632, R20 ;  /* 0x0000763214147816 */ /* 0x000fe20000000014 */
[----:B------:R-:W-:Y:S01]  /*0fb0*/  IMAD.U32 R193, R24, 0x10000, RZ ;  /* 0x0001000018c17824 */ /* 0x000fe200078e00ff */
[----:B------:R-:W-:Y:S02]  /*0fc0*/  SHF.L.U32 R183, R2, 0x10, RZ ;  /* 0x0000001002b77819 */ /* 0x000fe400000006ff */
[----:B------:R-:W-:Y:S02]  /*0fd0*/  PRMT R25, R25, 0x7632, R25 ;  /* 0x0000763219197816 */ /* 0x000fe40000000019 */
[----:B------:R-:W-:Y:S01]  /*0fe0*/  SHF.L.U32 R205, R27, 0x10, RZ ;  /* 0x000000101bcd7819 */ /* 0x000fe200000006ff */
[----:B-1----:R-:W-:Y:S01]  /*0ff0*/  @P0 FMUL.FTZ R17, R17, R140 ;  /* 0x0000008c11110220 */ /* 0x002fe20000410000 */
[----:B------:R-:W-:Y:S01]  /*1000*/  PRMT R2, R24, 0x7632, R2 ;  /* 0x0000763218027816 */ /* 0x000fe20000000002 */
[----:B------:R-:W-:Y:S01]  /*1010*/  @P0 FMUL.FTZ R139, R139, R152 ;  /* 0x000000988b8b0220 */ /* 0x000fe20000410000 */
[----:B------:R-:W-:Y:S01]  /*1020*/  PRMT R16, R26, 0x7632, R16 ;  /* 0x000076321a107816 */ /* 0x000fe20000000010 */
[----:B------:R-:W-:Y:S01]  /*1030*/  @P0 FMUL.FTZ R141, R141, R142 ;  /* 0x0000008e8d8d0220 */ /* 0x000fe20000410000 */
[----:B------:R-:W-:Y:S01]  /*1040*/  PRMT R27, R27, 0x7632, R27 ;  /* 0x000076321b1b7816 */ /* 0x000fe2000000001b */
[----:B------:R-:W-:Y:S01]  /*1050*/  @P0 FADD.FTZ R24, -R90, R201 ;  /* 0x000000c95a180221 */ /* 0x000fe20000010100 */
[----:B------:R-:W-:Y:S01]  /*1060*/  SHF.L.U32 R152, R18, 0x10, RZ ;  /* 0x0000001012987819 */ /* 0x000fe200000006ff */
[----:B------:R-:W0:Y:S01]  /*1070*/  @P0 MUFU.RCP R140, R129 ;  /* 0x00000081008c0308 */ /* 0x000e220000001000 */
[----:B------:R-:W-:Y:S01]  /*1080*/  SHF.L.U32 R181, R21, 0x10, RZ ;  /* 0x0000001015b57819 */ /* 0x000fe200000006ff */
[----:B------:R-:W-:Y:S01]  /*1090*/  @P0 FADD.FTZ R18, -R84, R177 ;  /* 0x000000b154120221 */ /* 0x000fe20000010100 */
[----:B------:R-:W-:Y:S01]  /*10a0*/  SHF.L.U32 R189, R23, 0x10, RZ ;  /* 0x0000001017bd7819 */ /* 0x000fe200000006ff */
[----:B------:R-:W-:Y:S01]  /*10b0*/  @P0 FMUL.FTZ R22, R22, R161 ;  /* 0x000000a116160220 */ /* 0x000fe20000410000 */
[----:B------:R-:W-:Y:S01]  /*10c0*/  SHF.L.U32 R179, R20, 0x10, RZ ;  /* 0x0000001014b37819 */ /* 0x000fe200000006ff */
[----:B------:R-:W-:Y:S01]  /*10d0*/  @P0 FADD.FTZ R26, -R91, R205 ;  /* 0x000000cd5b1a0221 */ /* 0x000fe20000010100 */
[----:B------:R-:W-:Y:S01]  /*10e0*/  SHF.L.U32 R199, R25, 0x10, RZ ;  /* 0x0000001019c77819 */ /* 0x000fe200000006ff */
[----:B------:R-:W1:Y:S01]  /*10f0*/  @P0 MUFU.RCP R142, R130 ;  /* 0x00000082008e0308 */ /* 0x000e620000001000 */
[----:B------:R-:W-:Y:S01]  /*1100*/  SHF.L.U32 R2, R2, 0x10, RZ ;  /* 0x0000001002027819 */ /* 0x000fe200000006ff */
[----:B----4-:R-:W-:Y:S01]  /*1110*/  @P0 FMUL.FTZ R24, R24, R3 ;  /* 0x0000000318180220 */ /* 0x010fe20000410000 */
[----:B------:R-:W-:-:S02]  /*1120*/  SHF.L.U32 R16, R16, 0x10, RZ ;  /* 0x0000001010107819 */ /* 0x000fc400000006ff */
[----:B------:R-:W-:Y:S01]  /*1130*/  SHF.L.U32 R161, R27, 0x10, RZ ;  /* 0x000000101ba17819 */ /* 0x000fe200000006ff */
[----:B------:R-:W-:Y:S01]  /*1140*/  @P0 FADD.FTZ R157, -R112, R191 ;  /* 0x000000bf709d0221 */ /* 0x000fe20000010100 */
[--C-:B------:R-:W-:Y:S01]  /*1150*/  @!P0 FADD.FTZ R3, R165, -R0.reuse ;  /* 0x80000000a5038221 */ /* 0x100fe20000010000 */
[----:B------:R-:W-:Y:S01]  /*1160*/  @P0 FADD.FTZ R19, -R81, R167 ;  /* 0x000000a751130221 */ /* 0x000fe20000010100 */
[----:B------:R-:W-:Y:S01]  /*1170*/  @P0 FMUL.FTZ R18, R18, R149 ;  /* 0x0000009512120220 */ /* 0x000fe20000410000 */
        /* <DEDUP_REMOVED lines=10> */
[----:B------:R-:W-:Y:S01]  /*1220*/  @P0 FMUL.FTZ R26, R26, R163 ;  /* 0x000000a31a1a0220 */ /* 0x000fe20000410000 */
[--C-:B------:R-:W-:Y:S01]  /*1230*/  @!P0 FADD.FTZ R167, R171, -R0.reuse ;  /* 0x80000000aba78221 */ /* 0x100fe20000010000 */
        /* <DEDUP_REMOVED lines=21> */
[--C-:B------:R-:W-:Y:S01]  /*1390*/  @!P0 FADD.FTZ R203, R16, -R0.reuse ;  /* 0x8000000010cb8221 */ /* 0x100fe20000010000 */
[----:B------:R-:W-:Y:S01]  /*13a0*/  @!P0 FADD.FTZ R207, R161, -R0 ;  /* 0x80000000a1cf8221 */ /* 0x000fe20000010000 */
[----:B------:R-:W-:Y:S01]  /*13b0*/  @P0 FMUL.FTZ R157, R157, R138 ;  /* 0x0000008a9d9d0220 */ /* 0x000fe20000410000 */
[----:B---3--:R-:W-:Y:S01]  /*13c0*/  SHF.L.U32 R0, R4, 0x10, RZ ;  /* 0x0000001004007819 */ /* 0x008fe200000006ff */
[----:B------:R-:W2:Y:S01]  /*13d0*/  @P0 MUFU.RCP R138, R131 ;  /* 0x00000083008a0308 */ /* 0x000ea20000001000 */
[----:B------:R-:W-:Y:S01]  /*13e0*/  SHF.L.U32 R2, R5, 0x10, RZ ;  /* 0x0000001005027819 */ /* 0x000fe200000006ff */
[----:B------:R-:W-:Y:S01]  /*13f0*/  @!P0 FMUL.FTZ R17, R136, R3 ;  /* 0x0000000388118220 */ /* 0x000fe20000410000 */
[----:B------:R-:W-:-:S02]  /*1400*/  PRMT R4, R4, 0x7632, R4 ;  /* 0x0000763204047816 */ /* 0x000fc40000000004 */
[----:B------:R-:W-:Y:S01]  /*1410*/  PRMT R5, R5, 0x7632, R5 ;  /* 0x0000763205057816 */ /* 0x000fe20000000005 */
[----:B------:R-:W-:Y:S01]  /*1420*/  @P0 FMUL.FTZ R143, R143, R146 ;  /* 0x000000928f8f0220 */ /* 0x000fe20000410000 */
[----:B------:R-:W-:Y:S01]  /*1430*/  SHF.L.U32 R3, R6, 0x10, RZ ;  /* 0x0000001006037819 */ /* 0x000fe200000006ff */
[----:B------:R-:W-:Y:S01]  /*1440*/  @!P0 FMUL.FTZ R137, R136, R169 ;  /* 0x000000a988898220 */ /* 0x000fe20000410000 */
[----:B------:R-:W-:Y:S01]  /*1450*/  SHF.L.U32 R4, R4, 0x10, RZ ;  /* 0x0000001004047819 */ /* 0x000fe200000006ff */
[C---:B------:R-:W-:Y:S01]  /*1460*/  FADD.FTZ R79, R0.reuse, R79 ;  /* 0x0000004f004f7221 */ /* 0x040fe20000010000 */
[----:B------:R-:W-:Y:S01]  /*1470*/  FFMA.FTZ R119, R0, R17, R119 ;  /* 0x0000001100777223 */ /* 0x000fe20000010077 */
[----:B------:R-:W-:Y:S01]  /*1480*/  SHF.L.U32 R5, R5, 0x10, RZ ;  /* 0x0000001005057819 */ /* 0x000fe200000006ff */
[----:B------:R-:W-:Y:S01]  /*1490*/  @P0 FMUL.FTZ R19, R19, R144 ;  /* 0x0000009013130220 */ /* 0x000fe20000410000 */
[----:B------:R-:W-:Y:S01]  /*14a0*/  @!P0 FMUL.FTZ R143, R136, R167 ;  /* 0x000000a7888f8220 */ /* 0x000fe20000410000 */
[----:B------:R-:W-:Y:S01]  /*14b0*/  FMUL.FTZ R0, R92, R0 ;  /* 0x000000005c007220 */ /* 0x000fe20000410000 */
[----:B------:R-:W-:Y:S01]  /*14c0*/  @P0 FMUL.FTZ R155, R155, R164 ;  /* 0x000000a49b9b0220 */ /* 0x000fe20000410000 */
[----:B------:R-:W-:Y:S01]  /*14d0*/  @!P0 FMUL.FTZ R19, R136, R165 ;  /* 0x000000a588138220 */ /* 0x000fe20000410000 */
[----:B------:R-:W3:Y:S01]  /*14e0*/  @P0 MUFU.RCP R144, R132 ;  /* 0x0000008400900308 */ /* 0x000ee20000001000 */
[C---:B------:R-:W-:Y:S01]  /*14f0*/  SHF.L.U32 R165, R14.reuse, 0x10, RZ ;  /* 0x000000100ea57819 */ /* 0x040fe200000006ff */
[----:B0-----:R-:W-:Y:S01]  /*1500*/  @P0 FMUL.FTZ R25, R25, R140 ;  /* 0x0000008c19190220 */ /* 0x001fe20000410000 */
[----:B------:R-:W-:Y:S01]  /*1510*/  PRMT R164, R14, 0x7632, R164 ;  /* 0x000076320ea47816 */ /* 0x000fe200000000a4 */
[----:B-1----:R-:W-:Y:S01]  /*1520*/  @P0 FMUL.FTZ R27, R27, R142 ;  /* 0x0000008e1b1b0220 */ /* 0x002fe20000410000 */
        /* <DEDUP_REMOVED lines=8> */
[----:B------:R-:W-:Y:S01]  /*15b0*/  @!P0 FMUL.FTZ R141, R136, R163 ;  /* 0x000000a3888d8220 */ /* 0x000fe20000410000 */
[----:B------:R-:W-:Y:S01]  /*15c0*/  FFMA.FTZ R5, R0, R17, RZ ;  /* 0x0000001100057223 */ /* 0x000fe200000100ff */
[----:B------:R-:W-:Y:S01]  /*15d0*/  @P0 FMUL.FTZ R147, R147, R154 ;  /* 0x0000009a93930220 */ /* 0x000fe20000410000 */
[----:B------:R-:W-:Y:S01]  /*15e0*/  @P0 FMUL.FTZ R151, R151, R156 ;  /* 0x0000009c97970220 */ /* 0x000fe20000410000 */
[----:B------:R-:W-:Y:S01]  /*15f0*/  @P0 FMUL.FTZ R20, R20, R159 ;  /* 0x0000009f14140220 */ /* 0x000fe20000410000 */
[C---:B------:R-:W-:Y:S01]  /*1600*/  SHF.L.U32 R154, R12.reuse, 0x10, RZ ;  /* 0x000000100c9a7819 */ /* 0x040fe200000006ff */
[----:B------:R-:W-:Y:S01]  /*1610*/  @P0 FADD.FTZ R159, -R115, R16 ;  /* 0x00000010739f0221 */ /* 0x000fe20000010100 */
[----:B------:R-:W-:Y:S01]  /*1620*/  PRMT R156, R12, 0x7632, R156 ;  /* 0x000076320c9c7816 */ /* 0x000fe2000000009c */
[----:B------:R-:W-:Y:S01]  /*1630*/  FMUL.FTZ R12, R93, R2 ;  /* 0x000000025d0c7220 */ /* 0x000fe20000410000 */
[----:B------:R-:W-:Y:S01]  /*1640*/  FADD.FTZ R3, R3, R140 ;  /* 0x0000008c03037221 */ /* 0x000fe20000010000 */
[----:B------:R-:W-:Y:S01]  /*1650*/  FFMA.FTZ R5, R140, R141, R5 ;  /* 0x0000008d8c057223 */ /* 0x000fe20000010005 */
[----:B------:R-:W-:Y:S01]  /*1660*/  PRMT R6, R6, 0x7632, R6 ;  /* 0x0000763206067816 */ /* 0x000fe20000000006 */
[----:B--2---:R-:W-:Y:S01]  /*1670*/  @P0 FMUL.FTZ R159, R159, R138 ;  /* 0x0000008a9f9f0220 */ /* 0x004fe20000410000 */
[----:B------:R-:W-:Y:S01]  /*1680*/  FADD.FTZ R3, R3, R12 ;  /* 0x0000000c03037221 */ /* 0x000fe20000010000 */
[C---:B------:R-:W-:Y:S01]  /*1690*/  SHF.L.U32 R138, R7.reuse, 0x10, RZ ;  /* 0x00000010078a7819 */ /* 0x040fe200000006ff */
[----:B------:R-:W-:Y:S01]  /*16a0*/  FFMA.FTZ R5, R12, R19, R5 ;  /* 0x000000130c057223 */ /* 0x000fe20000010005 */
[----:B------:R-:W-:Y:S01]  /*16b0*/  PRMT R7, R7, 0x7632, R7 ;  /* 0x0000763207077816 */ /* 0x000fe20000000007 */
[----:B------:R-:W-:Y:S01]  /*16c0*/  @P0 FADD.FTZ R161, -R116, R161 ;  /* 0x000000a174a10221 */ /* 0x000fe20000010100 */
[----:B------:R-:W-:Y:S01]  /*16d0*/  SHF.L.U32 R6, R6, 0x10, RZ ;  /* 0x0000001006067819 */ /* 0x000fe200000006ff */
[----:B------:R-:W-:Y:S01]  /*16e0*/  @P0 FADD.FTZ R145, -R107, R152 ;  /* 0x000000986b910221 */ /* 0x000fe20000010100 */
[----:B------:R-:W-:Y:S01]  /*16f0*/  FADD.FTZ R3, R3, R142 ;  /* 0x0000008e03037221 */ /* 0x000fe20000010000 */
[----:B------:R-:W-:Y:S01]  /*1700*/  FFMA.FTZ R5, R142, R143, R5 ;  /* 0x0000008f8e057223 */ /* 0x000fe20000010005 */
[----:B------:R-:W-:Y:S01]  /*1710*/  SHF.L.U32 R7, R7, 0x10, RZ ;  /* 0x0000001007077819 */ /* 0x000fe200000006ff */
[----:B---3--:R-:W-:Y:S01]  /*1720*/  @P0 FMUL.FTZ R161, R161, R144 ;  /* 0x00000090a1a10220 */ /* 0x008fe20000410000 */
[C---:B------:R-:W-:Y:S01]  /*1730*/  @!P0 FMUL.FTZ R139, R136.reuse, R173 ;  /* 0x000000ad888b8220 */ /* 0x040fe20000410000 */
[C---:B------:R-:W-:Y:S01]  /*1740*/  @!P0 FMUL.FTZ R147, R136.reuse, R175 ;  /* 0x000000af88938220 */ /* 0x040fe20000410000 */
[----:B------:R-:W-:Y:S01]  /*1750*/  @P0 FMUL.FTZ R145, R145, R150 ;  /* 0x0000009691910220 */ /* 0x000fe20000410000 */
        /* <DEDUP_REMOVED lines=17> */
[----:B------:R-:W-:Y:S01]  /*1870*/  @P0 FMUL.FTZ R153, R153, R160 ;  /* 0x000000a099990220 */ /* 0x000fe20000410000 */
[----:B------:R-:W-:Y:S01]  /*1880*/  @!P0 FMUL.FTZ R20, R136, R193 ;  /* 0x000000c188148220 */ /* 0x000fe20000410000 */
[C---:B------:R-:W-:Y:S01]  /*1890*/  SHF.L.U32 R158, R13.reuse, 0x10, RZ ;  /* 0x000000100d9e7819 */ /* 0x040fe200000006ff */
[C---:B------:R-:W-:Y:S01]  /*18a0*/  FADD.FTZ R75, R2.reuse, R75 ;  /* 0x0000004b024b7221 */ /* 0x040fe20000010000 */
[----:B------:R-:W-:Y:S01]  /*18b0*/  PRMT R160, R13, 0x7632, R160 ;  /* 0x000076320da07816 */ /* 0x000fe200000000a0 */
[----:B------:R-:W-:Y:S01]  /*18c0*/  FFMA.FTZ R76, R2, R19, R76 ;  /* 0x00000013024c7223 */ /* 0x000fe2000001004c */
[----:B------:R-:W-:Y:S01]  /*18d0*/  SHF.L.U32 R8, R8, 0x10, RZ ;  /* 0x0000001008087819 */ /* 0x000fe200000006ff */
[C---:B------:R-:W-:Y:S01]  /*18e0*/  FADD.FTZ R77, R4.reuse, R77 ;  /* 0x0000004d044d7221 */ /* 0x040fe20000010000 */
[----:B------:R-:W-:Y:S01]  /*18f0*/  FFMA.FTZ R78, R4, R141, R78 ;  /* 0x0000008d044e7223 */ /* 0x000fe2000001004e */
[----:B------:R-:W-:Y:S01]  /*1900*/  FMUL.FTZ R13, R96, R148 ;  /* 0x00000094600d7220 */ /* 0x000fe20000410000 */
[----:B------:R-:W-:Y:S01]  /*1910*/  FADD.FTZ R2, R7, R146 ;  /* 0x0000009207027221 */ /* 0x000fe20000010000 */
[----:B------:R-:W-:Y:S01]  /*1920*/  @!P0 FMUL.FTZ R18, R136, R177 ;  /* 0x000000b188128220 */ /* 0x000fe20000410000 */
[----:B------:R-:W-:Y:S01]  /*1930*/  FFMA.FTZ R4, R146, R147, R5 ;  /* 0x0000009392047223 */ /* 0x000fe20000010005 */
[----:B------:R-:W-:Y:S01]  /*1940*/  IMAD.U32 R150, R9, 0x10000, RZ ;  /* 0x0001000009967824 */ /* 0x000fe200078e00ff */
[C---:B------:R-:W-:Y:S01]  /*1950*/  SHF.L.U32 R168, R15.reuse, 0x10, RZ ;  /* 0x000000100fa87819 */ /* 0x040fe200000006ff */
[C---:B------:R-:W-:Y:S01]  /*1960*/  FADD.FTZ R38, R154.reuse, R38 ;  /* 0x000000269a267221 */ /* 0x040fe20000010000 */
[----:B------:R-:W-:Y:S01]  /*1970*/  PRMT R167, R15, 0x7632, R167 ;  /* 0x000076320fa77816 */ /* 0x000fe200000000a7 */
[----:B------:R-:W-:Y:S01]  /*1980*/  FFMA.FTZ R47, R154, R20, R47 ;  /* 0x000000149a2f7223 */ /* 0x000fe2000001002f */
[----:B------:R-:W-:Y:S01]  /*1990*/  PRMT R9, R9, 0x7632, R9 ;  /* 0x0000763209097816 */ /* 0x000fe20000000009 */
[----:B------:R-:W-:Y:S01]  /*19a0*/  FMUL.FTZ R15, R100, R154 ;  /* 0x0000009a640f7220 */ /* 0x000fe20000410000 */
[----:B------:R-:W-:Y:S01]  /*19b0*/  FMUL.FTZ R154, R125, R8 ;  /* 0x000000087d9a7220 */ /* 0x000fe20000410000 */
[----:B------:R-:W-:Y:S01]  /*19c0*/  FADD.FTZ R5, R2, R13 ;  /* 0x0000000d02057221 */ /* 0x000fe20000010000 */
[----:B------:R-:W-:Y:S01]  /*19d0*/  @!P0 FMUL.FTZ R151, R136, R179 ;  /* 0x000000b388978220 */ /* 0x000fe20000410000 */
[-C--:B------:R-:W-:Y:S01]  /*19e0*/  FFMA.FTZ R7, R13, R18.reuse, R4 ;  /* 0x000000120d077223 */ /* 0x080fe20000010004 */
[C---:B------:R-:W-:Y:S01]  /*19f0*/  FADD.FTZ R63, R148.reuse, R63 ;  /* 0x0000003f943f7221 */ /* 0x040fe20000010000 */
        /* <DEDUP_REMOVED lines=8> */
[----:B------:R-:W-:Y:S01]  /*1a80*/  FADD.FTZ R5, R5, R148 ;  /* 0x0000009405057221 */ /* 0x000fe20000010000 */
[----:B------:R-:W-:-:S02]  /*1a90*/  PRMT R10, R10, 0x7632, R10 ;  /* 0x000076320a0a7816 */ /* 0x000fc4000000000a */
[----:B------:R-:W-:Y:S01]  /*1aa0*/  SHF.L.U32 R162, R156, 0x10, RZ ;  /* 0x000000109ca27819 */ /* 0x000fe200000006ff */
[----:B------:R-:W-:Y:S01]  /*1ab0*/  FMUL.FTZ R156, R126, R9 ;  /* 0x000000097e9c7220 */ /* 0x000fe20000410000 */
[----:B------:R-:W-:Y:S01]  /*1ac0*/  @!P0 FMUL.FTZ R153, R136, R183 ;  /* 0x000000b788998220 */ /* 0x000fe20000410000 */
[----:B------:R-:W-:Y:S01]  /*1ad0*/  FFMA.FTZ R7, R148, R21, R7 ;  /* 0x0000001594077223 */ /* 0x000fe20000010007 */
[C---:B------:R-:W-:Y:S01]  /*1ae0*/  @!P0 FMUL.FTZ R23, R136.reuse, R185 ;  /* 0x000000b988178220 */ /* 0x040fe20000410000 */
[----:B------:R-:W-:Y:S01]  /*1af0*/  @!P0 FMUL.FTZ R22, R136, R197 ;  /* 0x000000c588168220 */ /* 0x000fe20000410000 */
[C---:B------:R-:W-:Y:S01]  /*1b00*/  FADD.FTZ R59, R150.reuse, R59 ;  /* 0x0000003b963b7221 */ /* 0x040fe20000010000 */
[----:B------:R-:W-:Y:S01]  /*1b10*/  FFMA.FTZ R60, R150, R21, R60 ;  /* 0x00000015963c7223 */ /* 0x000fe2000001003c */
[----:B------:R-:W-:Y:S02]  /*1b20*/  IMAD.U32 R10, R10, 0x10000, RZ ;  /* 0x000100000a0a7824 */ /* 0x000fe400078e00ff */
[----:B------:R-:W-:Y:S01]  /*1b30*/  FMUL.FTZ R150, R98, R163 ;  /* 0x000000a362967220 */ /* 0x000fe20000410000 */
[----:B------:R-:W-:Y:S01]  /*1b40*/  FADD.FTZ R5, R5, R156 ;  /* 0x0000009c05057221 */ /* 0x000fe20000010000 */
[----:B------:R-:W-:Y:S01]  /*1b50*/  FFMA.FTZ R7, R156, R153, R7 ;  /* 0x000000999c077223 */ /* 0x000fe20000010007 */
[----:B------:R-:W-:Y:S01]  /*1b60*/  @P0 FMUL.FTZ R149, R149, R166 ;  /* 0x000000a695950220 */ /* 0x000fe20000410000 */
[----:B------:R-:W-:Y:S01]  /*1b70*/  SHF.L.U32 R152, R11, 0x10, RZ ;  /* 0x000000100b987819 */ /* 0x000fe200000006ff */
[C---:B------:R-:W-:Y:S01]  /*1b80*/  FADD.FTZ R55, R163.reuse, R55 ;  /* 0x00000037a3377221 */ /* 0x040fe20000010000 */
[----:B------:R-:W-:Y:S01]  /*1b90*/  FFMA.FTZ R56, R163, R23, R56 ;  /* 0x00000017a3387223 */ /* 0x000fe20000010038 */
[----:B------:R-:W-:Y:S01]  /*1ba0*/  @!P0 FMUL.FTZ R149, R136, R189 ;  /* 0x000000bd88958220 */ /* 0x000fe20000410000 */
[----:B------:R-:W-:Y:S01]  /*1bb0*/  PRMT R11, R11, 0x7632, R11 ;  /* 0x000076320b0b7816 */ /* 0x000fe2000000000b */
[C---:B------:R-:W-:Y:S01]  /*1bc0*/  FADD.FTZ R36, R158.reuse, R36 ;  /* 0x000000249e247221 */ /* 0x040fe20000010000 */
[----:B------:R-:W-:Y:S01]  /*1bd0*/  FFMA.FTZ R45, R158, R22, R45 ;  /* 0x000000169e2d7223 */ /* 0x000fe2000001002d */
[----:B------:R-:W-:Y:S01]  /*1be0*/  FMUL.FTZ R163, R101, R158 ;  /* 0x0000009e65a37220 */ /* 0x000fe20000410000 */
[----:B------:R-:W-:Y:S01]  /*1bf0*/  FMUL.FTZ R158, R127, R10 ;  /* 0x0000000a7f9e7220 */ /* 0x000fe20000410000 */
[----:B------:R-:W-:Y:S01]  /*1c00*/  FADD.FTZ R5, R5, R150 ;  /* 0x0000009605057221 */ /* 0x000fe20000010000 */
[----:B------:R-:W-:Y:S01]  /*1c10*/  @!P0 FMUL.FTZ R155, R136, R187 ;  /* 0x000000bb889b8220 */ /* 0x000fe20000410000 */
[----:B------:R-:W-:Y:S01]  /*1c20*/  FFMA.FTZ R7, R150, R23, R7 ;  /* 0x0000001796077223 */ /* 0x000fe20000010007 */
[----:B------:R-:W-:Y:S01]  /*1c30*/  SHF.L.U32 R11, R11, 0x10, RZ ;  /* 0x000000100b0b7819 */ /* 0x000fe200000006ff */
[C---:B------:R-:W-:Y:S01]  /*1c40*/  FADD.FTZ R51, R152.reuse, R51 ;  /* 0x0000003398337221 */ /* 0x040fe20000010000 */
[----:B------:R-:W-:Y:S01]  /*1c50*/  FFMA.FTZ R52, R152, R149, R52 ;  /* 0x0000009598347223 */ /* 0x000fe20000010034 */
[----:B------:R-:W-:Y:S01]  /*1c60*/  FMUL.FTZ R152, R99, R152 ;  /* 0x0000009863987220 */ /* 0x000fe20000410000 */
[----:B------:R-:W-:Y:S01]  /*1c70*/  FADD.FTZ R5, R5, R158 ;  /* 0x0000009e05057221 */ /* 0x000fe20000010000 */
[----:B------:R-:W0:Y:S01]  /*1c80*/  S2R R16, SR_TID.X ;  /* 0x0000000000107919 */ /* 0x000e220000002100 */
[----:B------:R-:W-:Y:S01]  /*1c90*/  FFMA.FTZ R7, R158, R155, R7 ;  /* 0x0000009b9e077223 */ /* 0x000fe20000010007 */
[----:B------:R-:W-:Y:S01]  /*1ca0*/  SHF.L.U32 R3, R160, 0x10, RZ ;  /* 0x00000010a0037819 */ /* 0x000fe200000006ff */
[----:B------:R-:W-:Y:S01]  /*1cb0*/  FMUL.FTZ R160, R128, R11 ;  /* 0x0000000b80a07220 */ /* 0x000fe20000410000 */
[----:B------:R-:W-:Y:S01]  /*1cc0*/  FADD.FTZ R5, R5, R152 ;  /* 0x0000009805057221 */ /* 0x000fe20000010000 */
[----:B------:R-:W-:Y:S01]  /*1cd0*/  @!P0 FMUL.FTZ R157, R136, R191 ;  /* 0x000000bf889d8220 */ /* 0x000fe20000410000 */
[----:B------:R-:W-:Y:S01]  /*1ce0*/  FFMA.FTZ R7, R152, R149, R7 ;  /* 0x0000009598077223 */ /* 0x000fe20000010007 */
[----:B------:R-:W-:Y:S01]  /*1cf0*/  @!P0 FMUL.FTZ R25, R136, R195 ;  /* 0x000000c388198220 */ /* 0x000fe20000410000 */
[----:B------:R-:W-:-:S02]  /*1d00*/  FADD.FTZ R2, R5, R160 ;  /* 0x000000a005027221 */ /* 0x000fc40000010000 */
        /* <DEDUP_REMOVED lines=8> */
[----:B------:R-:W-:Y:S02]  /*1d90*/  @!P0 FMUL.FTZ R27, R136, R199 ;  /* 0x000000c7881b8220 */ /* 0x000fe40000410000 */
        /* <DEDUP_REMOVED lines=24> */
[----:B0-----:R-:W-:Y:S01]  /*1f20*/  SHF.R.U32.HI R169, RZ, 0x5, R16 ;  /* 0x00000005ffa97819 */ /* 0x001fe20000011610 */
[----:B------:R-:W-:Y:S01]  /*1f30*/  FFMA.FTZ R4, R166, R159, R7 ;  /* 0x0000009fa6047223 */ /* 0x000fe20000010007 */
[----:B------:R-:W-:Y:S01]  /*1f40*/  FMUL.FTZ R170, R132, R5 ;  /* 0x0000000584aa7220 */ /* 0x000fe20000410000 */
[----:B------:R-:W-:Y:S01]  /*1f50*/  FADD.FTZ R3, R2, R167 ;  /* 0x000000a702037221 */ /* 0x000fe20000010000 */
[----:B------:R-:W-:Y:S01]  /*1f60*/  UMOV UR4, 0xffffffff ;  /* 0xffffffff00047882 */ /* 0x000fe20000000000 */
[----:B------:R-:W-:Y:S01]  /*1f70*/  @!P0 FMUL.FTZ R161, R136, R207 ;  /* 0x000000cf88a18220 */ /* 0x000fe20000410000 */
[----:B------:R-:W-:Y:S01]  /*1f80*/  LOP3.LUT R169, R169, 0x7fffffc, RZ, 0xc0, !PT ;  /* 0x07fffffca9a97812 */ /* 0x000fe200078ec0ff */
[-C--:B------:R-:W-:Y:S01]  /*1f90*/  FFMA.FTZ R7, R167, R26.reuse, R4 ;  /* 0x0000001aa7077223 */ /* 0x080fe20000010004 */
        /* <DEDUP_REMOVED lines=34> */
.L_x_2853:
[----:B------:R-:W-:Y:S01]  /*21c0*/  ISETP.NE.AND P2, PT, R29, RZ, PT ;  /* 0x000000ff1d00720c */ /* 0x000fe20003f45270 */
[----:B------:R-:W3:Y:S01]  /*21d0*/  LDC R168, c[0x0][0x210] ;  /* 0x00008400ffa87b82 */ /* 0x000ee20000000800 */
[----:B------:R-:W-:Y:S01]  /*21e0*/  LOP3.LUT P0, RZ, R120, R29, RZ, 0xfc, !PT ;  /* 0x0000001d78ff7212 */ /* 0x000fe2000780fcff */
[----:B0-2---:R-:W-:Y:S01]  /*21f0*/  FADD.FTZ R5, R5, R172 ;  /* 0x000000ac05057221 */ /* 0x005fe20000010000 */
[----:B------:R-:W-:Y:S01]  /*2200*/  LOP3.LUT R175, R118, 0x1, RZ, 0xc0, !PT ;  /* 0x0000000176af7812 */ /* 0x000fe200078ec0ff */
[----:B------:R-:W-:Y:S05]  /*2210*/  WARPSYNC.ALL ;  /* 0x0000000000007948 */ /* 0x000fea0003800000 */
[----:B------:R-:W-:Y:S01]  /*2220*/  IADD3 R9, -R175, RZ, RZ ;  /* 0x000000ffaf097210 */ /* 0x000fe20007ffe1ff */
[----:B------:R-:W-:Y:S02]  /*2230*/  BSSY B0, `(.L_x_2838) ;  /* 0x0000022000007945 */ /* 0x000fe40003800000 */
        /* <DEDUP_REMOVED lines=14> */
[----:B-1----:R-:W-:Y:S01]  /*2320*/  FADD.FTZ R4, R10, R11 ;  /* 0x0000000b0a047221 */ /* 0x002fe20000010000 */
[----:B------:R-:W-:-:S04]  /*2330*/  CS2R R10, SRZ ;  /* 0x00000000000a7805 */ /* 0x000fc8000001ff00 */
        /* <DEDUP_REMOVED lines=17> */
.L_x_2839:
[----:B------:R-:W-:Y:S05]  /*2450*/  BSYNC B0 ;  /* 0x0000000000007941 */ /* 0x000fea0003800000 */
.L_x_2838:
        /* <DEDUP_REMOVED lines=17> */
[----:B------:R-:W-:-:S05]  /*2570*/  IMAD.SHL.U32 R4, R118, 0x2, RZ ;  /* 0x0000000276047824 */ /* 0x000fca00078e00ff */
[----:B------:R-:W-:-:S07]  /*2580*/  LOP3.LUT R7, R4, 0x4, RZ, 0xc, !PT ;  /* 0x0000000404077812 */ /* 0x000fce00078e0cff */
.L_x_2841:
[----:B------:R-:W2:Y:S04]  /*2590*/  LDG.E.STRONG.GPU R4, desc[UR6][R2.64] ;  /* 0x0000000602047981 */ /* 0x000ea8000c1ef900 */
[----:B--2---:R-:W-:Y:S01]  /*25a0*/  CCTL.IVALL ;  /* 0x00000000ff00798f */ /* 0x004fe20002000000 */
[----:B------:R-:W-:Y:S05]  /*25b0*/  YIELD ;  /* 0x0000000000007946 */ /* 0x000fea0003800000 */
[----:B------:R-:W-:-:S13]  /*25c0*/  ISETP.NE.AND P0, PT, R4, R7, PT ;  /* 0x000000070400720c */ /* 0x000fda0003f05270 */
[----:B------:R-:W-:Y:S05]  /*25d0*/  @P0 BRA `(.L_x_2841) ;  /* 0xfffffffc00ec0947 */ /* 0x000fea000383ffff */
.L_x_2840:
        /* <DEDUP_REMOVED lines=34> */
[----:B-1----:R-:W-:Y:S02]  /*2800*/  FADD.FTZ R4, R3, R4 ;  /* 0x0000000403047221 */ /* 0x002fe40000010000 */
[----:B------:R-:W-:Y:S02]  /*2810*/  FMUL.FTZ R6, R5, 8.1380210758652538061e-05 ;  /* 0x38aaaaab05067820 */ /* 0x000fe40000410000 */
[----:B------:R-:W-:-:S04]  /*2820*/  FMUL.FTZ R5, R4, 8.1380210758652538061e-05 ;  /* 0x38aaaaab04057820 */ /* 0x000fc80000410000 */
        /* <DEDUP_REMOVED lines=72> */
[----:B------:R-:W-:Y:S01]  /*2cb0*/  LEA R18, P2, R134, UR4, 0x4 ;  /* 0x0000000486127c11 */ /* 0x000fe2000f8420ff */
[----:B------:R-:W-:Y:S01]  /*2cc0*/  FMUL.FTZ R136, R136, R3 ;  /* 0x0000000388887220 */ /* 0x000fe20000410000 */
[----:B------:R-:W-:Y:S01]  /*2cd0*/  LEA.HI.X R21, R133, UR5, RZ, 0x4, P0 ;  /* 0x0000000585157c11 */ /* 0x000fe200080f24ff */
[----:B------:R-:W-:Y:S01]  /*2ce0*/  ULDC UR4, c[0x0][0x214] ;  /* 0x0000850000047ab9 */ /* 0x000fe20000000800 */
[----:B------:R-:W-:-:S02]  /*2cf0*/  F2FP.BF16.F32.PACK_AB R7, R8, R7 ;  /* 0x000000070807723e */ /* 0x000fc400000010ff */
[----:B------:R-:W-:Y:S02]  /*2d00*/  F2FP.BF16.F32.PACK_AB R6, R145, R6 ;  /* 0x000000069106723e */ /* 0x000fe400000010ff */
[----:B------:R-:W-:Y:S02]  /*2d10*/  F2FP.BF16.F32.PACK_AB R5, R0, R5 ;  /* 0x000000050005723e */ /* 0x000fe400000010ff */
[----:B------:R-:W-:Y:S02]  /*2d20*/  F2FP.BF16.F32.PACK_AB R4, R141, R4 ;  /* 0x000000048d04723e */ /* 0x000fe400000010ff */
[----:B------:R-:W-:Y:S02]  /*2d30*/  LEA.HI.X R19, R134, UR5, RZ, 0x4, P2 ;  /* 0x0000000586137c11 */ /* 0x000fe400090f24ff */
[----:B------:R-:W-:Y:S01]  /*2d40*/  F2FP.BF16.F32.PACK_AB R11, R22, R11 ;  /* 0x0000000b160b723e */ /* 0x000fe200000010ff */
[----:B------:R0:W-:Y:S01]  /*2d50*/  STG.E.128 desc[UR6][R20.64], R4 ;  /* 0x0000000414007986 */ /* 0x0001e2000c101d06 */
[----:B------:R-:W-:-:S02]  /*2d60*/  F2FP.BF16.F32.PACK_AB R10, R155, R10 ;  /* 0x0000000a9b0a723e */ /* 0x000fc400000010ff */
[----:B------:R-:W-:Y:S02]  /*2d70*/  F2FP.BF16.F32.PACK_AB R9, R14, R9 ;  /* 0x000000090e09723e */ /* 0x000fe400000010ff */
[----:B------:R-:W-:Y:S02]  /*2d80*/  F2FP.BF16.F32.PACK_AB R8, R12, R13 ;  /* 0x0000000d0c08723e */ /* 0x000fe400000010ff */
[----:B------:R-:W-:Y:S02]  /*2d90*/  LEA.HI.X R3, R135, UR5, RZ, 0x4, P3 ;  /* 0x0000000587037c11 */ /* 0x000fe400098f24ff */
[----:B------:R-:W-:Y:S01]  /*2da0*/  F2FP.BF16.F32.PACK_AB R15, R136, R15 ;  /* 0x0000000f880f723e */ /* 0x000fe200000010ff */
[----:B------:R0:W-:Y:S01]  /*2db0*/  STG.E.128 desc[UR6][R18.64], R8 ;  /* 0x0000000812007986 */ /* 0x0001e2000c101d06 */
[----:B------:R-:W-:Y:S02]  /*2dc0*/  F2FP.BF16.F32.PACK_AB R14, R138, R165 ;  /* 0x000000a58a0e723e */ /* 0x000fe400000010ff */
[----:B------:R-:W-:-:S02]  /*2dd0*/  F2FP.BF16.F32.PACK_AB R13, R26, R163 ;  /* 0x000000a31a0d723e */ /* 0x000fc400000010ff */
[----:B------:R-:W-:Y:S02]  /*2de0*/  F2FP.BF16.F32.PACK_AB R12, R24, R17 ;  /* 0x00000011180c723e */ /* 0x000fe400000010ff */
[----:B------:R-:W-:Y:S02]  /*2df0*/  ISETP.GE.AND P0, PT, R49, UR4, PT ;  /* 0x0000000431007c0c */ /* 0x000fe4000bf06270 */
[----:B------:R-:W-:Y:S01]  /*2e00*/  SEL R138, RZ, 0x1, P1 ;  /* 0x00000001ff8a7807 */ /* 0x000fe20000800000 */
[----:B------:R0:W-:Y:S10]  /*2e10*/  STG.E.128 desc[UR6][R2.64], R12 ;  /* 0x0000000c02007986 */ /* 0x0001f4000c101d06 */
[----:B------:R-:W-:Y:S05]  /*2e20*/  @!P0 BRA `(.L_x_2842) ;  /* 0xffffffd800fc8947 */ /* 0x000fea000383ffff */
[----:B------:R-:W-:Y:S01]  /*2e30*/  MOV R25, R61 ;  /* 0x0000003d00197202 */ /* 0x000fe20000000f00 */
[----:B------:R-:W-:Y:S01]  /*2e40*/  IMAD.MOV.U32 R27, RZ, RZ, R57 ;  /* 0x000000ffff1b7224 */ /* 0x000fe200078e0039 */
[----:B------:R-:W-:Y:S02]  /*2e50*/  MOV R22, R60 ;  /* 0x0000003c00167202 */ /* 0x000fe40000000f00 */
[----:B------:R-:W-:Y:S02]  /*2e60*/  MOV R23, R58 ;  /* 0x0000003a00177202 */ /* 0x000fe40000000f00 */
[----:B0-----:R-:W-:Y:S02]  /*2e70*/  MOV R10, R75 ;  /* 0x0000004b000a7202 */ /* 0x001fe40000000f00 */
[----:B------:R-:W-:Y:S02]  /*2e80*/  MOV R7, R74 ;  /* 0x0000004a00077202 */ /* 0x000fe40000000f00 */
        /* <DEDUP_REMOVED lines=40> */
.L_x_2836:
        /* <DEDUP_REMOVED lines=9> */
[----:B-1----:R-:W-:Y:S01]  /*31a0*/  IMAD.WIDE.U32 R16, R31, 0x20, R32 ;  /* 0x000000201f107825 */ /* 0x002fe200078e0020 */
[----:B------:R-:W-:Y:S03]  /*31b0*/  STG.E.128 desc[UR6][R2.64+0x10], R12 ;  /* 0x0000100c02007986 */ /* 0x000fe6000c101d06 */
[----:B------:R-:W-:Y:S01]  /*31c0*/  IMAD.WIDE.U32 R30, R41, 0x20, R28 ;  /* 0x00000020291e7825 */ /* 0x000fe200078e001c */
        /* <DEDUP_REMOVED lines=13> */
.L_x_2837:
[----:B------:R-:W-:Y:S01]  /*32a0*/  HFMA2.MMA R173, -RZ, RZ, 0, 9.5367431640625e-07 ;  /* 0x00000010ffad7435 */ /* 0x000fe200000001ff */
[----:B------:R-:W-:Y:S01]  /*32b0*/  IMAD.MOV.U32 R171, RZ, RZ, R2 ;  /* 0x000000ffffab7224 */ /* 0x000fe200078e0002 */
[----:B------:R-:W-:Y:S02]  /*32c0*/  MOV R174, 0x1f ;  /* 0x0000001f00ae7802 */ /* 0x000fe40000000f00 */
[----:B------:R-:W-:-:S07]  /*32d0*/  MOV R168, 0xffffffff ;  /* 0xffffffff00a87802 */ /* 0x000fce0000000f00 */
[----:B------:R-:W-:Y:S05]  /*32e0*/  WARPSYNC.COLLECTIVE R168, `(.L_x_2843) ;  /* 0x00000000a8087348 */ /* 0x000fea0003c00000 */
[----:B------:R0:W1:Y:S02]  /*32f0*/  SHFL.DOWN P0, R172, R171, R173, R174 ;  /* 0x080000adabac7389 */ /* 0x00006400000000ae */
[----:B01----:R-:W-:Y:S01]  /*3300*/  ENDCOLLECTIVE ;  /* 0x000000000000791b */ /* 0x003fe20003800000 */
.L_x_2843:
[----:B------:R-:W-:Y:S02]  /*3310*/  MOV R171, R3 ;  /* 0x0000000300ab7202 */ /* 0x000fe40000000f00 */
[----:B------:R-:W-:-:S07]  /*3320*/  MOV R5, R172 ;  /* 0x000000ac00057202 */ /* 0x000fce0000000f00 */
[----:B------:R-:W-:Y:S05]  /*3330*/  WARPSYNC.COLLECTIVE R168, `(.L_x_2844) ;  /* 0x00000000a8087348 */ /* 0x000fea0003c00000 */
[----:B------:R0:W1:Y:S02]  /*3340*/  SHFL.DOWN P0, R172, R171, R173, R174 ;  /* 0x080000adabac7389 */ /* 0x00006400000000ae */
[----:B01----:R-:W-:Y:S01]  /*3350*/  ENDCOLLECTIVE ;  /* 0x000000000000791b */ /* 0x003fe20003800000 */
.L_x_2844:
[----:B------:R-:W-:Y:S01]  /*3360*/  FADD.FTZ R5, R2, R5 ;  /* 0x0000000502057221 */ /* 0x000fe20000010000 */
[----:B------:R-:W-:-:S04]  /*3370*/  HFMA2.MMA R173, -RZ, RZ, 0, 4.76837158203125e-07 ;  /* 0x00000008ffad7435 */ /* 0x000fc800000001ff */
[----:B------:R-:W-:Y:S02]  /*3380*/  MOV R171, R5 ;  /* 0x0000000500ab7202 */ /* 0x000fe40000000f00 */
[----:B------:R-:W-:-:S07]  /*3390*/  MOV R4, R172 ;  /* 0x000000ac00047202 */ /* 0x000fce0000000f00 */
[----:B------:R-:W-:Y:S05]  /*33a0*/  WARPSYNC.COLLECTIVE R168, `(.L_x_2845) ;  /* 0x00000000a8087348 */ /* 0x000fea0003c00000 */
[----:B------:R0:W1:Y:S02]  /*33b0*/  SHFL.DOWN P0, R172, R171, R173, R174 ;  /* 0x080000adabac7389 */ /* 0x00006400000000ae */
[----:B01----:R-:W-:Y:S01]  /*33c0*/  ENDCOLLECTIVE ;  /* 0x000000000000791b */ /* 0x003fe20003800000 */
.L_x_2845:
[----:B------:R-:W-:-:S05]  /*33d0*/  FADD.FTZ R4, R3, R4 ;  /* 0x0000000403047221 */ /* 0x000fca0000010000 */
[----:B------:R-:W-:Y:S02]  /*33e0*/  MOV R171, R4 ;  /* 0x0000000400ab7202 */ /* 0x000fe40000000f00 */
[----:B------:R-:W-:-:S07]  /*33f0*/  MOV R6, R172 ;  /* 0x000000ac00067202 */ /* 0x000fce0000000f00 */
[----:B------:R-:W-:Y:S05]  /*3400*/  WARPSYNC.COLLECTIVE R168, `(.L_x_2846) ;  /* 0x00000000a8087348 */ /* 0x000fea0003c00000 */
[----:B------:R0:W1:Y:S02]  /*3410*/  SHFL.DOWN P0, R172, R171, R173, R174 ;  /* 0x080000adabac7389 */ /* 0x00006400000000ae */
[----:B01----:R-:W-:Y:S01]  /*3420*/  ENDCOLLECTIVE ;  /* 0x000000000000791b */ /* 0x003fe20003800000 */
.L_x_2846:
[----:B------:R-:W-:-:S05]  /*3430*/  FADD.FTZ R6, R5, R6 ;  /* 0x0000000605067221 */ /* 0x000fca0000010000 */
[----:B------:R-:W-:Y:S01]  /*3440*/  MOV R171, R6 ;  /* 0x0000000600ab7202 */ /* 0x000fe20000000f00 */
[----:B------:R-:W-:Y:S01]  /*3450*/  IMAD.MOV.U32 R173, RZ, RZ, 0x4 ;  /* 0x00000004ffad7424 */ /* 0x000fe200078e00ff */
[----:B------:R-:W-:-:S07]  /*3460*/  MOV R7, R172 ;  /* 0x000000ac00077202 */ /* 0x000fce0000000f00 */
[----:B------:R-:W-:Y:S05]  /*3470*/  WARPSYNC.COLLECTIVE R168, `(.L_x_2847) ;  /* 0x00000000a8087348 */ /* 0x000fea0003c00000 */
[----:B------:R0:W1:Y:S02]  /*3480*/  SHFL.DOWN P0, R172, R171, R173, R174 ;  /* 0x080000adabac7389 */ /* 0x00006400000000ae */
[----:B01----:R-:W-:Y:S01]  /*3490*/  ENDCOLLECTIVE ;  /* 0x000000000000791b */ /* 0x003fe20003800000 */
.L_x_2847:
[----:B------:R-:W-:-:S05]  /*34a0*/  FADD.FTZ R7, R4, R7 ;  /* 0x0000000704077221 */ /* 0x000fca0000010000 */
[----:B------:R-:W-:Y:S02]  /*34b0*/  MOV R171, R7 ;  /* 0x0000000700ab7202 */ /* 0x000fe40000000f00 */
[----:B------:R-:W-:-:S07]  /*34c0*/  MOV R9, R172 ;  /* 0x000000ac00097202 */ /* 0x000fce0000000f00 */
[----:B------:R-:W-:Y:S05]  /*34d0*/  WARPSYNC.COLLECTIVE R168, `(.L_x_2848) ;  /* 0x00000000a8087348 */ /* 0x000fea0003c00000 */
[----:B------:R0:W1:Y:S02]  /*34e0*/  SHFL.DOWN P0, R172, R171, R173, R174 ;  /* 0x080000adabac7389 */ /* 0x00006400000000ae */
[----:B01----:R-:W-:Y:S01]  /*34f0*/  ENDCOLLECTIVE ;  /* 0x000000000000791b */ /* 0x003fe20003800000 */
.L_x_2848:
[----:B------:R-:W-:Y:S01]  /*3500*/  FADD.FTZ R9, R6, R9 ;  /* 0x0000000906097221 */ /* 0x000fe20000010000 */
[----:B------:R-:W-:-:S04]  /*3510*/  HFMA2.MMA R173, -RZ, RZ, 0, 1.1920928955078125e-07 ;  /* 0x00000002ffad7435 */ /* 0x000fc800000001ff */
[----:B------:R-:W-:Y:S02]  /*3520*/  MOV R171, R9 ;  /* 0x0000000900ab7202 */ /* 0x000fe40000000f00 */
[----:B------:R-:W-:-:S07]  /*3530*/  MOV R8, R172 ;  /* 0x000000ac00087202 */ /* 0x000fce0000000f00 */
[----:B------:R-:W-:Y:S05]  /*3540*/  WARPSYNC.COLLECTIVE R168, `(.L_x_2849) ;  /* 0x00000000a8087348 */ /* 0x000fea0003c00000 */
[----:B------:R0:W1:Y:S02]  /*3550*/  SHFL.DOWN P0, R172, R171, R173, R174 ;  /* 0x080000adabac7389 */ /* 0x00006400000000ae */
[----:B01----:R-:W-:Y:S01]  /*3560*/  ENDCOLLECTIVE ;  /* 0x000000000000791b */ /* 0x003fe20003800000 */
.L_x_2849:
[----:B------:R-:W-:-:S05]  /*3570*/  FADD.FTZ R8, R7, R8 ;  /* 0x0000000807087221 */ /* 0x000fca0000010000 */
[----:B------:R-:W-:Y:S02]  /*3580*/  MOV R171, R8 ;  /* 0x0000000800ab7202 */ /* 0x000fe40000000f00 */
[----:B------:R-:W-:-:S07]  /*3590*/  MOV R2, R172 ;  /* 0x000000ac00027202 */ /* 0x000fce0000000f00 */
[----:B------:R-:W-:Y:S05]  /*35a0*/  WARPSYNC.COLLECTIVE R168, `(.L_x_2850) ;  /* 0x00000000a8087348 */ /* 0x000fea0003c00000 */
[----:B------:R0:W1:Y:S02]  /*35b0*/  SHFL.DOWN P0, R172, R171, R173, R174 ;  /* 0x080000adabac7389 */ /* 0x00006400000000ae */
[----:B01----:R-:W-:Y:S01]  /*35c0*/  ENDCOLLECTIVE ;  /* 0x000000000000791b */ /* 0x003fe20003800000 */
.L_x_2850:
[----:B------:R-:W-:Y:S01]  /*35d0*/  FADD.FTZ R10, R9, R2 ;  /* 0x00000002090a7221 */ /* 0x000fe20000010000 */
[----:B------:R-:W-:-:S04]  /*35e0*/  HFMA2.MMA R173, -RZ, RZ, 0, 5.9604644775390625e-08 ;  /* 0x00000001ffad7435 */ /* 0x000fc800000001ff */
[----:B------:R-:W-:Y:S02]  /*35f0*/  MOV R171, R10 ;  /* 0x0000000a00ab7202 */ /* 0x000fe40000000f00 */
[----:B------:R-:W-:-:S07]  /*3600*/  MOV R3, R172 ;  /* 0x000000ac00037202 */ /* 0x000fce0000000f00 */
[----:B------:R-:W-:Y:S05]  /*3610*/  WARPSYNC.COLLECTIVE R168, `(.L_x_2851) ;  /* 0x00000000a8087348 */ /* 0x000fea0003c00000 */
[----:B------:R0:W1:Y:S02]  /*3620*/  SHFL.DOWN P0, R172, R171, R173, R174 ;  /* 0x080000adabac7389 */ /* 0x00006400000000ae */
[----:B01----:R-:W-:Y:S01]  /*3630*/  ENDCOLLECTIVE ;  /* 0x000000000000791b */ /* 0x003fe20003800000 */
.L_x_2851:
[----:B------:R-:W-:-:S05]  /*3640*/  FADD.FTZ R5, R8, R3 ;  /* 0x0000000308057221 */ /* 0x000fca0000010000 */
[----:B------:R-:W-:Y:S02]  /*3650*/  MOV R171, R5 ;  /* 0x0000000500ab7202 */ /* 0x000fe40000000f00 */
[----:B------:R-:W-:-:S07]  /*3660*/  MOV R11, R172 ;  /* 0x000000ac000b7202 */ /* 0x000fce0000000f00 */
[----:B------:R-:W-:Y:S05]  /*3670*/  WARPSYNC.COLLECTIVE R168, `(.L_x_2852) ;  /* 0x00000000a8087348 */ /* 0x000fea0003c00000 */
[----:B------:R0:W1:Y:S02]  /*3680*/  SHFL.DOWN P0, R172, R171, R173, R174 ;  /* 0x080000adabac7389 */ /* 0x00006400000000ae */
[----:B01----:R-:W-:Y:S01]  /*3690*/  ENDCOLLECTIVE ;  /* 0x000000000000791b */ /* 0x003fe20003800000 */
.L_x_2852:
[----:B------:R-:W-:Y:S05]  /*36a0*/  BRA `(.L_x_2853) ;  /* 0xffffffe800c47947 */ /* 0x000fea000383ffff */
.L_x_2854:
        /* <DEDUP_REMOVED lines=13> */
.L_x_5507:


//--------------------- .text._ZN10layer_norm22ln_bwd_finalize_kernelINS_22Kernel_traits_finalizeILj12288E6__halffS2_fjLj1024ELj4ENS_18Kernel_traits_baseILj12288ES2_fS2_fjLj1024EEEEEEEvNS_9BwdParamsE --------------------------
	.section	.text._ZN10layer_norm22ln_bwd_finalize_kernelINS_22Kernel_traits_finalizeILj12288E6__halffS2_fjLj1024ELj4ENS_18Kernel_traits_baseILj12288ES2_fS2_fjLj1024EEEEEEEvNS_9BwdParamsE,"ax",@progbits
	.align	128
        .global         _ZN10layer_norm22ln_bwd_finalize_kernelINS_22Kernel_traits_finalizeILj12288E6__halffS2_fjLj1024ELj4ENS_18Kernel_traits_baseILj12288ES2_fS2_fjLj1024EEEEEEEvNS_9BwdParamsE
        .type           _ZN10layer_norm22ln_bwd_finalize_kernelINS_22Kernel_traits_finalizeILj12288E6__halffS2_fjLj1024ELj4ENS_18Kernel_traits_baseILj12288ES2_fS2_fjLj1024EEEEEEEvNS_9BwdParamsE,@function
        .size           _ZN10layer_norm22ln_bwd_finalize_kernelINS_22Kernel_traits_finalizeILj12288E6__halffS2_fjLj1024ELj4ENS_18Kernel_traits_baseILj12288ES2_fS2_fjLj1024EEEEEEEvNS_9BwdParamsE,(.L_x_5508 - _ZN10layer_norm22ln_bwd_finalize_kernelINS_22Kernel_traits_finalizeILj12288E6__halffS2_fjLj1024ELj4ENS_18Kernel_traits_baseILj12288ES2_fS2_fjLj1024EEEEEEEvNS_9BwdParamsE)
        .other          _ZN10layer_norm22ln_bwd_finalize_kernelINS_22Kernel_traits_finalizeILj12288E6__halffS2_fjLj1024ELj4ENS_18Kernel_traits_baseILj12288ES2_fS2_fjLj1024EEEEEEEvNS_9BwdParamsE,@"STO_CUDA_ENTRY STV_DEFAULT"
_ZN10layer_norm22ln_bwd_finalize_kernelINS_22Kernel_traits_finalizeILj12288E6__halffS2_fjLj1024ELj4ENS_18Kernel_traits_baseILj12288ES2_fS2_fjLj1024EEEEEEEvNS_9BwdParamsE:
.text._ZN10layer_norm22ln_bwd_finalize_kernelINS_22Kernel_traits_finalizeILj12288E6__halffS2_fjLj1024ELj4ENS_18Kernel_traits_baseILj12288ES2_fS2_fjLj1024EEEEEEEvNS_9BwdParamsE:
        /* <DEDUP_REMOVED lines=25> */
.L_x_2866:
        /* <DEDUP_REMOVED lines=28> */
.L_x_2859:
        /* <DEDUP_REMOVED lines=33> */
.L_x_2858:
[----:B------:R-:W-:Y:S05]  /*0560*/  BSYNC B1 ;  /* 0x0000000000017941 */ /* 0x000fea0003800000 */
.L_x_2857:
        /* <DEDUP_REMOVED lines=23> */
.L_x_2861:
[----:B------:R-:W-:Y:S05]  /*06e0*/  BSYNC B1 ;  /* 0x0000000000017941 */ /* 0x000fea0003800000 */
.L_x_2860:
        /* <DEDUP_REMOVED lines=11> */
.L_x_2856:
[----:B------:R-:W-:Y:S05]  /*07a0*/  BSYNC B0 ;  /* 0x0000000000007941 */ /* 0x000fea0003800000 */
.L_x_2855:
        /* <DEDUP_REMOVED lines=29> */
.L_x_2877:
[----:B------:R-:W-:Y:S01]  /*0980*/  @!P1 SHF.R.U32.HI R12, RZ, 0x3, R0 ;  /* 0x00000003ff0c9819 */ /* 0x000fe20000011600 */
[----:B---3--:R-:W-:Y:S01]  /*0990*/  FADD.FTZ R14, R9, R14 ;  /* 0x0000000e090e7221 */ /* 0x008fe20000010000 */
[----:B--2---:R-:W-:Y:S02]  /*09a0*/  FADD.FTZ R11, R10, R11 ;  /* 0x0000000b0a0b7221 */ /* 0x004fe40000010000 */
[----:B------:R-:W-:-:S05]  /*09b0*/  @!P1 LOP3.LUT R12, R12, 0x1ffffffc, RZ, 0xc0, !PT ;  /* 0x1ffffffc0c0c9812 */ /* 0x000fca00078ec0ff */
[----:B------:R2:W-:Y:S04]  /*09c0*/  @!P1 STS [R12+UR4+0x2000], R14 ;  /* 0x0020000e0c009988 */ /* 0x0005e80008000804 */
[----:B------:R2:W-:Y:S02]  /*09d0*/  @!P1 STS [R12+UR4+0x2080], R11 ;  /* 0x0020800b0c009988 */ /* 0x0005e40008000804 */
.L_x_2862:
        /* <DEDUP_REMOVED lines=14> */
.L_x_2865:
[----:B------:R-:W-:Y:S05]  /*0ac0*/  BSYNC B0 ;  /* 0x0000000000007941 */ /* 0x000fea0003800000 */
.L_x_2864:
[C---:B------:R-:W-:Y:S02]  /*0ad0*/  ISETP.GT.U32.AND P1, PT, R3.reuse, -0x3001, PT ;  /* 0xffffcfff0300780c */ /* 0x040fe40003f24070 */
[----:B------:R-:W-:Y:S02]  /*0ae0*/  IADD3 R3, R3, 0x3000, RZ ;  /* 0x0000300003037810 */ /* 0x000fe40007ffe0ff */
[----:B------:R-:W-:-:S09]  /*0af0*/  IADD3 R5, R5, 0x1800, RZ ;  /* 0x0000180005057810 */ /* 0x000fd20007ffe0ff */
[----:B------:R-:W-:Y:S05]  /*0b00*/  @P1 BRA `(.L_x_2866) ;  /* 0xfffffff400a01947 */ /* 0x000fea000383ffff */
[----:B------:R-:W-:Y:S05]  /*0b10*/  EXIT ;  /* 0x000000000000794d */ /* 0x000fea0003800000 */
.L_x_2863:
[----:B------:R-:W-:Y:S01]  /*0b20*/  HFMA2.MMA R19, -RZ, RZ, 0, 5.9604644775390625e-08 ;  /* 0x00000001ff137435 */ /* 0x000fe200000001ff */
[----:B---3--:R-:W-:Y:S01]  /*0b30*/  IMAD.MOV.U32 R20, RZ, RZ, R10 ;  /* 0x000000ffff147224 */ /* 0x008fe200078e000a */
[----:B------:R-:W-:Y:S02]  /*0b40*/  MOV R22, 0x1f ;  /* 0x0000001f00167802 */ /* 0x000fe40000000f00 */
[----:B------:R-:W-:-:S07]  /*0b50*/  MOV R17, 0xffffffff ;  /* 0xffffffff00117802 */ /* 0x000fce0000000f00 */
[----:B012---:R-:W-:Y:S05]  /*0b60*/  WARPSYNC.COLLECTIVE R17, `(.L_x_2867) ;  /* 0x0000000011087348 */ /* 0x007fea0003c00000 */
[----:B------:R3:W4:Y:S02]  /*0b70*/  SHFL.BFLY P2, R18, R20, R19, R22 ;  /* 0x0c00001314127389 */ /* 0x0007240000040016 */
[----:B01234-:R-:W-:Y:S01]  /*0b80*/  ENDCOLLECTIVE ;  /* 0x000000000000791b */ /* 0x01ffe20003800000 */
.L_x_2867:
[----:B------:R-:W-:Y:S01]  /*0b90*/  HFMA2.MMA R19, -RZ, RZ, 0, 1.1920928955078125e-07 ;  /* 0x00000002ff137435 */ /* 0x000fe200000001ff */
[----:B------:R-:W-:-:S04]  /*0ba0*/  IMAD.MOV.U32 R11, RZ, RZ, R18 ;  /* 0x000000ffff0b7224 */ /* 0x000fc800078e0012 */
[----:B------:R-:W-:-:S05]  /*0bb0*/  FADD.FTZ R11, R10, R11 ;  /* 0x0000000b0a0b7221 */ /* 0x000fca0000010000 */
[----:B------:R-:W-:-:S07]  /*0bc0*/  MOV R20, R11 ;  /* 0x0000000b00147202 */ /* 0x000fce0000000f00 */
[----:B------:R-:W-:Y:S05]  /*0bd0*/  WARPSYNC.COLLECTIVE R17, `(.L_x_2868) ;  /* 0x0000000011087348 */ /* 0x000fea0003c00000 */
[----:B------:R0:W1:Y:S02]  /*0be0*/  SHFL.BFLY P2, R18, R20, R19, R22 ;  /* 0x0c00001314127389 */ /* 0x0000640000040016 */
[----:B01----:R-:W-:Y:S01]  /*0bf0*/  ENDCOLLECTIVE ;  /* 0x000000000000791b */ /* 0x003fe20003800000 */
.L_x_2868:
[----:B------:R-:W-:Y:S01]  /*0c00*/  HFMA2.MMA R19, -RZ, RZ, 0, 2.384185791015625e-07 ;  /* 0x00000004ff137435 */ /* 0x000fe200000001ff */
[----:B------:R-:W-:-:S05]  /*0c10*/  MOV R12, R18 ;  /* 0x00000012000c7202 */ /* 0x000fca0000000f00 */
[----:B------:R-:W-:-:S04]  /*0c20*/  FADD.FTZ R12, R11, R12 ;  /* 0x0000000c0b0c7221 */ /* 0x000fc80000010000 */
[----:B------:R-:W-:-:S07]  /*0c30*/  IMAD.MOV.U32 R20, RZ, RZ, R12 ;  /* 0x000000ffff147224 */ /* 0x000fce00078e000c */
[----:B------:R-:W-:Y:S05]  /*0c40*/  WARPSYNC.COLLECTIVE R17, `(.L_x_2869) ;  /* 0x0000000011087348 */ /* 0x000fea0003c00000 */
[----:B------:R0:W1:Y:S02]  /*0c50*/  SHFL.BFLY P2, R18, R20, R19, R22 ;  /* 0x0c00001314127389 */ /* 0x0000640000040016 */
[----:B01----:R-:W-:Y:S01]  /*0c60*/  ENDCOLLECTIVE ;  /* 0x000000000000791b */ /* 0x003fe20003800000 */
.L_x_2869:
[----:B------:R-:W-:Y:S01]  /*0c70*/  IMAD.MOV.U32 R19, RZ, RZ, 0x8 ;  /* 0x00000008ff137424 */ /* 0x000fe200078e00ff */
[----:B------:R-:W-:-:S05]  /*0c80*/  MOV R13, R18 ;  /* 0x00000012000d7202 */ /* 0x000fca0000000f00 */
[----:B------:R-:W-:-:S05]  /*0c90*/  FADD.FTZ R13, R12, R13 ;  /* 0x0000000d0c0d7221 */ /* 0x000fca0000010000 */
[----:B------:R-:W-:-:S07]  /*0ca0*/  MOV R20, R13 ;  /* 0x0000000d00147202 */ /* 0x000fce0000000f00 */
[----:B------:R-:W-:Y:S05]  /*0cb0*/  WARPSYNC.COLLECTIVE R17, `(.L_x_2870) ;  /* 0x0000000011087348 */ /* 0x000fea0003c00000 */
[----:B------:R0:W1:Y:S02]  /*0cc0*/  SHFL.BFLY P2, R18, R20, R19, R22 ;  /* 0x0c00001314127389 */ /* 0x0000640000040016 */
[----:B01----:R-:W-:Y:S01]  /*0cd0*/  ENDCOLLECTIVE ;  /* 0x000000000000791b */ /* 0x003fe20003800000 */
.L_x_2870:
[----:B------:R-:W-:Y:S01]  /*0ce0*/  HFMA2.MMA R19, -RZ, RZ, 0, 9.5367431640625e-07 ;  /* 0x00000010ff137435 */ /* 0x000fe200000001ff */
[----:B------:R-:W-:-:S05]  /*0cf0*/  MOV R10, R18 ;  /* 0x00000012000a7202 */ /* 0x000fca0000000f00 */
[----:B------:R-:W-:-:S05]  /*0d00*/  FADD.FTZ R10, R13, R10 ;  /* 0x0000000a0d0a7221 */ /* 0x000fca0000010000 */
[----:B------:R-:W-:-:S07]  /*0d10*/  MOV R20, R10 ;  /* 0x0000000a00147202 */ /* 0x000fce0000000f00 */
[----:B------:R-:W-:Y:S05]  /*0d20*/  WARPSYNC.COLLECTIVE R17, `(.L_x_2871) ;  /* 0x0000000011087348 */ /* 0x000fea0003c00000 */
[----:B------:R0:W1:Y:S02]  /*0d30*/  SHFL.BFLY P2, R18, R20, R19, R22 ;  /* 0x0c00001314127389 */ /* 0x0000640000040016 */
[----:B01----:R-:W-:Y:S01]  /*0d40*/  ENDCOLLECTIVE ;  /* 0x000000000000791b */ /* 0x003fe20003800000 */
.L_x_2871:
[----:B------:R-:W-:Y:S01]  /*0d50*/  HFMA2.MMA R19, -RZ, RZ, 0, 5.9604644775390625e-08 ;  /* 0x00000001ff137435 */ /* 0x000fe200000001ff */
[----:B------:R-:W-:Y:S01]  /*0d60*/  MOV R20, R9 ;  /* 0x0000000900147202 */ /* 0x000fe20000000f00 */
[----:B------:R-:W-:-:S09]  /*0d70*/  IMAD.MOV.U32 R11, RZ, RZ, R18 ;  /* 0x000000ffff0b7224 */ /* 0x000fd200078e0012 */
[----:B------:R-:W-:Y:S05]  /*0d80*/  WARPSYNC.COLLECTIVE R17, `(.L_x_2872) ;  /* 0x0000000011087348 */ /* 0x000fea0003c00000 */
[----:B------:R0:W1:Y:S02]  /*0d90*/  SHFL.BFLY P2, R18, R20, R19, R22 ;  /* 0x0c00001314127389 */ /* 0x0000640000040016 */
[----:B01----:R-:W-:Y:S01]  /*0da0*/  ENDCOLLECTIVE ;  /* 0x000000000000791b */ /* 0x003fe20003800000 */
.L_x_2872:
[----:B------:R-:W-:Y:S01]  /*0db0*/  HFMA2.MMA R19, -RZ, RZ, 0, 1.1920928955078125e-07 ;  /* 0x00000002ff137435 */ /* 0x000fe200000001ff */
[----:B------:R-:W-:-:S05]  /*0dc0*/  MOV R12, R18 ;  /* 0x00000012000c7202 */ /* 0x000fca0000000f00 */
[----:B------:R-:W-:-:S04]  /*0dd0*/  FADD.FTZ R14, R9, R12 ;  /* 0x0000000c090e7221 */ /* 0x000fc80000010000 */
[----:B------:R-:W-:-:S07]  /*0de0*/  IMAD.MOV.U32 R20, RZ, RZ, R14 ;  /* 0x000000ffff147224 */ /* 0x000fce00078e000e */
[----:B------:R-:W-:Y:S05]  /*0df0*/  WARPSYNC.COLLECTIVE R17, `(.L_x_2873) ;  /* 0x0000000011087348 */ /* 0x000fea0003c00000 */
[----:B------:R0:W1:Y:S02]  /*0e00*/  SHFL.BFLY P2, R18, R20, R19, R22 ;  /* 0x0c00001314127389 */ /* 0x0000640000040016 */
[----:B01----:R-:W-:Y:S01]  /*0e10*/  ENDCOLLECTIVE ;  /* 0x000000000000791b */ /* 0x003fe20003800000 */
.L_x_2873:
[----:B------:R-:W-:Y:S01]  /*0e20*/  IMAD.MOV.U32 R19, RZ, RZ, 0x4 ;  /* 0x00000004ff137424 */ /* 0x000fe200078e00ff */
[----:B------:R-:W-:-:S05]  /*0e30*/  MOV R13, R18 ;  /* 0x00000012000d7202 */ /* 0x000fca0000000f00 */
[----:B------:R-:W-:-:S05]  /*0e40*/  FADD.FTZ R15, R14, R13 ;  /* 0x0000000d0e0f7221 */ /* 0x000fca0000010000 */
[----:B------:R-:W-:-:S07]  /*0e50*/  MOV R20, R15 ;  /* 0x0000000f00147202 */ /* 0x000fce0000000f00 */
[----:B------:R-:W-:Y:S05]  /*0e60*/  WARPSYNC.COLLECTIVE R17, `(.L_x_2874) ;  /* 0x0000000011087348 */ /* 0x000fea0003c00000 */
[----:B------:R0:W1:Y:S02]  /*0e70*/  SHFL.BFLY P2, R18, R20, R19, R22 ;  /* 0x0c00001314127389 */ /* 0x0000640000040016 */
[----:B01----:R-:W-:Y:S01]  /*0e80*/  ENDCOLLECTIVE ;  /* 0x000000000000791b */ /* 0x003fe20003800000 */
.L_x_2874:
[----:B------:R-:W-:Y:S01]  /*0e90*/  HFMA2.MMA R19, -RZ, RZ, 0, 4.76837158203125e-07 ;  /* 0x00000008ff137435 */ /* 0x000fe200000001ff */
[----:B------:R-:W-:-:S05]  /*0ea0*/  MOV R16, R18 ;  /* 0x0000001200107202 */ /* 0x000fca0000000f00 */
[----:B------:R-:W-:-:S05]  /*0eb0*/  FADD.FTZ R16, R15, R16 ;  /* 0x000000100f107221 */ /* 0x000fca0000010000 */
[----:B------:R-:W-:-:S07]  /*0ec0*/  MOV R20, R16 ;  /* 0x0000001000147202 */ /* 0x000fce0000000f00 */
[----:B------:R-:W-:Y:S05]  /*0ed0*/  WARPSYNC.COLLECTIVE R17, `(.L_x_2875) ;  /* 0x0000000011087348 */ /* 0x000fea0003c00000 */
[----:B------:R0:W1:Y:S02]  /*0ee0*/  SHFL.BFLY P2, R18, R20, R19, R22 ;  /* 0x0c00001314127389 */ /* 0x0000640000040016 */
[----:B01----:R-:W-:Y:S01]  /*0ef0*/  ENDCOLLECTIVE ;  /* 0x000000000000791b */ /* 0x003fe20003800000 */
.L_x_2875:
[----:B------:R-:W-:Y:S01]  /*0f00*/  HFMA2.MMA R19, -RZ, RZ, 0, 9.5367431640625e-07 ;  /* 0x00000010ff137435 */ /* 0x000fe200000001ff */
[----:B------:R-:W-:-:S04]  /*0f10*/  IMAD.MOV.U32 R9, RZ, RZ, R18 ;  /* 0x000000ffff097224 */ /* 0x000fc800078e0012 */
[----:B------:R-:W-:-:S05]  /*0f20*/  FADD.FTZ R9, R16, R9 ;  /* 0x0000000910097221 */ /* 0x000fca0000010000 */
[----:B------:R-:W-:-:S07]  /*0f30*/  MOV R20, R9 ;  /* 0x0000000900147202 */ /* 0x000fce0000000f00 */
[----:B------:R-:W-:Y:S05]  /*0f40*/  WARPSYNC.COLLECTIVE R17, `(.L_x_2876) ;  /* 0x0000000011087348 */ /* 0x000fea0003c00000 */
[----:B------:R0:W1:Y:S02]  /*0f50*/  SHFL.BFLY P2, R18, R20, R19, R22 ;  /* 0x0c00001314127389 */ /* 0x0000640000040016 */
[----:B01----:R-:W-:Y:S01]  /*0f60*/  ENDCOLLECTIVE ;  /* 0x000000000000791b */ /* 0x003fe20003800000 */
.L_x_2876:
[----:B------:R-:W-:Y:S01]  /*0f70*/  MOV R14, R18 ;  /* 0x00000012000e7202 */ /* 0x000fe20000000f00 */
[----:B------:R-:W-:Y:S06]  /*0f80*/  BRA `(.L_x_2877) ;  /* 0xfffffff8007c7947 */ /* 0x000fec000383ffff */
.L_x_2878:
        /* <DEDUP_REMOVED lines=15> */
.L_x_5508:


//--------------------- .text._ZN10layer_norm13ln_bwd_kernelINS_13Kernel_traitsI6__halffS2_fjLj12288ELj4ELj1ELj4ELj16ENS_18Kernel_traits_baseILj12288ES2_fS2_fjLj128EEEEEEEvNS_9BwdParamsE --------------------------
	.section	.text._ZN10layer_norm13ln_bwd_kernelINS_13Kernel_traitsI6__halffS2_fjLj12288ELj4ELj1ELj4ELj16ENS_18Kernel_traits_baseILj12288ES2_fS2_fjLj128EEEEEEEvNS_9BwdParamsE,"ax",@progbits
	.align	128
        .global         _ZN10layer_norm13ln_bwd_kernelINS_13Kernel_traitsI6__halffS2_fjLj12288ELj4ELj1ELj4ELj16ENS_18Kernel_traits_baseILj12288ES2_fS2_fjLj128EEEEEEEvNS_9BwdParamsE
        .type           _ZN10layer_norm13ln_bwd_kernelINS_13Kernel_traitsI6__halffS2_fjLj12288ELj4ELj1ELj4ELj16ENS_18Kernel_traits_baseILj12288ES2_fS2_fjLj128EEEEEEEvNS_9BwdParamsE,@function
        .size           _ZN10layer_norm13ln_bwd_kernelINS_13Kernel_traitsI6__halffS2_fjLj12288ELj4ELj1ELj4ELj16ENS_18Kernel_traits_baseILj12288ES2_fS2_fjLj128EEEEEEEvNS_9BwdParamsE,(.L_x_5509 - _ZN10layer_norm13ln_bwd_kernelINS_13Kernel_traitsI6__halffS2_fjLj12288ELj4ELj1ELj4ELj16ENS_18Kernel_traits_baseILj12288ES2_fS2_fjLj128EEEEEEEvNS_9BwdParamsE)
        .other          _ZN10layer_norm13ln_bwd_kernelINS_13Kernel_traitsI6__halffS2_fjLj12288ELj4ELj1ELj4ELj16ENS_18Kernel_traits_baseILj12288ES2_fS2_fjLj128EEEEEEEvNS_9BwdParamsE,@"STO_CUDA_ENTRY STV_DEFAULT"
_ZN10layer_norm13ln_bwd_kernelINS_13Kernel_traitsI6__halffS2_fjLj12288ELj4ELj1ELj4ELj16ENS_18Kernel_traits_baseILj12288ES2_fS2_fjLj128EEEEEEEvNS_9BwdParamsE:
.text._ZN10layer_norm13ln_bwd_kernelINS_13Kernel_traitsI6__halffS2_fjLj12288ELj4ELj1ELj4ELj16ENS_18Kernel_traits_baseILj12288ES2_fS2_fjLj128EEEEEEEvNS_9BwdParamsE:
        /* <DEDUP_REMOVED lines=95> */
[----:B------:R-:W-:Y:S01]  /*05f0*/  HFMA2.MMA R76, -RZ, RZ, 0, 0 ;  /* 0x00000000ff4c7435 */ /* 0x000fe200000001ff */
        /* <DEDUP_REMOVED lines=76> */
[----:B------:R-:W-:-:S07]  /*0ac0*/  HADD2.F32 R115, -RZ, R115.H0_H0 ;  /* 0x20000073ff737230 */ /* 0x000fce0000004100 */
.L_x_2885:
        /* <DEDUP_REMOVED lines=95> */
[----:B------:R-:W-:Y:S01]  /*10c0*/  SHF.R.U32.HI R139, RZ, 0x10, R139 ;  /* 0x00000010ff8b7819 */ /* 0x000fe2000001168b */
[----:B------:R-:W-:-:S02]  /*10d0*/  HADD2.F32 R165, -RZ, R165.H0_H0 ;  /* 0x200000a5ffa57230 */ /* 0x000fc40000004100 */
[----:B------:R-:W-:Y:S01]  /*10e0*/  HADD2.F32 R163, -RZ, R163.H0_H0 ;  /* 0x200000a3ffa37230 */ /* 0x000fe20000004100 */
[----:B------:R-:W-:Y:S02]  /*10f0*/  MOV R159, R137 ;  /* 0x00000089009f7202 */ /* 0x000fe40000000f00 */
[----:B------:R-:W-:Y:S01]  /*1100*/  SHF.R.U32.HI R137, RZ, 0x10, R137 ;  /* 0x00000010ff897819 */ /* 0x000fe20000011689 */
[----:B------:R-:W-:Y:S02]  /*1110*/  HADD2.F32 R164, -RZ, R164.H0_H0 ;  /* 0x200000a4ffa47230 */ /* 0x000fe40000004100 */
        /* <DEDUP_REMOVED lines=116> */
[----:B------:R-:W-:Y:S01]  /*1860*/  ISETP.NE.AND P0, PT, R36, RZ, PT ;  /* 0x000000ff2400720c */ /* 0x000fe20003f05270 */
[----:B------:R-:W-:-:S02]  /*1870*/  HADD2.F32 R135, -RZ, R153.H0_H0 ;  /* 0x20000099ff877230 */ /* 0x000fc40000004100 */
[----:B------:R-:W-:Y:S02]  /*1880*/  HADD2.F32 R58, -RZ, R139.H0_H0 ;  /* 0x2000008bff3a7230 */ /* 0x000fe40000004100 */
[----:B------:R-:W-:Y:S02]  /*1890*/  HADD2.F32 R36, -RZ, R95.H0_H0 ;  /* 0x2000005fff247230 */ /* 0x000fe40000004100 */
[----:B------:R-:W-:Y:S01]  /*18a0*/  FMUL.FTZ R55, R128, R165 ;  /* 0x000000a580377220 */ /* 0x000fe20000410000 */
[----:B------:R-:W-:Y:S02]  /*18b0*/  HADD2.F32 R37, -RZ, R160.H0_H0 ;  /* 0x200000a0ff257230 */ /* 0x000fe40000004100 */
[C---:B------:R-:W-:Y:S01]  /*18c0*/  FADD.FTZ R74, R135.reuse, R74 ;  /* 0x0000004a874a7221 */ /* 0x040fe20000010000 */
[----:B------:R-:W-:Y:S02]  /*18d0*/  HADD2.F32 R41, -RZ, R151.H0_H0 ;  /* 0x20000097ff297230 */ /* 0x000fe40000004100 */
        /* <DEDUP_REMOVED lines=34> */
[----:B------:R-:W-:Y:S01]  /*1b00*/  FMUL.FTZ R159, R117, R154 ;  /* 0x0000009a759f7220 */ /* 0x000fe20000410000 */
[----:B------:R-:W-:Y:S01]  /*1b10*/  FADD.FTZ R38, R58, R161 ;  /* 0x000000a13a267221 */ /* 0x000fe20000010000 */
[----:B------:R-:W-:Y:S01]  /*1b20*/  FFMA.FTZ R36, R161, R142, R36 ;  /* 0x0000008ea1247223 */ /* 0x000fe20000010024 */
[----:B------:R-:W-:-:S02]  /*1b30*/  HADD2.F32 R153, -RZ, R162.H0_H0 ;  /* 0x200000a2ff997230 */ /* 0x000fc40000004100 */
        /* <DEDUP_REMOVED lines=17> */
[----:B------:R-:W-:Y:S01]  /*1c50*/  FADD.FTZ R38, R38, R139 ;  /* 0x0000008b26267221 */ /* 0x000fe20000010000 */
[----:B------:R-:W-:Y:S01]  /*1c60*/  FFMA.FTZ R36, R139, R148, R36 ;  /* 0x000000948b247223 */ /* 0x000fe20000010024 */
[----:B------:R-:W-:Y:S01]  /*1c70*/  MOV R145, R147 ;  /* 0x0000009300917202 */ /* 0x000fe20000000f00 */
[C---:B------:R-:W-:Y:S01]  /*1c80*/  FADD.FTZ R66, R154.reuse, R66 ;  /* 0x000000429a427221 */ /* 0x040fe20000010000 */
        /* <DEDUP_REMOVED lines=11> */
[----:B------:R-:W-:Y:S02]  /*1d40*/  HADD2.F32 R145, -RZ, R145.H0_H0 ;  /* 0x20000091ff917230 */ /* 0x000fe40000004100 */
[----:B------:R-:W-:Y:S01]  /*1d50*/  FMUL.FTZ R150, R105, R143 ;  /* 0x0000008f69967220 */ /* 0x000fe20000410000 */
[----:B------:R-:W-:Y:S01]  /*1d60*/  FADD.FTZ R37, R37, R58 ;  /* 0x0000003a25257221 */ /* 0x000fe20000010000 */
[----:B------:R-:W-:Y:S01]  /*1d70*/  FFMA.FTZ R39, R58, R47, R39 ;  /* 0x0000002f3a277223 */ /* 0x000fe20000010027 */
[----:B------:R-:W-:-:S02]  /*1d80*/  HADD2.F32 R40, -RZ, R147.H0_H0 ;  /* 0x20000093ff287230 */ /* 0x000fc40000004100 */
[----:B------:R-:W-:Y:S02]  /*1d90*/  HADD2.F32 R56, -RZ, R152.H0_H0 ;  /* 0x20000098ff387230 */ /* 0x000fe40000004100 */
        /* <DEDUP_REMOVED lines=20> */
[----:B------:R-:W-:-:S02]  /*1ee0*/  FMUL.FTZ R147, R111, R56 ;  /* 0x000000386f937220 */ /* 0x000fc40000410000 */
[----:B------:R-:W-:Y:S01]  /*1ef0*/  FADD.FTZ R36, R37, R156 ;  /* 0x0000009c25247221 */ /* 0x000fe20000010000 */
[----:B------:R-:W-:Y:S01]  /*1f00*/  FFMA.FTZ R38, R156, R133, R39 ;  /* 0x000000859c267223 */ /* 0x000fe20000010027 */
[----:B------:R-:W-:Y:S02]  /*1f10*/  HADD2.F32 R162, -RZ, R158.H0_H0 ;  /* 0x2000009effa27230 */ /* 0x000fe40000004100 */
        /* <DEDUP_REMOVED lines=59> */
.L_x_2896:
        /* <DEDUP_REMOVED lines=29> */
.L_x_2882:
[----:B------:R-:W-:Y:S05]  /*24a0*/  BSYNC B0 ;  /* 0x0000000000007941 */ /* 0x000fea0003800000 */
.L_x_2881:
        /* <DEDUP_REMOVED lines=33> */
.L_x_2884:
[----:B------:R-:W2:Y:S04]  /*26c0*/  LDG.E.STRONG.GPU R40, desc[UR6][R36.64] ;  /* 0x0000000624287981 */ /* 0x000ea8000c1ef900 */
[----:B--2---:R-:W-:Y:S01]  /*26d0*/  CCTL.IVALL ;  /* 0x00000000ff00798f */ /* 0x004fe20002000000 */
[----:B------:R-:W-:Y:S05]  /*26e0*/  YIELD ;  /* 0x0000000000007946 */ /* 0x000fea0003800000 */
[----:B------:R-:W-:-:S13]  /*26f0*/  ISETP.NE.AND P0, PT, R40, R43, PT ;  /* 0x0000002b2800720c */ /* 0x000fda0003f05270 */
[----:B------:R-:W-:Y:S05]  /*2700*/  @P0 BRA `(.L_x_2884) ;  /* 0xfffffffc00ec0947 */ /* 0x000fea000383ffff */
.L_x_2883:
        /* <DEDUP_REMOVED lines=142> */
[----:B--2---:R-:W-:Y:S02]  /*2ff0*/  MOV R55, R62 ;  /* 0x0000003e00377202 */ /* 0x004fe40000000f00 */
        /* <DEDUP_REMOVED lines=39> */
.L_x_2879:
        /* <DEDUP_REMOVED lines=33> */
.L_x_2880:
[----:B------:R-:W-:Y:S01]  /*3480*/  HFMA2.MMA R40, -RZ, RZ, 0, 9.5367431640625e-07 ;  /* 0x00000010ff287435 */ /* 0x000fe200000001ff */
[----:B------:R-:W-:Y:S02]  /*3490*/  MOV R36, 0xffffffff ;  /* 0xffffffff00247802 */ /* 0x000fe40000000f00 */
[----:B------:R-:W-:-:S08]  /*34a0*/  MOV R37, 0x1f ;  /* 0x0000001f00257802 */ /* 0x000fd00000000f00 */
[----:B------:R-:W-:Y:S05]  /*34b0*/  WARPSYNC.COLLECTIVE R36, `(.L_x_2886) ;  /* 0x0000000024087348 */ /* 0x000fea0003c00000 */
[----:B------:R0:W1:Y:S02]  /*34c0*/  SHFL.DOWN P2, R36, R41, R40, R37 ;  /* 0x0800002829247389 */ /* 0x0000640000040025 */
[----:B01----:R-:W-:Y:S01]  /*34d0*/  ENDCOLLECTIVE ;  /* 0x000000000000791b */ /* 0x003fe20003800000 */
.L_x_2886:
[----:B------:R-:W-:Y:S02]  /*34e0*/  MOV R56, R36 ;  /* 0x0000002400387202 */ /* 0x000fe40000000f00 */
[----:B------:R-:W-:-:S03]  /*34f0*/  MOV R36, 0xffffffff ;  /* 0xffffffff00247802 */ /* 0x000fc60000000f00 */
[----:B------:R-:W-:Y:S01]  /*3500*/  FADD.FTZ R56, R41, R56 ;  /* 0x0000003829387221 */ /* 0x000fe20000010000 */
[----:B------:R-:W-:-:S07]  /*3510*/  MOV R41, R42 ;  /* 0x0000002a00297202 */ /* 0x000fce0000000f00 */
[----:B------:R-:W-:Y:S05]  /*3520*/  WARPSYNC.COLLECTIVE R36, `(.L_x_2887) ;  /* 0x0000000024087348 */ /* 0x000fea0003c00000 */
[----:B------:R0:W1:Y:S02]  /*3530*/  SHFL.DOWN P2, R36, R41, R40, R37 ;  /* 0x0800002829247389 */ /* 0x0000640000040025 */
[----:B01----:R-:W-:Y:S01]  /*3540*/  ENDCOLLECTIVE ;  /* 0x000000000000791b */ /* 0x003fe20003800000 */
.L_x_2887:
        /* <DEDUP_REMOVED lines=8> */
.L_x_2888:
[----:B------:R-:W-:Y:S02]  /*35d0*/  MOV R41, R95 ;  /* 0x0000005f00297202 */ /* 0x000fe40000000f00 */
[----:B------:R-:W-:Y:S02]  /*35e0*/  MOV R43, R36 ;  /* 0x00000024002b7202 */ /* 0x000fe40000000f00 */
[----:B------:R-:W-:-:S03]  /*35f0*/  MOV R36, 0xffffffff ;  /* 0xffffffff00247802 */ /* 0x000fc60000000f00 */
[----:B------:R-:W-:-:S07]  /*3600*/  FADD.FTZ R163, R56, R43 ;  /* 0x0000002b38a37221 */ /* 0x000fce0000010000 */
[----:B------:R-:W-:Y:S05]  /*3610*/  WARPSYNC.COLLECTIVE R36, `(.L_x_2889) ;  /* 0x0000000024087348 */ /* 0x000fea0003c00000 */
[----:B------:R0:W1:Y:S02]  /*3620*/  SHFL.DOWN P2, R36, R41, R40, R37 ;  /* 0x0800002829247389 */ /* 0x0000640000040025 */
[----:B01----:R-:W-:Y:S01]  /*3630*/  ENDCOLLECTIVE ;  /* 0x000000000000791b */ /* 0x003fe20003800000 */
.L_x_2889:
        /* <DEDUP_REMOVED lines=8> */
.L_x_2890:
[----:B------:R-:W-:Y:S02]  /*36c0*/  MOV R41, R162 ;  /* 0x000000a200297202 */ /* 0x000fe40000000f00 */
[----:B------:R-:W-:Y:S02]  /*36d0*/  MOV R164, R36 ;  /* 0x0000002400a47202 */ /* 0x000fe40000000f00 */
[----:B------:R-:W-:-:S03]  /*36e0*/  MOV R36, 0xffffffff ;  /* 0xffffffff00247802 */ /* 0x000fc60000000f00 */
[----:B------:R-:W-:-:S07]  /*36f0*/  FADD.FTZ R164, R163, R164 ;  /* 0x000000a4a3a47221 */ /* 0x000fce0000010000 */
[----:B------:R-:W-:Y:S05]  /*3700*/  WARPSYNC.COLLECTIVE R36, `(.L_x_2891) ;  /* 0x0000000024087348 */ /* 0x000fea0003c00000 */
[----:B------:R0:W1:Y:S02]  /*3710*/  SHFL.DOWN P2, R36, R41, R40, R37 ;  /* 0x0800002829247389 */ /* 0x0000640000040025 */
[----:B01----:R-:W-:Y:S01]  /*3720*/  ENDCOLLECTIVE ;  /* 0x000000000000791b */ /* 0x003fe20003800000 */
.L_x_2891:
        /* <DEDUP_REMOVED lines=8> */
.L_x_2892:
[----:B------:R-:W-:Y:S02]  /*37b0*/  MOV R41, R165 ;  /* 0x000000a500297202 */ /* 0x000fe40000000f00 */
[----:B------:R-:W-:Y:S02]  /*37c0*/  MOV R43, R36 ;  /* 0x00000024002b7202 */ /* 0x000fe40000000f00 */
[----:B------:R-:W-:-:S03]  /*37d0*/  MOV R36, 0xffffffff ;  /* 0xffffffff00247802 */ /* 0x000fc60000000f00 */
[----:B------:R-:W-:-:S07]  /*37e0*/  FADD.FTZ R42, R164, R43 ;  /* 0x0000002ba42a7221 */ /* 0x000fce0000010000 */
[----:B------:R-:W-:Y:S05]  /*37f0*/  WARPSYNC.COLLECTIVE R36, `(.L_x_2893) ;  /* 0x0000000024087348 */ /* 0x000fea0003c00000 */
[----:B------:R0:W1:Y:S02]  /*3800*/  SHFL.DOWN P2, R36, R41, R40, R37 ;  /* 0x0800002829247389 */ /* 0x0000640000040025 */
[----:B01----:R-:W-:Y:S01]  /*3810*/  ENDCOLLECTIVE ;  /* 0x000000000000791b */ /* 0x003fe20003800000 */
.L_x_2893:
        /* <DEDUP_REMOVED lines=8> */
.L_x_2894:
[----:B------:R-:W-:Y:S02]  /*38a0*/  MOV R41, R43 ;  /* 0x0000002b00297202 */ /* 0x000fe40000000f00 */
[----:B------:R-:W-:Y:S02]  /*38b0*/  MOV R95, R36 ;  /* 0x00000024005f7202 */ /* 0x000fe40000000f00 */
[----:B------:R-:W-:-:S07]  /*38c0*/  MOV R36, 0xffffffff ;  /* 0xffffffff00247802 */ /* 0x000fce0000000f00 */
[----:B------:R-:W-:Y:S05]  /*38d0*/  WARPSYNC.COLLECTIVE R36, `(.L_x_2895) ;  /* 0x0000000024087348 */ /* 0x000fea0003c00000 */
[----:B------:R0:W1:Y:S02]  /*38e0*/  SHFL.DOWN P2, R36, R41, R40, R37 ;  /* 0x0800002829247389 */ /* 0x0000640000040025 */
[----:B01----:R-:W-:Y:S01]  /*38f0*/  ENDCOLLECTIVE ;  /* 0x000000000000791b */ /* 0x003fe20003800000 */
.L_x_2895:
[----:B------:R-:W-:Y:S01]  /*3900*/  MOV R56, R36 ;  /* 0x0000002400387202 */ /* 0x000fe20000000f00 */
[----:B------:R-:W-:Y:S06]  /*3910*/  BRA `(.L_x_2896) ;  /* 0xffffffe8006c7947 */ /* 0x000fec000383ffff */
.L_x_2897:
        /* <DEDUP_REMOVED lines=14> */
.L_x_5509:


//--------------------- .text._ZN10layer_norm22ln_bwd_finalize_kernelINS_22Kernel_traits_finalizeILj12288E6__halfS2_S2_fjLj1024ELj4ENS_18Kernel_traits_baseILj12288ES2_S2_S2_fjLj1024EEEEEEEvNS_9BwdParamsE --------------------------
	.section	.text._ZN10layer_norm22ln_bwd_finalize_kernelINS_22Kernel_traits_finalizeILj12288E6__halfS2_S2_fjLj1024ELj4ENS_18Kernel_traits_baseILj12288ES2_S2_S2_fjLj1024EEEEEEEvNS_9BwdParamsE,"ax",@progbits
	.align	128
        .global         _ZN10layer_norm22ln_bwd_finalize_kernelINS_22Kernel_traits_finalizeILj12288E6__halfS2_S2_fjLj1024ELj4ENS_18Kernel_traits_baseILj12288ES2_S2_S2_fjLj1024EEEEEEEvNS_9BwdParamsE
        .type           _ZN10layer_norm22ln_bwd_finalize_kernelINS_22Kernel_traits_finalizeILj12288E6__halfS2_S2_fjLj1024ELj4ENS_18Kernel_traits_baseILj12288ES2_S2_S2_fjLj1024EEEEEEEvNS_9BwdParamsE,@function
        .size           _ZN10layer_norm22ln_bwd_finalize_kernelINS_22Kernel_traits_finalizeILj12288E6__halfS2_S2_fjLj1024ELj4ENS_18Kernel_traits_baseILj12288ES2_S2_S2_fjLj1024EEEEEEEvNS_9BwdParamsE,(.L_x_5510 - _ZN10layer_norm22ln_bwd_finalize_kernelINS_22Kernel_traits_finalizeILj12288E6__halfS2_S2_fjLj1024ELj4ENS_18Kernel_traits_baseILj12288ES2_S2_S2_fjLj1024EEEEEEEvNS_9BwdParamsE)
        .other          _ZN10layer_norm22ln_bwd_finalize_kernelINS_22Kernel_traits_finalizeILj12288E6__halfS2_S2_fjLj1024ELj4ENS_18Kernel_traits_baseILj12288ES2_S2_S2_fjLj1024EEEEEEEvNS_9BwdParamsE,@"STO_CUDA_ENTRY STV_DEFAULT"
_ZN10layer_norm22ln_bwd_finalize_kernelINS_22Kernel_traits_finalizeILj12288E6__halfS2_S2_fjLj1024ELj4ENS_18Kernel_traits_baseILj12288ES2_S2_S2_fjLj1024EEEEEEEvNS_9BwdParamsE:
.text._ZN10layer_norm22ln_bwd_finalize_kernelINS_22Kernel_traits_finalizeILj12288E6__halfS2_S2_fjLj1024ELj4ENS_18Kernel_traits_baseILj12288ES2_S2_S2_fjLj1024EEEEEEEvNS_9BwdParamsE:
        /* <DEDUP_REMOVED lines=25> */
.L_x_2909:
        /* <DEDUP_REMOVED lines=28> */
.L_x_2902:
        /* <DEDUP_REMOVED lines=33> */
.L_x_2901:
[----:B------:R-:W-:Y:S05]  /*0560*/  BSYNC B1 ;  /* 0x0000000000017941 */ /* 0x000fea0003800000 */
.L_x_2900:
        /* <DEDUP_REMOVED lines=23> */
.L_x_2904:
[----:B------:R-:W-:Y:S05]  /*06e0*/  BSYNC B1 ;  /* 0x0000000000017941 */ /* 0x000fea0003800000 */
.L_x_2903:
        /* <DEDUP_REMOVED lines=11> */
.L_x_2899:
[----:B------:R-:W-:Y:S05]  /*07a0*/  BSYNC B0 ;  /* 0x0000000000007941 */ /* 0x000fea0003800000 */
.L_x_2898:
        /* <DEDUP_REMOVED lines=29> */
.L_x_2920:
[----:B------:R-:W-:Y:S01]  /*0980*/  @!P1 SHF.R.U32.HI R12, RZ, 0x3, R0 ;  /* 0x00000003ff0c9819 */ /* 0x000fe20000011600 */
[----:B---3--:R-:W-:Y:S01]  /*0990*/  FADD.FTZ R14, R9, R14 ;  /* 0x0000000e090e7221 */ /* 0x008fe20000010000 */
[----:B--2---:R-:W-:Y:S02]  /*09a0*/  FADD.FTZ R11, R10, R11 ;  /* 0x0000000b0a0b7221 */ /* 0x004fe40000010000 */
[----:B------:R-:W-:-:S05]  /*09b0*/  @!P1 LOP3.LUT R12, R12, 0x1ffffffc, RZ, 0xc0, !PT ;  /* 0x1ffffffc0c0c9812 */ /* 0x000fca00078ec0ff */
[----:B------:R2:W-:Y:S04]  /*09c0*/  @!P1 STS [R12+UR4+0x2000], R14 ;  /* 0x0020000e0c009988 */ /* 0x0005e80008000804 */
[----:B------:R2:W-:Y:S02]  /*09d0*/  @!P1 STS [R12+UR4+0x2080], R11 ;  /* 0x0020800b0c009988 */ /* 0x0005e40008000804 */
.L_x_2905:
        /* <DEDUP_REMOVED lines=14> */
.L_x_2908:
[----:B------:R-:W-:Y:S05]  /*0ac0*/  BSYNC B0 ;  /* 0x0000000000007941 */ /* 0x000fea0003800000 */
.L_x_2907:
[C---:B------:R-:W-:Y:S02]  /*0ad0*/  ISETP.GT.U32.AND P1, PT, R3.reuse, -0x3001, PT ;  /* 0xffffcfff0300780c */ /* 0x040fe40003f24070 */
[----:B------:R-:W-:Y:S02]  /*0ae0*/  IADD3 R3, R3, 0x3000, RZ ;  /* 0x0000300003037810 */ /* 0x000fe40007ffe0ff */
[----:B------:R-:W-:-:S09]  /*0af0*/  IADD3 R5, R5, 0x1800, RZ ;  /* 0x0000180005057810 */ /* 0x000fd20007ffe0ff */
[----:B------:R-:W-:Y:S05]  /*0b00*/  @P1 BRA `(.L_x_2909) ;  /* 0xfffffff400a01947 */ /* 0x000fea000383ffff */
[----:B------:R-:W-:Y:S05]  /*0b10*/  EXIT ;  /* 0x000000000000794d */ /* 0x000fea0003800000 */
.L_x_2906:
[----:B------:R-:W-:Y:S01]  /*0b20*/  HFMA2.MMA R19, -RZ, RZ, 0, 5.9604644775390625e-08 ;  /* 0x00000001ff137435 */ /* 0x000fe200000001ff */
[----:B---3--:R-:W-:Y:S01]  /*0b30*/  IMAD.MOV.U32 R20, RZ, RZ, R10 ;  /* 0x000000ffff147224 */ /* 0x008fe200078e000a */
[----:B------:R-:W-:Y:S02]  /*0b40*/  MOV R22, 0x1f ;  /* 0x0000001f00167802 */ /* 0x000fe40000000f00 */
[----:B------:R-:W-:-:S07]  /*0b50*/  MOV R17, 0xffffffff ;  /* 0xffffffff00117802 */ /* 0x000fce0000000f00 */
[----:B012---:R-:W-:Y:S05]  /*0b60*/  WARPSYNC.COLLECTIVE R17, `(.L_x_2910) ;  /* 0x0000000011087348 */ /* 0x007fea0003c00000 */
[----:B------:R3:W4:Y:S02]  /*0b70*/  SHFL.BFLY P2, R18, R20, R19, R22 ;  /* 0x0c00001314127389 */ /* 0x0007240000040016 */
[----:B01234-:R-:W-:Y:S01]  /*0b80*/  ENDCOLLECTIVE ;  /* 0x000000000000791b */ /* 0x01ffe20003800000 */
.L_x_2910:
[----:B------:R-:W-:Y:S01]  /*0b90*/  HFMA2.MMA R19, -RZ, RZ, 0, 1.1920928955078125e-07 ;  /* 0x00000002ff137435 */ /* 0x000fe200000001ff */
[----:B------:R-:W-:-:S04]  /*0ba0*/  IMAD.MOV.U32 R11, RZ, RZ, R18 ;  /* 0x000000ffff0b7224 */ /* 0x000fc800078e0012 */
[----:B------:R-:W-:-:S05]  /*0bb0*/  FADD.FTZ R11, R10, R11 ;  /* 0x0000000b0a0b7221 */ /* 0x000fca0000010000 */
[----:B------:R-:W-:-:S07]  /*0bc0*/  MOV R20, R11 ;  /* 0x0000000b00147202 */ /* 0x000fce0000000f00 */
[----:B------:R-:W-:Y:S05]  /*0bd0*/  WARPSYNC.COLLECTIVE R17, `(.L_x_2911) ;  /* 0x0000000011087348 */ /* 0x000fea0003c00000 */
[----:B------:R0:W1:Y:S02]  /*0be0*/  SHFL.BFLY P2, R18, R20, R19, R22 ;  /* 0x0c00001314127389 */ /* 0x0000640000040016 */
[----:B01----:R-:W-:Y:S01]  /*0bf0*/  ENDCOLLECTIVE ;  /* 0x000000000000791b */ /* 0x003fe20003800000 */
.L_x_2911:
[----:B------:R-:W-:Y:S01]  /*0c00*/  HFMA2.MMA R19, -RZ, RZ, 0, 2.384185791015625e-07 ;  /* 0x00000004ff137435 */ /* 0x000fe200000001ff */
[----:B------:R-:W-:-:S05]  /*0c10*/  MOV R12, R18 ;  /* 0x00000012000c7202 */ /* 0x000fca0000000f00 */
[----:B------:R-:W-:-:S04]  /*0c20*/  FADD.FTZ R12, R11, R12 ;  /* 0x0000000c0b0c7221 */ /* 0x000fc80000010000 */
[----:B------:R-:W-:-:S07]  /*0c30*/  IMAD.MOV.U32 R20, RZ, RZ, R12 ;  /* 0x000000ffff147224 */ /* 0x000fce00078e000c */
[----:B------:R-:W-:Y:S05]  /*0c40*/  WARPSYNC.COLLECTIVE R17, `(.L_x_2912) ;  /* 0x0000000011087348 */ /* 0x000fea0003c00000 */
[----:B------:R0:W1:Y:S02]  /*0c50*/  SHFL.BFLY P2, R18, R20, R19, R22 ;  /* 0x0c00001314127389 */ /* 0x0000640000040016 */
[----:B01----:R-:W-:Y:S01]  /*0c60*/  ENDCOLLECTIVE ;  /* 0x000000000000791b */ /* 0x003fe20003800000 */
.L_x_2912:
[----:B------:R-:W-:Y:S01]  /*0c70*/  IMAD.MOV.U32 R19, RZ, RZ, 0x8 ;  /* 0x00000008ff137424 */ /* 0x000fe200078e00ff */
[----:B------:R-:W-:-:S05]  /*0c80*/  MOV R13, R18 ;  /* 0x00000012000d7202 */ /* 0x000fca0000000f00 */
[----:B------:R-:W-:-:S05]  /*0c90*/  FADD.FTZ R13, R12, R13 ;  /* 0x0000000d0c0d7221 */ /* 0x000fca0000010000 */
[----:B------:R-:W-:-:S07]  /*0ca0*/  MOV R20, R13 ;  /* 0x0000000d00147202 */ /* 0x000fce0000000f00 */
[----:B------:R-:W-:Y:S05]  /*0cb0*/  WARPSYNC.COLLECTIVE R17, `(.L_x_2913) ;  /* 0x0000000011087348 */ /* 0x000fea0003c00000 */
[----:B------:R0:W1:Y:S02]  /*0cc0*/  SHFL.BFLY P2, R18, R20, R19, R22 ;  /* 0x0c00001314127389 */ /* 0x0000640000040016 */
[----:B01----:R-:W-:Y:S01]  /*0cd0*/  ENDCOLLECTIVE ;  /* 0x000000000000791b */ /* 0x003fe20003800000 */
.L_x_2913:
[----:B------:R-:W-:Y:S01]  /*0ce0*/  HFMA2.MMA R19, -RZ, RZ, 0, 9.5367431640625e-07 ;  /* 0x00000010ff137435 */ /* 0x000fe200000001ff */
[----:B------:R-:W-:-:S05]  /*0cf0*/  MOV R10, R18 ;  /* 0x00000012000a7202 */ /* 0x000fca0000000f00 */
[----:B------:R-:W-:-:S05]  /*0d00*/  FADD.FTZ R10, R13, R10 ;  /* 0x0000000a0d0a7221 */ /* 0x000fca0000010000 */
[----:B------:R-:W-:-:S07]  /*0d10*/  MOV R20, R10 ;  /* 0x0000000a00147202 */ /* 0x000fce0000000f00 */
[----:B------:R-:W-:Y:S05]  /*0d20*/  WARPSYNC.COLLECTIVE R17, `(.L_x_2914) ;  /* 0x0000000011087348 */ /* 0x000fea0003c00000 */
[----:B------:R0:W1:Y:S02]  /*0d30*/  SHFL.BFLY P2, R18, R20, R19, R22 ;  /* 0x0c00001314127389 */ /* 0x0000640000040016 */
[----:B01----:R-:W-:Y:S01]  /*0d40*/  ENDCOLLECTIVE ;  /* 0x000000000000791b */ /* 0x003fe20003800000 */
.L_x_2914:
[----:B------:R-:W-:Y:S01]  /*0d50*/  HFMA2.MMA R19, -RZ, RZ, 0, 5.9604644775390625e-08 ;  /* 0x00000001ff137435 */ /* 0x000fe200000001ff */
[----:B------:R-:W-:Y:S01]  /*0d60*/  MOV R20, R9 ;  /* 0x0000000900147202 */ /* 0x000fe20000000f00 */
[----:B------:R-:W-:-:S09]  /*0d70*/  IMAD.MOV.U32 R11, RZ, RZ, R18 ;  /* 0x000000ffff0b7224 */ /* 0x000fd200078e0012 */
[----:B------:R-:W-:Y:S05]  /*0d80*/  WARPSYNC.COLLECTIVE R17, `(.L_x_2915) ;  /* 0x0000000011087348 */ /* 0x000fea0003c00000 */
[----:B------:R0:W1:Y:S02]  /*0d90*/  SHFL.BFLY P2, R18, R20, R19, R22 ;  /* 0x0c00001314127389 */ /* 0x0000640000040016 */
[----:B01----:R-:W-:Y:S01]  /*0da0*/  ENDCOLLECTIVE ;  /* 0x000000000000791b */ /* 0x003fe20003800000 */
.L_x_2915:
[----:B------:R-:W-:Y:S01]  /*0db0*/  HFMA2.MMA R19, -RZ, RZ, 0, 1.1920928955078125e-07 ;  /* 0x00000002ff137435 */ /* 0x000fe200000001ff */
[----:B------:R-:W-:-:S05]  /*0dc0*/  MOV R12, R18 ;  /* 0x00000012000c7202 */ /* 0x000fca0000000f00 */
[----:B------:R-:W-:-:S04]  /*0dd0*/  FADD.FTZ R14, R9, R12 ;  /* 0x0000000c090e7221 */ /* 0x000fc80000010000 */
[----:B------:R-:W-:-:S07]  /*0de0*/  IMAD.MOV.U32 R20, RZ, RZ, R14 ;  /* 0x000000ffff147224 */ /* 0x000fce00078e000e */
[----:B------:R-:W-:Y:S05]  /*0df0*/  WARPSYNC.COLLECTIVE R17, `(.L_x_2916) ;  /* 0x0000000011087348 */ /* 0x000fea0003c00000 */
[----:B------:R0:W1:Y:S02]  /*0e00*/  SHFL.BFLY P2, R18, R20, R19, R22 ;  /* 0x0c00001314127389 */ /* 0x0000640000040016 */
[----:B01----:R-:W-:Y:S01]  /*0e10*/  ENDCOLLECTIVE ;  /* 0x000000000000791b */ /* 0x003fe20003800000 */
.L_x_2916:
[----:B------:R-:W-:Y:S01]  /*0e20*/  IMAD.MOV.U32 R19, RZ, RZ, 0x4 ;  /* 0x00000004ff137424 */ /* 0x000fe200078e00ff */
[----:B------:R-:W-:-:S05]  /*0e30*/  MOV R13, R18 ;  /* 0x00000012000d7202 */ /* 0x000fca0000000f00 */
[----:B------:R-:W-:-:S05]  /*0e40*/  FADD.FTZ R15, R14, R13 ;  /* 0x0000000d0e0f7221 */ /* 0x000fca0000010000 */
[----:B------:R-:W-:-:S07]  /*0e50*/  MOV R20, R15 ;  /* 0x0000000f00147202 */ /* 0x000fce0000000f00 */
[----:B------:R-:W-:Y:S05]  /*0e60*/  WARPSYNC.COLLECTIVE R17, `(.L_x_2917) ;  /* 0x0000000011087348 */ /* 0x000fea0003c00000 */
[----:B------:R0:W1:Y:S02]  /*0e70*/  SHFL.BFLY P2, R18, R20, R19, R22 ;  /* 0x0c00001314127389 */ /* 0x0000640000040016 */
[----:B01----:R-:W-:Y:S01]  /*0e80*/  ENDCOLLECTIVE ;  /* 0x000000000000791b */ /* 0x003fe20003800000 */
.L_x_2917:
[----:B------:R-:W-:Y:S01]  /*0e90*/  HFMA2.MMA R19, -RZ, RZ, 0, 4.76837158203125e-07 ;  /* 0x00000008ff137435 */ /* 0x000fe200000001ff */
[----:B------:R-:W-:-:S05]  /*0ea0*/  MOV R16, R18 ;  /* 0x0000001200107202 */ /* 0x000fca0000000f00 */
[----:B------:R-:W-:-:S05]  /*0eb0*/  FADD.FTZ R16, R15, R16 ;  /* 0x000000100f107221 */ /* 0x000fca0000010000 */
[----:B------:R-:W-:-:S07]  /*0ec0*/  MOV R20, R16 ;  /* 0x0000001000147202 */ /* 0x000fce0000000f00 */
[----:B------:R-:W-:Y:S05]  /*0ed0*/  WARPSYNC.COLLECTIVE R17, `(.L_x_2918) ;  /* 0x0000000011087348 */ /* 0x000fea0003c00000 */
[----:B------:R0:W1:Y:S02]  /*0ee0*/  SHFL.BFLY P2, R18, R20, R19, R22 ;  /* 0x0c00001314127389 */ /* 0x0000640000040016 */
[----:B01----:R-:W-:Y:S01]  /*0ef0*/  ENDCOLLECTIVE ;  /* 0x000000000000791b */ /* 0x003fe20003800000 */
.L_x_2918:
[----:B------:R-:W-:Y:S01]  /*0f00*/  HFMA2.MMA R19, -RZ, RZ, 0, 9.5367431640625e-07 ;  /* 0x00000010ff137435 */ /* 0x000fe200000001ff */
[----:B------:R-:W-:-:S04]  /*0f10*/  IMAD.MOV.U32 R9, RZ, RZ, R18 ;  /* 0x000000ffff097224 */ /* 0x000fc800078e0012 */
[----:B------:R-:W-:-:S05]  /*0f20*/  FADD.FTZ R9, R16, R9 ;  /* 0x0000000910097221 */ /* 0x000fca0000010000 */
[----:B------:R-:W-:-:S07]  /*0f30*/  MOV R20, R9 ;  /* 0x0000000900147202 */ /* 0x000fce0000000f00 */
[----:B------:R-:W-:Y:S05]  /*0f40*/  WARPSYNC.COLLECTIVE R17, `(.L_x_2919) ;  /* 0x0000000011087348 */ /* 0x000fea0003c00000 */
[----:B------:R0:W1:Y:S02]  /*0f50*/  SHFL.BFLY P2, R18, R20, R19, R22 ;  /* 0x0c00001314127389 */ /* 0x0000640000040016 */
[----:B01----:R-:W-:Y:S01]  /*0f60*/  ENDCOLLECTIVE ;  /* 0x000000000000791b */ /* 0x003fe20003800000 */
.L_x_2919:
[----:B------:R-:W-:Y:S01]  /*0f70*/  MOV R14, R18 ;  /* 0x00000012000e7202 */ /* 0x000fe20000000f00 */
[----:B------:R-:W-:Y:S06]  /*0f80*/  BRA `(.L_x_2920) ;  /* 0xfffffff8007c7947 */ /* 0x000fec000383ffff */
.L_x_2921:
        /* <DEDUP_REMOVED lines=15> */
.L_x_5510:


//--------------------- .text._ZN10layer_norm13ln_bwd_kernelINS_13Kernel_traitsI6__halfS2_S2_fjLj12288ELj4ELj1ELj4ELj16ENS_18Kernel_traits_baseILj12288ES2_S2_S2_fjLj128EEEEEEEvNS_9BwdParamsE --------------------------
	.section	.text._ZN10layer_norm13ln_bwd_kernelINS_13Kernel_traitsI6__halfS2_S2_fjLj12288ELj4ELj1ELj4ELj16ENS_18Kernel_traits_baseILj12288ES2_S2_S2_fjLj128EEEEEEEvNS_9BwdParamsE,"ax",@progbits
	.align	128
        .global         _ZN10layer_norm13ln_bwd_kernelINS_13Kernel_traitsI6__halfS2_S2_fjLj12288ELj4ELj1ELj4ELj16ENS_18Kernel_traits_baseILj12288ES2_S2_S2_fjLj128EEEEEEEvNS_9BwdParamsE
        .type           _ZN10layer_norm13ln_bwd_kernelINS_13Kernel_traitsI6__halfS2_S2_fjLj12288ELj4ELj1ELj4ELj16ENS_18Kernel_traits_baseILj12288ES2_S2_S2_fjLj128EEEEEEEvNS_9BwdParamsE,@function
        .size           _ZN10layer_norm13ln_bwd_kernelINS_13Kernel_traitsI6__halfS2_S2_fjLj12288ELj4ELj1ELj4ELj16ENS_18Kernel_traits_baseILj12288ES2_S2_S2_fjLj128EEEEEEEvNS_9BwdParamsE,(.L_x_5511 - _ZN10layer_norm13ln_bwd_kernelINS_13Kernel_traitsI6__halfS2_S2_fjLj12288ELj4ELj1ELj4ELj16ENS_18Kernel_traits_baseILj12288ES2_S2_S2_fjLj128EEEEEEEvNS_9BwdParamsE)
        .other          _ZN10layer_norm13ln_bwd_kernelINS_13Kernel_traitsI6__halfS2_S2_fjLj12288ELj4ELj1ELj4ELj16ENS_18Kernel_traits_baseILj12288ES2_S2_S2_fjLj128EEEEEEEvNS_9BwdParamsE,@"STO_CUDA_ENTRY STV_DEFAULT"
_ZN10layer_norm13ln_bwd_kernelINS_13Kernel_traitsI6__halfS2_S2_fjLj12288ELj4ELj1ELj4ELj16ENS_18Kernel_traits_baseILj12288ES2_S2_S2_fjLj128EEEEEEEvNS_9BwdParamsE:
.text._ZN10layer_norm13ln_bwd_kernelINS_13Kernel_traitsI6__halfS2_S2_fjLj12288ELj4ELj1ELj4ELj16ENS_18Kernel_traits_baseILj12288ES2_S2_S2_fjLj128EEEEEEEvNS_9BwdParamsE:
        /* <DEDUP_REMOVED lines=19> */
[C---:B--2---:R-:W-:Y:S01]  /*0130*/  @P0 LEA R6, P1, R30.reuse, R10, 0x4 ;  /* 0x0000000a1e060211 */ /* 0x044fe200078220ff */
        /* <DEDUP_REMOVED lines=118> */
.L_x_2928:
        /* <DEDUP_REMOVED lines=13> */
[----:B------:R-:W4:Y:S01]  /*0970*/  @P0 LDG.E.128 R4, desc[UR6][R4.64] ;  /* 0x0000000604040981 */ /* 0x000f22000c1e1d00 */
[----:B------:R-:W-:Y:S02]  /*0980*/  @P0 LEA.HI.X R9, R135, UR5, RZ, 0x4, P1 ;  /* 0x0000000587090c11 */ /* 0x000fe400088f24ff */
        /* <DEDUP_REMOVED lines=13> */
[----:B--2---:R-:W-:-:S05]  /*0a60*/  @!P0 IMAD.WIDE R2, R33, 0x4, R2 ;  /* 0x0000000421028825 */ /* 0x004fca00078e0202 */
[----:B------:R-:W2:Y:S01]  /*0a70*/  @!P0 LDG.E R0, desc[UR6][R2.64] ;  /* 0x0000000602008981 */ /* 0x000ea2000c1e1900 */
[----:B------:R-:W-:-:S05]  /*0a80*/  IMAD.WIDE R138, R33, 0x4, R138 ;  /* 0x00000004218a7825 */ /* 0x000fca00078e028a */
[----:B------:R-:W3:Y:S01]  /*0a90*/  LDG.E R137, desc[UR6][R138.64] ;  /* 0x000000068a897981 */ /* 0x000ee2000c1e1900 */
[----:B-1----:R-:W-:-:S03]  /*0aa0*/  IMAD.WIDE.U32 R20, R135, 0x10, R24 ;  /* 0x0000001087147825 */ /* 0x002fc600078e0018 */
        /* <DEDUP_REMOVED lines=10> */
[----:B------:R-:W1:Y:S08]  /*0b50*/  @P0 MUFU.RCP R167, R119 ;  /* 0x0000007700a70308 */ /* 0x000e700000001000 */
[----:B------:R-:W2:Y:S01]  /*0b60*/  @P0 MUFU.RCP R165, R118 ;  /* 0x0000007600a50308 */ /* 0x000ea20000001000 */
        /* <DEDUP_REMOVED lines=14> */
[----:B----4-:R-:W-:-:S02]  /*0c50*/  HADD2.F32 R169, -RZ, R4.H0_H0 ;  /* 0x20000004ffa97230 */ /* 0x010fc40000004100 */
[----:B------:R-:W-:-:S03]  /*0c60*/  HADD2.F32 R166, -RZ, R5.H1_H1 ;  /* 0x30000005ffa67230 */ /* 0x000fc60000004100 */
[----:B------:R-:W-:Y:S01]  /*0c70*/  @P0 FADD.FTZ R138, -R80, R169 ;  /* 0x000000a9508a0221 */ /* 0x000fe20000010100 */
[--C-:B-----5:R-:W-:Y:S02]  /*0c80*/  HADD2.F32 R183, -RZ, R11.reuse.H0_H0 ;  /* 0x2000000bffb77230 */ /* 0x120fe40000004100 */
[----:B------:R-:W-:Y:S01]  /*0c90*/  @P0 FADD.FTZ R143, -R83, R166 ;  /* 0x000000a6538f0221 */ /* 0x000fe20000010100 */
[----:B------:R-:W-:Y:S02]  /*0ca0*/  HADD2.F32 R11, -RZ, R11.H1_H1 ;  /* 0x3000000bff0b7230 */ /* 0x000fe40000004100 */
[----:B0-----:R-:W-:Y:S02]  /*0cb0*/  @P0 FMUL.FTZ R138, R138, R3 ;  /* 0x000000038a8a0220 */ /* 0x001fe40000410000 */
[----:B------:R-:W0:Y:S01]  /*0cc0*/  @P0 MUFU.RCP R3, R121 ;  /* 0x0000007900030308 */ /* 0x000e220000001000 */
[----:B-1----:R-:W-:Y:S01]  /*0cd0*/  @P0 FMUL.FTZ R143, R143, R142 ;  /* 0x0000008e8f8f0220 */ /* 0x002fe20000410000 */
[----:B------:R-:W-:Y:S01]  /*0ce0*/  @P0 FADD.FTZ R142, -R95, R11 ;  /* 0x0000000b5f8e0221 */ /* 0x000fe20000010100 */
[----:B------:R-:W-:-:S03]  /*0cf0*/  @P0 FADD.FTZ R140, -R94, R183 ;  /* 0x000000b75e8c0221 */ /* 0x000fc60000010100 */
[----:B------:R-:W-:Y:S01]  /*0d00*/  @P0 FMUL.FTZ R142, R142, R167 ;  /* 0x000000a78e8e0220 */ /* 0x000fe20000410000 */
[----:B--2---:R-:W-:Y:S02]  /*0d10*/  HADD2.F32 R167, -RZ, R12.H1_H1 ;  /* 0x3000000cffa77230 */ /* 0x004fe40000004100 */
[----:B------:R-:W-:Y:S01]  /*0d20*/  @P0 FMUL.FTZ R140, R140, R165 ;  /* 0x000000a58c8c0220 */ /* 0x000fe20000410000 */
[----:B------:R-:W-:Y:S02]  /*0d30*/  HADD2.F32 R164, -RZ, R4.H1_H1 ;  /* 0x30000004ffa47230 */ /* 0x000fe40000004100 */
[----:B------:R-:W-:Y:S01]  /*0d40*/  HADD2.F32 R168, -RZ, R6.H1_H1 ;  /* 0x30000006ffa87230 */ /* 0x000fe20000004100 */
[----:B------:R-:W1:Y:S01]  /*0d50*/  @P0 MUFU.RCP R4, R120 ;  /* 0x0000007800040308 */ /* 0x000e620000001000 */
[----:B------:R-:W-:Y:S02]  /*0d60*/  HADD2.F32 R175, -RZ, R7.H0_H0 ;  /* 0x20000007ffaf7230 */ /* 0x000fe40000004100 */
[----:B------:R-:W-:-:S02]  /*0d70*/  HADD2.F32 R165, -RZ, R12.H0_H0 ;  /* 0x2000000cffa57230 */ /* 0x000fc40000004100 */
[----:B------:R-:W-:Y:S01]  /*0d80*/  @P0 FADD.FTZ R12, -R97, R167 ;  /* 0x000000a7610c0221 */ /* 0x000fe20000010100 */
[----:B------:R-:W-:Y:S01]  /*0d90*/  @P0 FADD.FTZ R147, -R85, R168 ;  /* 0x000000a855930221 */ /* 0x000fe20000010100 */
[----:B------:R-:W-:Y:S02]  /*0da0*/  @P0 FADD.FTZ R149, -R86, R175 ;  /* 0x000000af56950221 */ /* 0x000fe40000010100 */
[----:B0-----:R-:W-:Y:S01]  /*0db0*/  @P0 FMUL.FTZ R12, R12, R3 ;  /* 0x000000030c0c0220 */ /* 0x001fe20000410000 */
[----:B------:R-:W-:Y:S01]  /*0dc0*/  HADD2.F32 R179, -RZ, R9.H0_H0 ;  /* 0x20000009ffb37230 */ /* 0x000fe20000004100 */
[----:B------:R-:W0:Y:S01]  /*0dd0*/  @P0 MUFU.RCP R3, R127 ;  /* 0x0000007f00030308 */ /* 0x000e220000001000 */
[----:B------:R-:W-:Y:S02]  /*0de0*/  HADD2.F32 R171, -RZ, R5.H0_H0 ;  /* 0x20000005ffab7230 */ /* 0x000fe40000004100 */
[----:B------:R-:W-:Y:S01]  /*0df0*/  @P0 FMUL.FTZ R147, R147, R146 ;  /* 0x0000009293930220 */ /* 0x000fe20000410000 */
[----:B------:R-:W-:-:S02]  /*0e00*/  HADD2.F32 R173, -RZ, R6.H0_H0 ;  /* 0x20000006ffad7230 */ /* 0x000fc40000004100 */
[----:B------:R-:W-:Y:S01]  /*0e10*/  @P0 FMUL.FTZ R149, R149, R148 ;  /* 0x0000009495950220 */ /* 0x000fe20000410000 */
[----:B------:R-:W-:Y:S02]  /*0e20*/  HADD2.F32 R177, -RZ, R8.H0_H0 ;  /* 0x20000008ffb17230 */ /* 0x000fe40000004100 */
[----:B------:R-:W-:Y:S02]  /*0e30*/  HADD2.F32 R181, -RZ, R10.H0_H0 ;  /* 0x2000000affb57230 */ /* 0x000fe40000004100 */
[----:B------:R-:W-:Y:S02]  /*0e40*/  HADD2.F32 R170, -RZ, R7.H1_H1 ;  /* 0x30000007ffaa7230 */ /* 0x000fe40000004100 */
[----:B------:R-:W-:Y:S02]  /*0e50*/  HADD2.F32 R146, -RZ, R8.H1_H1 ;  /* 0x30000008ff927230 */ /* 0x000fe40000004100 */
[----:B------:R-:W-:Y:S02]  /*0e60*/  HADD2.F32 R148, -RZ, R9.H1_H1 ;  /* 0x30000009ff947230 */ /* 0x000fe40000004100 */
[----:B------:R-:W-:-:S02]  /*0e70*/  HADD2.F32 R172, -RZ, R10.H1_H1 ;  /* 0x3000000affac7230 */ /* 0x000fc40000004100 */
[----:B------:R-:W-:Y:S01]  /*0e80*/  @P0 FADD.FTZ R157, -R90, R179 ;  /* 0x000000b35a9d0221 */ /* 0x000fe20000010100 */
[--C-:B------:R-:W-:Y:S02]  /*0e90*/  HADD2.F32 R185, -RZ, R13.reuse.H0_H0 ;  /* 0x2000000dffb97230 */ /* 0x100fe40000004100 */
[----:B------:R-:W-:Y:S02]  /*0ea0*/  HADD2.F32 R176, -RZ, R13.H1_H1 ;  /* 0x3000000dffb07230 */ /* 0x000fe40000004100 */
[----:B------:R-:W-:Y:S01]  /*0eb0*/  @P0 FADD.FTZ R13, -R96, R165 ;  /* 0x000000a5600d0221 */ /* 0x000fe20000010100 */
[----:B------:R-:W-:Y:S01]  /*0ec0*/  @P0 FADD.FTZ R141, -R82, R171 ;  /* 0x000000ab528d0221 */ /* 0x000fe20000010100 */
[----:B------:R-:W-:Y:S01]  /*0ed0*/  @P0 FADD.FTZ R145, -R84, R173 ;  /* 0x000000ad54910221 */ /* 0x000fe20000010100 */
[----:B------:R-:W-:Y:S01]  /*0ee0*/  @P0 FADD.FTZ R153, -R88, R177 ;  /* 0x000000b158990221 */ /* 0x000fe20000010100 */
[----:B------:R-:W-:Y:S01]  /*0ef0*/  @P0 FADD.FTZ R161, -R92, R181 ;  /* 0x000000b55ca10221 */ /* 0x000fe20000010100 */
[----:B------:R-:W-:-:S02]  /*0f00*/  HADD2.F32 R180, -RZ, R14.H1_H1 ;  /* 0x3000000effb47230 */ /* 0x000fc40000004100 */
[----:B------:R-:W-:Y:S01]  /*0f10*/  @P0 FADD.FTZ R139, -R81, R164 ;  /* 0x000000a4518b0221 */ /* 0x000fe20000010100 */
[----:B------:R-:W-:Y:S01]  /*0f20*/  @P0 FADD.FTZ R151, -R87, R170 ;  /* 0x000000aa57970221 */ /* 0x000fe20000010100 */
[----:B------:R-:W-:Y:S01]  /*0f30*/  @P0 FADD.FTZ R155, -R89, R146 ;  /* 0x00000092599b0221 */ /* 0x000fe20000010100 */
[----:B------:R-:W-:Y:S01]  /*0f40*/  @P0 FADD.FTZ R159, -R91, R148 ;  /* 0x000000945b9f0221 */ /* 0x000fe20000010100 */
[----:B------:R-:W-:Y:S01]  /*0f50*/  @P0 FADD.FTZ R163, -R93, R172 ;  /* 0x000000ac5da30221 */ /* 0x000fe20000010100 */
[----:B------:R-:W-:Y:S01]  /*0f60*/  HADD2.F32 R187, -RZ, R14.H0_H0 ;  /* 0x2000000effbb7230 */ /* 0x000fe20000004100 */
[----:B------:R-:W2:Y:S01]  /*0f70*/  @P0 MUFU.RCP R5, R122 ;  /* 0x0000007a00050308 */ /* 0x000ea20000001000 */
[--C-:B------:R-:W-:Y:S02]  /*0f80*/  HADD2.F32 R189, -RZ, R15.reuse.H0_H0 ;  /* 0x2000000fffbd7230 */ /* 0x100fe40000004100 */
[----:B------:R-:W-:Y:S02]  /*0f90*/  HADD2.F32 R188, -RZ, R15.H1_H1 ;  /* 0x3000000fffbc7230 */ /* 0x000fe40000004100 */
[----:B------:R-:W-:Y:S01]  /*0fa0*/  @P0 FMUL.FTZ R157, R157, R156 ;  /* 0x0000009c9d9d0220 */ /* 0x000fe20000410000 */
[----:B-1----:R-:W-:Y:S01]  /*0fb0*/  @P0 FMUL.FTZ R13, R13, R4 ;  /* 0x000000040d0d0220 */ /* 0x002fe20000410000 */
[----:B------:R-:W-:Y:S01]  /*0fc0*/  @P0 FMUL.FTZ R141, R141, R134 ;  /* 0x000000868d8d0220 */ /* 0x000fe20000410000 */
[----:B------:R-:W-:Y:S01]  /*0fd0*/  @P0 FMUL.FTZ R145, R145, R144 ;  /* 0x0000009091910220 */ /* 0x000fe20000410000 */
[----:B------:R-:W-:Y:S01]  /*0fe0*/  @P0 FMUL.FTZ R153, R153, R152 ;  /* 0x0000009899990220 */ /* 0x000fe20000410000 */
[----:B------:R-:W-:Y:S01]  /*0ff0*/  @P0 FMUL.FTZ R161, R161, R160 ;  /* 0x000000a0a1a10220 */ /* 0x000fe20000410000 */
[--C-:B------:R-:W-:Y:S01]  /*1000*/  @!P0 FADD.FTZ R4, R164, -R0.reuse ;  /* 0x80000000a4048221 */ /* 0x100fe20000010000 */
[----:B------:R-:W-:Y:S01]  /*1010*/  @!P0 FADD.FTZ R156, R146, -R0 ;  /* 0x80000000929c8221 */ /* 0x000fe20000010000 */
[----:B------:R-:W-:Y:S01]  /*1020*/  @P0 FMUL.FTZ R139, R139, R2 ;  /* 0x000000028b8b0220 */ /* 0x000fe20000410000 */
[----:B------:R-:W-:Y:S01]  /*1030*/  @P0 FMUL.FTZ R151, R151, R150 ;  /* 0x0000009697970220 */ /* 0x000fe20000410000 */
[----:B------:R-:W-:Y:S01]  /*1040*/  @P0 FMUL.FTZ R155, R155, R154 ;  /* 0x0000009a9b9b0220 */ /* 0x000fe20000410000 */
[----:B------:R-:W-:Y:S01]  /*1050*/  @P0 FMUL.FTZ R159, R159, R158 ;  /* 0x0000009e9f9f0220 */ /* 0x000fe20000410000 */
[----:B------:R-:W-:Y:S01]  /*1060*/  @P0 FMUL.FTZ R163, R163, R162 ;  /* 0x000000a2a3a30220 */ /* 0x000fe20000410000 */
[----:B------:R-:W-:Y:S01]  /*1070*/  @P0 FADD.FTZ R144, -R99, R176 ;  /* 0x000000b063900221 */ /* 0x000fe20000010100 */
        /* <DEDUP_REMOVED lines=23> */
[----:B------:R-:W-:-:S03]  /*11f0*/  @!P0 FADD.FTZ R0, R188, -R0 ;  /* 0x80000000bc008221 */ /* 0x000fc60000010000 */
[----:B0-----:R-:W-:Y:S01]  /*1200*/  @P0 FMUL.FTZ R148, R148, R3 ;  /* 0x0000000394940220 */ /* 0x001fe20000410000 */
[C---:B---3--:R-:W-:Y:S01]  /*1210*/  @!P0 FMUL.FTZ R148, R137.reuse, R0 ;  /* 0x0000000089948220 */ /* 0x048fe20000410000 */
[--C-:B------:R-:W-:Y:S02]  /*1220*/  HADD2.F32 R0, -RZ, R16.reuse.H0_H0 ;  /* 0x20000010ff007230 */ /* 0x100fe40000004100 */
[C---:B------:R-:W-:Y:S01]  /*1230*/  @!P0 FMUL.FTZ R138, R137.reuse, R2 ;  /* 0x00000002898a8220 */ /* 0x040fe20000410000 */
[----:B------:R-:W-:Y:S01]  /*1240*/  @P0 FADD.FTZ R14, -R98, R185 ;  /* 0x000000b9620e0221 */ /* 0x000fe20000010100 */
[----:B------:R-:W-:Y:S02]  /*1250*/  HADD2.F32 R16, -RZ, R16.H1_H1 ;  /* 0x30000010ff107230 */ /* 0x000fe40000004100 */
[C---:B------:R-:W-:Y:S01]  /*1260*/  @!P0 FMUL.FTZ R139, R137.reuse, R4 ;  /* 0x00000004898b8220 */ /* 0x040fe20000410000 */
[----:B------:R-:W-:Y:S02]  /*1270*/  HADD2.F32 R3, -RZ, R17.H0_H0 ;  /* 0x20000011ff037230 */ /* 0x000fe40000004100 */
[----:B------:R-:W-:Y:S01]  /*1280*/  @!P0 FMUL.FTZ R141, R137, R6 ;  /* 0x00000006898d8220 */ /* 0x000fe20000410000 */
[C---:B------:R-:W-:Y:S01]  /*1290*/  FADD.FTZ R79, R0.reuse, R79 ;  /* 0x0000004f004f7221 */ /* 0x040fe20000010000 */
[----:B------:R-:W-:Y:S01]  /*12a0*/  FFMA.FTZ R131, R0, R138, R131 ;  /* 0x0000008a00837223 */ /* 0x000fe20000010083 */
[----:B------:R-:W-:Y:S01]  /*12b0*/  FMUL.FTZ R0, R104, R0 ;  /* 0x0000000068007220 */ /* 0x000fe20000410000 */
[----:B--2---:R-:W-:Y:S01]  /*12c0*/  @P0 FMUL.FTZ R14, R14, R5 ;  /* 0x000000050e0e0220 */ /* 0x004fe20000410000 */
[----:B------:R-:W0:Y:S01]  /*12d0*/  @P0 MUFU.RCP R9, R125 ;  /* 0x0000007d00090308 */ /* 0x000e220000001000 */
[----:B------:R-:W-:-:S02]  /*12e0*/  HADD2.F32 R5, -RZ, R18.H0_H0 ;  /* 0x20000012ff057230 */ /* 0x000fc40000004100 */
[C---:B------:R-:W-:Y:S01]  /*12f0*/  FADD.FTZ R77, R16.reuse, R77 ;  /* 0x0000004d104d7221 */ /* 0x040fe20000010000 */
[----:B------:R-:W-:Y:S02]  /*1300*/  HADD2.F32 R2, -RZ, R18.H1_H1 ;  /* 0x30000012ff027230 */ /* 0x000fe40000004100 */
[----:B------:R-:W-:Y:S01]  /*1310*/  FFMA.FTZ R78, R16, R139, R78 ;  /* 0x0000008b104e7223 */ /* 0x000fe2000001004e */
[C---:B------:R-:W-:Y:S01]  /*1320*/  FADD.FTZ R75, R3.reuse, R75 ;  /* 0x0000004b034b7221 */ /* 0x040fe20000010000 */
[----:B------:R-:W-:Y:S01]  /*1330*/  FFMA.FTZ R76, R3, R141, R76 ;  /* 0x0000008d034c7223 */ /* 0x000fe2000001004c */
[----:B------:R-:W-:Y:S01]  /*1340*/  FMUL.FTZ R18, R106, R3 ;  /* 0x000000036a127220 */ /* 0x000fe20000410000 */
[----:B------:R-:W-:Y:S01]  /*1350*/  FMUL.FTZ R16, R105, R16 ;  /* 0x0000001069107220 */ /* 0x000fe20000410000 */
[----:B------:R-:W-:Y:S01]  /*1360*/  FADD.FTZ R3, RZ, R0 ;  /* 0x00000000ff037221 */ /* 0x000fe20000010000 */
[----:B------:R-:W-:Y:S01]  /*1370*/  @!P0 FMUL.FTZ R145, R137, R10 ;  /* 0x0000000a89918220 */ /* 0x000fe20000410000 */
[----:B------:R-:W1:Y:S02]  /*1380*/  @P0 MUFU.RCP R7, R123 ;  /* 0x0000007b00070308 */ /* 0x000e640000001000 */
[----:B------:R-:W-:Y:S01]  /*1390*/  FADD.FTZ R3, R3, R16 ;  /* 0x0000001003037221 */ /* 0x000fe20000010000 */
[----:B------:R-:W-:-:S02]  /*13a0*/  HADD2.F32 R167, -RZ, R22.H0_H0 ;  /* 0x20000016ffa77230 */ /* 0x000fc40000004100 */
[C---:B------:R-:W-:Y:S01]  /*13b0*/  FADD.FTZ R71, R5.reuse, R71 ;  /* 0x0000004705477221 */ /* 0x040fe20000010000 */
[----:B------:R-:W-:Y:S02]  /*13c0*/  HADD2.F32 R169, -RZ, R22.H1_H1 ;  /* 0x30000016ffa97230 */ /* 0x000fe40000004100 */
[----:B------:R-:W-:Y:S01]  /*13d0*/  FFMA.FTZ R72, R5, R145, R72 ;  /* 0x0000009105487223 */ /* 0x000fe20000010048 */
[----:B------:R-:W-:Y:S01]  /*13e0*/  FMUL.FTZ R22, R108, R5 ;  /* 0x000000056c167220 */ /* 0x000fe20000410000 */
[----:B------:R-:W-:Y:S01]  /*13f0*/  FADD.FTZ R5, R3, R18 ;  /* 0x0000001203057221 */ /* 0x000fe20000010000 */
[----:B------:R-:W-:Y:S01]  /*1400*/  FFMA.FTZ R3, R0, R138, RZ ;  /* 0x0000008a00037223 */ /* 0x000fe200000100ff */
[----:B------:R-:W-:Y:S02]  /*1410*/  HADD2.F32 R17, -RZ, R17.H1_H1 ;  /* 0x30000011ff117230 */ /* 0x000fe40000004100 */
[----:B0-----:R-:W-:Y:S01]  /*1420*/  @P0 FMUL.FTZ R146, R146, R9 ;  /* 0x0000000992920220 */ /* 0x001fe20000410000 */
[----:B------:R-:W-:Y:S01]  /*1430*/  FFMA.FTZ R3, R16, R139, R3 ;  /* 0x0000008b10037223 */ /* 0x000fe20000010003 */
[----:B------:R-:W-:Y:S01]  /*1440*/  @!P0 FMUL.FTZ R153, R137, R154 ;  /* 0x0000009a89998220 */ /* 0x000fe20000410000 */
[----:B------:R-:W-:-:S02]  /*1450*/  HADD2.F32 R9, -RZ, R20.H0_H0 ;  /* 0x20000014ff097230 */ /* 0x000fc40000004100 */
[----:B------:R-:W-:Y:S01]  /*1460*/  @!P0 FMUL.FTZ R143, R137, R8 ;  /* 0x00000008898f8220 */ /* 0x000fe20000410000 */
[----:B------:R-:W-:Y:S02]  /*1470*/  HADD2.F32 R154, -RZ, R20.H1_H1 ;  /* 0x30000014ff9a7230 */ /* 0x000fe40000004100 */
[----:B------:R-:W-:Y:S01]  /*1480*/  FMUL.FTZ R20, R107, R17 ;  /* 0x000000116b147220 */ /* 0x000fe20000410000 */
[----:B------:R-:W-:Y:S01]  /*1490*/  FFMA.FTZ R3, R18, R141, R3 ;  /* 0x0000008d12037223 */ /* 0x000fe20000010003 */
[----:B-1----:R-:W-:Y:S02]  /*14a0*/  @P0 FMUL.FTZ R144, R144, R7 ;  /* 0x0000000790900220 */ /* 0x002fe40000410000 */
[----:B------:R-:W-:Y:S01]  /*14b0*/  FADD.FTZ R5, R5, R20 ;  /* 0x0000001405057221 */ /* 0x000fe20000010000 */
[----:B------:R-:W-:Y:S01]  /*14c0*/  FFMA.FTZ R3, R20, R143, R3 ;  /* 0x0000008f14037223 */ /* 0x000fe20000010003 */
[--C-:B------:R-:W-:Y:S02]  /*14d0*/  HADD2.F32 R4, -RZ, R23.reuse.H0_H0 ;  /* 0x20000017ff047230 */ /* 0x100fe40000004100 */
[----:B------:R-:W-:-:S02]  /*14e0*/  HADD2.F32 R6, -RZ, R23.H1_H1 ;  /* 0x30000017ff067230 */ /* 0x000fc40000004100 */
[----:B------:R-:W-:Y:S01]  /*14f0*/  @!P0 FMUL.FTZ R147, R137, R134 ;  /* 0x0000008689938220 */ /* 0x000fe20000410000 */
[--C-:B------:R-:W-:Y:S02]  /*1500*/  HADD2.F32 R7, -RZ, R19.reuse.H0_H0 ;  /* 0x20000013ff077230 */ /* 0x100fe40000004100 */
[----:B------:R-:W-:Y:S01]  /*1510*/  FADD.FTZ R5, R5, R22 ;  /* 0x0000001605057221 */ /* 0x000fe20000010000 */
[--C-:B------:R-:W-:Y:S02]  /*1520*/  HADD2.F32 R23, -RZ, R24.reuse.H0_H0 ;  /* 0x20000018ff177230 */ /* 0x100fe40000004100 */
[----:B------:R-:W-:Y:S01]  /*1530*/  FFMA.FTZ R3, R22, R145, R3 ;  /* 0x0000009116037223 */ /* 0x000fe20000010003 */
[----:B------:R-:W-:Y:S02]  /*1540*/  HADD2.F32 R8, -RZ, R24.H1_H1 ;  /* 0x30000018ff087230 */ /* 0x000fe40000004100 */
[----:B------:R-:W-:Y:S01]  /*1550*/  FMUL.FTZ R24, R109, R2 ;  /* 0x000000026d187220 */ /* 0x000fe20000410000 */
[----:B------:R-:W-:Y:S01]  /*1560*/  @!P0 FMUL.FTZ R142, R137, R168 ;  /* 0x000000a8898e8220 */ /* 0x000fe20000410000 */
[----:B------:R-:W-:-:S02]  /*1570*/  HADD2.F32 R19, -RZ, R19.H1_H1 ;  /* 0x30000013ff137230 */ /* 0x000fc40000004100 */
[----:B------:R-:W-:Y:S01]  /*1580*/  @!P0 FMUL.FTZ R149, R137, R150 ;  /* 0x0000009689958220 */ /* 0x000fe20000410000 */
[--C-:B------:R-:W-:Y:S02]  /*1590*/  HADD2.F32 R171, -RZ, R26.reuse.H0_H0 ;  /* 0x2000001affab7230 */ /* 0x100fe40000004100 */
[----:B------:R-:W-:Y:S01]  /*15a0*/  FADD.FTZ R5, R5, R24 ;  /* 0x0000001805057221 */ /* 0x000fe20000010000 */
[----:B------:R-:W-:Y:S02]  /*15b0*/  HADD2.F32 R168, -RZ, R26.H1_H1 ;  /* 0x3000001affa87230 */ /* 0x000fe40000004100 */
[----:B------:R-:W-:Y:S01]  /*15c0*/  FMUL.FTZ R26, R110, R7 ;  /* 0x000000076e1a7220 */ /* 0x000fe20000410000 */
        /* <DEDUP_REMOVED lines=40> */
[----:B------:R-:W0:Y:S01]  /*1850*/  S2R R134, SR_TID.X ;  /* 0x0000000000867919 */ /* 0x000e220000002100 */
        /* <DEDUP_REMOVED lines=14> */
[----:B------:R-:W-:Y:S01]  /*1940*/  @!P0 FMUL.FTZ R12, R137, R172 ;  /* 0x000000ac890c8220 */ /* 0x000fe20000410000 */
[----:B------:R-:W-:Y:S01]  /*1950*/  FMUL.FTZ R21, R121, R8 ;  /* 0x0000000879157220 */ /* 0x000fe20000410000 */
[----:B------:R-:W-:Y:S01]  /*1960*/  FADD.FTZ R2, R3, R164 ;  /* 0x000000a403027221 */ /* 0x000fe20000010000 */
[-C--:B------:R-:W-:Y:S01]  /*1970*/  FFMA.FTZ R4, R164, R13.reuse, R5 ;  /* 0x0000000da4047223 */ /* 0x080fe20000010005 */
[----:B------:R-:W1:Y:S01]  /*1980*/  @P0 MUFU.RCP R186, R126 ;  /* 0x0000007e00ba0308 */ /* 0x000e620000001000 */
[----:B------:R-:W-:Y:S02]  /*1990*/  HADD2.F32 R166, -RZ, R25.H1_H1 ;  /* 0x30000019ffa67230 */ /* 0x000fe40000004100 */
        /* <DEDUP_REMOVED lines=19> */
[----:B------:R-:W-:-:S02]  /*1ad0*/  HADD2.F32 R173, -RZ, R27.H0_H0 ;  /* 0x2000001bffad7230 */ /* 0x000fc40000004100 */
[----:B------:R-:W-:Y:S01]  /*1ae0*/  @!P0 FMUL.FTZ R146, R137, R180 ;  /* 0x000000b489928220 */ /* 0x000fe20000410000 */
[----:B------:R-:W-:Y:S02]  /*1af0*/  HADD2.F32 R172, -RZ, R27.H1_H1 ;  /* 0x3000001bffac7230 */ /* 0x000fe40000004100 */
[----:B------:R-:W-:Y:S01]  /*1b00*/  FMUL.FTZ R27, R125, R168 ;  /* 0x000000a87d1b7220 */ /* 0x000fe20000410000 */
[----:B------:R-:W-:Y:S01]  /*1b10*/  FADD.FTZ R2, R3, R166 ;  /* 0x000000a603027221 */ /* 0x000fe20000010000 */
[----:B------:R-:W-:Y:S01]  /*1b20*/  FFMA.FTZ R4, R166, R15, R5 ;  /* 0x0000000fa6047223 */ /* 0x000fe20000010005 */
[----:B-1----:R-:W-:Y:S01]  /*1b30*/  @P0 FMUL.FTZ R165, R165, R186 ;  /* 0x000000baa5a50220 */ /* 0x002fe20000410000 */
[----:B------:R-:W-:Y:S01]  /*1b40*/  @!P0 FMUL.FTZ R165, R137, R182 ;  /* 0x000000b689a58220 */ /* 0x000fe20000410000 */
[----:B0-----:R-:W-:Y:S01]  /*1b50*/  SHF.R.U32.HI R175, RZ, 0x5, R134 ;  /* 0x00000005ffaf7819 */ /* 0x001fe20000011686 */
        /* <DEDUP_REMOVED lines=54> */
.L_x_2939:
        /* <DEDUP_REMOVED lines=41> */
.L_x_2925:
[----:B------:R-:W-:Y:S05]  /*2150*/  BSYNC B0 ;  /* 0x0000000000007941 */ /* 0x000fea0003800000 */
.L_x_2924:
        /* <DEDUP_REMOVED lines=19> */
.L_x_2927:
[----:B------:R-:W2:Y:S04]  /*2290*/  LDG.E.STRONG.GPU R4, desc[UR6][R2.64] ;  /* 0x0000000602047981 */ /* 0x000ea8000c1ef900 */
[----:B--2---:R-:W-:Y:S01]  /*22a0*/  CCTL.IVALL ;  /* 0x00000000ff00798f */ /* 0x004fe20002000000 */
[----:B------:R-:W-:Y:S05]  /*22b0*/  YIELD ;  /* 0x0000000000007946 */ /* 0x000fea0003800000 */
[----:B------:R-:W-:-:S13]  /*22c0*/  ISETP.NE.AND P0, PT, R4, R7, PT ;  /* 0x000000070400720c */ /* 0x000fda0003f05270 */
[----:B------:R-:W-:Y:S05]  /*22d0*/  @P0 BRA `(.L_x_2927) ;  /* 0xfffffffc00ec0947 */ /* 0x000fea000383ffff */
.L_x_2926:
        /* <DEDUP_REMOVED lines=34> */
[----:B------:R-:W-:Y:S01]  /*2500*/  FMUL.FTZ R6, R5, 8.1380210758652538061e-05 ;  /* 0x38aaaaab05067820 */ /* 0x000fe20000410000 */
        /* <DEDUP_REMOVED lines=75> */
[----:B------:R-:W-:Y:S01]  /*29c0*/  LEA R2, P3, R136, UR4, 0x4 ;  /* 0x0000000488027c11 */ /* 0x000fe2000f8620ff */
[----:B------:R-:W-:Y:S01]  /*29d0*/  ULDC UR4, c[0x0][0x214] ;  /* 0x0000850000047ab9 */ /* 0x000fe20000000800 */
[----:B------:R-:W-:-:S02]  /*29e0*/  LEA.HI.X R19, R133, UR5, RZ, 0x4, P0 ;  /* 0x0000000585137c11 */ /* 0x000fc400080f24ff */
[----:B------:R-:W-:Y:S02]  /*29f0*/  F2FP.F16.F32.PACK_AB R7, R150, R7 ;  /* 0x000000079607723e */ /* 0x000fe400000000ff */
[----:B------:R-:W-:Y:S02]  /*2a00*/  F2FP.F16.F32.PACK_AB R6, R11, R6 ;  /* 0x000000060b06723e */ /* 0x000fe400000000ff */
[----:B------:R-:W-:Y:S02]  /*2a10*/  F2FP.F16.F32.PACK_AB R5, R20, R5 ;  /* 0x000000051405723e */ /* 0x000fe400000000ff */
[----:B------:R-:W-:Y:S02]  /*2a20*/  F2FP.F16.F32.PACK_AB R4, R9, R0 ;  /* 0x000000000904723e */ /* 0x000fe400000000ff */
[----:B------:R-:W-:Y:S02]  /*2a30*/  LEA.HI.X R17, R135, UR5, RZ, 0x4, P2 ;  /* 0x0000000587117c11 */ /* 0x000fe400090f24ff */
[----:B------:R-:W-:Y:S01]  /*2a40*/  F2FP.F16.F32.PACK_AB R11, R23, R140 ;  /* 0x0000008c170b723e */ /* 0x000fe200000000ff */
[----:B------:R0:W-:Y:S01]  /*2a50*/  STG.E.128 desc[UR6][R18.64], R4 ;  /* 0x0000000412007986 */ /* 0x0001e2000c101d06 */
[----:B------:R-:W-:-:S02]  /*2a60*/  F2FP.F16.F32.PACK_AB R10, R21, R10 ;  /* 0x0000000a150a723e */ /* 0x000fc400000000ff */
[----:B------:R-:W-:Y:S02]  /*2a70*/  F2FP.F16.F32.PACK_AB R9, R15, R156 ;  /* 0x0000009c0f09723e */ /* 0x000fe400000000ff */
[----:B------:R-:W-:Y:S02]  /*2a80*/  F2FP.F16.F32.PACK_AB R8, R13, R8 ;  /* 0x000000080d08723e */ /* 0x000fe400000000ff */
[----:B------:R-:W-:Y:S02]  /*2a90*/  LEA.HI.X R3, R136, UR5, RZ, 0x4, P3 ;  /* 0x0000000588037c11 */ /* 0x000fe400098f24ff */
[----:B------:R-:W-:Y:S01]  /*2aa0*/  F2FP.F16.F32.PACK_AB R15, R137, R170 ;  /* 0x000000aa890f723e */ /* 0x000fe200000000ff */
[----:B------:R0:W-:Y:S01]  /*2ab0*/  STG.E.128 desc[UR6][R16.64], R8 ;  /* 0x0000000810007986 */ /* 0x0001e2000c101d06 */
[----:B------:R-:W-:Y:S02]  /*2ac0*/  F2FP.F16.F32.PACK_AB R14, R139, R14 ;  /* 0x0000000e8b0e723e */ /* 0x000fe400000000ff */
[----:B------:R-:W-:-:S02]  /*2ad0*/  F2FP.F16.F32.PACK_AB R13, R27, R138 ;  /* 0x0000008a1b0d723e */ /* 0x000fc400000000ff */
[----:B------:R-:W-:Y:S02]  /*2ae0*/  F2FP.F16.F32.PACK_AB R12, R25, R12 ;  /* 0x0000000c190c723e */ /* 0x000fe400000000ff */
[----:B------:R-:W-:Y:S02]  /*2af0*/  ISETP.GE.AND P0, PT, R33, UR4, PT ;  /* 0x0000000421007c0c */ /* 0x000fe4000bf06270 */
[----:B------:R-:W-:Y:S01]  /*2b00*/  SEL R140, RZ, 0x1, P1 ;  /* 0x00000001ff8c7807 */ /* 0x000fe20000800000 */
[----:B------:R0:W-:Y:S10]  /*2b10*/  STG.E.128 desc[UR6][R2.64], R12 ;  /* 0x0000000c02007986 */ /* 0x0001f4000c101d06 */
        /* <DEDUP_REMOVED lines=44> */
.L_x_2922:
        /* <DEDUP_REMOVED lines=25> */
.L_x_2923:
[----:B------:R-:W-:Y:S01]  /*2f70*/  HFMA2.MMA R171, -RZ, RZ, 0, 9.5367431640625e-07 ;  /* 0x00000010ffab7435 */ /* 0x000fe200000001ff */
[----:B------:R-:W-:Y:S02]  /*2f80*/  MOV R169, R2 ;  /* 0x0000000200a97202 */ /* 0x000fe40000000f00 */
[----:B------:R-:W-:Y:S02]  /*2f90*/  MOV R174, 0x1f ;  /* 0x0000001f00ae7802 */ /* 0x000fe40000000f00 */
[----:B------:R-:W-:-:S07]  /*2fa0*/  MOV R168, 0xffffffff ;  /* 0xffffffff00a87802 */ /* 0x000fce0000000f00 */
[----:B------:R-:W-:Y:S05]  /*2fb0*/  WARPSYNC.COLLECTIVE R168, `(.L_x_2929) ;  /* 0x00000000a8087348 */ /* 0x000fea0003c00000 */
[----:B------:R0:W1:Y:S02]  /*2fc0*/  SHFL.DOWN P0, R172, R169, R171, R174 ;  /* 0x080000aba9ac7389 */ /* 0x00006400000000ae */
[----:B01----:R-:W-:Y:S01]  /*2fd0*/  ENDCOLLECTIVE ;  /* 0x000000000000791b */ /* 0x003fe20003800000 */
.L_x_2929:
[----:B------:R-:W-:Y:S02]  /*2fe0*/  MOV R169, R3 ;  /* 0x0000000300a97202 */ /* 0x000fe40000000f00 */
[----:B------:R-:W-:-:S07]  /*2ff0*/  MOV R5, R172 ;  /* 0x000000ac00057202 */ /* 0x000fce0000000f00 */
[----:B------:R-:W-:Y:S05]  /*3000*/  WARPSYNC.COLLECTIVE R168, `(.L_x_2930) ;  /* 0x00000000a8087348 */ /* 0x000fea0003c00000 */
[----:B------:R0:W1:Y:S02]  /*3010*/  SHFL.DOWN P0, R172, R169, R171, R174 ;  /* 0x080000aba9ac7389 */ /* 0x00006400000000ae */
[----:B01----:R-:W-:Y:S01]  /*3020*/  ENDCOLLECTIVE ;  /* 0x000000000000791b */ /* 0x003fe20003800000 */
.L_x_2930:
[----:B------:R-:W-:Y:S01]  /*3030*/  FADD.FTZ R5, R2, R5 ;  /* 0x0000000502057221 */ /* 0x000fe20000010000 */
[----:B------:R-:W-:-:S04]  /*3040*/  HFMA2.MMA R171, -RZ, RZ, 0, 4.76837158203125e-07 ;  /* 0x00000008ffab7435 */ /* 0x000fc800000001ff */
[----:B------:R-:W-:Y:S02]  /*3050*/  MOV R169, R5 ;  /* 0x0000000500a97202 */ /* 0x000fe40000000f00 */
[----:B------:R-:W-:-:S07]  /*3060*/  MOV R4, R172 ;  /* 0x000000ac00047202 */ /* 0x000fce0000000f00 */
[----:B------:R-:W-:Y:S05]  /*3070*/  WARPSYNC.COLLECTIVE R168, `(.L_x_2931) ;  /* 0x00000000a8087348 */ /* 0x000fea0003c00000 */
[----:B------:R0:W1:Y:S02]  /*3080*/  SHFL.DOWN P0, R172, R169, R171, R174 ;  /* 0x080000aba9ac7389 */ /* 0x00006400000000ae */
[----:B01----:R-:W-:Y:S01]  /*3090*/  ENDCOLLECTIVE ;  /* 0x000000000000791b */ /* 0x003fe20003800000 */
.L_x_2931:
[----:B------:R-:W-:-:S05]  /*30a0*/  FADD.FTZ R4, R3, R4 ;  /* 0x0000000403047221 */ /* 0x000fca0000010000 */
[----:B------:R-:W-:Y:S02]  /*30b0*/  MOV R169, R4 ;  /* 0x0000000400a97202 */ /* 0x000fe40000000f00 */
[----:B------:R-:W-:-:S07]  /*30c0*/  MOV R6, R172 ;  /* 0x000000ac00067202 */ /* 0x000fce0000000f00 */
[----:B------:R-:W-:Y:S05]  /*30d0*/  WARPSYNC.COLLECTIVE R168, `(.L_x_2932) ;  /* 0x00000000a8087348 */ /* 0x000fea0003c00000 */
[----:B------:R0:W1:Y:S02]  /*30e0*/  SHFL.DOWN P0, R172, R169, R171, R174 ;  /* 0x080000aba9ac7389 */ /* 0x00006400000000ae */
[----:B01----:R-:W-:Y:S01]  /*30f0*/  ENDCOLLECTIVE ;  /* 0x000000000000791b */ /* 0x003fe20003800000 */
.L_x_2932:
[----:B------:R-:W-:Y:S01]  /*3100*/  FADD.FTZ R6, R5, R6 ;  /* 0x0000000605067221 */ /* 0x000fe20000010000 */
[----:B------:R-:W-:-:S04]  /*3110*/  HFMA2.MMA R171, -RZ, RZ, 0, 2.384185791015625e-07 ;  /* 0x00000004ffab7435 */ /* 0x000fc800000001ff */
[----:B------:R-:W-:Y:S02]  /*3120*/  MOV R169, R6 ;  /* 0x0000000600a97202 */ /* 0x000fe40000000f00 */
[----:B------:R-:W-:-:S07]  /*3130*/  MOV R7, R172 ;  /* 0x000000ac00077202 */ /* 0x000fce0000000f00 */
[----:B------:R-:W-:Y:S05]  /*3140*/  WARPSYNC.COLLECTIVE R168, `(.L_x_2933) ;  /* 0x00000000a8087348 */ /* 0x000fea0003c00000 */
[----:B------:R0:W1:Y:S02]  /*3150*/  SHFL.DOWN P0, R172, R169, R171, R174 ;  /* 0x080000aba9ac7389 */ /* 0x00006400000000ae */
[----:B01----:R-:W-:Y:S01]  /*3160*/  ENDCOLLECTIVE ;  /* 0x000000000000791b */ /* 0x003fe20003800000 */
.L_x_2933:
[----:B------:R-:W-:-:S05]  /*3170*/  FADD.FTZ R7, R4, R7 ;  /* 0x0000000704077221 */ /* 0x000fca0000010000 */
[----:B------:R-:W-:Y:S02]  /*3180*/  MOV R169, R7 ;  /* 0x0000000700a97202 */ /* 0x000fe40000000f00 */
[----:B------:R-:W-:-:S07]  /*3190*/  MOV R9, R172 ;  /* 0x000000ac00097202 */ /* 0x000fce0000000f00 */
[----:B------:R-:W-:Y:S05]  /*31a0*/  WARPSYNC.COLLECTIVE R168, `(.L_x_2934) ;  /* 0x00000000a8087348 */ /* 0x000fea0003c00000 */
[----:B------:R0:W1:Y:S02]  /*31b0*/  SHFL.DOWN P0, R172, R169, R171, R174 ;  /* 0x080000aba9ac7389 */ /* 0x00006400000000ae */
[----:B01----:R-:W-:Y:S01]  /*31c0*/  ENDCOLLECTIVE ;  /* 0x000000000000791b */ /* 0x003fe20003800000 */
.L_x_2934:
[----:B------:R-:W-:Y:S01]  /*31d0*/  FADD.FTZ R9, R6, R9 ;  /* 0x0000000906097221 */ /* 0x000fe20000010000 */
[----:B------:R-:W-:-:S04]  /*31e0*/  HFMA2.MMA R171, -RZ, RZ, 0, 1.1920928955078125e-07 ;  /* 0x00000002ffab7435 */ /* 0x000fc800000001ff */
[----:B------:R-:W-:Y:S02]  /*31f0*/  MOV R169, R9 ;  /* 0x0000000900a97202 */ /* 0x000fe40000000f00 */
[----:B------:R-:W-:-:S07]  /*3200*/  MOV R8, R172 ;  /* 0x000000ac00087202 */ /* 0x000fce0000000f00 */
[----:B------:R-:W-:Y:S05]  /*3210*/  WARPSYNC.COLLECTIVE R168, `(.L_x_2935) ;  /* 0x00000000a8087348 */ /* 0x000fea0003c00000 */
[----:B------:R0:W1:Y:S02]  /*3220*/  SHFL.DOWN P0, R172, R169, R171, R174 ;  /* 0x080000aba9ac7389 */ /* 0x00006400000000ae */
[----:B01----:R-:W-:Y:S01]  /*3230*/  ENDCOLLECTIVE ;  /* 0x000000000000791b */ /* 0x003fe20003800000 */
.L_x_2935:
[----:B------:R-:W-:-:S05]  /*3240*/  FADD.FTZ R8, R7, R8 ;  /* 0x0000000807087221 */ /* 0x000fca0000010000 */
[----:B------:R-:W-:Y:S02]  /*3250*/  MOV R169, R8 ;  /* 0x0000000800a97202 */ /* 0x000fe40000000f00 */
[----:B------:R-:W-:-:S07]  /*3260*/  MOV R2, R172 ;  /* 0x000000ac00027202 */ /* 0x000fce0000000f00 */
[----:B------:R-:W-:Y:S05]  /*3270*/  WARPSYNC.COLLECTIVE R168, `(.L_x_2936) ;  /* 0x00000000a8087348 */ /* 0x000fea0003c00000 */
[----:B------:R0:W1:Y:S02]  /*3280*/  SHFL.DOWN P0, R172, R169, R171, R174 ;  /* 0x080000aba9ac7389 */ /* 0x00006400000000ae */
[----:B01----:R-:W-:Y:S01]  /*3290*/  ENDCOLLECTIVE ;  /* 0x000000000000791b */ /* 0x003fe20003800000 */
.L_x_2936:
[----:B------:R-:W-:Y:S01]  /*32a0*/  FADD.FTZ R10, R9, R2 ;  /* 0x00000002090a7221 */ /* 0x000fe20000010000 */
[----:B------:R-:W-:-:S04]  /*32b0*/  HFMA2.MMA R171, -RZ, RZ, 0, 5.9604644775390625e-08 ;  /* 0x00000001ffab7435 */ /* 0x000fc800000001ff */
[----:B------:R-:W-:Y:S02]  /*32c0*/  MOV R169, R10 ;  /* 0x0000000a00a97202 */ /* 0x000fe40000000f00 */
[----:B------:R-:W-:-:S07]  /*32d0*/  MOV R3, R172 ;  /* 0x000000ac00037202 */ /* 0x000fce0000000f00 */
[----:B------:R-:W-:Y:S05]  /*32e0*/  WARPSYNC.COLLECTIVE R168, `(.L_x_2937) ;  /* 0x00000000a8087348 */ /* 0x000fea0003c00000 */
[----:B------:R0:W1:Y:S02]  /*32f0*/  SHFL.DOWN P0, R172, R169, R171, R174 ;  /* 0x080000aba9ac7389 */ /* 0x00006400000000ae */
[----:B01----:R-:W-:Y:S01]  /*3300*/  ENDCOLLECTIVE ;  /* 0x000000000000791b */ /* 0x003fe20003800000 */
.L_x_2937:
[----:B------:R-:W-:-:S05]  /*3310*/  FADD.FTZ R5, R8, R3 ;  /* 0x0000000308057221 */ /* 0x000fca0000010000 */
[----:B------:R-:W-:Y:S02]  /*3320*/  MOV R169, R5 ;  /* 0x0000000500a97202 */ /* 0x000fe40000000f00 */
[----:B------:R-:W-:-:S07]  /*3330*/  MOV R11, R172 ;  /* 0x000000ac000b7202 */ /* 0x000fce0000000f00 */
[----:B------:R-:W-:Y:S05]  /*3340*/  WARPSYNC.COLLECTIVE R168, `(.L_x_2938) ;  /* 0x00000000a8087348 */ /* 0x000fea0003c00000 */
[----:B------:R0:W1:Y:S02]  /*3350*/  SHFL.DOWN P0, R172, R169, R171, R174 ;  /* 0x080000aba9ac7389 */ /* 0x00006400000000ae */
[----:B01----:R-:W-:Y:S01]  /*3360*/  ENDCOLLECTIVE ;  /* 0x000000000000791b */ /* 0x003fe20003800000 */
.L_x_2938:
[----:B------:R-:W-:Y:S05]  /*3370*/  BRA `(.L_x_2939) ;  /* 0xffffffe800d07947 */ /* 0x000fea000383ffff */
.L_x_2940:
        /* <DEDUP_REMOVED lines=16> */
.L_x_5511:


//--------------------- .text._ZN10layer_norm22ln_bwd_finalize_kernelINS_22Kernel_traits_finalizeILj12288EffffjLj1024ELj4ENS_18Kernel_traits_baseILj12288EffffjLj1024EEEEEEEvNS_9BwdParamsE --------------------------
	.section	.text._ZN10layer_norm22ln_bwd_finalize_kernelINS_22Kernel_traits_finalizeILj12288EffffjLj1024ELj4ENS_18Kernel_traits_baseILj12288EffffjLj1024EEEEEEEvNS_9BwdParamsE,"ax",@progbits
	.align	128
        .global         _ZN10layer_norm22ln_bwd_finalize_kernelINS_22Kernel_traits_finalizeILj12288EffffjLj1024ELj4ENS_18Kernel_traits_baseILj12288EffffjLj1024EEEEEEEvNS_9BwdParamsE
        .type           _ZN10layer_norm22ln_bwd_finalize_kernelINS_22Kernel_traits_finalizeILj12288EffffjLj1024ELj4ENS_18Kernel_traits_baseILj12288EffffjLj1024EEEEEEEvNS_9BwdParamsE,@function
        .size           _ZN10layer_norm22ln_bwd_finalize_kernelINS_22Kernel_traits_finalizeILj12288EffffjLj1024ELj4ENS_18Kernel_traits_baseILj12288EffffjLj1024EEEEEEEvNS_9BwdParamsE,(.L_x_5512 - _ZN10layer_norm22ln_bwd_finalize_kernelINS_22Kernel_traits_finalizeILj12288EffffjLj1024ELj4ENS_18Kernel_traits_baseILj12288EffffjLj1024EEEEEEEvNS_9BwdParamsE)
        .other          _ZN10layer_norm22ln_bwd_finalize_kernelINS_22Kernel_traits_finalizeILj12288EffffjLj1024ELj4ENS_18Kernel_traits_baseILj12288EffffjLj1024EEEEEEEvNS_9BwdParamsE,@"STO_CUDA_ENTRY STV_DEFAULT"
_ZN10layer_norm22ln_bwd_finalize_kernelINS_22Kernel_traits_finalizeILj12288EffffjLj1024ELj4ENS_18Kernel_traits_baseILj12288EffffjLj1024EEEEEEEvNS_9BwdParamsE:
.text._ZN10layer_norm22ln_bwd_finalize_kernelINS_22Kernel_traits_finalizeILj12288EffffjLj1024ELj4ENS_18Kernel_traits_baseILj12288EffffjLj1024EEEEEEEvNS_9BwdParamsE:
        /* <DEDUP_REMOVED lines=25> */
.L_x_2950:
        /* <DEDUP_REMOVED lines=28> */
.L_x_2945:
        /* <DEDUP_REMOVED lines=33> */
.L_x_2944:
[----:B------:R-:W-:Y:S05]  /*0560*/  BSYNC B1 ;  /* 0x0000000000017941 */ /* 0x000fea0003800000 */
.L_x_2943:
        /* <DEDUP_REMOVED lines=23> */
.L_x_2947:
[----:B------:R-:W-:Y:S05]  /*06e0*/  BSYNC B1 ;  /* 0x0000000000017941 */ /* 0x000fea0003800000 */
.L_x_2946:
        /* <DEDUP_REMOVED lines=11> */
.L_x_2942:
[----:B------:R-:W-:Y:S05]  /*07a0*/  BSYNC B0 ;  /* 0x0000000000007941 */ /* 0x000fea0003800000 */
.L_x_2941:
        /* <DEDUP_REMOVED lines=29> */
.L_x_2961:
[----:B------:R-:W-:Y:S01]  /*0980*/  @!P1 SHF.R.U32.HI R12, RZ, 0x3, R0 ;  /* 0x00000003ff0c9819 */ /* 0x000fe20000011600 */
[----:B---3--:R-:W-:Y:S01]  /*0990*/  FADD.FTZ R14, R9, R14 ;  /* 0x0000000e090e7221 */ /* 0x008fe20000010000 */
[----:B--2---:R-:W-:Y:S02]  /*09a0*/  FADD.FTZ R11, R10, R11 ;  /* 0x0000000b0a0b7221 */ /* 0x004fe40000010000 */
[----:B------:R-:W-:-:S05]  /*09b0*/  @!P1 LOP3.LUT R12, R12, 0x1ffffffc, RZ, 0xc0, !PT ;  /* 0x1ffffffc0c0c9812 */ /* 0x000fca00078ec0ff */
[----:B------:R2:W-:Y:S04]  /*09c0*/  @!P1 STS [R12+UR4+0x2000], R14 ;  /* 0x0020000e0c009988 */ /* 0x0005e80008000804 */
[----:B------:R2:W-:Y:S02]  /*09d0*/  @!P1 STS [R12+UR4+0x2080], R11 ;  /* 0x0020800b0c009988 */ /* 0x0005e40008000804 */
.L_x_2948:
        /* <DEDUP_REMOVED lines=15> */
.L_x_2949:
[----:B------:R-:W-:Y:S01]  /*0ad0*/  HFMA2.MMA R19, -RZ, RZ, 0, 5.9604644775390625e-08 ;  /* 0x00000001ff137435 */ /* 0x000fe200000001ff */
[----:B---3--:R-:W-:Y:S01]  /*0ae0*/  IMAD.MOV.U32 R20, RZ, RZ, R10 ;  /* 0x000000ffff147224 */ /* 0x008fe200078e000a */
[----:B------:R-:W-:Y:S02]  /*0af0*/  MOV R22, 0x1f ;  /* 0x0000001f00167802 */ /* 0x000fe40000000f00 */
[----:B------:R-:W-:-:S07]  /*0b00*/  MOV R17, 0xffffffff ;  /* 0xffffffff00117802 */ /* 0x000fce0000000f00 */
[----:B012---:R-:W-:Y:S05]  /*0b10*/  WARPSYNC.COLLECTIVE R17, `(.L_x_2951) ;  /* 0x0000000011087348 */ /* 0x007fea0003c00000 */
[----:B------:R3:W4:Y:S02]  /*0b20*/  SHFL.BFLY P2, R18, R20, R19, R22 ;  /* 0x0c00001314127389 */ /* 0x0007240000040016 */
[----:B01234-:R-:W-:Y:S01]  /*0b30*/  ENDCOLLECTIVE ;  /* 0x000000000000791b */ /* 0x01ffe20003800000 */
.L_x_2951:
[----:B------:R-:W-:Y:S01]  /*0b40*/  HFMA2.MMA R19, -RZ, RZ, 0, 1.1920928955078125e-07 ;  /* 0x00000002ff137435 */ /* 0x000fe200000001ff */
[----:B------:R-:W-:-:S04]  /*0b50*/  IMAD.MOV.U32 R11, RZ, RZ, R18 ;  /* 0x000000ffff0b7224 */ /* 0x000fc800078e0012 */
[----:B------:R-:W-:-:S05]  /*0b60*/  FADD.FTZ R11, R10, R11 ;  /* 0x0000000b0a0b7221 */ /* 0x000fca0000010000 */
[----:B------:R-:W-:-:S07]  /*0b70*/  MOV R20, R11 ;  /* 0x0000000b00147202 */ /* 0x000fce0000000f00 */
[----:B------:R-:W-:Y:S05]  /*0b80*/  WARPSYNC.COLLECTIVE R17, `(.L_x_2952) ;  /* 0x0000000011087348 */ /* 0x000fea0003c00000 */
[----:B------:R0:W1:Y:S02]  /*0b90*/  SHFL.BFLY P2, R18, R20, R19, R22 ;  /* 0x0c00001314127389 */ /* 0x0000640000040016 */
[----:B01----:R-:W-:Y:S01]  /*0ba0*/  ENDCOLLECTIVE ;  /* 0x000000000000791b */ /* 0x003fe20003800000 */
.L_x_2952:
[----:B------:R-:W-:Y:S01]  /*0bb0*/  HFMA2.MMA R19, -RZ, RZ, 0, 2.384185791015625e-07 ;  /* 0x00000004ff137435 */ /* 0x000fe200000001ff */
[----:B------:R-:W-:-:S05]  /*0bc0*/  MOV R12, R18 ;  /* 0x00000012000c7202 */ /* 0x000fca0000000f00 */
[----:B------:R-:W-:-:S04]  /*0bd0*/  FADD.FTZ R12, R11, R12 ;  /* 0x0000000c0b0c7221 */ /* 0x000fc80000010000 */
[----:B------:R-:W-:-:S07]  /*0be0*/  IMAD.MOV.U32 R20, RZ, RZ, R12 ;  /* 0x000000ffff147224 */ /* 0x000fce00078e000c */
[----:B------:R-:W-:Y:S05]  /*0bf0*/  WARPSYNC.COLLECTIVE R17, `(.L_x_2953) ;  /* 0x0000000011087348 */ /* 0x000fea0003c00000 */
[----:B------:R0:W1:Y:S02]  /*0c00*/  SHFL.BFLY P2, R18, R20, R19, R22 ;  /* 0x0c00001314127389 */ /* 0x0000640000040016 */
[----:B01----:R-:W-:Y:S01]  /*0c10*/  ENDCOLLECTIVE ;  /* 0x000000000000791b */ /* 0x003fe20003800000 */
.L_x_2953:
[----:B------:R-:W-:Y:S01]  /*0c20*/  IMAD.MOV.U32 R19, RZ, RZ, 0x8 ;  /* 0x00000008ff137424 */ /* 0x000fe200078e00ff */
[----:B------:R-:W-:-:S05]  /*0c30*/  MOV R13, R18 ;  /* 0x00000012000d7202 */ /* 0x000fca0000000f00 */
[----:B------:R-:W-:-:S05]  /*0c40*/  FADD.FTZ R13, R12, R13 ;  /* 0x0000000d0c0d7221 */ /* 0x000fca0000010000 */
[----:B------:R-:W-:-:S07]  /*0c50*/  MOV R20, R13 ;  /* 0x0000000d00147202 */ /* 0x000fce0000000f00 */
[----:B------:R-:W-:Y:S05]  /*0c60*/  WARPSYNC.COLLECTIVE R17, `(.L_x_2954) ;  /* 0x0000000011087348 */ /* 0x000fea0003c00000 */
[----:B------:R0:W1:Y:S02]  /*0c70*/  SHFL.BFLY P2, R18, R20, R19, R22 ;  /* 0x0c00001314127389 */ /* 0x0000640000040016 */
[----:B01----:R-:W-:Y:S01]  /*0c80*/  ENDCOLLECTIVE ;  /* 0x000000000000791b */ /* 0x003fe20003800000 */
.L_x_2954:
[----:B------:R-:W-:Y:S01]  /*0c90*/  HFMA2.MMA R19, -RZ, RZ, 0, 9.5367431640625e-07 ;  /* 0x00000010ff137435 */ /* 0x000fe200000001ff */
[----:B------:R-:W-:-:S05]  /*0ca0*/  MOV R10, R18 ;  /* 0x00000012000a7202 */ /* 0x000fca0000000f00 */
[----:B------:R-:W-:-:S05]  /*0cb0*/  FADD.FTZ R10, R13, R10 ;  /* 0x0000000a0d0a7221 */ /* 0x000fca0000010000 */
[----:B------:R-:W-:-:S07]  /*0cc0*/  MOV R20, R10 ;  /* 0x0000000a00147202 */ /* 0x000fce0000000f00 */
[----:B------:R-:W-:Y:S05]  /*0cd0*/  WARPSYNC.COLLECTIVE R17, `(.L_x_2955) ;  /* 0x0000000011087348 */ /* 0x000fea0003c00000 */
[----:B------:R0:W1:Y:S02]  /*0ce0*/  SHFL.BFLY P2, R18, R20, R19, R22 ;  /* 0x0c00001314127389 */ /* 0x0000640000040016 */
[----:B01----:R-:W-:Y:S01]  /*0cf0*/  ENDCOLLECTIVE ;  /* 0x000000000000791b */ /* 0x003fe20003800000 */
.L_x_2955:
[----:B------:R-:W-:Y:S01]  /*0d00*/  HFMA2.MMA R19, -RZ, RZ, 0, 5.9604644775390625e-08 ;  /* 0x00000001ff137435 */ /* 0x000fe200000001ff */
[----:B------:R-:W-:Y:S01]  /*0d10*/  MOV R20, R9 ;  /* 0x0000000900147202 */ /* 0x000fe20000000f00 */
[----:B------:R-:W-:-:S09]  /*0d20*/  IMAD.MOV.U32 R11, RZ, RZ, R18 ;  /* 0x000000ffff0b7224 */ /* 0x000fd200078e0012 */
[----:B------:R-:W-:Y:S05]  /*0d30*/  WARPSYNC.COLLECTIVE R17, `(.L_x_2956) ;  /* 0x0000000011087348 */ /* 0x000fea0003c00000 */
[----:B------:R0:W1:Y:S02]  /*0d40*/  SHFL.BFLY P2, R18, R20, R19, R22 ;  /* 0x0c00001314127389 */ /* 0x0000640000040016 */
[----:B01----:R-:W-:Y:S01]  /*0d50*/  ENDCOLLECTIVE ;  /* 0x000000000000791b */ /* 0x003fe20003800000 */
.L_x_2956:
[----:B------:R-:W-:Y:S01]  /*0d60*/  HFMA2.MMA R19, -RZ, RZ, 0, 1.1920928955078125e-07 ;  /* 0x00000002ff137435 */ /* 0x000fe200000001ff */
[----:B------:R-:W-:-:S05]  /*0d70*/  MOV R12, R18 ;  /* 0x00000012000c7202 */ /* 0x000fca0000000f00 */
[----:B------:R-:W-:-:S04]  /*0d80*/  FADD.FTZ R14, R9, R12 ;  /* 0x0000000c090e7221 */ /* 0x000fc80000010000 */
[----:B------:R-:W-:-:S07]  /*0d90*/  IMAD.MOV.U32 R20, RZ, RZ, R14 ;  /* 0x000000ffff147224 */ /* 0x000fce00078e000e */
[----:B------:R-:W-:Y:S05]  /*0da0*/  WARPSYNC.COLLECTIVE R17, `(.L_x_2957) ;  /* 0x0000000011087348 */ /* 0x000fea0003c00000 */
[----:B------:R0:W1:Y:S02]  /*0db0*/  SHFL.BFLY P2, R18, R20, R19, R22 ;  /* 0x0c00001314127389 */ /* 0x0000640000040016 */
[----:B01----:R-:W-:Y:S01]  /*0dc0*/  ENDCOLLECTIVE ;  /* 0x000000000000791b */ /* 0x003fe20003800000 */
.L_x_2957:
[----:B------:R-:W-:Y:S01]  /*0dd0*/  IMAD.MOV.U32 R19, RZ, RZ, 0x4 ;  /* 0x00000004ff137424 */ /* 0x000fe200078e00ff */
[----:B------:R-:W-:-:S05]  /*0de0*/  MOV R13, R18 ;  /* 0x00000012000d7202 */ /* 0x000fca0000000f00 */
[----:B------:R-:W-:-:S05]  /*0df0*/  FADD.FTZ R15, R14, R13 ;  /* 0x0000000d0e0f7221 */ /* 0x000fca0000010000 */
[----:B------:R-:W-:-:S07]  /*0e00*/  MOV R20, R15 ;  /* 0x0000000f00147202 */ /* 0x000fce0000000f00 */
[----:B------:R-:W-:Y:S05]  /*0e10*/  WARPSYNC.COLLECTIVE R17, `(.L_x_2958) ;  /* 0x0000000011087348 */ /* 0x000fea0003c00000 */
[----:B------:R0:W1:Y:S02]  /*0e20*/  SHFL.BFLY P2, R18, R20, R19, R22 ;  /* 0x0c00001314127389 */ /* 0x0000640000040016 */
[----:B01----:R-:W-:Y:S01]  /*0e30*/  ENDCOLLECTIVE ;  /* 0x000000000000791b */ /* 0x003fe20003800000 */
.L_x_2958:
[----:B------:R-:W-:Y:S01]  /*0e40*/  HFMA2.MMA R19, -RZ, RZ, 0, 4.76837158203125e-07 ;  /* 0x00000008ff137435 */ /* 0x000fe200000001ff */
[----:B------:R-:W-:-:S05]  /*0e50*/  MOV R16, R18 ;  /* 0x0000001200107202 */ /* 0x000fca0000000f00 */
[----:B------:R-:W-:-:S05]  /*0e60*/  FADD.FTZ R16, R15, R16 ;  /* 0x000000100f107221 */ /* 0x000fca0000010000 */
[----:B------:R-:W-:-:S07]  /*0e70*/  MOV R20, R16 ;  /* 0x0000001000147202 */ /* 0x000fce0000000f00 */
[----:B------:R-:W-:Y:S05]  /*0e80*/  WARPSYNC.COLLECTIVE R17, `(.L_x_2959) ;  /* 0x0000000011087348 */ /* 0x000fea0003c00000 */
[----:B------:R0:W1:Y:S02]  /*0e90*/  SHFL.BFLY P2, R18, R20, R19, R22 ;  /* 0x0c00001314127389 */ /* 0x0000640000040016 */
[----:B01----:R-:W-:Y:S01]  /*0ea0*/  ENDCOLLECTIVE ;  /* 0x000000000000791b */ /* 0x003fe20003800000 */
.L_x_2959:
[----:B------:R-:W-:Y:S01]  /*0eb0*/  HFMA2.MMA R19, -RZ, RZ, 0, 9.5367431640625e-07 ;  /* 0x00000010ff137435 */ /* 0x000fe200000001ff */
[----:B------:R-:W-:-:S04]  /*0ec0*/  IMAD.MOV.U32 R9, RZ, RZ, R18 ;  /* 0x000000ffff097224 */ /* 0x000fc800078e0012 */
[----:B------:R-:W-:-:S05]  /*0ed0*/  FADD.FTZ R9, R16, R9 ;  /* 0x0000000910097221 */ /* 0x000fca0000010000 */
[----:B------:R-:W-:-:S07]  /*0ee0*/  MOV R20, R9 ;  /* 0x0000000900147202 */ /* 0x000fce0000000f00 */
[----:B------:R-:W-:Y:S05]  /*0ef0*/  WARPSYNC.COLLECTIVE R17, `(.L_x_2960) ;  /* 0x0000000011087348 */ /* 0x000fea0003c00000 */
[----:B------:R0:W1:Y:S02]  /*0f00*/  SHFL.BFLY P2, R18, R20, R19, R22 ;  /* 0x0c00001314127389 */ /* 0x0000640000040016 */
[----:B01----:R-:W-:Y:S01]  /*0f10*/  ENDCOLLECTIVE ;  /* 0x000000000000791b */ /* 0x003fe20003800000 */
.L_x_2960:
[----:B------:R-:W-:Y:S01]  /*0f20*/  MOV R14, R18 ;  /* 0x00000012000e7202 */ /* 0x000fe20000000f00 */
[----:B------:R-:W-:Y:S06]  /*0f30*/  BRA `(.L_x_2961) ;  /* 0xfffffff800907947 */ /* 0x000fec000383ffff */
.L_x_2962:
        /* <DEDUP_REMOVED lines=12> */
.L_x_5512:


//--------------------- .text._ZN10layer_norm13ln_bwd_kernelINS_13Kernel_traitsIffffjLj12288ELj4ELj1ELj4ELj16ENS_18Kernel_traits_baseILj12288EffffjLj128EEEEEEEvNS_9BwdParamsE --------------------------
	.section	.text._ZN10layer_norm13ln_bwd_kernelINS_13Kernel_traitsIffffjLj12288ELj4ELj1ELj4ELj16ENS_18Kernel_traits_baseILj12288EffffjLj128EEEEEEEvNS_9BwdParamsE,"ax",@progbits
	.align	128
        .global         _ZN10layer_norm13ln_bwd_kernelINS_13Kernel_traitsIffffjLj12288ELj4ELj1ELj4ELj16ENS_18Kernel_traits_baseILj12288EffffjLj128EEEEEEEvNS_9BwdParamsE
        .type           _ZN10layer_norm13ln_bwd_kernelINS_13Kernel_traitsIffffjLj12288ELj4ELj1ELj4ELj16ENS_18Kernel_traits_baseILj12288EffffjLj128EEEEEEEvNS_9BwdParamsE,@function
        .size           _ZN10layer_norm13ln_bwd_kernelINS_13Kernel_traitsIffffjLj12288ELj4ELj1ELj4ELj16ENS_18Kernel_traits_baseILj12288EffffjLj128EEEEEEEvNS_9BwdParamsE,(.L_x_5513 - _ZN10layer_norm13ln_bwd_kernelINS_13Kernel_traitsIffffjLj12288ELj4ELj1ELj4ELj16ENS_18Kernel_traits_baseILj12288EffffjLj128EEEEEEEvNS_9BwdParamsE)
        .other          _ZN10layer_norm13ln_bwd_kernelINS_13Kernel_traitsIffffjLj12288ELj4ELj1ELj4ELj16ENS_18Kernel_traits_baseILj12288EffffjLj128EEEEEEEvNS_9BwdParamsE,@"STO_CUDA_ENTRY STV_DEFAULT"
_ZN10layer_norm13ln_bwd_kernelINS_13Kernel_traitsIffffjLj12288ELj4ELj1ELj4ELj16ENS_18Kernel_traits_baseILj12288EffffjLj128EEEEEEEvNS_9BwdParamsE:
.text._ZN10layer_norm13ln_bwd_kernelINS_13Kernel_traitsIffffjLj12288ELj4ELj1ELj4ELj16ENS_18Kernel_traits_baseILj12288EffffjLj128EEEEEEEvNS_9BwdParamsE:
        /* <DEDUP_REMOVED lines=107> */
.L_x_2969:
        /* <DEDUP_REMOVED lines=215> */
[----:B------:R-:W-:Y:S01]  /*1420*/  @!P0 FMUL.FTZ R86, R155, R184 ;  /* 0x000000b89b568220 */ /* 0x000fe20000410000 */
        /* <DEDUP_REMOVED lines=117> */
.L_x_2980:
        /* <DEDUP_REMOVED lines=23> */
[----:B------:R-:W-:Y:S02]  /*1cf0*/  CS2R R58, SRZ ;  /* 0x00000000003a7805 */ /* 0x000fe4000001ff00 */
        /* <DEDUP_REMOVED lines=18> */
.L_x_2966:
[----:B------:R-:W-:Y:S05]  /*1e20*/  BSYNC B0 ;  /* 0x0000000000007941 */ /* 0x000fea0003800000 */
.L_x_2965:
        /* <DEDUP_REMOVED lines=19> */
.L_x_2968:
[----:B------:R-:W2:Y:S04]  /*1f60*/  LDG.E.STRONG.GPU R54, desc[UR6][R52.64] ;  /* 0x0000000634367981 */ /* 0x000ea8000c1ef900 */
[----:B--2---:R-:W-:Y:S01]  /*1f70*/  CCTL.IVALL ;  /* 0x00000000ff00798f */ /* 0x004fe20002000000 */
[----:B------:R-:W-:Y:S05]  /*1f80*/  YIELD ;  /* 0x0000000000007946 */ /* 0x000fea0003800000 */
[----:B------:R-:W-:-:S13]  /*1f90*/  ISETP.NE.AND P0, PT, R54, R57, PT ;  /* 0x000000393600720c */ /* 0x000fda0003f05270 */
[----:B------:R-:W-:Y:S05]  /*1fa0*/  @P0 BRA `(.L_x_2968) ;  /* 0xfffffffc00ec0947 */ /* 0x000fea000383ffff */
.L_x_2967:
        /* <DEDUP_REMOVED lines=71> */
[----:B------:R-:W-:Y:S01]  /*2420*/  FADD.FTZ R56, R167, -R80 ;  /* 0x80000050a7387221 */ /* 0x000fe20000010000 */
[----:B------:R-:W-:Y:S01]  /*2430*/  FADD.FTZ R166, R166, -R81 ;  /* 0x80000051a6a67221 */ /* 0x000fe20000010000 */
[----:B------:R-:W-:Y:S01]  /*2440*/  FADD.FTZ R168, R168, -R83 ;  /* 0x80000053a8a87221 */ /* 0x000fe20000010000 */
[----:B------:R-:W-:Y:S01]  /*2450*/  FADD.FTZ R62, R62, -R87 ;  /* 0x800000573e3e7221 */ /* 0x000fe20000010000 */
[----:B------:R-:W-:Y:S01]  /*2460*/  LEA R66, P2, R162, UR4, 0x4 ;  /* 0x00000004a2427c11 */ /* 0x000fe2000f8420ff */
[----:B------:R-:W-:Y:S01]  /*2470*/  FADD.FTZ R60, R171, -R84 ;  /* 0x80000054ab3c7221 */ /* 0x000fe20000010000 */
[----:B------:R-:W-:Y:S01]  /*2480*/  LEA R70, P0, R160, UR4, 0x4 ;  /* 0x00000004a0467c11 */ /* 0x000fe2000f8020ff */
        /* <DEDUP_REMOVED lines=9> */
[----:B------:R-:W-:Y:S01]  /*2520*/  FADD.FTZ R80, R72, -R97 ;  /* 0x8000006148507221 */ /* 0x000fe20000010000 */
[----:B------:R-:W-:Y:S01]  /*2530*/  LEA.HI.X R67, R162, UR5, RZ, 0x4, P2 ;  /* 0x00000005a2437c11 */ /* 0x000fe200090f24ff */
[C---:B------:R-:W-:Y:S01]  /*2540*/  FMUL.FTZ R59, R155.reuse, R168 ;  /* 0x000000a89b3b7220 */ /* 0x040fe20000410000 */
[C---:B------:R-:W-:Y:S01]  /*2550*/  FMUL.FTZ R58, R155.reuse, R58 ;  /* 0x0000003a9b3a7220 */ /* 0x040fe20000410000 */
[C---:B------:R-:W-:Y:S01]  /*2560*/  FMUL.FTZ R57, R155.reuse, R166 ;  /* 0x000000a69b397220 */ /* 0x040fe20000410000 */
[C---:B------:R-:W-:Y:S01]  /*2570*/  FMUL.FTZ R56, R155.reuse, R56 ;  /* 0x000000389b387220 */ /* 0x040fe20000410000 */
        /* <DEDUP_REMOVED lines=9> */
[----:B------:R-:W-:Y:S01]  /*2610*/  FADD.FTZ R174, R174, -R95 ;  /* 0x8000005faeae7221 */ /* 0x000fe20000010000 */
[C---:B------:R-:W-:Y:S01]  /*2620*/  LEA R74, P2, R158.reuse, UR4, 0x4 ;  /* 0x000000049e4a7c11 */ /* 0x040fe2000f8420ff */
[----:B------:R0:W-:Y:S01]  /*2630*/  STG.E.128 desc[UR6][R68.64], R52 ;  /* 0x0000003444007986 */ /* 0x0001e2000c101d06 */
[----:B------:R-:W-:Y:S01]  /*2640*/  LEA R76, P3, R159, UR4, 0x4 ;  /* 0x000000049f4c7c11 */ /* 0x000fe2000f8620ff */
[----:B------:R-:W-:Y:S01]  /*2650*/  ULDC UR4, c[0x0][0x214] ;  /* 0x0000850000047ab9 */ /* 0x000fe20000000800 */
[----:B------:R-:W-:Y:S01]  /*2660*/  LEA.HI.X R73, R157, UR5, RZ, 0x4, P0 ;  /* 0x000000059d497c11 */ /* 0x000fe200080f24ff */
[----:B------:R1:W-:Y:S01]  /*2670*/  STG.E.128 desc[UR6][R66.64], R56 ;  /* 0x0000003842007986 */ /* 0x0003e2000c101d06 */
[----:B------:R-:W-:-:S02]  /*2680*/  LEA.HI.X R75, R158, UR5, RZ, 0x4, P2 ;  /* 0x000000059e4b7c11 */ /* 0x000fc400090f24ff */
[----:B------:R-:W-:Y:S01]  /*2690*/  LEA.HI.X R77, R159, UR5, RZ, 0x4, P3 ;  /* 0x000000059f4d7c11 */ /* 0x000fe200098f24ff */
[----:B------:R2:W-:Y:S01]  /*26a0*/  STG.E.128 desc[UR6][R70.64], R60 ;  /* 0x0000003c46007986 */ /* 0x0005e2000c101d06 */
[----:B------:R-:W-:Y:S02]  /*26b0*/  ISETP.GE.AND P0, PT, R122, UR4, PT ;  /* 0x000000047a007c0c */ /* 0x000fe4000bf06270 */
[----:B------:R-:W-:Y:S01]  /*26c0*/  SEL R163, RZ, 0x1, P1 ;  /* 0x00000001ffa37807 */ /* 0x000fe20000800000 */
        /* <DEDUP_REMOVED lines=64> */
.L_x_2963:
        /* <DEDUP_REMOVED lines=36> */
.L_x_2964:
[----:B------:R-:W-:Y:S01]  /*2d10*/  HFMA2.MMA R64, -RZ, RZ, 0, 9.5367431640625e-07 ;  /* 0x00000010ff407435 */ /* 0x000fe200000001ff */
[----:B------:R-:W-:Y:S02]  /*2d20*/  MOV R65, R52 ;  /* 0x0000003400417202 */ /* 0x000fe40000000f00 */
[----:B------:R-:W-:Y:S02]  /*2d30*/  MOV R73, 0x1f ;  /* 0x0000001f00497802 */ /* 0x000fe40000000f00 */
[----:B------:R-:W-:-:S07]  /*2d40*/  MOV R60, 0xffffffff ;  /* 0xffffffff003c7802 */ /* 0x000fce0000000f00 */
[----:B------:R-:W-:Y:S05]  /*2d50*/  WARPSYNC.COLLECTIVE R60, `(.L_x_2970) ;  /* 0x000000003c087348 */ /* 0x000fea0003c00000 */
[----:B------:R0:W1:Y:S02]  /*2d60*/  SHFL.DOWN P0, R61, R65, R64, R73 ;  /* 0x08000040413d7389 */ /* 0x0000640000000049 */
[----:B01----:R-:W-:Y:S01]  /*2d70*/  ENDCOLLECTIVE ;  /* 0x000000000000791b */ /* 0x003fe20003800000 */
.L_x_2970:
[----:B------:R-:W-:Y:S02]  /*2d80*/  MOV R65, R53 ;  /* 0x0000003500417202 */ /* 0x000fe40000000f00 */
[----:B------:R-:W-:-:S07]  /*2d90*/  MOV R55, R61 ;  /* 0x0000003d00377202 */ /* 0x000fce0000000f00 */
[----:B------:R-:W-:Y:S05]  /*2da0*/  WARPSYNC.COLLECTIVE R60, `(.L_x_2971) ;  /* 0x000000003c087348 */ /* 0x000fea0003c00000 */
[----:B------:R0:W1:Y:S02]  /*2db0*/  SHFL.DOWN P0, R61, R65, R64, R73 ;  /* 0x08000040413d7389 */ /* 0x0000640000000049 */
[----:B01----:R-:W-:Y:S01]  /*2dc0*/  ENDCOLLECTIVE ;  /* 0x000000000000791b */ /* 0x003fe20003800000 */
.L_x_2971:
[----:B------:R-:W-:Y:S01]  /*2dd0*/  FADD.FTZ R55, R52, R55 ;  /* 0x0000003734377221 */ /* 0x000fe20000010000 */
[----:B------:R-:W-:-:S04]  /*2de0*/  HFMA2.MMA R64, -RZ, RZ, 0, 4.76837158203125e-07 ;  /* 0x00000008ff407435 */ /* 0x000fc800000001ff */
[----:B------:R-:W-:Y:S02]  /*2df0*/  MOV R65, R55 ;  /* 0x0000003700417202 */ /* 0x000fe40000000f00 */
[----:B------:R-:W-:-:S07]  /*2e00*/  MOV R54, R61 ;  /* 0x0000003d00367202 */ /* 0x000fce0000000f00 */
[----:B------:R-:W-:Y:S05]  /*2e10*/  WARPSYNC.COLLECTIVE R60, `(.L_x_2972) ;  /* 0x000000003c087348 */ /* 0x000fea0003c00000 */
[----:B------:R0:W1:Y:S02]  /*2e20*/  SHFL.DOWN P0, R61, R65, R64, R73 ;  /* 0x08000040413d7389 */ /* 0x0000640000000049 */
[----:B01----:R-:W-:Y:S01]  /*2e30*/  ENDCOLLECTIVE ;  /* 0x000000000000791b */ /* 0x003fe20003800000 */
.L_x_2972:
[----:B------:R-:W-:-:S05]  /*2e40*/  FADD.FTZ R54, R53, R54 ;  /* 0x0000003635367221 */ /* 0x000fca0000010000 */
[----:B------:R-:W-:Y:S02]  /*2e50*/  MOV R65, R54 ;  /* 0x0000003600417202 */ /* 0x000fe40000000f00 */
[----:B------:R-:W-:-:S07]  /*2e60*/  MOV R56, R61 ;  /* 0x0000003d00387202 */ /* 0x000fce0000000f00 */
[----:B------:R-:W-:Y:S05]  /*2e70*/  WARPSYNC.COLLECTIVE R60, `(.L_x_2973) ;  /* 0x000000003c087348 */ /* 0x000fea0003c00000 */
[----:B------:R0:W1:Y:S02]  /*2e80*/  SHFL.DOWN P0, R61, R65, R64, R73 ;  /* 0x08000040413d7389 */ /* 0x0000640000000049 */
[----:B01----:R-:W-:Y:S01]  /*2e90*/  ENDCOLLECTIVE ;  /* 0x000000000000791b */ /* 0x003fe20003800000 */
.L_x_2973:
[----:B------:R-:W-:Y:S01]  /*2ea0*/  FADD.FTZ R56, R55, R56 ;  /* 0x0000003837387221 */ /* 0x000fe20000010000 */
[----:B------:R-:W-:-:S04]  /*2eb0*/  HFMA2.MMA R64, -RZ, RZ, 0, 2.384185791015625e-07 ;  /* 0x00000004ff407435 */ /* 0x000fc800000001ff */
[----:B------:R-:W-:Y:S02]  /*2ec0*/  MOV R65, R56 ;  /* 0x0000003800417202 */ /* 0x000fe40000000f00 */
[----:B------:R-:W-:-:S07]  /*2ed0*/  MOV R57, R61 ;  /* 0x0000003d00397202 */ /* 0x000fce0000000f00 */
[----:B------:R-:W-:Y:S05]  /*2ee0*/  WARPSYNC.COLLECTIVE R60, `(.L_x_2974) ;  /* 0x000000003c087348 */ /* 0x000fea0003c00000 */
[----:B------:R0:W1:Y:S02]  /*2ef0*/  SHFL.DOWN P0, R61, R65, R64, R73 ;  /* 0x08000040413d7389 */ /* 0x0000640000000049 */
[----:B01----:R-:W-:Y:S01]  /*2f00*/  ENDCOLLECTIVE ;  /* 0x000000000000791b */ /* 0x003fe20003800000 */
.L_x_2974:
[----:B------:R-:W-:-:S05]  /*2f10*/  FADD.FTZ R57, R54, R57 ;  /* 0x0000003936397221 */ /* 0x000fca0000010000 */
[----:B------:R-:W-:Y:S02]  /*2f20*/  MOV R65, R57 ;  /* 0x0000003900417202 */ /* 0x000fe40000000f00 */
[----:B------:R-:W-:-:S07]  /*2f30*/  MOV R59, R61 ;  /* 0x0000003d003b7202 */ /* 0x000fce0000000f00 */
[----:B------:R-:W-:Y:S05]  /*2f40*/  WARPSYNC.COLLECTIVE R60, `(.L_x_2975) ;  /* 0x000000003c087348 */ /* 0x000fea0003c00000 */
[----:B------:R0:W1:Y:S02]  /*2f50*/  SHFL.DOWN P0, R61, R65, R64, R73 ;  /* 0x08000040413d7389 */ /* 0x0000640000000049 */
[----:B01----:R-:W-:Y:S01]  /*2f60*/  ENDCOLLECTIVE ;  /* 0x000000000000791b */ /* 0x003fe20003800000 */
.L_x_2975:
[----:B------:R-:W-:Y:S01]  /*2f70*/  FADD.FTZ R59, R56, R59 ;  /* 0x0000003b383b7221 */ /* 0x000fe20000010000 */
[----:B------:R-:W-:-:S04]  /*2f80*/  HFMA2.MMA R64, -RZ, RZ, 0, 1.1920928955078125e-07 ;  /* 0x00000002ff407435 */ /* 0x000fc800000001ff */
[----:B------:R-:W-:Y:S02]  /*2f90*/  MOV R65, R59 ;  /* 0x0000003b00417202 */ /* 0x000fe40000000f00 */
[----:B------:R-:W-:-:S07]  /*2fa0*/  MOV R58, R61 ;  /* 0x0000003d003a7202 */ /* 0x000fce0000000f00 */
[----:B------:R-:W-:Y:S05]  /*2fb0*/  WARPSYNC.COLLECTIVE R60, `(.L_x_2976) ;  /* 0x000000003c087348 */ /* 0x000fea0003c00000 */
[----:B------:R0:W1:Y:S02]  /*2fc0*/  SHFL.DOWN P0, R61, R65, R64, R73 ;  /* 0x08000040413d7389 */ /* 0x0000640000000049 */
[----:B01----:R-:W-:Y:S01]  /*2fd0*/  ENDCOLLECTIVE ;  /* 0x000000000000791b */ /* 0x003fe20003800000 */
.L_x_2976:
[----:B------:R-:W-:-:S05]  /*2fe0*/  FADD.FTZ R58, R57, R58 ;  /* 0x0000003a393a7221 */ /* 0x000fca0000010000 */
[----:B------:R-:W-:Y:S02]  /*2ff0*/  MOV R65, R58 ;  /* 0x0000003a00417202 */ /* 0x000fe40000000f00 */
[----:B------:R-:W-:-:S07]  /*3000*/  MOV R52, R61 ;  /* 0x0000003d00347202 */ /* 0x000fce0000000f00 */
[----:B------:R-:W-:Y:S05]  /*3010*/  WARPSYNC.COLLECTIVE R60, `(.L_x_2977) ;  /* 0x000000003c087348 */ /* 0x000fea0003c00000 */
[----:B------:R0:W1:Y:S02]  /*3020*/  SHFL.DOWN P0, R61, R65, R64, R73 ;  /* 0x08000040413d7389 */ /* 0x0000640000000049 */
[----:B01----:R-:W-:Y:S01]  /*3030*/  ENDCOLLECTIVE ;  /* 0x000000000000791b */ /* 0x003fe20003800000 */
.L_x_2977:
[----:B------:R-:W-:Y:S01]  /*3040*/  FADD.FTZ R52, R59, R52 ;  /* 0x000000343b347221 */ /* 0x000fe20000010000 */
[----:B------:R-:W-:-:S04]  /*3050*/  HFMA2.MMA R64, -RZ, RZ, 0, 5.9604644775390625e-08 ;  /* 0x00000001ff407435 */ /* 0x000fc800000001ff */
[----:B------:R-:W-:Y:S02]  /*3060*/  MOV R65, R52 ;  /* 0x0000003400417202 */ /* 0x000fe40000000f00 */
[----:B------:R-:W-:-:S07]  /*3070*/  MOV R53, R61 ;  /* 0x0000003d00357202 */ /* 0x000fce0000000f00 */
[----:B------:R-:W-:Y:S05]  /*3080*/  WARPSYNC.COLLECTIVE R60, `(.L_x_2978) ;  /* 0x000000003c087348 */ /* 0x000fea0003c00000 */
[----:B------:R0:W1:Y:S02]  /*3090*/  SHFL.DOWN P0, R61, R65, R64, R73 ;  /* 0x08000040413d7389 */ /* 0x0000640000000049 */
[----:B01----:R-:W-:Y:S01]  /*30a0*/  ENDCOLLECTIVE ;  /* 0x000000000000791b */ /* 0x003fe20003800000 */
.L_x_2978:
[----:B------:R-:W-:-:S05]  /*30b0*/  FADD.FTZ R53, R58, R53 ;  /* 0x000000353a357221 */ /* 0x000fca0000010000 */
[----:B------:R-:W-:Y:S02]  /*30c0*/  MOV R65, R53 ;  /* 0x0000003500417202 */ /* 0x000fe40000000f00 */
[----:B------:R-:W-:-:S07]  /*30d0*/  MOV R55, R61 ;  /* 0x0000003d00377202 */ /* 0x000fce0000000f00 */
[----:B------:R-:W-:Y:S05]  /*30e0*/  WARPSYNC.COLLECTIVE R60, `(.L_x_2979) ;  /* 0x000000003c087348 */ /* 0x000fea0003c00000 */
[----:B------:R0:W1:Y:S02]  /*30f0*/  SHFL.DOWN P0, R61, R65, R64, R73 ;  /* 0x08000040413d7389 */ /* 0x0000640000000049 */
[----:B01----:R-:W-:Y:S01]  /*3100*/  ENDCOLLECTIVE ;  /* 0x000000000000791b */ /* 0x003fe20003800000 */
.L_x_2979:
[----:B------:R-:W-:Y:S01]  /*3110*/  MOV R54, R61 ;  /* 0x0000003d00367202 */ /* 0x000fe20000000f00 */
[----:B------:R-:W-:Y:S06]  /*3120*/  BRA `(.L_x_2980) ;  /* 0xffffffe800947947 */ /* 0x000fec000383ffff */
.L_x_2981:
        /* <DEDUP_REMOVED lines=13> */
.L_x_5513:


//--------------------- .text._ZN10layer_norm22ln_bwd_finalize_kernelINS_22Kernel_traits_finalizeILj10240E13__nv_bfloat16fS2_fjLj1024ELj4ENS_18Kernel_traits_baseILj10240ES2_fS2_fjLj1024EEEEEEEvNS_9BwdParamsE --------------------------
	.section	.text._ZN10layer_norm22ln_bwd_finalize_kernelINS_22Kernel_traits_finalizeILj10240E13__nv_bfloat16fS2_fjLj1024ELj4ENS_18Kernel_traits_baseILj10240ES2_fS2_fjLj1024EEEEEEEvNS_9BwdParamsE,"ax",@progbits
	.align	128
        .global         _ZN10layer_norm22ln_bwd_finalize_kernelINS_22Kernel_traits_finalizeILj10240E13__nv_bfloat16fS2_fjLj1024ELj4ENS_18Kernel_traits_baseILj10240ES2_fS2_fjLj1024EEEEEEEvNS_9BwdParamsE
        .type           _ZN10layer_norm22ln_bwd_finalize_kernelINS_22Kernel_traits_finalizeILj10240E13__nv_bfloat16fS2_fjLj1024ELj4ENS_18Kernel_traits_baseILj10240ES2_fS2_fjLj1024EEEEEEEvNS_9BwdParamsE,@function
        .size           _ZN10layer_norm22ln_bwd_finalize_kernelINS_22Kernel_traits_finalizeILj10240E13__nv_bfloat16fS2_fjLj1024ELj4ENS_18Kernel_traits_baseILj10240ES2_fS2_fjLj1024EEEEEEEvNS_9BwdParamsE,(.L_x_5514 - _ZN10layer_norm22ln_bwd_finalize_kernelINS_22Kernel_traits_finalizeILj10240E13__nv_bfloat16fS2_fjLj1024ELj4ENS_18Kernel_traits_baseILj10240ES2_fS2_fjLj1024EEEEEEEvNS_9BwdParamsE)
        .other          _ZN10layer_norm22ln_bwd_finalize_kernelINS_22Kernel_traits_finalizeILj10240E13__nv_bfloat16fS2_fjLj1024ELj4ENS_18Kernel_traits_baseILj10240ES2_fS2_fjLj1024EEEEEEEvNS_9BwdParamsE,@"STO_CUDA_ENTRY STV_DEFAULT"
_ZN10layer_norm22ln_bwd_finalize_kernelINS_22Kernel_traits_finalizeILj10240E13__nv_bfloat16fS2_fjLj1024ELj4ENS_18Kernel_traits_baseILj10240ES2_fS2_fjLj1024EEEEEEEvNS_9BwdParamsE:
.text._ZN10layer_norm22ln_bwd_finalize_kernelINS_22Kernel_traits_finalizeILj10240E13__nv_bfloat16fS2_fjLj1024ELj4ENS_18Kernel_traits_baseILj10240ES2_fS2_fjLj1024EEEEEEEvNS_9BwdParamsE:
        /* <DEDUP_REMOVED lines=25> */
.L_x_2993:
        /* <DEDUP_REMOVED lines=28> */
.L_x_2986:
        /* <DEDUP_REMOVED lines=33> */
.L_x_2985:
[----:B------:R-:W-:Y:S05]  /*0560*/  BSYNC B1 ;  /* 0x0000000000017941 */ /* 0x000fea0003800000 */
.L_x_2984:
        /* <DEDUP_REMOVED lines=23> */
.L_x_2988:
[----:B------:R-:W-:Y:S05]  /*06e0*/  BSYNC B1 ;  /* 0x0000000000017941 */ /* 0x000fea0003800000 */
.L_x_2987:
        /* <DEDUP_REMOVED lines=11> */
.L_x_2983:
[----:B------:R-:W-:Y:S05]  /*07a0*/  BSYNC B0 ;  /* 0x0000000000007941 */ /* 0x000fea0003800000 */
.L_x_2982:
        /* <DEDUP_REMOVED lines=29> */
.L_x_3004:
[----:B------:R-:W-:Y:S01]  /*0980*/  @!P1 SHF.R.U32.HI R12, RZ, 0x3, R0 ;  /* 0x00000003ff0c9819 */ /* 0x000fe20000011600 */
[----:B---3--:R-:W-:Y:S01]  /*0990*/  FADD.FTZ R14, R9, R14 ;  /* 0x0000000e090e7221 */ /* 0x008fe20000010000 */
[----:B--2---:R-:W-:Y:S02]  /*09a0*/  FADD.FTZ R11, R10, R11 ;  /* 0x0000000b0a0b7221 */ /* 0x004fe40000010000 */
[----:B------:R-:W-:-:S05]  /*09b0*/  @!P1 LOP3.LUT R12, R12, 0x1ffffffc, RZ, 0xc0, !PT ;  /* 0x1ffffffc0c0c9812 */ /* 0x000fca00078ec0ff */
[----:B------:R2:W-:Y:S04]  /*09c0*/  @!P1 STS [R12+UR4+0x2000], R14 ;  /* 0x0020000e0c009988 */ /* 0x0005e80008000804 */
[----:B------:R2:W-:Y:S02]  /*09d0*/  @!P1 STS [R12+UR4+0x2080], R11 ;  /* 0x0020800b0c009988 */ /* 0x0005e40008000804 */
.L_x_2989:
        /* <DEDUP_REMOVED lines=14> */
.L_x_2992:
[----:B------:R-:W-:Y:S05]  /*0ac0*/  BSYNC B0 ;  /* 0x0000000000007941 */ /* 0x000fea0003800000 */
.L_x_2991:
[C---:B------:R-:W-:Y:S02]  /*0ad0*/  ISETP.GT.U32.AND P1, PT, R3.reuse, -0x2801, PT ;  /* 0xffffd7ff0300780c */ /* 0x040fe40003f24070 */
[----:B------:R-:W-:Y:S02]  /*0ae0*/  IADD3 R3, R3, 0x2800, RZ ;  /* 0x0000280003037810 */ /* 0x000fe40007ffe0ff */
[----:B------:R-:W-:-:S09]  /*0af0*/  IADD3 R5, R5, 0x1400, RZ ;  /* 0x0000140005057810 */ /* 0x000fd20007ffe0ff */
[----:B------:R-:W-:Y:S05]  /*0b00*/  @P1 BRA `(.L_x_2993) ;  /* 0xfffffff400a01947 */ /* 0x000fea000383ffff */
[----:B------:R-:W-:Y:S05]  /*0b10*/  EXIT ;  /* 0x000000000000794d */ /* 0x000fea0003800000 */
.L_x_2990:
[----:B------:R-:W-:Y:S01]  /*0b20*/  HFMA2.MMA R19, -RZ, RZ, 0, 5.9604644775390625e-08 ;  /* 0x00000001ff137435 */ /* 0x000fe200000001ff */
[----:B---3--:R-:W-:Y:S01]  /*0b30*/  IMAD.MOV.U32 R20, RZ, RZ, R10 ;  /* 0x000000ffff147224 */ /* 0x008fe200078e000a */
[----:B------:R-:W-:Y:S02]  /*0b40*/  MOV R22, 0x1f ;  /* 0x0000001f00167802 */ /* 0x000fe40000000f00 */
[----:B------:R-:W-:-:S07]  /*0b50*/  MOV R17, 0xffffffff ;  /* 0xffffffff00117802 */ /* 0x000fce0000000f00 */
[----:B012---:R-:W-:Y:S05]  /*0b60*/  WARPSYNC.COLLECTIVE R17, `(.L_x_2994) ;  /* 0x0000000011087348 */ /* 0x007fea0003c00000 */
[----:B------:R3:W4:Y:S02]  /*0b70*/  SHFL.BFLY P2, R18, R20, R19, R22 ;  /* 0x0c00001314127389 */ /* 0x0007240000040016 */
[----:B01234-:R-:W-:Y:S01]  /*0b80*/  ENDCOLLECTIVE ;  /* 0x000000000000791b */ /* 0x01ffe20003800000 */
.L_x_2994:
[----:B------:R-:W-:Y:S01]  /*0b90*/  HFMA2.MMA R19, -RZ, RZ, 0, 1.1920928955078125e-07 ;  /* 0x00000002ff137435 */ /* 0x000fe200000001ff */
[----:B------:R-:W-:-:S04]  /*0ba0*/  IMAD.MOV.U32 R11, RZ, RZ, R18 ;  /* 0x000000ffff0b7224 */ /* 0x000fc800078e0012 */
[----:B------:R-:W-:-:S05]  /*0bb0*/  FADD.FTZ R11, R10, R11 ;  /* 0x0000000b0a0b7221 */ /* 0x000fca0000010000 */
[----:B------:R-:W-:-:S07]  /*0bc0*/  MOV R20, R11 ;  /* 0x0000000b00147202 */ /* 0x000fce0000000f00 */
[----:B------:R-:W-:Y:S05]  /*0bd0*/  WARPSYNC.COLLECTIVE R17, `(.L_x_2995) ;  /* 0x0000000011087348 */ /* 0x000fea0003c00000 */
[----:B------:R0:W1:Y:S02]  /*0be0*/  SHFL.BFLY P2, R18, R20, R19, R22 ;  /* 0x0c00001314127389 */ /* 0x0000640000040016 */
[----:B01----:R-:W-:Y:S01]  /*0bf0*/  ENDCOLLECTIVE ;  /* 0x000000000000791b */ /* 0x003fe20003800000 */
.L_x_2995:
[----:B------:R-:W-:Y:S01]  /*0c00*/  HFMA2.MMA R19, -RZ, RZ, 0, 2.384185791015625e-07 ;  /* 0x00000004ff137435 */ /* 0x000fe200000001ff */
[----:B------:R-:W-:-:S05]  /*0c10*/  MOV R12, R18 ;  /* 0x00000012000c7202 */ /* 0x000fca0000000f00 */
[----:B------:R-:W-:-:S04]  /*0c20*/  FADD.FTZ R12, R11, R12 ;  /* 0x0000000c0b0c7221 */ /* 0x000fc80000010000 */
[----:B------:R-:W-:-:S07]  /*0c30*/  IMAD.MOV.U32 R20, RZ, RZ, R12 ;  /* 0x000000ffff147224 */ /* 0x000fce00078e000c */
[----:B------:R-:W-:Y:S05]  /*0c40*/  WARPSYNC.COLLECTIVE R17, `(.L_x_2996) ;  /* 0x0000000011087348 */ /* 0x000fea0003c00000 */
[----:B------:R0:W1:Y:S02]  /*0c50*/  SHFL.BFLY P2, R18, R20, R19, R22 ;  /* 0x0c00001314127389 */ /* 0x0000640000040016 */
[----:B01----:R-:W-:Y:S01]  /*0c60*/  ENDCOLLECTIVE ;  /* 0x000000000000791b */ /* 0x003fe20003800000 */
.L_x_2996:
[----:B------:R-:W-:Y:S01]  /*0c70*/  IMAD.MOV.U32 R19, RZ, RZ, 0x8 ;  /* 0x00000008ff137424 */ /* 0x000fe200078e00ff */
[----:B------:R-:W-:-:S05]  /*0c80*/  MOV R13, R18 ;  /* 0x00000012000d7202 */ /* 0x000fca0000000f00 */
[----:B------:R-:W-:-:S05]  /*0c90*/  FADD.FTZ R13, R12, R13 ;  /* 0x0000000d0c0d7221 */ /* 0x000fca0000010000 */
[----:B------:R-:W-:-:S07]  /*0ca0*/  MOV R20, R13 ;  /* 0x0000000d00147202 */ /* 0x000fce0000000f00 */
[----:B------:R-:W-:Y:S05]  /*0cb0*/  WARPSYNC.COLLECTIVE R17, `(.L_x_2997) ;  /* 0x0000000011087348 */ /* 0x000fea0003c00000 */
[----:B------:R0:W1:Y:S02]  /*0cc0*/  SHFL.BFLY P2, R18, R20, R19, R22 ;  /* 0x0c00001314127389 */ /* 0x0000640000040016 */
[----:B01----:R-:W-:Y:S01]  /*0cd0*/  ENDCOLLECTIVE ;  /* 0x000000000000791b */ /* 0x003fe20003800000 */
.L_x_2997:
[----:B------:R-:W-:Y:S01]  /*0ce0*/  HFMA2.MMA R19, -RZ, RZ, 0, 9.5367431640625e-07 ;  /* 0x00000010ff137435 */ /* 0x000fe200000001ff */
[----:B------:R-:W-:-:S05]  /*0cf0*/  MOV R10, R18 ;  /* 0x00000012000a7202 */ /* 0x000fca0000000f00 */
[----:B------:R-:W-:-:S05]  /*0d00*/  FADD.FTZ R10, R13, R10 ;  /* 0x0000000a0d0a7221 */ /* 0x000fca0000010000 */
[----:B------:R-:W-:-:S07]  /*0d10*/  MOV R20, R10 ;  /* 0x0000000a00147202 */ /* 0x000fce0000000f00 */
[----:B------:R-:W-:Y:S05]  /*0d20*/  WARPSYNC.COLLECTIVE R17, `(.L_x_2998) ;  /* 0x0000000011087348 */ /* 0x000fea0003c00000 */
[----:B------:R0:W1:Y:S02]  /*0d30*/  SHFL.BFLY P2, R18, R20, R19, R22 ;  /* 0x0c00001314127389 */ /* 0x0000640000040016 */
[----:B01----:R-:W-:Y:S01]  /*0d40*/  ENDCOLLECTIVE ;  /* 0x000000000000791b */ /* 0x003fe20003800000 */
.L_x_2998:
[----:B------:R-:W-:Y:S01]  /*0d50*/  HFMA2.MMA R19, -RZ, RZ, 0, 5.9604644775390625e-08 ;  /* 0x00000001ff137435 */ /* 0x000fe200000001ff */
[----:B------:R-:W-:Y:S01]  /*0d60*/  MOV R20, R9 ;  /* 0x0000000900147202 */ /* 0x000fe20000000f00 */
[----:B------:R-:W-:-:S09]  /*0d70*/  IMAD.MOV.U32 R11, RZ, RZ, R18 ;  /* 0x000000ffff0b7224 */ /* 0x000fd200078e0012 */
[----:B------:R-:W-:Y:S05]  /*0d80*/  WARPSYNC.COLLECTIVE R17, `(.L_x_2999) ;  /* 0x0000000011087348 */ /* 0x000fea0003c00000 */
[----:B------:R0:W1:Y:S02]  /*0d90*/  SHFL.BFLY P2, R18, R20, R19, R22 ;  /* 0x0c00001314127389 */ /* 0x0000640000040016 */
[----:B01----:R-:W-:Y:S01]  /*0da0*/  ENDCOLLECTIVE ;  /* 0x000000000000791b */ /* 0x003fe20003800000 */
.L_x_2999:
[----:B------:R-:W-:Y:S01]  /*0db0*/  HFMA2.MMA R19, -RZ, RZ, 0, 1.1920928955078125e-07 ;  /* 0x00000002ff137435 */ /* 0x000fe200000001ff */
[----:B------:R-:W-:-:S05]  /*0dc0*/  MOV R12, R18 ;  /* 0x00000012000c7202 */ /* 0x000fca0000000f00 */
[----:B------:R-:W-:-:S04]  /*0dd0*/  FADD.FTZ R14, R9, R12 ;  /* 0x0000000c090e7221 */ /* 0x000fc80000010000 */
[----:B------:R-:W-:-:S07]  /*0de0*/  IMAD.MOV.U32 R20, RZ, RZ, R14 ;  /* 0x000000ffff147224 */ /* 0x000fce00078e000e */
[----:B------:R-:W-:Y:S05]  /*0df0*/  WARPSYNC.COLLECTIVE R17, `(.L_x_3000) ;  /* 0x0000000011087348 */ /* 0x000fea0003c00000 */
[----:B------:R0:W1:Y:S02]  /*0e00*/  SHFL.BFLY P2, R18, R20, R19, R22 ;  /* 0x0c00001314127389 */ /* 0x0000640000040016 */
[----:B01----:R-:W-:Y:S01]  /*0e10*/  ENDCOLLECTIVE ;  /* 0x000000000000791b */ /* 0x003fe20003800000 */
.L_x_3000:
[----:B------:R-:W-:Y:S01]  /*0e20*/  IMAD.MOV.U32 R19, RZ, RZ, 0x4 ;  /* 0x00000004ff137424 */ /* 0x000fe200078e00ff */
[----:B------:R-:W-:-:S05]  /*0e30*/  MOV R13, R18 ;  /* 0x00000012000d7202 */ /* 0x000fca0000000f00 */
[----:B------:R-:W-:-:S05]  /*0e40*/  FADD.FTZ R15, R14, R13 ;  /* 0x0000000d0e0f7221 */ /* 0x000fca0000010000 */
[----:B------:R-:W-:-:S07]  /*0e50*/  MOV R20, R15 ;  /* 0x0000000f00147202 */ /* 0x000fce0000000f00 */
[----:B------:R-:W-:Y:S05]  /*0e60*/  WARPSYNC.COLLECTIVE R17, `(.L_x_3001) ;  /* 0x0000000011087348 */ /* 0x000fea0003c00000 */
[----:B------:R0:W1:Y:S02]  /*0e70*/  SHFL.BFLY P2, R18, R20, R19, R22 ;  /* 0x0c00001314127389 */ /* 0x0000640000040016 */
[----:B01----:R-:W-:Y:S01]  /*0e80*/  ENDCOLLECTIVE ;  /* 0x000000000000791b */ /* 0x003fe20003800000 */
.L_x_3001:
[----:B------:R-:W-:Y:S01]  /*0e90*/  HFMA2.MMA R19, -RZ, RZ, 0, 4.76837158203125e-07 ;  /* 0x00000008ff137435 */ /* 0x000fe200000001ff */
[----:B------:R-:W-:-:S05]  /*0ea0*/  MOV R16, R18 ;  /* 0x0000001200107202 */ /* 0x000fca0000000f00 */
[----:B------:R-:W-:-:S05]  /*0eb0*/  FADD.FTZ R16, R15, R16 ;  /* 0x000000100f107221 */ /* 0x000fca0000010000 */
[----:B------:R-:W-:-:S07]  /*0ec0*/  MOV R20, R16 ;  /* 0x0000001000147202 */ /* 0x000fce0000000f00 */
[----:B------:R-:W-:Y:S05]  /*0ed0*/  WARPSYNC.COLLECTIVE R17, `(.L_x_3002) ;  /* 0x0000000011087348 */ /* 0x000fea0003c00000 */
[----:B------:R0:W1:Y:S02]  /*0ee0*/  SHFL.BFLY P2, R18, R20, R19, R22 ;  /* 0x0c00001314127389 */ /* 0x0000640000040016 */
[----:B01----:R-:W-:Y:S01]  /*0ef0*/  ENDCOLLECTIVE ;  /* 0x000000000000791b */ /* 0x003fe20003800000 */
.L_x_3002:
[----:B------:R-:W-:Y:S01]  /*0f00*/  HFMA2.MMA R19, -RZ, RZ, 0, 9.5367431640625e-07 ;  /* 0x00000010ff137435 */ /* 0x000fe200000001ff */
[----:B------:R-:W-:-:S04]  /*0f10*/  IMAD.MOV.U32 R9, RZ, RZ, R18 ;  /* 0x000000ffff097224 */ /* 0x000fc800078e0012 */
[----:B------:R-:W-:-:S05]  /*0f20*/  FADD.FTZ R9, R16, R9 ;  /* 0x0000000910097221 */ /* 0x000fca0000010000 */
[----:B------:R-:W-:-:S07]  /*0f30*/  MOV R20, R9 ;  /* 0x0000000900147202 */ /* 0x000fce0000000f00 */
[----:B------:R-:W-:Y:S05]  /*0f40*/  WARPSYNC.COLLECTIVE R17, `(.L_x_3003) ;  /* 0x0000000011087348 */ /* 0x000fea0003c00000 */
[----:B------:R0:W1:Y:S02]  /*0f50*/  SHFL.BFLY P2, R18, R20, R19, R22 ;  /* 0x0c00001314127389 */ /* 0x0000640000040016 */
[----:B01----:R-:W-:Y:S01]  /*0f60*/  ENDCOLLECTIVE ;  /* 0x000000000000791b */ /* 0x003fe20003800000 */
.L_x_3003:
[----:B------:R-:W-:Y:S01]  /*0f70*/  MOV R14, R18 ;  /* 0x00000012000e7202 */ /* 0x000fe20000000f00 */
[----:B------:R-:W-:Y:S06]  /*0f80*/  BRA `(.L_x_3004) ;  /* 0xfffffff8007c7947 */ /* 0x000fec000383ffff */
.L_x_3005:
        /* <DEDUP_REMOVED lines=15> */
.L_x_5514:


//--------------------- .text._ZN10layer_norm13ln_bwd_kernelINS_13Kernel_traitsI13__nv_bfloat16fS2_fjLj10240ELj2ELj1ELj4ELj16ENS_18Kernel_traits_baseILj10240ES2_fS2_fjLj128EEEEEEEvNS_9BwdParamsE --------------------------
	.section	.text._ZN10layer_norm13ln_bwd_kernelINS_13Kernel_traitsI13__nv_bfloat16fS2_fjLj10240ELj2ELj1ELj4ELj16ENS_18Kernel_traits_baseILj10240ES2_fS2_fjLj128EEEEEEEvNS_9BwdParamsE,"ax",@progbits
	.align	128
        .global         _ZN10layer_norm13ln_bwd_kernelINS_13Kernel_traitsI13__nv_bfloat16fS2_fjLj10240ELj2ELj1ELj4ELj16ENS_18Kernel_traits_baseILj10240ES2_fS2_fjLj128EEEEEEEvNS_9BwdParamsE
        .type           _ZN10layer_norm13ln_bwd_kernelINS_13Kernel_traitsI13__nv_bfloat16fS2_fjLj10240ELj2ELj1ELj4ELj16ENS_18Kernel_traits_baseILj10240ES2_fS2_fjLj128EEEEEEEvNS_9BwdParamsE,@function
        .size           _ZN10layer_norm13ln_bwd_kernelINS_13Kernel_traitsI13__nv_bfloat16fS2_fjLj10240ELj2ELj1ELj4ELj16ENS_18Kernel_traits_baseILj10240ES2_fS2_fjLj128EEEEEEEvNS_9BwdParamsE,(.L_x_5515 - _ZN10layer_norm13ln_bwd_kernelINS_13Kernel_traitsI13__nv_bfloat16fS2_fjLj10240ELj2ELj1ELj4ELj16ENS_18Kernel_traits_baseILj10240ES2_fS2_fjLj128EEEEEEEvNS_9BwdParamsE)
        .other          _ZN10layer_norm13ln_bwd_kernelINS_13Kernel_traitsI13__nv_bfloat16fS2_fjLj10240ELj2ELj1ELj4ELj16ENS_18Kernel_traits_baseILj10240ES2_fS2_fjLj128EEEEEEEvNS_9BwdParamsE,@"STO_CUDA_ENTRY STV_DEFAULT"
_ZN10layer_norm13ln_bwd_kernelINS_13Kernel_traitsI13__nv_bfloat16fS2_fjLj10240ELj2ELj1ELj4ELj16ENS_18Kernel_traits_baseILj10240ES2_fS2_fjLj128EEEEEEEvNS_9BwdParamsE:
.text._ZN10layer_norm13ln_bwd_kernelINS_13Kernel_traitsI13__nv_bfloat16fS2_fjLj10240ELj2ELj1ELj4ELj16ENS_18Kernel_traits_baseILj10240ES2_fS2_fjLj128EEEEEEEvNS_9BwdParamsE:
        /* <DEDUP_REMOVED lines=278> */
.L_x_3012:
        /* <DEDUP_REMOVED lines=612> */
.L_x_3023:
        /* <DEDUP_REMOVED lines=30> */
.L_x_3009:
[----:B------:R-:W-:Y:S05]  /*3980*/  BSYNC B0 ;  /* 0x0000000000007941 */ /* 0x000fea0003800000 */
.L_x_3008:
        /* <DEDUP_REMOVED lines=38> */
[----:B0-----:R-:W-:-:S07]  /*3bf0*/  LOP3.LUT R58, R2, 0x2, RZ, 0xc, !PT ;  /* 0x00000002023a7812 */ /* 0x001fce00078e0cff */
.L_x_3011:
[----:B------:R-:W2:Y:S04]  /*3c00*/  LDG.E.STRONG.GPU R59, desc[UR6][R56.64] ;  /* 0x00000006383b7981 */ /* 0x000ea8000c1ef900 */
[----:B--2---:R-:W-:Y:S01]  /*3c10*/  CCTL.IVALL ;  /* 0x00000000ff00798f */ /* 0x004fe20002000000 */
[----:B------:R-:W-:Y:S05]  /*3c20*/  YIELD ;  /* 0x0000000000007946 */ /* 0x000fea0003800000 */
[----:B------:R-:W-:-:S13]  /*3c30*/  ISETP.NE.AND P0, PT, R59, R58, PT ;  /* 0x0000003a3b00720c */ /* 0x000fda0003f05270 */
[----:B------:R-:W-:Y:S05]  /*3c40*/  @P0 BRA `(.L_x_3011) ;  /* 0xfffffffc00ec0947 */ /* 0x000fea000383ffff */
.L_x_3010:
        /* <DEDUP_REMOVED lines=35> */
[----:B------:R-:W-:-:S03]  /*3e80*/  FMUL.FTZ R56, R58, 9.7656251455191522837e-05 ;  /* 0x38cccccd3a387820 */ /* 0x000fc60000410000 */
[----:B------:R-:W-:-:S04]  /*3e90*/  FMUL.FTZ R57, R57, 9.7656251455191522837e-05 ;  /* 0x38cccccd39397820 */ /* 0x000fc80000410000 */
        /* <DEDUP_REMOVED lines=240> */
.L_x_3006:
        /* <DEDUP_REMOVED lines=53> */
.L_x_3007:
[----:B------:R-:W-:Y:S01]  /*50f0*/  HFMA2.MMA R240, -RZ, RZ, 0, 9.5367431640625e-07 ;  /* 0x00000010fff07435 */ /* 0x000fe200000001ff */
[----:B------:R-:W-:Y:S02]  /*5100*/  MOV R241, R56 ;  /* 0x0000003800f17202 */ /* 0x000fe40000000f00 */
[----:B------:R-:W-:Y:S02]  /*5110*/  MOV R239, 0x1f ;  /* 0x0000001f00ef7802 */ /* 0x000fe40000000f00 */
[----:B------:R-:W-:-:S07]  /*5120*/  MOV R59, 0xffffffff ;  /* 0xffffffff003b7802 */ /* 0x000fce0000000f00 */
[----:B------:R-:W-:Y:S05]  /*5130*/  WARPSYNC.COLLECTIVE R59, `(.L_x_3013) ;  /* 0x000000003b087348 */ /* 0x000fea0003c00000 */
[----:B------:R0:W1:Y:S02]  /*5140*/  SHFL.DOWN P2, R243, R241, R240, R239 ;  /* 0x080000f0f1f37389 */ /* 0x00006400000400ef */
[----:B01----:R-:W-:Y:S01]  /*5150*/  ENDCOLLECTIVE ;  /* 0x000000000000791b */ /* 0x003fe20003800000 */
.L_x_3013:
[----:B------:R-:W-:Y:S01]  /*5160*/  MOV R241, R57 ;  /* 0x0000003900f17202 */ /* 0x000fe20000000f00 */
[----:B------:R-:W-:-:S07]  /*5170*/  FADD.FTZ R56, R56, R243 ;  /* 0x000000f338387221 */ /* 0x000fce0000010000 */
[----:B------:R-:W-:Y:S05]  /*5180*/  WARPSYNC.COLLECTIVE R59, `(.L_x_3014) ;  /* 0x000000003b087348 */ /* 0x000fea0003c00000 */
[----:B------:R0:W1:Y:S02]  /*5190*/  SHFL.DOWN P2, R243, R241, R240, R239 ;  /* 0x080000f0f1f37389 */ /* 0x00006400000400ef */
[----:B01----:R-:W-:Y:S01]  /*51a0*/  ENDCOLLECTIVE ;  /* 0x000000000000791b */ /* 0x003fe20003800000 */
.L_x_3014:
[----:B------:R-:W-:Y:S01]  /*51b0*/  HFMA2.MMA R240, -RZ, RZ, 0, 4.76837158203125e-07 ;  /* 0x00000008fff07435 */ /* 0x000fe200000001ff */
[----:B------:R-:W-:Y:S01]  /*51c0*/  MOV R241, R56 ;  /* 0x0000003800f17202 */ /* 0x000fe20000000f00 */
[----:B------:R-:W-:-:S09]  /*51d0*/  FADD.FTZ R57, R57, R243 ;  /* 0x000000f339397221 */ /* 0x000fd20000010000 */
[----:B------:R-:W-:Y:S05]  /*51e0*/  WARPSYNC.COLLECTIVE R59, `(.L_x_3015) ;  /* 0x000000003b087348 */ /* 0x000fea0003c00000 */
[----:B------:R0:W1:Y:S02]  /*51f0*/  SHFL.DOWN P2, R243, R241, R240, R239 ;  /* 0x080000f0f1f37389 */ /* 0x00006400000400ef */
[----:B01----:R-:W-:Y:S01]  /*5200*/  ENDCOLLECTIVE ;  /* 0x000000000000791b */ /* 0x003fe20003800000 */
.L_x_3015:
[----:B------:R-:W-:Y:S01]  /*5210*/  MOV R241, R57 ;  /* 0x0000003900f17202 */ /* 0x000fe20000000f00 */
[----:B------:R-:W-:-:S07]  /*5220*/  FADD.FTZ R56, R56, R243 ;  /* 0x000000f338387221 */ /* 0x000fce0000010000 */
[----:B------:R-:W-:Y:S05]  /*5230*/  WARPSYNC.COLLECTIVE R59, `(.L_x_3016) ;  /* 0x000000003b087348 */ /* 0x000fea0003c00000 */
[----:B------:R0:W1:Y:S02]  /*5240*/  SHFL.DOWN P2, R243, R241, R240, R239 ;  /* 0x080000f0f1f37389 */ /* 0x00006400000400ef */
[----:B01----:R-:W-:Y:S01]  /*5250*/  ENDCOLLECTIVE ;  /* 0x000000000000791b */ /* 0x003fe20003800000 */
.L_x_3016:
[----:B------:R-:W-:Y:S01]  /*5260*/  HFMA2.MMA R240, -RZ, RZ, 0, 2.384185791015625e-07 ;  /* 0x00000004fff07435 */ /* 0x000fe200000001ff */
[----:B------:R-:W-:Y:S01]  /*5270*/  MOV R241, R56 ;  /* 0x0000003800f17202 */ /* 0x000fe20000000f00 */
[----:B------:R-:W-:-:S09]  /*5280*/  FADD.FTZ R57, R57, R243 ;  /* 0x000000f339397221 */ /* 0x000fd20000010000 */
[----:B------:R-:W-:Y:S05]  /*5290*/  WARPSYNC.COLLECTIVE R59, `(.L_x_3017) ;  /* 0x000000003b087348 */ /* 0x000fea0003c00000 */
[----:B------:R0:W1:Y:S02]  /*52a0*/  SHFL.DOWN P2, R243, R241, R240, R239 ;  /* 0x080000f0f1f37389 */ /* 0x00006400000400ef */
[----:B01----:R-:W-:Y:S01]  /*52b0*/  ENDCOLLECTIVE ;  /* 0x000000000000791b */ /* 0x003fe20003800000 */
.L_x_3017:
[----:B------:R-:W-:Y:S01]  /*52c0*/  MOV R241, R57 ;  /* 0x0000003900f17202 */ /* 0x000fe20000000f00 */
[----:B------:R-:W-:-:S07]  /*52d0*/  FADD.FTZ R56, R56, R243 ;  /* 0x000000f338387221 */ /* 0x000fce0000010000 */
[----:B------:R-:W-:Y:S05]  /*52e0*/  WARPSYNC.COLLECTIVE R59, `(.L_x_3018) ;  /* 0x000000003b087348 */ /* 0x000fea0003c00000 */
[----:B------:R0:W1:Y:S02]  /*52f0*/  SHFL.DOWN P2, R243, R241, R240, R239 ;  /* 0x080000f0f1f37389 */ /* 0x00006400000400ef */
[----:B01----:R-:W-:Y:S01]  /*5300*/  ENDCOLLECTIVE ;  /* 0x000000000000791b */ /* 0x003fe20003800000 */
.L_x_3018:
[----:B------:R-:W-:Y:S01]  /*5310*/  HFMA2.MMA R240, -RZ, RZ, 0, 1.1920928955078125e-07 ;  /* 0x00000002fff07435 */ /* 0x000fe200000001ff */
[----:B------:R-:W-:Y:S01]  /*5320*/  MOV R241, R56 ;  /* 0x0000003800f17202 */ /* 0x000fe20000000f00 */
[----:B------:R-:W-:-:S09]  /*5330*/  FADD.FTZ R57, R57, R243 ;  /* 0x000000f339397221 */ /* 0x000fd20000010000 */
[----:B------:R-:W-:Y:S05]  /*5340*/  WARPSYNC.COLLECTIVE R59, `(.L_x_3019) ;  /* 0x000000003b087348 */ /* 0x000fea0003c00000 */
[----:B------:R0:W1:Y:S02]  /*5350*/  SHFL.DOWN P2, R243, R241, R240, R239 ;  /* 0x080000f0f1f37389 */ /* 0x00006400000400ef */
[----:B01----:R-:W-:Y:S01]  /*5360*/  ENDCOLLECTIVE ;  /* 0x000000000000791b */ /* 0x003fe20003800000 */
.L_x_3019:
[----:B------:R-:W-:Y:S01]  /*5370*/  MOV R241, R57 ;  /* 0x0000003900f17202 */ /* 0x000fe20000000f00 */
[----:B------:R-:W-:-:S07]  /*5380*/  FADD.FTZ R56, R56, R243 ;  /* 0x000000f338387221 */ /* 0x000fce0000010000 */
[----:B------:R-:W-:Y:S05]  /*5390*/  WARPSYNC.COLLECTIVE R59, `(.L_x_3020) ;  /* 0x000000003b087348 */ /* 0x000fea0003c00000 */
[----:B------:R0:W1:Y:S02]  /*53a0*/  SHFL.DOWN P2, R243, R241, R240, R239 ;  /* 0x080000f0f1f37389 */ /* 0x00006400000400ef */
[----:B01----:R-:W-:Y:S01]  /*53b0*/  ENDCOLLECTIVE ;  /* 0x000000000000791b */ /* 0x003fe20003800000 */
.L_x_3020:
[----:B------:R-:W-:Y:S01]  /*53c0*/  HFMA2.MMA R240, -RZ, RZ, 0, 5.9604644775390625e-08 ;  /* 0x00000001fff07435 */ /* 0x000fe200000001ff */
[----:B------:R-:W-:Y:S01]  /*53d0*/  MOV R241, R56 ;  /* 0x0000003800f17202 */ /* 0x000fe20000000f00 */
[----:B------:R-:W-:-:S09]  /*53e0*/  FADD.FTZ R57, R57, R243 ;  /* 0x000000f339397221 */ /* 0x000fd20000010000 */
[----:B------:R-:W-:Y:S05]  /*53f0*/  WARPSYNC.COLLECTIVE R59, `(.L_x_3021) ;  /* 0x000000003b087348 */ /* 0x000fea0003c00000 */
[----:B------:R0:W1:Y:S02]  /*5400*/  SHFL.DOWN P2, R243, R241, R240, R239 ;  /* 0x080000f0f1f37389 */ /* 0x00006400000400ef */
[----:B01----:R-:W-:Y:S01]  /*5410*/  ENDCOLLECTIVE ;  /* 0x000000000000791b */ /* 0x003fe20003800000 */
.L_x_3021:
[----:B------:R-:W-:Y:S02]  /*5420*/  MOV R241, R57 ;  /* 0x0000003900f17202 */ /* 0x000fe40000000f00 */
[----:B------:R-:W-:-:S07]  /*5430*/  MOV R58, R243 ;  /* 0x000000f3003a7202 */ /* 0x000fce0000000f00 */
[----:B------:R-:W-:Y:S05]  /*5440*/  WARPSYNC.COLLECTIVE R59, `(.L_x_3022) ;  /* 0x000000003b087348 */ /* 0x000fea0003c00000 */
[----:B------:R0:W1:Y:S02]  /*5450*/  SHFL.DOWN P2, R243, R241, R240, R239 ;  /* 0x080000f0f1f37389 */ /* 0x00006400000400ef */
[----:B01----:R-:W-:Y:S01]  /*5460*/  ENDCOLLECTIVE ;  /* 0x000000000000791b */ /* 0x003fe20003800000 */
.L_x_3022:
[----:B------:R-:W-:Y:S01]  /*5470*/  MOV R59, R243 ;  /* 0x000000f3003b7202 */ /* 0x000fe20000000f00 */
[----:B------:R-:W-:Y:S06]  /*5480*/  BRA `(.L_x_3023) ;  /* 0xffffffe000c47947 */ /* 0x000fec000383ffff */
.L_x_3024:
        /* <DEDUP_REMOVED lines=15> */
.L_x_5515:


//--------------------- .text._ZN10layer_norm22ln_bwd_finalize_kernelINS_22Kernel_traits_finalizeILj10240E13__nv_bfloat16S2_S2_fjLj1024ELj4ENS_18Kernel_traits_baseILj10240ES2_S2_S2_fjLj1024EEEEEEEvNS_9BwdParamsE --------------------------
	.section	.text._ZN10layer_norm22ln_bwd_finalize_kernelINS_22Kernel_traits_finalizeILj10240E13__nv_bfloat16S2_S2_fjLj1024ELj4ENS_18Kernel_traits_baseILj10240ES2_S2_S2_fjLj1024EEEEEEEvNS_9BwdParamsE,"ax",@progbits
	.align	128
        .global         _ZN10layer_norm22ln_bwd_finalize_kernelINS_22Kernel_traits_finalizeILj10240E13__nv_bfloat16S2_S2_fjLj1024ELj4ENS_18Kernel_traits_baseILj10240ES2_S2_S2_fjLj1024EEEEEEEvNS_9BwdParamsE
        .type           _ZN10layer_norm22ln_bwd_finalize_kernelINS_22Kernel_traits_finalizeILj10240E13__nv_bfloat16S2_S2_fjLj1024ELj4ENS_18Kernel_traits_baseILj10240ES2_S2_S2_fjLj1024EEEEEEEvNS_9BwdParamsE,@function
        .size           _ZN10layer_norm22ln_bwd_finalize_kernelINS_22Kernel_traits_finalizeILj10240E13__nv_bfloat16S2_S2_fjLj1024ELj4ENS_18Kernel_traits_baseILj10240ES2_S2_S2_fjLj1024EEEEEEEvNS_9BwdParamsE,(.L_x_5516 - _ZN10layer_norm22ln_bwd_finalize_kernelINS_22Kernel_traits_finalizeILj10240E13__nv_bfloat16S2_S2_fjLj1024ELj4ENS_18Kernel_traits_baseILj10240ES2_S2_S2_fjLj1024EEEEEEEvNS_9BwdParamsE)
        .other          _ZN10layer_norm22ln_bwd_finalize_kernelINS_22Kernel_traits_finalizeILj10240E13__nv_bfloat16S2_S2_fjLj1024ELj4ENS_18Kernel_traits_baseILj10240ES2_S2_S2_fjLj1024EEEEEEEvNS_9BwdParamsE,@"STO_CUDA_ENTRY STV_DEFAULT"
_ZN10layer_norm22ln_bwd_finalize_kernelINS_22Kernel_traits_finalizeILj10240E13__nv_bfloat16S2_S2_fjLj1024ELj4ENS_18Kernel_traits_baseILj10240ES2_S2_S2_fjLj1024EEEEEEEvNS_9BwdParamsE:
.text._ZN10layer_norm22ln_bwd_finalize_kernelINS_22Kernel_traits_finalizeILj10240E13__nv_bfloat16S2_S2_fjLj1024ELj4ENS_18Kernel_traits_baseILj10240ES2_S2_S2_fjLj1024EEEEEEEvNS_9BwdParamsE:
        /* <DEDUP_REMOVED lines=25> */
.L_x_3036:
        /* <DEDUP_REMOVED lines=28> */
.L_x_3029:
        /* <DEDUP_REMOVED lines=33> */
.L_x_3028:
[----:B------:R-:W-:Y:S05]  /*0560*/  BSYNC B1 ;  /* 0x0000000000017941 */ /* 0x000fea0003800000 */
.L_x_3027:
        /* <DEDUP_REMOVED lines=23> */
.L_x_3031:
[----:B------:R-:W-:Y:S05]  /*06e0*/  BSYNC B1 ;  /* 0x0000000000017941 */ /* 0x000fea0003800000 */
.L_x_3030:
        /* <DEDUP_REMOVED lines=11> */
.L_x_3026:
[----:B------:R-:W-:Y:S05]  /*07a0*/  BSYNC B0 ;  /* 0x0000000000007941 */ /* 0x000fea0003800000 */
.L_x_3025:
        /* <DEDUP_REMOVED lines=29> */
.L_x_3047:
[----:B------:R-:W-:Y:S01]  /*0980*/  @!P1 SHF.R.U32.HI R12, RZ, 0x3, R0 ;  /* 0x00000003ff0c9819 */ /* 0x000fe20000011600 */
[----:B---3--:R-:W-:Y:S01]  /*0990*/  FADD.FTZ R14, R9, R14 ;  /* 0x0000000e090e7221 */ /* 0x008fe20000010000 */
[----:B--2---:R-:W-:Y:S02]  /*09a0*/  FADD.FTZ R11, R10, R11 ;  /* 0x0000000b0a0b7221 */ /* 0x004fe40000010000 */
[----:B------:R-:W-:-:S05]  /*09b0*/  @!P1 LOP3.LUT R12, R12, 0x1ffffffc, RZ, 0xc0, !PT ;  /* 0x1ffffffc0c0c9812 */ /* 0x000fca00078ec0ff */
[----:B------:R2:W-:Y:S04]  /*09c0*/  @!P1 STS [R12+UR4+0x2000], R14 ;  /* 0x0020000e0c009988 */ /* 0x0005e80008000804 */
[----:B------:R2:W-:Y:S02]  /*09d0*/  @!P1 STS [R12+UR4+0x2080], R11 ;  /* 0x0020800b0c009988 */ /* 0x0005e40008000804 */
.L_x_3032:
        /* <DEDUP_REMOVED lines=14> */
.L_x_3035:
[----:B------:R-:W-:Y:S05]  /*0ac0*/  BSYNC B0 ;  /* 0x0000000000007941 */ /* 0x000fea0003800000 */
.L_x_3034:
[C---:B------:R-:W-:Y:S02]  /*0ad0*/  ISETP.GT.U32.AND P1, PT, R3.reuse, -0x2801, PT ;  /* 0xffffd7ff0300780c */ /* 0x040fe40003f24070 */
[----:B------:R-:W-:Y:S02]  /*0ae0*/  IADD3 R3, R3, 0x2800, RZ ;  /* 0x0000280003037810 */ /* 0x000fe40007ffe0ff */
[----:B------:R-:W-:-:S09]  /*0af0*/  IADD3 R5, R5, 0x1400, RZ ;  /* 0x0000140005057810 */ /* 0x000fd20007ffe0ff */
[----:B------:R-:W-:Y:S05]  /*0b00*/  @P1 BRA `(.L_x_3036) ;  /* 0xfffffff400a01947 */ /* 0x000fea000383ffff */
[----:B------:R-:W-:Y:S05]  /*0b10*/  EXIT ;  /* 0x000000000000794d */ /* 0x000fea0003800000 */
.L_x_3033:
[----:B------:R-:W-:Y:S01]  /*0b20*/  HFMA2.MMA R19, -RZ, RZ, 0, 5.9604644775390625e-08 ;  /* 0x00000001ff137435 */ /* 0x000fe200000001ff */
[----:B---3--:R-:W-:Y:S01]  /*0b30*/  IMAD.MOV.U32 R20, RZ, RZ, R10 ;  /* 0x000000ffff147224 */ /* 0x008fe200078e000a */
[----:B------:R-:W-:Y:S02]  /*0b40*/  MOV R22, 0x1f ;  /* 0x0000001f00167802 */ /* 0x000fe40000000f00 */
[----:B------:R-:W-:-:S07]  /*0b50*/  MOV R17, 0xffffffff ;  /* 0xffffffff00117802 */ /* 0x000fce0000000f00 */
[----:B012---:R-:W-:Y:S05]  /*0b60*/  WARPSYNC.COLLECTIVE R17, `(.L_x_3037) ;  /* 0x0000000011087348 */ /* 0x007fea0003c00000 */
[----:B------:R3:W4:Y:S02]  /*0b70*/  SHFL.BFLY P2, R18, R20, R19, R22 ;  /* 0x0c00001314127389 */ /* 0x0007240000040016 */
[----:B01234-:R-:W-:Y:S01]  /*0b80*/  ENDCOLLECTIVE ;  /* 0x000000000000791b */ /* 0x01ffe20003800000 */
.L_x_3037:
[----:B------:R-:W-:Y:S01]  /*0b90*/  HFMA2.MMA R19, -RZ, RZ, 0, 1.1920928955078125e-07 ;  /* 0x00000002ff137435 */ /* 0x000fe200000001ff */
[----:B------:R-:W-:-:S04]  /*0ba0*/  IMAD.MOV.U32 R11, RZ, RZ, R18 ;  /* 0x000000ffff0b7224 */ /* 0x000fc800078e0012 */
[----:B------:R-:W-:-:S05]  /*0bb0*/  FADD.FTZ R11, R10, R11 ;  /* 0x0000000b0a0b7221 */ /* 0x000fca0000010000 */
[----:B------:R-:W-:-:S07]  /*0bc0*/  MOV R20, R11 ;  /* 0x0000000b00147202 */ /* 0x000fce0000000f00 */
[----:B------:R-:W-:Y:S05]  /*0bd0*/  WARPSYNC.COLLECTIVE R17, `(.L_x_3038) ;  /* 0x0000000011087348 */ /* 0x000fea0003c00000 */
[----:B------:R0:W1:Y:S02]  /*0be0*/  SHFL.BFLY P2, R18, R20, R19, R22 ;  /* 0x0c00001314127389 */ /* 0x0000640000040016 */
[----:B01----:R-:W-:Y:S01]  /*0bf0*/  ENDCOLLECTIVE ;  /* 0x000000000000791b */ /* 0x003fe20003800000 */
.L_x_3038:
[----:B------:R-:W-:Y:S01]  /*0c00*/  HFMA2.MMA R19, -RZ, RZ, 0, 2.384185791015625e-07 ;  /* 0x00000004ff137435 */ /* 0x000fe200000001ff */
[----:B------:R-:W-:-:S05]  /*0c10*/  MOV R12, R18 ;  /* 0x00000012000c7202 */ /* 0x000fca0000000f00 */
[----:B------:R-:W-:-:S04]  /*0c20*/  FADD.FTZ R12, R11, R12 ;  /* 0x0000000c0b0c7221 */ /* 0x000fc80000010000 */
[----:B------:R-:W-:-:S07]  /*0c30*/  IMAD.MOV.U32 R20, RZ, RZ, R12 ;  /* 0x000000ffff147224 */ /* 0x000fce00078e000c */
[----:B------:R-:W-:Y:S05]  /*0c40*/  WARPSYNC.COLLECTIVE R17, `(.L_x_3039) ;  /* 0x0000000011087348 */ /* 0x000fea0003c00000 */
[----:B------:R0:W1:Y:S02]  /*0c50*/  SHFL.BFLY P2, R18, R20, R19, R22 ;  /* 0x0c00001314127389 */ /* 0x0000640000040016 */
[----:B01----:R-:W-:Y:S01]  /*0c60*/  ENDCOLLECTIVE ;  /* 0x000000000000791b */ /* 0x003fe20003800000 */
.L_x_3039:
[----:B------:R-:W-:Y:S01]  /*0c70*/  IMAD.MOV.U32 R19, RZ, RZ, 0x8 ;  /* 0x00000008ff137424 */ /* 0x000fe200078e00ff */
[----:B------:R-:W-:-:S05]  /*0c80*/  MOV R13, R18 ;  /* 0x00000012000d7202 */ /* 0x000fca0000000f00 */
[----:B------:R-:W-:-:S05]  /*0c90*/  FADD.FTZ R13, R12, R13 ;  /* 0x0000000d0c0d7221 */ /* 0x000fca0000010000 */
[----:B------:R-:W-:-:S07]  /*0ca0*/  MOV R20, R13 ;  /* 0x0000000d00147202 */ /* 0x000fce0000000f00 */
[----:B------:R-:W-:Y:S05]  /*0cb0*/  WARPSYNC.COLLECTIVE R17, `(.L_x_3040) ;  /* 0x0000000011087348 */ /* 0x000fea0003c00000 */
[----:B------:R0:W1:Y:S02]  /*0cc0*/  SHFL.BFLY P2, R18, R20, R19, R22 ;  /* 0x0c00001314127389 */ /* 0x0000640000040016 */
[----:B01----:R-:W-:Y:S01]  /*0cd0*/  ENDCOLLECTIVE ;  /* 0x000000000000791b */ /* 0x003fe20003800000 */
.L_x_3040:
[----:B------:R-:W-:Y:S01]  /*0ce0*/  HFMA2.MMA R19, -RZ, RZ, 0, 9.5367431640625e-07 ;  /* 0x00000010ff137435 */ /* 0x000fe200000001ff */
[----:B------:R-:W-:-:S05]  /*0cf0*/  MOV R10, R18 ;  /* 0x00000012000a7202 */ /* 0x000fca0000000f00 */
[----:B------:R-:W-:-:S05]  /*0d00*/  FADD.FTZ R10, R13, R10 ;  /* 0x0000000a0d0a7221 */ /* 0x000fca0000010000 */
[----:B------:R-:W-:-:S07]  /*0d10*/  MOV R20, R10 ;  /* 0x0000000a00147202 */ /* 0x000fce0000000f00 */
[----:B------:R-:W-:Y:S05]  /*0d20*/  WARPSYNC.COLLECTIVE R17, `(.L_x_3041) ;  /* 0x0000000011087348 */ /* 0x000fea0003c00000 */
[----:B------:R0:W1:Y:S02]  /*0d30*/  SHFL.BFLY P2, R18, R20, R19, R22 ;  /* 0x0c00001314127389 */ /* 0x0000640000040016 */
[----:B01----:R-:W-:Y:S01]  /*0d40*/  ENDCOLLECTIVE ;  /* 0x000000000000791b */ /* 0x003fe20003800000 */
.L_x_3041:
[----:B------:R-:W-:Y:S01]  /*0d50*/  HFMA2.MMA R19, -RZ, RZ, 0, 5.9604644775390625e-08 ;  /* 0x00000001ff137435 */ /* 0x000fe200000001ff */
[----:B------:R-:W-:Y:S01]  /*0d60*/  MOV R20, R9 ;  /* 0x0000000900147202 */ /* 0x000fe20000000f00 */
[----:B------:R-:W-:-:S09]  /*0d70*/  IMAD.MOV.U32 R11, RZ, RZ, R18 ;  /* 0x000000ffff0b7224 */ /* 0x000fd200078e0012 */
[----:B------:R-:W-:Y:S05]  /*0d80*/  WARPSYNC.COLLECTIVE R17, `(.L_x_3042) ;  /* 0x0000000011087348 */ /* 0x000fea0003c00000 */
[----:B------:R0:W1:Y:S02]  /*0d90*/  SHFL.BFLY P2, R18, R20, R19, R22 ;  /* 0x0c00001314127389 */ /* 0x0000640000040016 */
[----:B01----:R-:W-:Y:S01]  /*0da0*/  ENDCOLLECTIVE ;  /* 0x000000000000791b */ /* 0x003fe20003800000 */
.L_x_3042:
[----:B------:R-:W-:Y:S01]  /*0db0*/  HFMA2.MMA R19, -RZ, RZ, 0, 1.1920928955078125e-07 ;  /* 0x00000002ff137435 */ /* 0x000fe200000001ff */
[----:B------:R-:W-:-:S05]  /*0dc0*/  MOV R12, R18 ;  /* 0x00000012000c7202 */ /* 0x000fca0000000f00 */
[----:B------:R-:W-:-:S04]  /*0dd0*/  FADD.FTZ R14, R9, R12 ;  /* 0x0000000c090e7221 */ /* 0x000fc80000010000 */
[----:B------:R-:W-:-:S07]  /*0de0*/  IMAD.MOV.U32 R20, RZ, RZ, R14 ;  /* 0x000000ffff147224 */ /* 0x000fce00078e000e */
[----:B------:R-:W-:Y:S05]  /*0df0*/  WARPSYNC.COLLECTIVE R17, `(.L_x_3043) ;  /* 0x0000000011087348 */ /* 0x000fea0003c00000 */
[----:B------:R0:W1:Y:S02]  /*0e00*/  SHFL.BFLY P2, R18, R20, R19, R22 ;  /* 0x0c00001314127389 */ /* 0x0000640000040016 */
[----:B01----:R-:W-:Y:S01]  /*0e10*/  ENDCOLLECTIVE ;  /* 0x000000000000791b */ /* 0x003fe20003800000 */
.L_x_3043:
[----:B------:R-:W-:Y:S01]  /*0e20*/  IMAD.MOV.U32 R19, RZ, RZ, 0x4 ;  /* 0x00000004ff137424 */ /* 0x000fe200078e00ff */
[----:B------:R-:W-:-:S05]  /*0e30*/  MOV R13, R18 ;  /* 0x00000012000d7202 */ /* 0x000fca0000000f00 */
[----:B------:R-:W-:-:S05]  /*0e40*/  FADD.FTZ R15, R14, R13 ;  /* 0x0000000d0e0f7221 */ /* 0x000fca0000010000 */
[----:B------:R-:W-:-:S07]  /*0e50*/  MOV R20, R15 ;  /* 0x0000000f00147202 */ /* 0x000fce0000000f00 */
[----:B------:R-:W-:Y:S05]  /*0e60*/  WARPSYNC.COLLECTIVE R17, `(.L_x_3044) ;  /* 0x0000000011087348 */ /* 0x000fea0003c00000 */
[----:B------:R0:W1:Y:S02]  /*0e70*/  SHFL.BFLY P2, R18, R20, R19, R22 ;  /* 0x0c00001314127389 */ /* 0x0000640000040016 */
[----:B01----:R-:W-:Y:S01]  /*0e80*/  ENDCOLLECTIVE ;  /* 0x000000000000791b */ /* 0x003fe20003800000 */
.L_x_3044:
[----:B------:R-:W-:Y:S01]  /*0e90*/  HFMA2.MMA R19, -RZ, RZ, 0, 4.76837158203125e-07 ;  /* 0x00000008ff137435 */ /* 0x000fe200000001ff */
[----:B------:R-:W-:-:S05]  /*0ea0*/  MOV R16, R18 ;  /* 0x0000001200107202 */ /* 0x000fca0000000f00 */
[----:B------:R-:W-:-:S05]  /*0eb0*/  FADD.FTZ R16, R15, R16 ;  /* 0x000000100f107221 */ /* 0x000fca0000010000 */
[----:B------:R-:W-:-:S07]  /*0ec0*/  MOV R20, R16 ;  /* 0x0000001000147202 */ /* 0x000fce0000000f00 */
[----:B------:R-:W-:Y:S05]  /*0ed0*/  WARPSYNC.COLLECTIVE R17, `(.L_x_3045) ;  /* 0x0000000011087348 */ /* 0x000fea0003c00000 */
[----:B------:R0:W1:Y:S02]  /*0ee0*/  SHFL.BFLY P2, R18, R20, R19, R22 ;  /* 0x0c00001314127389 */ /* 0x0000640000040016 */
[----:B01----:R-:W-:Y:S01]  /*0ef0*/  ENDCOLLECTIVE ;  /* 0x000000000000791b */ /* 0x003fe20003800000 */
.L_x_3045:
[----:B------:R-:W-:Y:S01]  /*0f00*/  HFMA2.MMA R19, -RZ, RZ, 0, 9.5367431640625e-07 ;  /* 0x00000010ff137435 */ /* 0x000fe200000001ff */
[----:B------:R-:W-:-:S04]  /*0f10*/  IMAD.MOV.U32 R9, RZ, RZ, R18 ;  /* 0x000000ffff097224 */ /* 0x000fc800078e0012 */
[----:B------:R-:W-:-:S05]  /*0f20*/  FADD.FTZ R9, R16, R9 ;  /* 0x0000000910097221 */ /* 0x000fca0000010000 */
[----:B------:R-:W-:-:S07]  /*0f30*/  MOV R20, R9 ;  /* 0x0000000900147202 */ /* 0x000fce0000000f00 */
[----:B------:R-:W-:Y:S05]  /*0f40*/  WARPSYNC.COLLECTIVE R17, `(.L_x_3046) ;  /* 0x0000000011087348 */ /* 0x000fea0003c00000 */
[----:B------:R0:W1:Y:S02]  /*0f50*/  SHFL.BFLY P2, R18, R20, R19, R22 ;  /* 0x0c00001314127389 */ /* 0x0000640000040016 */
[----:B01----:R-:W-:Y:S01]  /*0f60*/  ENDCOLLECTIVE ;  /* 0x000000000000791b */ /* 0x003fe20003800000 */
.L_x_3046:
[----:B------:R-:W-:Y:S01]  /*0f70*/  MOV R14, R18 ;  /* 0x00000012000e7202 */ /* 0x000fe20000000f00 */
[----:B------:R-:W-:Y:S06]  /*0f80*/  BRA `(.L_x_3047) ;  /* 0xfffffff8007c7947 */ /* 0x000fec000383ffff */
.L_x_3048:
        /* <DEDUP_REMOVED lines=15> */
.L_x_5516:


//--------------------- .text._ZN10layer_norm13ln_bwd_kernelINS_13Kernel_traitsI13__nv_bfloat16S2_S2_fjLj10240ELj2ELj1ELj4ELj16ENS_18Kernel_traits_baseILj10240ES2_S2_S2_fjLj128EEEEEEEvNS_9BwdParamsE --------------------------
	.section	.text._ZN10layer_norm13ln_bwd_kernelINS_13Kernel_traitsI13__nv_bfloat16S2_S2_fjLj10240ELj2ELj1ELj4ELj16ENS_18Kernel_traits_baseILj10240ES2_S2_S2_fjLj128EEEEEEEvNS_9BwdParamsE,"ax",@progbits
	.align	128
        .global         _ZN10layer_norm13ln_bwd_kernelINS_13Kernel_traitsI13__nv_bfloat16S2_S2_fjLj10240ELj2ELj1ELj4ELj16ENS_18Kernel_traits_baseILj10240ES2_S2_S2_fjLj128EEEEEEEvNS_9BwdParamsE
        .type           _ZN10layer_norm13ln_bwd_kernelINS_13Kernel_traitsI13__nv_bfloat16S2_S2_fjLj10240ELj2ELj1ELj4ELj16ENS_18Kernel_traits_baseILj10240ES2_S2_S2_fjLj128EEEEEEEvNS_9BwdParamsE,@function
        .size           _ZN10layer_norm13ln_bwd_kernelINS_13Kernel_traitsI13__nv_bfloat16S2_S2_fjLj10240ELj2ELj1ELj4ELj16ENS_18Kernel_traits_baseILj10240ES2_S2_S2_fjLj128EEEEEEEvNS_9BwdParamsE,(.L_x_5517 - _ZN10layer_norm13ln_bwd_kernelINS_13Kernel_traitsI13__nv_bfloat16S2_S2_fjLj10240ELj2ELj1ELj4ELj16ENS_18Kernel_traits_baseILj10240ES2_S2_S2_fjLj128EEEEEEEvNS_9BwdParamsE)
        .other          _ZN10layer_norm13ln_bwd_kernelINS_13Kernel_traitsI13__nv_bfloat16S2_S2_fjLj10240ELj2ELj1ELj4ELj16ENS_18Kernel_traits_baseILj10240ES2_S2_S2_fjLj128EEEEEEEvNS_9BwdParamsE,@"STO_CUDA_ENTRY STV_DEFAULT"
_ZN10layer_norm13ln_bwd_kernelINS_13Kernel_traitsI13__nv_bfloat16S2_S2_fjLj10240ELj2ELj1ELj4ELj16ENS_18Kernel_traits_baseILj10240ES2_S2_S2_fjLj128EEEEEEEvNS_9BwdParamsE:
.text._ZN10layer_norm13ln_bwd_kernelINS_13Kernel_traitsI13__nv_bfloat16S2_S2_fjLj10240ELj2ELj1ELj4ELj16ENS_18Kernel_traits_baseILj10240ES2_S2_S2_fjLj128EEEEEEEvNS_9BwdParamsE:
        /* <DEDUP_REMOVED lines=188> */
.L_x_3055:
        /* <DEDUP_REMOVED lines=661> */
.L_x_3066:
        /* <DEDUP_REMOVED lines=43> */
.L_x_3052:
[----:B------:R-:W-:Y:S05]  /*37c0*/  BSYNC B0 ;  /* 0x0000000000007941 */ /* 0x000fea0003800000 */
.L_x_3051:
        /* <DEDUP_REMOVED lines=17> */
[----:B------:R-:W-:-:S07]  /*38e0*/  LOP3.LUT R77, R140, 0x2, RZ, 0xc, !PT ;  /* 0x000000028c4d7812 */ /* 0x000fce00078e0cff */
.L_x_3054:
[----:B------:R-:W2:Y:S04]  /*38f0*/  LDG.E.STRONG.GPU R74, desc[UR6][R72.64] ;  /* 0x00000006484a7981 */ /* 0x000ea8000c1ef900 */
[----:B--2---:R-:W-:Y:S01]  /*3900*/  CCTL.IVALL ;  /* 0x00000000ff00798f */ /* 0x004fe20002000000 */
[----:B------:R-:W-:Y:S05]  /*3910*/  YIELD ;  /* 0x0000000000007946 */ /* 0x000fea0003800000 */
[----:B------:R-:W-:-:S13]  /*3920*/  ISETP.NE.AND P0, PT, R74, R77, PT ;  /* 0x0000004d4a00720c */ /* 0x000fda0003f05270 */
[----:B------:R-:W-:Y:S05]  /*3930*/  @P0 BRA `(.L_x_3054) ;  /* 0xfffffffc00ec0947 */ /* 0x000fea000383ffff */
.L_x_3053:
        /* <DEDUP_REMOVED lines=32> */
[----:B------:R-:W-:Y:S01]  /*3b40*/  FMUL.FTZ R73, R72, 9.7656251455191522837e-05 ;  /* 0x38cccccd48497820 */ /* 0x000fe20000410000 */
[----:B-1----:R-:W-:Y:S01]  /*3b50*/  FADD.FTZ R74, R77, R74 ;  /* 0x0000004a4d4a7221 */ /* 0x002fe20000010000 */
[----:B------:R-:W0:Y:S03]  /*3b60*/  S2R R72, SR_CTAID.X ;  /* 0x0000000000487919 */ /* 0x000e260000002500 */
[----:B------:R-:W-:-:S04]  /*3b70*/  FMUL.FTZ R74, R74, 9.7656251455191522837e-05 ;  /* 0x38cccccd4a4a7820 */ /* 0x000fc80000410000 */
        /* <DEDUP_REMOVED lines=244> */
.L_x_3049:
        /* <DEDUP_REMOVED lines=38> */
.L_x_3050:
[----:B------:R-:W-:Y:S01]  /*4d20*/  HFMA2.MMA R242, -RZ, RZ, 0, 9.5367431640625e-07 ;  /* 0x00000010fff27435 */ /* 0x000fe200000001ff */
[----:B------:R-:W-:Y:S02]  /*4d30*/  MOV R240, R73 ;  /* 0x0000004900f07202 */ /* 0x000fe40000000f00 */
[----:B------:R-:W-:Y:S02]  /*4d40*/  MOV R243, 0x1f ;  /* 0x0000001f00f37802 */ /* 0x000fe40000000f00 */
[----:B------:R-:W-:-:S07]  /*4d50*/  MOV R81, 0xffffffff ;  /* 0xffffffff00517802 */ /* 0x000fce0000000f00 */
[----:B------:R-:W-:Y:S05]  /*4d60*/  WARPSYNC.COLLECTIVE R81, `(.L_x_3056) ;  /* 0x0000000051087348 */ /* 0x000fea0003c00000 */
[----:B------:R0:W1:Y:S02]  /*4d70*/  SHFL.DOWN P0, R93, R240, R242, R243 ;  /* 0x080000f2f05d7389 */ /* 0x00006400000000f3 */
[----:B01----:R-:W-:Y:S01]  /*4d80*/  ENDCOLLECTIVE ;  /* 0x000000000000791b */ /* 0x003fe20003800000 */
.L_x_3056:
[----:B------:R-:W-:Y:S02]  /*4d90*/  MOV R240, R75 ;  /* 0x0000004b00f07202 */ /* 0x000fe40000000f00 */
[----:B------:R-:W-:-:S07]  /*4da0*/  MOV R76, R93 ;  /* 0x0000005d004c7202 */ /* 0x000fce0000000f00 */
[----:B------:R-:W-:Y:S05]  /*4db0*/  WARPSYNC.COLLECTIVE R81, `(.L_x_3057) ;  /* 0x0000000051087348 */ /* 0x000fea0003c00000 */
[----:B------:R0:W1:Y:S02]  /*4dc0*/  SHFL.DOWN P0, R93, R240, R242, R243 ;  /* 0x080000f2f05d7389 */ /* 0x00006400000000f3 */
[----:B01----:R-:W-:Y:S01]  /*4dd0*/  ENDCOLLECTIVE ;  /* 0x000000000000791b */ /* 0x003fe20003800000 */
.L_x_3057:
[----:B------:R-:W-:Y:S01]  /*4de0*/  FADD.FTZ R76, R73, R76 ;  /* 0x0000004c494c7221 */ /* 0x000fe20000010000 */
[----:B------:R-:W-:-:S04]  /*4df0*/  HFMA2.MMA R242, -RZ, RZ, 0, 4.76837158203125e-07 ;  /* 0x00000008fff27435 */ /* 0x000fc800000001ff */
[----:B------:R-:W-:Y:S02]  /*4e00*/  MOV R240, R76 ;  /* 0x0000004c00f07202 */ /* 0x000fe40000000f00 */
[----:B------:R-:W-:-:S07]  /*4e10*/  MOV R78, R93 ;  /* 0x0000005d004e7202 */ /* 0x000fce0000000f00 */
[----:B------:R-:W-:Y:S05]  /*4e20*/  WARPSYNC.COLLECTIVE R81, `(.L_x_3058) ;  /* 0x0000000051087348 */ /* 0x000fea0003c00000 */
[----:B------:R0:W1:Y:S02]  /*4e30*/  SHFL.DOWN P0, R93, R240, R242, R243 ;  /* 0x080000f2f05d7389 */ /* 0x00006400000000f3 */
[----:B01----:R-:W-:Y:S01]  /*4e40*/  ENDCOLLECTIVE ;  /* 0x000000000000791b */ /* 0x003fe20003800000 */
.L_x_3058:
[----:B------:R-:W-:-:S05]  /*4e50*/  FADD.FTZ R78, R75, R78 ;  /* 0x0000004e4b4e7221 */ /* 0x000fca0000010000 */
[----:B------:R-:W-:Y:S02]  /*4e60*/  MOV R240, R78 ;  /* 0x0000004e00f07202 */ /* 0x000fe40000000f00 */
[----:B------:R-:W-:-:S07]  /*4e70*/  MOV R77, R93 ;  /* 0x0000005d004d7202 */ /* 0x000fce0000000f00 */
[----:B------:R-:W-:Y:S05]  /*4e80*/  WARPSYNC.COLLECTIVE R81, `(.L_x_3059) ;  /* 0x0000000051087348 */ /* 0x000fea0003c00000 */
[----:B------:R0:W1:Y:S02]  /*4e90*/  SHFL.DOWN P0, R93, R240, R242, R243 ;  /* 0x080000f2f05d7389 */ /* 0x00006400000000f3 */
[----:B01----:R-:W-:Y:S01]  /*4ea0*/  ENDCOLLECTIVE ;  /* 0x000000000000791b */ /* 0x003fe20003800000 */
.L_x_3059:
[----:B------:R-:W-:Y:S01]  /*4eb0*/  FADD.FTZ R77, R76, R77 ;  /* 0x0000004d4c4d7221 */ /* 0x000fe20000010000 */
[----:B------:R-:W-:-:S04]  /*4ec0*/  HFMA2.MMA R242, -RZ, RZ, 0, 2.384185791015625e-07 ;  /* 0x00000004fff27435 */ /* 0x000fc800000001ff */
[----:B------:R-:W-:Y:S02]  /*4ed0*/  MOV R240, R77 ;  /* 0x0000004d00f07202 */ /* 0x000fe40000000f00 */
[----:B------:R-:W-:-:S07]  /*4ee0*/  MOV R79, R93 ;  /* 0x0000005d004f7202 */ /* 0x000fce0000000f00 */
[----:B------:R-:W-:Y:S05]  /*4ef0*/  WARPSYNC.COLLECTIVE R81, `(.L_x_3060) ;  /* 0x0000000051087348 */ /* 0x000fea0003c00000 */
[----:B------:R0:W1:Y:S02]  /*4f00*/  SHFL.DOWN P0, R93, R240, R242, R243 ;  /* 0x080000f2f05d7389 */ /* 0x00006400000000f3 */
[----:B01----:R-:W-:Y:S01]  /*4f10*/  ENDCOLLECTIVE ;  /* 0x000000000000791b */ /* 0x003fe20003800000 */
.L_x_3060:
[----:B------:R-:W-:-:S05]  /*4f20*/  FADD.FTZ R79, R78, R79 ;  /* 0x0000004f4e4f7221 */ /* 0x000fca0000010000 */
[----:B------:R-:W-:Y:S02]  /*4f30*/  MOV R240, R79 ;  /* 0x0000004f00f07202 */ /* 0x000fe40000000f00 */
[----:B------:R-:W-:-:S07]  /*4f40*/  MOV R80, R93 ;  /* 0x0000005d00507202 */ /* 0x000fce0000000f00 */
[----:B------:R-:W-:Y:S05]  /*4f50*/  WARPSYNC.COLLECTIVE R81, `(.L_x_3061) ;  /* 0x0000000051087348 */ /* 0x000fea0003c00000 */
[----:B------:R0:W1:Y:S02]  /*4f60*/  SHFL.DOWN P0, R93, R240, R242, R243 ;  /* 0x080000f2f05d7389 */ /* 0x00006400000000f3 */
[----:B01----:R-:W-:Y:S01]  /*4f70*/  ENDCOLLECTIVE ;  /* 0x000000000000791b */ /* 0x003fe20003800000 */
.L_x_3061:
[----:B------:R-:W-:Y:S01]  /*4f80*/  FADD.FTZ R80, R77, R80 ;  /* 0x000000504d507221 */ /* 0x000fe20000010000 */
[----:B------:R-:W-:-:S04]  /*4f90*/  HFMA2.MMA R242, -RZ, RZ, 0, 1.1920928955078125e-07 ;  /* 0x00000002fff27435 */ /* 0x000fc800000001ff */
[----:B------:R-:W-:Y:S02]  /*4fa0*/  MOV R240, R80 ;  /* 0x0000005000f07202 */ /* 0x000fe40000000f00 */
[----:B------:R-:W-:-:S07]  /*4fb0*/  MOV R92, R93 ;  /* 0x0000005d005c7202 */ /* 0x000fce0000000f00 */
[----:B------:R-:W-:Y:S05]  /*4fc0*/  WARPSYNC.COLLECTIVE R81, `(.L_x_3062) ;  /* 0x0000000051087348 */ /* 0x000fea0003c00000 */
[----:B------:R0:W1:Y:S02]  /*4fd0*/  SHFL.DOWN P0, R93, R240, R242, R243 ;  /* 0x080000f2f05d7389 */ /* 0x00006400000000f3 */
[----:B01----:R-:W-:Y:S01]  /*4fe0*/  ENDCOLLECTIVE ;  /* 0x000000000000791b */ /* 0x003fe20003800000 */
.L_x_3062:
[----:B------:R-:W-:-:S05]  /*4ff0*/  FADD.FTZ R92, R79, R92 ;  /* 0x0000005c4f5c7221 */ /* 0x000fca0000010000 */
[----:B------:R-:W-:Y:S02]  /*5000*/  MOV R240, R92 ;  /* 0x0000005c00f07202 */ /* 0x000fe40000000f00 */
[----:B------:R-:W-:-:S07]  /*5010*/  MOV R73, R93 ;  /* 0x0000005d00497202 */ /* 0x000fce0000000f00 */
[----:B------:R-:W-:Y:S05]  /*5020*/  WARPSYNC.COLLECTIVE R81, `(.L_x_3063) ;  /* 0x0000000051087348 */ /* 0x000fea0003c00000 */
[----:B------:R0:W1:Y:S02]  /*5030*/  SHFL.DOWN P0, R93, R240, R242, R243 ;  /* 0x080000f2f05d7389 */ /* 0x00006400000000f3 */
[----:B01----:R-:W-:Y:S01]  /*5040*/  ENDCOLLECTIVE ;  /* 0x000000000000791b */ /* 0x003fe20003800000 */
.L_x_3063:
[----:B------:R-:W-:Y:S01]  /*5050*/  FADD.FTZ R73, R80, R73 ;  /* 0x0000004950497221 */ /* 0x000fe20000010000 */
[----:B------:R-:W-:-:S04]  /*5060*/  HFMA2.MMA R242, -RZ, RZ, 0, 5.9604644775390625e-08 ;  /* 0x00000001fff27435 */ /* 0x000fc800000001ff */
[----:B------:R-:W-:Y:S02]  /*5070*/  MOV R240, R73 ;  /* 0x0000004900f07202 */ /* 0x000fe40000000f00 */
[----:B------:R-:W-:-:S07]  /*5080*/  MOV R75, R93 ;  /* 0x0000005d004b7202 */ /* 0x000fce0000000f00 */
[----:B------:R-:W-:Y:S05]  /*5090*/  WARPSYNC.COLLECTIVE R81, `(.L_x_3064) ;  /* 0x0000000051087348 */ /* 0x000fea0003c00000 */
[----:B------:R0:W1:Y:S02]  /*50a0*/  SHFL.DOWN P0, R93, R240, R242, R243 ;  /* 0x080000f2f05d7389 */ /* 0x00006400000000f3 */
[----:B01----:R-:W-:Y:S01]  /*50b0*/  ENDCOLLECTIVE ;  /* 0x000000000000791b */ /* 0x003fe20003800000 */
.L_x_3064:
[----:B------:R-:W-:-:S05]  /*50c0*/  FADD.FTZ R75, R92, R75 ;  /* 0x0000004b5c4b7221 */ /* 0x000fca0000010000 */
[----:B------:R-:W-:Y:S02]  /*50d0*/  MOV R240, R75 ;  /* 0x0000004b00f07202 */ /* 0x000fe40000000f00 */
[----:B------:R-:W-:-:S07]  /*50e0*/  MOV R76, R93 ;  /* 0x0000005d004c7202 */ /* 0x000fce0000000f00 */
[----:B------:R-:W-:Y:S05]  /*50f0*/  WARPSYNC.COLLECTIVE R81, `(.L_x_3065) ;  /* 0x0000000051087348 */ /* 0x000fea0003c00000 */
[----:B------:R0:W1:Y:S02]  /*5100*/  SHFL.DOWN P0, R93, R240, R242, R243 ;  /* 0x080000f2f05d7389 */ /* 0x00006400000000f3 */
[----:B01----:R-:W-:Y:S01]  /*5110*/  ENDCOLLECTIVE ;  /* 0x000000000000791b */ /* 0x003fe20003800000 */
.L_x_3065:
[----:B------:R-:W-:Y:S01]  /*5120*/  MOV R78, R93 ;  /* 0x0000005d004e7202 */ /* 0x000fe20000000f00 */
[----:B------:R-:W-:Y:S06]  /*5130*/  BRA `(.L_x_3066) ;  /* 0xffffffe000f47947 */ /* 0x000fec000383ffff */
.L_x_3067:
        /* <DEDUP_REMOVED lines=12> */
.L_x_5517:


//--------------------- .text._ZN10layer_norm22ln_bwd_finalize_kernelINS_22Kernel_traits_finalizeILj10240E6__halffS2_fjLj1024ELj4ENS_18Kernel_traits_baseILj10240ES2_fS2_fjLj1024EEEEEEEvNS_9BwdParamsE --------------------------
	.section	.text._ZN10layer_norm22ln_bwd_finalize_kernelINS_22Kernel_traits_finalizeILj10240E6__halffS2_fjLj1024ELj4ENS_18Kernel_traits_baseILj10240ES2_fS2_fjLj1024EEEEEEEvNS_9BwdParamsE,"ax",@progbits
	.align	128
        .global         _ZN10layer_norm22ln_bwd_finalize_kernelINS_22Kernel_traits_finalizeILj10240E6__halffS2_fjLj1024ELj4ENS_18Kernel_traits_baseILj10240ES2_fS2_fjLj1024EEEEEEEvNS_9BwdParamsE
        .type           _ZN10layer_norm22ln_bwd_finalize_kernelINS_22Kernel_traits_finalizeILj10240E6__halffS2_fjLj1024ELj4ENS_18Kernel_traits_baseILj10240ES2_fS2_fjLj1024EEEEEEEvNS_9BwdParamsE,@function
        .size           _ZN10layer_norm22ln_bwd_finalize_kernelINS_22Kernel_traits_finalizeILj10240E6__halffS2_fjLj1024ELj4ENS_18Kernel_traits_baseILj10240ES2_fS2_fjLj1024EEEEEEEvNS_9BwdParamsE,(.L_x_5518 - _ZN10layer_norm22ln_bwd_finalize_kernelINS_22Kernel_traits_finalizeILj10240E6__halffS2_fjLj1024ELj4ENS_18Kernel_traits_baseILj10240ES2_fS2_fjLj1024EEEEEEEvNS_9BwdParamsE)
        .other          _ZN10layer_norm22ln_bwd_finalize_kernelINS_22Kernel_traits_finalizeILj10240E6__halffS2_fjLj1024ELj4ENS_18Kernel_traits_baseILj10240ES2_fS2_fjLj1024EEEEEEEvNS_9BwdParamsE,@"STO_CUDA_ENTRY STV_DEFAULT"
_ZN10layer_norm22ln_bwd_finalize_kernelINS_22Kernel_traits_finalizeILj10240E6__halffS2_fjLj1024ELj4ENS_18Kernel_traits_baseILj10240ES2_fS2_fjLj1024EEEEEEEvNS_9BwdParamsE:
.text._ZN10layer_norm22ln_bwd_finalize_kernelINS_22Kernel_traits_finalizeILj10240E6__halffS2_fjLj1024ELj4ENS_18Kernel_traits_baseILj10240ES2_fS2_fjLj1024EEEEEEEvNS_9BwdParamsE:
        /* <DEDUP_REMOVED lines=25> */
.L_x_3079:
        /* <DEDUP_REMOVED lines=28> */
.L_x_3072:
        /* <DEDUP_REMOVED lines=33> */
.L_x_3071:
[----:B------:R-:W-:Y:S05]  /*0560*/  BSYNC B1 ;  /* 0x0000000000017941 */ /* 0x000fea0003800000 */
.L_x_3070:
        /* <DEDUP_REMOVED lines=23> */
.L_x_3074:
[----:B------:R-:W-:Y:S05]  /*06e0*/  BSYNC B1 ;  /* 0x0000000000017941 */ /* 0x000fea0003800000 */
.L_x_3073:
        /* <DEDUP_REMOVED lines=11> */
.L_x_3069:
[----:B------:R-:W-:Y:S05]  /*07a0*/  BSYNC B0 ;  /* 0x0000000000007941 */ /* 0x000fea0003800000 */
.L_x_3068:
        /* <DEDUP_REMOVED lines=29> */
.L_x_3090:
[----:B------:R-:W-:Y:S01]  /*0980*/  @!P1 SHF.R.U32.HI R12, RZ, 0x3, R0 ;  /* 0x00000003ff0c9819 */ /* 0x000fe20000011600 */
[----:B---3--:R-:W-:Y:S01]  /*0990*/  FADD.FTZ R14, R9, R14 ;  /* 0x0000000e090e7221 */ /* 0x008fe20000010000 */
[----:B--2---:R-:W-:Y:S02]  /*09a0*/  FADD.FTZ R11, R10, R11 ;  /* 0x0000000b0a0b7221 */ /* 0x004fe40000010000 */
[----:B------:R-:W-:-:S05]  /*09b0*/  @!P1 LOP3.LUT R12, R12, 0x1ffffffc, RZ, 0xc0, !PT ;  /* 0x1ffffffc0c0c9812 */ /* 0x000fca00078ec0ff */
[----:B------:R2:W-:Y:S04]  /*09c0*/  @!P1 STS [R12+UR4+0x2000], R14 ;  /* 0x0020000e0c009988 */ /* 0x0005e80008000804 */
[----:B------:R2:W-:Y:S02]  /*09d0*/  @!P1 STS [R12+UR4+0x2080], R11 ;  /* 0x0020800b0c009988 */ /* 0x0005e40008000804 */
.L_x_3075:
        /* <DEDUP_REMOVED lines=14> */
.L_x_3078:
[----:B------:R-:W-:Y:S05]  /*0ac0*/  BSYNC B0 ;  /* 0x0000000000007941 */ /* 0x000fea0003800000 */
.L_x_3077:
[C---:B------:R-:W-:Y:S02]  /*0ad0*/  ISETP.GT.U32.AND P1, PT, R3.reuse, -0x2801, PT ;  /* 0xffffd7ff0300780c */ /* 0x040fe40003f24070 */
[----:B------:R-:W-:Y:S02]  /*0ae0*/  IADD3 R3, R3, 0x2800, RZ ;  /* 0x0000280003037810 */ /* 0x000fe40007ffe0ff */
[----:B------:R-:W-:-:S09]  /*0af0*/  IADD3 R5, R5, 0x1400, RZ ;  /* 0x0000140005057810 */ /* 0x000fd20007ffe0ff */
[----:B------:R-:W-:Y:S05]  /*0b00*/  @P1 BRA `(.L_x_3079) ;  /* 0xfffffff400a01947 */ /* 0x000fea000383ffff */
[----:B------:R-:W-:Y:S05]  /*0b10*/  EXIT ;  /* 0x000000000000794d */ /* 0x000fea0003800000 */
.L_x_3076:
[----:B------:R-:W-:Y:S01]  /*0b20*/  HFMA2.MMA R19, -RZ, RZ, 0, 5.9604644775390625e-08 ;  /* 0x00000001ff137435 */ /* 0x000fe200000001ff */
[----:B---3--:R-:W-:Y:S01]  /*0b30*/  IMAD.MOV.U32 R20, RZ, RZ, R10 ;  /* 0x000000ffff147224 */ /* 0x008fe200078e000a */
[----:B------:R-:W-:Y:S02]  /*0b40*/  MOV R22, 0x1f ;  /* 0x0000001f00167802 */ /* 0x000fe40000000f00 */
[----:B------:R-:W-:-:S07]  /*0b50*/  MOV R17, 0xffffffff ;  /* 0xffffffff00117802 */ /* 0x000fce0000000f00 */
[----:B012---:R-:W-:Y:S05]  /*0b60*/  WARPSYNC.COLLECTIVE R17, `(.L_x_3080) ;  /* 0x0000000011087348 */ /* 0x007fea0003c00000 */
[----:B------:R3:W4:Y:S02]  /*0b70*/  SHFL.BFLY P2, R18, R20, R19, R22 ;  /* 0x0c00001314127389 */ /* 0x0007240000040016 */
[----:B01234-:R-:W-:Y:S01]  /*0b80*/  ENDCOLLECTIVE ;  /* 0x000000000000791b */ /* 0x01ffe20003800000 */
.L_x_3080:
[----:B------:R-:W-:Y:S01]  /*0b90*/  HFMA2.MMA R19, -RZ, RZ, 0, 1.1920928955078125e-07 ;  /* 0x00000002ff137435 */ /* 0x000fe200000001ff */
[----:B------:R-:W-:-:S04]  /*0ba0*/  IMAD.MOV.U32 R11, RZ, RZ, R18 ;  /* 0x000000ffff0b7224 */ /* 0x000fc800078e0012 */
[----:B------:R-:W-:-:S05]  /*0bb0*/  FADD.FTZ R11, R10, R11 ;  /* 0x0000000b0a0b7221 */ /* 0x000fca0000010000 */
[----:B------:R-:W-:-:S07]  /*0bc0*/  MOV R20, R11 ;  /* 0x0000000b00147202 */ /* 0x000fce0000000f00 */
[----:B------:R-:W-:Y:S05]  /*0bd0*/  WARPSYNC.COLLECTIVE R17, `(.L_x_3081) ;  /* 0x0000000011087348 */ /* 0x000fea0003c00000 */
[----:B------:R0:W1:Y:S02]  /*0be0*/  SHFL.BFLY P2, R18, R20, R19, R22 ;  /* 0x0c00001314127389 */ /* 0x0000640000040016 */
[----:B01----:R-:W-:Y:S01]  /*0bf0*/  ENDCOLLECTIVE ;  /* 0x000000000000791b */ /* 0x003fe20003800000 */
.L_x_3081:
[----:B------:R-:W-:Y:S01]  /*0c00*/  HFMA2.MMA R19, -RZ, RZ, 0, 2.384185791015625e-07 ;  /* 0x00000004ff137435 */ /* 0x000fe200000001ff */
[----:B------:R-:W-:-:S05]  /*0c10*/  MOV R12, R18 ;  /* 0x00000012000c7202 */ /* 0x000fca0000000f00 */
[----:B------:R-:W-:-:S04]  /*0c20*/  FADD.FTZ R12, R11, R12 ;  /* 0x0000000c0b0c7221 */ /* 0x000fc80000010000 */
[----:B------:R-:W-:-:S07]  /*0c30*/  IMAD.MOV.U32 R20, RZ, RZ, R12 ;  /* 0x000000ffff147224 */ /* 0x000fce00078e000c */
[----:B------:R-:W-:Y:S05]  /*0c40*/  WARPSYNC.COLLECTIVE R17, `(.L_x_3082) ;  /* 0x0000000011087348 */ /* 0x000fea0003c00000 */
[----:B------:R0:W1:Y:S02]  /*0c50*/  SHFL.BFLY P2, R18, R20, R19, R22 ;  /* 0x0c00001314127389 */ /* 0x0000640000040016 */
[----:B01----:R-:W-:Y:S01]  /*0c60*/  ENDCOLLECTIVE ;  /* 0x000000000000791b */ /* 0x003fe20003800000 */
.L_x_3082:
[----:B------:R-:W-:Y:S01]  /*0c70*/  IMAD.MOV.U32 R19, RZ, RZ, 0x8 ;  /* 0x00000008ff137424 */ /* 0x000fe200078e00ff */
[----:B------:R-:W-:-:S05]  /*0c80*/  MOV R13, R18 ;  /* 0x00000012000d7202 */ /* 0x000fca0000000f00 */
[----:B------:R-:W-:-:S05]  /*0c90*/  FADD.FTZ R13, R12, R13 ;  /* 0x0000000d0c0d7221 */ /* 0x000fca0000010000 */
[----:B------:R-:W-:-:S07]  /*0ca0*/  MOV R20, R13 ;  /* 0x0000000d00147202 */ /* 0x000fce0000000f00 */
[----:B------:R-:W-:Y:S05]  /*0cb0*/  WARPSYNC.COLLECTIVE R17, `(.L_x_3083) ;  /* 0x0000000011087348 */ /* 0x000fea0003c00000 */
[----:B------:R0:W1:Y:S02]  /*0cc0*/  SHFL.BFLY P2, R18, R20, R19, R22 ;  /* 0x0c00001314127389 */ /* 0x0000640000040016 */
[----:B01----:R-:W-:Y:S01]  /*0cd0*/  ENDCOLLECTIVE ;  /* 0x000000000000791b */ /* 0x003fe20003800000 */
.L_x_3083:
[----:B------:R-:W-:Y:S01]  /*0ce0*/  HFMA2.MMA R19, -RZ, RZ, 0, 9.5367431640625e-07 ;  /* 0x00000010ff137435 */ /* 0x000fe200000001ff */
[----:B------:R-:W-:-:S05]  /*0cf0*/  MOV R10, R18 ;  /* 0x00000012000a7202 */ /* 0x000fca0000000f00 */
[----:B------:R-:W-:-:S05]  /*0d00*/  FADD.FTZ R10, R13, R10 ;  /* 0x0000000a0d0a7221 */ /* 0x000fca0000010000 */
[----:B------:R-:W-:-:S07]  /*0d10*/  MOV R20, R10 ;  /* 0x0000000a00147202 */ /* 0x000fce0000000f00 */
[----:B------:R-:W-:Y:S05]  /*0d20*/  WARPSYNC.COLLECTIVE R17, `(.L_x_3084) ;  /* 0x0000000011087348 */ /* 0x000fea0003c00000 */
[----:B------:R0:W1:Y:S02]  /*0d30*/  SHFL.BFLY P2, R18, R20, R19, R22 ;  /* 0x0c00001314127389 */ /* 0x0000640000040016 */
[----:B01----:R-:W-:Y:S01]  /*0d40*/  ENDCOLLECTIVE ;  /* 0x000000000000791b */ /* 0x003fe20003800000 */
.L_x_3084:
[----:B------:R-:W-:Y:S01]  /*0d50*/  HFMA2.MMA R19, -RZ, RZ, 0, 5.9604644775390625e-08 ;  /* 0x00000001ff137435 */ /* 0x000fe200000001ff */
[----:B------:R-:W-:Y:S01]  /*0d60*/  MOV R20, R9 ;  /* 0x0000000900147202 */ /* 0x000fe20000000f00 */
[----:B------:R-:W-:-:S09]  /*0d70*/  IMAD.MOV.U32 R11, RZ, RZ, R18 ;  /* 0x000000ffff0b7224 */ /* 0x000fd200078e0012 */
[----:B------:R-:W-:Y:S05]  /*0d80*/  WARPSYNC.COLLECTIVE R17, `(.L_x_3085) ;  /* 0x0000000011087348 */ /* 0x000fea0003c00000 */
[----:B------:R0:W1:Y:S02]  /*0d90*/  SHFL.BFLY P2, R18, R20, R19, R22 ;  /* 0x0c00001314127389 */ /* 0x0000640000040016 */
[----:B01----:R-:W-:Y:S01]  /*0da0*/  ENDCOLLECTIVE ;  /* 0x000000000000791b */ /* 0x003fe20003800000 */
.L_x_3085:
[----:B------:R-:W-:Y:S01]  /*0db0*/  HFMA2.MMA R19, -RZ, RZ, 0, 1.1920928955078125e-07 ;  /* 0x00000002ff137435 */ /* 0x000fe200000001ff */
[----:B------:R-:W-:-:S05]  /*0dc0*/  MOV R12, R18 ;  /* 0x00000012000c7202 */ /* 0x000fca0000000f00 */
[----:B------:R-:W-:-:S04]  /*0dd0*/  FADD.FTZ R14, R9, R12 ;  /* 0x0000000c090e7221 */ /* 0x000fc80000010000 */
[----:B------:R-:W-:-:S07]  /*0de0*/  IMAD.MOV.U32 R20, RZ, RZ, R14 ;  /* 0x000000ffff147224 */ /* 0x000fce00078e000e */
[----:B------:R-:W-:Y:S05]  /*0df0*/  WARPSYNC.COLLECTIVE R17, `(.L_x_3086) ;  /* 0x0000000011087348 */ /* 0x000fea0003c00000 */
[----:B------:R0:W1:Y:S02]  /*0e00*/  SHFL.BFLY P2, R18, R20, R19, R22 ;  /* 0x0c00001314127389 */ /* 0x0000640000040016 */
[----:B01----:R-:W-:Y:S01]  /*0e10*/  ENDCOLLECTIVE ;  /* 0x000000000000791b */ /* 0x003fe20003800000 */
.L_x_3086:
[----:B------:R-:W-:Y:S01]  /*0e20*/  IMAD.MOV.U32 R19, RZ, RZ, 0x4 ;  /* 0x00000004ff137424 */ /* 0x000fe200078e00ff */
[----:B------:R-:W-:-:S05]  /*0e30*/  MOV R13, R18 ;  /* 0x00000012000d7202 */ /* 0x000fca0000000f00 */
[----:B------:R-:W-:-:S05]  /*0e40*/  FADD.FTZ R15, R14, R13 ;  /* 0x0000000d0e0f7221 */ /* 0x000fca0000010000 */
[----:B------:R-:W-:-:S07]  /*0e50*/  MOV R20, R15 ;  /* 0x0000000f00147202 */ /* 0x000fce0000000f00 */
[----:B------:R-:W-:Y:S05]  /*0e60*/  WARPSYNC.COLLECTIVE R17, `(.L_x_3087) ;  /* 0x0000000011087348 */ /* 0x000fea0003c00000 */
[----:B------:R0:W1:Y:S02]  /*0e70*/  SHFL.BFLY P2, R18, R20, R19, R22 ;  /* 0x0c00001314127389 */ /* 0x0000640000040016 */
[----:B01----:R-:W-:Y:S01]  /*0e80*/  ENDCOLLECTIVE ;  /* 0x000000000000791b */ /* 0x003fe20003800000 */
.L_x_3087:
[----:B------:R-:W-:Y:S01]  /*0e90*/  HFMA2.MMA R19, -RZ, RZ, 0, 4.76837158203125e-07 ;  /* 0x00000008ff137435 */ /* 0x000fe200000001ff */
[----:B------:R-:W-:-:S05]  /*0ea0*/  MOV R16, R18 ;  /* 0x0000001200107202 */ /* 0x000fca0000000f00 */
[----:B------:R-:W-:-:S05]  /*0eb0*/  FADD.FTZ R16, R15, R16 ;  /* 0x000000100f107221 */ /* 0x000fca0000010000 */
[----:B------:R-:W-:-:S07]  /*0ec0*/  MOV R20, R16 ;  /* 0x0000001000147202 */ /* 0x000fce0000000f00 */
[----:B------:R-:W-:Y:S05]  /*0ed0*/  WARPSYNC.COLLECTIVE R17, `(.L_x_3088) ;  /* 0x0000000011087348 */ /* 0x000fea0003c00000 */
[----:B------:R0:W1:Y:S02]  /*0ee0*/  SHFL.BFLY P2, R18, R20, R19, R22 ;  /* 0x0c00001314127389 */ /* 0x0000640000040016 */
[----:B01----:R-:W-:Y:S01]  /*0ef0*/  ENDCOLLECTIVE ;  /* 0x000000000000791b */ /* 0x003fe20003800000 */
.L_x_3088:
[----:B------:R-:W-:Y:S01]  /*0f00*/  HFMA2.MMA R19, -RZ, RZ, 0, 9.5367431640625e-07 ;  /* 0x00000010ff137435 */ /* 0x000fe200000001ff */
[----:B------:R-:W-:-:S04]  /*0f10*/  IMAD.MOV.U32 R9, RZ, RZ, R18 ;  /* 0x000000ffff097224 */ /* 0x000fc800078e0012 */
[----:B------:R-:W-:-:S05]  /*0f20*/  FADD.FTZ R9, R16, R9 ;  /* 0x0000000910097221 */ /* 0x000fca0000010000 */
[----:B------:R-:W-:-:S07]  /*0f30*/  MOV R20, R9 ;  /* 0x0000000900147202 */ /* 0x000fce0000000f00 */
[----:B------:R-:W-:Y:S05]  /*0f40*/  WARPSYNC.COLLECTIVE R17, `(.L_x_3089) ;  /* 0x0000000011087348 */ /* 0x000fea0003c00000 */
[----:B------:R0:W1:Y:S02]  /*0f50*/  SHFL.BFLY P2, R18, R20, R19, R22 ;  /* 0x0c00001314127389 */ /* 0x0000640000040016 */
[----:B01----:R-:W-:Y:S01]  /*0f60*/  ENDCOLLECTIVE ;  /* 0x000000000000791b */ /* 0x003fe20003800000 */
.L_x_3089:
[----:B------:R-:W-:Y:S01]  /*0f70*/  MOV R14, R18 ;  /* 0x00000012000e7202 */ /* 0x000fe20000000f00 */
[----:B------:R-:W-:Y:S06]  /*0f80*/  BRA `(.L_x_3090) ;  /* 0xfffffff8007c7947 */ /* 0x000fec000383ffff */
.L_x_3091:
        /* <DEDUP_REMOVED lines=15> */
.L_x_5518:


//--------------------- .text._ZN10layer_norm13ln_bwd_kernelINS_13Kernel_traitsI6__halffS2_fjLj10240ELj2ELj1ELj4ELj16ENS_18Kernel_traits_baseILj10240ES2_fS2_fjLj128EEEEEEEvNS_9BwdParamsE --------------------------
	.section	.text._ZN10layer_norm13ln_bwd_kernelINS_13Kernel_traitsI6__halffS2_fjLj10240ELj2ELj1ELj4ELj16ENS_18Kernel_traits_baseILj10240ES2_fS2_fjLj128EEEEEEEvNS_9BwdParamsE,"ax",@progbits
	.align	128
        .global         _ZN10layer_norm13ln_bwd_kernelINS_13Kernel_traitsI6__halffS2_fjLj10240ELj2ELj1ELj4ELj16ENS_18Kernel_traits_baseILj10240ES2_fS2_fjLj128EEEEEEEvNS_9BwdParamsE
        .type           _ZN10layer_norm13ln_bwd_kernelINS_13Kernel_traitsI6__halffS2_fjLj10240ELj2ELj1ELj4ELj16ENS_18Kernel_traits_baseILj10240ES2_fS2_fjLj128EEEEEEEvNS_9BwdParamsE,@function
        .size           _ZN10layer_norm13ln_bwd_kernelINS_13Kernel_traitsI6__halffS2_fjLj10240ELj2ELj1ELj4ELj16ENS_18Kernel_traits_baseILj10240ES2_fS2_fjLj128EEEEEEEvNS_9BwdParamsE,(.L_x_5519 - _ZN10layer_norm13ln_bwd_kernelINS_13Kernel_traitsI6__halffS2_fjLj10240ELj2ELj1ELj4ELj16ENS_18Kernel_traits_baseILj10240ES2_fS2_fjLj128EEEEEEEvNS_9BwdParamsE)
        .other          _ZN10layer_norm13ln_bwd_kernelINS_13Kernel_traitsI6__halffS2_fjLj10240ELj2ELj1ELj4ELj16ENS_18Kernel_traits_baseILj10240ES2_fS2_fjLj128EEEEEEEvNS_9BwdParamsE,@"STO_CUDA_ENTRY STV_DEFAULT"
_ZN10layer_norm13ln_bwd_kernelINS_13Kernel_traitsI6__halffS2_fjLj10240ELj2ELj1ELj4ELj16ENS_18Kernel_traits_baseILj10240ES2_fS2_fjLj128EEEEEEEvNS_9BwdParamsE:
.text._ZN10layer_norm13ln_bwd_kernelINS_13Kernel_traitsI6__halffS2_fjLj10240ELj2ELj1ELj4ELj16ENS_18Kernel_traits_baseILj10240ES2_fS2_fjLj128EEEEEEEvNS_9BwdParamsE:
        /* <DEDUP_REMOVED lines=278> */
.L_x_3098:
        /* <DEDUP_REMOVED lines=612> */
.L_x_3109:
        /* <DEDUP_REMOVED lines=30> */
.L_x_3095:
[----:B------:R-:W-:Y:S05]  /*3980*/  BSYNC B0 ;  /* 0x0000000000007941 */ /* 0x000fea0003800000 */
.L_x_3094:
        /* <DEDUP_REMOVED lines=39> */
.L_x_3097:
[----:B------:R-:W2:Y:S04]  /*3c00*/  LDG.E.STRONG.GPU R59, desc[UR6][R56.64] ;  /* 0x00000006383b7981 */ /* 0x000ea8000c1ef900 */
[----:B--2---:R-:W-:Y:S01]  /*3c10*/  CCTL.IVALL ;  /* 0x00000000ff00798f */ /* 0x004fe20002000000 */
[----:B------:R-:W-:Y:S05]  /*3c20*/  YIELD ;  /* 0x0000000000007946 */ /* 0x000fea0003800000 */
[----:B------:R-:W-:-:S13]  /*3c30*/  ISETP.NE.AND P0, PT, R59, R58, PT ;  /* 0x0000003a3b00720c */ /* 0x000fda0003f05270 */
[----:B------:R-:W-:Y:S05]  /*3c40*/  @P0 BRA `(.L_x_3097) ;  /* 0xfffffffc00ec0947 */ /* 0x000fea000383ffff */
.L_x_3096:
        /* <DEDUP_REMOVED lines=277> */
.L_x_3092:
        /* <DEDUP_REMOVED lines=53> */
.L_x_3093:
[----:B------:R-:W-:Y:S01]  /*50f0*/  HFMA2.MMA R241, -RZ, RZ, 0, 9.5367431640625e-07 ;  /* 0x00000010fff17435 */ /* 0x000fe200000001ff */
[----:B------:R-:W-:Y:S02]  /*5100*/  MOV R242, R56 ;  /* 0x0000003800f27202 */ /* 0x000fe40000000f00 */
[----:B------:R-:W-:Y:S02]  /*5110*/  MOV R240, 0x1f ;  /* 0x0000001f00f07802 */ /* 0x000fe40000000f00 */
[----:B------:R-:W-:-:S07]  /*5120*/  MOV R59, 0xffffffff ;  /* 0xffffffff003b7802 */ /* 0x000fce0000000f00 */
[----:B------:R-:W-:Y:S05]  /*5130*/  WARPSYNC.COLLECTIVE R59, `(.L_x_3099) ;  /* 0x000000003b087348 */ /* 0x000fea0003c00000 */
[----:B------:R0:W1:Y:S02]  /*5140*/  SHFL.DOWN P2, R243, R242, R241, R240 ;  /* 0x080000f1f2f37389 */ /* 0x00006400000400f0 */
[----:B01----:R-:W-:Y:S01]  /*5150*/  ENDCOLLECTIVE ;  /* 0x000000000000791b */ /* 0x003fe20003800000 */
.L_x_3099:
[----:B------:R-:W-:Y:S01]  /*5160*/  MOV R242, R57 ;  /* 0x0000003900f27202 */ /* 0x000fe20000000f00 */
[----:B------:R-:W-:-:S07]  /*5170*/  FADD.FTZ R56, R56, R243 ;  /* 0x000000f338387221 */ /* 0x000fce0000010000 */
[----:B------:R-:W-:Y:S05]  /*5180*/  WARPSYNC.COLLECTIVE R59, `(.L_x_3100) ;  /* 0x000000003b087348 */ /* 0x000fea0003c00000 */
[----:B------:R0:W1:Y:S02]  /*5190*/  SHFL.DOWN P2, R243, R242, R241, R240 ;  /* 0x080000f1f2f37389 */ /* 0x00006400000400f0 */
[----:B01----:R-:W-:Y:S01]  /*51a0*/  ENDCOLLECTIVE ;  /* 0x000000000000791b */ /* 0x003fe20003800000 */
.L_x_3100:
[----:B------:R-:W-:Y:S01]  /*51b0*/  HFMA2.MMA R241, -RZ, RZ, 0, 4.76837158203125e-07 ;  /* 0x00000008fff17435 */ /* 0x000fe200000001ff */
[----:B------:R-:W-:Y:S01]  /*51c0*/  MOV R242, R56 ;  /* 0x0000003800f27202 */ /* 0x000fe20000000f00 */
[----:B------:R-:W-:-:S09]  /*51d0*/  FADD.FTZ R57, R57, R243 ;  /* 0x000000f339397221 */ /* 0x000fd20000010000 */
[----:B------:R-:W-:Y:S05]  /*51e0*/  WARPSYNC.COLLECTIVE R59, `(.L_x_3101) ;  /* 0x000000003b087348 */ /* 0x000fea0003c00000 */
[----:B------:R0:W1:Y:S02]  /*51f0*/  SHFL.DOWN P2, R243, R242, R241, R240 ;  /* 0x080000f1f2f37389 */ /* 0x00006400000400f0 */
[----:B01----:R-:W-:Y:S01]  /*5200*/  ENDCOLLECTIVE ;  /* 0x000000000000791b */ /* 0x003fe20003800000 */
.L_x_3101:
[----:B------:R-:W-:Y:S01]  /*5210*/  MOV R242, R57 ;  /* 0x0000003900f27202 */ /* 0x000fe20000000f00 */
[----:B------:R-:W-:-:S07]  /*5220*/  FADD.FTZ R56, R56, R243 ;  /* 0x000000f338387221 */ /* 0x000fce0000010000 */
[----:B------:R-:W-:Y:S05]  /*5230*/  WARPSYNC.COLLECTIVE R59, `(.L_x_3102) ;  /* 0x000000003b087348 */ /* 0x000fea0003c00000 */
[----:B------:R0:W1:Y:S02]  /*5240*/  SHFL.DOWN P2, R243, R242, R241, R240 ;  /* 0x080000f1f2f37389 */ /* 0x00006400000400f0 */
[----:B01----:R-:W-:Y:S01]  /*5250*/  ENDCOLLECTIVE ;  /* 0x000000000000791b */ /* 0x003fe20003800000 */
.L_x_3102:
[----:B------:R-:W-:Y:S01]  /*5260*/  HFMA2.MMA R241, -RZ, RZ, 0, 2.384185791015625e-07 ;  /* 0x00000004fff17435 */ /* 0x000fe200000001ff */
[----:B------:R-:W-:Y:S01]  /*5270*/  MOV R242, R56 ;  /* 0x0000003800f27202 */ /* 0x000fe20000000f00 */
[----:B------:R-:W-:-:S09]  /*5280*/  FADD.FTZ R57, R57, R243 ;  /* 0x000000f339397221 */ /* 0x000fd20000010000 */
[----:B------:R-:W-:Y:S05]  /*5290*/  WARPSYNC.COLLECTIVE R59, `(.L_x_3103) ;  /* 0x000000003b087348 */ /* 0x000fea0003c00000 */
[----:B------:R0:W1:Y:S02]  /*52a0*/  SHFL.DOWN P2, R243, R242, R241, R240 ;  /* 0x080000f1f2f37389 */ /* 0x00006400000400f0 */
[----:B01----:R-:W-:Y:S01]  /*52b0*/  ENDCOLLECTIVE ;  /* 0x000000000000791b */ /* 0x003fe20003800000 */
.L_x_3103:
[----:B------:R-:W-:Y:S01]  /*52c0*/  MOV R242, R57 ;  /* 0x0000003900f27202 */ /* 0x000fe20000000f00 */
[----:B------:R-:W-:-:S07]  /*52d0*/  FADD.FTZ R56, R56, R243 ;  /* 0x000000f338387221 */ /* 0x000fce0000010000 */
[----:B------:R-:W-:Y:S05]  /*52e0*/  WARPSYNC.COLLECTIVE R59, `(.L_x_3104) ;  /* 0x000000003b087348 */ /* 0x000fea0003c00000 */
[----:B------:R0:W1:Y:S02]  /*52f0*/  SHFL.DOWN P2, R243, R242, R241, R240 ;  /* 0x080000f1f2f37389 */ /* 0x00006400000400f0 */
[----:B01----:R-:W-:Y:S01]  /*5300*/  ENDCOLLECTIVE ;  /* 0x000000000000791b */ /* 0x003fe20003800000 */
.L_x_3104:
[----:B------:R-:W-:Y:S01]  /*5310*/  HFMA2.MMA R241, -RZ, RZ, 0, 1.1920928955078125e-07 ;  /* 0x00000002fff17435 */ /* 0x000fe200000001ff */
[----:B------:R-:W-:Y:S01]  /*5320*/  MOV R242, R56 ;  /* 0x0000003800f27202 */ /* 0x000fe20000000f00 */
[----:B------:R-:W-:-:S09]  /*5330*/  FADD.FTZ R57, R57, R243 ;  /* 0x000000f339397221 */ /* 0x000fd20000010000 */
[----:B------:R-:W-:Y:S05]  /*5340*/  WARPSYNC.COLLECTIVE R59, `(.L_x_3105) ;  /* 0x000000003b087348 */ /* 0x000fea0003c00000 */
[----:B------:R0:W1:Y:S02]  /*5350*/  SHFL.DOWN P2, R243, R242, R241, R240 ;  /* 0x080000f1f2f37389 */ /* 0x00006400000400f0 */
[----:B01----:R-:W-:Y:S01]  /*5360*/  ENDCOLLECTIVE ;  /* 0x000000000000791b */ /* 0x003fe20003800000 */
.L_x_3105:
[----:B------:R-:W-:Y:S01]  /*5370*/  MOV R242, R57 ;  /* 0x0000003900f27202 */ /* 0x000fe20000000f00 */
[----:B------:R-:W-:-:S07]  /*5380*/  FADD.FTZ R56, R56, R243 ;  /* 0x000000f338387221 */ /* 0x000fce0000010000 */
[----:B------:R-:W-:Y:S05]  /*5390*/  WARPSYNC.COLLECTIVE R59, `(.L_x_3106) ;  /* 0x000000003b087348 */ /* 0x000fea0003c00000 */
[----:B------:R0:W1:Y:S02]  /*53a0*/  SHFL.DOWN P2, R243, R242, R241, R240 ;  /* 0x080000f1f2f37389 */ /* 0x00006400000400f0 */
[----:B01----:R-:W-:Y:S01]  /*53b0*/  ENDCOLLECTIVE ;  /* 0x000000000000791b */ /* 0x003fe20003800000 */
.L_x_3106:
[----:B------:R-:W-:Y:S01]  /*53c0*/  HFMA2.MMA R241, -RZ, RZ, 0, 5.9604644775390625e-08 ;  /* 0x00000001fff17435 */ /* 0x000fe200000001ff */
[----:B------:R-:W-:Y:S01]  /*53d0*/  MOV R242, R56 ;  /* 0x0000003800f27202 */ /* 0x000fe20000000f00 */
[----:B------:R-:W-:-:S09]  /*53e0*/  FADD.FTZ R57, R57, R243 ;  /* 0x000000f339397221 */ /* 0x000fd20000010000 */
[----:B------:R-:W-:Y:S05]  /*53f0*/  WARPSYNC.COLLECTIVE R59, `(.L_x_3107) ;  /* 0x000000003b087348 */ /* 0x000fea0003c00000 */
[----:B------:R0:W1:Y:S02]  /*5400*/  SHFL.DOWN P2, R243, R242, R241, R240 ;  /* 0x080000f1f2f37389 */ /* 0x00006400000400f0 */
[----:B01----:R-:W-:Y:S01]  /*5410*/  ENDCOLLECTIVE ;  /* 0x000000000000791b */ /* 0x003fe20003800000 */
.L_x_3107:
[----:B------:R-:W-:Y:S02]  /*5420*/  MOV R242, R57 ;  /* 0x0000003900f27202 */ /* 0x000fe40000000f00 */
[----:B------:R-:W-:-:S07]  /*5430*/  MOV R58, R243 ;  /* 0x000000f3003a7202 */ /* 0x000fce0000000f00 */
[----:B------:R-:W-:Y:S05]  /*5440*/  WARPSYNC.COLLECTIVE R59, `(.L_x_3108) ;  /* 0x000000003b087348 */ /* 0x000fea0003c00000 */
[----:B------:R0:W1:Y:S02]  /*5450*/  SHFL.DOWN P2, R243, R242, R241, R240 ;  /* 0x080000f1f2f37389 */ /* 0x00006400000400f0 */
[----:B01----:R-:W-:Y:S01]  /*5460*/  ENDCOLLECTIVE ;  /* 0x000000000000791b */ /* 0x003fe20003800000 */
.L_x_3108:
[----:B------:R-:W-:Y:S01]  /*5470*/  MOV R59, R243 ;  /* 0x000000f3003b7202 */ /* 0x000fe20000000f00 */
[----:B------:R-:W-:Y:S06]  /*5480*/  BRA `(.L_x_3109) ;  /* 0xffffffe000c47947 */ /* 0x000fec000383ffff */
.L_x_3110:
        /* <DEDUP_REMOVED lines=15> */
.L_x_5519:


//--------------------- .text._ZN10layer_norm22ln_bwd_finalize_kernelINS_22Kernel_traits_finalizeILj10240E6__halfS2_S2_fjLj1024ELj4ENS_18Kernel_traits_baseILj10240ES2_S2_S2_fjLj1024EEEEEEEvNS_9BwdParamsE --------------------------
	.section	.text._ZN10layer_norm22ln_bwd_finalize_kernelINS_22Kernel_traits_finalizeILj10240E6__halfS2_S2_fjLj1024ELj4ENS_18Kernel_traits_baseILj10240ES2_S2_S2_fjLj1024EEEEEEEvNS_9BwdParamsE,"ax",@progbits
	.align	128
        .global         _ZN10layer_norm22ln_bwd_finalize_kernelINS_22Kernel_traits_finalizeILj10240E6__halfS2_S2_fjLj1024ELj4ENS_18Kernel_traits_baseILj10240ES2_S2_S2_fjLj1024EEEEEEEvNS_9BwdParamsE
        .type           _ZN10layer_norm22ln_bwd_finalize_kernelINS_22Kernel_traits_finalizeILj10240E6__halfS2_S2_fjLj1024ELj4ENS_18Kernel_traits_baseILj10240ES2_S2_S2_fjLj1024EEEEEEEvNS_9BwdParamsE,@function
        .size           _ZN10layer_norm22ln_bwd_finalize_kernelINS_22Kernel_traits_finalizeILj10240E6__halfS2_S2_fjLj1024ELj4ENS_18Kernel_traits_baseILj10240ES2_S2_S2_fjLj1024EEEEEEEvNS_9BwdParamsE,(.L_x_5520 - _ZN10layer_norm22ln_bwd_finalize_kernelINS_22Kernel_traits_finalizeILj10240E6__halfS2_S2_fjLj1024ELj4ENS_18Kernel_traits_baseILj10240ES2_S2_S2_fjLj1024EEEEEEEvNS_9BwdParamsE)
        .other          _ZN10layer_norm22ln_bwd_finalize_kernelINS_22Kernel_traits_finalizeILj10240E6__halfS2_S2_fjLj1024ELj4ENS_18Kernel_traits_baseILj10240ES2_S2_S2_fjLj1024EEEEEEEvNS_9BwdParamsE,@"STO_CUDA_ENTRY STV_DEFAULT"
_ZN10layer_norm22ln_bwd_finalize_kernelINS_22Kernel_traits_finalizeILj10240E6__halfS2_S2_fjLj1024ELj4ENS_18Kernel_traits_baseILj10240ES2_S2_S2_fjLj1024EEEEEEEvNS_9BwdParamsE:
.text._ZN10layer_norm22ln_bwd_finalize_kernelINS_22Kernel_traits_finalizeILj10240E6__halfS2_S2_fjLj1024ELj4ENS_18Kernel_traits_baseILj10240ES2_S2_S2_fjLj1024EEEEEEEvNS_9BwdParamsE:
        /* <DEDUP_REMOVED lines=25> */
.L_x_3122:
        /* <DEDUP_REMOVED lines=28> */
.L_x_3115:
        /* <DEDUP_REMOVED lines=33> */
.L_x_3114:
[----:B------:R-:W-:Y:S05]  /*0560*/  BSYNC B1 ;  /* 0x0000000000017941 */ /* 0x000fea0003800000 */
.L_x_3113:
        /* <DEDUP_REMOVED lines=23> */
.L_x_3117:
[----:B------:R-:W-:Y:S05]  /*06e0*/  BSYNC B1 ;  /* 0x0000000000017941 */ /* 0x000fea0003800000 */
.L_x_3116:
        /* <DEDUP_REMOVED lines=11> */
.L_x_3112:
[----:B------:R-:W-:Y:S05]  /*07a0*/  BSYNC B0 ;  /* 0x0000000000007941 */ /* 0x000fea0003800000 */
.L_x_3111:
        /* <DEDUP_REMOVED lines=29> */
.L_x_3133:
[----:B------:R-:W-:Y:S01]  /*0980*/  @!P1 SHF.R.U32.HI R12, RZ, 0x3, R0 ;  /* 0x00000003ff0c9819 */ /* 0x000fe20000011600 */
[----:B---3--:R-:W-:Y:S01]  /*0990*/  FADD.FTZ R14, R9, R14 ;  /* 0x0000000e090e7221 */ /* 0x008fe20000010000 */
[----:B--2---:R-:W-:Y:S02]  /*09a0*/  FADD.FTZ R11, R10, R11 ;  /* 0x0000000b0a0b7221 */ /* 0x004fe40000010000 */
[----:B------:R-:W-:-:S05]  /*09b0*/  @!P1 LOP3.LUT R12, R12, 0x1ffffffc, RZ, 0xc0, !PT ;  /* 0x1ffffffc0c0c9812 */ /* 0x000fca00078ec0ff */
[----:B------:R2:W-:Y:S04]  /*09c0*/  @!P1 STS [R12+UR4+0x2000], R14 ;  /* 0x0020000e0c009988 */ /* 0x0005e80008000804 */
[----:B------:R2:W-:Y:S02]  /*09d0*/  @!P1 STS [R12+UR4+0x2080], R11 ;  /* 0x0020800b0c009988 */ /* 0x0005e40008000804 */
.L_x_3118:
        /* <DEDUP_REMOVED lines=14> */
.L_x_3121:
[----:B------:R-:W-:Y:S05]  /*0ac0*/  BSYNC B0 ;  /* 0x0000000000007941 */ /* 0x000fea0003800000 */
.L_x_3120:
[C---:B------:R-:W-:Y:S02]  /*0ad0*/  ISETP.GT.U32.AND P1, PT, R3.reuse, -0x2801, PT ;  /* 0xffffd7ff0300780c */ /* 0x040fe40003f24070 */
[----:B------:R-:W-:Y:S02]  /*0ae0*/  IADD3 R3, R3, 0x2800, RZ ;  /* 0x0000280003037810 */ /* 0x000fe40007ffe0ff */
[----:B------:R-:W-:-:S09]  /*0af0*/  IADD3 R5, R5, 0x1400, RZ ;  /* 0x0000140005057810 */ /* 0x000fd20007ffe0ff */
[----:B------:R-:W-:Y:S05]  /*0b00*/  @P1 BRA `(.L_x_3122) ;  /* 0xfffffff400a01947 */ /* 0x000fea000383ffff */
[----:B------:R-:W-:Y:S05]  /*0b10*/  EXIT ;  /* 0x000000000000794d */ /* 0x000fea0003800000 */
.L_x_3119:
[----:B------:R-:W-:Y:S01]  /*0b20*/  HFMA2.MMA R19, -RZ, RZ, 0, 5.9604644775390625e-08 ;  /* 0x00000001ff137435 */ /* 0x000fe200000001ff */
[----:B---3--:R-:W-:Y:S01]  /*0b30*/  IMAD.MOV.U32 R20, RZ, RZ, R10 ;  /* 0x000000ffff147224 */ /* 0x008fe200078e000a */
[----:B------:R-:W-:Y:S02]  /*0b40*/  MOV R22, 0x1f ;  /* 0x0000001f00167802 */ /* 0x000fe40000000f00 */
[----:B------:R-:W-:-:S07]  /*0b50*/  MOV R17, 0xffffffff ;  /* 0xffffffff00117802 */ /* 0x000fce0000000f00 */
[----:B012---:R-:W-:Y:S05]  /*0b60*/  WARPSYNC.COLLECTIVE R17, `(.L_x_3123) ;  /* 0x0000000011087348 */ /* 0x007fea0003c00000 */
[----:B------:R3:W4:Y:S02]  /*0b70*/  SHFL.BFLY P2, R18, R20, R19, R22 ;  /* 0x0c00001314127389 */ /* 0x0007240000040016 */
[----:B01234-:R-:W-:Y:S01]  /*0b80*/  ENDCOLLECTIVE ;  /* 0x000000000000791b */ /* 0x01ffe20003800000 */
.L_x_3123:
[----:B------:R-:W-:Y:S01]  /*0b90*/  HFMA2.MMA R19, -RZ, RZ, 0, 1.1920928955078125e-07 ;  /* 0x00000002ff137435 */ /* 0x000fe200000001ff */
[----:B------:R-:W-:-:S04]  /*0ba0*/  IMAD.MOV.U32 R11, RZ, RZ, R18 ;  /* 0x000000ffff0b7224 */ /* 0x000fc800078e0012 */
[----:B------:R-:W-:-:S05]  /*0bb0*/  FADD.FTZ R11, R10, R11 ;  /* 0x0000000b0a0b7221 */ /* 0x000fca0000010000 */
[----:B------:R-:W-:-:S07]  /*0bc0*/  MOV R20, R11 ;  /* 0x0000000b00147202 */ /* 0x000fce0000000f00 */
[----:B------:R-:W-:Y:S05]  /*0bd0*/  WARPSYNC.COLLECTIVE R17, `(.L_x_3124) ;  /* 0x0000000011087348 */ /* 0x000fea0003c00000 */
[----:B------:R0:W1:Y:S02]  /*0be0*/  SHFL.BFLY P2, R18, R20, R19, R22 ;  /* 0x0c00001314127389 */ /* 0x0000640000040016 */
[----:B01----:R-:W-:Y:S01]  /*0bf0*/  ENDCOLLECTIVE ;  /* 0x000000000000791b */ /* 0x003fe20003800000 */
.L_x_3124:
[----:B------:R-:W-:Y:S01]  /*0c00*/  HFMA2.MMA R19, -RZ, RZ, 0, 2.384185791015625e-07 ;  /* 0x00000004ff137435 */ /* 0x000fe200000001ff */
[----:B------:R-:W-:-:S05]  /*0c10*/  MOV R12, R18 ;  /* 0x00000012000c7202 */ /* 0x000fca0000000f00 */
[----:B------:R-:W-:-:S04]  /*0c20*/  FADD.FTZ R12, R11, R12 ;  /* 0x0000000c0b0c7221 */ /* 0x000fc80000010000 */
[----:B------:R-:W-:-:S07]  /*0c30*/  IMAD.MOV.U32 R20, RZ, RZ, R12 ;  /* 0x000000ffff147224 */ /* 0x000fce00078e000c */
[----:B------:R-:W-:Y:S05]  /*0c40*/  WARPSYNC.COLLECTIVE R17, `(.L_x_3125) ;  /* 0x0000000011087348 */ /* 0x000fea0003c00000 */
[----:B------:R0:W1:Y:S02]  /*0c50*/  SHFL.BFLY P2, R18, R20, R19, R22 ;  /* 0x0c00001314127389 */ /* 0x0000640000040016 */
[----:B01----:R-:W-:Y:S01]  /*0c60*/  ENDCOLLECTIVE ;  /* 0x000000000000791b */ /* 0x003fe20003800000 */
.L_x_3125:
[----:B------:R-:W-:Y:S01]  /*0c70*/  IMAD.MOV.U32 R19, RZ, RZ, 0x8 ;  /* 0x00000008ff137424 */ /* 0x000fe200078e00ff */
[----:B------:R-:W-:-:S05]  /*0c80*/  MOV R13, R18 ;  /* 0x00000012000d7202 */ /* 0x000fca0000000f00 */
[----:B------:R-:W-:-:S05]  /*0c90*/  FADD.FTZ R13, R12, R13 ;  /* 0x0000000d0c0d7221 */ /* 0x000fca0000010000 */
[----:B------:R-:W-:-:S07]  /*0ca0*/  MOV R20, R13 ;  /* 0x0000000d00147202 */ /* 0x000fce0000000f00 */
[----:B------:R-:W-:Y:S05]  /*0cb0*/  WARPSYNC.COLLECTIVE R17, `(.L_x_3126) ;  /* 0x0000000011087348 */ /* 0x000fea0003c00000 */
[----:B------:R0:W1:Y:S02]  /*0cc0*/  SHFL.BFLY P2, R18, R20, R19, R22 ;  /* 0x0c00001314127389 */ /* 0x0000640000040016 */
[----:B01----:R-:W-:Y:S01]  /*0cd0*/  ENDCOLLECTIVE ;  /* 0x000000000000791b */ /* 0x003fe20003800000 */
.L_x_3126:
[----:B------:R-:W-:Y:S01]  /*0ce0*/  HFMA2.MMA R19, -RZ, RZ, 0, 9.5367431640625e-07 ;  /* 0x00000010ff137435 */ /* 0x000fe200000001ff */
[----:B------:R-:W-:-:S05]  /*0cf0*/  MOV R10, R18 ;  /* 0x00000012000a7202 */ /* 0x000fca0000000f00 */
[----:B------:R-:W-:-:S05]  /*0d00*/  FADD.FTZ R10, R13, R10 ;  /* 0x0000000a0d0a7221 */ /* 0x000fca0000010000 */
[----:B------:R-:W-:-:S07]  /*0d10*/  MOV R20, R10 ;  /* 0x0000000a00147202 */ /* 0x000fce0000000f00 */
[----:B------:R-:W-:Y:S05]  /*0d20*/  WARPSYNC.COLLECTIVE R17, `(.L_x_3127) ;  /* 0x0000000011087348 */ /* 0x000fea0003c00000 */
[----:B------:R0:W1:Y:S02]  /*0d30*/  SHFL.BFLY P2, R18, R20, R19, R22 ;  /* 0x0c00001314127389 */ /* 0x0000640000040016 */
[----:B01----:R-:W-:Y:S01]  /*0d40*/  ENDCOLLECTIVE ;  /* 0x000000000000791b */ /* 0x003fe20003800000 */
.L_x_3127:
[----:B------:R-:W-:Y:S01]  /*0d50*/  HFMA2.MMA R19, -RZ, RZ, 0, 5.9604644775390625e-08 ;  /* 0x00000001ff137435 */ /* 0x000fe200000001ff */
[----:B------:R-:W-:Y:S01]  /*0d60*/  MOV R20, R9 ;  /* 0x0000000900147202 */ /* 0x000fe20000000f00 */
[----:B------:R-:W-:-:S09]  /*0d70*/  IMAD.MOV.U32 R11, RZ, RZ, R18 ;  /* 0x000000ffff0b7224 */ /* 0x000fd200078e0012 */
[----:B------:R-:W-:Y:S05]  /*0d80*/  WARPSYNC.COLLECTIVE R17, `(.L_x_3128) ;  /* 0x0000000011087348 */ /* 0x000fea0003c00000 */
[----:B------:R0:W1:Y:S02]  /*0d90*/  SHFL.BFLY P2, R18, R20, R19, R22 ;  /* 0x0c00001314127389 */ /* 0x0000640000040016 */
[----:B01----:R-:W-:Y:S01]  /*0da0*/  ENDCOLLECTIVE ;  /* 0x000000000000791b */ /* 0x003fe20003800000 */
.L_x_3128:
[----:B------:R-:W-:Y:S01]  /*0db0*/  HFMA2.MMA R19, -RZ, RZ, 0, 1.1920928955078125e-07 ;  /* 0x00000002ff137435 */ /* 0x000fe200000001ff */
[----:B------:R-:W-:-:S05]  /*0dc0*/  MOV R12, R18 ;  /* 0x00000012000c7202 */ /* 0x000fca0000000f00 */
[----:B------:R-:W-:-:S04]  /*0dd0*/  FADD.FTZ R14, R9, R12 ;  /* 0x0000000c090e7221 */ /* 0x000fc80000010000 */
[----:B------:R-:W-:-:S07]  /*0de0*/  IMAD.MOV.U32 R20, RZ, RZ, R14 ;  /* 0x000000ffff147224 */ /* 0x000fce00078e000e */
[----:B------:R-:W-:Y:S05]  /*0df0*/  WARPSYNC.COLLECTIVE R17, `(.L_x_3129) ;  /* 0x0000000011087348 */ /* 0x000fea0003c00000 */
[----:B------:R0:W1:Y:S02]  /*0e00*/  SHFL.BFLY P2, R18, R20, R19, R22 ;  /* 0x0c00001314127389 */ /* 0x0000640000040016 */
[----:B01----:R-:W-:Y:S01]  /*0e10*/  ENDCOLLECTIVE ;  /* 0x000000000000791b */ /* 0x003fe20003800000 */
.L_x_3129:
[----:B------:R-:W-:Y:S01]  /*0e20*/  IMAD.MOV.U32 R19, RZ, RZ, 0x4 ;  /* 0x00000004ff137424 */ /* 0x000fe200078e00ff */
[----:B------:R-:W-:-:S05]  /*0e30*/  MOV R13, R18 ;  /* 0x00000012000d7202 */ /* 0x000fca0000000f00 */
[----:B------:R-:W-:-:S05]  /*0e40*/  FADD.FTZ R15, R14, R13 ;  /* 0x0000000d0e0f7221 */ /* 0x000fca0000010000 */
[----:B------:R-:W-:-:S07]  /*0e50*/  MOV R20, R15 ;  /* 0x0000000f00147202 */ /* 0x000fce0000000f00 */
[----:B------:R-:W-:Y:S05]  /*0e60*/  WARPSYNC.COLLECTIVE R17, `(.L_x_3130) ;  /* 0x0000000011087348 */ /* 0x000fea0003c00000 */
[----:B------:R0:W1:Y:S02]  /*0e70*/  SHFL.BFLY P2, R18, R20, R19, R22 ;  /* 0x0c00001314127389 */ /* 0x0000640000040016 */
[----:B01----:R-:W-:Y:S01]  /*0e80*/  ENDCOLLECTIVE ;  /* 0x000000000000791b */ /* 0x003fe20003800000 */
.L_x_3130:
[----:B------:R-:W-:Y:S01]  /*0e90*/  HFMA2.MMA R19, -RZ, RZ, 0, 4.76837158203125e-07 ;  /* 0x00000008ff137435 */ /* 0x000fe200000001ff */
[----:B------:R-:W-:-:S05]  /*0ea0*/  MOV R16, R18 ;  /* 0x0000001200107202 */ /* 0x000fca0000000f00 */
[----:B------:R-:W-:-:S05]  /*0eb0*/  FADD.FTZ R16, R15, R16 ;  /* 0x000000100f107221 */ /* 0x000fca0000010000 */
[----:B------:R-:W-:-:S07]  /*0ec0*/  MOV R20, R16 ;  /* 0x0000001000147202 */ /* 0x000fce0000000f00 */
[----:B------:R-:W-:Y:S05]  /*0ed0*/  WARPSYNC.COLLECTIVE R17, `(.L_x_3131) ;  /* 0x0000000011087348 */ /* 0x000fea0003c00000 */
[----:B------:R0:W1:Y:S02]  /*0ee0*/  SHFL.BFLY P2, R18, R20, R19, R22 ;  /* 0x0c00001314127389 */ /* 0x0000640000040016 */
[----:B01----:R-:W-:Y:S01]  /*0ef0*/  ENDCOLLECTIVE ;  /* 0x000000000000791b */ /* 0x003fe20003800000 */
.L_x_3131:
[----:B------:R-:W-:Y:S01]  /*0f00*/  HFMA2.MMA R19, -RZ, RZ, 0, 9.5367431640625e-07 ;  /* 0x00000010ff137435 */ /* 0x000fe200000001ff */
[----:B------:R-:W-:-:S04]  /*0f10*/  IMAD.MOV.U32 R9, RZ, RZ, R18 ;  /* 0x000000ffff097224 */ /* 0x000fc800078e0012 */
[----:B------:R-:W-:-:S05]  /*0f20*/  FADD.FTZ R9, R16, R9 ;  /* 0x0000000910097221 */ /* 0x000fca0000010000 */
[----:B------:R-:W-:-:S07]  /*0f30*/  MOV R20, R9 ;  /* 0x0000000900147202 */ /* 0x000fce0000000f00 */
[----:B------:R-:W-:Y:S05]  /*0f40*/  WARPSYNC.COLLECTIVE R17, `(.L_x_3132) ;  /* 0x0000000011087348 */ /* 0x000fea0003c00000 */
[----:B------:R0:W1:Y:S02]  /*0f50*/  SHFL.BFLY P2, R18, R20, R19, R22 ;  /* 0x0c00001314127389 */ /* 0x0000640000040016 */
[----:B01----:R-:W-:Y:S01]  /*0f60*/  ENDCOLLECTIVE ;  /* 0x000000000000791b */ /* 0x003fe20003800000 */
.L_x_3132:
[----:B------:R-:W-:Y:S01]  /*0f70*/  MOV R14, R18 ;  /* 0x00000012000e7202 */ /* 0x000fe20000000f00 */
[----:B------:R-:W-:Y:S06]  /*0f80*/  BRA `(.L_x_3133) ;  /* 0xfffffff8007c7947 */ /* 0x000fec000383ffff */
.L_x_3134:
        /* <DEDUP_REMOVED lines=15> */
.L_x_5520:


//--------------------- .text._ZN10layer_norm13ln_bwd_kernelINS_13Kernel_traitsI6__halfS2_S2_fjLj10240ELj2ELj1ELj4ELj16ENS_18Kernel_traits_baseILj10240ES2_S2_S2_fjLj128EEEEEEEvNS_9BwdParamsE --------------------------
	.section	.text._ZN10layer_norm13ln_bwd_kernelINS_13Kernel_traitsI6__halfS2_S2_fjLj10240ELj2ELj1ELj4ELj16ENS_18Kernel_traits_baseILj10240ES2_S2_S2_fjLj128EEEEEEEvNS_9BwdParamsE,"ax",@progbits
	.align	128
        .global         _ZN10layer_norm13ln_bwd_kernelINS_13Kernel_traitsI6__halfS2_S2_fjLj10240ELj2ELj1ELj4ELj16ENS_18Kernel_traits_baseILj10240ES2_S2_S2_fjLj128EEEEEEEvNS_9BwdParamsE
        .type           _ZN10layer_norm13ln_bwd_kernelINS_13Kernel_traitsI6__halfS2_S2_fjLj10240ELj2ELj1ELj4ELj16ENS_18Kernel_traits_baseILj10240ES2_S2_S2_fjLj128EEEEEEEvNS_9BwdParamsE,@function
        .size           _ZN10layer_norm13ln_bwd_kernelINS_13Kernel_traitsI6__halfS2_S2_fjLj10240ELj2ELj1ELj4ELj16ENS_18Kernel_traits_baseILj10240ES2_S2_S2_fjLj128EEEEEEEvNS_9BwdParamsE,(.L_x_5521 - _ZN10layer_norm13ln_bwd_kernelINS_13Kernel_traitsI6__halfS2_S2_fjLj10240ELj2ELj1ELj4ELj16ENS_18Kernel_traits_baseILj10240ES2_S2_S2_fjLj128EEEEEEEvNS_9BwdParamsE)
        .other          _ZN10layer_norm13ln_bwd_kernelINS_13Kernel_traitsI6__halfS2_S2_fjLj10240ELj2ELj1ELj4ELj16ENS_18Kernel_traits_baseILj10240ES2_S2_S2_fjLj128EEEEEEEvNS_9BwdParamsE,@"STO_CUDA_ENTRY STV_DEFAULT"
_ZN10layer_norm13ln_bwd_kernelINS_13Kernel_traitsI6__halfS2_S2_fjLj10240ELj2ELj1ELj4ELj16ENS_18Kernel_traits_baseILj10240ES2_S2_S2_fjLj128EEEEEEEvNS_9BwdParamsE:
.text._ZN10layer_norm13ln_bwd_kernelINS_13Kernel_traitsI6__halfS2_S2_fjLj10240ELj2ELj1ELj4ELj16ENS_18Kernel_traits_baseILj10240ES2_S2_S2_fjLj128EEEEEEEvNS_9BwdParamsE:
        /* <DEDUP_REMOVED lines=168> */
.L_x_3141:
        /* <DEDUP_REMOVED lines=601> */
.L_x_3152:
        /* <DEDUP_REMOVED lines=43> */
.L_x_3138:
[----:B------:R-:W-:Y:S05]  /*32c0*/  BSYNC B0 ;  /* 0x0000000000007941 */ /* 0x000fea0003800000 */
.L_x_3137:
        /* <DEDUP_REMOVED lines=18> */
.L_x_3140:
[----:B------:R-:W2:Y:S04]  /*33f0*/  LDG.E.STRONG.GPU R54, desc[UR6][R52.64] ;  /* 0x0000000634367981 */ /* 0x000ea8000c1ef900 */
[----:B--2---:R-:W-:Y:S01]  /*3400*/  CCTL.IVALL ;  /* 0x00000000ff00798f */ /* 0x004fe20002000000 */
[----:B------:R-:W-:Y:S05]  /*3410*/  YIELD ;  /* 0x0000000000007946 */ /* 0x000fea0003800000 */
[----:B------:R-:W-:-:S13]  /*3420*/  ISETP.NE.AND P0, PT, R54, R77, PT ;  /* 0x0000004d3600720c */ /* 0x000fda0003f05270 */
[----:B------:R-:W-:Y:S05]  /*3430*/  @P0 BRA `(.L_x_3140) ;  /* 0xfffffffc00ec0947 */ /* 0x000fea000383ffff */
.L_x_3139:
        /* <DEDUP_REMOVED lines=280> */
.L_x_3135:
        /* <DEDUP_REMOVED lines=38> */
.L_x_3136:
[----:B------:R-:W-:Y:S01]  /*4820*/  HFMA2.MMA R242, -RZ, RZ, 0, 9.5367431640625e-07 ;  /* 0x00000010fff27435 */ /* 0x000fe200000001ff */
[----:B------:R-:W-:Y:S02]  /*4830*/  MOV R240, R53 ;  /* 0x0000003500f07202 */ /* 0x000fe40000000f00 */
[----:B------:R-:W-:Y:S02]  /*4840*/  MOV R243, 0x1f ;  /* 0x0000001f00f37802 */ /* 0x000fe40000000f00 */
[----:B------:R-:W-:-:S07]  /*4850*/  MOV R81, 0xffffffff ;  /* 0xffffffff00517802 */ /* 0x000fce0000000f00 */
[----:B------:R-:W-:Y:S05]  /*4860*/  WARPSYNC.COLLECTIVE R81, `(.L_x_3142) ;  /* 0x0000000051087348 */ /* 0x000fea0003c00000 */
[----:B------:R0:W1:Y:S02]  /*4870*/  SHFL.DOWN P0, R97, R240, R242, R243 ;  /* 0x080000f2f0617389 */ /* 0x00006400000000f3 */
[----:B01----:R-:W-:Y:S01]  /*4880*/  ENDCOLLECTIVE ;  /* 0x000000000000791b */ /* 0x003fe20003800000 */
.L_x_3142:
[----:B------:R-:W-:Y:S02]  /*4890*/  MOV R240, R55 ;  /* 0x0000003700f07202 */ /* 0x000fe40000000f00 */
[----:B------:R-:W-:-:S07]  /*48a0*/  MOV R76, R97 ;  /* 0x00000061004c7202 */ /* 0x000fce0000000f00 */
[----:B------:R-:W-:Y:S05]  /*48b0*/  WARPSYNC.COLLECTIVE R81, `(.L_x_3143) ;  /* 0x0000000051087348 */ /* 0x000fea0003c00000 */
[----:B------:R0:W1:Y:S02]  /*48c0*/  SHFL.DOWN P0, R97, R240, R242, R243 ;  /* 0x080000f2f0617389 */ /* 0x00006400000000f3 */
[----:B01----:R-:W-:Y:S01]  /*48d0*/  ENDCOLLECTIVE ;  /* 0x000000000000791b */ /* 0x003fe20003800000 */
.L_x_3143:
[----:B------:R-:W-:Y:S01]  /*48e0*/  FADD.FTZ R76, R53, R76 ;  /* 0x0000004c354c7221 */ /* 0x000fe20000010000 */
[----:B------:R-:W-:-:S04]  /*48f0*/  HFMA2.MMA R242, -RZ, RZ, 0, 4.76837158203125e-07 ;  /* 0x00000008fff27435 */ /* 0x000fc800000001ff */
[----:B------:R-:W-:Y:S02]  /*4900*/  MOV R240, R76 ;  /* 0x0000004c00f07202 */ /* 0x000fe40000000f00 */
[----:B------:R-:W-:-:S07]  /*4910*/  MOV R78, R97 ;  /* 0x00000061004e7202 */ /* 0x000fce0000000f00 */
[----:B------:R-:W-:Y:S05]  /*4920*/  WARPSYNC.COLLECTIVE R81, `(.L_x_3144) ;  /* 0x0000000051087348 */ /* 0x000fea0003c00000 */
[----:B------:R0:W1:Y:S02]  /*4930*/  SHFL.DOWN P0, R97, R240, R242, R243 ;  /* 0x080000f2f0617389 */ /* 0x00006400000000f3 */
[----:B01----:R-:W-:Y:S01]  /*4940*/  ENDCOLLECTIVE ;  /* 0x000000000000791b */ /* 0x003fe20003800000 */
.L_x_3144:
[----:B------:R-:W-:-:S05]  /*4950*/  FADD.FTZ R78, R55, R78 ;  /* 0x0000004e374e7221 */ /* 0x000fca0000010000 */
[----:B------:R-:W-:Y:S02]  /*4960*/  MOV R240, R78 ;  /* 0x0000004e00f07202 */ /* 0x000fe40000000f00 */
[----:B------:R-:W-:-:S07]  /*4970*/  MOV R77, R97 ;  /* 0x00000061004d7202 */ /* 0x000fce0000000f00 */
[----:B------:R-:W-:Y:S05]  /*4980*/  WARPSYNC.COLLECTIVE R81, `(.L_x_3145) ;  /* 0x0000000051087348 */ /* 0x000fea0003c00000 */
[----:B------:R0:W1:Y:S02]  /*4990*/  SHFL.DOWN P0, R97, R240, R242, R243 ;  /* 0x080000f2f0617389 */ /* 0x00006400000000f3 */
[----:B01----:R-:W-:Y:S01]  /*49a0*/  ENDCOLLECTIVE ;  /* 0x000000000000791b */ /* 0x003fe20003800000 */
.L_x_3145:
[----:B------:R-:W-:Y:S01]  /*49b0*/  FADD.FTZ R77, R76, R77 ;  /* 0x0000004d4c4d7221 */ /* 0x000fe20000010000 */
[----:B------:R-:W-:-:S04]  /*49c0*/  HFMA2.MMA R242, -RZ, RZ, 0, 2.384185791015625e-07 ;  /* 0x00000004fff27435 */ /* 0x000fc800000001ff */
[----:B------:R-:W-:Y:S02]  /*49d0*/  MOV R240, R77 ;  /* 0x0000004d00f07202 */ /* 0x000fe40000000f00 */
[----:B------:R-:W-:-:S07]  /*49e0*/  MOV R79, R97 ;  /* 0x00000061004f7202 */ /* 0x000fce0000000f00 */
[----:B------:R-:W-:Y:S05]  /*49f0*/  WARPSYNC.COLLECTIVE R81, `(.L_x_3146) ;  /* 0x0000000051087348 */ /* 0x000fea0003c00000 */
[----:B------:R0:W1:Y:S02]  /*4a00*/  SHFL.DOWN P0, R97, R240, R242, R243 ;  /* 0x080000f2f0617389 */ /* 0x00006400000000f3 */
[----:B01----:R-:W-:Y:S01]  /*4a10*/  ENDCOLLECTIVE ;  /* 0x000000000000791b */ /* 0x003fe20003800000 */
.L_x_3146:
[----:B------:R-:W-:-:S05]  /*4a20*/  FADD.FTZ R79, R78, R79 ;  /* 0x0000004f4e4f7221 */ /* 0x000fca0000010000 */
[----:B------:R-:W-:Y:S02]  /*4a30*/  MOV R240, R79 ;  /* 0x0000004f00f07202 */ /* 0x000fe40000000f00 */
[----:B------:R-:W-:-:S07]  /*4a40*/  MOV R80, R97 ;  /* 0x0000006100507202 */ /* 0x000fce0000000f00 */
[----:B------:R-:W-:Y:S05]  /*4a50*/  WARPSYNC.COLLECTIVE R81, `(.L_x_3147) ;  /* 0x0000000051087348 */ /* 0x000fea0003c00000 */
[----:B------:R0:W1:Y:S02]  /*4a60*/  SHFL.DOWN P0, R97, R240, R242, R243 ;  /* 0x080000f2f0617389 */ /* 0x00006400000000f3 */
[----:B01----:R-:W-:Y:S01]  /*4a70*/  ENDCOLLECTIVE ;  /* 0x000000000000791b */ /* 0x003fe20003800000 */
.L_x_3147:
[----:B------:R-:W-:Y:S01]  /*4a80*/  FADD.FTZ R80, R77, R80 ;  /* 0x000000504d507221 */ /* 0x000fe20000010000 */
[----:B------:R-:W-:-:S04]  /*4a90*/  HFMA2.MMA R242, -RZ, RZ, 0, 1.1920928955078125e-07 ;  /* 0x00000002fff27435 */ /* 0x000fc800000001ff */
[----:B------:R-:W-:Y:S02]  /*4aa0*/  MOV R240, R80 ;  /* 0x0000005000f07202 */ /* 0x000fe40000000f00 */
[----:B------:R-:W-:-:S07]  /*4ab0*/  MOV R92, R97 ;  /* 0x00000061005c7202 */ /* 0x000fce0000000f00 */
[----:B------:R-:W-:Y:S05]  /*4ac0*/  WARPSYNC.COLLECTIVE R81, `(.L_x_3148) ;  /* 0x0000000051087348 */ /* 0x000fea0003c00000 */
[----:B------:R0:W1:Y:S02]  /*4ad0*/  SHFL.DOWN P0, R97, R240, R242, R243 ;  /* 0x080000f2f0617389 */ /* 0x00006400000000f3 */
[----:B01----:R-:W-:Y:S01]  /*4ae0*/  ENDCOLLECTIVE ;  /* 0x000000000000791b */ /* 0x003fe20003800000 */
.L_x_3148:
[----:B------:R-:W-:-:S05]  /*4af0*/  FADD.FTZ R92, R79, R92 ;  /* 0x0000005c4f5c7221 */ /* 0x000fca0000010000 */
[----:B------:R-:W-:Y:S02]  /*4b00*/  MOV R240, R92 ;  /* 0x0000005c00f07202 */ /* 0x000fe40000000f00 */
[----:B------:R-:W-:-:S07]  /*4b10*/  MOV R53, R97 ;  /* 0x0000006100357202 */ /* 0x000fce0000000f00 */
[----:B------:R-:W-:Y:S05]  /*4b20*/  WARPSYNC.COLLECTIVE R81, `(.L_x_3149) ;  /* 0x0000000051087348 */ /* 0x000fea0003c00000 */
[----:B------:R0:W1:Y:S02]  /*4b30*/  SHFL.DOWN P0, R97, R240, R242, R243 ;  /* 0x080000f2f0617389 */ /* 0x00006400000000f3 */
[----:B01----:R-:W-:Y:S01]  /*4b40*/  ENDCOLLECTIVE ;  /* 0x000000000000791b */ /* 0x003fe20003800000 */
.L_x_3149:
[----:B------:R-:W-:Y:S01]  /*4b50*/  FADD.FTZ R53, R80, R53 ;  /* 0x0000003550357221 */ /* 0x000fe20000010000 */
[----:B------:R-:W-:-:S04]  /*4b60*/  HFMA2.MMA R242, -RZ, RZ, 0, 5.9604644775390625e-08 ;  /* 0x00000001fff27435 */ /* 0x000fc800000001ff */
[----:B------:R-:W-:Y:S02]  /*4b70*/  MOV R240, R53 ;  /* 0x0000003500f07202 */ /* 0x000fe40000000f00 */
[----:B------:R-:W-:-:S07]  /*4b80*/  MOV R55, R97 ;  /* 0x0000006100377202 */ /* 0x000fce0000000f00 */
[----:B------:R-:W-:Y:S05]  /*4b90*/  WARPSYNC.COLLECTIVE R81, `(.L_x_3150) ;  /* 0x0000000051087348 */ /* 0x000fea0003c00000 */
[----:B------:R0:W1:Y:S02]  /*4ba0*/  SHFL.DOWN P0, R97, R240, R242, R243 ;  /* 0x080000f2f0617389 */ /* 0x00006400000000f3 */
[----:B01----:R-:W-:Y:S01]  /*4bb0*/  ENDCOLLECTIVE ;  /* 0x000000000000791b */ /* 0x003fe20003800000 */
.L_x_3150:
[----:B------:R-:W-:-:S05]  /*4bc0*/  FADD.FTZ R55, R92, R55 ;  /* 0x000000375c377221 */ /* 0x000fca0000010000 */
[----:B------:R-:W-:Y:S02]  /*4bd0*/  MOV R240, R55 ;  /* 0x0000003700f07202 */ /* 0x000fe40000000f00 */
[----:B------:R-:W-:-:S07]  /*4be0*/  MOV R76, R97 ;  /* 0x00000061004c7202 */ /* 0x000fce0000000f00 */
[----:B------:R-:W-:Y:S05]  /*4bf0*/  WARPSYNC.COLLECTIVE R81, `(.L_x_3151) ;  /* 0x0000000051087348 */ /* 0x000fea0003c00000 */
[----:B------:R0:W1:Y:S02]  /*4c00*/  SHFL.DOWN P0, R97, R240, R242, R243 ;  /* 0x080000f2f0617389 */ /* 0x00006400000000f3 */
[----:B01----:R-:W-:Y:S01]  /*4c10*/  ENDCOLLECTIVE ;  /* 0x000000000000791b */ /* 0x003fe20003800000 */
.L_x_3151:
[----:B------:R-:W-:Y:S01]  /*4c20*/  MOV R78, R97 ;  /* 0x00000061004e7202 */ /* 0x000fe20000000f00 */
[----:B------:R-:W-:Y:S06]  /*4c30*/  BRA `(.L_x_3152) ;  /* 0xffffffe000f47947 */ /* 0x000fec000383ffff */
.L_x_3153:
        /* <DEDUP_REMOVED lines=12> */
.L_x_5521:


//--------------------- .text._ZN10layer_norm22ln_bwd_finalize_kernelINS_22Kernel_traits_finalizeILj10240EffffjLj1024ELj4ENS_18Kernel_traits_baseILj10240EffffjLj1024EEEEEEEvNS_9BwdParamsE --------------------------
	.section	.text._ZN10layer_norm22ln_bwd_finalize_kernelINS_22Kernel_traits_finalizeILj10240EffffjLj1024ELj4ENS_18Kernel_traits_baseILj10240EffffjLj1024EEEEEEEvNS_9BwdParamsE,"ax",@progbits
	.align	128
        .global         _ZN10layer_norm22ln_bwd_finalize_kernelINS_22Kernel_traits_finalizeILj10240EffffjLj1024ELj4ENS_18Kernel_traits_baseILj10240EffffjLj1024EEEEEEEvNS_9BwdParamsE
        .type           _ZN10layer_norm22ln_bwd_finalize_kernelINS_22Kernel_traits_finalizeILj10240EffffjLj1024ELj4ENS_18Kernel_traits_baseILj10240EffffjLj1024EEEEEEEvNS_9BwdParamsE,@function
        .size           _ZN10layer_norm22ln_bwd_finalize_kernelINS_22Kernel_traits_finalizeILj10240EffffjLj1024ELj4ENS_18Kernel_traits_baseILj10240EffffjLj1024EEEEEEEvNS_9BwdParamsE,(.L_x_5522 - _ZN10layer_norm22ln_bwd_finalize_kernelINS_22Kernel_traits_finalizeILj10240EffffjLj1024ELj4ENS_18Kernel_traits_baseILj10240EffffjLj1024EEEEEEEvNS_9BwdParamsE)
        .other          _ZN10layer_norm22ln_bwd_finalize_kernelINS_22Kernel_traits_finalizeILj10240EffffjLj1024ELj4ENS_18Kernel_traits_baseILj10240EffffjLj1024EEEEEEEvNS_9BwdParamsE,@"STO_CUDA_ENTRY STV_DEFAULT"
_ZN10layer_norm22ln_bwd_finalize_kernelINS_22Kernel_traits_finalizeILj10240EffffjLj1024ELj4ENS_18Kernel_traits_baseILj10240EffffjLj1024EEEEEEEvNS_9BwdParamsE:
.text._ZN10layer_norm22ln_bwd_finalize_kernelINS_22Kernel_traits_finalizeILj10240EffffjLj1024ELj4ENS_18Kernel_traits_baseILj10240EffffjLj1024EEEEEEEvNS_9BwdParamsE:
        /* <DEDUP_REMOVED lines=25> */
.L_x_3163:
        /* <DEDUP_REMOVED lines=28> */
.L_x_3158:
        /* <DEDUP_REMOVED lines=33> */
.L_x_3157:
[----:B------:R-:W-:Y:S05]  /*0560*/  BSYNC B1 ;  /* 0x0000000000017941 */ /* 0x000fea0003800000 */
.L_x_3156:
        /* <DEDUP_REMOVED lines=23> */
.L_x_3160:
[----:B------:R-:W-:Y:S05]  /*06e0*/  BSYNC B1 ;  /* 0x0000000000017941 */ /* 0x000fea0003800000 */
.L_x_3159:
        /* <DEDUP_REMOVED lines=11> */
.L_x_3155:
[----:B------:R-:W-:Y:S05]  /*07a0*/  BSYNC B0 ;  /* 0x0000000000007941 */ /* 0x000fea0003800000 */
.L_x_3154:
        /* <DEDUP_REMOVED lines=29> */
.L_x_3174:
[----:B------:R-:W-:Y:S01]  /*0980*/  @!P1 SHF.R.U32.HI R12, RZ, 0x3, R0 ;  /* 0x00000003ff0c9819 */ /* 0x000fe20000011600 */
[----:B---3--:R-:W-:Y:S01]  /*0990*/  FADD.FTZ R14, R9, R14 ;  /* 0x0000000e090e7221 */ /* 0x008fe20000010000 */
[----:B--2---:R-:W-:Y:S02]  /*09a0*/  FADD.FTZ R11, R10, R11 ;  /* 0x0000000b0a0b7221 */ /* 0x004fe40000010000 */
[----:B------:R-:W-:-:S05]  /*09b0*/  @!P1 LOP3.LUT R12, R12, 0x1ffffffc, RZ, 0xc0, !PT ;  /* 0x1ffffffc0c0c9812 */ /* 0x000fca00078ec0ff */
[----:B------:R2:W-:Y:S04]  /*09c0*/  @!P1 STS [R12+UR4+0x2000], R14 ;  /* 0x0020000e0c009988 */ /* 0x0005e80008000804 */
[----:B------:R2:W-:Y:S02]  /*09d0*/  @!P1 STS [R12+UR4+0x2080], R11 ;  /* 0x0020800b0c009988 */ /* 0x0005e40008000804 */
.L_x_3161:
        /* <DEDUP_REMOVED lines=15> */
.L_x_3162:
[----:B------:R-:W-:Y:S01]  /*0ad0*/  HFMA2.MMA R19, -RZ, RZ, 0, 5.9604644775390625e-08 ;  /* 0x00000001ff137435 */ /* 0x000fe200000001ff */
[----:B---3--:R-:W-:Y:S01]  /*0ae0*/  IMAD.MOV.U32 R20, RZ, RZ, R10 ;  /* 0x000000ffff147224 */ /* 0x008fe200078e000a */
[----:B------:R-:W-:Y:S02]  /*0af0*/  MOV R22, 0x1f ;  /* 0x0000001f00167802 */ /* 0x000fe40000000f00 */
[----:B------:R-:W-:-:S07]  /*0b00*/  MOV R17, 0xffffffff ;  /* 0xffffffff00117802 */ /* 0x000fce0000000f00 */
[----:B012---:R-:W-:Y:S05]  /*0b10*/  WARPSYNC.COLLECTIVE R17, `(.L_x_3164) ;  /* 0x0000000011087348 */ /* 0x007fea0003c00000 */
[----:B------:R3:W4:Y:S02]  /*0b20*/  SHFL.BFLY P2, R18, R20, R19, R22 ;  /* 0x0c00001314127389 */ /* 0x0007240000040016 */
[----:B01234-:R-:W-:Y:S01]  /*0b30*/  ENDCOLLECTIVE ;  /* 0x000000000000791b */ /* 0x01ffe20003800000 */
.L_x_3164:
[----:B------:R-:W-:Y:S01]  /*0b40*/  HFMA2.MMA R19, -RZ, RZ, 0, 1.1920928955078125e-07 ;  /* 0x00000002ff137435 */ /* 0x000fe200000001ff */
[----:B------:R-:W-:-:S04]  /*0b50*/  IMAD.MOV.U32 R11, RZ, RZ, R18 ;  /* 0x000000ffff0b7224 */ /* 0x000fc800078e0012 */
[----:B------:R-:W-:-:S05]  /*0b60*/  FADD.FTZ R11, R10, R11 ;  /* 0x0000000b0a0b7221 */ /* 0x000fca0000010000 */
[----:B------:R-:W-:-:S07]  /*0b70*/  MOV R20, R11 ;  /* 0x0000000b00147202 */ /* 0x000fce0000000f00 */
[----:B------:R-:W-:Y:S05]  /*0b80*/  WARPSYNC.COLLECTIVE R17, `(.L_x_3165) ;  /* 0x0000000011087348 */ /* 0x000fea0003c00000 */
[----:B------:R0:W1:Y:S02]  /*0b90*/  SHFL.BFLY P2, R18, R20, R19, R22 ;  /* 0x0c00001314127389 */ /* 0x0000640000040016 */
[----:B01----:R-:W-:Y:S01]  /*0ba0*/  ENDCOLLECTIVE ;  /* 0x000000000000791b */ /* 0x003fe20003800000 */
.L_x_3165:
[----:B------:R-:W-:Y:S01]  /*0bb0*/  HFMA2.MMA R19, -RZ, RZ, 0, 2.384185791015625e-07 ;  /* 0x00000004ff137435 */ /* 0x000fe200000001ff */
[----:B------:R-:W-:-:S05]  /*0bc0*/  MOV R12, R18 ;  /* 0x00000012000c7202 */ /* 0x000fca0000000f00 */
[----:B------:R-:W-:-:S04]  /*0bd0*/  FADD.FTZ R12, R11, R12 ;  /* 0x0000000c0b0c7221 */ /* 0x000fc80000010000 */
[----:B------:R-:W-:-:S07]  /*0be0*/  IMAD.MOV.U32 R20, RZ, RZ, R12 ;  /* 0x000000ffff147224 */ /* 0x000fce00078e000c */
[----:B------:R-:W-:Y:S05]  /*0bf0*/  WARPSYNC.COLLECTIVE R17, `(.L_x_3166) ;  /* 0x0000000011087348 */ /* 0x000fea0003c00000 */
[----:B------:R0:W1:Y:S02]  /*0c00*/  SHFL.BFLY P2, R18, R20, R19, R22 ;  /* 0x0c00001314127389 */ /* 0x0000640000040016 */
[----:B01----:R-:W-:Y:S01]  /*0c10*/  ENDCOLLECTIVE ;  /* 0x000000000000791b */ /* 0x003fe20003800000 */
.L_x_3166:
[----:B------:R-:W-:Y:S01]  /*0c20*/  IMAD.MOV.U32 R19, RZ, RZ, 0x8 ;  /* 0x00000008ff137424 */ /* 0x000fe200078e00ff */
[----:B------:R-:W-:-:S05]  /*0c30*/  MOV R13, R18 ;  /* 0x00000012000d7202 */ /* 0x000fca0000000f00 */
[----:B------:R-:W-:-:S05]  /*0c40*/  FADD.FTZ R13, R12, R13 ;  /* 0x0000000d0c0d7221 */ /* 0x000fca0000010000 */
[----:B------:R-:W-:-:S07]  /*0c50*/  MOV R20, R13 ;  /* 0x0000000d00147202 */ /* 0x000fce0000000f00 */
[----:B------:R-:W-:Y:S05]  /*0c60*/  WARPSYNC.COLLECTIVE R17, `(.L_x_3167) ;  /* 0x0000000011087348 */ /* 0x000fea0003c00000 */
[----:B------:R0:W1:Y:S02]  /*0c70*/  SHFL.BFLY P2, R18, R20, R19, R22 ;  /* 0x0c00001314127389 */ /* 0x0000640000040016 */
[----:B01----:R-:W-:Y:S01]  /*0c80*/  ENDCOLLECTIVE ;  /* 0x000000000000791b */ /* 0x003fe20003800000 */
.L_x_3167:
[----:B------:R-:W-:Y:S01]  /*0c90*/  HFMA2.MMA R19, -RZ, RZ, 0, 9.5367431640625e-07 ;  /* 0x00000010ff137435 */ /* 0x000fe200000001ff */
[----:B------:R-:W-:-:S05]  /*0ca0*/  MOV R10, R18 ;  /* 0x00000012000a7202 */ /* 0x000fca0000000f00 */
[----:B------:R-:W-:-:S05]  /*0cb0*/  FADD.FTZ R10, R13, R10 ;  /* 0x0000000a0d0a7221 */ /* 0x000fca0000010000 */
[----:B------:R-:W-:-:S07]  /*0cc0*/  MOV R20, R10 ;  /* 0x0000000a00147202 */ /* 0x000fce0000000f00 */
[----:B------:R-:W-:Y:S05]  /*0cd0*/  WARPSYNC.COLLECTIVE R17, `(.L_x_3168) ;  /* 0x0000000011087348 */ /* 0x000fea0003c00000 */
[----:B------:R0:W1:Y:S02]  /*0ce0*/  SHFL.BFLY P2, R18, R20, R19, R22 ;  /* 0x0c00001314127389 */ /* 0x0000640000040016 */
[----:B01----:R-:W-:Y:S01]  /*0cf0*/  ENDCOLLECTIVE ;  /* 0x000000000000791b */ /* 0x003fe20003800000 */
.L_x_3168:
[----:B------:R-:W-:Y:S01]  /*0d00*/  HFMA2.MMA R19, -RZ, RZ, 0, 5.9604644775390625e-08 ;  /* 0x00000001ff137435 */ /* 0x000fe200000001ff */
[----:B------:R-:W-:Y:S01]  /*0d10*/  MOV R20, R9 ;  /* 0x0000000900147202 */ /* 0x000fe20000000f00 */
[----:B------:R-:W-:-:S09]  /*0d20*/  IMAD.MOV.U32 R11, RZ, RZ, R18 ;  /* 0x000000ffff0b7224 */ /* 0x000fd200078e0012 */
[----:B------:R-:W-:Y:S05]  /*0d30*/  WARPSYNC.COLLECTIVE R17, `(.L_x_3169) ;  /* 0x0000000011087348 */ /* 0x000fea0003c00000 */
[----:B------:R0:W1:Y:S02]  /*0d40*/  SHFL.BFLY P2, R18, R20, R19, R22 ;  /* 0x0c00001314127389 */ /* 0x0000640000040016 */
[----:B01----:R-:W-:Y:S01]  /*0d50*/  ENDCOLLECTIVE ;  /* 0x000000000000791b */ /* 0x003fe20003800000 */
.L_x_3169:
[----:B------:R-:W-:Y:S01]  /*0d60*/  HFMA2.MMA R19, -RZ, RZ, 0, 1.1920928955078125e-07 ;  /* 0x00000002ff137435 */ /* 0x000fe200000001ff */
[----:B------:R-:W-:-:S05]  /*0d70*/  MOV R12, R18 ;  /* 0x00000012000c7202 */ /* 0x000fca0000000f00 */
[----:B------:R-:W-:-:S04]  /*0d80*/  FADD.FTZ R14, R9, R12 ;  /* 0x0000000c090e7221 */ /* 0x000fc80000010000 */
[----:B------:R-:W-:-:S07]  /*0d90*/  IMAD.MOV.U32 R20, RZ, RZ, R14 ;  /* 0x000000ffff147224 */ /* 0x000fce00078e000e */
[----:B------:R-:W-:Y:S05]  /*0da0*/  WARPSYNC.COLLECTIVE R17, `(.L_x_3170) ;  /* 0x0000000011087348 */ /* 0x000fea0003c00000 */
[----:B------:R0:W1:Y:S02]  /*0db0*/  SHFL.BFLY P2, R18, R20, R19, R22 ;  /* 0x0c00001314127389 */ /* 0x0000640000040016 */
[----:B01----:R-:W-:Y:S01]  /*0dc0*/  ENDCOLLECTIVE ;  /* 0x000000000000791b */ /* 0x003fe20003800000 */
.L_x_3170:
[----:B------:R-:W-:Y:S01]  /*0dd0*/  IMAD.MOV.U32 R19, RZ, RZ, 0x4 ;  /* 0x00000004ff137424 */ /* 0x000fe200078e00ff */
[----:B------:R-:W-:-:S05]  /*0de0*/  MOV R13, R18 ;  /* 0x00000012000d7202 */ /* 0x000fca0000000f00 */
[----:B------:R-:W-:-:S05]  /*0df0*/  FADD.FTZ R15, R14, R13 ;  /* 0x0000000d0e0f7221 */ /* 0x000fca0000010000 */
[----:B------:R-:W-:-:S07]  /*0e00*/  MOV R20, R15 ;  /* 0x0000000f00147202 */ /* 0x000fce0000000f00 */
[----:B------:R-:W-:Y:S05]  /*0e10*/  WARPSYNC.COLLECTIVE R17, `(.L_x_3171) ;  /* 0x0000000011087348 */ /* 0x000fea0003c00000 */
[----:B------:R0:W1:Y:S02]  /*0e20*/  SHFL.BFLY P2, R18, R20, R19, R22 ;  /* 0x0c00001314127389 */ /* 0x0000640000040016 */
[----:B01----:R-:W-:Y:S01]  /*0e30*/  ENDCOLLECTIVE ;  /* 0x000000000000791b */ /* 0x003fe20003800000 */
.L_x_3171:
[----:B------:R-:W-:Y:S01]  /*0e40*/  HFMA2.MMA R19, -RZ, RZ, 0, 4.76837158203125e-07 ;  /* 0x00000008ff137435 */ /* 0x000fe200000001ff */
[----:B------:R-:W-:-:S05]  /*0e50*/  MOV R16, R18 ;  /* 0x0000001200107202 */ /* 0x000fca0000000f00 */
[----:B------:R-:W-:-:S05]  /*0e60*/  FADD.FTZ R16, R15, R16 ;  /* 0x000000100f107221 */ /* 0x000fca0000010000 */
[----:B------:R-:W-:-:S07]  /*0e70*/  MOV R20, R16 ;  /* 0x0000001000147202 */ /* 0x000fce0000000f00 */
[----:B------:R-:W-:Y:S05]  /*0e80*/  WARPSYNC.COLLECTIVE R17, `(.L_x_3172) ;  /* 0x0000000011087348 */ /* 0x000fea0003c00000 */
[----:B------:R0:W1:Y:S02]  /*0e90*/  SHFL.BFLY P2, R18, R20, R19, R22 ;  /* 0x0c00001314127389 */ /* 0x0000640000040016 */
[----:B01----:R-:W-:Y:S01]  /*0ea0*/  ENDCOLLECTIVE ;  /* 0x000000000000791b */ /* 0x003fe20003800000 */
.L_x_3172:
[----:B------:R-:W-:Y:S01]  /*0eb0*/  HFMA2.MMA R19, -RZ, RZ, 0, 9.5367431640625e-07 ;  /* 0x00000010ff137435 */ /* 0x000fe200000001ff */
[----:B------:R-:W-:-:S04]  /*0ec0*/  IMAD.MOV.U32 R9, RZ, RZ, R18 ;  /* 0x000000ffff097224 */ /* 0x000fc800078e0012 */
[----:B------:R-:W-:-:S05]  /*0ed0*/  FADD.FTZ R9, R16, R9 ;  /* 0x0000000910097221 */ /* 0x000fca0000010000 */
[----:B------:R-:W-:-:S07]  /*0ee0*/  MOV R20, R9 ;  /* 0x0000000900147202 */ /* 0x000fce0000000f00 */
[----:B------:R-:W-:Y:S05]  /*0ef0*/  WARPSYNC.COLLECTIVE R17, `(.L_x_3173) ;  /* 0x0000000011087348 */ /* 0x000fea0003c00000 */
[----:B------:R0:W1:Y:S02]  /*0f00*/  SHFL.BFLY P2, R18, R20, R19, R22 ;  /* 0x0c00001314127389 */ /* 0x0000640000040016 */
[----:B01----:R-:W-:Y:S01]  /*0f10*/  ENDCOLLECTIVE ;  /* 0x000000000000791b */ /* 0x003fe20003800000 */
.L_x_3173:
[----:B------:R-:W-:Y:S01]  /*0f20*/  MOV R14, R18 ;  /* 0x00000012000e7202 */ /* 0x000fe20000000f00 */
[----:B------:R-:W-:Y:S06]  /*0f30*/  BRA `(.L_x_3174) ;  /* 0xfffffff800907947 */ /* 0x000fec000383ffff */
.L_x_3175:
        /* <DEDUP_REMOVED lines=12> */
.L_x_5522:


//--------------------- .text._ZN10layer_norm13ln_bwd_kernelINS_13Kernel_traitsIffffjLj10240ELj2ELj1ELj4ELj16ENS_18Kernel_traits_baseILj10240EffffjLj128EEEEEEEvNS_9BwdParamsE --------------------------
	.section	.text._ZN10layer_norm13ln_bwd_kernelINS_13Kernel_traitsIffffjLj10240ELj2ELj1ELj4ELj16ENS_18Kernel_traits_baseILj10240EffffjLj128EEEEEEEvNS_9BwdParamsE,"ax",@progbits
	.align	128
        .global         _ZN10layer_norm13ln_bwd_kernelINS_13Kernel_traitsIffffjLj10240ELj2ELj1ELj4ELj16ENS_18Kernel_traits_baseILj10240EffffjLj128EEEEEEEvNS_9BwdParamsE
        .type           _ZN10layer_norm13ln_bwd_kernelINS_13Kernel_traitsIffffjLj10240ELj2ELj1ELj4ELj16ENS_18Kernel_traits_baseILj10240EffffjLj128EEEEEEEvNS_9BwdParamsE,@function
        .size           _ZN10layer_norm13ln_bwd_kernelINS_13Kernel_traitsIffffjLj10240ELj2ELj1ELj4ELj16ENS_18Kernel_traits_baseILj10240EffffjLj128EEEEEEEvNS_9BwdParamsE,(.L_x_5523 - _ZN10layer_norm13ln_bwd_kernelINS_13Kernel_traitsIffffjLj10240ELj2ELj1ELj4ELj16ENS_18Kernel_traits_baseILj10240EffffjLj128EEEEEEEvNS_9BwdParamsE)
        .other          _ZN10layer_norm13ln_bwd_kernelINS_13Kernel_traitsIffffjLj10240ELj2ELj1ELj4ELj16ENS_18Kernel_traits_baseILj10240EffffjLj128EEEEEEEvNS_9BwdParamsE,@"STO_CUDA_ENTRY STV_DEFAULT"
_ZN10layer_norm13ln_bwd_kernelINS_13Kernel_traitsIffffjLj10240ELj2ELj1ELj4ELj16ENS_18Kernel_traits_baseILj10240EffffjLj128EEEEEEEvNS_9BwdParamsE:
.text._ZN10layer_norm13ln_bwd_kernelINS_13Kernel_traitsIffffjLj10240ELj2ELj1ELj4ELj16ENS_18Kernel_traits_baseILj10240EffffjLj128EEEEEEEvNS_9BwdParamsE:
        /* <DEDUP_REMOVED lines=162> */
.L_x_3182:
        /* <DEDUP_REMOVED lines=538> */
.L_x_3193:
        /* <DEDUP_REMOVED lines=30> */
.L_x_3179:
[----:B------:R-:W-:Y:S05]  /*2da0*/  BSYNC B0 ;  /* 0x0000000000007941 */ /* 0x000fea0003800000 */
.L_x_3178:
        /* <DEDUP_REMOVED lines=38> */
.L_x_3181:
[----:B------:R-:W2:Y:S04]  /*3010*/  LDG.E.STRONG.GPU R115, desc[UR6][R112.64] ;  /* 0x0000000670737981 */ /* 0x000ea8000c1ef900 */
[----:B--2---:R-:W-:Y:S01]  /*3020*/  CCTL.IVALL ;  /* 0x00000000ff00798f */ /* 0x004fe20002000000 */
[----:B------:R-:W-:Y:S05]  /*3030*/  YIELD ;  /* 0x0000000000007946 */ /* 0x000fea0003800000 */
[----:B------:R-:W-:-:S13]  /*3040*/  ISETP.NE.AND P0, PT, R115, R114, PT ;  /* 0x000000727300720c */ /* 0x000fda0003f05270 */
[----:B------:R-:W-:Y:S05]  /*3050*/  @P0 BRA `(.L_x_3181) ;  /* 0xfffffffc00ec0947 */ /* 0x000fea000383ffff */
.L_x_3180:
        /* <DEDUP_REMOVED lines=247> */
.L_x_3176:
        /* <DEDUP_REMOVED lines=53> */
.L_x_3177:
[----:B------:R-:W-:Y:S01]  /*4320*/  HFMA2.MMA R246, -RZ, RZ, 0, 9.5367431640625e-07 ;  /* 0x00000010fff67435 */ /* 0x000fe200000001ff */
[----:B------:R-:W-:Y:S02]  /*4330*/  MOV R249, R112 ;  /* 0x0000007000f97202 */ /* 0x000fe40000000f00 */
[----:B------:R-:W-:Y:S02]  /*4340*/  MOV R245, 0x1f ;  /* 0x0000001f00f57802 */ /* 0x000fe40000000f00 */
[----:B------:R-:W-:-:S07]  /*4350*/  MOV R115, 0xffffffff ;  /* 0xffffffff00737802 */ /* 0x000fce0000000f00 */
[----:B------:R-:W-:Y:S05]  /*4360*/  WARPSYNC.COLLECTIVE R115, `(.L_x_3183) ;  /* 0x0000000073087348 */ /* 0x000fea0003c00000 */
[----:B------:R0:W1:Y:S02]  /*4370*/  SHFL.DOWN P2, R250, R249, R246, R245 ;  /* 0x080000f6f9fa7389 */ /* 0x00006400000400f5 */
[----:B01----:R-:W-:Y:S01]  /*4380*/  ENDCOLLECTIVE ;  /* 0x000000000000791b */ /* 0x003fe20003800000 */
.L_x_3183:
[----:B------:R-:W-:Y:S01]  /*4390*/  MOV R249, R113 ;  /* 0x0000007100f97202 */ /* 0x000fe20000000f00 */
[----:B------:R-:W-:-:S07]  /*43a0*/  FADD.FTZ R112, R112, R250 ;  /* 0x000000fa70707221 */ /* 0x000fce0000010000 */
[----:B------:R-:W-:Y:S05]  /*43b0*/  WARPSYNC.COLLECTIVE R115, `(.L_x_3184) ;  /* 0x0000000073087348 */ /* 0x000fea0003c00000 */
[----:B------:R0:W1:Y:S02]  /*43c0*/  SHFL.DOWN P2, R250, R249, R246, R245 ;  /* 0x080000f6f9fa7389 */ /* 0x00006400000400f5 */
[----:B01----:R-:W-:Y:S01]  /*43d0*/  ENDCOLLECTIVE ;  /* 0x000000000000791b */ /* 0x003fe20003800000 */
.L_x_3184:
[----:B------:R-:W-:Y:S01]  /*43e0*/  HFMA2.MMA R246, -RZ, RZ, 0, 4.76837158203125e-07 ;  /* 0x00000008fff67435 */ /* 0x000fe200000001ff */
[----:B------:R-:W-:Y:S01]  /*43f0*/  MOV R249, R112 ;  /* 0x0000007000f97202 */ /* 0x000fe20000000f00 */
[----:B------:R-:W-:-:S09]  /*4400*/  FADD.FTZ R113, R113, R250 ;  /* 0x000000fa71717221 */ /* 0x000fd20000010000 */
[----:B------:R-:W-:Y:S05]  /*4410*/  WARPSYNC.COLLECTIVE R115, `(.L_x_3185) ;  /* 0x0000000073087348 */ /* 0x000fea0003c00000 */
[----:B------:R0:W1:Y:S02]  /*4420*/  SHFL.DOWN P2, R250, R249, R246, R245 ;  /* 0x080000f6f9fa7389 */ /* 0x00006400000400f5 */
[----:B01----:R-:W-:Y:S01]  /*4430*/  ENDCOLLECTIVE ;  /* 0x000000000000791b */ /* 0x003fe20003800000 */
.L_x_3185:
[----:B------:R-:W-:Y:S01]  /*4440*/  MOV R249, R113 ;  /* 0x0000007100f97202 */ /* 0x000fe20000000f00 */
[----:B------:R-:W-:-:S07]  /*4450*/  FADD.FTZ R112, R112, R250 ;  /* 0x000000fa70707221 */ /* 0x000fce0000010000 */
[----:B------:R-:W-:Y:S05]  /*4460*/  WARPSYNC.COLLECTIVE R115, `(.L_x_3186) ;  /* 0x0000000073087348 */ /* 0x000fea0003c00000 */
[----:B------:R0:W1:Y:S02]  /*4470*/  SHFL.DOWN P2, R250, R249, R246, R245 ;  /* 0x080000f6f9fa7389 */ /* 0x00006400000400f5 */
[----:B01----:R-:W-:Y:S01]  /*4480*/  ENDCOLLECTIVE ;  /* 0x000000000000791b */ /* 0x003fe20003800000 */
.L_x_3186:
[----:B------:R-:W-:Y:S01]  /*4490*/  HFMA2.MMA R246, -RZ, RZ, 0, 2.384185791015625e-07 ;  /* 0x00000004fff67435 */ /* 0x000fe200000001ff */
[----:B------:R-:W-:Y:S01]  /*44a0*/  MOV R249, R112 ;  /* 0x0000007000f97202 */ /* 0x000fe20000000f00 */
[----:B------:R-:W-:-:S09]  /*44b0*/  FADD.FTZ R113, R113, R250 ;  /* 0x000000fa71717221 */ /* 0x000fd20000010000 */
[----:B------:R-:W-:Y:S05]  /*44c0*/  WARPSYNC.COLLECTIVE R115, `(.L_x_3187) ;  /* 0x0000000073087348 */ /* 0x000fea0003c00000 */
[----:B------:R0:W1:Y:S02]  /*44d0*/  SHFL.DOWN P2, R250, R249, R246, R245 ;  /* 0x080000f6f9fa7389 */ /* 0x00006400000400f5 */
[----:B01----:R-:W-:Y:S01]  /*44e0*/  ENDCOLLECTIVE ;  /* 0x000000000000791b */ /* 0x003fe20003800000 */
.L_x_3187:
[----:B------:R-:W-:Y:S01]  /*44f0*/  MOV R249, R113 ;  /* 0x0000007100f97202 */ /* 0x000fe20000000f00 */
[----:B------:R-:W-:-:S07]  /*4500*/  FADD.FTZ R112, R112, R250 ;  /* 0x000000fa70707221 */ /* 0x000fce0000010000 */
[----:B------:R-:W-:Y:S05]  /*4510*/  WARPSYNC.COLLECTIVE R115, `(.L_x_3188) ;  /* 0x0000000073087348 */ /* 0x000fea0003c00000 */
[----:B------:R0:W1:Y:S02]  /*4520*/  SHFL.DOWN P2, R250, R249, R246, R245 ;  /* 0x080000f6f9fa7389 */ /* 0x00006400000400f5 */
[----:B01----:R-:W-:Y:S01]  /*4530*/  ENDCOLLECTIVE ;  /* 0x000000000000791b */ /* 0x003fe20003800000 */
.L_x_3188:
[----:B------:R-:W-:Y:S01]  /*4540*/  HFMA2.MMA R246, -RZ, RZ, 0, 1.1920928955078125e-07 ;  /* 0x00000002fff67435 */ /* 0x000fe200000001ff */
[----:B------:R-:W-:Y:S01]  /*4550*/  MOV R249, R112 ;  /* 0x0000007000f97202 */ /* 0x000fe20000000f00 */
[----:B------:R-:W-:-:S09]  /*4560*/  FADD.FTZ R113, R113, R250 ;  /* 0x000000fa71717221 */ /* 0x000fd20000010000 */
[----:B------:R-:W-:Y:S05]  /*4570*/  WARPSYNC.COLLECTIVE R115, `(.L_x_3189) ;  /* 0x0000000073087348 */ /* 0x000fea0003c00000 */
[----:B------:R0:W1:Y:S02]  /*4580*/  SHFL.DOWN P2, R250, R249, R246, R245 ;  /* 0x080000f6f9fa7389 */ /* 0x00006400000400f5 */
[----:B01----:R-:W-:Y:S01]  /*4590*/  ENDCOLLECTIVE ;  /* 0x000000000000791b */ /* 0x003fe20003800000 */
.L_x_3189:
[----:B------:R-:W-:Y:S01]  /*45a0*/  MOV R249, R113 ;  /* 0x0000007100f97202 */ /* 0x000fe20000000f00 */
[----:B------:R-:W-:-:S07]  /*45b0*/  FADD.FTZ R112, R112, R250 ;  /* 0x000000fa70707221 */ /* 0x000fce0000010000 */
[----:B------:R-:W-:Y:S05]  /*45c0*/  WARPSYNC.COLLECTIVE R115, `(.L_x_3190) ;  /* 0x0000000073087348 */ /* 0x000fea0003c00000 */
[----:B------:R0:W1:Y:S02]  /*45d0*/  SHFL.DOWN P2, R250, R249, R246, R245 ;  /* 0x080000f6f9fa7389 */ /* 0x00006400000400f5 */
[----:B01----:R-:W-:Y:S01]  /*45e0*/  ENDCOLLECTIVE ;  /* 0x000000000000791b */ /* 0x003fe20003800000 */
.L_x_3190:
[----:B------:R-:W-:Y:S01]  /*45f0*/  HFMA2.MMA R246, -RZ, RZ, 0, 5.9604644775390625e-08 ;  /* 0x00000001fff67435 */ /* 0x000fe200000001ff */
[----:B------:R-:W-:Y:S01]  /*4600*/  MOV R249, R112 ;  /* 0x0000007000f97202 */ /* 0x000fe20000000f00 */
[----:B------:R-:W-:-:S09]  /*4610*/  FADD.FTZ R113, R113, R250 ;  /* 0x000000fa71717221 */ /* 0x000fd20000010000 */
[----:B------:R-:W-:Y:S05]  /*4620*/  WARPSYNC.COLLECTIVE R115, `(.L_x_3191) ;  /* 0x0000000073087348 */ /* 0x000fea0003c00000 */
[----:B------:R0:W1:Y:S02]  /*4630*/  SHFL.DOWN P2, R250, R249, R246, R245 ;  /* 0x080000f6f9fa7389 */ /* 0x00006400000400f5 */
[----:B01----:R-:W-:Y:S01]  /*4640*/  ENDCOLLECTIVE ;  /* 0x000000000000791b */ /* 0x003fe20003800000 */
.L_x_3191:
[----:B------:R-:W-:Y:S02]  /*4650*/  MOV R249, R113 ;  /* 0x0000007100f97202 */ /* 0x000fe40000000f00 */
[----:B------:R-:W-:-:S07]  /*4660*/  MOV R114, R250 ;  /* 0x000000fa00727202 */ /* 0x000fce0000000f00 */
[----:B------:R-:W-:Y:S05]  /*4670*/  WARPSYNC.COLLECTIVE R115, `(.L_x_3192) ;  /* 0x0000000073087348 */ /* 0x000fea0003c00000 */
[----:B------:R0:W1:Y:S02]  /*4680*/  SHFL.DOWN P2, R250, R249, R246, R245 ;  /* 0x080000f6f9fa7389 */ /* 0x00006400000400f5 */
[----:B01----:R-:W-:Y:S01]  /*4690*/  ENDCOLLECTIVE ;  /* 0x000000000000791b */ /* 0x003fe20003800000 */
.L_x_3192:
[----:B------:R-:W-:Y:S01]  /*46a0*/  MOV R115, R250 ;  /* 0x000000fa00737202 */ /* 0x000fe20000000f00 */
[----:B------:R-:W-:Y:S06]  /*46b0*/  BRA `(.L_x_3193) ;  /* 0xffffffe400407947 */ /* 0x000fec000383ffff */
.L_x_3194:
        /* <DEDUP_REMOVED lines=12> */
.L_x_5523:


//--------------------- .text._ZN10layer_norm22ln_bwd_finalize_kernelINS_22Kernel_traits_finalizeILj8192E13__nv_bfloat16fS2_fjLj1024ELj4ENS_18Kernel_traits_baseILj8192ES2_fS2_fjLj1024EEEEEEEvNS_9BwdParamsE --------------------------
	.section	.text._ZN10layer_norm22ln_bwd_finalize_kernelINS_22Kernel_traits_finalizeILj8192E13__nv_bfloat16fS2_fjLj1024ELj4ENS_18Kernel_traits_baseILj8192ES2_fS2_fjLj1024EEEEEEEvNS_9BwdParamsE,"ax",@progbits
	.align	128
        .global         _ZN10layer_norm22ln_bwd_finalize_kernelINS_22Kernel_traits_finalizeILj8192E13__nv_bfloat16fS2_fjLj1024ELj4ENS_18Kernel_traits_baseILj8192ES2_fS2_fjLj1024EEEEEEEvNS_9BwdParamsE
        .type           _ZN10layer_norm22ln_bwd_finalize_kernelINS_22Kernel_traits_finalizeILj8192E13__nv_bfloat16fS2_fjLj1024ELj4ENS_18Kernel_traits_baseILj8192ES2_fS2_fjLj1024EEEEEEEvNS_9BwdParamsE,@function
        .size           _ZN10layer_norm22ln_bwd_finalize_kernelINS_22Kernel_traits_finalizeILj8192E13__nv_bfloat16fS2_fjLj1024ELj4ENS_18Kernel_traits_baseILj8192ES2_fS2_fjLj1024EEEEEEEvNS_9BwdParamsE,(.L_x_5524 - _ZN10layer_norm22ln_bwd_finalize_kernelINS_22Kernel_traits_finalizeILj8192E13__nv_bfloat16fS2_fjLj1024ELj4ENS_18Kernel_traits_baseILj8192ES2_fS2_fjLj1024EEEEEEEvNS_9BwdParamsE)
        .other          _ZN10layer_norm22ln_bwd_finalize_kernelINS_22Kernel_traits_finalizeILj8192E13__nv_bfloat16fS2_fjLj1024ELj4ENS_18Kernel_traits_baseILj8192ES2_fS2_fjLj1024EEEEEEEvNS_9BwdParamsE,@"STO_CUDA_ENTRY STV_DEFAULT"
_ZN10layer_norm22ln_bwd_finalize_kernelINS_22Kernel_traits_finalizeILj8192E13__nv_bfloat16fS2_fjLj1024ELj4ENS_18Kernel_traits_baseILj8192ES2_fS2_fjLj1024EEEEEEEvNS_9BwdParamsE:
.text._ZN10layer_norm22ln_bwd_finalize_kernelINS_22Kernel_traits_finalizeILj8192E13__nv_bfloat16fS2_fjLj1024ELj4ENS_18Kernel_traits_baseILj8192ES2_fS2_fjLj1024EEEEEEEvNS_9BwdParamsE:
        /* <DEDUP_REMOVED lines=25> */
.L_x_3206:
        /* <DEDUP_REMOVED lines=28> */
.L_x_3199:
        /* <DEDUP_REMOVED lines=33> */
.L_x_3198:
[----:B------:R-:W-:Y:S05]  /*0560*/  BSYNC B1 ;  /* 0x0000000000017941 */ /* 0x000fea0003800000 */
.L_x_3197:
        /* <DEDUP_REMOVED lines=23> */
.L_x_3201:
[----:B------:R-:W-:Y:S05]  /*06e0*/  BSYNC B1 ;  /* 0x0000000000017941 */ /* 0x000fea0003800000 */
.L_x_3200:
        /* <DEDUP_REMOVED lines=11> */
.L_x_3196:
[----:B------:R-:W-:Y:S05]  /*07a0*/  BSYNC B0 ;  /* 0x0000000000007941 */ /* 0x000fea0003800000 */
.L_x_3195:
        /* <DEDUP_REMOVED lines=29> */
.L_x_3217:
[----:B------:R-:W-:Y:S01]  /*0980*/  @!P1 SHF.R.U32.HI R12, RZ, 0x3, R0 ;  /* 0x00000003ff0c9819 */ /* 0x000fe20000011600 */
[----:B---3--:R-:W-:Y:S01]  /*0990*/  FADD.FTZ R14, R9, R14 ;  /* 0x0000000e090e7221 */ /* 0x008fe20000010000 */
[----:B--2---:R-:W-:Y:S02]  /*09a0*/  FADD.FTZ R11, R10, R11 ;  /* 0x0000000b0a0b7221 */ /* 0x004fe40000010000 */
[----:B------:R-:W-:-:S05]  /*09b0*/  @!P1 LOP3.LUT R12, R12, 0x1ffffffc, RZ, 0xc0, !PT ;  /* 0x1ffffffc0c0c9812 */ /* 0x000fca00078ec0ff */
[----:B------:R2:W-:Y:S04]  /*09c0*/  @!P1 STS [R12+UR4+0x2000], R14 ;  /* 0x0020000e0c009988 */ /* 0x0005e80008000804 */
[----:B------:R2:W-:Y:S02]  /*09d0*/  @!P1 STS [R12+UR4+0x2080], R11 ;  /* 0x0020800b0c009988 */ /* 0x0005e40008000804 */
.L_x_3202:
        /* <DEDUP_REMOVED lines=14> */
.L_x_3205:
[----:B------:R-:W-:Y:S05]  /*0ac0*/  BSYNC B0 ;  /* 0x0000000000007941 */ /* 0x000fea0003800000 */
.L_x_3204:
[C---:B------:R-:W-:Y:S02]  /*0ad0*/  ISETP.GT.U32.AND P1, PT, R3.reuse, -0x2001, PT ;  /* 0xffffdfff0300780c */ /* 0x040fe40003f24070 */
[----:B------:R-:W-:Y:S02]  /*0ae0*/  IADD3 R3, R3, 0x2000, RZ ;  /* 0x0000200003037810 */ /* 0x000fe40007ffe0ff */
[----:B------:R-:W-:-:S09]  /*0af0*/  IADD3 R5, R5, 0x1000, RZ ;  /* 0x0000100005057810 */ /* 0x000fd20007ffe0ff */
[----:B------:R-:W-:Y:S05]  /*0b00*/  @P1 BRA `(.L_x_3206) ;  /* 0xfffffff400a01947 */ /* 0x000fea000383ffff */
[----:B------:R-:W-:Y:S05]  /*0b10*/  EXIT ;  /* 0x000000000000794d */ /* 0x000fea0003800000 */
.L_x_3203:
[----:B------:R-:W-:Y:S01]  /*0b20*/  HFMA2.MMA R19, -RZ, RZ, 0, 5.9604644775390625e-08 ;  /* 0x00000001ff137435 */ /* 0x000fe200000001ff */
[----:B---3--:R-:W-:Y:S01]  /*0b30*/  IMAD.MOV.U32 R20, RZ, RZ, R10 ;  /* 0x000000ffff147224 */ /* 0x008fe200078e000a */
[----:B------:R-:W-:Y:S01]  /*0b40*/  MOV R22, 0x1f ;  /* 0x0000001f00167802 */ /* 0x000fe20000000f00 */
[----:B------:R-:W-:-:S08]  /*0b50*/  IMAD.MOV.U32 R17, RZ, RZ, -0x1 ;  /* 0xffffffffff117424 */ /* 0x000fd000078e00ff */
[----:B012---:R-:W-:Y:S05]  /*0b60*/  WARPSYNC.COLLECTIVE R17, `(.L_x_3207) ;  /* 0x0000000011087348 */ /* 0x007fea0003c00000 */
[----:B------:R3:W4:Y:S02]  /*0b70*/  SHFL.BFLY P2, R18, R20, R19, R22 ;  /* 0x0c00001314127389 */ /* 0x0007240000040016 */
[----:B01234-:R-:W-:Y:S01]  /*0b80*/  ENDCOLLECTIVE ;  /* 0x000000000000791b */ /* 0x01ffe20003800000 */
.L_x_3207:
[----:B------:R-:W-:Y:S01]  /*0b90*/  IMAD.MOV.U32 R19, RZ, RZ, 0x2 ;  /* 0x00000002ff137424 */ /* 0x000fe200078e00ff */
[----:B------:R-:W-:-:S05]  /*0ba0*/  MOV R11, R18 ;  /* 0x00000012000b7202 */ /* 0x000fca0000000f00 */
[----:B------:R-:W-:-:S05]  /*0bb0*/  FADD.FTZ R11, R10, R11 ;  /* 0x0000000b0a0b7221 */ /* 0x000fca0000010000 */
[----:B------:R-:W-:-:S07]  /*0bc0*/  MOV R20, R11 ;  /* 0x0000000b00147202 */ /* 0x000fce0000000f00 */
[----:B------:R-:W-:Y:S05]  /*0bd0*/  WARPSYNC.COLLECTIVE R17, `(.L_x_3208) ;  /* 0x0000000011087348 */ /* 0x000fea0003c00000 */
[----:B------:R0:W1:Y:S02]  /*0be0*/  SHFL.BFLY P2, R18, R20, R19, R22 ;  /* 0x0c00001314127389 */ /* 0x0000640000040016 */
[----:B01----:R-:W-:Y:S01]  /*0bf0*/  ENDCOLLECTIVE ;  /* 0x000000000000791b */ /* 0x003fe20003800000 */
.L_x_3208:
[----:B------:R-:W-:Y:S01]  /*0c00*/  IMAD.MOV.U32 R19, RZ, RZ, 0x4 ;  /* 0x00000004ff137424 */ /* 0x000fe200078e00ff */
[----:B------:R-:W-:-:S05]  /*0c10*/  MOV R12, R18 ;  /* 0x00000012000c7202 */ /* 0x000fca0000000f00 */
[----:B------:R-:W-:-:S05]  /*0c20*/  FADD.FTZ R12, R11, R12 ;  /* 0x0000000c0b0c7221 */ /* 0x000fca0000010000 */
[----:B------:R-:W-:-:S07]  /*0c30*/  MOV R20, R12 ;  /* 0x0000000c00147202 */ /* 0x000fce0000000f00 */
[----:B------:R-:W-:Y:S05]  /*0c40*/  WARPSYNC.COLLECTIVE R17, `(.L_x_3209) ;  /* 0x0000000011087348 */ /* 0x000fea0003c00000 */
[----:B------:R0:W1:Y:S02]  /*0c50*/  SHFL.BFLY P2, R18, R20, R19, R22 ;  /* 0x0c00001314127389 */ /* 0x0000640000040016 */
[----:B01----:R-:W-:Y:S01]  /*0c60*/  ENDCOLLECTIVE ;  /* 0x000000000000791b */ /* 0x003fe20003800000 */
.L_x_3209:
[----:B------:R-:W-:Y:S01]  /*0c70*/  IMAD.MOV.U32 R19, RZ, RZ, 0x8 ;  /* 0x00000008ff137424 */ /* 0x000fe200078e00ff */
[----:B------:R-:W-:-:S05]  /*0c80*/  MOV R13, R18 ;  /* 0x00000012000d7202 */ /* 0x000fca0000000f00 */
[----:B------:R-:W-:-:S05]  /*0c90*/  FADD.FTZ R13, R12, R13 ;  /* 0x0000000d0c0d7221 */ /* 0x000fca0000010000 */
[----:B------:R-:W-:-:S07]  /*0ca0*/  MOV R20, R13 ;  /* 0x0000000d00147202 */ /* 0x000fce0000000f00 */
[----:B------:R-:W-:Y:S05]  /*0cb0*/  WARPSYNC.COLLECTIVE R17, `(.L_x_3210) ;  /* 0x0000000011087348 */ /* 0x000fea0003c00000 */
[----:B------:R0:W1:Y:S02]  /*0cc0*/  SHFL.BFLY P2, R18, R20, R19, R22 ;  /* 0x0c00001314127389 */ /* 0x0000640000040016 */
[----:B01----:R-:W-:Y:S01]  /*0cd0*/  ENDCOLLECTIVE ;  /* 0x000000000000791b */ /* 0x003fe20003800000 */
.L_x_3210:
[----:B------:R-:W-:Y:S01]  /*0ce0*/  IMAD.MOV.U32 R19, RZ, RZ, 0x10 ;  /* 0x00000010ff137424 */ /* 0x000fe200078e00ff */
[----:B------:R-:W-:-:S05]  /*0cf0*/  MOV R10, R18 ;  /* 0x00000012000a7202 */ /* 0x000fca0000000f00 */
[----:B------:R-:W-:-:S05]  /*0d00*/  FADD.FTZ R10, R13, R10 ;  /* 0x0000000a0d0a7221 */ /* 0x000fca0000010000 */
[----:B------:R-:W-:-:S07]  /*0d10*/  MOV R20, R10 ;  /* 0x0000000a00147202 */ /* 0x000fce0000000f00 */
[----:B------:R-:W-:Y:S05]  /*0d20*/  WARPSYNC.COLLECTIVE R17, `(.L_x_3211) ;  /* 0x0000000011087348 */ /* 0x000fea0003c00000 */
[----:B------:R0:W1:Y:S02]  /*0d30*/  SHFL.BFLY P2, R18, R20, R19, R22 ;  /* 0x0c00001314127389 */ /* 0x0000640000040016 */
[----:B01----:R-:W-:Y:S01]  /*0d40*/  ENDCOLLECTIVE ;  /* 0x000000000000791b */ /* 0x003fe20003800000 */
.L_x_3211:
[----:B------:R-:W-:Y:S01]  /*0d50*/  MOV R20, R9 ;  /* 0x0000000900147202 */ /* 0x000fe20000000f00 */
[----:B------:R-:W-:Y:S01]  /*0d60*/  IMAD.MOV.U32 R19, RZ, RZ, 0x1 ;  /* 0x00000001ff137424 */ /* 0x000fe200078e00ff */
[----:B------:R-:W-:-:S07]  /*0d70*/  MOV R11, R18 ;  /* 0x00000012000b7202 */ /* 0x000fce0000000f00 */
[----:B------:R-:W-:Y:S05]  /*0d80*/  WARPSYNC.COLLECTIVE R17, `(.L_x_3212) ;  /* 0x0000000011087348 */ /* 0x000fea0003c00000 */
[----:B------:R0:W1:Y:S02]  /*0d90*/  SHFL.BFLY P2, R18, R20, R19, R22 ;  /* 0x0c00001314127389 */ /* 0x0000640000040016 */
[----:B01----:R-:W-:Y:S01]  /*0da0*/  ENDCOLLECTIVE ;  /* 0x000000000000791b */ /* 0x003fe20003800000 */
.L_x_3212:
[----:B------:R-:W-:Y:S01]  /*0db0*/  IMAD.MOV.U32 R19, RZ, RZ, 0x2 ;  /* 0x00000002ff137424 */ /* 0x000fe200078e00ff */
[----:B------:R-:W-:-:S05]  /*0dc0*/  MOV R12, R18 ;  /* 0x00000012000c7202 */ /* 0x000fca0000000f00 */
[----:B------:R-:W-:-:S05]  /*0dd0*/  FADD.FTZ R14, R9, R12 ;  /* 0x0000000c090e7221 */ /* 0x000fca0000010000 */
[----:B------:R-:W-:-:S07]  /*0de0*/  MOV R20, R14 ;  /* 0x0000000e00147202 */ /* 0x000fce0000000f00 */
[----:B------:R-:W-:Y:S05]  /*0df0*/  WARPSYNC.COLLECTIVE R17, `(.L_x_3213) ;  /* 0x0000000011087348 */ /* 0x000fea0003c00000 */
[----:B------:R0:W1:Y:S02]  /*0e00*/  SHFL.BFLY P2, R18, R20, R19, R22 ;  /* 0x0c00001314127389 */ /* 0x0000640000040016 */
[----:B01----:R-:W-:Y:S01]  /*0e10*/  ENDCOLLECTIVE ;  /* 0x000000000000791b */ /* 0x003fe20003800000 */
.L_x_3213:
[----:B------:R-:W-:Y:S01]  /*0e20*/  IMAD.MOV.U32 R19, RZ, RZ, 0x4 ;  /* 0x00000004ff137424 */ /* 0x000fe200078e00ff */
[----:B------:R-:W-:-:S05]  /*0e30*/  MOV R13, R18 ;  /* 0x00000012000d7202 */ /* 0x000fca0000000f00 */
[----:B------:R-:W-:-:S05]  /*0e40*/  FADD.FTZ R15, R14, R13 ;  /* 0x0000000d0e0f7221 */ /* 0x000fca0000010000 */
[----:B------:R-:W-:-:S07]  /*0e50*/  MOV R20, R15 ;  /* 0x0000000f00147202 */ /* 0x000fce0000000f00 */
[----:B------:R-:W-:Y:S05]  /*0e60*/  WARPSYNC.COLLECTIVE R17, `(.L_x_3214) ;  /* 0x0000000011087348 */ /* 0x000fea0003c00000 */
[----:B------:R0:W1:Y:S02]  /*0e70*/  SHFL.BFLY P2, R18, R20, R19, R22 ;  /* 0x0c00001314127389 */ /* 0x0000640000040016 */
[----:B01----:R-:W-:Y:S01]  /*0e80*/  ENDCOLLECTIVE ;  /* 0x000000000000791b */ /* 0x003fe20003800000 */
.L_x_3214:
[----:B------:R-:W-:Y:S01]  /*0e90*/  HFMA2.MMA R19, -RZ, RZ, 0, 4.76837158203125e-07 ;  /* 0x00000008ff137435 */ /* 0x000fe200000001ff */
[----:B------:R-:W-:-:S05]  /*0ea0*/  MOV R16, R18 ;  /* 0x0000001200107202 */ /* 0x000fca0000000f00 */
[----:B------:R-:W-:-:S05]  /*0eb0*/  FADD.FTZ R16, R15, R16 ;  /* 0x000000100f107221 */ /* 0x000fca0000010000 */
[----:B------:R-:W-:-:S07]  /*0ec0*/  MOV R20, R16 ;  /* 0x0000001000147202 */ /* 0x000fce0000000f00 */
[----:B------:R-:W-:Y:S05]  /*0ed0*/  WARPSYNC.COLLECTIVE R17, `(.L_x_3215) ;  /* 0x0000000011087348 */ /* 0x000fea0003c00000 */
[----:B------:R0:W1:Y:S02]  /*0ee0*/  SHFL.BFLY P2, R18, R20, R19, R22 ;  /* 0x0c00001314127389 */ /* 0x0000640000040016 */
[----:B01----:R-:W-:Y:S01]  /*0ef0*/  ENDCOLLECTIVE ;  /* 0x000000000000791b */ /* 0x003fe20003800000 */
.L_x_3215:
[----:B------:R-:W-:Y:S01]  /*0f00*/  HFMA2.MMA R19, -RZ, RZ, 0, 9.5367431640625e-07 ;  /* 0x00000010ff137435 */ /* 0x000fe200000001ff */
[----:B------:R-:W-:-:S04]  /*0f10*/  IMAD.MOV.U32 R9, RZ, RZ, R18 ;  /* 0x000000ffff097224 */ /* 0x000fc800078e0012 */
[----:B------:R-:W-:-:S05]  /*0f20*/  FADD.FTZ R9, R16, R9 ;  /* 0x0000000910097221 */ /* 0x000fca0000010000 */
[----:B------:R-:W-:-:S07]  /*0f30*/  MOV R20, R9 ;  /* 0x0000000900147202 */ /* 0x000fce0000000f00 */
[----:B------:R-:W-:Y:S05]  /*0f40*/  WARPSYNC.COLLECTIVE R17, `(.L_x_3216) ;  /* 0x0000000011087348 */ /* 0x000fea0003c00000 */
[----:B------:R0:W1:Y:S02]  /*0f50*/  SHFL.BFLY P2, R18, R20, R19, R22 ;  /* 0x0c00001314127389 */ /* 0x0000640000040016 */
[----:B01----:R-:W-:Y:S01]  /*0f60*/  ENDCOLLECTIVE ;  /* 0x000000000000791b */ /* 0x003fe20003800000 */
.L_x_3216:
[----:B------:R-:W-:Y:S01]  /*0f70*/  MOV R14, R18 ;  /* 0x00000012000e7202 */ /* 0x000fe20000000f00 */
[----:B------:R-:W-:Y:S06]  /*0f80*/  BRA `(.L_x_3217) ;  /* 0xfffffff8007c7947 */ /* 0x000fec000383ffff */
.L_x_3218:
        /* <DEDUP_REMOVED lines=15> */
.L_x_5524:


//--------------------- .text._ZN10layer_norm13ln_bwd_kernelINS_13Kernel_traitsI13__nv_bfloat16fS2_fjLj8192ELj2ELj1ELj4ELj16ENS_18Kernel_traits_baseILj8192ES2_fS2_fjLj128EEEEEEEvNS_9BwdParamsE --------------------------
	.section	.text._ZN10layer_norm13ln_bwd_kernelINS_13Kernel_traitsI13__nv_bfloat16fS2_fjLj8192ELj2ELj1ELj4ELj16ENS_18Kernel_traits_baseILj8192ES2_fS2_fjLj128EEEEEEEvNS_9BwdParamsE,"ax",@progbits
	.align	128
        .global         _ZN10layer_norm13ln_bwd_kernelINS_13Kernel_traitsI13__nv_bfloat16fS2_fjLj8192ELj2ELj1ELj4ELj16ENS_18Kernel_traits_baseILj8192ES2_fS2_fjLj128EEEEEEEvNS_9BwdParamsE
        .type           _ZN10layer_norm13ln_bwd_kernelINS_13Kernel_traitsI13__nv_bfloat16fS2_fjLj8192ELj2ELj1ELj4ELj16ENS_18Kernel_traits_baseILj8192ES2_fS2_fjLj128EEEEEEEvNS_9BwdParamsE,@function
        .size           _ZN10layer_norm13ln_bwd_kernelINS_13Kernel_traitsI13__nv_bfloat16fS2_fjLj8192ELj2ELj1ELj4ELj16ENS_18Kernel_traits_baseILj8192ES2_fS2_fjLj128EEEEEEEvNS_9BwdParamsE,(.L_x_5525 - _ZN10layer_norm13ln_bwd_kernelINS_13Kernel_traitsI13__nv_bfloat16fS2_fjLj8192ELj2ELj1ELj4ELj16ENS_18Kernel_traits_baseILj8192ES2_fS2_fjLj128EEEEEEEvNS_9BwdParamsE)
        .other          _ZN10layer_norm13ln_bwd_kernelINS_13Kernel_traitsI13__nv_bfloat16fS2_fjLj8192ELj2ELj1ELj4ELj16ENS_18Kernel_traits_baseILj8192ES2_fS2_fjLj128EEEEEEEvNS_9BwdParamsE,@"STO_CUDA_ENTRY STV_DEFAULT"
_ZN10layer_norm13ln_bwd_kernelINS_13Kernel_traitsI13__nv_bfloat16fS2_fjLj8192ELj2ELj1ELj4ELj16ENS_18Kernel_traits_baseILj8192ES2_fS2_fjLj128EEEEEEEvNS_9BwdParamsE:
.text._ZN10layer_norm13ln_bwd_kernelINS_13Kernel_traitsI13__nv_bfloat16fS2_fjLj8192ELj2ELj1ELj4ELj16ENS_18Kernel_traits_baseILj8192ES2_fS2_fjLj128EEEEEEEvNS_9BwdParamsE:
        /* <DEDUP_REMOVED lines=222> */
.L_x_3225:
        /* <DEDUP_REMOVED lines=496> */
.L_x_3236:
        /* <DEDUP_REMOVED lines=43> */
.L_x_3222:
[----:B------:R-:W-:Y:S05]  /*2f90*/  BSYNC B0 ;  /* 0x0000000000007941 */ /* 0x000fea0003800000 */
.L_x_3221:
        /* <DEDUP_REMOVED lines=17> */
[----:B------:R-:W-:-:S07]  /*30b0*/  LOP3.LUT R61, R150, 0x2, RZ, 0xc, !PT ;  /* 0x00000002963d7812 */ /* 0x000fce00078e0cff */
.L_x_3224:
[----:B------:R-:W2:Y:S04]  /*30c0*/  LDG.E.STRONG.GPU R58, desc[UR6][R56.64] ;  /* 0x00000006383a7981 */ /* 0x000ea8000c1ef900 */
[----:B--2---:R-:W-:Y:S01]  /*30d0*/  CCTL.IVALL ;  /* 0x00000000ff00798f */ /* 0x004fe20002000000 */
[----:B------:R-:W-:Y:S05]  /*30e0*/  YIELD ;  /* 0x0000000000007946 */ /* 0x000fea0003800000 */
[----:B------:R-:W-:-:S13]  /*30f0*/  ISETP.NE.AND P0, PT, R58, R61, PT ;  /* 0x0000003d3a00720c */ /* 0x000fda0003f05270 */
[----:B------:R-:W-:Y:S05]  /*3100*/  @P0 BRA `(.L_x_3224) ;  /* 0xfffffffc00ec0947 */ /* 0x000fea000383ffff */
.L_x_3223:
        /* <DEDUP_REMOVED lines=36> */
[----:B------:R-:W-:Y:S01]  /*3350*/  FMUL.FTZ R60, R59, 0.0001220703125 ;  /* 0x390000003b3c7820 */ /* 0x000fe20000410000 */
[----:B------:R-:W-:-:S04]  /*3360*/  FMUL.FTZ R59, R58, 0.0001220703125 ;  /* 0x390000003a3b7820 */ /* 0x000fc80000410000 */
        /* <DEDUP_REMOVED lines=160> */
.L_x_3219:
        /* <DEDUP_REMOVED lines=44> */
.L_x_3220:
[----:B------:R-:W-:Y:S01]  /*4030*/  HFMA2.MMA R220, -RZ, RZ, 0, 9.5367431640625e-07 ;  /* 0x00000010ffdc7435 */ /* 0x000fe200000001ff */
[----:B------:R-:W-:Y:S02]  /*4040*/  MOV R218, R7 ;  /* 0x0000000700da7202 */ /* 0x000fe40000000f00 */
[----:B------:R-:W-:Y:S02]  /*4050*/  MOV R227, 0x1f ;  /* 0x0000001f00e37802 */ /* 0x000fe40000000f00 */
[----:B------:R-:W-:-:S07]  /*4060*/  MOV R135, 0xffffffff ;  /* 0xffffffff00877802 */ /* 0x000fce0000000f00 */
[----:B------:R-:W-:Y:S05]  /*4070*/  WARPSYNC.COLLECTIVE R135, `(.L_x_3226) ;  /* 0x0000000087087348 */ /* 0x000fea0003c00000 */
[----:B------:R0:W1:Y:S02]  /*4080*/  SHFL.DOWN P0, R65, R218, R220, R227 ;  /* 0x080000dcda417389 */ /* 0x00006400000000e3 */
[----:B01----:R-:W-:Y:S01]  /*4090*/  ENDCOLLECTIVE ;  /* 0x000000000000791b */ /* 0x003fe20003800000 */
.L_x_3226:
[----:B------:R-:W-:Y:S02]  /*40a0*/  MOV R218, R31 ;  /* 0x0000001f00da7202 */ /* 0x000fe40000000f00 */
[----:B------:R-:W-:-:S07]  /*40b0*/  MOV R62, R65 ;  /* 0x00000041003e7202 */ /* 0x000fce0000000f00 */
[----:B------:R-:W-:Y:S05]  /*40c0*/  WARPSYNC.COLLECTIVE R135, `(.L_x_3227) ;  /* 0x0000000087087348 */ /* 0x000fea0003c00000 */
[----:B------:R0:W1:Y:S02]  /*40d0*/  SHFL.DOWN P0, R65, R218, R220, R227 ;  /* 0x080000dcda417389 */ /* 0x00006400000000e3 */
[----:B01----:R-:W-:Y:S01]  /*40e0*/  ENDCOLLECTIVE ;  /* 0x000000000000791b */ /* 0x003fe20003800000 */
.L_x_3227:
[----:B------:R-:W-:Y:S01]  /*40f0*/  FADD.FTZ R62, R7, R62 ;  /* 0x0000003e073e7221 */ /* 0x000fe20000010000 */
[----:B------:R-:W-:-:S04]  /*4100*/  HFMA2.MMA R220, -RZ, RZ, 0, 4.76837158203125e-07 ;  /* 0x00000008ffdc7435 */ /* 0x000fc800000001ff */
[----:B------:R-:W-:Y:S02]  /*4110*/  MOV R218, R62 ;  /* 0x0000003e00da7202 */ /* 0x000fe40000000f00 */
[----:B------:R-:W-:-:S07]  /*4120*/  MOV R64, R65 ;  /* 0x0000004100407202 */ /* 0x000fce0000000f00 */
[----:B------:R-:W-:Y:S05]  /*4130*/  WARPSYNC.COLLECTIVE R135, `(.L_x_3228) ;  /* 0x0000000087087348 */ /* 0x000fea0003c00000 */
[----:B------:R0:W1:Y:S02]  /*4140*/  SHFL.DOWN P0, R65, R218, R220, R227 ;  /* 0x080000dcda417389 */ /* 0x00006400000000e3 */
[----:B01----:R-:W-:Y:S01]  /*4150*/  ENDCOLLECTIVE ;  /* 0x000000000000791b */ /* 0x003fe20003800000 */
.L_x_3228:
[----:B------:R-:W-:-:S05]  /*4160*/  FADD.FTZ R64, R31, R64 ;  /* 0x000000401f407221 */ /* 0x000fca0000010000 */
[----:B------:R-:W-:Y:S02]  /*4170*/  MOV R218, R64 ;  /* 0x0000004000da7202 */ /* 0x000fe40000000f00 */
[----:B------:R-:W-:-:S07]  /*4180*/  MOV R59, R65 ;  /* 0x00000041003b7202 */ /* 0x000fce0000000f00 */
[----:B------:R-:W-:Y:S05]  /*4190*/  WARPSYNC.COLLECTIVE R135, `(.L_x_3229) ;  /* 0x0000000087087348 */ /* 0x000fea0003c00000 */
[----:B------:R0:W1:Y:S02]  /*41a0*/  SHFL.DOWN P0, R65, R218, R220, R227 ;  /* 0x080000dcda417389 */ /* 0x00006400000000e3 */
[----:B01----:R-:W-:Y:S01]  /*41b0*/  ENDCOLLECTIVE ;  /* 0x000000000000791b */ /* 0x003fe20003800000 */
.L_x_3229:
[----:B------:R-:W-:Y:S01]  /*41c0*/  FADD.FTZ R59, R62, R59 ;  /* 0x0000003b3e3b7221 */ /* 0x000fe20000010000 */
[----:B------:R-:W-:-:S04]  /*41d0*/  HFMA2.MMA R220, -RZ, RZ, 0, 2.384185791015625e-07 ;  /* 0x00000004ffdc7435 */ /* 0x000fc800000001ff */
[----:B------:R-:W-:Y:S02]  /*41e0*/  MOV R218, R59 ;  /* 0x0000003b00da7202 */ /* 0x000fe40000000f00 */
[----:B------:R-:W-:-:S07]  /*41f0*/  MOV R61, R65 ;  /* 0x00000041003d7202 */ /* 0x000fce0000000f00 */
[----:B------:R-:W-:Y:S05]  /*4200*/  WARPSYNC.COLLECTIVE R135, `(.L_x_3230) ;  /* 0x0000000087087348 */ /* 0x000fea0003c00000 */
[----:B------:R0:W1:Y:S02]  /*4210*/  SHFL.DOWN P0, R65, R218, R220, R227 ;  /* 0x080000dcda417389 */ /* 0x00006400000000e3 */
[----:B01----:R-:W-:Y:S01]  /*4220*/  ENDCOLLECTIVE ;  /* 0x000000000000791b */ /* 0x003fe20003800000 */
.L_x_3230:
[----:B------:R-:W-:-:S05]  /*4230*/  FADD.FTZ R61, R64, R61 ;  /* 0x0000003d403d7221 */ /* 0x000fca0000010000 */
[----:B------:R-:W-:Y:S02]  /*4240*/  MOV R218, R61 ;  /* 0x0000003d00da7202 */ /* 0x000fe40000000f00 */
[----:B------:R-:W-:-:S07]  /*4250*/  MOV R134, R65 ;  /* 0x0000004100867202 */ /* 0x000fce0000000f00 */
[----:B------:R-:W-:Y:S05]  /*4260*/  WARPSYNC.COLLECTIVE R135, `(.L_x_3231) ;  /* 0x0000000087087348 */ /* 0x000fea0003c00000 */
[----:B------:R0:W1:Y:S02]  /*4270*/  SHFL.DOWN P0, R65, R218, R220, R227 ;  /* 0x080000dcda417389 */ /* 0x00006400000000e3 */
[----:B01----:R-:W-:Y:S01]  /*4280*/  ENDCOLLECTIVE ;  /* 0x000000000000791b */ /* 0x003fe20003800000 */
.L_x_3231:
[----:B------:R-:W-:Y:S01]  /*4290*/  FADD.FTZ R134, R59, R134 ;  /* 0x000000863b867221 */ /* 0x000fe20000010000 */
[----:B------:R-:W-:-:S04]  /*42a0*/  HFMA2.MMA R220, -RZ, RZ, 0, 1.1920928955078125e-07 ;  /* 0x00000002ffdc7435 */ /* 0x000fc800000001ff */
[----:B------:R-:W-:Y:S02]  /*42b0*/  MOV R218, R134 ;  /* 0x0000008600da7202 */ /* 0x000fe40000000f00 */
[----:B------:R-:W-:-:S07]  /*42c0*/  MOV R216, R65 ;  /* 0x0000004100d87202 */ /* 0x000fce0000000f00 */
[----:B------:R-:W-:Y:S05]  /*42d0*/  WARPSYNC.COLLECTIVE R135, `(.L_x_3232) ;  /* 0x0000000087087348 */ /* 0x000fea0003c00000 */
[----:B------:R0:W1:Y:S02]  /*42e0*/  SHFL.DOWN P0, R65, R218, R220, R227 ;  /* 0x080000dcda417389 */ /* 0x00006400000000e3 */
[----:B01----:R-:W-:Y:S01]  /*42f0*/  ENDCOLLECTIVE ;  /* 0x000000000000791b */ /* 0x003fe20003800000 */
.L_x_3232:
[----:B------:R-:W-:-:S05]  /*4300*/  FADD.FTZ R216, R61, R216 ;  /* 0x000000d83dd87221 */ /* 0x000fca0000010000 */
[----:B------:R-:W-:Y:S02]  /*4310*/  MOV R218, R216 ;  /* 0x000000d800da7202 */ /* 0x000fe40000000f00 */
[----:B------:R-:W-:-:S07]  /*4320*/  MOV R7, R65 ;  /* 0x0000004100077202 */ /* 0x000fce0000000f00 */
[----:B------:R-:W-:Y:S05]  /*4330*/  WARPSYNC.COLLECTIVE R135, `(.L_x_3233) ;  /* 0x0000000087087348 */ /* 0x000fea0003c00000 */
[----:B------:R0:W1:Y:S02]  /*4340*/  SHFL.DOWN P0, R65, R218, R220, R227 ;  /* 0x080000dcda417389 */ /* 0x00006400000000e3 */
[----:B01----:R-:W-:Y:S01]  /*4350*/  ENDCOLLECTIVE ;  /* 0x000000000000791b */ /* 0x003fe20003800000 */
.L_x_3233:
        /* <DEDUP_REMOVED lines=8> */
.L_x_3234:
[----:B------:R-:W-:Y:S01]  /*43e0*/  FADD.FTZ R62, R216, R31 ;  /* 0x0000001fd83e7221 */ /* 0x000fe20000010000 */
[----:B------:R-:W-:-:S04]  /*43f0*/  MOV R31, R58 ;  /* 0x0000003a001f7202 */ /* 0x000fc80000000f00 */
[----:B------:R-:W-:Y:S02]  /*4400*/  MOV R218, R62 ;  /* 0x0000003e00da7202 */ /* 0x000fe40000000f00 */
[----:B------:R-:W-:-:S07]  /*4410*/  MOV R64, R65 ;  /* 0x0000004100407202 */ /* 0x000fce0000000f00 */
[----:B------:R-:W-:Y:S05]  /*4420*/  WARPSYNC.COLLECTIVE R135, `(.L_x_3235) ;  /* 0x0000000087087348 */ /* 0x000fea0003c00000 */
[----:B------:R0:W1:Y:S02]  /*4430*/  SHFL.DOWN P0, R65, R218, R220, R227 ;  /* 0x080000dcda417389 */ /* 0x00006400000000e3 */
[----:B01----:R-:W-:Y:S01]  /*4440*/  ENDCOLLECTIVE ;  /* 0x000000000000791b */ /* 0x003fe20003800000 */
.L_x_3235:
[----:B------:R-:W-:Y:S05]  /*4450*/  BRA `(.L_x_3236) ;  /* 0xffffffe800207947 */ /* 0x000fea000383ffff */
.L_x_3237:
        /* <DEDUP_REMOVED lines=10> */
.L_x_5525:


//--------------------- .text._ZN10layer_norm22ln_bwd_finalize_kernelINS_22Kernel_traits_finalizeILj8192E13__nv_bfloat16S2_S2_fjLj1024ELj4ENS_18Kernel_traits_baseILj8192ES2_S2_S2_fjLj1024EEEEEEEvNS_9BwdParamsE --------------------------
	.section	.text._ZN10layer_norm22ln_bwd_finalize_kernelINS_22Kernel_traits_finalizeILj8192E13__nv_bfloat16S2_S2_fjLj1024ELj4ENS_18Kernel_traits_baseILj8192ES2_S2_S2_fjLj1024EEEEEEEvNS_9BwdParamsE,"ax",@progbits
	.align	128
        .global         _ZN10layer_norm22ln_bwd_finalize_kernelINS_22Kernel_traits_finalizeILj8192E13__nv_bfloat16S2_S2_fjLj1024ELj4ENS_18Kernel_traits_baseILj8192ES2_S2_S2_fjLj1024EEEEEEEvNS_9BwdParamsE
        .type           _ZN10layer_norm22ln_bwd_finalize_kernelINS_22Kernel_traits_finalizeILj8192E13__nv_bfloat16S2_S2_fjLj1024ELj4ENS_18Kernel_traits_baseILj8192ES2_S2_S2_fjLj1024EEEEEEEvNS_9BwdParamsE,@function
        .size           _ZN10layer_norm22ln_bwd_finalize_kernelINS_22Kernel_traits_finalizeILj8192E13__nv_bfloat16S2_S2_fjLj1024ELj4ENS_18Kernel_traits_baseILj8192ES2_S2_S2_fjLj1024EEEEEEEvNS_9BwdParamsE,(.L_x_5526 - _ZN10layer_norm22ln_bwd_finalize_kernelINS_22Kernel_traits_finalizeILj8192E13__nv_bfloat16S2_S2_fjLj1024ELj4ENS_18Kernel_traits_baseILj8192ES2_S2_S2_fjLj1024EEEEEEEvNS_9BwdParamsE)
        .other          _ZN10layer_norm22ln_bwd_finalize_kernelINS_22Kernel_traits_finalizeILj8192E13__nv_bfloat16S2_S2_fjLj1024ELj4ENS_18Kernel_traits_baseILj8192ES2_S2_S2_fjLj1024EEEEEEEvNS_9BwdParamsE,@"STO_CUDA_ENTRY STV_DEFAULT"
_ZN10layer_norm22ln_bwd_finalize_kernelINS_22Kernel_traits_finalizeILj8192E13__nv_bfloat16S2_S2_fjLj1024ELj4ENS_18Kernel_traits_baseILj8192ES2_S2_S2_fjLj1024EEEEEEEvNS_9BwdParamsE:
.text._ZN10layer_norm22ln_bwd_finalize_kernelINS_22Kernel_traits_finalizeILj8192E13__nv_bfloat16S2_S2_fjLj1024ELj4ENS_18Kernel_traits_baseILj8192ES2_S2_S2_fjLj1024EEEEEEEvNS_9BwdParamsE:
        /* <DEDUP_REMOVED lines=25> */
.L_x_3249:
        /* <DEDUP_REMOVED lines=28> */
.L_x_3242:
        /* <DEDUP_REMOVED lines=33> */
.L_x_3241:
[----:B------:R-:W-:Y:S05]  /*0560*/  BSYNC B1 ;  /* 0x0000000000017941 */ /* 0x000fea0003800000 */
.L_x_3240:
        /* <DEDUP_REMOVED lines=23> */
.L_x_3244:
[----:B------:R-:W-:Y:S05]  /*06e0*/  BSYNC B1 ;  /* 0x0000000000017941 */ /* 0x000fea0003800000 */
.L_x_3243:
        /* <DEDUP_REMOVED lines=11> */
.L_x_3239:
[----:B------:R-:W-:Y:S05]  /*07a0*/  BSYNC B0 ;  /* 0x0000000000007941 */ /* 0x000fea0003800000 */
.L_x_3238:
        /* <DEDUP_REMOVED lines=29> */
.L_x_3260:
[----:B------:R-:W-:Y:S01]  /*0980*/  @!P1 SHF.R.U32.HI R12, RZ, 0x3, R0 ;  /* 0x00000003ff0c9819 */ /* 0x000fe20000011600 */
[----:B---3--:R-:W-:Y:S01]  /*0990*/  FADD.FTZ R14, R9, R14 ;  /* 0x0000000e090e7221 */ /* 0x008fe20000010000 */
[----:B--2---:R-:W-:Y:S02]  /*09a0*/  FADD.FTZ R11, R10, R11 ;  /* 0x0000000b0a0b7221 */ /* 0x004fe40000010000 */
[----:B------:R-:W-:-:S05]  /*09b0*/  @!P1 LOP3.LUT R12, R12, 0x1ffffffc, RZ, 0xc0, !PT ;  /* 0x1ffffffc0c0c9812 */ /* 0x000fca00078ec0ff */
[----:B------:R2:W-:Y:S04]  /*09c0*/  @!P1 STS [R12+UR4+0x2000], R14 ;  /* 0x0020000e0c009988 */ /* 0x0005e80008000804 */
[----:B------:R2:W-:Y:S02]  /*09d0*/  @!P1 STS [R12+UR4+0x2080], R11 ;  /* 0x0020800b0c009988 */ /* 0x0005e40008000804 */
.L_x_3245:
        /* <DEDUP_REMOVED lines=14> */
.L_x_3248:
[----:B------:R-:W-:Y:S05]  /*0ac0*/  BSYNC B0 ;  /* 0x0000000000007941 */ /* 0x000fea0003800000 */
.L_x_3247:
[C---:B------:R-:W-:Y:S02]  /*0ad0*/  ISETP.GT.U32.AND P1, PT, R3.reuse, -0x2001, PT ;  /* 0xffffdfff0300780c */ /* 0x040fe40003f24070 */
[----:B------:R-:W-:Y:S02]  /*0ae0*/  IADD3 R3, R3, 0x2000, RZ ;  /* 0x0000200003037810 */ /* 0x000fe40007ffe0ff */
[----:B------:R-:W-:-:S09]  /*0af0*/  IADD3 R5, R5, 0x1000, RZ ;  /* 0x0000100005057810 */ /* 0x000fd20007ffe0ff */
[----:B------:R-:W-:Y:S05]  /*0b00*/  @P1 BRA `(.L_x_3249) ;  /* 0xfffffff400a01947 */ /* 0x000fea000383ffff */
[----:B------:R-:W-:Y:S05]  /*0b10*/  EXIT ;  /* 0x000000000000794d */ /* 0x000fea0003800000 */
.L_x_3246:
[----:B------:R-:W-:Y:S01]  /*0b20*/  HFMA2.MMA R19, -RZ, RZ, 0, 5.9604644775390625e-08 ;  /* 0x00000001ff137435 */ /* 0x000fe200000001ff */
[----:B---3--:R-:W-:Y:S01]  /*0b30*/  IMAD.MOV.U32 R20, RZ, RZ, R10 ;  /* 0x000000ffff147224 */ /* 0x008fe200078e000a */
[----:B------:R-:W-:Y:S01]  /*0b40*/  MOV R22, 0x1f ;  /* 0x0000001f00167802 */ /* 0x000fe20000000f00 */
[----:B------:R-:W-:-:S08]  /*0b50*/  IMAD.MOV.U32 R17, RZ, RZ, -0x1 ;  /* 0xffffffffff117424 */ /* 0x000fd000078e00ff */
[----:B012---:R-:W-:Y:S05]  /*0b60*/  WARPSYNC.COLLECTIVE R17, `(.L_x_3250) ;  /* 0x0000000011087348 */ /* 0x007fea0003c00000 */
[----:B------:R3:W4:Y:S02]  /*0b70*/  SHFL.BFLY P2, R18, R20, R19, R22 ;  /* 0x0c00001314127389 */ /* 0x0007240000040016 */
[----:B01234-:R-:W-:Y:S01]  /*0b80*/  ENDCOLLECTIVE ;  /* 0x000000000000791b */ /* 0x01ffe20003800000 */
.L_x_3250:
[----:B------:R-:W-:Y:S01]  /*0b90*/  IMAD.MOV.U32 R19, RZ, RZ, 0x2 ;  /* 0x00000002ff137424 */ /* 0x000fe200078e00ff */
[----:B------:R-:W-:-:S05]  /*0ba0*/  MOV R11, R18 ;  /* 0x00000012000b7202 */ /* 0x000fca0000000f00 */
[----:B------:R-:W-:-:S05]  /*0bb0*/  FADD.FTZ R11, R10, R11 ;  /* 0x0000000b0a0b7221 */ /* 0x000fca0000010000 */
[----:B------:R-:W-:-:S07]  /*0bc0*/  MOV R20, R11 ;  /* 0x0000000b00147202 */ /* 0x000fce0000000f00 */
[----:B------:R-:W-:Y:S05]  /*0bd0*/  WARPSYNC.COLLECTIVE R17, `(.L_x_3251) ;  /* 0x0000000011087348 */ /* 0x000fea0003c00000 */
[----:B------:R0:W1:Y:S02]  /*0be0*/  SHFL.BFLY P2, R18, R20, R19, R22 ;  /* 0x0c00001314127389 */ /* 0x0000640000040016 */
[----:B01----:R-:W-:Y:S01]  /*0bf0*/  ENDCOLLECTIVE ;  /* 0x000000000000791b */ /* 0x003fe20003800000 */
.L_x_3251:
[----:B------:R-:W-:Y:S01]  /*0c00*/  IMAD.MOV.U32 R19, RZ, RZ, 0x4 ;  /* 0x00000004ff137424 */ /* 0x000fe200078e00ff */
[----:B------:R-:W-:-:S05]  /*0c10*/  MOV R12, R18 ;  /* 0x00000012000c7202 */ /* 0x000fca0000000f00 */
[----:B------:R-:W-:-:S05]  /*0c20*/  FADD.FTZ R12, R11, R12 ;  /* 0x0000000c0b0c7221 */ /* 0x000fca0000010000 */
[----:B------:R-:W-:-:S07]  /*0c30*/  MOV R20, R12 ;  /* 0x0000000c00147202 */ /* 0x000fce0000000f00 */
[----:B------:R-:W-:Y:S05]  /*0c40*/  WARPSYNC.COLLECTIVE R17, `(.L_x_3252) ;  /* 0x0000000011087348 */ /* 0x000fea0003c00000 */
[----:B------:R0:W1:Y:S02]  /*0c50*/  SHFL.BFLY P2, R18, R20, R19, R22 ;  /* 0x0c00001314127389 */ /* 0x0000640000040016 */
[----:B01----:R-:W-:Y:S01]  /*0c60*/  ENDCOLLECTIVE ;  /* 0x000000000000791b */ /* 0x003fe20003800000 */
.L_x_3252:
[----:B------:R-:W-:Y:S01]  /*0c70*/  IMAD.MOV.U32 R19, RZ, RZ, 0x8 ;  /* 0x00000008ff137424 */ /* 0x000fe200078e00ff */
[----:B------:R-:W-:-:S05]  /*0c80*/  MOV R13, R18 ;  /* 0x00000012000d7202 */ /* 0x000fca0000000f00 */
[----:B------:R-:W-:-:S05]  /*0c90*/  FADD.FTZ R13, R12, R13 ;  /* 0x0000000d0c0d7221 */ /* 0x000fca0000010000 */
[----:B------:R-:W-:-:S07]  /*0ca0*/  MOV R20, R13 ;  /* 0x0000000d00147202 */ /* 0x000fce0000000f00 */
[----:B------:R-:W-:Y:S05]  /*0cb0*/  WARPSYNC.COLLECTIVE R17, `(.L_x_3253) ;  /* 0x0000000011087348 */ /* 0x000fea0003c00000 */
[----:B------:R0:W1:Y:S02]  /*0cc0*/  SHFL.BFLY P2, R18, R20, R19, R22 ;  /* 0x0c00001314127389 */ /* 0x0000640000040016 */
[----:B01----:R-:W-:Y:S01]  /*0cd0*/  ENDCOLLECTIVE ;  /* 0x000000000000791b */ /* 0x003fe20003800000 */
.L_x_3253:
[----:B------:R-:W-:Y:S01]  /*0ce0*/  IMAD.MOV.U32 R19, RZ, RZ, 0x10 ;  /* 0x00000010ff137424 */ /* 0x000fe200078e00ff */
[----:B------:R-:W-:-:S05]  /*0cf0*/  MOV R10, R18 ;  /* 0x00000012000a7202 */ /* 0x000fca0000000f00 */
[----:B------:R-:W-:-:S05]  /*0d00*/  FADD.FTZ R10, R13, R10 ;  /* 0x0000000a0d0a7221 */ /* 0x000fca0000010000 */
[----:B------:R-:W-:-:S07]  /*0d10*/  MOV R20, R10 ;  /* 0x0000000a00147202 */ /* 0x000fce0000000f00 */
[----:B------:R-:W-:Y:S05]  /*0d20*/  WARPSYNC.COLLECTIVE R17, `(.L_x_3254) ;  /* 0x0000000011087348 */ /* 0x000fea0003c00000 */
[----:B------:R0:W1:Y:S02]  /*0d30*/  SHFL.BFLY P2, R18, R20, R19, R22 ;  /* 0x0c00001314127389 */ /* 0x0000640000040016 */
[----:B01----:R-:W-:Y:S01]  /*0d40*/  ENDCOLLECTIVE ;  /* 0x000000000000791b */ /* 0x003fe20003800000 */
.L_x_3254:
[----:B------:R-:W-:Y:S01]  /*0d50*/  MOV R20, R9 ;  /* 0x0000000900147202 */ /* 0x000fe20000000f00 */
[----:B------:R-:W-:Y:S01]  /*0d60*/  IMAD.MOV.U32 R19, RZ, RZ, 0x1 ;  /* 0x00000001ff137424 */ /* 0x000fe200078e00ff */
[----:B------:R-:W-:-:S07]  /*0d70*/  MOV R11, R18 ;  /* 0x00000012000b7202 */ /* 0x000fce0000000f00 */
[----:B------:R-:W-:Y:S05]  /*0d80*/  WARPSYNC.COLLECTIVE R17, `(.L_x_3255) ;  /* 0x0000000011087348 */ /* 0x000fea0003c00000 */
[----:B------:R0:W1:Y:S02]  /*0d90*/  SHFL.BFLY P2, R18, R20, R19, R22 ;  /* 0x0c00001314127389 */ /* 0x0000640000040016 */
[----:B01----:R-:W-:Y:S01]  /*0da0*/  ENDCOLLECTIVE ;  /* 0x000000000000791b */ /* 0x003fe20003800000 */
.L_x_3255:
[----:B------:R-:W-:Y:S01]  /*0db0*/  IMAD.MOV.U32 R19, RZ, RZ, 0x2 ;  /* 0x00000002ff137424 */ /* 0x000fe200078e00ff */
[----:B------:R-:W-:-:S05]  /*0dc0*/  MOV R12, R18 ;  /* 0x00000012000c7202 */ /* 0x000fca0000000f00 */
[----:B------:R-:W-:-:S05]  /*0dd0*/  FADD.FTZ R14, R9, R12 ;  /* 0x0000000c090e7221 */ /* 0x000fca0000010000 */
[----:B------:R-:W-:-:S07]  /*0de0*/  MOV R20, R14 ;  /* 0x0000000e00147202 */ /* 0x000fce0000000f00 */
[----:B------:R-:W-:Y:S05]  /*0df0*/  WARPSYNC.COLLECTIVE R17, `(.L_x_3256) ;  /* 0x0000000011087348 */ /* 0x000fea0003c00000 */
[----:B------:R0:W1:Y:S02]  /*0e00*/  SHFL.BFLY P2, R18, R20, R19, R22 ;  /* 0x0c00001314127389 */ /* 0x0000640000040016 */
[----:B01----:R-:W-:Y:S01]  /*0e10*/  ENDCOLLECTIVE ;  /* 0x000000000000791b */ /* 0x003fe20003800000 */
.L_x_3256:
[----:B------:R-:W-:Y:S01]  /*0e20*/  IMAD.MOV.U32 R19, RZ, RZ, 0x4 ;  /* 0x00000004ff137424 */ /* 0x000fe200078e00ff */
[----:B------:R-:W-:-:S05]  /*0e30*/  MOV R13, R18 ;  /* 0x00000012000d7202 */ /* 0x000fca0000000f00 */
[----:B------:R-:W-:-:S05]  /*0e40*/  FADD.FTZ R15, R14, R13 ;  /* 0x0000000d0e0f7221 */ /* 0x000fca0000010000 */
[----:B------:R-:W-:-:S07]  /*0e50*/  MOV R20, R15 ;  /* 0x0000000f00147202 */ /* 0x000fce0000000f00 */
[----:B------:R-:W-:Y:S05]  /*0e60*/  WARPSYNC.COLLECTIVE R17, `(.L_x_3257) ;  /* 0x0000000011087348 */ /* 0x000fea0003c00000 */
[----:B------:R0:W1:Y:S02]  /*0e70*/  SHFL.BFLY P2, R18, R20, R19, R22 ;  /* 0x0c00001314127389 */ /* 0x0000640000040016 */
[----:B01----:R-:W-:Y:S01]  /*0e80*/  ENDCOLLECTIVE ;  /* 0x000000000000791b */ /* 0x003fe20003800000 */
.L_x_3257:
[----:B------:R-:W-:Y:S01]  /*0e90*/  HFMA2.MMA R19, -RZ, RZ, 0, 4.76837158203125e-07 ;  /* 0x00000008ff137435 */ /* 0x000fe200000001ff */
[----:B------:R-:W-:-:S05]  /*0ea0*/  MOV R16, R18 ;  /* 0x0000001200107202 */ /* 0x000fca0000000f00 */
[----:B------:R-:W-:-:S05]  /*0eb0*/  FADD.FTZ R16, R15, R16 ;  /* 0x000000100f107221 */ /* 0x000fca0000010000 */
[----:B------:R-:W-:-:S07]  /*0ec0*/  MOV R20, R16 ;  /* 0x0000001000147202 */ /* 0x000fce0000000f00 */
[----:B------:R-:W-:Y:S05]  /*0ed0*/  WARPSYNC.COLLECTIVE R17, `(.L_x_3258) ;  /* 0x0000000011087348 */ /* 0x000fea0003c00000 */
[----:B------:R0:W1:Y:S02]  /*0ee0*/  SHFL.BFLY P2, R18, R20, R19, R22 ;  /* 0x0c00001314127389 */ /* 0x0000640000040016 */
[----:B01----:R-:W-:Y:S01]  /*0ef0*/  ENDCOLLECTIVE ;  /* 0x000000000000791b */ /* 0x003fe20003800000 */
.L_x_3258:
[----:B------:R-:W-:Y:S01]  /*0f00*/  HFMA2.MMA R19, -RZ, RZ, 0, 9.5367431640625e-07 ;  /* 0x00000010ff137435 */ /* 0x000fe200000001ff */
[----:B------:R-:W-:-:S04]  /*0f10*/  IMAD.MOV.U32 R9, RZ, RZ, R18 ;  /* 0x000000ffff097224 */ /* 0x000fc800078e0012 */
[----:B------:R-:W-:-:S05]  /*0f20*/  FADD.FTZ R9, R16, R9 ;  /* 0x0000000910097221 */ /* 0x000fca0000010000 */
[----:B------:R-:W-:-:S07]  /*0f30*/  MOV R20, R9 ;  /* 0x0000000900147202 */ /* 0x000fce0000000f00 */
[----:B------:R-:W-:Y:S05]  /*0f40*/  WARPSYNC.COLLECTIVE R17, `(.L_x_3259) ;  /* 0x0000000011087348 */ /* 0x000fea0003c00000 */
[----:B------:R0:W1:Y:S02]  /*0f50*/  SHFL.BFLY P2, R18, R20, R19, R22 ;  /* 0x0c00001314127389 */ /* 0x0000640000040016 */
[----:B01----:R-:W-:Y:S01]  /*0f60*/  ENDCOLLECTIVE ;  /* 0x000000000000791b */ /* 0x003fe20003800000 */
.L_x_3259:
[----:B------:R-:W-:Y:S01]  /*0f70*/  MOV R14, R18 ;  /* 0x00000012000e7202 */ /* 0x000fe20000000f00 */
[----:B------:R-:W-:Y:S06]  /*0f80*/  BRA `(.L_x_3260) ;  /* 0xfffffff8007c7947 */ /* 0x000fec000383ffff */
.L_x_3261:
        /* <DEDUP_REMOVED lines=15> */
.L_x_5526:


//--------------------- .text._ZN10layer_norm13ln_bwd_kernelINS_13Kernel_traitsI13__nv_bfloat16S2_S2_fjLj8192ELj2ELj1ELj4ELj16ENS_18Kernel_traits_baseILj8192ES2_S2_S2_fjLj128EEEEEEEvNS_9BwdParamsE --------------------------
	.section	.text._ZN10layer_norm13ln_bwd_kernelINS_13Kernel_traitsI13__nv_bfloat16S2_S2_fjLj8192ELj2ELj1ELj4ELj16ENS_18Kernel_traits_baseILj8192ES2_S2_S2_fjLj128EEEEEEEvNS_9BwdParamsE,"ax",@progbits
	.align	128
        .global         _ZN10layer_norm13ln_bwd_kernelINS_13Kernel_traitsI13__nv_bfloat16S2_S2_fjLj8192ELj2ELj1ELj4ELj16ENS_18Kernel_traits_baseILj8192ES2_S2_S2_fjLj128EEEEEEEvNS_9BwdParamsE
        .type           _ZN10layer_norm13ln_bwd_kernelINS_13Kernel_traitsI13__nv_bfloat16S2_S2_fjLj8192ELj2ELj1ELj4ELj16ENS_18Kernel_traits_baseILj8192ES2_S2_S2_fjLj128EEEEEEEvNS_9BwdParamsE,@function
        .size           _ZN10layer_norm13ln_bwd_kernelINS_13Kernel_traitsI13__nv_bfloat16S2_S2_fjLj8192ELj2ELj1ELj4ELj16ENS_18Kernel_traits_baseILj8192ES2_S2_S2_fjLj128EEEEEEEvNS_9BwdParamsE,(.L_x_5527 - _ZN10layer_norm13ln_bwd_kernelINS_13Kernel_traitsI13__nv_bfloat16S2_S2_fjLj8192ELj2ELj1ELj4ELj16ENS_18Kernel_traits_baseILj8192ES2_S2_S2_fjLj128EEEEEEEvNS_9BwdParamsE)
        .other          _ZN10layer_norm13ln_bwd_kernelINS_13Kernel_traitsI13__nv_bfloat16S2_S2_fjLj8192ELj2ELj1ELj4ELj16ENS_18Kernel_traits_baseILj8192ES2_S2_S2_fjLj128EEEEEEEvNS_9BwdParamsE,@"STO_CUDA_ENTRY STV_DEFAULT"
_ZN10layer_norm13ln_bwd_kernelINS_13Kernel_traitsI13__nv_bfloat16S2_S2_fjLj8192ELj2ELj1ELj4ELj16ENS_18Kernel_traits_baseILj8192ES2_S2_S2_fjLj128EEEEEEEvNS_9BwdParamsE:
.text._ZN10layer_norm13ln_bwd_kernelINS_13Kernel_traitsI13__nv_bfloat16S2_S2_fjLj8192ELj2ELj1ELj4ELj16ENS_18Kernel_traits_baseILj8192ES2_S2_S2_fjLj128EEEEEEEvNS_9BwdParamsE:
        /* <DEDUP_REMOVED lines=160> */
.L_x_3268:
        /* <DEDUP_REMOVED lines=538> */
.L_x_3279:
        /* <DEDUP_REMOVED lines=43> */
.L_x_3265:
[----:B------:R-:W-:Y:S05]  /*2e50*/  BSYNC B0 ;  /* 0x0000000000007941 */ /* 0x000fea0003800000 */
.L_x_3264:
        /* <DEDUP_REMOVED lines=18> */
.L_x_3267:
[----:B------:R-:W2:Y:S04]  /*2f80*/  LDG.E.STRONG.GPU R16, desc[UR6][R2.64] ;  /* 0x0000000602107981 */ /* 0x000ea8000c1ef900 */
[----:B--2---:R-:W-:Y:S01]  /*2f90*/  CCTL.IVALL ;  /* 0x00000000ff00798f */ /* 0x004fe20002000000 */
[----:B------:R-:W-:Y:S05]  /*2fa0*/  YIELD ;  /* 0x0000000000007946 */ /* 0x000fea0003800000 */
[----:B------:R-:W-:-:S13]  /*2fb0*/  ISETP.NE.AND P0, PT, R16, R19, PT ;  /* 0x000000131000720c */ /* 0x000fda0003f05270 */
[----:B------:R-:W-:Y:S05]  /*2fc0*/  @P0 BRA `(.L_x_3267) ;  /* 0xfffffffc00ec0947 */ /* 0x000fea000383ffff */
.L_x_3266:
        /* <DEDUP_REMOVED lines=35> */
[----:B------:R-:W-:Y:S01]  /*3200*/  FMUL.FTZ R18, R17, 0.0001220703125 ;  /* 0x3900000011127820 */ /* 0x000fe20000410000 */
[----:B------:R-:W-:Y:S01]  /*3210*/  LOP3.LUT R3, R2, 0x80, RZ, 0xc0, !PT ;  /* 0x0000008002037812 */ /* 0x000fe200078ec0ff */
[----:B------:R-:W-:-:S03]  /*3220*/  FMUL.FTZ R17, R16, 0.0001220703125 ;  /* 0x3900000010117820 */ /* 0x000fc60000410000 */
        /* <DEDUP_REMOVED lines=195> */
.L_x_3262:
        /* <DEDUP_REMOVED lines=32> */
.L_x_3263:
[----:B------:R-:W-:Y:S01]  /*4060*/  HFMA2.MMA R199, -RZ, RZ, 0, 9.5367431640625e-07 ;  /* 0x00000010ffc77435 */ /* 0x000fe200000001ff */
[----:B------:R-:W-:Y:S02]  /*4070*/  MOV R198, R2 ;  /* 0x0000000200c67202 */ /* 0x000fe40000000f00 */
[----:B------:R-:W-:Y:S02]  /*4080*/  MOV R200, 0x1f ;  /* 0x0000001f00c87802 */ /* 0x000fe40000000f00 */
[----:B------:R-:W-:-:S07]  /*4090*/  MOV R197, 0xffffffff ;  /* 0xffffffff00c57802 */ /* 0x000fce0000000f00 */
[----:B------:R-:W-:Y:S05]  /*40a0*/  WARPSYNC.COLLECTIVE R197, `(.L_x_3269) ;  /* 0x00000000c5087348 */ /* 0x000fea0003c00000 */
[----:B------:R0:W1:Y:S02]  /*40b0*/  SHFL.DOWN P0, R196, R198, R199, R200 ;  /* 0x080000c7c6c47389 */ /* 0x00006400000000c8 */
[----:B01----:R-:W-:Y:S01]  /*40c0*/  ENDCOLLECTIVE ;  /* 0x000000000000791b */ /* 0x003fe20003800000 */
.L_x_3269:
[----:B------:R-:W-:Y:S02]  /*40d0*/  MOV R198, R3 ;  /* 0x0000000300c67202 */ /* 0x000fe40000000f00 */
[----:B------:R-:W-:-:S07]  /*40e0*/  MOV R17, R196 ;  /* 0x000000c400117202 */ /* 0x000fce0000000f00 */
[----:B------:R-:W-:Y:S05]  /*40f0*/  WARPSYNC.COLLECTIVE R197, `(.L_x_3270) ;  /* 0x00000000c5087348 */ /* 0x000fea0003c00000 */
[----:B------:R0:W1:Y:S02]  /*4100*/  SHFL.DOWN P0, R196, R198, R199, R200 ;  /* 0x080000c7c6c47389 */ /* 0x00006400000000c8 */
[----:B01----:R-:W-:Y:S01]  /*4110*/  ENDCOLLECTIVE ;  /* 0x000000000000791b */ /* 0x003fe20003800000 */
.L_x_3270:
[----:B------:R-:W-:Y:S01]  /*4120*/  FADD.FTZ R17, R2, R17 ;  /* 0x0000001102117221 */ /* 0x000fe20000010000 */
[----:B------:R-:W-:-:S04]  /*4130*/  HFMA2.MMA R199, -RZ, RZ, 0, 4.76837158203125e-07 ;  /* 0x00000008ffc77435 */ /* 0x000fc800000001ff */
[----:B------:R-:W-:Y:S02]  /*4140*/  MOV R198, R17 ;  /* 0x0000001100c67202 */ /* 0x000fe40000000f00 */
[----:B------:R-:W-:-:S07]  /*4150*/  MOV R20, R196 ;  /* 0x000000c400147202 */ /* 0x000fce0000000f00 */
[----:B------:R-:W-:Y:S05]  /*4160*/  WARPSYNC.COLLECTIVE R197, `(.L_x_3271) ;  /* 0x00000000c5087348 */ /* 0x000fea0003c00000 */
[----:B------:R0:W1:Y:S02]  /*4170*/  SHFL.DOWN P0, R196, R198, R199, R200 ;  /* 0x080000c7c6c47389 */ /* 0x00006400000000c8 */
[----:B01----:R-:W-:Y:S01]  /*4180*/  ENDCOLLECTIVE ;  /* 0x000000000000791b */ /* 0x003fe20003800000 */
.L_x_3271:
[----:B------:R-:W-:-:S05]  /*4190*/  FADD.FTZ R20, R3, R20 ;  /* 0x0000001403147221 */ /* 0x000fca0000010000 */
[----:B------:R-:W-:Y:S02]  /*41a0*/  MOV R198, R20 ;  /* 0x0000001400c67202 */ /* 0x000fe40000000f00 */
[----:B------:R-:W-:-:S07]  /*41b0*/  MOV R22, R196 ;  /* 0x000000c400167202 */ /* 0x000fce0000000f00 */
[----:B------:R-:W-:Y:S05]  /*41c0*/  WARPSYNC.COLLECTIVE R197, `(.L_x_3272) ;  /* 0x00000000c5087348 */ /* 0x000fea0003c00000 */
[----:B------:R0:W1:Y:S02]  /*41d0*/  SHFL.DOWN P0, R196, R198, R199, R200 ;  /* 0x080000c7c6c47389 */ /* 0x00006400000000c8 */
[----:B01----:R-:W-:Y:S01]  /*41e0*/  ENDCOLLECTIVE ;  /* 0x000000000000791b */ /* 0x003fe20003800000 */
.L_x_3272:
[----:B------:R-:W-:Y:S01]  /*41f0*/  FADD.FTZ R22, R17, R22 ;  /* 0x0000001611167221 */ /* 0x000fe20000010000 */
[----:B------:R-:W-:-:S04]  /*4200*/  HFMA2.MMA R199, -RZ, RZ, 0, 2.384185791015625e-07 ;  /* 0x00000004ffc77435 */ /* 0x000fc800000001ff */
[----:B------:R-:W-:Y:S02]  /*4210*/  MOV R198, R22 ;  /* 0x0000001600c67202 */ /* 0x000fe40000000f00 */
[----:B------:R-:W-:-:S07]  /*4220*/  MOV R19, R196 ;  /* 0x000000c400137202 */ /* 0x000fce0000000f00 */
[----:B------:R-:W-:Y:S05]  /*4230*/  WARPSYNC.COLLECTIVE R197, `(.L_x_3273) ;  /* 0x00000000c5087348 */ /* 0x000fea0003c00000 */
[----:B------:R0:W1:Y:S02]  /*4240*/  SHFL.DOWN P0, R196, R198, R199, R200 ;  /* 0x080000c7c6c47389 */ /* 0x00006400000000c8 */
[----:B01----:R-:W-:Y:S01]  /*4250*/  ENDCOLLECTIVE ;  /* 0x000000000000791b */ /* 0x003fe20003800000 */
.L_x_3273:
[----:B------:R-:W-:-:S05]  /*4260*/  FADD.FTZ R19, R20, R19 ;  /* 0x0000001314137221 */ /* 0x000fca0000010000 */
[----:B------:R-:W-:Y:S02]  /*4270*/  MOV R198, R19 ;  /* 0x0000001300c67202 */ /* 0x000fe40000000f00 */
[----:B------:R-:W-:-:S07]  /*4280*/  MOV R21, R196 ;  /* 0x000000c400157202 */ /* 0x000fce0000000f00 */
[----:B------:R-:W-:Y:S05]  /*4290*/  WARPSYNC.COLLECTIVE R197, `(.L_x_3274) ;  /* 0x00000000c5087348 */ /* 0x000fea0003c00000 */
[----:B------:R0:W1:Y:S02]  /*42a0*/  SHFL.DOWN P0, R196, R198, R199, R200 ;  /* 0x080000c7c6c47389 */ /* 0x00006400000000c8 */
[----:B01----:R-:W-:Y:S01]  /*42b0*/  ENDCOLLECTIVE ;  /* 0x000000000000791b */ /* 0x003fe20003800000 */
.L_x_3274:
[----:B------:R-:W-:Y:S01]  /*42c0*/  FADD.FTZ R21, R22, R21 ;  /* 0x0000001516157221 */ /* 0x000fe20000010000 */
[----:B------:R-:W-:-:S04]  /*42d0*/  HFMA2.MMA R199, -RZ, RZ, 0, 1.1920928955078125e-07 ;  /* 0x00000002ffc77435 */ /* 0x000fc800000001ff */
[----:B------:R-:W-:Y:S02]  /*42e0*/  MOV R198, R21 ;  /* 0x0000001500c67202 */ /* 0x000fe40000000f00 */
[----:B------:R-:W-:-:S07]  /*42f0*/  MOV R36, R196 ;  /* 0x000000c400247202 */ /* 0x000fce0000000f00 */
[----:B------:R-:W-:Y:S05]  /*4300*/  WARPSYNC.COLLECTIVE R197, `(.L_x_3275) ;  /* 0x00000000c5087348 */ /* 0x000fea0003c00000 */
[----:B------:R0:W1:Y:S02]  /*4310*/  SHFL.DOWN P0, R196, R198, R199, R200 ;  /* 0x080000c7c6c47389 */ /* 0x00006400000000c8 */
[----:B01----:R-:W-:Y:S01]  /*4320*/  ENDCOLLECTIVE ;  /* 0x000000000000791b */ /* 0x003fe20003800000 */
.L_x_3275:
[----:B------:R-:W-:-:S05]  /*4330*/  FADD.FTZ R36, R19, R36 ;  /* 0x0000002413247221 */ /* 0x000fca0000010000 */
[----:B------:R-:W-:Y:S02]  /*4340*/  MOV R198, R36 ;  /* 0x0000002400c67202 */ /* 0x000fe40000000f00 */
[----:B------:R-:W-:-:S07]  /*4350*/  MOV R2, R196 ;  /* 0x000000c400027202 */ /* 0x000fce0000000f00 */
[----:B------:R-:W-:Y:S05]  /*4360*/  WARPSYNC.COLLECTIVE R197, `(.L_x_3276) ;  /* 0x00000000c5087348 */ /* 0x000fea0003c00000 */
[----:B------:R0:W1:Y:S02]  /*4370*/  SHFL.DOWN P0, R196, R198, R199, R200 ;  /* 0x080000c7c6c47389 */ /* 0x00006400000000c8 */
[----:B01----:R-:W-:Y:S01]  /*4380*/  ENDCOLLECTIVE ;  /* 0x000000000000791b */ /* 0x003fe20003800000 */
.L_x_3276:
[----:B------:R-:W-:Y:S01]  /*4390*/  FADD.FTZ R23, R21, R2 ;  /* 0x0000000215177221 */ /* 0x000fe20000010000 */
[----:B------:R-:W-:-:S04]  /*43a0*/  HFMA2.MMA R199, -RZ, RZ, 0, 5.9604644775390625e-08 ;  /* 0x00000001ffc77435 */ /* 0x000fc800000001ff */
[----:B------:R-:W-:Y:S02]  /*43b0*/  MOV R198, R23 ;  /* 0x0000001700c67202 */ /* 0x000fe40000000f00 */
[----:B------:R-:W-:-:S07]  /*43c0*/  MOV R3, R196 ;  /* 0x000000c400037202 */ /* 0x000fce0000000f00 */
[----:B------:R-:W-:Y:S05]  /*43d0*/  WARPSYNC.COLLECTIVE R197, `(.L_x_3277) ;  /* 0x00000000c5087348 */ /* 0x000fea0003c00000 */
[----:B------:R0:W1:Y:S02]  /*43e0*/  SHFL.DOWN P0, R196, R198, R199, R200 ;  /* 0x080000c7c6c47389 */ /* 0x00006400000000c8 */
[----:B01----:R-:W-:Y:S01]  /*43f0*/  ENDCOLLECTIVE ;  /* 0x000000000000791b */ /* 0x003fe20003800000 */
.L_x_3277:
[----:B------:R-:W-:-:S05]  /*4400*/  FADD.FTZ R17, R36, R3 ;  /* 0x0000000324117221 */ /* 0x000fca0000010000 */
[----:B------:R-:W-:Y:S02]  /*4410*/  MOV R198, R17 ;  /* 0x0000001100c67202 */ /* 0x000fe40000000f00 */
[----:B------:R-:W-:-:S07]  /*4420*/  MOV R20, R196 ;  /* 0x000000c400147202 */ /* 0x000fce0000000f00 */
[----:B------:R-:W-:Y:S05]  /*4430*/  WARPSYNC.COLLECTIVE R197, `(.L_x_3278) ;  /* 0x00000000c5087348 */ /* 0x000fea0003c00000 */
[----:B------:R0:W1:Y:S02]  /*4440*/  SHFL.DOWN P0, R196, R198, R199, R200 ;  /* 0x080000c7c6c47389 */ /* 0x00006400000000c8 */
[----:B01----:R-:W-:Y:S01]  /*4450*/  ENDCOLLECTIVE ;  /* 0x000000000000791b */ /* 0x003fe20003800000 */
.L_x_3278:
[----:B------:R-:W-:Y:S05]  /*4460*/  BRA `(.L_x_3279) ;  /* 0xffffffe400cc7947 */ /* 0x000fea000383ffff */
.L_x_3280:
        /* <DEDUP_REMOVED lines=9> */
.L_x_5527:


//--------------------- .text._ZN10layer_norm22ln_bwd_finalize_kernelINS_22Kernel_traits_finalizeILj8192E6__halffS2_fjLj1024ELj4ENS_18Kernel_traits_baseILj8192ES2_fS2_fjLj1024EEEEEEEvNS_9BwdParamsE --------------------------
	.section	.text._ZN10layer_norm22ln_bwd_finalize_kernelINS_22Kernel_traits_finalizeILj8192E6__halffS2_fjLj1024ELj4ENS_18Kernel_traits_baseILj8192ES2_fS2_fjLj1024EEEEEEEvNS_9BwdParamsE,"ax",@progbits
	.align	128
        .global         _ZN10layer_norm22ln_bwd_finalize_kernelINS_22Kernel_traits_finalizeILj8192E6__halffS2_fjLj1024ELj4ENS_18Kernel_traits_baseILj8192ES2_fS2_fjLj1024EEEEEEEvNS_9BwdParamsE
        .type           _ZN10layer_norm22ln_bwd_finalize_kernelINS_22Kernel_traits_finalizeILj8192E6__halffS2_fjLj1024ELj4ENS_18Kernel_traits_baseILj8192ES2_fS2_fjLj1024EEEEEEEvNS_9BwdParamsE,@function
        .size           _ZN10layer_norm22ln_bwd_finalize_kernelINS_22Kernel_traits_finalizeILj8192E6__halffS2_fjLj1024ELj4ENS_18Kernel_traits_baseILj8192ES2_fS2_fjLj1024EEEEEEEvNS_9BwdParamsE,(.L_x_5528 - _ZN10layer_norm22ln_bwd_finalize_kernelINS_22Kernel_traits_finalizeILj8192E6__halffS2_fjLj1024ELj4ENS_18Kernel_traits_baseILj8192ES2_fS2_fjLj1024EEEEEEEvNS_9BwdParamsE)
        .other          _ZN10layer_norm22ln_bwd_finalize_kernelINS_22Kernel_traits_finalizeILj8192E6__halffS2_fjLj1024ELj4ENS_18Kernel_traits_baseILj8192ES2_fS2_fjLj1024EEEEEEEvNS_9BwdParamsE,@"STO_CUDA_ENTRY STV_DEFAULT"
_ZN10layer_norm22ln_bwd_finalize_kernelINS_22Kernel_traits_finalizeILj8192E6__halffS2_fjLj1024ELj4ENS_18Kernel_traits_baseILj8192ES2_fS2_fjLj1024EEEEEEEvNS_9BwdParamsE:
.text._ZN10layer_norm22ln_bwd_finalize_kernelINS_22Kernel_traits_finalizeILj8192E6__halffS2_fjLj1024ELj4ENS_18Kernel_traits_baseILj8192ES2_fS2_fjLj1024EEEEEEEvNS_9BwdParamsE:
        /* <DEDUP_REMOVED lines=25> */
.L_x_3292:
        /* <DEDUP_REMOVED lines=28> */
.L_x_3285:
        /* <DEDUP_REMOVED lines=33> */
.L_x_3284:
[----:B------:R-:W-:Y:S05]  /*0560*/  BSYNC B1 ;  /* 0x0000000000017941 */ /* 0x000fea0003800000 */
.L_x_3283:
        /* <DEDUP_REMOVED lines=23> */
.L_x_3287:
[----:B------:R-:W-:Y:S05]  /*06e0*/  BSYNC B1 ;  /* 0x0000000000017941 */ /* 0x000fea0003800000 */
.L_x_3286:
        /* <DEDUP_REMOVED lines=11> */
.L_x_3282:
[----:B------:R-:W-:Y:S05]  /*07a0*/  BSYNC B0 ;  /* 0x0000000000007941 */ /* 0x000fea0003800000 */
.L_x_3281:
        /* <DEDUP_REMOVED lines=29> */
.L_x_3303:
[----:B------:R-:W-:Y:S01]  /*0980*/  @!P1 SHF.R.U32.HI R12, RZ, 0x3, R0 ;  /* 0x00000003ff0c9819 */ /* 0x000fe20000011600 */
[----:B---3--:R-:W-:Y:S01]  /*0990*/  FADD.FTZ R14, R9, R14 ;  /* 0x0000000e090e7221 */ /* 0x008fe20000010000 */
[----:B--2---:R-:W-:Y:S02]  /*09a0*/  FADD.FTZ R11, R10, R11 ;  /* 0x0000000b0a0b7221 */ /* 0x004fe40000010000 */
[----:B------:R-:W-:-:S05]  /*09b0*/  @!P1 LOP3.LUT R12, R12, 0x1ffffffc, RZ, 0xc0, !PT ;  /* 0x1ffffffc0c0c9812 */ /* 0x000fca00078ec0ff */
[----:B------:R2:W-:Y:S04]  /*09c0*/  @!P1 STS [R12+UR4+0x2000], R14 ;  /* 0x0020000e0c009988 */ /* 0x0005e80008000804 */
[----:B------:R2:W-:Y:S02]  /*09d0*/  @!P1 STS [R12+UR4+0x2080], R11 ;  /* 0x0020800b0c009988 */ /* 0x0005e40008000804 */
.L_x_3288:
        /* <DEDUP_REMOVED lines=14> */
.L_x_3291:
[----:B------:R-:W-:Y:S05]  /*0ac0*/  BSYNC B0 ;  /* 0x0000000000007941 */ /* 0x000fea0003800000 */
.L_x_3290:
[C---:B------:R-:W-:Y:S02]  /*0ad0*/  ISETP.GT.U32.AND P1, PT, R3.reuse, -0x2001, PT ;  /* 0xffffdfff0300780c */ /* 0x040fe40003f24070 */
[----:B------:R-:W-:Y:S02]  /*0ae0*/  IADD3 R3, R3, 0x2000, RZ ;  /* 0x0000200003037810 */ /* 0x000fe40007ffe0ff */
[----:B------:R-:W-:-:S09]  /*0af0*/  IADD3 R5, R5, 0x1000, RZ ;  /* 0x0000100005057810 */ /* 0x000fd20007ffe0ff */
[----:B------:R-:W-:Y:S05]  /*0b00*/  @P1 BRA `(.L_x_3292) ;  /* 0xfffffff400a01947 */ /* 0x000fea000383ffff */
[----:B------:R-:W-:Y:S05]  /*0b10*/  EXIT ;  /* 0x000000000000794d */ /* 0x000fea0003800000 */
.L_x_3289:
[----:B------:R-:W-:Y:S01]  /*0b20*/  HFMA2.MMA R19, -RZ, RZ, 0, 5.9604644775390625e-08 ;  /* 0x00000001ff137435 */ /* 0x000fe200000001ff */
[----:B---3--:R-:W-:Y:S01]  /*0b30*/  IMAD.MOV.U32 R20, RZ, RZ, R10 ;  /* 0x000000ffff147224 */ /* 0x008fe200078e000a */
[----:B------:R-:W-:Y:S01]  /*0b40*/  MOV R22, 0x1f ;  /* 0x0000001f00167802 */ /* 0x000fe20000000f00 */
[----:B------:R-:W-:-:S08]  /*0b50*/  IMAD.MOV.U32 R17, RZ, RZ, -0x1 ;  /* 0xffffffffff117424 */ /* 0x000fd000078e00ff */
[----:B012---:R-:W-:Y:S05]  /*0b60*/  WARPSYNC.COLLECTIVE R17, `(.L_x_3293) ;  /* 0x0000000011087348 */ /* 0x007fea0003c00000 */
[----:B------:R3:W4:Y:S02]  /*0b70*/  SHFL.BFLY P2, R18, R20, R19, R22 ;  /* 0x0c00001314127389 */ /* 0x0007240000040016 */
[----:B01234-:R-:W-:Y:S01]  /*0b80*/  ENDCOLLECTIVE ;  /* 0x000000000000791b */ /* 0x01ffe20003800000 */
.L_x_3293:
[----:B------:R-:W-:Y:S01]  /*0b90*/  IMAD.MOV.U32 R19, RZ, RZ, 0x2 ;  /* 0x00000002ff137424 */ /* 0x000fe200078e00ff */
[----:B------:R-:W-:-:S05]  /*0ba0*/  MOV R11, R18 ;  /* 0x00000012000b7202 */ /* 0x000fca0000000f00 */
[----:B------:R-:W-:-:S05]  /*0bb0*/  FADD.FTZ R11, R10, R11 ;  /* 0x0000000b0a0b7221 */ /* 0x000fca0000010000 */
[----:B------:R-:W-:-:S07]  /*0bc0*/  MOV R20, R11 ;  /* 0x0000000b00147202 */ /* 0x000fce0000000f00 */
[----:B------:R-:W-:Y:S05]  /*0bd0*/  WARPSYNC.COLLECTIVE R17, `(.L_x_3294) ;  /* 0x0000000011087348 */ /* 0x000fea0003c00000 */
[----:B------:R0:W1:Y:S02]  /*0be0*/  SHFL.BFLY P2, R18, R20, R19, R22 ;  /* 0x0c00001314127389 */ /* 0x0000640000040016 */
[----:B01----:R-:W-:Y:S01]  /*0bf0*/  ENDCOLLECTIVE ;  /* 0x000000000000791b */ /* 0x003fe20003800000 */
.L_x_3294:
[----:B------:R-:W-:Y:S01]  /*0c00*/  IMAD.MOV.U32 R19, RZ, RZ, 0x4 ;  /* 0x00000004ff137424 */ /* 0x000fe200078e00ff */
[----:B------:R-:W-:-:S05]  /*0c10*/  MOV R12, R18 ;  /* 0x00000012000c7202 */ /* 0x000fca0000000f00 */
[----:B------:R-:W-:-:S05]  /*0c20*/  FADD.FTZ R12, R11, R12 ;  /* 0x0000000c0b0c7221 */ /* 0x000fca0000010000 */
[----:B------:R-:W-:-:S07]  /*0c30*/  MOV R20, R12 ;  /* 0x0000000c00147202 */ /* 0x000fce0000000f00 */
[----:B------:R-:W-:Y:S05]  /*0c40*/  WARPSYNC.COLLECTIVE R17, `(.L_x_3295) ;  /* 0x0000000011087348 */ /* 0x000fea0003c00000 */
[----:B------:R0:W1:Y:S02]  /*0c50*/  SHFL.BFLY P2, R18, R20, R19, R22 ;  /* 0x0c00001314127389 */ /* 0x0000640000040016 */
[----:B01----:R-:W-:Y:S01]  /*0c60*/  ENDCOLLECTIVE ;  /* 0x000000000000791b */ /* 0x003fe20003800000 */
.L_x_3295:
[----:B------:R-:W-:Y:S01]  /*0c70*/  IMAD.MOV.U32 R19, RZ, RZ, 0x8 ;  /* 0x00000008ff137424 */ /* 0x000fe200078e00ff */
[----:B------:R-:W-:-:S05]  /*0c80*/  MOV R13, R18 ;  /* 0x00000012000d7202 */ /* 0x000fca0000000f00 */
[----:B------:R-:W-:-:S05]  /*0c90*/  FADD.FTZ R13, R12, R13 ;  /* 0x0000000d0c0d7221 */ /* 0x000fca0000010000 */
[----:B------:R-:W-:-:S07]  /*0ca0*/  MOV R20, R13 ;  /* 0x0000000d00147202 */ /* 0x000fce0000000f00 */
[----:B------:R-:W-:Y:S05]  /*0cb0*/  WARPSYNC.COLLECTIVE R17, `(.L_x_3296) ;  /* 0x0000000011087348 */ /* 0x000fea0003c00000 */
[----:B------:R0:W1:Y:S02]  /*0cc0*/  SHFL.BFLY P2, R18, R20, R19, R22 ;  /* 0x0c00001314127389 */ /* 0x0000640000040016 */
[----:B01----:R-:W-:Y:S01]  /*0cd0*/  ENDCOLLECTIVE ;  /* 0x000000000000791b */ /* 0x003fe20003800000 */
.L_x_3296:
[----:B------:R-:W-:Y:S01]  /*0ce0*/  IMAD.MOV.U32 R19, RZ, RZ, 0x10 ;  /* 0x00000010ff137424 */ /* 0x000fe200078e00ff */
[----:B------:R-:W-:-:S05]  /*0cf0*/  MOV R10, R18 ;  /* 0x00000012000a7202 */ /* 0x000fca0000000f00 */
[----:B------:R-:W-:-:S05]  /*0d00*/  FADD.FTZ R10, R13, R10 ;  /* 0x0000000a0d0a7221 */ /* 0x000fca0000010000 */
[----:B------:R-:W-:-:S07]  /*0d10*/  MOV R20, R10 ;  /* 0x0000000a00147202 */ /* 0x000fce0000000f00 */
[----:B------:R-:W-:Y:S05]  /*0d20*/  WARPSYNC.COLLECTIVE R17, `(.L_x_3297) ;  /* 0x0000000011087348 */ /* 0x000fea0003c00000 */
[----:B------:R0:W1:Y:S02]  /*0d30*/  SHFL.BFLY P2, R18, R20, R19, R22 ;  /* 0x0c00001314127389 */ /* 0x0000640000040016 */
[----:B01----:R-:W-:Y:S01]  /*0d40*/  ENDCOLLECTIVE ;  /* 0x000000000000791b */ /* 0x003fe20003800000 */
.L_x_3297:
[----:B------:R-:W-:Y:S01]  /*0d50*/  MOV R20, R9 ;  /* 0x0000000900147202 */ /* 0x000fe20000000f00 */
[----:B------:R-:W-:Y:S01]  /*0d60*/  IMAD.MOV.U32 R19, RZ, RZ, 0x1 ;  /* 0x00000001ff137424 */ /* 0x000fe200078e00ff */
[----:B------:R-:W-:-:S07]  /*0d70*/  MOV R11, R18 ;  /* 0x00000012000b7202 */ /* 0x000fce0000000f00 */
[----:B------:R-:W-:Y:S05]  /*0d80*/  WARPSYNC.COLLECTIVE R17, `(.L_x_3298) ;  /* 0x0000000011087348 */ /* 0x000fea0003c00000 */
[----:B------:R0:W1:Y:S02]  /*0d90*/  SHFL.BFLY P2, R18, R20, R19, R22 ;  /* 0x0c00001314127389 */ /* 0x0000640000040016 */
[----:B01----:R-:W-:Y:S01]  /*0da0*/  ENDCOLLECTIVE ;  /* 0x000000000000791b */ /* 0x003fe20003800000 */
.L_x_3298:
[----:B------:R-:W-:Y:S01]  /*0db0*/  IMAD.MOV.U32 R19, RZ, RZ, 0x2 ;  /* 0x00000002ff137424 */ /* 0x000fe200078e00ff */
[----:B------:R-:W-:-:S05]  /*0dc0*/  MOV R12, R18 ;  /* 0x00000012000c7202 */ /* 0x000fca0000000f00 */
[----:B------:R-:W-:-:S05]  /*0dd0*/  FADD.FTZ R14, R9, R12 ;  /* 0x0000000c090e7221 */ /* 0x000fca0000010000 */
[----:B------:R-:W-:-:S07]  /*0de0*/  MOV R20, R14 ;  /* 0x0000000e00147202 */ /* 0x000fce0000000f00 */
[----:B------:R-:W-:Y:S05]  /*0df0*/  WARPSYNC.COLLECTIVE R17, `(.L_x_3299) ;  /* 0x0000000011087348 */ /* 0x000fea0003c00000 */
[----:B------:R0:W1:Y:S02]  /*0e00*/  SHFL.BFLY P2, R18, R20, R19, R22 ;  /* 0x0c00001314127389 */ /* 0x0000640000040016 */
[----:B01----:R-:W-:Y:S01]  /*0e10*/  ENDCOLLECTIVE ;  /* 0x000000000000791b */ /* 0x003fe20003800000 */
.L_x_3299:
[----:B------:R-:W-:Y:S01]  /*0e20*/  IMAD.MOV.U32 R19, RZ, RZ, 0x4 ;  /* 0x00000004ff137424 */ /* 0x000fe200078e00ff */
[----:B------:R-:W-:-:S05]  /*0e30*/  MOV R13, R18 ;  /* 0x00000012000d7202 */ /* 0x000fca0000000f00 */
[----:B------:R-:W-:-:S05]  /*0e40*/  FADD.FTZ R15, R14, R13 ;  /* 0x0000000d0e0f7221 */ /* 0x000fca0000010000 */
[----:B------:R-:W-:-:S07]  /*0e50*/  MOV R20, R15 ;  /* 0x0000000f00147202 */ /* 0x000fce0000000f00 */
[----:B------:R-:W-:Y:S05]  /*0e60*/  WARPSYNC.COLLECTIVE R17, `(.L_x_3300) ;  /* 0x0000000011087348 */ /* 0x000fea0003c00000 */
[----:B------:R0:W1:Y:S02]  /*0e70*/  SHFL.BFLY P2, R18, R20, R19, R22 ;  /* 0x0c00001314127389 */ /* 0x0000640000040016 */
[----:B01----:R-:W-:Y:S01]  /*0e80*/  ENDCOLLECTIVE ;  /* 0x000000000000791b */ /* 0x003fe20003800000 */
.L_x_3300:
[----:B------:R-:W-:Y:S01]  /*0e90*/  HFMA2.MMA R19, -RZ, RZ, 0, 4.76837158203125e-07 ;  /* 0x00000008ff137435 */ /* 0x000fe200000001ff */
[----:B------:R-:W-:-:S05]  /*0ea0*/  MOV R16, R18 ;  /* 0x0000001200107202 */ /* 0x000fca0000000f00 */
[----:B------:R-:W-:-:S05]  /*0eb0*/  FADD.FTZ R16, R15, R16 ;  /* 0x000000100f107221 */ /* 0x000fca0000010000 */
[----:B------:R-:W-:-:S07]  /*0ec0*/  MOV R20, R16 ;  /* 0x0000001000147202 */ /* 0x000fce0000000f00 */
[----:B------:R-:W-:Y:S05]  /*0ed0*/  WARPSYNC.COLLECTIVE R17, `(.L_x_3301) ;  /* 0x0000000011087348 */ /* 0x000fea0003c00000 */
[----:B------:R0:W1:Y:S02]  /*0ee0*/  SHFL.BFLY P2, R18, R20, R19, R22 ;  /* 0x0c00001314127389 */ /* 0x0000640000040016 */
[----:B01----:R-:W-:Y:S01]  /*0ef0*/  ENDCOLLECTIVE ;  /* 0x000000000000791b */ /* 0x003fe20003800000 */
.L_x_3301:
[----:B------:R-:W-:Y:S01]  /*0f00*/  HFMA2.MMA R19, -RZ, RZ, 0, 9.5367431640625e-07 ;  /* 0x00000010ff137435 */ /* 0x000fe200000001ff */
[----:B------:R-:W-:-:S04]  /*0f10*/  IMAD.MOV.U32 R9, RZ, RZ, R18 ;  /* 0x000000ffff097224 */ /* 0x000fc800078e0012 */
[----:B------:R-:W-:-:S05]  /*0f20*/  FADD.FTZ R9, R16, R9 ;  /* 0x0000000910097221 */ /* 0x000fca0000010000 */
[----:B------:R-:W-:-:S07]  /*0f30*/  MOV R20, R9 ;  /* 0x0000000900147202 */ /* 0x000fce0000000f00 */
[----:B------:R-:W-:Y:S05]  /*0f40*/  WARPSYNC.COLLECTIVE R17, `(.L_x_3302) ;  /* 0x0000000011087348 */ /* 0x000fea0003c00000 */
[----:B------:R0:W1:Y:S02]  /*0f50*/  SHFL.BFLY P2, R18, R20, R19, R22 ;  /* 0x0c00001314127389 */ /* 0x0000640000040016 */
[----:B01----:R-:W-:Y:S01]  /*0f60*/  ENDCOLLECTIVE ;  /* 0x000000000000791b */ /* 0x003fe20003800000 */
.L_x_3302:
[----:B------:R-:W-:Y:S01]  /*0f70*/  MOV R14, R18 ;  /* 0x00000012000e7202 */ /* 0x000fe20000000f00 */
[----:B------:R-:W-:Y:S06]  /*0f80*/  BRA `(.L_x_3303) ;  /* 0xfffffff8007c7947 */ /* 0x000fec000383ffff */
.L_x_3304:
        /* <DEDUP_REMOVED lines=15> */
.L_x_5528:


//--------------------- .text._ZN10layer_norm13ln_bwd_kernelINS_13Kernel_traitsI6__halffS2_fjLj8192ELj2ELj1ELj4ELj16ENS_18Kernel_traits_baseILj8192ES2_fS2_fjLj128EEEEEEEvNS_9BwdParamsE --------------------------
	.section	.text._ZN10layer_norm13ln_bwd_kernelINS_13Kernel_traitsI6__halffS2_fjLj8192ELj2ELj1ELj4ELj16ENS_18Kernel_traits_baseILj8192ES2_fS2_fjLj128EEEEEEEvNS_9BwdParamsE,"ax",@progbits
	.align	128
        .global         _ZN10layer_norm13ln_bwd_kernelINS_13Kernel_traitsI6__halffS2_fjLj8192ELj2ELj1ELj4ELj16ENS_18Kernel_traits_baseILj8192ES2_fS2_fjLj128EEEEEEEvNS_9BwdParamsE
        .type           _ZN10layer_norm13ln_bwd_kernelINS_13Kernel_traitsI6__halffS2_fjLj8192ELj2ELj1ELj4ELj16ENS_18Kernel_traits_baseILj8192ES2_fS2_fjLj128EEEEEEEvNS_9BwdParamsE,@function
        .size           _ZN10layer_norm13ln_bwd_kernelINS_13Kernel_traitsI6__halffS2_fjLj8192ELj2ELj1ELj4ELj16ENS_18Kernel_traits_baseILj8192ES2_fS2_fjLj128EEEEEEEvNS_9BwdParamsE,(.L_x_5529 - _ZN10layer_norm13ln_bwd_kernelINS_13Kernel_traitsI6__halffS2_fjLj8192ELj2ELj1ELj4ELj16ENS_18Kernel_traits_baseILj8192ES2_fS2_fjLj128EEEEEEEvNS_9BwdParamsE)
        .other          _ZN10layer_norm13ln_bwd_kernelINS_13Kernel_traitsI6__halffS2_fjLj8192ELj2ELj1ELj4ELj16ENS_18Kernel_traits_baseILj8192ES2_fS2_fjLj128EEEEEEEvNS_9BwdParamsE,@"STO_CUDA_ENTRY STV_DEFAULT"
_ZN10layer_norm13ln_bwd_kernelINS_13Kernel_traitsI6__halffS2_fjLj8192ELj2ELj1ELj4ELj16ENS_18Kernel_traits_baseILj8192ES2_fS2_fjLj128EEEEEEEvNS_9BwdParamsE:
.text._ZN10layer_norm13ln_bwd_kernelINS_13Kernel_traitsI6__halffS2_fjLj8192ELj2ELj1ELj4ELj16ENS_18Kernel_traits_baseILj8192ES2_fS2_fjLj128EEEEEEEvNS_9BwdParamsE:
        /* <DEDUP_REMOVED lines=222> */
.L_x_3311:
        /* <DEDUP_REMOVED lines=496> */
.L_x_3322:
        /* <DEDUP_REMOVED lines=43> */
.L_x_3308:
[----:B------:R-:W-:Y:S05]  /*2f90*/  BSYNC B0 ;  /* 0x0000000000007941 */ /* 0x000fea0003800000 */
.L_x_3307:
        /* <DEDUP_REMOVED lines=18> */
.L_x_3310:
[----:B------:R-:W2:Y:S04]  /*30c0*/  LDG.E.STRONG.GPU R58, desc[UR6][R56.64] ;  /* 0x00000006383a7981 */ /* 0x000ea8000c1ef900 */
[----:B--2---:R-:W-:Y:S01]  /*30d0*/  CCTL.IVALL ;  /* 0x00000000ff00798f */ /* 0x004fe20002000000 */
[----:B------:R-:W-:Y:S05]  /*30e0*/  YIELD ;  /* 0x0000000000007946 */ /* 0x000fea0003800000 */
[----:B------:R-:W-:-:S13]  /*30f0*/  ISETP.NE.AND P0, PT, R58, R61, PT ;  /* 0x0000003d3a00720c */ /* 0x000fda0003f05270 */
[----:B------:R-:W-:Y:S05]  /*3100*/  @P0 BRA `(.L_x_3310) ;  /* 0xfffffffc00ec0947 */ /* 0x000fea000383ffff */
.L_x_3309:
        /* <DEDUP_REMOVED lines=198> */
.L_x_3305:
        /* <DEDUP_REMOVED lines=44> */
.L_x_3306:
[----:B------:R-:W-:Y:S01]  /*4030*/  HFMA2.MMA R220, -RZ, RZ, 0, 9.5367431640625e-07 ;  /* 0x00000010ffdc7435 */ /* 0x000fe200000001ff */
[----:B------:R-:W-:Y:S02]  /*4040*/  MOV R218, R7 ;  /* 0x0000000700da7202 */ /* 0x000fe40000000f00 */
[----:B------:R-:W-:Y:S02]  /*4050*/  MOV R227, 0x1f ;  /* 0x0000001f00e37802 */ /* 0x000fe40000000f00 */
[----:B------:R-:W-:-:S07]  /*4060*/  MOV R135, 0xffffffff ;  /* 0xffffffff00877802 */ /* 0x000fce0000000f00 */
[----:B------:R-:W-:Y:S05]  /*4070*/  WARPSYNC.COLLECTIVE R135, `(.L_x_3312) ;  /* 0x0000000087087348 */ /* 0x000fea0003c00000 */
[----:B------:R0:W1:Y:S02]  /*4080*/  SHFL.DOWN P0, R65, R218, R220, R227 ;  /* 0x080000dcda417389 */ /* 0x00006400000000e3 */
[----:B01----:R-:W-:Y:S01]  /*4090*/  ENDCOLLECTIVE ;  /* 0x000000000000791b */ /* 0x003fe20003800000 */
.L_x_3312:
[----:B------:R-:W-:Y:S02]  /*40a0*/  MOV R218, R31 ;  /* 0x0000001f00da7202 */ /* 0x000fe40000000f00 */
[----:B------:R-:W-:-:S07]  /*40b0*/  MOV R62, R65 ;  /* 0x00000041003e7202 */ /* 0x000fce0000000f00 */
[----:B------:R-:W-:Y:S05]  /*40c0*/  WARPSYNC.COLLECTIVE R135, `(.L_x_3313) ;  /* 0x0000000087087348 */ /* 0x000fea0003c00000 */
[----:B------:R0:W1:Y:S02]  /*40d0*/  SHFL.DOWN P0, R65, R218, R220, R227 ;  /* 0x080000dcda417389 */ /* 0x00006400000000e3 */
[----:B01----:R-:W-:Y:S01]  /*40e0*/  ENDCOLLECTIVE ;  /* 0x000000000000791b */ /* 0x003fe20003800000 */
.L_x_3313:
[----:B------:R-:W-:Y:S01]  /*40f0*/  FADD.FTZ R62, R7, R62 ;  /* 0x0000003e073e7221 */ /* 0x000fe20000010000 */
[----:B------:R-:W-:-:S04]  /*4100*/  HFMA2.MMA R220, -RZ, RZ, 0, 4.76837158203125e-07 ;  /* 0x00000008ffdc7435 */ /* 0x000fc800000001ff */
[----:B------:R-:W-:Y:S02]  /*4110*/  MOV R218, R62 ;  /* 0x0000003e00da7202 */ /* 0x000fe40000000f00 */
[----:B------:R-:W-:-:S07]  /*4120*/  MOV R64, R65 ;  /* 0x0000004100407202 */ /* 0x000fce0000000f00 */
[----:B------:R-:W-:Y:S05]  /*4130*/  WARPSYNC.COLLECTIVE R135, `(.L_x_3314) ;  /* 0x0000000087087348 */ /* 0x000fea0003c00000 */
[----:B------:R0:W1:Y:S02]  /*4140*/  SHFL.DOWN P0, R65, R218, R220, R227 ;  /* 0x080000dcda417389 */ /* 0x00006400000000e3 */
[----:B01----:R-:W-:Y:S01]  /*4150*/  ENDCOLLECTIVE ;  /* 0x000000000000791b */ /* 0x003fe20003800000 */
.L_x_3314:
[----:B------:R-:W-:-:S05]  /*4160*/  FADD.FTZ R64, R31, R64 ;  /* 0x000000401f407221 */ /* 0x000fca0000010000 */
[----:B------:R-:W-:Y:S02]  /*4170*/  MOV R218, R64 ;  /* 0x0000004000da7202 */ /* 0x000fe40000000f00 */
[----:B------:R-:W-:-:S07]  /*4180*/  MOV R59, R65 ;  /* 0x00000041003b7202 */ /* 0x000fce0000000f00 */
[----:B------:R-:W-:Y:S05]  /*4190*/  WARPSYNC.COLLECTIVE R135, `(.L_x_3315) ;  /* 0x0000000087087348 */ /* 0x000fea0003c00000 */
[----:B------:R0:W1:Y:S02]  /*41a0*/  SHFL.DOWN P0, R65, R218, R220, R227 ;  /* 0x080000dcda417389 */ /* 0x00006400000000e3 */
[----:B01----:R-:W-:Y:S01]  /*41b0*/  ENDCOLLECTIVE ;  /* 0x000000000000791b */ /* 0x003fe20003800000 */
.L_x_3315:
[----:B------:R-:W-:Y:S01]  /*41c0*/  FADD.FTZ R59, R62, R59 ;  /* 0x0000003b3e3b7221 */ /* 0x000fe20000010000 */
[----:B------:R-:W-:-:S04]  /*41d0*/  HFMA2.MMA R220, -RZ, RZ, 0, 2.384185791015625e-07 ;  /* 0x00000004ffdc7435 */ /* 0x000fc800000001ff */
[----:B------:R-:W-:Y:S02]  /*41e0*/  MOV R218, R59 ;  /* 0x0000003b00da7202 */ /* 0x000fe40000000f00 */
[----:B------:R-:W-:-:S07]  /*41f0*/  MOV R61, R65 ;  /* 0x00000041003d7202 */ /* 0x000fce0000000f00 */
[----:B------:R-:W-:Y:S05]  /*4200*/  WARPSYNC.COLLECTIVE R135, `(.L_x_3316) ;  /* 0x0000000087087348 */ /* 0x000fea0003c00000 */
[----:B------:R0:W1:Y:S02]  /*4210*/  SHFL.DOWN P0, R65, R218, R220, R227 ;  /* 0x080000dcda417389 */ /* 0x00006400000000e3 */
[----:B01----:R-:W-:Y:S01]  /*4220*/  ENDCOLLECTIVE ;  /* 0x000000000000791b */ /* 0x003fe20003800000 */
.L_x_3316:
[----:B------:R-:W-:-:S05]  /*4230*/  FADD.FTZ R61, R64, R61 ;  /* 0x0000003d403d7221 */ /* 0x000fca0000010000 */
[----:B------:R-:W-:Y:S02]  /*4240*/  MOV R218, R61 ;  /* 0x0000003d00da7202 */ /* 0x000fe40000000f00 */
[----:B------:R-:W-:-:S07]  /*4250*/  MOV R134, R65 ;  /* 0x0000004100867202 */ /* 0x000fce0000000f00 */
[----:B------:R-:W-:Y:S05]  /*4260*/  WARPSYNC.COLLECTIVE R135, `(.L_x_3317) ;  /* 0x0000000087087348 */ /* 0x000fea0003c00000 */
[----:B------:R0:W1:Y:S02]  /*4270*/  SHFL.DOWN P0, R65, R218, R220, R227 ;  /* 0x080000dcda417389 */ /* 0x00006400000000e3 */
[----:B01----:R-:W-:Y:S01]  /*4280*/  ENDCOLLECTIVE ;  /* 0x000000000000791b */ /* 0x003fe20003800000 */
.L_x_3317:
[----:B------:R-:W-:Y:S01]  /*4290*/  FADD.FTZ R134, R59, R134 ;  /* 0x000000863b867221 */ /* 0x000fe20000010000 */
[----:B------:R-:W-:-:S04]  /*42a0*/  HFMA2.MMA R220, -RZ, RZ, 0, 1.1920928955078125e-07 ;  /* 0x00000002ffdc7435 */ /* 0x000fc800000001ff */
[----:B------:R-:W-:Y:S02]  /*42b0*/  MOV R218, R134 ;  /* 0x0000008600da7202 */ /* 0x000fe40000000f00 */
[----:B------:R-:W-:-:S07]  /*42c0*/  MOV R216, R65 ;  /* 0x0000004100d87202 */ /* 0x000fce0000000f00 */
[----:B------:R-:W-:Y:S05]  /*42d0*/  WARPSYNC.COLLECTIVE R135, `(.L_x_3318) ;  /* 0x0000000087087348 */ /* 0x000fea0003c00000 */
[----:B------:R0:W1:Y:S02]  /*42e0*/  SHFL.DOWN P0, R65, R218, R220, R227 ;  /* 0x080000dcda417389 */ /* 0x00006400000000e3 */
[----:B01----:R-:W-:Y:S01]  /*42f0*/  ENDCOLLECTIVE ;  /* 0x000000000000791b */ /* 0x003fe20003800000 */
.L_x_3318:
[----:B------:R-:W-:-:S05]  /*4300*/  FADD.FTZ R216, R61, R216 ;  /* 0x000000d83dd87221 */ /* 0x000fca0000010000 */
[----:B------:R-:W-:Y:S02]  /*4310*/  MOV R218, R216 ;  /* 0x000000d800da7202 */ /* 0x000fe40000000f00 */
[----:B------:R-:W-:-:S07]  /*4320*/  MOV R7, R65 ;  /* 0x0000004100077202 */ /* 0x000fce0000000f00 */
[----:B------:R-:W-:Y:S05]  /*4330*/  WARPSYNC.COLLECTIVE R135, `(.L_x_3319) ;  /* 0x0000000087087348 */ /* 0x000fea0003c00000 */
[----:B------:R0:W1:Y:S02]  /*4340*/  SHFL.DOWN P0, R65, R218, R220, R227 ;  /* 0x080000dcda417389 */ /* 0x00006400000000e3 */
[----:B01----:R-:W-:Y:S01]  /*4350*/  ENDCOLLECTIVE ;  /* 0x000000000000791b */ /* 0x003fe20003800000 */
.L_x_3319:
        /* <DEDUP_REMOVED lines=8> */
.L_x_3320:
[----:B------:R-:W-:Y:S01]  /*43e0*/  FADD.FTZ R62, R216, R31 ;  /* 0x0000001fd83e7221 */ /* 0x000fe20000010000 */
[----:B------:R-:W-:-:S04]  /*43f0*/  MOV R31, R58 ;  /* 0x0000003a001f7202 */ /* 0x000fc80000000f00 */
[----:B------:R-:W-:Y:S02]  /*4400*/  MOV R218, R62 ;  /* 0x0000003e00da7202 */ /* 0x000fe40000000f00 */
[----:B------:R-:W-:-:S07]  /*4410*/  MOV R64, R65 ;  /* 0x0000004100407202 */ /* 0x000fce0000000f00 */
[----:B------:R-:W-:Y:S05]  /*4420*/  WARPSYNC.COLLECTIVE R135, `(.L_x_3321) ;  /* 0x0000000087087348 */ /* 0x000fea0003c00000 */
[----:B------:R0:W1:Y:S02]  /*4430*/  SHFL.DOWN P0, R65, R218, R220, R227 ;  /* 0x080000dcda417389 */ /* 0x00006400000000e3 */
[----:B01----:R-:W-:Y:S01]  /*4440*/  ENDCOLLECTIVE ;  /* 0x000000000000791b */ /* 0x003fe20003800000 */
.L_x_3321:
[----:B------:R-:W-:Y:S05]  /*4450*/  BRA `(.L_x_3322) ;  /* 0xffffffe800207947 */ /* 0x000fea000383ffff */
.L_x_3323:
        /* <DEDUP_REMOVED lines=10> */
.L_x_5529:


//--------------------- .text._ZN10layer_norm22ln_bwd_finalize_kernelINS_22Kernel_traits_finalizeILj8192E6__halfS2_S2_fjLj1024ELj4ENS_18Kernel_traits_baseILj8192ES2_S2_S2_fjLj1024EEEEEEEvNS_9BwdParamsE --------------------------
	.section	.text._ZN10layer_norm22ln_bwd_finalize_kernelINS_22Kernel_traits_finalizeILj8192E6__halfS2_S2_fjLj1024ELj4ENS_18Kernel_traits_baseILj8192ES2_S2_S2_fjLj1024EEEEEEEvNS_9BwdParamsE,"ax",@progbits
	.align	128
        .global         _ZN10layer_norm22ln_bwd_finalize_kernelINS_22Kernel_traits_finalizeILj8192E6__halfS2_S2_fjLj1024ELj4ENS_18Kernel_traits_baseILj8192ES2_S2_S2_fjLj1024EEEEEEEvNS_9BwdParamsE
        .type           _ZN10layer_norm22ln_bwd_finalize_kernelINS_22Kernel_traits_finalizeILj8192E6__halfS2_S2_fjLj1024ELj4ENS_18Kernel_traits_baseILj8192ES2_S2_S2_fjLj1024EEEEEEEvNS_9BwdParamsE,@function
        .size           _ZN10layer_norm22ln_bwd_finalize_kernelINS_22Kernel_traits_finalizeILj8192E6__halfS2_S2_fjLj1024ELj4ENS_18Kernel_traits_baseILj8192ES2_S2_S2_fjLj1024EEEEEEEvNS_9BwdParamsE,(.L_x_5530 - _ZN10layer_norm22ln_bwd_finalize_kernelINS_22Kernel_traits_finalizeILj8192E6__halfS2_S2_fjLj1024ELj4ENS_18Kernel_traits_baseILj8192ES2_S2_S2_fjLj1024EEEEEEEvNS_9BwdParamsE)
        .other          _ZN10layer_norm22ln_bwd_finalize_kernelINS_22Kernel_traits_finalizeILj8192E6__halfS2_S2_fjLj1024ELj4ENS_18Kernel_traits_baseILj8192ES2_S2_S2_fjLj1024EEEEEEEvNS_9BwdParamsE,@"STO_CUDA_ENTRY STV_DEFAULT"
_ZN10layer_norm22ln_bwd_finalize_kernelINS_22Kernel_traits_finalizeILj8192E6__halfS2_S2_fjLj1024ELj4ENS_18Kernel_traits_baseILj8192ES2_S2_S2_fjLj1024EEEEEEEvNS_9BwdParamsE:
.text._ZN10layer_norm22ln_bwd_finalize_kernelINS_22Kernel_traits_finalizeILj8192E6__halfS2_S2_fjLj1024ELj4ENS_18Kernel_traits_baseILj8192ES2_S2_S2_fjLj1024EEEEEEEvNS_9BwdParamsE:
        /* <DEDUP_REMOVED lines=25> */
.L_x_3335:
        /* <DEDUP_REMOVED lines=28> */
.L_x_3328:
        /* <DEDUP_REMOVED lines=33> */
.L_x_3327:
[----:B------:R-:W-:Y:S05]  /*0560*/  BSYNC B1 ;  /* 0x0000000000017941 */ /* 0x000fea0003800000 */
.L_x_3326:
        /* <DEDUP_REMOVED lines=23> */
.L_x_3330:
[----:B------:R-:W-:Y:S05]  /*06e0*/  BSYNC B1 ;  /* 0x0000000000017941 */ /* 0x000fea0003800000 */
.L_x_3329:
        /* <DEDUP_REMOVED lines=11> */
.L_x_3325:
[----:B------:R-:W-:Y:S05]  /*07a0*/  BSYNC B0 ;  /* 0x0000000000007941 */ /* 0x000fea0003800000 */
.L_x_3324:
        /* <DEDUP_REMOVED lines=29> */
.L_x_3346:
[----:B------:R-:W-:Y:S01]  /*0980*/  @!P1 SHF.R.U32.HI R12, RZ, 0x3, R0 ;  /* 0x00000003ff0c9819 */ /* 0x000fe20000011600 */
[----:B---3--:R-:W-:Y:S01]  /*0990*/  FADD.FTZ R14, R9, R14 ;  /* 0x0000000e090e7221 */ /* 0x008fe20000010000 */
[----:B--2---:R-:W-:Y:S02]  /*09a0*/  FADD.FTZ R11, R10, R11 ;  /* 0x0000000b0a0b7221 */ /* 0x004fe40000010000 */
[----:B------:R-:W-:-:S05]  /*09b0*/  @!P1 LOP3.LUT R12, R12, 0x1ffffffc, RZ, 0xc0, !PT ;  /* 0x1ffffffc0c0c9812 */ /* 0x000fca00078ec0ff */
[----:B------:R2:W-:Y:S04]  /*09c0*/  @!P1 STS [R12+UR4+0x2000], R14 ;  /* 0x0020000e0c009988 */ /* 0x0005e80008000804 */
[----:B------:R2:W-:Y:S02]  /*09d0*/  @!P1 STS [R12+UR4+0x2080], R11 ;  /* 0x0020800b0c009988 */ /* 0x0005e40008000804 */
.L_x_3331:
        /* <DEDUP_REMOVED lines=14> */
.L_x_3334:
[----:B------:R-:W-:Y:S05]  /*0ac0*/  BSYNC B0 ;  /* 0x0000000000007941 */ /* 0x000fea0003800000 */
.L_x_3333:
[C---:B------:R-:W-:Y:S02]  /*0ad0*/  ISETP.GT.U32.AND P1, PT, R3.reuse, -0x2001, PT ;  /* 0xffffdfff0300780c */ /* 0x040fe40003f24070 */
[----:B------:R-:W-:Y:S02]  /*0ae0*/  IADD3 R3, R3, 0x2000, RZ ;  /* 0x0000200003037810 */ /* 0x000fe40007ffe0ff */
[----:B------:R-:W-:-:S09]  /*0af0*/  IADD3 R5, R5, 0x1000, RZ ;  /* 0x0000100005057810 */ /* 0x000fd20007ffe0ff */
[----:B------:R-:W-:Y:S05]  /*0b00*/  @P1 BRA `(.L_x_3335) ;  /* 0xfffffff400a01947 */ /* 0x000fea000383ffff */
[----:B------:R-:W-:Y:S05]  /*0b10*/  EXIT ;  /* 0x000000000000794d */ /* 0x000fea0003800000 */
.L_x_3332:
[----:B------:R-:W-:Y:S01]  /*0b20*/  HFMA2.MMA R19, -RZ, RZ, 0, 5.9604644775390625e-08 ;  /* 0x00000001ff137435 */ /* 0x000fe200000001ff */
[----:B---3--:R-:W-:Y:S01]  /*0b30*/  IMAD.MOV.U32 R20, RZ, RZ, R10 ;  /* 0x000000ffff147224 */ /* 0x008fe200078e000a */
[----:B------:R-:W-:Y:S01]  /*0b40*/  MOV R22, 0x1f ;  /* 0x0000001f00167802 */ /* 0x000fe20000000f00 */
[----:B------:R-:W-:-:S08]  /*0b50*/  IMAD.MOV.U32 R17, RZ, RZ, -0x1 ;  /* 0xffffffffff117424 */ /* 0x000fd000078e00ff */
[----:B012---:R-:W-:Y:S05]  /*0b60*/  WARPSYNC.COLLECTIVE R17, `(.L_x_3336) ;  /* 0x0000000011087348 */ /* 0x007fea0003c00000 */
[----:B------:R3:W4:Y:S02]  /*0b70*/  SHFL.BFLY P2, R18, R20, R19, R22 ;  /* 0x0c00001314127389 */ /* 0x0007240000040016 */
[----:B01234-:R-:W-:Y:S01]  /*0b80*/  ENDCOLLECTIVE ;  /* 0x000000000000791b */ /* 0x01ffe20003800000 */
.L_x_3336:
[----:B------:R-:W-:Y:S01]  /*0b90*/  IMAD.MOV.U32 R19, RZ, RZ, 0x2 ;  /* 0x00000002ff137424 */ /* 0x000fe200078e00ff */
[----:B------:R-:W-:-:S05]  /*0ba0*/  MOV R11, R18 ;  /* 0x00000012000b7202 */ /* 0x000fca0000000f00 */
[----:B------:R-:W-:-:S05]  /*0bb0*/  FADD.FTZ R11, R10, R11 ;  /* 0x0000000b0a0b7221 */ /* 0x000fca0000010000 */
[----:B------:R-:W-:-:S07]  /*0bc0*/  MOV R20, R11 ;  /* 0x0000000b00147202 */ /* 0x000fce0000000f00 */
[----:B------:R-:W-:Y:S05]  /*0bd0*/  WARPSYNC.COLLECTIVE R17, `(.L_x_3337) ;  /* 0x0000000011087348 */ /* 0x000fea0003c00000 */
[----:B------:R0:W1:Y:S02]  /*0be0*/  SHFL.BFLY P2, R18, R20, R19, R22 ;  /* 0x0c00001314127389 */ /* 0x0000640000040016 */
[----:B01----:R-:W-:Y:S01]  /*0bf0*/  ENDCOLLECTIVE ;  /* 0x000000000000791b */ /* 0x003fe20003800000 */
.L_x_3337:
[----:B------:R-:W-:Y:S01]  /*0c00*/  IMAD.MOV.U32 R19, RZ, RZ, 0x4 ;  /* 0x00000004ff137424 */ /* 0x000fe200078e00ff */
[----:B------:R-:W-:-:S05]  /*0c10*/  MOV R12, R18 ;  /* 0x00000012000c7202 */ /* 0x000fca0000000f00 */
[----:B------:R-:W-:-:S05]  /*0c20*/  FADD.FTZ R12, R11, R12 ;  /* 0x0000000c0b0c7221 */ /* 0x000fca0000010000 */
[----:B------:R-:W-:-:S07]  /*0c30*/  MOV R20, R12 ;  /* 0x0000000c00147202 */ /* 0x000fce0000000f00 */
[----:B------:R-:W-:Y:S05]  /*0c40*/  WARPSYNC.COLLECTIVE R17, `(.L_x_3338) ;  /* 0x0000000011087348 */ /* 0x000fea0003c00000 */
[----:B------:R0:W1:Y:S02]  /*0c50*/  SHFL.BFLY P2, R18, R20, R19, R22 ;  /* 0x0c00001314127389 */ /* 0x0000640000040016 */
[----:B01----:R-:W-:Y:S01]  /*0c60*/  ENDCOLLECTIVE ;  /* 0x000000000000791b */ /* 0x003fe20003800000 */
.L_x_3338:
[----:B------:R-:W-:Y:S01]  /*0c70*/  IMAD.MOV.U32 R19, RZ, RZ, 0x8 ;  /* 0x00000008ff137424 */ /* 0x000fe200078e00ff */
[----:B------:R-:W-:-:S05]  /*0c80*/  MOV R13, R18 ;  /* 0x00000012000d7202 */ /* 0x000fca0000000f00 */
[----:B------:R-:W-:-:S05]  /*0c90*/  FADD.FTZ R13, R12, R13 ;  /* 0x0000000d0c0d7221 */ /* 0x000fca0000010000 */
[----:B------:R-:W-:-:S07]  /*0ca0*/  MOV R20, R13 ;  /* 0x0000000d00147202 */ /* 0x000fce0000000f00 */
[----:B------:R-:W-:Y:S05]  /*0cb0*/  WARPSYNC.COLLECTIVE R17, `(.L_x_3339) ;  /* 0x0000000011087348 */ /* 0x000fea0003c00000 */
[----:B------:R0:W1:Y:S02]  /*0cc0*/  SHFL.BFLY P2, R18, R20, R19, R22 ;  /* 0x0c00001314127389 */ /* 0x0000640000040016 */
[----:B01----:R-:W-:Y:S01]  /*0cd0*/  ENDCOLLECTIVE ;  /* 0x000000000000791b */ /* 0x003fe20003800000 */
.L_x_3339:
[----:B------:R-:W-:Y:S01]  /*0ce0*/  IMAD.MOV.U32 R19, RZ, RZ, 0x10 ;  /* 0x00000010ff137424 */ /* 0x000fe200078e00ff */
[----:B------:R-:W-:-:S05]  /*0cf0*/  MOV R10, R18 ;  /* 0x00000012000a7202 */ /* 0x000fca0000000f00 */
[----:B------:R-:W-:-:S05]  /*0d00*/  FADD.FTZ R10, R13, R10 ;  /* 0x0000000a0d0a7221 */ /* 0x000fca0000010000 */
[----:B------:R-:W-:-:S07]  /*0d10*/  MOV R20, R10 ;  /* 0x0000000a00147202 */ /* 0x000fce0000000f00 */
[----:B------:R-:W-:Y:S05]  /*0d20*/  WARPSYNC.COLLECTIVE R17, `(.L_x_3340) ;  /* 0x0000000011087348 */ /* 0x000fea0003c00000 */
[----:B------:R0:W1:Y:S02]  /*0d30*/  SHFL.BFLY P2, R18, R20, R19, R22 ;  /* 0x0c00001314127389 */ /* 0x0000640000040016 */
[----:B01----:R-:W-:Y:S01]  /*0d40*/  ENDCOLLECTIVE ;  /* 0x000000000000791b */ /* 0x003fe20003800000 */
.L_x_3340:
[----:B------:R-:W-:Y:S01]  /*0d50*/  MOV R20, R9 ;  /* 0x0000000900147202 */ /* 0x000fe20000000f00 */
[----:B------:R-:W-:Y:S01]  /*0d60*/  IMAD.MOV.U32 R19, RZ, RZ, 0x1 ;  /* 0x00000001ff137424 */ /* 0x000fe200078e00ff */
[----:B------:R-:W-:-:S07]  /*0d70*/  MOV R11, R18 ;  /* 0x00000012000b7202 */ /* 0x000fce0000000f00 */
[----:B------:R-:W-:Y:S05]  /*0d80*/  WARPSYNC.COLLECTIVE R17, `(.L_x_3341) ;  /* 0x0000000011087348 */ /* 0x000fea0003c00000 */
[----:B------:R0:W1:Y:S02]  /*0d90*/  SHFL.BFLY P2, R18, R20, R19, R22 ;  /* 0x0c00001314127389 */ /* 0x0000640000040016 */
[----:B01----:R-:W-:Y:S01]  /*0da0*/  ENDCOLLECTIVE ;  /* 0x000000000000791b */ /* 0x003fe20003800000 */
.L_x_3341:
[----:B------:R-:W-:Y:S01]  /*0db0*/  IMAD.MOV.U32 R19, RZ, RZ, 0x2 ;  /* 0x00000002ff137424 */ /* 0x000fe200078e00ff */
[----:B------:R-:W-:-:S05]  /*0dc0*/  MOV R12, R18 ;  /* 0x00000012000c7202 */ /* 0x000fca0000000f00 */
[----:B------:R-:W-:-:S05]  /*0dd0*/  FADD.FTZ R14, R9, R12 ;  /* 0x0000000c090e7221 */ /* 0x000fca0000010000 */
[----:B------:R-:W-:-:S07]  /*0de0*/  MOV R20, R14 ;  /* 0x0000000e00147202 */ /* 0x000fce0000000f00 */
[----:B------:R-:W-:Y:S05]  /*0df0*/  WARPSYNC.COLLECTIVE R17, `(.L_x_3342) ;  /* 0x0000000011087348 */ /* 0x000fea0003c00000 */
[----:B------:R0:W1:Y:S02]  /*0e00*/  SHFL.BFLY P2, R18, R20, R19, R22 ;  /* 0x0c00001314127389 */ /* 0x0000640000040016 */
[----:B01----:R-:W-:Y:S01]  /*0e10*/  ENDCOLLECTIVE ;  /* 0x000000000000791b */ /* 0x003fe20003800000 */
.L_x_3342:
[----:B------:R-:W-:Y:S01]  /*0e20*/  IMAD.MOV.U32 R19, RZ, RZ, 0x4 ;  /* 0x00000004ff137424 */ /* 0x000fe200078e00ff */
[----:B------:R-:W-:-:S05]  /*0e30*/  MOV R13, R18 ;  /* 0x00000012000d7202 */ /* 0x000fca0000000f00 */
[----:B------:R-:W-:-:S05]  /*0e40*/  FADD.FTZ R15, R14, R13 ;  /* 0x0000000d0e0f7221 */ /* 0x000fca0000010000 */
[----:B------:R-:W-:-:S07]  /*0e50*/  MOV R20, R15 ;  /* 0x0000000f00147202 */ /* 0x000fce0000000f00 */
[----:B------:R-:W-:Y:S05]  /*0e60*/  WARPSYNC.COLLECTIVE R17, `(.L_x_3343) ;  /* 0x0000000011087348 */ /* 0x000fea0003c00000 */
[----:B------:R0:W1:Y:S02]  /*0e70*/  SHFL.BFLY P2, R18, R20, R19, R22 ;  /* 0x0c00001314127389 */ /* 0x0000640000040016 */
[----:B01----:R-:W-:Y:S01]  /*0e80*/  ENDCOLLECTIVE ;  /* 0x000000000000791b */ /* 0x003fe20003800000 */
.L_x_3343:
[----:B------:R-:W-:Y:S01]  /*0e90*/  HFMA2.MMA R19, -RZ, RZ, 0, 4.76837158203125e-07 ;  /* 0x00000008ff137435 */ /* 0x000fe200000001ff */
[----:B------:R-:W-:-:S05]  /*0ea0*/  MOV R16, R18 ;  /* 0x0000001200107202 */ /* 0x000fca0000000f00 */
[----:B------:R-:W-:-:S05]  /*0eb0*/  FADD.FTZ R16, R15, R16 ;  /* 0x000000100f107221 */ /* 0x000fca0000010000 */
[----:B------:R-:W-:-:S07]  /*0ec0*/  MOV R20, R16 ;  /* 0x0000001000147202 */ /* 0x000fce0000000f00 */
[----:B------:R-:W-:Y:S05]  /*0ed0*/  WARPSYNC.COLLECTIVE R17, `(.L_x_3344) ;  /* 0x0000000011087348 */ /* 0x000fea0003c00000 */
[----:B------:R0:W1:Y:S02]  /*0ee0*/  SHFL.BFLY P2, R18, R20, R19, R22 ;  /* 0x0c00001314127389 */ /* 0x0000640000040016 */
[----:B01----:R-:W-:Y:S01]  /*0ef0*/  ENDCOLLECTIVE ;  /* 0x000000000000791b */ /* 0x003fe20003800000 */
.L_x_3344:
[----:B------:R-:W-:Y:S01]  /*0f00*/  HFMA2.MMA R19, -RZ, RZ, 0, 9.5367431640625e-07 ;  /* 0x00000010ff137435 */ /* 0x000fe200000001ff */
[----:B------:R-:W-:-:S04]  /*0f10*/  IMAD.MOV.U32 R9, RZ, RZ, R18 ;  /* 0x000000ffff097224 */ /* 0x000fc800078e0012 */
[----:B------:R-:W-:-:S05]  /*0f20*/  FADD.FTZ R9, R16, R9 ;  /* 0x0000000910097221 */ /* 0x000fca0000010000 */
[----:B------:R-:W-:-:S07]  /*0f30*/  MOV R20, R9 ;  /* 0x0000000900147202 */ /* 0x000fce0000000f00 */
[----:B------:R-:W-:Y:S05]  /*0f40*/  WARPSYNC.COLLECTIVE R17, `(.L_x_3345) ;  /* 0x0000000011087348 */ /* 0x000fea0003c00000 */
[----:B------:R0:W1:Y:S02]  /*0f50*/  SHFL.BFLY P2, R18, R20, R19, R22 ;  /* 0x0c00001314127389 */ /* 0x0000640000040016 */
[----:B01----:R-:W-:Y:S01]  /*0f60*/  ENDCOLLECTIVE ;  /* 0x000000000000791b */ /* 0x003fe20003800000 */
.L_x_3345:
[----:B------:R-:W-:Y:S01]  /*0f70*/  MOV R14, R18 ;  /* 0x00000012000e7202 */ /* 0x000fe20000000f00 */
[----:B------:R-:W-:Y:S06]  /*0f80*/  BRA `(.L_x_3346) ;  /* 0xfffffff8007c7947 */ /* 0x000fec000383ffff */
.L_x_3347:
        /* <DEDUP_REMOVED lines=15> */
.L_x_5530:


//--------------------- .text._ZN10layer_norm13ln_bwd_kernelINS_13Kernel_traitsI6__halfS2_S2_fjLj8192ELj2ELj1ELj4ELj16ENS_18Kernel_traits_baseILj8192ES2_S2_S2_fjLj128EEEEEEEvNS_9BwdParamsE --------------------------
	.section	.text._ZN10layer_norm13ln_bwd_kernelINS_13Kernel_traitsI6__halfS2_S2_fjLj8192ELj2ELj1ELj4ELj16ENS_18Kernel_traits_baseILj8192ES2_S2_S2_fjLj128EEEEEEEvNS_9BwdParamsE,"ax",@progbits
	.align	128
        .global         _ZN10layer_norm13ln_bwd_kernelINS_13Kernel_traitsI6__halfS2_S2_fjLj8192ELj2ELj1ELj4ELj16ENS_18Kernel_traits_baseILj8192ES2_S2_S2_fjLj128EEEEEEEvNS_9BwdParamsE
        .type           _ZN10layer_norm13ln_bwd_kernelINS_13Kernel_traitsI6__halfS2_S2_fjLj8192ELj2ELj1ELj4ELj16ENS_18Kernel_traits_baseILj8192ES2_S2_S2_fjLj128EEEEEEEvNS_9BwdParamsE,@function
        .size           _ZN10layer_norm13ln_bwd_kernelINS_13Kernel_traitsI6__halfS2_S2_fjLj8192ELj2ELj1ELj4ELj16ENS_18Kernel_traits_baseILj8192ES2_S2_S2_fjLj128EEEEEEEvNS_9BwdParamsE,(.L_x_5531 - _ZN10layer_norm13ln_bwd_kernelINS_13Kernel_traitsI6__halfS2_S2_fjLj8192ELj2ELj1ELj4ELj16ENS_18Kernel_traits_baseILj8192ES2_S2_S2_fjLj128EEEEEEEvNS_9BwdParamsE)
        .other          _ZN10layer_norm13ln_bwd_kernelINS_13Kernel_traitsI6__halfS2_S2_fjLj8192ELj2ELj1ELj4ELj16ENS_18Kernel_traits_baseILj8192ES2_S2_S2_fjLj128EEEEEEEvNS_9BwdParamsE,@"STO_CUDA_ENTRY STV_DEFAULT"
_ZN10layer_norm13ln_bwd_kernelINS_13Kernel_traitsI6__halfS2_S2_fjLj8192ELj2ELj1ELj4ELj16ENS_18Kernel_traits_baseILj8192ES2_S2_S2_fjLj128EEEEEEEvNS_9BwdParamsE:
.text._ZN10layer_norm13ln_bwd_kernelINS_13Kernel_traitsI6__halfS2_S2_fjLj8192ELj2ELj1ELj4ELj16ENS_18Kernel_traits_baseILj8192ES2_S2_S2_fjLj128EEEEEEEvNS_9BwdParamsE:
        /* <DEDUP_REMOVED lines=141> */
.L_x_3354:
        /* <DEDUP_REMOVED lines=490> */
.L_x_3365:
        /* <DEDUP_REMOVED lines=43> */
.L_x_3351:
[----:B------:R-:W-:Y:S05]  /*2a20*/  BSYNC B0 ;  /* 0x0000000000007941 */ /* 0x000fea0003800000 */
.L_x_3350:
        /* <DEDUP_REMOVED lines=17> */
[----:B------:R-:W-:-:S07]  /*2b40*/  LOP3.LUT R19, R153, 0x2, RZ, 0xc, !PT ;  /* 0x0000000299137812 */ /* 0x000fce00078e0cff */
.L_x_3353:
[----:B------:R-:W2:Y:S04]  /*2b50*/  LDG.E.STRONG.GPU R16, desc[UR6][R2.64] ;  /* 0x0000000602107981 */ /* 0x000ea8000c1ef900 */
[----:B--2---:R-:W-:Y:S01]  /*2b60*/  CCTL.IVALL ;  /* 0x00000000ff00798f */ /* 0x004fe20002000000 */
[----:B------:R-:W-:Y:S05]  /*2b70*/  YIELD ;  /* 0x0000000000007946 */ /* 0x000fea0003800000 */
[----:B------:R-:W-:-:S13]  /*2b80*/  ISETP.NE.AND P0, PT, R16, R19, PT ;  /* 0x000000131000720c */ /* 0x000fda0003f05270 */
[----:B------:R-:W-:Y:S05]  /*2b90*/  @P0 BRA `(.L_x_3353) ;  /* 0xfffffffc00ec0947 */ /* 0x000fea000383ffff */
.L_x_3352:
        /* <DEDUP_REMOVED lines=34> */
[----:B------:R-:W-:Y:S02]  /*2dc0*/  FMUL.FTZ R17, R16, 0.0001220703125 ;  /* 0x3900000010117820 */ /* 0x000fe40000410000 */
        /* <DEDUP_REMOVED lines=183> */
.L_x_3348:
        /* <DEDUP_REMOVED lines=32> */
.L_x_3349:
[----:B------:R-:W-:Y:S01]  /*3b40*/  HFMA2.MMA R199, -RZ, RZ, 0, 9.5367431640625e-07 ;  /* 0x00000010ffc77435 */ /* 0x000fe200000001ff */
[----:B------:R-:W-:Y:S02]  /*3b50*/  MOV R197, R2 ;  /* 0x0000000200c57202 */ /* 0x000fe40000000f00 */
[----:B------:R-:W-:Y:S02]  /*3b60*/  MOV R200, 0x1f ;  /* 0x0000001f00c87802 */ /* 0x000fe40000000f00 */
[----:B------:R-:W-:-:S07]  /*3b70*/  MOV R192, 0xffffffff ;  /* 0xffffffff00c07802 */ /* 0x000fce0000000f00 */
[----:B------:R-:W-:Y:S05]  /*3b80*/  WARPSYNC.COLLECTIVE R192, `(.L_x_3355) ;  /* 0x00000000c0087348 */ /* 0x000fea0003c00000 */
[----:B------:R0:W1:Y:S02]  /*3b90*/  SHFL.DOWN P0, R198, R197, R199, R200 ;  /* 0x080000c7c5c67389 */ /* 0x00006400000000c8 */
[----:B01----:R-:W-:Y:S01]  /*3ba0*/  ENDCOLLECTIVE ;  /* 0x000000000000791b */ /* 0x003fe20003800000 */
.L_x_3355:
[----:B------:R-:W-:Y:S02]  /*3bb0*/  MOV R197, R3 ;  /* 0x0000000300c57202 */ /* 0x000fe40000000f00 */
[----:B------:R-:W-:-:S07]  /*3bc0*/  MOV R17, R198 ;  /* 0x000000c600117202 */ /* 0x000fce0000000f00 */
[----:B------:R-:W-:Y:S05]  /*3bd0*/  WARPSYNC.COLLECTIVE R192, `(.L_x_3356) ;  /* 0x00000000c0087348 */ /* 0x000fea0003c00000 */
[----:B------:R0:W1:Y:S02]  /*3be0*/  SHFL.DOWN P0, R198, R197, R199, R200 ;  /* 0x080000c7c5c67389 */ /* 0x00006400000000c8 */
[----:B01----:R-:W-:Y:S01]  /*3bf0*/  ENDCOLLECTIVE ;  /* 0x000000000000791b */ /* 0x003fe20003800000 */
.L_x_3356:
[----:B------:R-:W-:Y:S01]  /*3c00*/  FADD.FTZ R17, R2, R17 ;  /* 0x0000001102117221 */ /* 0x000fe20000010000 */
[----:B------:R-:W-:-:S04]  /*3c10*/  HFMA2.MMA R199, -RZ, RZ, 0, 4.76837158203125e-07 ;  /* 0x00000008ffc77435 */ /* 0x000fc800000001ff */
[----:B------:R-:W-:Y:S02]  /*3c20*/  MOV R197, R17 ;  /* 0x0000001100c57202 */ /* 0x000fe40000000f00 */
[----:B------:R-:W-:-:S07]  /*3c30*/  MOV R20, R198 ;  /* 0x000000c600147202 */ /* 0x000fce0000000f00 */
[----:B------:R-:W-:Y:S05]  /*3c40*/  WARPSYNC.COLLECTIVE R192, `(.L_x_3357) ;  /* 0x00000000c0087348 */ /* 0x000fea0003c00000 */
[----:B------:R0:W1:Y:S02]  /*3c50*/  SHFL.DOWN P0, R198, R197, R199, R200 ;  /* 0x080000c7c5c67389 */ /* 0x00006400000000c8 */
[----:B01----:R-:W-:Y:S01]  /*3c60*/  ENDCOLLECTIVE ;  /* 0x000000000000791b */ /* 0x003fe20003800000 */
.L_x_3357:
[----:B------:R-:W-:-:S05]  /*3c70*/  FADD.FTZ R20, R3, R20 ;  /* 0x0000001403147221 */ /* 0x000fca0000010000 */
[----:B------:R-:W-:Y:S02]  /*3c80*/  MOV R197, R20 ;  /* 0x0000001400c57202 */ /* 0x000fe40000000f00 */
[----:B------:R-:W-:-:S07]  /*3c90*/  MOV R22, R198 ;  /* 0x000000c600167202 */ /* 0x000fce0000000f00 */
[----:B------:R-:W-:Y:S05]  /*3ca0*/  WARPSYNC.COLLECTIVE R192, `(.L_x_3358) ;  /* 0x00000000c0087348 */ /* 0x000fea0003c00000 */
[----:B------:R0:W1:Y:S02]  /*3cb0*/  SHFL.DOWN P0, R198, R197, R199, R200 ;  /* 0x080000c7c5c67389 */ /* 0x00006400000000c8 */
[----:B01----:R-:W-:Y:S01]  /*3cc0*/  ENDCOLLECTIVE ;  /* 0x000000000000791b */ /* 0x003fe20003800000 */
.L_x_3358:
[----:B------:R-:W-:Y:S01]  /*3cd0*/  FADD.FTZ R22, R17, R22 ;  /* 0x0000001611167221 */ /* 0x000fe20000010000 */
[----:B------:R-:W-:-:S04]  /*3ce0*/  HFMA2.MMA R199, -RZ, RZ, 0, 2.384185791015625e-07 ;  /* 0x00000004ffc77435 */ /* 0x000fc800000001ff */
[----:B------:R-:W-:Y:S02]  /*3cf0*/  MOV R197, R22 ;  /* 0x0000001600c57202 */ /* 0x000fe40000000f00 */
[----:B------:R-:W-:-:S07]  /*3d00*/  MOV R19, R198 ;  /* 0x000000c600137202 */ /* 0x000fce0000000f00 */
[----:B------:R-:W-:Y:S05]  /*3d10*/  WARPSYNC.COLLECTIVE R192, `(.L_x_3359) ;  /* 0x00000000c0087348 */ /* 0x000fea0003c00000 */
[----:B------:R0:W1:Y:S02]  /*3d20*/  SHFL.DOWN P0, R198, R197, R199, R200 ;  /* 0x080000c7c5c67389 */ /* 0x00006400000000c8 */
[----:B01----:R-:W-:Y:S01]  /*3d30*/  ENDCOLLECTIVE ;  /* 0x000000000000791b */ /* 0x003fe20003800000 */
.L_x_3359:
[----:B------:R-:W-:-:S05]  /*3d40*/  FADD.FTZ R19, R20, R19 ;  /* 0x0000001314137221 */ /* 0x000fca0000010000 */
[----:B------:R-:W-:Y:S02]  /*3d50*/  MOV R197, R19 ;  /* 0x0000001300c57202 */ /* 0x000fe40000000f00 */
[----:B------:R-:W-:-:S07]  /*3d60*/  MOV R21, R198 ;  /* 0x000000c600157202 */ /* 0x000fce0000000f00 */
[----:B------:R-:W-:Y:S05]  /*3d70*/  WARPSYNC.COLLECTIVE R192, `(.L_x_3360) ;  /* 0x00000000c0087348 */ /* 0x000fea0003c00000 */
[----:B------:R0:W1:Y:S02]  /*3d80*/  SHFL.DOWN P0, R198, R197, R199, R200 ;  /* 0x080000c7c5c67389 */ /* 0x00006400000000c8 */
[----:B01----:R-:W-:Y:S01]  /*3d90*/  ENDCOLLECTIVE ;  /* 0x000000000000791b */ /* 0x003fe20003800000 */
.L_x_3360:
[----:B------:R-:W-:Y:S01]  /*3da0*/  FADD.FTZ R21, R22, R21 ;  /* 0x0000001516157221 */ /* 0x000fe20000010000 */
[----:B------:R-:W-:-:S04]  /*3db0*/  HFMA2.MMA R199, -RZ, RZ, 0, 1.1920928955078125e-07 ;  /* 0x00000002ffc77435 */ /* 0x000fc800000001ff */
[----:B------:R-:W-:Y:S02]  /*3dc0*/  MOV R197, R21 ;  /* 0x0000001500c57202 */ /* 0x000fe40000000f00 */
[----:B------:R-:W-:-:S07]  /*3dd0*/  MOV R32, R198 ;  /* 0x000000c600207202 */ /* 0x000fce0000000f00 */
[----:B------:R-:W-:Y:S05]  /*3de0*/  WARPSYNC.COLLECTIVE R192, `(.L_x_3361) ;  /* 0x00000000c0087348 */ /* 0x000fea0003c00000 */
[----:B------:R0:W1:Y:S02]  /*3df0*/  SHFL.DOWN P0, R198, R197, R199, R200 ;  /* 0x080000c7c5c67389 */ /* 0x00006400000000c8 */
[----:B01----:R-:W-:Y:S01]  /*3e00*/  ENDCOLLECTIVE ;  /* 0x000000000000791b */ /* 0x003fe20003800000 */
.L_x_3361:
[----:B------:R-:W-:-:S05]  /*3e10*/  FADD.FTZ R32, R19, R32 ;  /* 0x0000002013207221 */ /* 0x000fca0000010000 */
[----:B------:R-:W-:Y:S02]  /*3e20*/  MOV R197, R32 ;  /* 0x0000002000c57202 */ /* 0x000fe40000000f00 */
[----:B------:R-:W-:-:S07]  /*3e30*/  MOV R2, R198 ;  /* 0x000000c600027202 */ /* 0x000fce0000000f00 */
[----:B------:R-:W-:Y:S05]  /*3e40*/  WARPSYNC.COLLECTIVE R192, `(.L_x_3362) ;  /* 0x00000000c0087348 */ /* 0x000fea0003c00000 */
[----:B------:R0:W1:Y:S02]  /*3e50*/  SHFL.DOWN P0, R198, R197, R199, R200 ;  /* 0x080000c7c5c67389 */ /* 0x00006400000000c8 */
[----:B01----:R-:W-:Y:S01]  /*3e60*/  ENDCOLLECTIVE ;  /* 0x000000000000791b */ /* 0x003fe20003800000 */
.L_x_3362:
[----:B------:R-:W-:Y:S01]  /*3e70*/  FADD.FTZ R23, R21, R2 ;  /* 0x0000000215177221 */ /* 0x000fe20000010000 */
[----:B------:R-:W-:-:S04]  /*3e80*/  HFMA2.MMA R199, -RZ, RZ, 0, 5.9604644775390625e-08 ;  /* 0x00000001ffc77435 */ /* 0x000fc800000001ff */
[----:B------:R-:W-:Y:S02]  /*3e90*/  MOV R197, R23 ;  /* 0x0000001700c57202 */ /* 0x000fe40000000f00 */
[----:B------:R-:W-:-:S07]  /*3ea0*/  MOV R3, R198 ;  /* 0x000000c600037202 */ /* 0x000fce0000000f00 */
[----:B------:R-:W-:Y:S05]  /*3eb0*/  WARPSYNC.COLLECTIVE R192, `(.L_x_3363) ;  /* 0x00000000c0087348 */ /* 0x000fea0003c00000 */
[----:B------:R0:W1:Y:S02]  /*3ec0*/  SHFL.DOWN P0, R198, R197, R199, R200 ;  /* 0x080000c7c5c67389 */ /* 0x00006400000000c8 */
[----:B01----:R-:W-:Y:S01]  /*3ed0*/  ENDCOLLECTIVE ;  /* 0x000000000000791b */ /* 0x003fe20003800000 */
.L_x_3363:
[----:B------:R-:W-:-:S05]  /*3ee0*/  FADD.FTZ R17, R32, R3 ;  /* 0x0000000320117221 */ /* 0x000fca0000010000 */
[----:B------:R-:W-:Y:S02]  /*3ef0*/  MOV R197, R17 ;  /* 0x0000001100c57202 */ /* 0x000fe40000000f00 */
[----:B------:R-:W-:-:S07]  /*3f00*/  MOV R20, R198 ;  /* 0x000000c600147202 */ /* 0x000fce0000000f00 */
[----:B------:R-:W-:Y:S05]  /*3f10*/  WARPSYNC.COLLECTIVE R192, `(.L_x_3364) ;  /* 0x00000000c0087348 */ /* 0x000fea0003c00000 */
[----:B------:R0:W1:Y:S02]  /*3f20*/  SHFL.DOWN P0, R198, R197, R199, R200 ;  /* 0x080000c7c5c67389 */ /* 0x00006400000000c8 */
[----:B01----:R-:W-:Y:S01]  /*3f30*/  ENDCOLLECTIVE ;  /* 0x000000000000791b */ /* 0x003fe20003800000 */
.L_x_3364:
[----:B------:R-:W-:Y:S05]  /*3f40*/  BRA `(.L_x_3365) ;  /* 0xffffffe800087947 */ /* 0x000fea000383ffff */
.L_x_3366:
        /* <DEDUP_REMOVED lines=11> */
.L_x_5531:


//--------------------- .text._ZN10layer_norm22ln_bwd_finalize_kernelINS_22Kernel_traits_finalizeILj8192EffffjLj1024ELj4ENS_18Kernel_traits_baseILj8192EffffjLj1024EEEEEEEvNS_9BwdParamsE --------------------------
	.section	.text._ZN10layer_norm22ln_bwd_finalize_kernelINS_22Kernel_traits_finalizeILj8192EffffjLj1024ELj4ENS_18Kernel_traits_baseILj8192EffffjLj1024EEEEEEEvNS_9BwdParamsE,"ax",@progbits
	.align	128
        .global         _ZN10layer_norm22ln_bwd_finalize_kernelINS_22Kernel_traits_finalizeILj8192EffffjLj1024ELj4ENS_18Kernel_traits_baseILj8192EffffjLj1024EEEEEEEvNS_9BwdParamsE
        .type           _ZN10layer_norm22ln_bwd_finalize_kernelINS_22Kernel_traits_finalizeILj8192EffffjLj1024ELj4ENS_18Kernel_traits_baseILj8192EffffjLj1024EEEEEEEvNS_9BwdParamsE,@function
        .size           _ZN10layer_norm22ln_bwd_finalize_kernelINS_22Kernel_traits_finalizeILj8192EffffjLj1024ELj4ENS_18Kernel_traits_baseILj8192EffffjLj1024EEEEEEEvNS_9BwdParamsE,(.L_x_5532 - _ZN10layer_norm22ln_bwd_finalize_kernelINS_22Kernel_traits_finalizeILj8192EffffjLj1024ELj4ENS_18Kernel_traits_baseILj8192EffffjLj1024EEEEEEEvNS_9BwdParamsE)
        .other          _ZN10layer_norm22ln_bwd_finalize_kernelINS_22Kernel_traits_finalizeILj8192EffffjLj1024ELj4ENS_18Kernel_traits_baseILj8192EffffjLj1024EEEEEEEvNS_9BwdParamsE,@"STO_CUDA_ENTRY STV_DEFAULT"
_ZN10layer_norm22ln_bwd_finalize_kernelINS_22Kernel_traits_finalizeILj8192EffffjLj1024ELj4ENS_18Kernel_traits_baseILj8192EffffjLj1024EEEEEEEvNS_9BwdParamsE:
.text._ZN10layer_norm22ln_bwd_finalize_kernelINS_22Kernel_traits_finalizeILj8192EffffjLj1024ELj4ENS_18Kernel_traits_baseILj8192EffffjLj1024EEEEEEEvNS_9BwdParamsE:
        /* <DEDUP_REMOVED lines=25> */
.L_x_3376:
        /* <DEDUP_REMOVED lines=28> */
.L_x_3371:
        /* <DEDUP_REMOVED lines=33> */
.L_x_3370:
[----:B------:R-:W-:Y:S05]  /*0560*/  BSYNC B1 ;  /* 0x0000000000017941 */ /* 0x000fea0003800000 */
.L_x_3369:
        /* <DEDUP_REMOVED lines=23> */
.L_x_3373:
[----:B------:R-:W-:Y:S05]  /*06e0*/  BSYNC B1 ;  /* 0x0000000000017941 */ /* 0x000fea0003800000 */
.L_x_3372:
        /* <DEDUP_REMOVED lines=11> */
.L_x_3368:
[----:B------:R-:W-:Y:S05]  /*07a0*/  BSYNC B0 ;  /* 0x0000000000007941 */ /* 0x000fea0003800000 */
.L_x_3367:
        /* <DEDUP_REMOVED lines=29> */
.L_x_3387:
[----:B------:R-:W-:Y:S01]  /*0980*/  @!P1 SHF.R.U32.HI R12, RZ, 0x3, R0 ;  /* 0x00000003ff0c9819 */ /* 0x000fe20000011600 */
[----:B---3--:R-:W-:Y:S01]  /*0990*/  FADD.FTZ R14, R9, R14 ;  /* 0x0000000e090e7221 */ /* 0x008fe20000010000 */
[----:B--2---:R-:W-:Y:S02]  /*09a0*/  FADD.FTZ R11, R10, R11 ;  /* 0x0000000b0a0b7221 */ /* 0x004fe40000010000 */
[----:B------:R-:W-:-:S05]  /*09b0*/  @!P1 LOP3.LUT R12, R12, 0x1ffffffc, RZ, 0xc0, !PT ;  /* 0x1ffffffc0c0c9812 */ /* 0x000fca00078ec0ff */
[----:B------:R2:W-:Y:S04]  /*09c0*/  @!P1 STS [R12+UR4+0x2000], R14 ;  /* 0x0020000e0c009988 */ /* 0x0005e80008000804 */
[----:B------:R2:W-:Y:S02]  /*09d0*/  @!P1 STS [R12+UR4+0x2080], R11 ;  /* 0x0020800b0c009988 */ /* 0x0005e40008000804 */
.L_x_3374:
        /* <DEDUP_REMOVED lines=15> */
.L_x_3375:
[----:B------:R-:W-:Y:S01]  /*0ad0*/  HFMA2.MMA R19, -RZ, RZ, 0, 5.9604644775390625e-08 ;  /* 0x00000001ff137435 */ /* 0x000fe200000001ff */
[----:B---3--:R-:W-:Y:S01]  /*0ae0*/  IMAD.MOV.U32 R20, RZ, RZ, R10 ;  /* 0x000000ffff147224 */ /* 0x008fe200078e000a */
[----:B------:R-:W-:Y:S01]  /*0af0*/  MOV R22, 0x1f ;  /* 0x0000001f00167802 */ /* 0x000fe20000000f00 */
[----:B------:R-:W-:-:S08]  /*0b00*/  IMAD.MOV.U32 R17, RZ, RZ, -0x1 ;  /* 0xffffffffff117424 */ /* 0x000fd000078e00ff */
[----:B012---:R-:W-:Y:S05]  /*0b10*/  WARPSYNC.COLLECTIVE R17, `(.L_x_3377) ;  /* 0x0000000011087348 */ /* 0x007fea0003c00000 */
[----:B------:R3:W4:Y:S02]  /*0b20*/  SHFL.BFLY P2, R18, R20, R19, R22 ;  /* 0x0c00001314127389 */ /* 0x0007240000040016 */
[----:B01234-:R-:W-:Y:S01]  /*0b30*/  ENDCOLLECTIVE ;  /* 0x000000000000791b */ /* 0x01ffe20003800000 */
.L_x_3377:
[----:B------:R-:W-:Y:S01]  /*0b40*/  IMAD.MOV.U32 R19, RZ, RZ, 0x2 ;  /* 0x00000002ff137424 */ /* 0x000fe200078e00ff */
[----:B------:R-:W-:-:S05]  /*0b50*/  MOV R11, R18 ;  /* 0x00000012000b7202 */ /* 0x000fca0000000f00 */
[----:B------:R-:W-:-:S05]  /*0b60*/  FADD.FTZ R11, R10, R11 ;  /* 0x0000000b0a0b7221 */ /* 0x000fca0000010000 */
[----:B------:R-:W-:-:S07]  /*0b70*/  MOV R20, R11 ;  /* 0x0000000b00147202 */ /* 0x000fce0000000f00 */
[----:B------:R-:W-:Y:S05]  /*0b80*/  WARPSYNC.COLLECTIVE R17, `(.L_x_3378) ;  /* 0x0000000011087348 */ /* 0x000fea0003c00000 */
[----:B------:R0:W1:Y:S02]  /*0b90*/  SHFL.BFLY P2, R18, R20, R19, R22 ;  /* 0x0c00001314127389 */ /* 0x0000640000040016 */
[----:B01----:R-:W-:Y:S01]  /*0ba0*/  ENDCOLLECTIVE ;  /* 0x000000000000791b */ /* 0x003fe20003800000 */
.L_x_3378:
[----:B------:R-:W-:Y:S01]  /*0bb0*/  IMAD.MOV.U32 R19, RZ, RZ, 0x4 ;  /* 0x00000004ff137424 */ /* 0x000fe200078e00ff */
[----:B------:R-:W-:-:S05]  /*0bc0*/  MOV R12, R18 ;  /* 0x00000012000c7202 */ /* 0x000fca0000000f00 */
[----:B------:R-:W-:-:S05]  /*0bd0*/  FADD.FTZ R12, R11, R12 ;  /* 0x0000000c0b0c7221 */ /* 0x000fca0000010000 */
[----:B------:R-:W-:-:S07]  /*0be0*/  MOV R20, R12 ;  /* 0x0000000c00147202 */ /* 0x000fce0000000f00 */
[----:B------:R-:W-:Y:S05]  /*0bf0*/  WARPSYNC.COLLECTIVE R17, `(.L_x_3379) ;  /* 0x0000000011087348 */ /* 0x000fea0003c00000 */
[----:B------:R0:W1:Y:S02]  /*0c00*/  SHFL.BFLY P2, R18, R20, R19, R22 ;  /* 0x0c00001314127389 */ /* 0x0000640000040016 */
[----:B01----:R-:W-:Y:S01]  /*0c10*/  ENDCOLLECTIVE ;  /* 0x000000000000791b */ /* 0x003fe20003800000 */
.L_x_3379:
[----:B------:R-:W-:Y:S01]  /*0c20*/  IMAD.MOV.U32 R19, RZ, RZ, 0x8 ;  /* 0x00000008ff137424 */ /* 0x000fe200078e00ff */
[----:B------:R-:W-:-:S05]  /*0c30*/  MOV R13, R18 ;  /* 0x00000012000d7202 */ /* 0x000fca0000000f00 */
[----:B------:R-:W-:-:S05]  /*0c40*/  FADD.FTZ R13, R12, R13 ;  /* 0x0000000d0c0d7221 */ /* 0x000fca0000010000 */
[----:B------:R-:W-:-:S07]  /*0c50*/  MOV R20, R13 ;  /* 0x0000000d00147202 */ /* 0x000fce0000000f00 */
[----:B------:R-:W-:Y:S05]  /*0c60*/  WARPSYNC.COLLECTIVE R17, `(.L_x_3380) ;  /* 0x0000000011087348 */ /* 0x000fea0003c00000 */
[----:B------:R0:W1:Y:S02]  /*0c70*/  SHFL.BFLY P2, R18, R20, R19, R22 ;  /* 0x0c00001314127389 */ /* 0x0000640000040016 */
[----:B01----:R-:W-:Y:S01]  /*0c80*/  ENDCOLLECTIVE ;  /* 0x000000000000791b */ /* 0x003fe20003800000 */
.L_x_3380:
[----:B------:R-:W-:Y:S01]  /*0c90*/  HFMA2.MMA R19, -RZ, RZ, 0, 9.5367431640625e-07 ;  /* 0x00000010ff137435 */ /* 0x000fe200000001ff */
[----:B------:R-:W-:-:S05]  /*0ca0*/  MOV R10, R18 ;  /* 0x00000012000a7202 */ /* 0x000fca0000000f00 */
[----:B------:R-:W-:-:S05]  /*0cb0*/  FADD.FTZ R10, R13, R10 ;  /* 0x0000000a0d0a7221 */ /* 0x000fca0000010000 */
[----:B------:R-:W-:-:S07]  /*0cc0*/  MOV R20, R10 ;  /* 0x0000000a00147202 */ /* 0x000fce0000000f00 */
[----:B------:R-:W-:Y:S05]  /*0cd0*/  WARPSYNC.COLLECTIVE R17, `(.L_x_3381) ;  /* 0x0000000011087348 */ /* 0x000fea0003c00000 */
[----:B------:R0:W1:Y:S02]  /*0ce0*/  SHFL.BFLY P2, R18, R20, R19, R22 ;  /* 0x0c00001314127389 */ /* 0x0000640000040016 */
[----:B01----:R-:W-:Y:S01]  /*0cf0*/  ENDCOLLECTIVE ;  /* 0x000000000000791b */ /* 0x003fe20003800000 */
.L_x_3381:
[----:B------:R-:W-:Y:S01]  /*0d00*/  HFMA2.MMA R19, -RZ, RZ, 0, 5.9604644775390625e-08 ;  /* 0x00000001ff137435 */ /* 0x000fe200000001ff */
[----:B------:R-:W-:Y:S01]  /*0d10*/  MOV R20, R9 ;  /* 0x0000000900147202 */ /* 0x000fe20000000f00 */
[----:B------:R-:W-:-:S09]  /*0d20*/  IMAD.MOV.U32 R11, RZ, RZ, R18 ;  /* 0x000000ffff0b7224 */ /* 0x000fd200078e0012 */
[----:B------:R-:W-:Y:S05]  /*0d30*/  WARPSYNC.COLLECTIVE R17, `(.L_x_3382) ;  /* 0x0000000011087348 */ /* 0x000fea0003c00000 */
[----:B------:R0:W1:Y:S02]  /*0d40*/  SHFL.BFLY P2, R18, R20, R19, R22 ;  /* 0x0c00001314127389 */ /* 0x0000640000040016 */
[----:B01----:R-:W-:Y:S01]  /*0d50*/  ENDCOLLECTIVE ;  /* 0x000000000000791b */ /* 0x003fe20003800000 */
.L_x_3382:
[----:B------:R-:W-:Y:S01]  /*0d60*/  HFMA2.MMA R19, -RZ, RZ, 0, 1.1920928955078125e-07 ;  /* 0x00000002ff137435 */ /* 0x000fe200000001ff */
[----:B------:R-:W-:-:S05]  /*0d70*/  MOV R12, R18 ;  /* 0x00000012000c7202 */ /* 0x000fca0000000f00 */
[----:B------:R-:W-:-:S04]  /*0d80*/  FADD.FTZ R14, R9, R12 ;  /* 0x0000000c090e7221 */ /* 0x000fc80000010000 */
[----:B------:R-:W-:-:S07]  /*0d90*/  IMAD.MOV.U32 R20, RZ, RZ, R14 ;  /* 0x000000ffff147224 */ /* 0x000fce00078e000e */
[----:B------:R-:W-:Y:S05]  /*0da0*/  WARPSYNC.COLLECTIVE R17, `(.L_x_3383) ;  /* 0x0000000011087348 */ /* 0x000fea0003c00000 */
[----:B------:R0:W1:Y:S02]  /*0db0*/  SHFL.BFLY P2, R18, R20, R19, R22 ;  /* 0x0c00001314127389 */ /* 0x0000640000040016 */
[----:B01----:R-:W-:Y:S01]  /*0dc0*/  ENDCOLLECTIVE ;  /* 0x000000000000791b */ /* 0x003fe20003800000 */
.L_x_3383:
[----:B------:R-:W-:Y:S01]  /*0dd0*/  IMAD.MOV.U32 R19, RZ, RZ, 0x4 ;  /* 0x00000004ff137424 */ /* 0x000fe200078e00ff */
[----:B------:R-:W-:-:S05]  /*0de0*/  MOV R13, R18 ;  /* 0x00000012000d7202 */ /* 0x000fca0000000f00 */
[----:B------:R-:W-:-:S05]  /*0df0*/  FADD.FTZ R15, R14, R13 ;  /* 0x0000000d0e0f7221 */ /* 0x000fca0000010000 */
[----:B------:R-:W-:-:S07]  /*0e00*/  MOV R20, R15 ;  /* 0x0000000f00147202 */ /* 0x000fce0000000f00 */
[----:B------:R-:W-:Y:S05]  /*0e10*/  WARPSYNC.COLLECTIVE R17, `(.L_x_3384) ;  /* 0x0000000011087348 */ /* 0x000fea0003c00000 */
[----:B------:R0:W1:Y:S02]  /*0e20*/  SHFL.BFLY P2, R18, R20, R19, R22 ;  /* 0x0c00001314127389 */ /* 0x0000640000040016 */
[----:B01----:R-:W-:Y:S01]  /*0e30*/  ENDCOLLECTIVE ;  /* 0x000000000000791b */ /* 0x003fe20003800000 */
.L_x_3384:
[----:B------:R-:W-:Y:S01]  /*0e40*/  HFMA2.MMA R19, -RZ, RZ, 0, 4.76837158203125e-07 ;  /* 0x00000008ff137435 */ /* 0x000fe200000001ff */
[----:B------:R-:W-:-:S05]  /*0e50*/  MOV R16, R18 ;  /* 0x0000001200107202 */ /* 0x000fca0000000f00 */
[----:B------:R-:W-:-:S05]  /*0e60*/  FADD.FTZ R16, R15, R16 ;  /* 0x000000100f107221 */ /* 0x000fca0000010000 */
[----:B------:R-:W-:-:S07]  /*0e70*/  MOV R20, R16 ;  /* 0x0000001000147202 */ /* 0x000fce0000000f00 */
[----:B------:R-:W-:Y:S05]  /*0e80*/  WARPSYNC.COLLECTIVE R17, `(.L_x_3385) ;  /* 0x0000000011087348 */ /* 0x000fea0003c00000 */
[----:B------:R0:W1:Y:S02]  /*0e90*/  SHFL.BFLY P2, R18, R20, R19, R22 ;  /* 0x0c00001314127389 */ /* 0x0000640000040016 */
[----:B01----:R-:W-:Y:S01]  /*0ea0*/  ENDCOLLECTIVE ;  /* 0x000000000000791b */ /* 0x003fe20003800000 */
.L_x_3385:
[----:B------:R-:W-:Y:S01]  /*0eb0*/  HFMA2.MMA R19, -RZ, RZ, 0, 9.5367431640625e-07 ;  /* 0x00000010ff137435 */ /* 0x000fe200000001ff */
[----:B------:R-:W-:-:S04]  /*0ec0*/  IMAD.MOV.U32 R9, RZ, RZ, R18 ;  /* 0x000000ffff097224 */ /* 0x000fc800078e0012 */
[----:B------:R-:W-:-:S05]  /*0ed0*/  FADD.FTZ R9, R16, R9 ;  /* 0x0000000910097221 */ /* 0x000fca0000010000 */
[----:B------:R-:W-:-:S07]  /*0ee0*/  MOV R20, R9 ;  /* 0x0000000900147202 */ /* 0x000fce0000000f00 */
[----:B------:R-:W-:Y:S05]  /*0ef0*/  WARPSYNC.COLLECTIVE R17, `(.L_x_3386) ;  /* 0x0000000011087348 */ /* 0x000fea0003c00000 */
[----:B------:R0:W1:Y:S02]  /*0f00*/  SHFL.BFLY P2, R18, R20, R19, R22 ;  /* 0x0c00001314127389 */ /* 0x0000640000040016 */
[----:B01----:R-:W-:Y:S01]  /*0f10*/  ENDCOLLECTIVE ;  /* 0x000000000000791b */ /* 0x003fe20003800000 */
.L_x_3386:
[----:B------:R-:W-:Y:S01]  /*0f20*/  MOV R14, R18 ;  /* 0x00000012000e7202 */ /* 0x000fe20000000f00 */
[----:B------:R-:W-:Y:S06]  /*0f30*/  BRA `(.L_x_3387) ;  /* 0xfffffff800907947 */ /* 0x000fec000383ffff */
.L_x_3388:
        /* <DEDUP_REMOVED lines=12> */
.L_x_5532:


//--------------------- .text._ZN10layer_norm13ln_bwd_kernelINS_13Kernel_traitsIffffjLj8192ELj2ELj1ELj4ELj16ENS_18Kernel_traits_baseILj8192EffffjLj128EEEEEEEvNS_9BwdParamsE --------------------------
	.section	.text._ZN10layer_norm13ln_bwd_kernelINS_13Kernel_traitsIffffjLj8192ELj2ELj1ELj4ELj16ENS_18Kernel_traits_baseILj8192EffffjLj128EEEEEEEvNS_9BwdParamsE,"ax",@progbits
	.align	128
        .global         _ZN10layer_norm13ln_bwd_kernelINS_13Kernel_traitsIffffjLj8192ELj2ELj1ELj4ELj16ENS_18Kernel_traits_baseILj8192EffffjLj128EEEEEEEvNS_9BwdParamsE
        .type           _ZN10layer_norm13ln_bwd_kernelINS_13Kernel_traitsIffffjLj8192ELj2ELj1ELj4ELj16ENS_18Kernel_traits_baseILj8192EffffjLj128EEEEEEEvNS_9BwdParamsE,@function
        .size           _ZN10layer_norm13ln_bwd_kernelINS_13Kernel_traitsIffffjLj8192ELj2ELj1ELj4ELj16ENS_18Kernel_traits_baseILj8192EffffjLj128EEEEEEEvNS_9BwdParamsE,(.L_x_5533 - _ZN10layer_norm13ln_bwd_kernelINS_13Kernel_traitsIffffjLj8192ELj2ELj1ELj4ELj16ENS_18Kernel_traits_baseILj8192EffffjLj128EEEEEEEvNS_9BwdParamsE)
        .other          _ZN10layer_norm13ln_bwd_kernelINS_13Kernel_traitsIffffjLj8192ELj2ELj1ELj4ELj16ENS_18Kernel_traits_baseILj8192EffffjLj128EEEEEEEvNS_9BwdParamsE,@"STO_CUDA_ENTRY STV_DEFAULT"
_ZN10layer_norm13ln_bwd_kernelINS_13Kernel_traitsIffffjLj8192ELj2ELj1ELj4ELj16ENS_18Kernel_traits_baseILj8192EffffjLj128EEEEEEEvNS_9BwdParamsE:
.text._ZN10layer_norm13ln_bwd_kernelINS_13Kernel_traitsIffffjLj8192ELj2ELj1ELj4ELj16ENS_18Kernel_traits_baseILj8192EffffjLj128EEEEEEEvNS_9BwdParamsE:
        /* <DEDUP_REMOVED lines=127> */
.L_x_3395:
        /* <DEDUP_REMOVED lines=432> */
.L_x_3406:
        /* <DEDUP_REMOVED lines=31> */
.L_x_3392:
[----:B------:R-:W-:Y:S05]  /*24e0*/  BSYNC B0 ;  /* 0x0000000000007941 */ /* 0x000fea0003800000 */
.L_x_3391:
        /* <DEDUP_REMOVED lines=29> */
.L_x_3394:
[----:B------:R-:W2:Y:S04]  /*26c0*/  LDG.E.STRONG.GPU R98, desc[UR6][R96.64] ;  /* 0x0000000660627981 */ /* 0x000ea8000c1ef900 */
[----:B--2---:R-:W-:Y:S01]  /*26d0*/  CCTL.IVALL ;  /* 0x00000000ff00798f */ /* 0x004fe20002000000 */
[----:B------:R-:W-:Y:S05]  /*26e0*/  YIELD ;  /* 0x0000000000007946 */ /* 0x000fea0003800000 */
[----:B------:R-:W-:-:S13]  /*26f0*/  ISETP.NE.AND P0, PT, R98, R103, PT ;  /* 0x000000676200720c */ /* 0x000fda0003f05270 */
[----:B------:R-:W-:Y:S05]  /*2700*/  @P0 BRA `(.L_x_3394) ;  /* 0xfffffffc00ec0947 */ /* 0x000fea000383ffff */
.L_x_3393:
        /* <DEDUP_REMOVED lines=218> */
.L_x_3389:
        /* <DEDUP_REMOVED lines=44> */
.L_x_3390:
[----:B------:R-:W-:Y:S01]  /*3770*/  HFMA2.MMA R135, -RZ, RZ, 0, 9.5367431640625e-07 ;  /* 0x00000010ff877435 */ /* 0x000fe200000001ff */
[----:B------:R-:W-:Y:S02]  /*3780*/  MOV R133, R18 ;  /* 0x0000001200857202 */ /* 0x000fe40000000f00 */
[----:B------:R-:W-:Y:S02]  /*3790*/  MOV R136, 0x1f ;  /* 0x0000001f00887802 */ /* 0x000fe40000000f00 */
[----:B------:R-:W-:-:S07]  /*37a0*/  MOV R104, 0xffffffff ;  /* 0xffffffff00687802 */ /* 0x000fce0000000f00 */
[----:B------:R-:W-:Y:S05]  /*37b0*/  WARPSYNC.COLLECTIVE R104, `(.L_x_3396) ;  /* 0x0000000068087348 */ /* 0x000fea0003c00000 */
[----:B------:R0:W1:Y:S02]  /*37c0*/  SHFL.DOWN P0, R134, R133, R135, R136 ;  /* 0x0800008785867389 */ /* 0x0000640000000088 */
[----:B01----:R-:W-:Y:S01]  /*37d0*/  ENDCOLLECTIVE ;  /* 0x000000000000791b */ /* 0x003fe20003800000 */
.L_x_3396:
[----:B------:R-:W-:Y:S02]  /*37e0*/  MOV R133, R26 ;  /* 0x0000001a00857202 */ /* 0x000fe40000000f00 */
[----:B------:R-:W-:-:S07]  /*37f0*/  MOV R99, R134 ;  /* 0x0000008600637202 */ /* 0x000fce0000000f00 */
[----:B------:R-:W-:Y:S05]  /*3800*/  WARPSYNC.COLLECTIVE R104, `(.L_x_3397) ;  /* 0x0000000068087348 */ /* 0x000fea0003c00000 */
[----:B------:R0:W1:Y:S02]  /*3810*/  SHFL.DOWN P0, R134, R133, R135, R136 ;  /* 0x0800008785867389 */ /* 0x0000640000000088 */
[----:B01----:R-:W-:Y:S01]  /*3820*/  ENDCOLLECTIVE ;  /* 0x000000000000791b */ /* 0x003fe20003800000 */
.L_x_3397:
[----:B------:R-:W-:Y:S01]  /*3830*/  FADD.FTZ R99, R18, R99 ;  /* 0x0000006312637221 */ /* 0x000fe20000010000 */
[----:B------:R-:W-:-:S04]  /*3840*/  HFMA2.MMA R135, -RZ, RZ, 0, 4.76837158203125e-07 ;  /* 0x00000008ff877435 */ /* 0x000fc800000001ff */
[----:B------:R-:W-:Y:S02]  /*3850*/  MOV R133, R99 ;  /* 0x0000006300857202 */ /* 0x000fe40000000f00 */
[----:B------:R-:W-:-:S07]  /*3860*/  MOV R101, R134 ;  /* 0x0000008600657202 */ /* 0x000fce0000000f00 */
[----:B------:R-:W-:Y:S05]  /*3870*/  WARPSYNC.COLLECTIVE R104, `(.L_x_3398) ;  /* 0x0000000068087348 */ /* 0x000fea0003c00000 */
[----:B------:R0:W1:Y:S02]  /*3880*/  SHFL.DOWN P0, R134, R133, R135, R136 ;  /* 0x0800008785867389 */ /* 0x0000640000000088 */
[----:B01----:R-:W-:Y:S01]  /*3890*/  ENDCOLLECTIVE ;  /* 0x000000000000791b */ /* 0x003fe20003800000 */
.L_x_3398:
[----:B------:R-:W-:-:S05]  /*38a0*/  FADD.FTZ R101, R26, R101 ;  /* 0x000000651a657221 */ /* 0x000fca0000010000 */
[----:B------:R-:W-:Y:S02]  /*38b0*/  MOV R133, R101 ;  /* 0x0000006500857202 */ /* 0x000fe40000000f00 */
[----:B------:R-:W-:-:S07]  /*38c0*/  MOV R100, R134 ;  /* 0x0000008600647202 */ /* 0x000fce0000000f00 */
[----:B------:R-:W-:Y:S05]  /*38d0*/  WARPSYNC.COLLECTIVE R104, `(.L_x_3399) ;  /* 0x0000000068087348 */ /* 0x000fea0003c00000 */
[----:B------:R0:W1:Y:S02]  /*38e0*/  SHFL.DOWN P0, R134, R133, R135, R136 ;  /* 0x0800008785867389 */ /* 0x0000640000000088 */
[----:B01----:R-:W-:Y:S01]  /*38f0*/  ENDCOLLECTIVE ;  /* 0x000000000000791b */ /* 0x003fe20003800000 */
.L_x_3399:
[----:B------:R-:W-:Y:S01]  /*3900*/  FADD.FTZ R100, R99, R100 ;  /* 0x0000006463647221 */ /* 0x000fe20000010000 */
[----:B------:R-:W-:-:S04]  /*3910*/  HFMA2.MMA R135, -RZ, RZ, 0, 2.384185791015625e-07 ;  /* 0x00000004ff877435 */ /* 0x000fc800000001ff */
[----:B------:R-:W-:Y:S02]  /*3920*/  MOV R133, R100 ;  /* 0x0000006400857202 */ /* 0x000fe40000000f00 */
[----:B------:R-:W-:-:S07]  /*3930*/  MOV R102, R134 ;  /* 0x0000008600667202 */ /* 0x000fce0000000f00 */
[----:B------:R-:W-:Y:S05]  /*3940*/  WARPSYNC.COLLECTIVE R104, `(.L_x_3400) ;  /* 0x0000000068087348 */ /* 0x000fea0003c00000 */
[----:B------:R0:W1:Y:S02]  /*3950*/  SHFL.DOWN P0, R134, R133, R135, R136 ;  /* 0x0800008785867389 */ /* 0x0000640000000088 */
[----:B01----:R-:W-:Y:S01]  /*3960*/  ENDCOLLECTIVE ;  /* 0x000000000000791b */ /* 0x003fe20003800000 */
.L_x_3400:
[----:B------:R-:W-:-:S05]  /*3970*/  FADD.FTZ R102, R101, R102 ;  /* 0x0000006665667221 */ /* 0x000fca0000010000 */
[----:B------:R-:W-:Y:S02]  /*3980*/  MOV R133, R102 ;  /* 0x0000006600857202 */ /* 0x000fe40000000f00 */
[----:B------:R-:W-:-:S07]  /*3990*/  MOV R103, R134 ;  /* 0x0000008600677202 */ /* 0x000fce0000000f00 */
[----:B------:R-:W-:Y:S05]  /*39a0*/  WARPSYNC.COLLECTIVE R104, `(.L_x_3401) ;  /* 0x0000000068087348 */ /* 0x000fea0003c00000 */
[----:B------:R0:W1:Y:S02]  /*39b0*/  SHFL.DOWN P0, R134, R133, R135, R136 ;  /* 0x0800008785867389 */ /* 0x0000640000000088 */
[----:B01----:R-:W-:Y:S01]  /*39c0*/  ENDCOLLECTIVE ;  /* 0x000000000000791b */ /* 0x003fe20003800000 */
.L_x_3401:
[----:B------:R-:W-:Y:S01]  /*39d0*/  FADD.FTZ R103, R100, R103 ;  /* 0x0000006764677221 */ /* 0x000fe20000010000 */
[----:B------:R-:W-:-:S04]  /*39e0*/  HFMA2.MMA R135, -RZ, RZ, 0, 1.1920928955078125e-07 ;  /* 0x00000002ff877435 */ /* 0x000fc800000001ff */
[----:B------:R-:W-:Y:S02]  /*39f0*/  MOV R133, R103 ;  /* 0x0000006700857202 */ /* 0x000fe40000000f00 */
[----:B------:R-:W-:-:S07]  /*3a00*/  MOV R105, R134 ;  /* 0x0000008600697202 */ /* 0x000fce0000000f00 */
[----:B------:R-:W-:Y:S05]  /*3a10*/  WARPSYNC.COLLECTIVE R104, `(.L_x_3402) ;  /* 0x0000000068087348 */ /* 0x000fea0003c00000 */
[----:B------:R0:W1:Y:S02]  /*3a20*/  SHFL.DOWN P0, R134, R133, R135, R136 ;  /* 0x0800008785867389 */ /* 0x0000640000000088 */
[----:B01----:R-:W-:Y:S01]  /*3a30*/  ENDCOLLECTIVE ;  /* 0x000000000000791b */ /* 0x003fe20003800000 */
.L_x_3402:
[----:B------:R-:W-:-:S05]  /*3a40*/  FADD.FTZ R105, R102, R105 ;  /* 0x0000006966697221 */ /* 0x000fca0000010000 */
[----:B------:R-:W-:Y:S02]  /*3a50*/  MOV R133, R105 ;  /* 0x0000006900857202 */ /* 0x000fe40000000f00 */
[----:B------:R-:W-:-:S07]  /*3a60*/  MOV R18, R134 ;  /* 0x0000008600127202 */ /* 0x000fce0000000f00 */
[----:B------:R-:W-:Y:S05]  /*3a70*/  WARPSYNC.COLLECTIVE R104, `(.L_x_3403) ;  /* 0x0000000068087348 */ /* 0x000fea0003c00000 */
[----:B------:R0:W1:Y:S02]  /*3a80*/  SHFL.DOWN P0, R134, R133, R135, R136 ;  /* 0x0800008785867389 */ /* 0x0000640000000088 */
[----:B01----:R-:W-:Y:S01]  /*3a90*/  ENDCOLLECTIVE ;  /* 0x000000000000791b */ /* 0x003fe20003800000 */
.L_x_3403:
        /* <DEDUP_REMOVED lines=8> */
.L_x_3404:
[----:B------:R-:W-:Y:S01]  /*3b20*/  FADD.FTZ R99, R105, R26 ;  /* 0x0000001a69637221 */ /* 0x000fe20000010000 */
[----:B------:R-:W-:-:S04]  /*3b30*/  MOV R26, R159 ;  /* 0x0000009f001a7202 */ /* 0x000fc80000000f00 */
[----:B------:R-:W-:Y:S02]  /*3b40*/  MOV R133, R99 ;  /* 0x0000006300857202 */ /* 0x000fe40000000f00 */
[----:B------:R-:W-:-:S07]  /*3b50*/  MOV R101, R134 ;  /* 0x0000008600657202 */ /* 0x000fce0000000f00 */
[----:B------:R-:W-:Y:S05]  /*3b60*/  WARPSYNC.COLLECTIVE R104, `(.L_x_3405) ;  /* 0x0000000068087348 */ /* 0x000fea0003c00000 */
[----:B------:R0:W1:Y:S02]  /*3b70*/  SHFL.DOWN P0, R134, R133, R135, R136 ;  /* 0x0800008785867389 */ /* 0x0000640000000088 */
[----:B01----:R-:W-:Y:S01]  /*3b80*/  ENDCOLLECTIVE ;  /* 0x000000000000791b */ /* 0x003fe20003800000 */
.L_x_3405:
[----:B------:R-:W-:Y:S05]  /*3b90*/  BRA `(.L_x_3406) ;  /* 0xffffffe400d47947 */ /* 0x000fea000383ffff */
.L_x_3407:
        /* <DEDUP_REMOVED lines=14> */
.L_x_5533:


//--------------------- .text._ZN10layer_norm22ln_bwd_finalize_kernelINS_22Kernel_traits_finalizeILj6144E13__nv_bfloat16fS2_fjLj1024ELj4ENS_18Kernel_traits_baseILj6144ES2_fS2_fjLj1024EEEEEEEvNS_9BwdParamsE --------------------------
	.section	.text._ZN10layer_norm22ln_bwd_finalize_kernelINS_22Kernel_traits_finalizeILj6144E13__nv_bfloat16fS2_fjLj1024ELj4ENS_18Kernel_traits_baseILj6144ES2_fS2_fjLj1024EEEEEEEvNS_9BwdParamsE,"ax",@progbits
	.align	128
        .global         _ZN10layer_norm22ln_bwd_finalize_kernelINS_22Kernel_traits_finalizeILj6144E13__nv_bfloat16fS2_fjLj1024ELj4ENS_18Kernel_traits_baseILj6144ES2_fS2_fjLj1024EEEEEEEvNS_9BwdParamsE
        .type           _ZN10layer_norm22ln_bwd_finalize_kernelINS_22Kernel_traits_finalizeILj6144E13__nv_bfloat16fS2_fjLj1024ELj4ENS_18Kernel_traits_baseILj6144ES2_fS2_fjLj1024EEEEEEEvNS_9BwdParamsE,@function
        .size           _ZN10layer_norm22ln_bwd_finalize_kernelINS_22Kernel_traits_finalizeILj6144E13__nv_bfloat16fS2_fjLj1024ELj4ENS_18Kernel_traits_baseILj6144ES2_fS2_fjLj1024EEEEEEEvNS_9BwdParamsE,(.L_x_5534 - _ZN10layer_norm22ln_bwd_finalize_kernelINS_22Kernel_traits_finalizeILj6144E13__nv_bfloat16fS2_fjLj1024ELj4ENS_18Kernel_traits_baseILj6144ES2_fS2_fjLj1024EEEEEEEvNS_9BwdParamsE)
        .other          _ZN10layer_norm22ln_bwd_finalize_kernelINS_22Kernel_traits_finalizeILj6144E13__nv_bfloat16fS2_fjLj1024ELj4ENS_18Kernel_traits_baseILj6144ES2_fS2_fjLj1024EEEEEEEvNS_9BwdParamsE,@"STO_CUDA_ENTRY STV_DEFAULT"
_ZN10layer_norm22ln_bwd_finalize_kernelINS_22Kernel_traits_finalizeILj6144E13__nv_bfloat16fS2_fjLj1024ELj4ENS_18Kernel_traits_baseILj6144ES2_fS2_fjLj1024EEEEEEEvNS_9BwdParamsE:
.text._ZN10layer_norm22ln_bwd_finalize_kernelINS_22Kernel_traits_finalizeILj6144E13__nv_bfloat16fS2_fjLj1024ELj4ENS_18Kernel_traits_baseILj6144ES2_fS2_fjLj1024EEEEEEEvNS_9BwdParamsE:
        /* <DEDUP_REMOVED lines=25> */
.L_x_3419:
        /* <DEDUP_REMOVED lines=28> */
.L_x_3412:
        /* <DEDUP_REMOVED lines=33> */
.L_x_3411:
[----:B------:R-:W-:Y:S05]  /*0560*/  BSYNC B1 ;  /* 0x0000000000017941 */ /* 0x000fea0003800000 */
.L_x_3410:
        /* <DEDUP_REMOVED lines=23> */
.L_x_3414:
[----:B------:R-:W-:Y:S05]  /*06e0*/  BSYNC B1 ;  /* 0x0000000000017941 */ /* 0x000fea0003800000 */
.L_x_3413:
        /* <DEDUP_REMOVED lines=11> */
.L_x_3409:
[----:B------:R-:W-:Y:S05]  /*07a0*/  BSYNC B0 ;  /* 0x0000000000007941 */ /* 0x000fea0003800000 */
.L_x_3408:
        /* <DEDUP_REMOVED lines=29> */
.L_x_3430:
[----:B------:R-:W-:Y:S01]  /*0980*/  @!P1 SHF.R.U32.HI R12, RZ, 0x3, R0 ;  /* 0x00000003ff0c9819 */ /* 0x000fe20000011600 */
[----:B---3--:R-:W-:Y:S01]  /*0990*/  FADD.FTZ R14, R9, R14 ;  /* 0x0000000e090e7221 */ /* 0x008fe20000010000 */
[----:B--2---:R-:W-:Y:S02]  /*09a0*/  FADD.FTZ R11, R10, R11 ;  /* 0x0000000b0a0b7221 */ /* 0x004fe40000010000 */
[----:B------:R-:W-:-:S05]  /*09b0*/  @!P1 LOP3.LUT R12, R12, 0x1ffffffc, RZ, 0xc0, !PT ;  /* 0x1ffffffc0c0c9812 */ /* 0x000fca00078ec0ff */
[----:B------:R2:W-:Y:S04]  /*09c0*/  @!P1 STS [R12+UR4+0x2000], R14 ;  /* 0x0020000e0c009988 */ /* 0x0005e80008000804 */
[----:B------:R2:W-:Y:S02]  /*09d0*/  @!P1 STS [R12+UR4+0x2080], R11 ;  /* 0x0020800b0c009988 */ /* 0x0005e40008000804 */
.L_x_3415:
        /* <DEDUP_REMOVED lines=14> */
.L_x_3418:
[----:B------:R-:W-:Y:S05]  /*0ac0*/  BSYNC B0 ;  /* 0x0000000000007941 */ /* 0x000fea0003800000 */
.L_x_3417:
[C---:B------:R-:W-:Y:S02]  /*0ad0*/  ISETP.GT.U32.AND P1, PT, R3.reuse, -0x1801, PT ;  /* 0xffffe7ff0300780c */ /* 0x040fe40003f24070 */
[----:B------:R-:W-:Y:S02]  /*0ae0*/  IADD3 R3, R3, 0x1800, RZ ;  /* 0x0000180003037810 */ /* 0x000fe40007ffe0ff */
[----:B------:R-:W-:-:S09]  /*0af0*/  IADD3 R5, R5, 0xc00, RZ ;  /* 0x00000c0005057810 */ /* 0x000fd20007ffe0ff */
[----:B------:R-:W-:Y:S05]  /*0b00*/  @P1 BRA `(.L_x_3419) ;  /* 0xfffffff400a01947 */ /* 0x000fea000383ffff */
[----:B------:R-:W-:Y:S05]  /*0b10*/  EXIT ;  /* 0x000000000000794d */ /* 0x000fea0003800000 */
.L_x_3416:
[----:B------:R-:W-:Y:S01]  /*0b20*/  HFMA2.MMA R19, -RZ, RZ, 0, 5.9604644775390625e-08 ;  /* 0x00000001ff137435 */ /* 0x000fe200000001ff */
[----:B---3--:R-:W-:Y:S01]  /*0b30*/  IMAD.MOV.U32 R20, RZ, RZ, R10 ;  /* 0x000000ffff147224 */ /* 0x008fe200078e000a */
[----:B------:R-:W-:Y:S02]  /*0b40*/  MOV R22, 0x1f ;  /* 0x0000001f00167802 */ /* 0x000fe40000000f00 */
[----:B------:R-:W-:-:S07]  /*0b50*/  MOV R17, 0xffffffff ;  /* 0xffffffff00117802 */ /* 0x000fce0000000f00 */
[----:B012---:R-:W-:Y:S05]  /*0b60*/  WARPSYNC.COLLECTIVE R17, `(.L_x_3420) ;  /* 0x0000000011087348 */ /* 0x007fea0003c00000 */
[----:B------:R3:W4:Y:S02]  /*0b70*/  SHFL.BFLY P2, R18, R20, R19, R22 ;  /* 0x0c00001314127389 */ /* 0x0007240000040016 */
[----:B01234-:R-:W-:Y:S01]  /*0b80*/  ENDCOLLECTIVE ;  /* 0x000000000000791b */ /* 0x01ffe20003800000 */
.L_x_3420:
[----:B------:R-:W-:Y:S01]  /*0b90*/  HFMA2.MMA R19, -RZ, RZ, 0, 1.1920928955078125e-07 ;  /* 0x00000002ff137435 */ /* 0x000fe200000001ff */
[----:B------:R-:W-:-:S04]  /*0ba0*/  IMAD.MOV.U32 R11, RZ, RZ, R18 ;  /* 0x000000ffff0b7224 */ /* 0x000fc800078e0012 */
[----:B------:R-:W-:-:S05]  /*0bb0*/  FADD.FTZ R11, R10, R11 ;  /* 0x0000000b0a0b7221 */ /* 0x000fca0000010000 */
[----:B------:R-:W-:-:S07]  /*0bc0*/  MOV R20, R11 ;  /* 0x0000000b00147202 */ /* 0x000fce0000000f00 */
[----:B------:R-:W-:Y:S05]  /*0bd0*/  WARPSYNC.COLLECTIVE R17, `(.L_x_3421) ;  /* 0x0000000011087348 */ /* 0x000fea0003c00000 */
[----:B------:R0:W1:Y:S02]  /*0be0*/  SHFL.BFLY P2, R18, R20, R19, R22 ;  /* 0x0c00001314127389 */ /* 0x0000640000040016 */
[----:B01----:R-:W-:Y:S01]  /*0bf0*/  ENDCOLLECTIVE ;  /* 0x000000000000791b */ /* 0x003fe20003800000 */
.L_x_3421:
[----:B------:R-:W-:Y:S01]  /*0c00*/  HFMA2.MMA R19, -RZ, RZ, 0, 2.384185791015625e-07 ;  /* 0x00000004ff137435 */ /* 0x000fe200000001ff */
[----:B------:R-:W-:-:S05]  /*0c10*/  MOV R12, R18 ;  /* 0x00000012000c7202 */ /* 0x000fca0000000f00 */
[----:B------:R-:W-:-:S04]  /*0c20*/  FADD.FTZ R12, R11, R12 ;  /* 0x0000000c0b0c7221 */ /* 0x000fc80000010000 */
[----:B------:R-:W-:-:S07]  /*0c30*/  IMAD.MOV.U32 R20, RZ, RZ, R12 ;  /* 0x000000ffff147224 */ /* 0x000fce00078e000c */
[----:B------:R-:W-:Y:S05]  /*0c40*/  WARPSYNC.COLLECTIVE R17, `(.L_x_3422) ;  /* 0x0000000011087348 */ /* 0x000fea0003c00000 */
[----:B------:R0:W1:Y:S02]  /*0c50*/  SHFL.BFLY P2, R18, R20, R19, R22 ;  /* 0x0c00001314127389 */ /* 0x0000640000040016 */
[----:B01----:R-:W-:Y:S01]  /*0c60*/  ENDCOLLECTIVE ;  /* 0x000000000000791b */ /* 0x003fe20003800000 */
.L_x_3422:
[----:B------:R-:W-:Y:S01]  /*0c70*/  IMAD.MOV.U32 R19, RZ, RZ, 0x8 ;  /* 0x00000008ff137424 */ /* 0x000fe200078e00ff */
[----:B------:R-:W-:-:S05]  /*0c80*/  MOV R13, R18 ;  /* 0x00000012000d7202 */ /* 0x000fca0000000f00 */
[----:B------:R-:W-:-:S05]  /*0c90*/  FADD.FTZ R13, R12, R13 ;  /* 0x0000000d0c0d7221 */ /* 0x000fca0000010000 */
[----:B------:R-:W-:-:S07]  /*0ca0*/  MOV R20, R13 ;  /* 0x0000000d00147202 */ /* 0x000fce0000000f00 */
[----:B------:R-:W-:Y:S05]  /*0cb0*/  WARPSYNC.COLLECTIVE R17, `(.L_x_3423) ;  /* 0x0000000011087348 */ /* 0x000fea0003c00000 */
[----:B------:R0:W1:Y:S02]  /*0cc0*/  SHFL.BFLY P2, R18, R20, R19, R22 ;  /* 0x0c00001314127389 */ /* 0x0000640000040016 */
[----:B01----:R-:W-:Y:S01]  /*0cd0*/  ENDCOLLECTIVE ;  /* 0x000000000000791b */ /* 0x003fe20003800000 */
.L_x_3423:
[----:B------:R-:W-:Y:S01]  /*0ce0*/  HFMA2.MMA R19, -RZ, RZ, 0, 9.5367431640625e-07 ;  /* 0x00000010ff137435 */ /* 0x000fe200000001ff */
[----:B------:R-:W-:-:S05]  /*0cf0*/  MOV R10, R18 ;  /* 0x00000012000a7202 */ /* 0x000fca0000000f00 */
[----:B------:R-:W-:-:S05]  /*0d00*/  FADD.FTZ R10, R13, R10 ;  /* 0x0000000a0d0a7221 */ /* 0x000fca0000010000 */
[----:B------:R-:W-:-:S07]  /*0d10*/  MOV R20, R10 ;  /* 0x0000000a00147202 */ /* 0x000fce0000000f00 */
[----:B------:R-:W-:Y:S05]  /*0d20*/  WARPSYNC.COLLECTIVE R17, `(.L_x_3424) ;  /* 0x0000000011087348 */ /* 0x000fea0003c00000 */
[----:B------:R0:W1:Y:S02]  /*0d30*/  SHFL.BFLY P2, R18, R20, R19, R22 ;  /* 0x0c00001314127389 */ /* 0x0000640000040016 */
[----:B01----:R-:W-:Y:S01]  /*0d40*/  ENDCOLLECTIVE ;  /* 0x000000000000791b */ /* 0x003fe20003800000 */
.L_x_3424:
[----:B------:R-:W-:Y:S01]  /*0d50*/  HFMA2.MMA R19, -RZ, RZ, 0, 5.9604644775390625e-08 ;  /* 0x00000001ff137435 */ /* 0x000fe200000001ff */
[----:B------:R-:W-:Y:S01]  /*0d60*/  MOV R20, R9 ;  /* 0x0000000900147202 */ /* 0x000fe20000000f00 */
[----:B------:R-:W-:-:S09]  /*0d70*/  IMAD.MOV.U32 R11, RZ, RZ, R18 ;  /* 0x000000ffff0b7224 */ /* 0x000fd200078e0012 */
[----:B------:R-:W-:Y:S05]  /*0d80*/  WARPSYNC.COLLECTIVE R17, `(.L_x_3425) ;  /* 0x0000000011087348 */ /* 0x000fea0003c00000 */
[----:B------:R0:W1:Y:S02]  /*0d90*/  SHFL.BFLY P2, R18, R20, R19, R22 ;  /* 0x0c00001314127389 */ /* 0x0000640000040016 */
[----:B01----:R-:W-:Y:S01]  /*0da0*/  ENDCOLLECTIVE ;  /* 0x000000000000791b */ /* 0x003fe20003800000 */
.L_x_3425:
[----:B------:R-:W-:Y:S01]  /*0db0*/  HFMA2.MMA R19, -RZ, RZ, 0, 1.1920928955078125e-07 ;  /* 0x00000002ff137435 */ /* 0x000fe200000001ff */
[----:B------:R-:W-:-:S05]  /*0dc0*/  MOV R12, R18 ;  /* 0x00000012000c7202 */ /* 0x000fca0000000f00 */
[----:B------:R-:W-:-:S04]  /*0dd0*/  FADD.FTZ R14, R9, R12 ;  /* 0x0000000c090e7221 */ /* 0x000fc80000010000 */
[----:B------:R-:W-:-:S07]  /*0de0*/  IMAD.MOV.U32 R20, RZ, RZ, R14 ;  /* 0x000000ffff147224 */ /* 0x000fce00078e000e */
[----:B------:R-:W-:Y:S05]  /*0df0*/  WARPSYNC.COLLECTIVE R17, `(.L_x_3426) ;  /* 0x0000000011087348 */ /* 0x000fea0003c00000 */
[----:B------:R0:W1:Y:S02]  /*0e00*/  SHFL.BFLY P2, R18, R20, R19, R22 ;  /* 0x0c00001314127389 */ /* 0x0000640000040016 */
[----:B01----:R-:W-:Y:S01]  /*0e10*/  ENDCOLLECTIVE ;  /* 0x000000000000791b */ /* 0x003fe20003800000 */
.L_x_3426:
[----:B------:R-:W-:Y:S01]  /*0e20*/  IMAD.MOV.U32 R19, RZ, RZ, 0x4 ;  /* 0x00000004ff137424 */ /* 0x000fe200078e00ff */
[----:B------:R-:W-:-:S05]  /*0e30*/  MOV R13, R18 ;  /* 0x00000012000d7202 */ /* 0x000fca0000000f00 */
[----:B------:R-:W-:-:S05]  /*0e40*/  FADD.FTZ R15, R14, R13 ;  /* 0x0000000d0e0f7221 */ /* 0x000fca0000010000 */
[----:B------:R-:W-:-:S07]  /*0e50*/  MOV R20, R15 ;  /* 0x0000000f00147202 */ /* 0x000fce0000000f00 */
[----:B------:R-:W-:Y:S05]  /*0e60*/  WARPSYNC.COLLECTIVE R17, `(.L_x_3427) ;  /* 0x0000000011087348 */ /* 0x000fea0003c00000 */
[----:B------:R0:W1:Y:S02]  /*0e70*/  SHFL.BFLY P2, R18, R20, R19, R22 ;  /* 0x0c00001314127389 */ /* 0x0000640000040016 */
[----:B01----:R-:W-:Y:S01]  /*0e80*/  ENDCOLLECTIVE ;  /* 0x000000000000791b */ /* 0x003fe20003800000 */
.L_x_3427:
[----:B------:R-:W-:Y:S01]  /*0e90*/  HFMA2.MMA R19, -RZ, RZ, 0, 4.76837158203125e-07 ;  /* 0x00000008ff137435 */ /* 0x000fe200000001ff */
[----:B------:R-:W-:-:S05]  /*0ea0*/  MOV R16, R18 ;  /* 0x0000001200107202 */ /* 0x000fca0000000f00 */
[----:B------:R-:W-:-:S05]  /*0eb0*/  FADD.FTZ R16, R15, R16 ;  /* 0x000000100f107221 */ /* 0x000fca0000010000 */
[----:B------:R-:W-:-:S07]  /*0ec0*/  MOV R20, R16 ;  /* 0x0000001000147202 */ /* 0x000fce0000000f00 */
[----:B------:R-:W-:Y:S05]  /*0ed0*/  WARPSYNC.COLLECTIVE R17, `(.L_x_3428) ;  /* 0x0000000011087348 */ /* 0x000fea0003c00000 */
[----:B------:R0:W1:Y:S02]  /*0ee0*/  SHFL.BFLY P2, R18, R20, R19, R22 ;  /* 0x0c00001314127389 */ /* 0x0000640000040016 */
[----:B01----:R-:W-:Y:S01]  /*0ef0*/  ENDCOLLECTIVE ;  /* 0x000000000000791b */ /* 0x003fe20003800000 */
.L_x_3428:
[----:B------:R-:W-:Y:S01]  /*0f00*/  HFMA2.MMA R19, -RZ, RZ, 0, 9.5367431640625e-07 ;  /* 0x00000010ff137435 */ /* 0x000fe200000001ff */
[----:B------:R-:W-:-:S04]  /*0f10*/  IMAD.MOV.U32 R9, RZ, RZ, R18 ;  /* 0x000000ffff097224 */ /* 0x000fc800078e0012 */
[----:B------:R-:W-:-:S05]  /*0f20*/  FADD.FTZ R9, R16, R9 ;  /* 0x0000000910097221 */ /* 0x000fca0000010000 */
[----:B------:R-:W-:-:S07]  /*0f30*/  MOV R20, R9 ;  /* 0x0000000900147202 */ /* 0x000fce0000000f00 */
[----:B------:R-:W-:Y:S05]  /*0f40*/  WARPSYNC.COLLECTIVE R17, `(.L_x_3429) ;  /* 0x0000000011087348 */ /* 0x000fea0003c00000 */
[----:B------:R0:W1:Y:S02]  /*0f50*/  SHFL.BFLY P2, R18, R20, R19, R22 ;  /* 0x0c00001314127389 */ /* 0x0000640000040016 */
[----:B01----:R-:W-:Y:S01]  /*0f60*/  ENDCOLLECTIVE ;  /* 0x000000000000791b */ /* 0x003fe20003800000 */
.L_x_3429:
[----:B------:R-:W-:Y:S01]  /*0f70*/  MOV R14, R18 ;  /* 0x00000012000e7202 */ /* 0x000fe20000000f00 */
[----:B------:R-:W-:Y:S06]  /*0f80*/  BRA `(.L_x_3430) ;  /* 0xfffffff8007c7947 */ /* 0x000fec000383ffff */
.L_x_3431:
        /* <DEDUP_REMOVED lines=15> */
.L_x_5534:


//--------------------- .text._ZN10layer_norm13ln_bwd_kernelINS_13Kernel_traitsI13__nv_bfloat16fS2_fjLj6144ELj1ELj1ELj8ELj16ENS_18Kernel_traits_baseILj6144ES2_fS2_fjLj256EEEEEEEvNS_9BwdParamsE --------------------------
	.section	.text._ZN10layer_norm13ln_bwd_kernelINS_13Kernel_traitsI13__nv_bfloat16fS2_fjLj6144ELj1ELj1ELj8ELj16ENS_18Kernel_traits_baseILj6144ES2_fS2_fjLj256EEEEEEEvNS_9BwdParamsE,"ax",@progbits
	.align	128
        .global         _ZN10layer_norm13ln_bwd_kernelINS_13Kernel_traitsI13__nv_bfloat16fS2_fjLj6144ELj1ELj1ELj8ELj16ENS_18Kernel_traits_baseILj6144ES2_fS2_fjLj256EEEEEEEvNS_9BwdParamsE
        .type           _ZN10layer_norm13ln_bwd_kernelINS_13Kernel_traitsI13__nv_bfloat16fS2_fjLj6144ELj1ELj1ELj8ELj16ENS_18Kernel_traits_baseILj6144ES2_fS2_fjLj256EEEEEEEvNS_9BwdParamsE,@function
        .size           _ZN10layer_norm13ln_bwd_kernelINS_13Kernel_traitsI13__nv_bfloat16fS2_fjLj6144ELj1ELj1ELj8ELj16ENS_18Kernel_traits_baseILj6144ES2_fS2_fjLj256EEEEEEEvNS_9BwdParamsE,(.L_x_5535 - _ZN10layer_norm13ln_bwd_kernelINS_13Kernel_traitsI13__nv_bfloat16fS2_fjLj6144ELj1ELj1ELj8ELj16ENS_18Kernel_traits_baseILj6144ES2_fS2_fjLj256EEEEEEEvNS_9BwdParamsE)
        .other          _ZN10layer_norm13ln_bwd_kernelINS_13Kernel_traitsI13__nv_bfloat16fS2_fjLj6144ELj1ELj1ELj8ELj16ENS_18Kernel_traits_baseILj6144ES2_fS2_fjLj256EEEEEEEvNS_9BwdParamsE,@"STO_CUDA_ENTRY STV_DEFAULT"
_ZN10layer_norm13ln_bwd_kernelINS_13Kernel_traitsI13__nv_bfloat16fS2_fjLj6144ELj1ELj1ELj8ELj16ENS_18Kernel_traits_baseILj6144ES2_fS2_fjLj256EEEEEEEvNS_9BwdParamsE:
.text._ZN10layer_norm13ln_bwd_kernelINS_13Kernel_traitsI13__nv_bfloat16fS2_fjLj6144ELj1ELj1ELj8ELj16ENS_18Kernel_traits_baseILj6144ES2_fS2_fjLj256EEEEEEEvNS_9BwdParamsE:
[----:B------:R-:W-:Y:S01]  /*0000*/  LDC R1, c[0x0][0x28] ;  /* 0x00000a00ff017b82 */ /* 0x000fe20000000800 */
[----:B------:R-:W0:Y:S01]  /*0010*/  S2R R38, SR_TID.X ;  /* 0x0000000000267919 */ /* 0x000e220000002100 */
[----:B------:R-:W-:Y:S01]  /*0020*/  ULDC.64 UR4, c[0x0][0x228] ;  /* 0x00008a0000047ab9 */ /* 0x000fe20000000a00 */
[----:B------:R-:W-:Y:S01]  /*0030*/  ULDC.64 UR6, c[0x0][0x208] ;  /* 0x0000820000067ab9 */ /* 0x000fe20000000a00 */
[----:B------:R-:W-:Y:S01]  /*0040*/  ISETP.NE.U32.AND P0, PT, RZ, UR4, PT ;  /* 0x00000004ff007c0c */ /* 0x000fe2000bf05070 */
[----:B------:R-:W-:Y:S01]  /*0050*/  ULDC.64 UR8, c[0x0][0x280] ;  /* 0x0000a00000087ab9 */ /* 0x000fe20000000a00 */
[----:B------:R-:W-:Y:S02]  /*0060*/  ULDC.64 UR10, c[0x0][0x210] ;  /* 0x00008400000a7ab9 */ /* 0x000fe40000000a00 */
[----:B------:R-:W-:Y:S01]  /*0070*/  ISETP.NE.AND.EX P0, PT, RZ, UR5, PT, P0 ;  /* 0x00000005ff007c0c */ /* 0x000fe2000bf05300 */
[----:B------:R-:W-:Y:S01]  /*0080*/  ULDC.64 UR4, c[0x0][0x248] ;  /* 0x0000920000047ab9 */ /* 0x000fe20000000a00 */
[----:B0-----:R-:W-:-:S04]  /*0090*/  SHF.L.U32 R0, R38, 0x3, RZ ;  /* 0x0000000326007819 */ /* 0x001fc800000006ff */
[----:B------:R-:W-:-:S04]  /*00a0*/  LOP3.LUT R0, R0, 0x7f8, RZ, 0xc0, !PT ;  /* 0x000007f800007812 */ /* 0x000fc800078ec0ff */
[----:B------:R-:W-:-:S04]  /*00b0*/  IADD3 R4, P1, R0, UR4, RZ ;  /* 0x0000000400047c10 */ /* 0x000fc8000ff3e0ff */
[----:B------:R-:W-:Y:S01]  /*00c0*/  IADD3.X R5, RZ, UR5, RZ, P1, !PT ;  /* 0x00000005ff057c10 */ /* 0x000fe20008ffe4ff */
[----:B------:R-:W-:Y:S02]  /*00d0*/  ULDC.64 UR4, c[0x0][0x240] ;  /* 0x0000900000047ab9 */ /* 0x000fe40000000a00 */
[----:B------:R-:W-:Y:S02]  /*00e0*/  IADD3 R2, P1, R0, UR4, RZ ;  /* 0x0000000400027c10 */ /* 0x000fe4000ff3e0ff */
[----:B------:R-:W0:Y:S01]  /*00f0*/  S2UR UR4, SR_CTAID.X ;  /* 0x00000000000479c3 */ /* 0x000e220000002500 */
[----:B------:R-:W5:Y:S01]  /*0100*/  @P0 LDG.E.64 R88, desc[UR6][R4.64] ;  /* 0x0000000604580981 */ /* 0x000f62000c1e1b00 */
[----:B------:R-:W-:Y:S01]  /*0110*/  IADD3.X R3, RZ, UR5, RZ, P1, !PT ;  /* 0x00000005ff037c10 */ /* 0x000fe20008ffe4ff */
[----:B------:R-:W-:Y:S01]  /*0120*/  ULDC UR5, c[0x0][0x214] ;  /* 0x0000850000057ab9 */ /* 0x000fe20000000800 */
[----:B------:R-:W-:Y:S01]  /*0130*/  CS2R R54, SRZ ;  /* 0x0000000000367805 */ /* 0x000fe2000001ff00 */
[----:B------:R-:W5:Y:S01]  /*0140*/  @P0 LDG.E.64 R92, desc[UR6][R4.64+0x800] ;  /* 0x00080006045c0981 */ /* 0x000f62000c1e1b00 */
[----:B------:R-:W-:-:S02]  /*0150*/  CS2R R52, SRZ ;  /* 0x0000000000347805 */ /* 0x000fc4000001ff00 */
[----:B------:R-:W-:Y:S02]  /*0160*/  CS2R R66, SRZ ;  /* 0x0000000000427805 */ /* 0x000fe4000001ff00 */
[----:B------:R-:W-:Y:S01]  /*0170*/  CS2R R64, SRZ ;  /* 0x0000000000407805 */ /* 0x000fe2000001ff00 */
[----:B------:R-:W5:Y:S01]  /*0180*/  @P0 LDG.E.64 R96, desc[UR6][R4.64+0x1000] ;  /* 0x0010000604600981 */ /* 0x000f62000c1e1b00 */
[----:B------:R-:W-:Y:S02]  /*0190*/  CS2R R30, SRZ ;  /* 0x00000000001e7805 */ /* 0x000fe4000001ff00 */
[----:B------:R-:W-:Y:S02]  /*01a0*/  CS2R R28, SRZ ;  /* 0x00000000001c7805 */ /* 0x000fe4000001ff00 */
        /* <DEDUP_REMOVED lines=9> */
[----:B------:R1:W5:Y:S01]  /*0240*/  @P0 LDG.E.64 R108, desc[UR6][R4.64+0x2800] ;  /* 0x00280006046c0981 */ /* 0x000362000c1e1b00 */
[----:B------:R-:W-:-:S02]  /*0250*/  CS2R R60, SRZ ;  /* 0x00000000003c7805 */ /* 0x000fc4000001ff00 */
[----:B------:R-:W-:Y:S02]  /*0260*/  CS2R R70, SRZ ;  /* 0x0000000000467805 */ /* 0x000fe4000001ff00 */
[----:B0-----:R-:W-:Y:S02]  /*0270*/  LEA.HI R136, R38, UR4, RZ, 0x18 ;  /* 0x0000000426887c11 */ /* 0x001fe4000f8fc0ff */
[----:B------:R-:W-:Y:S02]  /*0280*/  CS2R R68, SRZ ;  /* 0x0000000000447805 */ /* 0x000fe4000001ff00 */
[----:B------:R-:W-:Y:S02]  /*0290*/  CS2R R26, SRZ ;  /* 0x00000000001a7805 */ /* 0x000fe4000001ff00 */
[----:B------:R-:W-:Y:S02]  /*02a0*/  CS2R R24, SRZ ;  /* 0x0000000000187805 */ /* 0x000fe4000001ff00 */
[----:B------:R-:W-:-:S02]  /*02b0*/  ISETP.GE.AND P1, PT, R136, UR5, PT ;  /* 0x0000000588007c0c */ /* 0x000fc4000bf26270 */
[----:B------:R-:W-:Y:S02]  /*02c0*/  CS2R R18, SRZ ;  /* 0x0000000000127805 */ /* 0x000fe4000001ff00 */
[----:B------:R-:W-:Y:S02]  /*02d0*/  CS2R R16, SRZ ;  /* 0x0000000000107805 */ /* 0x000fe4000001ff00 */
[----:B------:R-:W-:Y:S02]  /*02e0*/  CS2R R10, SRZ ;  /* 0x00000000000a7805 */ /* 0x000fe4000001ff00 */
[----:B------:R-:W-:Y:S02]  /*02f0*/  CS2R R8, SRZ ;  /* 0x0000000000087805 */ /* 0x000fe4000001ff00 */
[----:B------:R-:W-:Y:S02]  /*0300*/  CS2R R6, SRZ ;  /* 0x0000000000067805 */ /* 0x000fe4000001ff00 */
[----:B-1----:R-:W-:Y:S01]  /*0310*/  CS2R R4, SRZ ;  /* 0x0000000000047805 */ /* 0x002fe2000001ff00 */
[----:B------:R-:W-:Y:S06]  /*0320*/  @P1 BRA `(.L_x_3432) ;  /* 0x00000028007c1947 */ /* 0x000fec0003800000 */
[----:B------:R-:W2:Y:S04]  /*0330*/  LDG.E.64 R4, desc[UR6][R2.64] ;  /* 0x0000000602047981 */ /* 0x000ea8000c1e1b00 */
[----:B------:R-:W3:Y:S04]  /*0340*/  LDG.E.64 R6, desc[UR6][R2.64+0x800] ;  /* 0x0008000602067981 */ /* 0x000ee8000c1e1b00 */
[----:B------:R-:W4:Y:S04]  /*0350*/  LDG.E.64 R8, desc[UR6][R2.64+0x1000] ;  /* 0x0010000602087981 */ /* 0x000f28000c1e1b00 */
[----:B------:R-:W4:Y:S04]  /*0360*/  LDG.E.64 R10, desc[UR6][R2.64+0x1800] ;  /* 0x00180006020a7981 */ /* 0x000f28000c1e1b00 */
[----:B------:R-:W4:Y:S04]  /*0370*/  LDG.E.64 R12, desc[UR6][R2.64+0x2000] ;  /* 0x00200006020c7981 */ /* 0x000f28000c1e1b00 */
[----:B------:R-:W4:Y:S01]  /*0380*/  LDG.E.64 R14, desc[UR6][R2.64+0x2800] ;  /* 0x00280006020e7981 */ /* 0x000f22000c1e1b00 */
[----:B------:R-:W0:Y:S01]  /*0390*/  S2UR UR5, SR_CgaCtaId ;  /* 0x00000000000579c3 */ /* 0x000e220000008800 */
[----:B------:R-:W-:Y:S01]  /*03a0*/  UMOV UR4, 0x400 ;  /* 0x0000040000047882 */ /* 0x000fe20000000000 */
        /* <DEDUP_REMOVED lines=21> */
[----:B------:R-:W-:Y:S01]  /*0500*/  CS2R R72, SRZ ;  /* 0x0000000000487805 */ /* 0x000fe2000001ff00 */
[----:B0-----:R-:W-:Y:S01]  /*0510*/  ULEA UR4, UR5, UR4, 0x18 ;  /* 0x0000000405047291 */ /* 0x001fe2000f8ec03f */
[----:B------:R-:W-:-:S02]  /*0520*/  SHF.R.U32.HI R134, RZ, 0x10, R109 ;  /* 0x00000010ff867819 */ /* 0x000fc4000001166d */
        /* <DEDUP_REMOVED lines=39> */
[----:B------:R-:W-:Y:S02]  /*07a0*/  MOV R115, UR4 ;  /* 0x0000000400737c02 */ /* 0x000fe40008000f00 */
[--C-:B--2---:R-:W-:Y:S02]  /*07b0*/  SHF.R.U64 R117, R4, 0x10, R5.reuse ;  /* 0x0000001004757819 */ /* 0x104fe40000001205 */
[----:B------:R-:W-:-:S02]  /*07c0*/  SHF.R.U32.HI R119, RZ, 0x10, R5 ;  /* 0x00000010ff777819 */ /* 0x000fc40000011605 */
[--C-:B---3--:R-:W-:Y:S02]  /*07d0*/  SHF.R.U64 R121, R6, 0x10, R7.reuse ;  /* 0x0000001006797819 */ /* 0x108fe40000001207 */
[----:B------:R-:W-:Y:S02]  /*07e0*/  SHF.R.U32.HI R123, RZ, 0x10, R7 ;  /* 0x00000010ff7b7819 */ /* 0x000fe40000011607 */
[--C-:B----4-:R-:W-:Y:S02]  /*07f0*/  SHF.R.U64 R125, R8, 0x10, R9.reuse ;  /* 0x00000010087d7819 */ /* 0x110fe40000001209 */
[----:B------:R-:W-:Y:S02]  /*0800*/  SHF.R.U32.HI R127, RZ, 0x10, R9 ;  /* 0x00000010ff7f7819 */ /* 0x000fe40000011609 */
[--C-:B------:R-:W-:Y:S02]  /*0810*/  SHF.R.U64 R129, R10, 0x10, R11.reuse ;  /* 0x000000100a817819 */ /* 0x100fe4000000120b */
[----:B------:R-:W-:-:S02]  /*0820*/  SHF.R.U32.HI R131, RZ, 0x10, R11 ;  /* 0x00000010ff837819 */ /* 0x000fc4000001160b */
[--C-:B------:R-:W-:Y:S02]  /*0830*/  SHF.R.U64 R133, R12, 0x10, R13.reuse ;  /* 0x000000100c857819 */ /* 0x100fe4000000120d */
        /* <DEDUP_REMOVED lines=27> */
.L_x_3434:
[----:B--2---:R-:W0:Y:S01]  /*09f0*/  @P0 LDC.64 R4, c[0x0][0x228] ;  /* 0x00008a00ff040b82 */ /* 0x004e220000000a00 */
[----:B------:R-:W-:-:S05]  /*0a00*/  LOP3.LUT R147, R38, 0xff, RZ, 0xc0, !PT ;  /* 0x000000ff26937812 */ /* 0x000fca00078ec0ff */
[----:B------:R-:W-:Y:S02]  /*0a10*/  IMAD R147, R136, 0x600, R147 ;  /* 0x0000060088937824 */ /* 0x000fe400078e0293 */
[----:B------:R-:W1:Y:S08]  /*0a20*/  @P0 LDC.64 R8, c[0x0][0x228] ;  /* 0x00008a00ff080b82 */ /* 0x000e700000000a00 */
[----:B------:R-:W2:Y:S01]  /*0a30*/  @P0 LDC.64 R12, c[0x0][0x228] ;  /* 0x00008a00ff0c0b82 */ /* 0x000ea20000000a00 */
[----:B0-----:R-:W-:-:S07]  /*0a40*/  @P0 LEA R4, P1, R147, R4, 0x4 ;  /* 0x0000000493040211 */ /* 0x001fce00078220ff */
[----:B------:R-:W0:Y:S01]  /*0a50*/  @P0 LDC.64 R16, c[0x0][0x228] ;  /* 0x00008a00ff100b82 */ /* 0x000e220000000a00 */
[C---:B------:R-:W-:Y:S02]  /*0a60*/  @P0 LEA.HI.X R5, R147.reuse, R5, RZ, 0x4, P1 ;  /* 0x0000000593050211 */ /* 0x040fe400008f24ff */
[----:B------:R-:W-:-:S05]  /*0a70*/  IADD3 R143, R147, 0x100, RZ ;  /* 0x00000100938f7810 */ /* 0x000fca0007ffe0ff */
[----:B------:R-:W3:Y:S01]  /*0a80*/  @P0 LDC.64 R20, c[0x0][0x228] ;  /* 0x00008a00ff140b82 */ /* 0x000ee20000000a00 */
[----:B------:R-:W4:Y:S01]  /*0a90*/  @P0 LDG.E.128 R4, desc[UR6][R4.64] ;  /* 0x0000000604040981 */ /* 0x000f22000c1e1d00 */
[----:B-1----:R-:W-:-:S04]  /*0aa0*/  @P0 LEA R8, P1, R143, R8, 0x4 ;  /* 0x000000088f080211 */ /* 0x002fc800078220ff */
[----:B------:R-:W-:Y:S02]  /*0ab0*/  @P0 LEA.HI.X R9, R143, R9, RZ, 0x4, P1 ;  /* 0x000000098f090211 */ /* 0x000fe400008f24ff */
[----:B------:R-:W-:Y:S01]  /*0ac0*/  IADD3 R145, R147, 0x200, RZ ;  /* 0x0000020093917810 */ /* 0x000fe20007ffe0ff */
[----:B------:R-:W1:Y:S03]  /*0ad0*/  @P0 LDC.64 R24, c[0x0][0x228] ;  /* 0x00008a00ff180b82 */ /* 0x000e660000000a00 */
[----:B------:R-:W5:Y:S01]  /*0ae0*/  @P0 LDG.E.128 R8, desc[UR6][R8.64] ;  /* 0x0000000608080981 */ /* 0x000f62000c1e1d00 */
[----:B--2---:R-:W-:-:S04]  /*0af0*/  @P0 LEA R12, P1, R145, R12, 0x4 ;  /* 0x0000000c910c0211 */ /* 0x004fc800078220ff */
[----:B------:R-:W-:Y:S01]  /*0b00*/  @P0 LEA.HI.X R13, R145, R13, RZ, 0x4, P1 ;  /* 0x0000000d910d0211 */ /* 0x000fe200008f24ff */
[----:B------:R-:W2:Y:S01]  /*0b10*/  @!P0 LDC.64 R32, c[0x0][0x220] ;  /* 0x00008800ff208b82 */ /* 0x000ea20000000a00 */
[----:B------:R-:W-:-:S04]  /*0b20*/  IADD3 R139, R147, 0x300, RZ ;  /* 0x00000300938b7810 */ /* 0x000fc80007ffe0ff */
[----:B------:R-:W5:Y:S01]  /*0b30*/  @P0 LDG.E.128 R12, desc[UR6][R12.64] ;  /* 0x000000060c0c0981 */ /* 0x000f62000c1e1d00 */
[C---:B0-----:R-:W-:Y:S02]  /*0b40*/  @P0 LEA R16, P1, R139.reuse, R16, 0x4 ;  /* 0x000000108b100211 */ /* 0x041fe400078220ff */
[----:B------:R-:W0:Y:S02]  /*0b50*/  @!P0 LDC.64 R28, c[0x0][0x230] ;  /* 0x00008c00ff1c8b82 */ /* 0x000e240000000a00 */
[----:B------:R-:W-:Y:S02]  /*0b60*/  @P0 LEA.HI.X R17, R139, R17, RZ, 0x4, P1 ;  /* 0x000000118b110211 */ /* 0x000fe400008f24ff */
[----:B------:R-:W-:-:S04]  /*0b70*/  IADD3 R141, R147, 0x400, RZ ;  /* 0x00000400938d7810 */ /* 0x000fc80007ffe0ff */
[----:B------:R-:W5:Y:S01]  /*0b80*/  @P0 LDG.E.128 R16, desc[UR6][R16.64] ;  /* 0x0000000610100981 */ /* 0x000f62000c1e1d00 */
[C---:B---3--:R-:W-:Y:S01]  /*0b90*/  @P0 LEA R20, P1, R141.reuse, R20, 0x4 ;  /* 0x000000148d140211 */ /* 0x048fe200078220ff */
[----:B------:R-:W3:Y:S03]  /*0ba0*/  @!P0 LDC.64 R2, c[0x0][0x220] ;  /* 0x00008800ff028b82 */ /* 0x000ee60000000a00 */
[----:B------:R-:W-:Y:S02]  /*0bb0*/  @P0 LEA.HI.X R21, R141, R21, RZ, 0x4, P1 ;  /* 0x000000158d150211 */ /* 0x000fe400008f24ff */
[----:B------:R-:W-:-:S03]  /*0bc0*/  IADD3 R137, R147, 0x500, RZ ;  /* 0x0000050093897810 */ /* 0x000fc60007ffe0ff */
[----:B------:R-:W3:Y:S01]  /*0bd0*/  LDC.64 R30, c[0x0][0x238] ;  /* 0x00008e00ff1e7b82 */ /* 0x000ee20000000a00 */
[----:B------:R-:W5:Y:S01]  /*0be0*/  @P0 LDG.E.128 R20, desc[UR6][R20.64] ;  /* 0x0000000614140981 */ /* 0x000f62000c1e1d00 */
[----:B-1----:R-:W-:-:S04]  /*0bf0*/  @P0 LEA R24, P1, R137, R24, 0x4 ;  /* 0x0000001889180211 */ /* 0x002fc800078220ff */
[----:B------:R-:W-:Y:S02]  /*0c00*/  @P0 LEA.HI.X R25, R137, R25, RZ, 0x4, P1 ;  /* 0x0000001989190211 */ /* 0x000fe400008f24ff */
[----:B------:R-:W1:Y:S04]  /*0c10*/  @!P0 LDC.64 R34, c[0x0][0x220] ;  /* 0x00008800ff228b82 */ /* 0x000e680000000a00 */
[----:B------:R-:W5:Y:S01]  /*0c20*/  @P0 LDG.E.128 R24, desc[UR6][R24.64] ;  /* 0x0000000618180981 */ /* 0x000f62000c1e1d00 */
[C---:B--2---:R-:W-:Y:S02]  /*0c30*/  @!P0 LEA R32, P1, R147.reuse, R32, 0x4 ;  /* 0x0000002093208211 */ /* 0x044fe400078220ff */
[----:B------:R-:W-:Y:S01]  /*0c40*/  @P0 MOV R0, RZ ;  /* 0x000000ff00000202 */ /* 0x000fe20000000f00 */
[----:B------:R-:W2:Y:S01]  /*0c50*/  @!P0 LDC.64 R148, c[0x0][0x220] ;  /* 0x00008800ff948b82 */ /* 0x000ea20000000a00 */
[----:B------:R-:W-:Y:S01]  /*0c60*/  @!P0 LEA.HI.X R33, R147, R33, RZ, 0x4, P1 ;  /* 0x0000002193218211 */ /* 0x000fe200008f24ff */
[----:B0-----:R-:W-:Y:S01]  /*0c70*/  @!P0 IMAD.WIDE R28, R136, 0x4, R28 ;  /* 0x00000004881c8825 */ /* 0x001fe200078e021c */
[----:B---3--:R-:W-:-:S04]  /*0c80*/  @!P0 LEA R2, P1, R143, R2, 0x4 ;  /* 0x000000028f028211 */ /* 0x008fc800078220ff */
[----:B------:R0:W3:Y:S01]  /*0c90*/  @!P0 LDG.E R0, desc[UR6][R28.64] ;  /* 0x000000061c008981 */ /* 0x0000e2000c1e1900 */
[----:B------:R-:W-:Y:S01]  /*0ca0*/  IMAD.WIDE R30, R136, 0x4, R30 ;  /* 0x00000004881e7825 */ /* 0x000fe200078e021e */
[----:B------:R-:W-:Y:S01]  /*0cb0*/  @!P0 LEA.HI.X R3, R143, R3, RZ, 0x4, P1 ;  /* 0x000000038f038211 */ /* 0x000fe200008f24ff */
[----:B------:R-:W2:Y:S03]  /*0cc0*/  @!P0 LDC.64 R150, c[0x0][0x220] ;  /* 0x00008800ff968b82 */ /* 0x000ea60000000a00 */
[----:B------:R0:W5:Y:S01]  /*0cd0*/  LDG.E R138, desc[UR6][R30.64] ;  /* 0x000000061e8a7981 */ /* 0x000162000c1e1900 */
[----:B-1----:R-:W-:-:S04]  /*0ce0*/  @!P0 LEA R34, P1, R145, R34, 0x4 ;  /* 0x0000002291228211 */ /* 0x002fc800078220ff */
[----:B------:R-:W0:Y:S01]  /*0cf0*/  LDC.64 R36, c[0x0][0x268] ;  /* 0x00009a00ff247b82 */ /* 0x000e220000000a00 */
[----:B------:R-:W-:Y:S01]  /*0d00*/  @!P0 LEA.HI.X R35, R145, R35, RZ, 0x4, P1 ;  /* 0x0000002391238211 */ /* 0x000fe200008f24ff */
[----:B0-----:R-:W-:-:S04]  /*0d10*/  IMAD.WIDE.U32 R28, R143, 0x8, R36 ;  /* 0x000000088f1c7825 */ /* 0x001fc800078e0024 */
[----:B------:R-:W-:Y:S02]  /*0d20*/  IMAD.WIDE.U32 R30, R145, 0x8, R36 ;  /* 0x00000008911e7825 */ /* 0x000fe400078e0024 */
[----:B------:R-:W4:Y:S04]  /*0d30*/  LDG.E.64 R28, desc[UR6][R28.64] ;  /* 0x000000061c1c7981 */ /* 0x000f28000c1e1b00 */
[----:B------:R-:W3:Y:S04]  /*0d40*/  LDG.E.64 R30, desc[UR6][R30.64] ;  /* 0x000000061e1e7981 */ /* 0x000ee8000c1e1b00 */
[----:B------:R0:W5:Y:S02]  /*0d50*/  @!P0 LDG.E.128 R4, desc[UR6][R32.64] ;  /* 0x0000000620048981 */ /* 0x000164000c1e1d00 */
[----:B0-----:R-:W0:Y:S02]  /*0d60*/  @!P0 LDC.64 R32, c[0x0][0x220] ;  /* 0x00008800ff208b82 */ /* 0x001e240000000a00 */
[----:B------:R1:W5:Y:S04]  /*0d70*/  @!P0 LDG.E.128 R8, desc[UR6][R2.64] ;  /* 0x0000000602088981 */ /* 0x000368000c1e1d00 */
[----:B------:R1:W5:Y:S01]  /*0d80*/  @!P0 LDG.E.128 R12, desc[UR6][R34.64] ;  /* 0x00000006220c8981 */ /* 0x000362000c1e1d00 */
[----:B0-----:R-:W-:-:S04]  /*0d90*/  @!P0 LEA R32, P1, R139, R32, 0x4 ;  /* 0x000000208b208211 */ /* 0x001fc800078220ff */
[----:B------:R-:W-:-:S05]  /*0da0*/  @!P0 LEA.HI.X R33, R139, R33, RZ, 0x4, P1 ;  /* 0x000000218b218211 */ /* 0x000fca00008f24ff */
[----:B------:R0:W5:Y:S01]  /*0db0*/  @!P0 LDG.E.128 R16, desc[UR6][R32.64] ;  /* 0x0000000620108981 */ /* 0x000162000c1e1d00 */
[----:B--2---:R-:W-:-:S04]  /*0dc0*/  @!P0 LEA R148, P1, R141, R148, 0x4 ;  /* 0x000000948d948211 */ /* 0x004fc800078220ff */
[----:B------:R-:W-:Y:S02]  /*0dd0*/  @!P0 LEA.HI.X R149, R141, R149, RZ, 0x4, P1 ;  /* 0x000000958d958211 */ /* 0x000fe400008f24ff */
[----:B------:R-:W-:-:S03]  /*0de0*/  @!P0 LEA R150, P1, R137, R150, 0x4 ;  /* 0x0000009689968211 */ /* 0x000fc600078220ff */
[----:B------:R5:W2:Y:S01]  /*0df0*/  @!P0 LDG.E.128 R20, desc[UR6][R148.64] ;  /* 0x0000000694148981 */ /* 0x000aa2000c1e1d00 */
[----:B------:R-:W-:Y:S01]  /*0e00*/  @!P0 LEA.HI.X R151, R137, R151, RZ, 0x4, P1 ;  /* 0x0000009789978211 */ /* 0x000fe200008f24ff */
[----:B-1----:R-:W-:-:S04]  /*0e10*/  IMAD.WIDE.U32 R2, R147, 0x8, R36 ;  /* 0x0000000893027825 */ /* 0x002fc800078e0024 */
[----:B------:R1:W2:Y:S01]  /*0e20*/  @!P0 LDG.E.128 R24, desc[UR6][R150.64] ;  /* 0x0000000696188981 */ /* 0x0002a2000c1e1d00 */
[----:B------:R-:W-:-:S03]  /*0e30*/  IMAD.WIDE.U32 R34, R141, 0x8, R36 ;  /* 0x000000088d227825 */ /* 0x000fc600078e0024 */
[----:B------:R-:W2:Y:S01]  /*0e40*/  LDG.E.64 R2, desc[UR6][R2.64] ;  /* 0x0000000602027981 */ /* 0x000ea2000c1e1b00 */
[----:B0-----:R-:W-:-:S03]  /*0e50*/  IMAD.WIDE.U32 R32, R139, 0x8, R36 ;  /* 0x000000088b207825 */ /* 0x001fc600078e0024 */
[----:B------:R-:W2:Y:S01]  /*0e60*/  LDG.E.64 R34, desc[UR6][R34.64] ;  /* 0x0000000622227981 */ /* 0x000ea2000c1e1b00 */
[----:B------:R-:W-:-:S03]  /*0e70*/  IMAD.WIDE.U32 R36, R137, 0x8, R36 ;  /* 0x0000000889247825 */ /* 0x000fc600078e0024 */
[----:B------:R-:W2:Y:S04]  /*0e80*/  LDG.E.64 R32, desc[UR6][R32.64] ;  /* 0x0000000620207981 */ /* 0x000ea8000c1e1b00 */
[----:B------:R-:W2:Y:S01]  /*0e90*/  LDG.E.64 R36, desc[UR6][R36.64] ;  /* 0x0000000624247981 */ /* 0x000ea2000c1e1b00 */
        /* <DEDUP_REMOVED lines=9> */
[----:B------:R-:W-:Y:S01]  /*0f30*/  @P0 MUFU.RCP R161, R104 ;  /* 0x0000006800a10308 */ /* 0x000fe20000001000 */
[----:B---3--:R-:W-:-:S02]  /*0f40*/  SHF.R.U64 R154, R30, 0x10, R31 ;  /* 0x000000101e9a7819 */ /* 0x008fc4000000121f */
[--C-:B----4-:R-:W-:Y:S02]  /*0f50*/  SHF.R.U64 R158, R28, 0x10, R29.reuse ;  /* 0x000000101c9e7819 */ /* 0x110fe4000000121d */
[----:B------:R-:W-:-:S03]  /*0f60*/  SHF.R.U32.HI R156, RZ, 0x10, R29 ;  /* 0x00000010ff9c7819 */ /* 0x000fc6000001161d */
[----:B------:R-:W-:Y:S01]  /*0f70*/  @P0 MUFU.RCP R167, R108 ;  /* 0x0000006c00a70308 */ /* 0x000fe20000001000 */
[----:B------:R-:W-:-:S04]  /*0f80*/  @P0 FADD.FTZ R142, -R87, R4 ;  /* 0x00000004578e0221 */ /* 0x000fc80000010100 */
[----:B0-----:R-:W-:Y:S01]  /*0f90*/  @P0 FMUL.FTZ R140, R142, R149 ;  /* 0x000000958e8c0220 */ /* 0x001fe20000410000 */
[----:B-----5:R-:W-:Y:S01]  /*0fa0*/  @!P0 FADD.FTZ R149, R4, -R0 ;  /* 0x8000000004958221 */ /* 0x020fe20000010000 */
[----:B------:R-:W-:Y:S01]  /*0fb0*/  @P0 FADD.FTZ R142, -R112, R5 ;  /* 0x00000005708e0221 */ /* 0x000fe20000010100 */
[----:B------:R-:W-:Y:S01]  /*0fc0*/  @!P0 FADD.FTZ R5, R5, -R0 ;  /* 0x8000000005058221 */ /* 0x000fe20000010000 */
[----:B------:R-:W0:Y:S01]  /*0fd0*/  @P0 MUFU.RCP R4, R123 ;  /* 0x0000007b00040308 */ /* 0x000e220000001000 */
[----:B------:R-:W-:Y:S01]  /*0fe0*/  @!P0 FMUL.FTZ R140, R138, R149 ;  /* 0x000000958a8c8220 */ /* 0x000fe20000410000 */
[----:B-1----:R-:W-:Y:S01]  /*0ff0*/  @P0 FMUL.FTZ R142, R142, R151 ;  /* 0x000000978e8e0220 */ /* 0x002fe20000410000 */
[----:B------:R-:W-:Y:S01]  /*1000*/  @!P0 FMUL.FTZ R142, R138, R5 ;  /* 0x000000058a8e8220 */ /* 0x000fe20000410000 */
[----:B------:R-:W-:Y:S01]  /*1010*/  @P0 FADD.FTZ R149, -R89, R6 ;  /* 0x0000000659950221 */ /* 0x000fe20000010100 */
[----:B------:R-:W-:Y:S01]  /*1020*/  @!P0 FADD.FTZ R5, R6, -R0 ;  /* 0x8000000006058221 */ /* 0x000fe20000010000 */
[----:B------:R-:W-:-:S02]  /*1030*/  @P0 FADD.FTZ R155, -R116, R9 ;  /* 0x00000009749b0221 */ /* 0x000fc40000010100 */
[----:B------:R-:W1:Y:S01]  /*1040*/  @P0 MUFU.RCP R6, R125 ;  /* 0x0000007d00060308 */ /* 0x000e620000001000 */
[----:B------:R-:W-:Y:S01]  /*1050*/  @!P0 FADD.FTZ R9, R9, -R0 ;  /* 0x8000000009098221 */ /* 0x000fe20000010000 */
[----:B------:R-:W-:Y:S01]  /*1060*/  @P0 FMUL.FTZ R149, R149, R144 ;  /* 0x0000009095950220 */ /* 0x000fe20000410000 */
[----:B------:R-:W-:Y:S02]  /*1070*/  @P0 FMUL.FTZ R155, R155, R150 ;  /* 0x000000969b9b0220 */ /* 0x000fe40000410000 */
[----:B------:R-:W-:Y:S01]  /*1080*/  @!P0 FMUL.FTZ R155, R138, R9 ;  /* 0x000000098a9b8220 */ /* 0x000fe20000410000 */
[----:B------:R-:W-:Y:S02]  /*1090*/  @P0 FADD.FTZ R9, -R118, R11 ;  /* 0x0000000b76090221 */ /* 0x000fe40000010100 */
[----:B------:R-:W3:Y:S01]  /*10a0*/  @P0 MUFU.RCP R144, R127 ;  /* 0x0000007f00900308 */ /* 0x000ee20000001000 */
[----:B------:R-:W-:Y:S01]  /*10b0*/  @!P0 FADD.FTZ R11, R11, -R0 ;  /* 0x800000000b0b8221 */ /* 0x000fe20000010000 */
[----:B------:R-:W-:Y:S01]  /*10c0*/  @P0 FADD.FTZ R151, -R114, R7 ;  /* 0x0000000772970221 */ /* 0x000fe20000010100 */
[----:B------:R-:W-:Y:S01]  /*10d0*/  @!P0 FADD.FTZ R7, R7, -R0 ;  /* 0x8000000007078221 */ /* 0x000fe20000010000 */
[----:B0-----:R-:W-:Y:S01]  /*10e0*/  @P0 FMUL.FTZ R9, R9, R4 ;  /* 0x0000000409090220 */ /* 0x001fe20000410000 */
[----:B------:R-:W-:Y:S01]  /*10f0*/  @!P0 FMUL.FTZ R149, R138, R5 ;  /* 0x000000058a958220 */ /* 0x000fe20000410000 */
[----:B------:R-:W-:Y:S01]  /*1100*/  @P0 FADD.FTZ R153, -R91, R8 ;  /* 0x000000085b990221 */ /* 0x000fe20000010100 */
[----:B------:R-:W-:Y:S01]  /*1110*/  @!P0 FMUL.FTZ R9, R138, R11 ;  /* 0x0000000b8a098220 */ /* 0x000fe20000410000 */
[----:B------:R-:W0:Y:S01]  /*1120*/  @P0 MUFU.RCP R4, R129 ;  /* 0x0000008100040308 */ /* 0x000e220000001000 */
[----:B------:R-:W-:Y:S01]  /*1130*/  @!P0 FADD.FTZ R5, R8, -R0 ;  /* 0x8000000008058221 */ /* 0x000fe20000010000 */
[----:B------:R-:W-:Y:S01]  /*1140*/  @P0 FADD.FTZ R11, -R120, R13 ;  /* 0x0000000d780b0221 */ /* 0x000fe20000010100 */
[----:B------:R-:W-:Y:S01]  /*1150*/  @!P0 FADD.FTZ R13, R13, -R0 ;  /* 0x800000000d0d8221 */ /* 0x000fe20000010000 */
[----:B------:R-:W-:Y:S01]  /*1160*/  @P0 FMUL.FTZ R151, R151, R146 ;  /* 0x0000009297970220 */ /* 0x000fe20000410000 */
[C---:B------:R-:W-:Y:S01]  /*1170*/  @!P0 FMUL.FTZ R151, R138.reuse, R7 ;  /* 0x000000078a978220 */ /* 0x040fe20000410000 */
[----:B------:R-:W-:Y:S01]  /*1180*/  @P0 FMUL.FTZ R153, R153, R148 ;  /* 0x0000009499990220 */ /* 0x000fe20000410000 */
[----:B------:R-:W-:Y:S01]  /*1190*/  @!P0 FMUL.FTZ R153, R138, R5 ;  /* 0x000000058a998220 */ /* 0x000fe20000410000 */
[----:B------:R-:W4:Y:S01]  /*11a0*/  @P0 MUFU.RCP R7, R96 ;  /* 0x0000006000070308 */ /* 0x000f220000001000 */
[----:B-1----:R-:W-:Y:S01]  /*11b0*/  @P0 FMUL.FTZ R11, R11, R6 ;  /* 0x000000060b0b0220 */ /* 0x002fe20000410000 */
[----:B------:R-:W-:Y:S01]  /*11c0*/  @P0 FADD.FTZ R8, -R93, R10 ;  /* 0x0000000a5d080221 */ /* 0x000fe20000010100 */
[----:B------:R-:W-:Y:S01]  /*11d0*/  @!P0 FADD.FTZ R5, R10, -R0 ;  /* 0x800000000a058221 */ /* 0x000fe20000010000 */
[----:B------:R-:W-:Y:S01]  /*11e0*/  @!P0 FMUL.FTZ R11, R138, R13 ;  /* 0x0000000d8a0b8220 */ /* 0x000fe20000410000 */
[----:B------:R-:W-:Y:S01]  /*11f0*/  @P0 FADD.FTZ R10, -R95, R12 ;  /* 0x0000000c5f0a0221 */ /* 0x000fe20000010100 */
[----:B------:R-:W-:Y:S01]  /*1200*/  @P0 FADD.FTZ R13, -R122, R15 ;  /* 0x0000000f7a0d0221 */ /* 0x000fe20000010100 */
[----:B------:R-:W-:Y:S01]  /*1210*/  @!P0 FADD.FTZ R15, R15, -R0 ;  /* 0x800000000f0f8221 */ /* 0x000fe20000010000 */
[----:B------:R-:W-:Y:S01]  /*1220*/  @P0 FMUL.FTZ R8, R8, R157 ;  /* 0x0000009d08080220 */ /* 0x000fe20000410000 */
[----:B------:R-:W-:Y:S01]  /*1230*/  @P0 FMUL.FTZ R10, R10, R159 ;  /* 0x0000009f0a0a0220 */ /* 0x000fe20000410000 */
[----:B---3--:R-:W-:Y:S01]  /*1240*/  @P0 FMUL.FTZ R13, R13, R144 ;  /* 0x000000900d0d0220 */ /* 0x008fe20000410000 */
[----:B------:R-:W1:Y:S01]  /*1250*/  @P0 MUFU.RCP R159, R100 ;  /* 0x00000064009f0308 */ /* 0x000e620000001000 */
[C---:B------:R-:W-:Y:S01]  /*1260*/  @!P0 FMUL.FTZ R13, R138.reuse, R15 ;  /* 0x0000000f8a0d8220 */ /* 0x040fe20000410000 */
[----:B------:R-:W-:Y:S01]  /*1270*/  @!P0 FMUL.FTZ R8, R138, R5 ;  /* 0x000000058a088220 */ /* 0x000fe20000410000 */
[----:B------:R-:W-:Y:S01]  /*1280*/  @P0 FADD.FTZ R15, -R124, R17 ;  /* 0x000000117c0f0221 */ /* 0x000fe20000010100 */
[----:B------:R-:W-:-:S04]  /*1290*/  @!P0 FADD.FTZ R5, R12, -R0 ;  /* 0x800000000c058221 */ /* 0x000fc80000010000 */
[----:B------:R-:W3:Y:S01]  /*12a0*/  @P0 MUFU.RCP R157, R98 ;  /* 0x00000062009d0308 */ /* 0x000ee20000001000 */
[----:B0-----:R-:W-:Y:S01]  /*12b0*/  @P0 FMUL.FTZ R15, R15, R4 ;  /* 0x000000040f0f0220 */ /* 0x001fe20000410000 */
[----:B------:R-:W-:Y:S01]  /*12c0*/  @!P0 FMUL.FTZ R10, R138, R5 ;  /* 0x000000058a0a8220 */ /* 0x000fe20000410000 */
[----:B------:R-:W-:Y:S01]  /*12d0*/  @P0 FADD.FTZ R12, -R97, R14 ;  /* 0x0000000e610c0221 */ /* 0x000fe20000010100 */
[----:B------:R-:W-:-:S04]  /*12e0*/  @!P0 FADD.FTZ R5, R14, -R0 ;  /* 0x800000000e058221 */ /* 0x000fc80000010000 */
[----:B------:R-:W0:Y:S01]  /*12f0*/  @P0 MUFU.RCP R4, R135 ;  /* 0x0000008700040308 */ /* 0x000e220000001000 */
[----:B----4-:R-:W-:Y:S01]  /*1300*/  @P0 FMUL.FTZ R12, R12, R7 ;  /* 0x000000070c0c0220 */ /* 0x010fe20000410000 */
[----:B------:R-:W-:Y:S01]  /*1310*/  @!P0 FMUL.FTZ R12, R138, R5 ;  /* 0x000000058a0c8220 */ /* 0x000fe20000410000 */
[----:B------:R-:W-:-:S05]  /*1320*/  @P0 FADD.FTZ R14, -R99, R16 ;  /* 0x00000010630e0221 */ /* 0x000fca0000010100 */
[----:B------:R-:W4:Y:S01]  /*1330*/  @P0 MUFU.RCP R6, R131 ;  /* 0x0000008300060308 */ /* 0x000f220000001000 */
[----:B------:R-:W-:Y:S01]  /*1340*/  @!P0 FADD.FTZ R5, R16, -R0 ;  /* 0x8000000010058221 */ /* 0x000fe20000010000 */
[----:B------:R-:W-:Y:S01]  /*1350*/  @P0 FADD.FTZ R16, -R101, R18 ;  /* 0x0000001265100221 */ /* 0x000fe20000010100 */
[----:B------:R-:W-:-:S05]  /*1360*/  @!P0 FADD.FTZ R17, R17, -R0 ;  /* 0x8000000011118221 */ /* 0x000fca0000010000 */
[----:B------:R-:W5:Y:S01]  /*1370*/  @P0 MUFU.RCP R144, R133 ;  /* 0x0000008500900308 */ /* 0x000f620000001000 */
[----:B-1----:R-:W-:Y:S01]  /*1380*/  @P0 FMUL.FTZ R16, R16, R159 ;  /* 0x0000009f10100220 */ /* 0x002fe20000410000 */
[----:B---3--:R-:W-:Y:S01]  /*1390*/  @P0 FMUL.FTZ R14, R14, R157 ;  /* 0x0000009d0e0e0220 */ /* 0x008fe20000410000 */
[----:B------:R-:W-:Y:S01]  /*13a0*/  @!P0 FMUL.FTZ R15, R138, R17 ;  /* 0x000000118a0f8220 */ /* 0x000fe20000410000 */
[----:B------:R-:W-:Y:S01]  /*13b0*/  @P0 FADD.FTZ R157, -R130, R23 ;  /* 0x00000017829d0221 */ /* 0x000fe20000010100 */
[----:B------:R-:W-:-:S03]  /*13c0*/  @P0 FADD.FTZ R17, -R126, R19 ;  /* 0x000000137e110221 */ /* 0x000fc60000010100 */
[----:B------:R-:W1:Y:S01]  /*13d0*/  @P0 MUFU.RCP R7, R102 ;  /* 0x0000006600070308 */ /* 0x000e620000001000 */
[----:B------:R-:W-:Y:S01]  /*13e0*/  @!P0 FADD.FTZ R19, R19, -R0 ;  /* 0x8000000013138221 */ /* 0x000fe20000010000 */
[----:B0-----:R-:W-:-:S06]  /*13f0*/  @P0 FMUL.FTZ R157, R157, R4 ;  /* 0x000000049d9d0220 */ /* 0x001fcc0000410000 */
[----:B------:R-:W0:Y:S01]  /*1400*/  @P0 MUFU.RCP R159, R106 ;  /* 0x0000006a009f0308 */ /* 0x000e220000001000 */
[----:B----4-:R-:W-:Y:S01]  /*1410*/  @P0 FMUL.FTZ R17, R17, R6 ;  /* 0x0000000611110220 */ /* 0x010fe20000410000 */
[C---:B------:R-:W-:Y:S01]  /*1420*/  @!P0 FMUL.FTZ R14, R138.reuse, R5 ;  /* 0x000000058a0e8220 */ /* 0x040fe20000410000 */
[----:B------:R-:W-:Y:S01]  /*1430*/  @!P0 FMUL.FTZ R17, R138, R19 ;  /* 0x000000138a118220 */ /* 0x000fe20000410000 */
[----:B------:R-:W-:Y:S01]  /*1440*/  @!P0 FADD.FTZ R5, R18, -R0 ;  /* 0x8000000012058221 */ /* 0x000fe20000010000 */
[----:B------:R-:W-:-:S03]  /*1450*/  @P0 FADD.FTZ R19, -R128, R21 ;  /* 0x0000001580130221 */ /* 0x000fc60000010100 */
[----:B------:R-:W3:Y:S01]  /*1460*/  @P0 MUFU.RCP R4, R113 ;  /* 0x0000007100040308 */ /* 0x000ee20000001000 */
[----:B------:R-:W-:Y:S01]  /*1470*/  @!P0 FMUL.FTZ R16, R138, R5 ;  /* 0x000000058a108220 */ /* 0x000fe20000410000 */
[----:B------:R-:W-:Y:S01]  /*1480*/  @P0 FADD.FTZ R18, -R103, R20 ;  /* 0x0000001467120221 */ /* 0x000fe20000010100 */
[----:B-----5:R-:W-:-:S05]  /*1490*/  @P0 FMUL.FTZ R19, R19, R144 ;  /* 0x0000009013130220 */ /* 0x020fca0000410000 */
[----:B------:R-:W4:Y:S01]  /*14a0*/  @P0 MUFU.RCP R6, R110 ;  /* 0x0000006e00060308 */ /* 0x000f220000001000 */
[----:B--2---:R-:W-:Y:S01]  /*14b0*/  @!P0 FADD.FTZ R5, R20, -R0 ;  /* 0x8000000014058221 */ /* 0x004fe20000010000 */
[----:B------:R-:W-:Y:S01]  /*14c0*/  @P0 FADD.FTZ R144, -R107, R24 ;  /* 0x000000186b900221 */ /* 0x000fe20000010100 */
[----:B------:R-:W-:Y:S01]  /*14d0*/  @P0 FADD.FTZ R20, -R105, R22 ;  /* 0x0000001669140221 */ /* 0x000fe20000010100 */
[----:B-1----:R-:W-:Y:S01]  /*14e0*/  @P0 FMUL.FTZ R18, R18, R7 ;  /* 0x0000000712120220 */ /* 0x002fe20000410000 */
[----:B------:R-:W-:Y:S01]  /*14f0*/  @!P0 FMUL.FTZ R18, R138, R5 ;  /* 0x000000058a128220 */ /* 0x000fe20000410000 */
[----:B0-----:R-:W-:Y:S01]  /*1500*/  @P0 FMUL.FTZ R144, R144, R159 ;  /* 0x0000009f90900220 */ /* 0x001fe20000410000 */
[--C-:B------:R-:W-:Y:S01]  /*1510*/  @!P0 FADD.FTZ R5, R21, -R0.reuse ;  /* 0x8000000015058221 */ /* 0x100fe20000010000 */
[----:B------:R-:W-:Y:S01]  /*1520*/  @!P0 FADD.FTZ R159, R23, -R0 ;  /* 0x80000000179f8221 */ /* 0x000fe20000010000 */
[----:B------:R-:W-:Y:S01]  /*1530*/  @P0 FMUL.FTZ R20, R20, R161 ;  /* 0x000000a114140220 */ /* 0x000fe20000410000 */
[----:B------:R-:W-:Y:S01]  /*1540*/  @P0 FADD.FTZ R21, -R132, R25 ;  /* 0x0000001984150221 */ /* 0x000fe20000010100 */
[----:B------:R-:W-:Y:S01]  /*1550*/  @P0 FADD.FTZ R23, -R134, R27 ;  /* 0x0000001b86170221 */ /* 0x000fe20000010100 */
[--C-:B------:R-:W-:Y:S01]  /*1560*/  @!P0 FADD.FTZ R7, R22, -R0.reuse ;  /* 0x8000000016078221 */ /* 0x100fe20000010000 */
[--C-:B------:R-:W-:Y:S01]  /*1570*/  @!P0 FADD.FTZ R161, R24, -R0.reuse ;  /* 0x8000000018a18221 */ /* 0x100fe20000010000 */
[--C-:B------:R-:W-:Y:S01]  /*1580*/  @!P0 FADD.FTZ R25, R25, -R0.reuse ;  /* 0x8000000019198221 */ /* 0x100fe20000010000 */
[----:B------:R-:W-:Y:S01]  /*1590*/  @!P0 FADD.FTZ R163, R26, -R0 ;  /* 0x800000001aa38221 */ /* 0x000fe20000010000 */
[----:B------:R-:W-:Y:S01]  /*15a0*/  @!P0 FADD.FTZ R165, R27, -R0 ;  /* 0x800000001ba58221 */ /* 0x000fe20000010000 */
[----:B------:R-:W-:Y:S01]  /*15b0*/  MOV R0, R2 ;  /* 0x0000000200007202 */ /* 0x000fe20000000f00 */
[----:B---3--:R-:W-:Y:S01]  /*15c0*/  @P0 FMUL.FTZ R23, R23, R4 ;  /* 0x0000000417170220 */ /* 0x008fe20000410000 */
[----:B------:R-:W-:Y:S01]  /*15d0*/  SHF.R.U64 R2, R2, 0x10, R3 ;  /* 0x0000001002027819 */ /* 0x000fe20000001203 */
[----:B----4-:R-:W-:Y:S01]  /*15e0*/  @P0 FMUL.FTZ R21, R21, R6 ;  /* 0x0000000615150220 */ /* 0x010fe20000410000 */
[----:B------:R-:W-:Y:S01]  /*15f0*/  MOV R4, R3 ;  /* 0x0000000300047202 */ /* 0x000fe20000000f00 */
[----:B------:R-:W-:Y:S01]  /*1600*/  @P0 FADD.FTZ R22, -R109, R26 ;  /* 0x0000001a6d160221 */ /* 0x000fe20000010100 */
[----:B------:R-:W-:Y:S01]  /*1610*/  MOV R6, R29 ;  /* 0x0000001d00067202 */ /* 0x000fe20000000f00 */
[----:B------:R-:W-:Y:S01]  /*1620*/  @!P0 FMUL.FTZ R20, R138, R7 ;  /* 0x000000078a148220 */ /* 0x000fe20000410000 */
[----:B------:R-:W-:-:S02]  /*1630*/  SHF.L.U32 R0, R0, 0x10, RZ ;  /* 0x0000001000007819 */ /* 0x000fc400000006ff */
[----:B------:R-:W-:Y:S02]  /*1640*/  SHF.L.U32 R2, R2, 0x10, RZ ;  /* 0x0000001002027819 */ /* 0x000fe400000006ff */
[----:B------:R-:W-:Y:S02]  /*1650*/  SHF.R.U32.HI R26, RZ, 0x10, R3 ;  /* 0x00000010ff1a7819 */ /* 0x000fe40000011603 */
[----:B------:R-:W-:Y:S02]  /*1660*/  MOV R7, R30 ;  /* 0x0000001e00077202 */ /* 0x000fe40000000f00 */
[----:B------:R-:W-:Y:S01]  /*1670*/  SHF.L.U32 R3, R4, 0x10, RZ ;  /* 0x0000001004037819 */ /* 0x000fe200000006ff */
[----:B------:R-:W-:Y:S01]  /*1680*/  @!P0 FMUL.FTZ R21, R138, R25 ;  /* 0x000000198a158220 */ /* 0x000fe20000410000 */
[----:B------:R-:W-:Y:S02]  /*1690*/  MOV R27, R31 ;  /* 0x0000001f001b7202 */ /* 0x000fe40000000f00 */
[----:B------:R-:W-:Y:S01]  /*16a0*/  SHF.R.U32.HI R146, RZ, 0x10, R31 ;  /* 0x00000010ff927819 */ /* 0x000fe2000001161f */
[C---:B------:R-:W-:Y:S01]  /*16b0*/  FADD.FTZ R84, R0.reuse, R84 ;  /* 0x0000005400547221 */ /* 0x040fe20000010000 */
[----:B------:R-:W-:Y:S01]  /*16c0*/  MOV R31, R35 ;  /* 0x00000023001f7202 */ /* 0x000fe20000000f00 */
[----:B------:R-:W-:Y:S01]  /*16d0*/  FFMA.FTZ R111, R0, R140, R111 ;  /* 0x0000008c006f7223 */ /* 0x000fe2000001006f */
[----:B------:R-:W-:Y:S01]  /*16e0*/  SHF.L.U32 R6, R6, 0x10, RZ ;  /* 0x0000001006067819 */ /* 0x000fe200000006ff */
[C---:B------:R-:W-:Y:S01]  /*16f0*/  FADD.FTZ R83, R2.reuse, R83 ;  /* 0x0000005302537221 */ /* 0x040fe20000010000 */
[----:B------:R-:W-:Y:S01]  /*1700*/  FFMA.FTZ R85, R2, R142, R85 ;  /* 0x0000008e02557223 */ /* 0x000fe20000010055 */
[----:B------:R-:W-:Y:S01]  /*1710*/  FMUL.FTZ R25, R117, R2 ;  /* 0x0000000275197220 */ /* 0x000fe20000410000 */
[----:B------:R-:W-:Y:S01]  /*1720*/  @!P0 FMUL.FTZ R157, R138, R159 ;  /* 0x0000009f8a9d8220 */ /* 0x000fe20000410000 */
[----:B------:R-:W-:Y:S01]  /*1730*/  FMUL.FTZ R0, R86, R0 ;  /* 0x0000000056007220 */ /* 0x000fe20000410000 */
[----:B------:R-:W-:Y:S01]  /*1740*/  SHF.L.U32 R2, R7, 0x10, RZ ;  /* 0x0000001007027819 */ /* 0x000fe200000006ff */
[----:B------:R-:W-:Y:S01]  /*1750*/  @!P0 FMUL.FTZ R19, R138, R5 ;  /* 0x000000058a138220 */ /* 0x000fe20000410000 */
[----:B------:R-:W-:Y:S01]  /*1760*/  MOV R30, R34 ;  /* 0x00000022001e7202 */ /* 0x000fe20000000f00 */
[C---:B------:R-:W-:Y:S01]  /*1770*/  FADD.FTZ R81, R3.reuse, R81 ;  /* 0x0000005103517221 */ /* 0x040fe20000010000 */
[----:B------:R-:W-:Y:S01]  /*1780*/  SHF.R.U64 R159, R34, 0x10, R35 ;  /* 0x00000010229f7819 */ /* 0x000fe20000001223 */
[----:B------:R-:W-:Y:S01]  /*1790*/  FFMA.FTZ R82, R3, R149, R82 ;  /* 0x0000009503527223 */ /* 0x000fe20000010052 */
[----:B------:R-:W-:Y:S01]  /*17a0*/  FMUL.FTZ R24, R88, R3 ;  /* 0x0000000358187220 */ /* 0x000fe20000410000 */
[----:B------:R-:W-:Y:S01]  /*17b0*/  SHF.L.U32 R7, R154, 0x10, RZ ;  /* 0x000000109a077819 */ /* 0x000fe200000006ff */
[C---:B------:R-:W-:Y:S01]  /*17c0*/  FADD.FTZ R73, R6.reuse, R73 ;  /* 0x0000004906497221 */ /* 0x040fe20000010000 */
[----:B------:R-:W-:Y:S01]  /*17d0*/  MOV R5, R28 ;  /* 0x0000001c00057202 */ /* 0x000fe20000000f00 */
[----:B------:R-:W-:Y:S01]  /*17e0*/  FFMA.FTZ R75, R6, R8, R75 ;  /* 0x00000008064b7223 */ /* 0x000fe2000001004b */
[----:B------:R-:W-:-:S02]  /*17f0*/  SHF.R.U64 R150, R32, 0x10, R33 ;  /* 0x0000001020967819 */ /* 0x000fc40000001221 */
[----:B------:R-:W-:Y:S02]  /*1800*/  MOV R34, R36 ;  /* 0x0000002400227202 */ /* 0x000fe40000000f00 */
[----:B------:R-:W-:Y:S02]  /*1810*/  SHF.L.U32 R3, R158, 0x10, RZ ;  /* 0x000000109e037819 */ /* 0x000fe400000006ff */
[----:B------:R-:W-:Y:S01]  /*1820*/  SHF.L.U32 R154, R31, 0x10, RZ ;  /* 0x000000101f9a7819 */ /* 0x000fe200000006ff */
[----:B------:R-:W-:Y:S01]  /*1830*/  FMUL.FTZ R31, R92, R6 ;  /* 0x000000065c1f7220 */ /* 0x000fe20000410000 */
[----:B------:R-:W-:Y:S01]  /*1840*/  MOV R29, R33 ;  /* 0x00000021001d7202 */ /* 0x000fe20000000f00 */
[----:B------:R-:W-:Y:S01]  /*1850*/  @!P0 FMUL.FTZ R144, R138, R161 ;  /* 0x000000a18a908220 */ /* 0x000fe20000410000 */
[----:B------:R-:W-:Y:S01]  /*1860*/  FADD.FTZ R6, RZ, R0 ;  /* 0x00000000ff067221 */ /* 0x000fe20000010000 */
[----:B------:R-:W-:Y:S01]  /*1870*/  SHF.R.U32.HI R161, RZ, 0x10, R35 ;  /* 0x00000010ffa17819 */ /* 0x000fe20000011623 */
[----:B------:R-:W-:Y:S01]  /*1880*/  FADD.FTZ R74, R3, R74 ;  /* 0x0000004a034a7221 */ /* 0x000fe20000010000 */
[----:B------:R-:W-:Y:S01]  /*1890*/  SHF.L.U32 R5, R5, 0x10, RZ ;  /* 0x0000001005057819 */ /* 0x000fe200000006ff */
[----:B------:R-:W-:Y:S01]  /*18a0*/  FFMA.FTZ R76, R3, R155, R76 ;  /* 0x0000009b034c7223 */ /* 0x000fe2000001004c */
[----:B------:R-:W-:-:S02]  /*18b0*/  SHF.L.U32 R35, R150, 0x10, RZ ;  /* 0x0000001096237819 */ /* 0x000fc400000006ff */
[----:B------:R-:W-:Y:S01]  /*18c0*/  SHF.L.U32 R158, R34, 0x10, RZ ;  /* 0x00000010229e7819 */ /* 0x000fe200000006ff */
[----:B------:R-:W-:Y:S01]  /*18d0*/  FMUL.FTZ R34, R121, R3 ;  /* 0x0000000379227220 */ /* 0x000fe20000410000 */
[----:B------:R-:W-:Y:S01]  /*18e0*/  SHF.L.U32 R150, R29, 0x10, RZ ;  /* 0x000000101d967819 */ /* 0x000fe200000006ff */
[C---:B------:R-:W-:Y:S01]  /*18f0*/  FADD.FTZ R53, R2.reuse, R53 ;  /* 0x0000003502357221 */ /* 0x040fe20000010000 */
[----:B------:R-:W-:Y:S01]  /*1900*/  FFMA.FTZ R69, R2, R10, R69 ;  /* 0x0000000a02457223 */ /* 0x000fe20000010045 */
[----:B------:R-:W-:Y:S01]  /*1910*/  FMUL.FTZ R29, R94, R2 ;  /* 0x000000025e1d7220 */ /* 0x000fe20000410000 */
[----:B------:R-:W-:Y:S01]  /*1920*/  FADD.FTZ R3, R6, R25 ;  /* 0x0000001906037221 */ /* 0x000fe20000010000 */
[----:B------:R-:W-:Y:S01]  /*1930*/  @!P0 FMUL.FTZ R23, R138, R165 ;  /* 0x000000a58a178220 */ /* 0x000fe20000410000 */
[----:B------:R-:W-:Y:S01]  /*1940*/  FFMA.FTZ R2, R0, R140, RZ ;  /* 0x0000008c00027223 */ /* 0x000fe200000100ff */
[----:B------:R-:W-:Y:S01]  /*1950*/  SHF.R.U64 R165, R36, 0x10, R37 ;  /* 0x0000001024a57819 */ /* 0x000fe20000001225 */
        /* <DEDUP_REMOVED lines=12> */
[----:B------:R-:W-:Y:S02]  /*1a20*/  SHF.L.U32 R4, R27, 0x10, RZ ;  /* 0x000000101b047819 */ /* 0x000fe400000006ff */
[----:B------:R-:W-:Y:S01]  /*1a30*/  FADD.FTZ R5, R5, R36 ;  /* 0x0000002405057221 */ /* 0x000fe20000010000 */
[----:B------:R-:W-:Y:S01]  /*1a40*/  MOV R28, R32 ;  /* 0x00000020001c7202 */ /* 0x000fe20000000f00 */
        /* <DEDUP_REMOVED lines=13> */
[----:B------:R-:W-:Y:S01]  /*1b20*/  @P0 FMUL.FTZ R22, R22, R167 ;  /* 0x000000a716160220 */ /* 0x000fe20000410000 */
[----:B------:R-:W-:Y:S01]  /*1b30*/  FADD.FTZ R2, R3, R32 ;  /* 0x0000002003027221 */ /* 0x000fe20000010000 */
[----:B------:R-:W-:Y:S01]  /*1b40*/  MOV R148, R37 ;  /* 0x0000002500947202 */ /* 0x000fe20000000f00 */
[----:B------:R-:W-:Y:S01]  /*1b50*/  FFMA.FTZ R4, R32, R9, R5 ;  /* 0x0000000920047223 */ /* 0x000fe20000010005 */
[----:B------:R-:W-:-:S02]  /*1b60*/  SHF.R.U32.HI R167, RZ, 0x10, R37 ;  /* 0x00000010ffa77819 */ /* 0x000fc40000011625 */
[----:B------:R-:W-:Y:S01]  /*1b70*/  SHF.L.U32 R37, R152, 0x10, RZ ;  /* 0x0000001098257819 */ /* 0x000fe200000006ff */
[----:B------:R-:W-:Y:S01]  /*1b80*/  FADD.FTZ R3, R2, R29 ;  /* 0x0000001d02037221 */ /* 0x000fe20000010000 */
[----:B------:R-:W-:Y:S01]  /*1b90*/  SHF.L.U32 R152, R30, 0x10, RZ ;  /* 0x000000101e987819 */ /* 0x000fe200000006ff */
[----:B------:R-:W-:Y:S01]  /*1ba0*/  FMUL.FTZ R30, R125, R7 ;  /* 0x000000077d1e7220 */ /* 0x000fe20000410000 */
[----:B------:R-:W-:Y:S01]  /*1bb0*/  FFMA.FTZ R5, R29, R10, R4 ;  /* 0x0000000a1d057223 */ /* 0x000fe20000010004 */
[----:B------:R-:W-:Y:S02]  /*1bc0*/  SHF.L.U32 R33, R146, 0x10, RZ ;  /* 0x0000001092217819 */ /* 0x000fe400000006ff */
        /* <DEDUP_REMOVED lines=42> */
[----:B------:R-:W-:-:S02]  /*1e70*/  FMUL.FTZ R156, R135, R161 ;  /* 0x000000a1879c7220 */ /* 0x000fc40000410000 */
        /* <DEDUP_REMOVED lines=23> */
[----:B------:R-:W-:Y:S01]  /*1ff0*/  FMUL.FTZ R146, R113, R167 ;  /* 0x000000a771927220 */ /* 0x000fe20000410000 */
[----:B------:R-:W-:Y:S01]  /*2000*/  FADD.FTZ R3, R2, R161 ;  /* 0x000000a102037221 */ /* 0x000fe20000010000 */
[----:B------:R-:W-:Y:S01]  /*2010*/  UMOV UR4, 0xffffffff ;  /* 0xffffffff00047882 */ /* 0x000fe20000000000 */
[----:B------:R-:W-:Y:S01]  /*2020*/  LOP3.LUT R6, R4, 0x7fffff8, RZ, 0xc0, !PT ;  /* 0x07fffff804067812 */ /* 0x000fe200078ec0ff */
[-C--:B------:R-:W-:Y:S01]  /*2030*/  FFMA.FTZ R5, R161, R22.reuse, R158 ;  /* 0x00000016a1057223 */ /* 0x080fe2000001009e */
[----:B------:R-:W-:Y:S01]  /*2040*/  FADD.FTZ R2, R3, R146 ;  /* 0x0000009203027221 */ /* 0x000fe20000010000 */
[----:B------:R-:W-:Y:S01]  /*2050*/  LOP3.LUT P2, RZ, R38, 0x1f, RZ, 0xc0, !PT ;  /* 0x0000001f26ff7812 */ /* 0x000fe2000784c0ff */
        /* <DEDUP_REMOVED lines=29> */
.L_x_3445:
[----:B------:R-:W3:Y:S01]  /*2230*/  @!P2 S2R R160, SR_CgaCtaId ;  /* 0x0000000000a0a919 */ /* 0x000ee20000008800 */
[----:B01----:R-:W-:Y:S01]  /*2240*/  FADD.FTZ R2, R2, R5 ;  /* 0x0000000502027221 */ /* 0x003fe20000010000 */
[----:B------:R-:W-:Y:S01]  /*2250*/  @!P2 MOV R5, 0x400 ;  /* 0x000004000005a802 */ /* 0x000fe20000000f00 */
[----:B--2---:R-:W-:Y:S01]  /*2260*/  FADD.FTZ R3, R3, R158 ;  /* 0x0000009e03037221 */ /* 0x004fe20000010000 */
[----:B------:R-:W-:Y:S05]  /*2270*/  WARPSYNC.ALL ;  /* 0x0000000000007948 */ /* 0x000fea0003800000 */
[----:B------:R-:W-:Y:S02]  /*2280*/  IADD3 R136, R136, UR10, RZ ;  /* 0x0000000a88887c10 */ /* 0x000fe4000fffe0ff */
[----:B---3--:R-:W-:-:S02]  /*2290*/  @!P2 LEA R115, R160, R5, 0x18 ;  /* 0x00000005a073a211 */ /* 0x008fc400078ec0ff */
[----:B------:R-:W-:Y:S02]  /*22a0*/  @!P2 LOP3.LUT R5, R4, 0x7, RZ, 0xc0, !PT ;  /* 0x000000070405a812 */ /* 0x000fe400078ec0ff */
[C---:B------:R-:W-:Y:S02]  /*22b0*/  LEA R160, R6.reuse, R115, 0x3 ;  /* 0x0000007306a07211 */ /* 0x040fe400078e18ff */
[----:B------:R-:W-:-:S04]  /*22c0*/  @!P2 IADD3 R4, R6, R5, RZ ;  /* 0x000000050604a210 */ /* 0x000fc80007ffe0ff */
[----:B------:R-:W-:-:S05]  /*22d0*/  @!P2 LEA R158, R4, R115, 0x3 ;  /* 0x00000073049ea211 */ /* 0x000fca00078e18ff */
[----:B------:R0:W-:Y:S01]  /*22e0*/  @!P2 STS.64 [R158+0x6000], R2 ;  /* 0x006000029e00a388 */ /* 0x0001e20000000a00 */
[----:B------:R-:W-:Y:S01]  /*22f0*/  BAR.SYNC.DEFER_BLOCKING 0x0 ;  /* 0x0000000000007b1d */ /* 0x000fe20000010000 */
[----:B0-----:R-:W-:-:S05]  /*2300*/  LEA R2, P3, R143, UR8, 0x4 ;  /* 0x000000088f027c11 */ /* 0x001fca000f8620ff */
[----:B------:R-:W0:Y:S02]  /*2310*/  LDS.128 R4, [R160+0x6000] ;  /* 0x00600000a0047984 */ /* 0x000e240000000c00 */
        /* <DEDUP_REMOVED lines=18> */
[----:B------:R-:W-:-:S03]  /*2440*/  FADD.FTZ R7, R7, R162 ;  /* 0x000000a207077221 */ /* 0x000fc60000010000 */
[----:B------:R-:W-:Y:S01]  /*2450*/  FMUL.FTZ R6, R6, 0.00016276042151730507612 ;  /* 0x392aaaab06067820 */ /* 0x000fe20000410000 */
[----:B------:R-:W-:-:S04]  /*2460*/  FMUL.FTZ R7, R7, 0.00016276042151730507612 ;  /* 0x392aaaab07077820 */ /* 0x000fc80000410000 */
        /* <DEDUP_REMOVED lines=29> */
[----:B------:R-:W-:Y:S01]  /*2640*/  LEA R16, P2, R147, UR8, 0x4 ;  /* 0x0000000893107c11 */ /* 0x000fe2000f8420ff */
[----:B------:R-:W-:Y:S01]  /*2650*/  FADD.FTZ R23, R150, -R17 ;  /* 0x8000001196177221 */ /* 0x000fe20000010000 */
[----:B------:R-:W-:Y:S01]  /*2660*/  FADD.FTZ R37, R37, -R18 ;  /* 0x8000001225257221 */ /* 0x000fe20000010000 */
[C---:B------:R-:W-:Y:S01]  /*2670*/  FMUL.FTZ R7, R138.reuse, R7 ;  /* 0x000000078a077220 */ /* 0x040fe20000410000 */
[----:B------:R-:W-:Y:S01]  /*2680*/  LEA.HI.X R17, R147, UR9, RZ, 0x4, P2 ;  /* 0x0000000993117c11 */ /* 0x000fe200090f24ff */
[C---:B------:R-:W-:Y:S01]  /*2690*/  FMUL.FTZ R6, R138.reuse, R149 ;  /* 0x000000958a067220 */ /* 0x040fe20000410000 */
[C---:B------:R-:W-:Y:S01]  /*26a0*/  FMUL.FTZ R5, R138.reuse, R5 ;  /* 0x000000058a057220 */ /* 0x040fe20000410000 */
[----:B------:R-:W-:Y:S01]  /*26b0*/  FMUL.FTZ R4, R138, R3 ;  /* 0x000000038a047220 */ /* 0x000fe20000410000 */
[----:B------:R-:W-:Y:S01]  /*26c0*/  FADD.FTZ R153, R36, -R153 ;  /* 0x8000009924997221 */ /* 0x000fe20000010000 */
[----:B------:R-:W-:Y:S01]  /*26d0*/  FADD.FTZ R9, R34, -R155 ;  /* 0x8000009b22097221 */ /* 0x000fe20000010000 */
        /* <DEDUP_REMOVED lines=9> */
[----:B------:R-:W-:Y:S01]  /*2770*/  LEA.HI.X R3, R143, UR9, RZ, 0x4, P3 ;  /* 0x000000098f037c11 */ /* 0x000fe200098f24ff */
[----:B------:R0:W-:Y:S01]  /*2780*/  STG.E.128 desc[UR6][R16.64], R4 ;  /* 0x0000000410007986 */ /* 0x0001e2000c101d06 */
[----:B------:R-:W-:Y:S01]  /*2790*/  LEA.HI.X R19, R145, UR9, RZ, 0x4, P2 ;  /* 0x0000000991137c11 */ /* 0x000fe200090f24ff */
[C---:B------:R-:W-:Y:S01]  /*27a0*/  FMUL.FTZ R11, R138.reuse, R11 ;  /* 0x0000000b8a0b7220 */ /* 0x040fe20000410000 */
[C---:B------:R-:W-:Y:S01]  /*27b0*/  FMUL.FTZ R10, R138.reuse, R31 ;  /* 0x0000001f8a0a7220 */ /* 0x040fe20000410000 */
[C---:B------:R-:W-:Y:S01]  /*27c0*/  FMUL.FTZ R9, R138.reuse, R9 ;  /* 0x000000098a097220 */ /* 0x040fe20000410000 */
[----:B------:R-:W-:Y:S01]  /*27d0*/  FMUL.FTZ R8, R138, R153 ;  /* 0x000000998a087220 */ /* 0x000fe20000410000 */
        /* <DEDUP_REMOVED lines=8> */
[----:B------:R-:W-:Y:S01]  /*2860*/  LEA R20, P3, R141, UR8, 0x4 ;  /* 0x000000088d147c11 */ /* 0x000fe2000f8620ff */
[----:B------:R-:W-:Y:S01]  /*2870*/  FADD.FTZ R163, R163, -R144 ;  /* 0x80000090a3a37221 */ /* 0x000fe20000010000 */
[----:B------:R-:W-:Y:S01]  /*2880*/  FADD.FTZ R151, R154, -R21 ;  /* 0x800000159a977221 */ /* 0x000fe20000010000 */
[----:B------:R-:W-:Y:S01]  /*2890*/  FADD.FTZ R173, R146, -R173 ;  /* 0x800000ad92ad7221 */ /* 0x000fe20000010000 */
[----:B0-----:R-:W-:Y:S01]  /*28a0*/  LEA R16, P2, R139, UR8, 0x4 ;  /* 0x000000088b107c11 */ /* 0x001fe2000f8420ff */
[----:B------:R0:W-:Y:S01]  /*28b0*/  STG.E.128 desc[UR6][R2.64], R8 ;  /* 0x0000000802007986 */ /* 0x0001e2000c101d06 */
[----:B------:R-:W-:Y:S01]  /*28c0*/  LEA R22, P4, R137, UR8, 0x4 ;  /* 0x0000000889167c11 */ /* 0x000fe2000f8820ff */
[C---:B------:R-:W-:Y:S01]  /*28d0*/  FMUL.FTZ R7, R138.reuse, R23 ;  /* 0x000000178a077220 */ /* 0x040fe20000410000 */
[----:B------:R-:W-:Y:S01]  /*28e0*/  LEA.HI.X R17, R139, UR9, RZ, 0x4, P2 ;  /* 0x000000098b117c11 */ /* 0x000fe200090f24ff */
[C---:B------:R-:W-:Y:S01]  /*28f0*/  FMUL.FTZ R6, R138.reuse, R35 ;  /* 0x000000238a067220 */ /* 0x040fe20000410000 */
[C---:B------:R-:W-:Y:S01]  /*2900*/  FMUL.FTZ R5, R138.reuse, R171 ;  /* 0x000000ab8a057220 */ /* 0x040fe20000410000 */
[----:B------:R-:W-:Y:S01]  /*2910*/  FMUL.FTZ R4, R138, R33 ;  /* 0x000000218a047220 */ /* 0x000fe20000410000 */
        /* <DEDUP_REMOVED lines=64> */
.L_x_3432:
[----:B------:R-:W0:Y:S01]  /*2d20*/  S2UR UR4, SR_CTAID.X ;  /* 0x00000000000479c3 */ /* 0x000e220000002500 */
[----:B------:R-:W-:-:S07]  /*2d30*/  LOP3.LUT R33, R38, 0xff, RZ, 0xc0, !PT ;  /* 0x000000ff26217812 */ /* 0x000fce00078ec0ff */
[----:B------:R-:W1:Y:S08]  /*2d40*/  LDC.64 R48, c[0x0][0x270] ;  /* 0x00009c00ff307b82 */ /* 0x000e700000000a00 */
[----:B------:R-:W2:Y:S01]  /*2d50*/  LDC.64 R50, c[0x0][0x278] ;  /* 0x00009e00ff327b82 */ /* 0x000ea20000000a00 */
[----:B0-----:R-:W-:-:S05]  /*2d60*/  LEA.HI R38, R38, UR4, RZ, 0x18 ;  /* 0x0000000426267c11 */ /* 0x001fca000f8fc0ff */
        /* <DEDUP_REMOVED lines=31> */
.L_x_3433:
[----:B------:R-:W-:Y:S01]  /*2f60*/  HFMA2.MMA R168, -RZ, RZ, 0, 9.5367431640625e-07 ;  /* 0x00000010ffa87435 */ /* 0x000fe200000001ff */
[----:B------:R-:W-:Y:S02]  /*2f70*/  MOV R167, R2 ;  /* 0x0000000200a77202 */ /* 0x000fe40000000f00 */
[----:B------:R-:W-:Y:S02]  /*2f80*/  MOV R169, 0x1f ;  /* 0x0000001f00a97802 */ /* 0x000fe40000000f00 */
[----:B------:R-:W-:-:S07]  /*2f90*/  MOV R164, 0xffffffff ;  /* 0xffffffff00a47802 */ /* 0x000fce0000000f00 */
[----:B------:R-:W-:Y:S05]  /*2fa0*/  WARPSYNC.COLLECTIVE R164, `(.L_x_3435) ;  /* 0x00000000a4087348 */ /* 0x000fea0003c00000 */
[----:B------:R0:W1:Y:S02]  /*2fb0*/  SHFL.DOWN P3, R166, R167, R168, R169 ;  /* 0x080000a8a7a67389 */ /* 0x00006400000600a9 */
[----:B01----:R-:W-:Y:S01]  /*2fc0*/  ENDCOLLECTIVE ;  /* 0x000000000000791b */ /* 0x003fe20003800000 */
.L_x_3435:
[----:B------:R-:W-:Y:S02]  /*2fd0*/  MOV R167, R3 ;  /* 0x0000000300a77202 */ /* 0x000fe40000000f00 */
[----:B------:R-:W-:-:S07]  /*2fe0*/  MOV R5, R166 ;  /* 0x000000a600057202 */ /* 0x000fce0000000f00 */
[----:B------:R-:W-:Y:S05]  /*2ff0*/  WARPSYNC.COLLECTIVE R164, `(.L_x_3436) ;  /* 0x00000000a4087348 */ /* 0x000fea0003c00000 */
[----:B------:R0:W1:Y:S02]  /*3000*/  SHFL.DOWN P3, R166, R167, R168, R169 ;  /* 0x080000a8a7a67389 */ /* 0x00006400000600a9 */
[----:B01----:R-:W-:Y:S01]  /*3010*/  ENDCOLLECTIVE ;  /* 0x000000000000791b */ /* 0x003fe20003800000 */
.L_x_3436:
[----:B------:R-:W-:Y:S01]  /*3020*/  FADD.FTZ R5, R2, R5 ;  /* 0x0000000502057221 */ /* 0x000fe20000010000 */
[----:B------:R-:W-:-:S04]  /*3030*/  HFMA2.MMA R168, -RZ, RZ, 0, 4.76837158203125e-07 ;  /* 0x00000008ffa87435 */ /* 0x000fc800000001ff */
[----:B------:R-:W-:Y:S02]  /*3040*/  MOV R167, R5 ;  /* 0x0000000500a77202 */ /* 0x000fe40000000f00 */
[----:B------:R-:W-:-:S07]  /*3050*/  MOV R158, R166 ;  /* 0x000000a6009e7202 */ /* 0x000fce0000000f00 */
[----:B------:R-:W-:Y:S05]  /*3060*/  WARPSYNC.COLLECTIVE R164, `(.L_x_3437) ;  /* 0x00000000a4087348 */ /* 0x000fea0003c00000 */
[----:B------:R0:W1:Y:S02]  /*3070*/  SHFL.DOWN P3, R166, R167, R168, R169 ;  /* 0x080000a8a7a67389 */ /* 0x00006400000600a9 */
[----:B01----:R-:W-:Y:S01]  /*3080*/  ENDCOLLECTIVE ;  /* 0x000000000000791b */ /* 0x003fe20003800000 */
.L_x_3437:
[----:B------:R-:W-:-:S05]  /*3090*/  FADD.FTZ R158, R3, R158 ;  /* 0x0000009e039e7221 */ /* 0x000fca0000010000 */
[----:B------:R-:W-:Y:S02]  /*30a0*/  MOV R167, R158 ;  /* 0x0000009e00a77202 */ /* 0x000fe40000000f00 */
[----:B------:R-:W-:-:S07]  /*30b0*/  MOV R160, R166 ;  /* 0x000000a600a07202 */ /* 0x000fce0000000f00 */
[----:B------:R-:W-:Y:S05]  /*30c0*/  WARPSYNC.COLLECTIVE R164, `(.L_x_3438) ;  /* 0x00000000a4087348 */ /* 0x000fea0003c00000 */
[----:B------:R0:W1:Y:S02]  /*30d0*/  SHFL.DOWN P3, R166, R167, R168, R169 ;  /* 0x080000a8a7a67389 */ /* 0x00006400000600a9 */
[----:B01----:R-:W-:Y:S01]  /*30e0*/  ENDCOLLECTIVE ;  /* 0x000000000000791b */ /* 0x003fe20003800000 */
.L_x_3438:
[----:B------:R-:W-:Y:S01]  /*30f0*/  FADD.FTZ R160, R5, R160 ;  /* 0x000000a005a07221 */ /* 0x000fe20000010000 */
[----:B------:R-:W-:-:S04]  /*3100*/  HFMA2.MMA R168, -RZ, RZ, 0, 2.384185791015625e-07 ;  /* 0x00000004ffa87435 */ /* 0x000fc800000001ff */
[----:B------:R-:W-:Y:S02]  /*3110*/  MOV R167, R160 ;  /* 0x000000a000a77202 */ /* 0x000fe40000000f00 */
[----:B------:R-:W-:-:S07]  /*3120*/  MOV R7, R166 ;  /* 0x000000a600077202 */ /* 0x000fce0000000f00 */
[----:B------:R-:W-:Y:S05]  /*3130*/  WARPSYNC.COLLECTIVE R164, `(.L_x_3439) ;  /* 0x00000000a4087348 */ /* 0x000fea0003c00000 */
[----:B------:R0:W1:Y:S02]  /*3140*/  SHFL.DOWN P3, R166, R167, R168, R169 ;  /* 0x080000a8a7a67389 */ /* 0x00006400000600a9 */
[----:B01----:R-:W-:Y:S01]  /*3150*/  ENDCOLLECTIVE ;  /* 0x000000000000791b */ /* 0x003fe20003800000 */
.L_x_3439:
[----:B------:R-:W-:-:S05]  /*3160*/  FADD.FTZ R7, R158, R7 ;  /* 0x000000079e077221 */ /* 0x000fca0000010000 */
[----:B------:R-:W-:Y:S02]  /*3170*/  MOV R167, R7 ;  /* 0x0000000700a77202 */ /* 0x000fe40000000f00 */
[----:B------:R-:W-:-:S07]  /*3180*/  MOV R165, R166 ;  /* 0x000000a600a57202 */ /* 0x000fce0000000f00 */
[----:B------:R-:W-:Y:S05]  /*3190*/  WARPSYNC.COLLECTIVE R164, `(.L_x_3440) ;  /* 0x00000000a4087348 */ /* 0x000fea0003c00000 */
[----:B------:R0:W1:Y:S02]  /*31a0*/  SHFL.DOWN P3, R166, R167, R168, R169 ;  /* 0x080000a8a7a67389 */ /* 0x00006400000600a9 */
[----:B01----:R-:W-:Y:S01]  /*31b0*/  ENDCOLLECTIVE ;  /* 0x000000000000791b */ /* 0x003fe20003800000 */
.L_x_3440:
[----:B------:R-:W-:Y:S01]  /*31c0*/  FADD.FTZ R165, R160, R165 ;  /* 0x000000a5a0a57221 */ /* 0x000fe20000010000 */
[----:B------:R-:W-:-:S04]  /*31d0*/  HFMA2.MMA R168, -RZ, RZ, 0, 1.1920928955078125e-07 ;  /* 0x00000002ffa87435 */ /* 0x000fc800000001ff */
[----:B------:R-:W-:Y:S02]  /*31e0*/  MOV R167, R165 ;  /* 0x000000a500a77202 */ /* 0x000fe40000000f00 */
[----:B------:R-:W-:-:S07]  /*31f0*/  MOV R162, R166 ;  /* 0x000000a600a27202 */ /* 0x000fce0000000f00 */
[----:B------:R-:W-:Y:S05]  /*3200*/  WARPSYNC.COLLECTIVE R164, `(.L_x_3441) ;  /* 0x00000000a4087348 */ /* 0x000fea0003c00000 */
[----:B------:R0:W1:Y:S02]  /*3210*/  SHFL.DOWN P3, R166, R167, R168, R169 ;  /* 0x080000a8a7a67389 */ /* 0x00006400000600a9 */
[----:B01----:R-:W-:Y:S01]  /*3220*/  ENDCOLLECTIVE ;  /* 0x000000000000791b */ /* 0x003fe20003800000 */
.L_x_3441:
[----:B------:R-:W-:-:S05]  /*3230*/  FADD.FTZ R162, R7, R162 ;  /* 0x000000a207a27221 */ /* 0x000fca0000010000 */
[----:B------:R-:W-:Y:S02]  /*3240*/  MOV R167, R162 ;  /* 0x000000a200a77202 */ /* 0x000fe40000000f00 */
[----:B------:R-:W-:-:S07]  /*3250*/  MOV R2, R166 ;  /* 0x000000a600027202 */ /* 0x000fce0000000f00 */
[----:B------:R-:W-:Y:S05]  /*3260*/  WARPSYNC.COLLECTIVE R164, `(.L_x_3442) ;  /* 0x00000000a4087348 */ /* 0x000fea0003c00000 */
[----:B------:R0:W1:Y:S02]  /*3270*/  SHFL.DOWN P3, R166, R167, R168, R169 ;  /* 0x080000a8a7a67389 */ /* 0x00006400000600a9 */
[----:B01----:R-:W-:Y:S01]  /*3280*/  ENDCOLLECTIVE ;  /* 0x000000000000791b */ /* 0x003fe20003800000 */
.L_x_3442:
[----:B------:R-:W-:Y:S01]  /*3290*/  FADD.FTZ R2, R165, R2 ;  /* 0x00000002a5027221 */ /* 0x000fe20000010000 */
[----:B------:R-:W-:-:S04]  /*32a0*/  HFMA2.MMA R168, -RZ, RZ, 0, 5.9604644775390625e-08 ;  /* 0x00000001ffa87435 */ /* 0x000fc800000001ff */
[----:B------:R-:W-:Y:S02]  /*32b0*/  MOV R167, R2 ;  /* 0x0000000200a77202 */ /* 0x000fe40000000f00 */
[----:B------:R-:W-:-:S07]  /*32c0*/  MOV R3, R166 ;  /* 0x000000a600037202 */ /* 0x000fce0000000f00 */
[----:B------:R-:W-:Y:S05]  /*32d0*/  WARPSYNC.COLLECTIVE R164, `(.L_x_3443) ;  /* 0x00000000a4087348 */ /* 0x000fea0003c00000 */
[----:B------:R0:W1:Y:S02]  /*32e0*/  SHFL.DOWN P3, R166, R167, R168, R169 ;  /* 0x080000a8a7a67389 */ /* 0x00006400000600a9 */
[----:B01----:R-:W-:Y:S01]  /*32f0*/  ENDCOLLECTIVE ;  /* 0x000000000000791b */ /* 0x003fe20003800000 */
.L_x_3443:
[----:B------:R-:W-:-:S05]  /*3300*/  FADD.FTZ R3, R162, R3 ;  /* 0x00000003a2037221 */ /* 0x000fca0000010000 */
[----:B------:R-:W-:Y:S02]  /*3310*/  MOV R167, R3 ;  /* 0x0000000300a77202 */ /* 0x000fe40000000f00 */
[----:B------:R-:W-:-:S07]  /*3320*/  MOV R5, R166 ;  /* 0x000000a600057202 */ /* 0x000fce0000000f00 */
[----:B------:R-:W-:Y:S05]  /*3330*/  WARPSYNC.COLLECTIVE R164, `(.L_x_3444) ;  /* 0x00000000a4087348 */ /* 0x000fea0003c00000 */
[----:B------:R0:W1:Y:S02]  /*3340*/  SHFL.DOWN P3, R166, R167, R168, R169 ;  /* 0x080000a8a7a67389 */ /* 0x00006400000600a9 */
[----:B01----:R-:W-:Y:S01]  /*3350*/  ENDCOLLECTIVE ;  /* 0x000000000000791b */ /* 0x003fe20003800000 */
.L_x_3444:
[----:B------:R-:W-:Y:S01]  /*3360*/  MOV R158, R166 ;  /* 0x000000a6009e7202 */ /* 0x000fe20000000f00 */
[----:B------:R-:W-:Y:S06]  /*3370*/  BRA `(.L_x_3445) ;  /* 0xffffffec00ac7947 */ /* 0x000fec000383ffff */
.L_x_3446:
        /* <DEDUP_REMOVED lines=16> */
.L_x_5535:


//--------------------- .text._ZN10layer_norm22ln_bwd_finalize_kernelINS_22Kernel_traits_finalizeILj6144E13__nv_bfloat16S2_S2_fjLj1024ELj4ENS_18Kernel_traits_baseILj6144ES2_S2_S2_fjLj1024EEEEEEEvNS_9BwdParamsE --------------------------
	.section	.text._ZN10layer_norm22ln_bwd_finalize_kernelINS_22Kernel_traits_finalizeILj6144E13__nv_bfloat16S2_S2_fjLj1024ELj4ENS_18Kernel_traits_baseILj6144ES2_S2_S2_fjLj1024EEEEEEEvNS_9BwdParamsE,"ax",@progbits
	.align	128
        .global         _ZN10layer_norm22ln_bwd_finalize_kernelINS_22Kernel_traits_finalizeILj6144E13__nv_bfloat16S2_S2_fjLj1024ELj4ENS_18Kernel_traits_baseILj6144ES2_S2_S2_fjLj1024EEEEEEEvNS_9BwdParamsE
        .type           _ZN10layer_norm22ln_bwd_finalize_kernelINS_22Kernel_traits_finalizeILj6144E13__nv_bfloat16S2_S2_fjLj1024ELj4ENS_18Kernel_traits_baseILj6144ES2_S2_S2_fjLj1024EEEEEEEvNS_9BwdParamsE,@function
        .size           _ZN10layer_norm22ln_bwd_finalize_kernelINS_22Kernel_traits_finalizeILj6144E13__nv_bfloat16S2_S2_fjLj1024ELj4ENS_18Kernel_traits_baseILj6144ES2_S2_S2_fjLj1024EEEEEEEvNS_9BwdParamsE,(.L_x_5536 - _ZN10layer_norm22ln_bwd_finalize_kernelINS_22Kernel_traits_finalizeILj6144E13__nv_bfloat16S2_S2_fjLj1024ELj4ENS_18Kernel_traits_baseILj6144ES2_S2_S2_fjLj1024EEEEEEEvNS_9BwdParamsE)
        .other          _ZN10layer_norm22ln_bwd_finalize_kernelINS_22Kernel_traits_finalizeILj6144E13__nv_bfloat16S2_S2_fjLj1024ELj4ENS_18Kernel_traits_baseILj6144ES2_S2_S2_fjLj1024EEEEEEEvNS_9BwdParamsE,@"STO_CUDA_ENTRY STV_DEFAULT"
_ZN10layer_norm22ln_bwd_finalize_kernelINS_22Kernel_traits_finalizeILj6144E13__nv_bfloat16S2_S2_fjLj1024ELj4ENS_18Kernel_traits_baseILj6144ES2_S2_S2_fjLj1024EEEEEEEvNS_9BwdParamsE:
.text._ZN10layer_norm22ln_bwd_finalize_kernelINS_22Kernel_traits_finalizeILj6144E13__nv_bfloat16S2_S2_fjLj1024ELj4ENS_18Kernel_traits_baseILj6144ES2_S2_S2_fjLj1024EEEEEEEvNS_9BwdParamsE:
        /* <DEDUP_REMOVED lines=25> */
.L_x_3458:
        /* <DEDUP_REMOVED lines=28> */
.L_x_3451:
        /* <DEDUP_REMOVED lines=33> */
.L_x_3450:
[----:B------:R-:W-:Y:S05]  /*0560*/  BSYNC B1 ;  /* 0x0000000000017941 */ /* 0x000fea0003800000 */
.L_x_3449:
        /* <DEDUP_REMOVED lines=23> */
.L_x_3453:
[----:B------:R-:W-:Y:S05]  /*06e0*/  BSYNC B1 ;  /* 0x0000000000017941 */ /* 0x000fea0003800000 */
.L_x_3452:
        /* <DEDUP_REMOVED lines=11> */
.L_x_3448:
[----:B------:R-:W-:Y:S05]  /*07a0*/  BSYNC B0 ;  /* 0x0000000000007941 */ /* 0x000fea0003800000 */
.L_x_3447:
        /* <DEDUP_REMOVED lines=29> */
.L_x_3469:
[----:B------:R-:W-:Y:S01]  /*0980*/  @!P1 SHF.R.U32.HI R12, RZ, 0x3, R0 ;  /* 0x00000003ff0c9819 */ /* 0x000fe20000011600 */
[----:B---3--:R-:W-:Y:S01]  /*0990*/  FADD.FTZ R14, R9, R14 ;  /* 0x0000000e090e7221 */ /* 0x008fe20000010000 */
[----:B--2---:R-:W-:Y:S02]  /*09a0*/  FADD.FTZ R11, R10, R11 ;  /* 0x0000000b0a0b7221 */ /* 0x004fe40000010000 */
[----:B------:R-:W-:-:S05]  /*09b0*/  @!P1 LOP3.LUT R12, R12, 0x1ffffffc, RZ, 0xc0, !PT ;  /* 0x1ffffffc0c0c9812 */ /* 0x000fca00078ec0ff */
[----:B------:R2:W-:Y:S04]  /*09c0*/  @!P1 STS [R12+UR4+0x2000], R14 ;  /* 0x0020000e0c009988 */ /* 0x0005e80008000804 */
[----:B------:R2:W-:Y:S02]  /*09d0*/  @!P1 STS [R12+UR4+0x2080], R11 ;  /* 0x0020800b0c009988 */ /* 0x0005e40008000804 */
.L_x_3454:
        /* <DEDUP_REMOVED lines=14> */
.L_x_3457:
[----:B------:R-:W-:Y:S05]  /*0ac0*/  BSYNC B0 ;  /* 0x0000000000007941 */ /* 0x000fea0003800000 */
.L_x_3456:
[C---:B------:R-:W-:Y:S02]  /*0ad0*/  ISETP.GT.U32.AND P1, PT, R3.reuse, -0x1801, PT ;  /* 0xffffe7ff0300780c */ /* 0x040fe40003f24070 */
[----:B------:R-:W-:Y:S02]  /*0ae0*/  IADD3 R3, R3, 0x1800, RZ ;  /* 0x0000180003037810 */ /* 0x000fe40007ffe0ff */
[----:B------:R-:W-:-:S09]  /*0af0*/  IADD3 R5, R5, 0xc00, RZ ;  /* 0x00000c0005057810 */ /* 0x000fd20007ffe0ff */
[----:B------:R-:W-:Y:S05]  /*0b00*/  @P1 BRA `(.L_x_3458) ;  /* 0xfffffff400a01947 */ /* 0x000fea000383ffff */
[----:B------:R-:W-:Y:S05]  /*0b10*/  EXIT ;  /* 0x000000000000794d */ /* 0x000fea0003800000 */
.L_x_3455:
[----:B------:R-:W-:Y:S01]  /*0b20*/  HFMA2.MMA R19, -RZ, RZ, 0, 5.9604644775390625e-08 ;  /* 0x00000001ff137435 */ /* 0x000fe200000001ff */
[----:B---3--:R-:W-:Y:S01]  /*0b30*/  IMAD.MOV.U32 R20, RZ, RZ, R10 ;  /* 0x000000ffff147224 */ /* 0x008fe200078e000a */
[----:B------:R-:W-:Y:S02]  /*0b40*/  MOV R22, 0x1f ;  /* 0x0000001f00167802 */ /* 0x000fe40000000f00 */
[----:B------:R-:W-:-:S07]  /*0b50*/  MOV R17, 0xffffffff ;  /* 0xffffffff00117802 */ /* 0x000fce0000000f00 */
[----:B012---:R-:W-:Y:S05]  /*0b60*/  WARPSYNC.COLLECTIVE R17, `(.L_x_3459) ;  /* 0x0000000011087348 */ /* 0x007fea0003c00000 */
[----:B------:R3:W4:Y:S02]  /*0b70*/  SHFL.BFLY P2, R18, R20, R19, R22 ;  /* 0x0c00001314127389 */ /* 0x0007240000040016 */
[----:B01234-:R-:W-:Y:S01]  /*0b80*/  ENDCOLLECTIVE ;  /* 0x000000000000791b */ /* 0x01ffe20003800000 */
.L_x_3459:
[----:B------:R-:W-:Y:S01]  /*0b90*/  HFMA2.MMA R19, -RZ, RZ, 0, 1.1920928955078125e-07 ;  /* 0x00000002ff137435 */ /* 0x000fe200000001ff */
[----:B------:R-:W-:-:S04]  /*0ba0*/  IMAD.MOV.U32 R11, RZ, RZ, R18 ;  /* 0x000000ffff0b7224 */ /* 0x000fc800078e0012 */
[----:B------:R-:W-:-:S05]  /*0bb0*/  FADD.FTZ R11, R10, R11 ;  /* 0x0000000b0a0b7221 */ /* 0x000fca0000010000 */
[----:B------:R-:W-:-:S07]  /*0bc0*/  MOV R20, R11 ;  /* 0x0000000b00147202 */ /* 0x000fce0000000f00 */
[----:B------:R-:W-:Y:S05]  /*0bd0*/  WARPSYNC.COLLECTIVE R17, `(.L_x_3460) ;  /* 0x0000000011087348 */ /* 0x000fea0003c00000 */
[----:B------:R0:W1:Y:S02]  /*0be0*/  SHFL.BFLY P2, R18, R20, R19, R22 ;  /* 0x0c00001314127389 */ /* 0x0000640000040016 */
[----:B01----:R-:W-:Y:S01]  /*0bf0*/  ENDCOLLECTIVE ;  /* 0x000000000000791b */ /* 0x003fe20003800000 */
.L_x_3460:
[----:B------:R-:W-:Y:S01]  /*0c00*/  HFMA2.MMA R19, -RZ, RZ, 0, 2.384185791015625e-07 ;  /* 0x00000004ff137435 */ /* 0x000fe200000001ff */
[----:B------:R-:W-:-:S05]  /*0c10*/  MOV R12, R18 ;  /* 0x00000012000c7202 */ /* 0x000fca0000000f00 */
[----:B------:R-:W-:-:S04]  /*0c20*/  FADD.FTZ R12, R11, R12 ;  /* 0x0000000c0b0c7221 */ /* 0x000fc80000010000 */
[----:B------:R-:W-:-:S07]  /*0c30*/  IMAD.MOV.U32 R20, RZ, RZ, R12 ;  /* 0x000000ffff147224 */ /* 0x000fce00078e000c */
[----:B------:R-:W-:Y:S05]  /*0c40*/  WARPSYNC.COLLECTIVE R17, `(.L_x_3461) ;  /* 0x0000000011087348 */ /* 0x000fea0003c00000 */
[----:B------:R0:W1:Y:S02]  /*0c50*/  SHFL.BFLY P2, R18, R20, R19, R22 ;  /* 0x0c00001314127389 */ /* 0x0000640000040016 */
[----:B01----:R-:W-:Y:S01]  /*0c60*/  ENDCOLLECTIVE ;  /* 0x000000000000791b */ /* 0x003fe20003800000 */
.L_x_3461:
[----:B------:R-:W-:Y:S01]  /*0c70*/  IMAD.MOV.U32 R19, RZ, RZ, 0x8 ;  /* 0x00000008ff137424 */ /* 0x000fe200078e00ff */
[----:B------:R-:W-:-:S05]  /*0c80*/  MOV R13, R18 ;  /* 0x00000012000d7202 */ /* 0x000fca0000000f00 */
[----:B------:R-:W-:-:S05]  /*0c90*/  FADD.FTZ R13, R12, R13 ;  /* 0x0000000d0c0d7221 */ /* 0x000fca0000010000 */
[----:B------:R-:W-:-:S07]  /*0ca0*/  MOV R20, R13 ;  /* 0x0000000d00147202 */ /* 0x000fce0000000f00 */
[----:B------:R-:W-:Y:S05]  /*0cb0*/  WARPSYNC.COLLECTIVE R17, `(.L_x_3462) ;  /* 0x0000000011087348 */ /* 0x000fea0003c00000 */
[----:B------:R0:W1:Y:S02]  /*0cc0*/  SHFL.BFLY P2, R18, R20, R19, R22 ;  /* 0x0c00001314127389 */ /* 0x0000640000040016 */
[----:B01----:R-:W-:Y:S01]  /*0cd0*/  ENDCOLLECTIVE ;  /* 0x000000000000791b */ /* 0x003fe20003800000 */
.L_x_3462:
[----:B------:R-:W-:Y:S01]  /*0ce0*/  HFMA2.MMA R19, -RZ, RZ, 0, 9.5367431640625e-07 ;  /* 0x00000010ff137435 */ /* 0x000fe200000001ff */
[----:B------:R-:W-:-:S05]  /*0cf0*/  MOV R10, R18 ;  /* 0x00000012000a7202 */ /* 0x000fca0000000f00 */
[----:B------:R-:W-:-:S05]  /*0d00*/  FADD.FTZ R10, R13, R10 ;  /* 0x0000000a0d0a7221 */ /* 0x000fca0000010000 */
[----:B------:R-:W-:-:S07]  /*0d10*/  MOV R20, R10 ;  /* 0x0000000a00147202 */ /* 0x000fce0000000f00 */
[----:B------:R-:W-:Y:S05]  /*0d20*/  WARPSYNC.COLLECTIVE R17, `(.L_x_3463) ;  /* 0x0000000011087348 */ /* 0x000fea0003c00000 */
[----:B------:R0:W1:Y:S02]  /*0d30*/  SHFL.BFLY P2, R18, R20, R19, R22 ;  /* 0x0c00001314127389 */ /* 0x0000640000040016 */
[----:B01----:R-:W-:Y:S01]  /*0d40*/  ENDCOLLECTIVE ;  /* 0x000000000000791b */ /* 0x003fe20003800000 */
.L_x_3463:
[----:B------:R-:W-:Y:S01]  /*0d50*/  HFMA2.MMA R19, -RZ, RZ, 0, 5.9604644775390625e-08 ;  /* 0x00000001ff137435 */ /* 0x000fe200000001ff */
[----:B------:R-:W-:Y:S01]  /*0d60*/  MOV R20, R9 ;  /* 0x0000000900147202 */ /* 0x000fe20000000f00 */
[----:B------:R-:W-:-:S09]  /*0d70*/  IMAD.MOV.U32 R11, RZ, RZ, R18 ;  /* 0x000000ffff0b7224 */ /* 0x000fd200078e0012 */
[----:B------:R-:W-:Y:S05]  /*0d80*/  WARPSYNC.COLLECTIVE R17, `(.L_x_3464) ;  /* 0x0000000011087348 */ /* 0x000fea0003c00000 */
[----:B------:R0:W1:Y:S02]  /*0d90*/  SHFL.BFLY P2, R18, R20, R19, R22 ;  /* 0x0c00001314127389 */ /* 0x0000640000040016 */
[----:B01----:R-:W-:Y:S01]  /*0da0*/  ENDCOLLECTIVE ;  /* 0x000000000000791b */ /* 0x003fe20003800000 */
.L_x_3464:
[----:B------:R-:W-:Y:S01]  /*0db0*/  HFMA2.MMA R19, -RZ, RZ, 0, 1.1920928955078125e-07 ;  /* 0x00000002ff137435 */ /* 0x000fe200000001ff */
[----:B------:R-:W-:-:S05]  /*0dc0*/  MOV R12, R18 ;  /* 0x00000012000c7202 */ /* 0x000fca0000000f00 */
[----:B------:R-:W-:-:S04]  /*0dd0*/  FADD.FTZ R14, R9, R12 ;  /* 0x0000000c090e7221 */ /* 0x000fc80000010000 */
[----:B------:R-:W-:-:S07]  /*0de0*/  IMAD.MOV.U32 R20, RZ, RZ, R14 ;  /* 0x000000ffff147224 */ /* 0x000fce00078e000e */
[----:B------:R-:W-:Y:S05]  /*0df0*/  WARPSYNC.COLLECTIVE R17, `(.L_x_3465) ;  /* 0x0000000011087348 */ /* 0x000fea0003c00000 */
[----:B------:R0:W1:Y:S02]  /*0e00*/  SHFL.BFLY P2, R18, R20, R19, R22 ;  /* 0x0c00001314127389 */ /* 0x0000640000040016 */
[----:B01----:R-:W-:Y:S01]  /*0e10*/  ENDCOLLECTIVE ;  /* 0x000000000000791b */ /* 0x003fe20003800000 */
.L_x_3465:
[----:B------:R-:W-:Y:S01]  /*0e20*/  IMAD.MOV.U32 R19, RZ, RZ, 0x4 ;  /* 0x00000004ff137424 */ /* 0x000fe200078e00ff */
[----:B------:R-:W-:-:S05]  /*0e30*/  MOV R13, R18 ;  /* 0x00000012000d7202 */ /* 0x000fca0000000f00 */
[----:B------:R-:W-:-:S05]  /*0e40*/  FADD.FTZ R15, R14, R13 ;  /* 0x0000000d0e0f7221 */ /* 0x000fca0000010000 */
[----:B------:R-:W-:-:S07]  /*0e50*/  MOV R20, R15 ;  /* 0x0000000f00147202 */ /* 0x000fce0000000f00 */
[----:B------:R-:W-:Y:S05]  /*0e60*/  WARPSYNC.COLLECTIVE R17, `(.L_x_3466) ;  /* 0x0000000011087348 */ /* 0x000fea0003c00000 */
[----:B------:R0:W1:Y:S02]  /*0e70*/  SHFL.BFLY P2, R18, R20, R19, R22 ;  /* 0x0c00001314127389 */ /* 0x0000640000040016 */
[----:B01----:R-:W-:Y:S01]  /*0e80*/  ENDCOLLECTIVE ;  /* 0x000000000000791b */ /* 0x003fe20003800000 */
.L_x_3466:
[----:B------:R-:W-:Y:S01]  /*0e90*/  HFMA2.MMA R19, -RZ, RZ, 0, 4.76837158203125e-07 ;  /* 0x00000008ff137435 */ /* 0x000fe200000001ff */
[----:B------:R-:W-:-:S05]  /*0ea0*/  MOV R16, R18 ;  /* 0x0000001200107202 */ /* 0x000fca0000000f00 */
[----:B------:R-:W-:-:S05]  /*0eb0*/  FADD.FTZ R16, R15, R16 ;  /* 0x000000100f107221 */ /* 0x000fca0000010000 */
[----:B------:R-:W-:-:S07]  /*0ec0*/  MOV R20, R16 ;  /* 0x0000001000147202 */ /* 0x000fce0000000f00 */
[----:B------:R-:W-:Y:S05]  /*0ed0*/  WARPSYNC.COLLECTIVE R17, `(.L_x_3467) ;  /* 0x0000000011087348 */ /* 0x000fea0003c00000 */
[----:B------:R0:W1:Y:S02]  /*0ee0*/  SHFL.BFLY P2, R18, R20, R19, R22 ;  /* 0x0c00001314127389 */ /* 0x0000640000040016 */
[----:B01----:R-:W-:Y:S01]  /*0ef0*/  ENDCOLLECTIVE ;  /* 0x000000000000791b */ /* 0x003fe20003800000 */
.L_x_3467:
[----:B------:R-:W-:Y:S01]  /*0f00*/  HFMA2.MMA R19, -RZ, RZ, 0, 9.5367431640625e-07 ;  /* 0x00000010ff137435 */ /* 0x000fe200000001ff */
[----:B------:R-:W-:-:S04]  /*0f10*/  IMAD.MOV.U32 R9, RZ, RZ, R18 ;  /* 0x000000ffff097224 */ /* 0x000fc800078e0012 */
[----:B------:R-:W-:-:S05]  /*0f20*/  FADD.FTZ R9, R16, R9 ;  /* 0x0000000910097221 */ /* 0x000fca0000010000 */
[----:B------:R-:W-:-:S07]  /*0f30*/  MOV R20, R9 ;  /* 0x0000000900147202 */ /* 0x000fce0000000f00 */
[----:B------:R-:W-:Y:S05]  /*0f40*/  WARPSYNC.COLLECTIVE R17, `(.L_x_3468) ;  /* 0x0000000011087348 */ /* 0x000fea0003c00000 */
[----:B------:R0:W1:Y:S02]  /*0f50*/  SHFL.BFLY P2, R18, R20, R19, R22 ;  /* 0x0c00001314127389 */ /* 0x0000640000040016 */
[----:B01----:R-:W-:Y:S01]  /*0f60*/  ENDCOLLECTIVE ;  /* 0x000000000000791b */ /* 0x003fe20003800000 */
.L_x_3468:
[----:B------:R-:W-:Y:S01]  /*0f70*/  MOV R14, R18 ;  /* 0x00000012000e7202 */ /* 0x000fe20000000f00 */
[----:B------:R-:W-:Y:S06]  /*0f80*/  BRA `(.L_x_3469) ;  /* 0xfffffff8007c7947 */ /* 0x000fec000383ffff */
.L_x_3470:
        /* <DEDUP_REMOVED lines=15> */
.L_x_5536:


//--------------------- .text._ZN10layer_norm13ln_bwd_kernelINS_13Kernel_traitsI13__nv_bfloat16S2_S2_fjLj6144ELj1ELj1ELj8ELj16ENS_18Kernel_traits_baseILj6144ES2_S2_S2_fjLj256EEEEEEEvNS_9BwdParamsE --------------------------
	.section	.text._ZN10layer_norm13ln_bwd_kernelINS_13Kernel_traitsI13__nv_bfloat16S2_S2_fjLj6144ELj1ELj1ELj8ELj16ENS_18Kernel_traits_baseILj6144ES2_S2_S2_fjLj256EEEEEEEvNS_9BwdParamsE,"ax",@progbits
	.align	128
        .global         _ZN10layer_norm13ln_bwd_kernelINS_13Kernel_traitsI13__nv_bfloat16S2_S2_fjLj6144ELj1ELj1ELj8ELj16ENS_18Kernel_traits_baseILj6144ES2_S2_S2_fjLj256EEEEEEEvNS_9BwdParamsE
        .type           _ZN10layer_norm13ln_bwd_kernelINS_13Kernel_traitsI13__nv_bfloat16S2_S2_fjLj6144ELj1ELj1ELj8ELj16ENS_18Kernel_traits_baseILj6144ES2_S2_S2_fjLj256EEEEEEEvNS_9BwdParamsE,@function
        .size           _ZN10layer_norm13ln_bwd_kernelINS_13Kernel_traitsI13__nv_bfloat16S2_S2_fjLj6144ELj1ELj1ELj8ELj16ENS_18Kernel_traits_baseILj6144ES2_S2_S2_fjLj256EEEEEEEvNS_9BwdParamsE,(.L_x_5537 - _ZN10layer_norm13ln_bwd_kernelINS_13Kernel_traitsI13__nv_bfloat16S2_S2_fjLj6144ELj1ELj1ELj8ELj16ENS_18Kernel_traits_baseILj6144ES2_S2_S2_fjLj256EEEEEEEvNS_9BwdParamsE)
        .other          _ZN10layer_norm13ln_bwd_kernelINS_13Kernel_traitsI13__nv_bfloat16S2_S2_fjLj6144ELj1ELj1ELj8ELj16ENS_18Kernel_traits_baseILj6144ES2_S2_S2_fjLj256EEEEEEEvNS_9BwdParamsE,@"STO_CUDA_ENTRY STV_DEFAULT"
_ZN10layer_norm13ln_bwd_kernelINS_13Kernel_traitsI13__nv_bfloat16S2_S2_fjLj6144ELj1ELj1ELj8ELj16ENS_18Kernel_traits_baseILj6144ES2_S2_S2_fjLj256EEEEEEEvNS_9BwdParamsE:
.text._ZN10layer_norm13ln_bwd_kernelINS_13Kernel_traitsI13__nv_bfloat16S2_S2_fjLj6144ELj1ELj1ELj8ELj16ENS_18Kernel_traits_baseILj6144ES2_S2_S2_fjLj256EEEEEEEvNS_9BwdParamsE:
        /* <DEDUP_REMOVED lines=16> */
[----:B------:R-:W-:Y:S01]  /*0100*/  SHF.R.U32.HI R100, RZ, 0x8, R160 ;  /* 0x00000008ff647819 */ /* 0x000fe200000116a0 */
[----:B------:R-:W5:Y:S01]  /*0110*/  @P0 LDG.E.128 R24, desc[UR6][R4.64] ;  /* 0x0000000604180981 */ /* 0x000f62000c1e1d00 */
[----:B------:R-:W-:Y:S01]  /*0120*/  IADD3.X R3, RZ, UR5, RZ, P1, !PT ;  /* 0x00000005ff037c10 */ /* 0x000fe20008ffe4ff */
[----:B------:R-:W-:Y:S01]  /*0130*/  ULDC UR5, c[0x0][0x214] ;  /* 0x0000850000057ab9 */ /* 0x000fe20000000800 */
[----:B------:R-:W-:Y:S01]  /*0140*/  CS2R R46, SRZ ;  /* 0x00000000002e7805 */ /* 0x000fe2000001ff00 */
[----:B------:R-:W5:Y:S01]  /*0150*/  @P0 LDG.E.128 R32, desc[UR6][R4.64+0x1000] ;  /* 0x0010000604200981 */ /* 0x000f62000c1e1d00 */
[----:B------:R-:W-:-:S02]  /*0160*/  CS2R R44, SRZ ;  /* 0x00000000002c7805 */ /* 0x000fc4000001ff00 */
[----:B------:R-:W-:Y:S02]  /*0170*/  CS2R R58, SRZ ;  /* 0x00000000003a7805 */ /* 0x000fe4000001ff00 */
[----:B------:R-:W-:Y:S01]  /*0180*/  CS2R R56, SRZ ;  /* 0x0000000000387805 */ /* 0x000fe2000001ff00 */
[----:B------:R1:W5:Y:S01]  /*0190*/  @P0 LDG.E.128 R36, desc[UR6][R4.64+0x2000] ;  /* 0x0020000604240981 */ /* 0x000362000c1e1d00 */
        /* <DEDUP_REMOVED lines=13> */
[----:B0-----:R-:W-:Y:S02]  /*0270*/  IADD3 R101, R100, UR4, RZ ;  /* 0x0000000464657c10 */ /* 0x001fe4000fffe0ff */
[----:B------:R-:W-:Y:S02]  /*0280*/  CS2R R76, SRZ ;  /* 0x00000000004c7805 */ /* 0x000fe4000001ff00 */
[----:B------:R-:W-:-:S02]  /*0290*/  CS2R R62, SRZ ;  /* 0x00000000003e7805 */ /* 0x000fc4000001ff00 */
[----:B------:R-:W-:Y:S02]  /*02a0*/  CS2R R60, SRZ ;  /* 0x00000000003c7805 */ /* 0x000fe4000001ff00 */
[----:B------:R-:W-:Y:S02]  /*02b0*/  ISETP.GE.AND P1, PT, R101, UR5, PT ;  /* 0x0000000565007c0c */ /* 0x000fe4000bf26270 */
[----:B------:R-:W-:Y:S02]  /*02c0*/  CS2R R14, SRZ ;  /* 0x00000000000e7805 */ /* 0x000fe4000001ff00 */
[----:B------:R-:W-:Y:S02]  /*02d0*/  CS2R R12, SRZ ;  /* 0x00000000000c7805 */ /* 0x000fe4000001ff00 */
[----:B------:R-:W-:Y:S02]  /*02e0*/  CS2R R6, SRZ ;  /* 0x0000000000067805 */ /* 0x000fe4000001ff00 */
[----:B-1----:R-:W-:-:S02]  /*02f0*/  CS2R R4, SRZ ;  /* 0x0000000000047805 */ /* 0x002fc4000001ff00 */
[----:B------:R-:W-:-:S03]  /*0300*/  LOP3.LUT R28, R160, 0xff, RZ, 0xc0, !PT ;  /* 0x000000ffa01c7812 */ /* 0x000fc600078ec0ff */
[----:B------:R-:W-:Y:S05]  /*0310*/  @P1 BRA `(.L_x_3471) ;  /* 0x0000002800781947 */ /* 0x000fea0003800000 */
[----:B------:R-:W2:Y:S04]  /*0320*/  LDG.E.128 R4, desc[UR6][R2.64] ;  /* 0x0000000602047981 */ /* 0x000ea8000c1e1d00 */
[----:B------:R-:W3:Y:S04]  /*0330*/  LDG.E.128 R8, desc[UR6][R2.64+0x1000] ;  /* 0x0010000602087981 */ /* 0x000ee8000c1e1d00 */
[----:B------:R-:W4:Y:S01]  /*0340*/  LDG.E.128 R12, desc[UR6][R2.64+0x2000] ;  /* 0x00200006020c7981 */ /* 0x000f22000c1e1d00 */
[----:B------:R-:W0:Y:S01]  /*0350*/  S2UR UR5, SR_CgaCtaId ;  /* 0x00000000000579c3 */ /* 0x000e220000008800 */
[----:B------:R-:W-:Y:S01]  /*0360*/  UMOV UR4, 0x400 ;  /* 0x0000040000047882 */ /* 0x000fe20000000000 */
[----:B-----5:R-:W-:Y:S01]  /*0370*/  @P0 PRMT R103, R24, 0x7632, R103 ;  /* 0x0000763218670816 */ /* 0x020fe20000000067 */
[----:B------:R-:W-:Y:S01]  /*0380*/  HFMA2.MMA R136, -RZ, RZ, 0, 5.9604644775390625e-08 ;  /* 0x00000001ff887435 */ /* 0x000fe200000001ff */
[----:B------:R-:W-:Y:S01]  /*0390*/  @P0 PRMT R104, R25, 0x7632, R104 ;  /* 0x0000763219680816 */ /* 0x000fe20000000068 */
[----:B------:R-:W-:Y:S01]  /*03a0*/  HFMA2.MMA R87, -RZ, RZ, 0, 0 ;  /* 0x00000000ff577435 */ /* 0x000fe200000001ff */
        /* <DEDUP_REMOVED lines=8> */
[----:B------:R-:W-:-:S02]  /*0430*/  @P0 PRMT R109, R34, 0x7632, R109 ;  /* 0x00007632226d0816 */ /* 0x000fc4000000006d */
[----:B------:R-:W-:Y:S02]  /*0440*/  CS2R R48, SRZ ;  /* 0x0000000000307805 */ /* 0x000fe4000001ff00 */
[----:B------:R-:W-:Y:S02]  /*0450*/  @P0 PRMT R110, R35, 0x7632, R110 ;  /* 0x00007632236e0816 */ /* 0x000fe4000000006e */
[----:B------:R-:W-:Y:S02]  /*0460*/  CS2R R52, SRZ ;  /* 0x0000000000347805 */ /* 0x000fe4000001ff00 */
[----:B------:R-:W-:Y:S02]  /*0470*/  @P0 PRMT R111, R36, 0x7632, R111 ;  /* 0x00007632246f0816 */ /* 0x000fe4000000006f */
[----:B------:R-:W-:Y:S02]  /*0480*/  CS2R R46, SRZ ;  /* 0x00000000002e7805 */ /* 0x000fe4000001ff00 */
[----:B------:R-:W-:-:S02]  /*0490*/  @P0 PRMT R112, R37, 0x7632, R112 ;  /* 0x0000763225700816 */ /* 0x000fc40000000070 */
[----:B------:R-:W-:Y:S02]  /*04a0*/  CS2R R40, SRZ ;  /* 0x0000000000287805 */ /* 0x000fe4000001ff00 */
[----:B------:R-:W-:Y:S02]  /*04b0*/  @P0 PRMT R113, R38, 0x7632, R113 ;  /* 0x0000763226710816 */ /* 0x000fe40000000071 */
[----:B------:R-:W-:Y:S01]  /*04c0*/  CS2R R44, SRZ ;  /* 0x00000000002c7805 */ /* 0x000fe2000001ff00 */
[----:B0-----:R-:W-:Y:S01]  /*04d0*/  ULEA UR4, UR5, UR4, 0x18 ;  /* 0x0000000405047291 */ /* 0x001fe2000f8ec03f */
[----:B------:R-:W-:Y:S02]  /*04e0*/  @P0 PRMT R116, R39, 0x7632, R116 ;  /* 0x0000763227740816 */ /* 0x000fe40000000074 */
        /* <DEDUP_REMOVED lines=28> */
[----:B------:R-:W-:Y:S02]  /*06b0*/  MOV R71, RZ ;  /* 0x000000ff00477202 */ /* 0x000fe40000000f00 */
        /* <DEDUP_REMOVED lines=15> */
[----:B------:R-:W-:Y:S02]  /*07b0*/  IADD3 R115, R100, 0x8, RZ ;  /* 0x0000000864737810 */ /* 0x000fe40007ffe0ff */
[----:B------:R-:W-:Y:S02]  /*07c0*/  MOV R114, UR4 ;  /* 0x0000000400727c02 */ /* 0x000fe40008000f00 */
[----:B--2---:R-:W-:Y:S02]  /*07d0*/  PRMT R117, R4, 0x7632, R117 ;  /* 0x0000763204757816 */ /* 0x004fe40000000075 */
[----:B------:R-:W-:Y:S02]  /*07e0*/  PRMT R118, R5, 0x7632, R118 ;  /* 0x0000763205767816 */ /* 0x000fe40000000076 */
[----:B------:R-:W-:Y:S02]  /*07f0*/  PRMT R119, R6, 0x7632, R119 ;  /* 0x0000763206777816 */ /* 0x000fe40000000077 */
[----:B------:R-:W-:-:S02]  /*0800*/  PRMT R120, R7, 0x7632, R120 ;  /* 0x0000763207787816 */ /* 0x000fc40000000078 */
[----:B---3--:R-:W-:Y:S02]  /*0810*/  PRMT R121, R8, 0x7632, R121 ;  /* 0x0000763208797816 */ /* 0x008fe40000000079 */
[----:B------:R-:W-:Y:S02]  /*0820*/  PRMT R122, R9, 0x7632, R122 ;  /* 0x00007632097a7816 */ /* 0x000fe4000000007a */
[----:B------:R-:W-:Y:S02]  /*0830*/  PRMT R123, R10, 0x7632, R123 ;  /* 0x000076320a7b7816 */ /* 0x000fe4000000007b */
[----:B------:R-:W-:Y:S02]  /*0840*/  PRMT R124, R11, 0x7632, R124 ;  /* 0x000076320b7c7816 */ /* 0x000fe4000000007c */
[----:B----4-:R-:W-:Y:S02]  /*0850*/  PRMT R125, R12, 0x7632, R125 ;  /* 0x000076320c7d7816 */ /* 0x010fe4000000007d */
[----:B------:R-:W-:-:S02]  /*0860*/  PRMT R126, R13, 0x7632, R126 ;  /* 0x000076320d7e7816 */ /* 0x000fc4000000007e */
[----:B------:R-:W-:Y:S02]  /*0870*/  PRMT R127, R14, 0x7632, R127 ;  /* 0x000076320e7f7816 */ /* 0x000fe4000000007f */
[----:B------:R-:W-:Y:S02]  /*0880*/  PRMT R128, R15, 0x7632, R128 ;  /* 0x000076320f807816 */ /* 0x000fe40000000080 */
        /* <DEDUP_REMOVED lines=24> */
.L_x_3474:
[----:B0-----:R-:W0:Y:S01]  /*0a10*/  @P0 LDC.64 R4, c[0x0][0x228] ;  /* 0x00008a00ff040b82 */ /* 0x001e220000000a00 */
[----:B------:R-:W-:-:S05]  /*0a20*/  IMAD R129, R101, 0x300, RZ ;  /* 0x0000030065817824 */ /* 0x000fca00078e02ff */
[----:B------:R-:W-:Y:S02]  /*0a30*/  LOP3.LUT R129, R129, R28, RZ, 0xfc, !PT ;  /* 0x0000001c81817212 */ /* 0x000fe400078efcff */
[----:B------:R-:W1:Y:S08]  /*0a40*/  @P0 LDC.64 R8, c[0x0][0x228] ;  /* 0x00008a00ff080b82 */ /* 0x000e700000000a00 */
[----:B------:R-:W2:Y:S01]  /*0a50*/  @P0 LDC.64 R12, c[0x0][0x228] ;  /* 0x00008a00ff0c0b82 */ /* 0x000ea20000000a00 */
[----:B0-----:R-:W-:-:S07]  /*0a60*/  @P0 LEA R4, P1, R129, R4, 0x4 ;  /* 0x0000000481040211 */ /* 0x001fce00078220ff */
[----:B------:R-:W0:Y:S01]  /*0a70*/  @!P0 LDC.64 R16, c[0x0][0x220] ;  /* 0x00008800ff108b82 */ /* 0x000e220000000a00 */
[----:B------:R-:W-:-:S07]  /*0a80*/  @P0 LEA.HI.X R5, R129, R5, RZ, 0x4, P1 ;  /* 0x0000000581050211 */ /* 0x000fce00008f24ff */
[----:B------:R-:W3:Y:S01]  /*0a90*/  @!P0 LDC.64 R2, c[0x0][0x230] ;  /* 0x00008c00ff028b82 */ /* 0x000ee20000000a00 */
[----:B------:R-:W4:Y:S01]  /*0aa0*/  @P0 LDG.E.128 R4, desc[UR6][R4.64] ;  /* 0x0000000604040981 */ /* 0x000f22000c1e1d00 */
[----:B------:R-:W-:-:S04]  /*0ab0*/  IADD3 R130, R129, 0x100, RZ ;  /* 0x0000010081827810 */ /* 0x000fc80007ffe0ff */
[C---:B-1----:R-:W-:Y:S02]  /*0ac0*/  @P0 LEA R8, P1, R130.reuse, R8, 0x4 ;  /* 0x0000000882080211 */ /* 0x042fe400078220ff */
[----:B------:R-:W1:Y:S02]  /*0ad0*/  @!P0 LDC.64 R26, c[0x0][0x220] ;  /* 0x00008800ff1a8b82 */ /* 0x000e640000000a00 */
[----:B------:R-:W-:Y:S02]  /*0ae0*/  @P0 LEA.HI.X R9, R130, R9, RZ, 0x4, P1 ;  /* 0x0000000982090211 */ /* 0x000fe400008f24ff */
[----:B------:R-:W-:-:S04]  /*0af0*/  IADD3 R131, R129, 0x200, RZ ;  /* 0x0000020081837810 */ /* 0x000fc80007ffe0ff */
[----:B------:R-:W5:Y:S01]  /*0b00*/  @P0 LDG.E.128 R8, desc[UR6][R8.64] ;  /* 0x0000000608080981 */ /* 0x000f62000c1e1d00 */
[C---:B--2---:R-:W-:Y:S01]  /*0b10*/  @P0 LEA R12, P1, R131.reuse, R12, 0x4 ;  /* 0x0000000c830c0211 */ /* 0x044fe200078220ff */
[----:B------:R-:W2:Y:S03]  /*0b20*/  LDC.64 R132, c[0x0][0x238] ;  /* 0x00008e00ff847b82 */ /* 0x000ea60000000a00 */
[----:B------:R-:W-:-:S05]  /*0b30*/  @P0 LEA.HI.X R13, R131, R13, RZ, 0x4, P1 ;  /* 0x0000000d830d0211 */ /* 0x000fca00008f24ff */
[----:B------:R-:W2:Y:S01]  /*0b40*/  @!P0 LDC.64 R134, c[0x0][0x220] ;  /* 0x00008800ff868b82 */ /* 0x000ea20000000a00 */
[----:B------:R-:W5:Y:S01]  /*0b50*/  @P0 LDG.E.128 R12, desc[UR6][R12.64] ;  /* 0x000000060c0c0981 */ /* 0x000f62000c1e1d00 */
[----:B0-----:R-:W-:-:S04]  /*0b60*/  @!P0 LEA R16, P1, R129, R16, 0x4 ;  /* 0x0000001081108211 */ /* 0x001fc800078220ff */
[----:B------:R-:W-:Y:S01]  /*0b70*/  @!P0 LEA.HI.X R17, R129, R17, RZ, 0x4, P1 ;  /* 0x0000001181118211 */ /* 0x000fe200008f24ff */
[----:B---3--:R-:W-:Y:S01]  /*0b80*/  @!P0 IMAD.WIDE R2, R101, 0x4, R2 ;  /* 0x0000000465028825 */ /* 0x008fe200078e0202 */
[----:B------:R-:W-:Y:S01]  /*0b90*/  @P0 MOV R0, RZ ;  /* 0x000000ff00000202 */ /* 0x000fe20000000f00 */
[----:B------:R-:W0:Y:S01]  /*0ba0*/  LDC.64 R24, c[0x0][0x268] ;  /* 0x00009a00ff187b82 */ /* 0x000e220000000a00 */
[----:B-1----:R-:W-:-:S04]  /*0bb0*/  @!P0 LEA R26, P1, R130, R26, 0x4 ;  /* 0x0000001a821a8211 */ /* 0x002fc800078220ff */
[----:B------:R-:W3:Y:S01]  /*0bc0*/  @!P0 LDG.E R0, desc[UR6][R2.64] ;  /* 0x0000000602008981 */ /* 0x000ee2000c1e1900 */
[----:B--2---:R-:W-:Y:S01]  /*0bd0*/  IMAD.WIDE R132, R101, 0x4, R132 ;  /* 0x0000000465847825 */ /* 0x004fe200078e0284 */
[----:B------:R-:W-:-:S05]  /*0be0*/  @!P0 LEA.HI.X R27, R130, R27, RZ, 0x4, P1 ;  /* 0x0000001b821b8211 */ /* 0x000fca00008f24ff */
[----:B------:R-:W2:Y:S01]  /*0bf0*/  LDG.E R132, desc[UR6][R132.64] ;  /* 0x0000000684847981 */ /* 0x000ea2000c1e1900 */
[----:B------:R-:W-:-:S04]  /*0c00*/  @!P0 LEA R134, P1, R131, R134, 0x4 ;  /* 0x0000008683868211 */ /* 0x000fc800078220ff */
[----:B------:R-:W-:Y:S01]  /*0c10*/  @!P0 LEA.HI.X R135, R131, R135, RZ, 0x4, P1 ;  /* 0x0000008783878211 */ /* 0x000fe200008f24ff */
[----:B0-----:R-:W-:-:S06]  /*0c20*/  IMAD.WIDE.U32 R20, R130, 0x10, R24 ;  /* 0x0000001082147825 */ /* 0x001fcc00078e0018 */
[----:B------:R-:W5:Y:S04]  /*0c30*/  LDG.E.128 R20, desc[UR6][R20.64] ;  /* 0x0000000614147981 */ /* 0x000f68000c1e1d00 */
[----:B------:R0:W4:Y:S04]  /*0c40*/  @!P0 LDG.E.128 R4, desc[UR6][R16.64] ;  /* 0x0000000610048981 */ /* 0x000128000c1e1d00 */
[----:B------:R-:W5:Y:S04]  /*0c50*/  @!P0 LDG.E.128 R8, desc[UR6][R26.64] ;  /* 0x000000061a088981 */ /* 0x000f68000c1e1d00 */
[----:B------:R1:W5:Y:S01]  /*0c60*/  @!P0 LDG.E.128 R12, desc[UR6][R134.64] ;  /* 0x00000006860c8981 */ /* 0x000362000c1e1d00 */
[----:B0-----:R-:W-:-:S06]  /*0c70*/  IMAD.WIDE.U32 R16, R129, 0x10, R24 ;  /* 0x0000001081107825 */ /* 0x001fcc00078e0018 */
[----:B------:R-:W5:Y:S01]  /*0c80*/  LDG.E.128 R16, desc[UR6][R16.64] ;  /* 0x0000000610107981 */ /* 0x000f62000c1e1d00 */
[----:B------:R-:W-:-:S06]  /*0c90*/  IMAD.WIDE.U32 R24, R131, 0x10, R24 ;  /* 0x0000001083187825 */ /* 0x000fcc00078e0018 */
[----:B------:R-:W5:Y:S01]  /*0ca0*/  LDG.E.128 R24, desc[UR6][R24.64] ;  /* 0x0000000618187981 */ /* 0x000f62000c1e1d00 */
[----:B------:R-:W-:Y:S08]  /*0cb0*/  @P0 MUFU.RCP R3, R117 ;  /* 0x0000007500030308 */ /* 0x000ff00000001000 */
[----:B------:R-:W0:Y:S08]  /*0cc0*/  @P0 MUFU.RCP R143, R86 ;  /* 0x00000056008f0308 */ /* 0x000e300000001000 */
[----:B------:R-:W1:Y:S08]  /*0cd0*/  @P0 MUFU.RCP R2, R83 ;  /* 0x0000005300020308 */ /* 0x000e700000001000 */
[----:B------:R-:W2:Y:S08]  /*0ce0*/  @P0 MUFU.RCP R139, R85 ;  /* 0x00000055008b0308 */ /* 0x000eb00000001000 */
[----:B------:R-:W5:Y:S08]  /*0cf0*/  @P0 MUFU.RCP R137, R84 ;  /* 0x0000005400890308 */ /* 0x000f700000001000 */
[----:B------:R-:W5:Y:S01]  /*0d00*/  @P0 MUFU.RCP R141, R119 ;  /* 0x00000077008d0308 */ /* 0x000f620000001000 */
[----:B------:R-:W-:-:S07]  /*0d10*/  LOP3.LUT P1, RZ, R136, 0xff, RZ, 0xc0, !PT ;  /* 0x000000ff88ff7812 */ /* 0x000fce000782c0ff */
[----:B------:R-:W5:Y:S08]  /*0d20*/  @P0 MUFU.RCP R135, R118 ;  /* 0x0000007600870308 */ /* 0x000f700000001000 */
[----:B------:R-:W5:Y:S08]  /*0d30*/  @P0 MUFU.RCP R148, R88 ;  /* 0x0000005800940308 */ /* 0x000f700000001000 */
[----:B------:R-:W5:Y:S08]  /*0d40*/  @P0 MUFU.RCP R145, R120 ;  /* 0x0000007800910308 */ /* 0x000f700000001000 */
[----:B------:R-:W-:Y:S08]  /*0d50*/  @P0 MUFU.RCP R156, R121 ;  /* 0x00000079009c0308 */ /* 0x000ff00000001000 */
[----:B------:R-:W-:Y:S01]  /*0d60*/  @P0 MUFU.RCP R158, R125 ;  /* 0x0000007d009e0308 */ /* 0x000fe20000001000 */
[----:B----4-:R-:W-:-:S02]  /*0d70*/  SHF.L.U32 R147, R4, 0x10, RZ ;  /* 0x0000001004937819 */ /* 0x010fc400000006ff */
[----:B------:R-:W-:Y:S02]  /*0d80*/  PRMT R4, R4, 0x7632, R4 ;  /* 0x0000763204047816 */ /* 0x000fe40000000004 */
[----:B------:R-:W-:Y:S02]  /*0d90*/  SHF.L.U32 R155, R7, 0x10, RZ ;  /* 0x00000010079b7819 */ /* 0x000fe400000006ff */
[----:B------:R-:W-:Y:S02]  /*0da0*/  SHF.L.U32 R4, R4, 0x10, RZ ;  /* 0x0000001004047819 */ /* 0x000fe400000006ff */
[----:B------:R-:W-:Y:S01]  /*0db0*/  SHF.L.U32 R153, R6, 0x10, RZ ;  /* 0x0000001006997819 */ /* 0x000fe200000006ff */
[----:B------:R-:W-:Y:S01]  /*0dc0*/  @P0 FADD.FTZ R138, -R82, R155 ;  /* 0x0000009b528a0221 */ /* 0x000fe20000010100 */
[----:B------:R-:W-:Y:S01]  /*0dd0*/  SHF.L.U32 R149, R5, 0x10, RZ ;  /* 0x0000001005957819 */ /* 0x000fe200000006ff */
[----:B------:R-:W-:Y:S01]  /*0de0*/  @P0 FADD.FTZ R140, -R103, R4 ;  /* 0x00000004678c0221 */ /* 0x000fe20000010100 */
[----:B------:R-:W-:-:S02]  /*0df0*/  PRMT R6, R6, 0x7632, R6 ;  /* 0x0000763206067816 */ /* 0x000fc40000000006 */
[----:B------:R-:W-:Y:S01]  /*0e00*/  PRMT R5, R5, 0x7632, R5 ;  /* 0x0000763205057816 */ /* 0x000fe20000000005 */
[----:B------:R-:W-:Y:S01]  /*0e10*/  @P0 FADD.FTZ R133, -R68, R147 ;  /* 0x0000009344850221 */ /* 0x000fe20000010100 */
[----:B------:R-:W-:Y:S01]  /*0e20*/  PRMT R7, R7, 0x7632, R7 ;  /* 0x0000763207077816 */ /* 0x000fe20000000007 */
[----:B0-----:R-:W-:Y:S01]  /*0e30*/  @P0 FMUL.FTZ R138, R138, R143 ;  /* 0x0000008f8a8a0220 */ /* 0x001fe20000410000 */
[----:B------:R-:W-:Y:S01]  /*0e40*/  @P0 FMUL.FTZ R140, R140, R3 ;  /* 0x000000038c8c0220 */ /* 0x000fe20000410000 */
[----:B------:R-:W-:Y:S01]  /*0e50*/  SHF.L.U32 R143, R6, 0x10, RZ ;  /* 0x00000010068f7819 */ /* 0x000fe200000006ff */
[--C-:B---3--:R-:W-:Y:S01]  /*0e60*/  @!P0 FADD.FTZ R3, R147, -R0.reuse ;  /* 0x8000000093038221 */ /* 0x108fe20000010000 */
[----:B------:R-:W-:Y:S01]  /*0e70*/  @P0 FADD.FTZ R136, -R72, R153 ;  /* 0x0000009948880221 */ /* 0x000fe20000010100 */
[----:B------:R-:W-:Y:S01]  /*0e80*/  SHF.L.U32 R151, R5, 0x10, RZ ;  /* 0x0000001005977819 */ /* 0x000fe200000006ff */
[--C-:B------:R-:W-:Y:S01]  /*0e90*/  @!P0 FADD.FTZ R5, R153, -R0.reuse ;  /* 0x8000000099058221 */ /* 0x100fe20000010000 */
[----:B-1----:R-:W-:Y:S01]  /*0ea0*/  @P0 FMUL.FTZ R133, R133, R2 ;  /* 0x0000000285850220 */ /* 0x002fe20000410000 */
[----:B------:R-:W-:Y:S01]  /*0eb0*/  SHF.L.U32 R157, R7, 0x10, RZ ;  /* 0x00000010079d7819 */ /* 0x000fe200000006ff */
[----:B------:R-:W-:Y:S01]  /*0ec0*/  @P0 FADD.FTZ R134, -R70, R149 ;  /* 0x0000009546860221 */ /* 0x000fe20000010100 */
[----:B--2---:R-:W-:Y:S01]  /*0ed0*/  @!P0 FMUL.FTZ R133, R132, R3 ;  /* 0x0000000384858220 */ /* 0x004fe20000410000 */
[----:B------:R-:W0:Y:S01]  /*0ee0*/  @P0 MUFU.RCP R7, R92 ;  /* 0x0000005c00070308 */ /* 0x000e220000001000 */
[----:B------:R-:W-:Y:S01]  /*0ef0*/  @P0 FMUL.FTZ R136, R136, R139 ;  /* 0x0000008b88880220 */ /* 0x000fe20000410000 */
[----:B------:R-:W-:Y:S01]  /*0f00*/  @P0 FADD.FTZ R144, -R105, R143 ;  /* 0x0000008f69900221 */ /* 0x000fe20000010100 */
[--C-:B------:R-:W-:Y:S01]  /*0f10*/  @!P0 FADD.FTZ R3, R149, -R0.reuse ;  /* 0x8000000095038221 */ /* 0x100fe20000010000 */
[----:B------:R-:W-:Y:S01]  /*0f20*/  @!P0 FMUL.FTZ R136, R132, R5 ;  /* 0x0000000584888220 */ /* 0x000fe20000410000 */
[----:B------:R-:W-:Y:S01]  /*0f30*/  @P0 FADD.FTZ R142, -R104, R151 ;  /* 0x00000097688e0221 */ /* 0x000fe20000010100 */
[----:B-----5:R-:W-:Y:S01]  /*0f40*/  SHF.L.U32 R147, R8, 0x10, RZ ;  /* 0x0000001008937819 */ /* 0x020fe200000006ff */
[--C-:B------:R-:W-:Y:S01]  /*0f50*/  @!P0 FADD.FTZ R5, R155, -R0.reuse ;  /* 0x800000009b058221 */ /* 0x100fe20000010000 */
[----:B------:R-:W-:Y:S01]  /*0f60*/  @P0 FMUL.FTZ R134, R134, R137 ;  /* 0x0000008986860220 */ /* 0x000fe20000410000 */
[----:B------:R-:W-:Y:S01]  /*0f70*/  @P0 FMUL.FTZ R144, R144, R141 ;  /* 0x0000008d90900220 */ /* 0x000fe20000410000 */
[----:B------:R-:W-:Y:S01]  /*0f80*/  @!P0 FMUL.FTZ R134, R132, R3 ;  /* 0x0000000384868220 */ /* 0x000fe20000410000 */
[--C-:B------:R-:W-:Y:S01]  /*0f90*/  @!P0 FADD.FTZ R3, R4, -R0.reuse ;  /* 0x8000000004038221 */ /* 0x100fe20000010000 */
[----:B------:R-:W1:Y:S01]  /*0fa0*/  @P0 MUFU.RCP R141, R96 ;  /* 0x00000060008d0308 */ /* 0x000e620000001000 */
[----:B------:R-:W-:Y:S01]  /*0fb0*/  @P0 FMUL.FTZ R142, R142, R135 ;  /* 0x000000878e8e0220 */ /* 0x000fe20000410000 */
[----:B------:R-:W-:Y:S01]  /*0fc0*/  @!P0 FMUL.FTZ R138, R132, R5 ;  /* 0x00000005848a8220 */ /* 0x000fe20000410000 */
[----:B------:R-:W-:Y:S01]  /*0fd0*/  @P0 FADD.FTZ R135, -R81, R147 ;  /* 0x0000009351870221 */ /* 0x000fe20000010100 */
[----:B------:R-:W-:Y:S01]  /*0fe0*/  SHF.L.U32 R4, R10, 0x10, RZ ;  /* 0x000000100a047819 */ /* 0x000fe200000006ff */
[----:B------:R-:W-:-:S03]  /*0ff0*/  @!P0 FADD.FTZ R5, R143, -R0 ;  /* 0x800000008f058221 */ /* 0x000fc60000010000 */
[----:B------:R-:W2:Y:S01]  /*1000*/  @P0 MUFU.RCP R2, R90 ;  /* 0x0000005a00020308 */ /* 0x000ea20000001000 */
[----:B------:R-:W-:Y:S01]  /*1010*/  @P0 FADD.FTZ R146, -R106, R157 ;  /* 0x0000009d6a920221 */ /* 0x000fe20000010100 */
[----:B------:R-:W-:Y:S01]  /*1020*/  @!P0 FMUL.FTZ R140, R132, R3 ;  /* 0x00000003848c8220 */ /* 0x000fe20000410000 */
[----:B------:R-:W-:Y:S01]  /*1030*/  @!P0 FADD.FTZ R3, R151, -R0 ;  /* 0x8000000097038221 */ /* 0x000fe20000010000 */
[----:B------:R-:W-:-:S04]  /*1040*/  @P0 FMUL.FTZ R135, R135, R148 ;  /* 0x0000009487870220 */ /* 0x000fc80000410000 */
[----:B------:R-:W3:Y:S01]  /*1050*/  @P0 MUFU.RCP R139, R97 ;  /* 0x00000061008b0308 */ /* 0x000ee20000001000 */
[----:B------:R-:W-:Y:S01]  /*1060*/  @!P0 FMUL.FTZ R144, R132, R5 ;  /* 0x0000000584908220 */ /* 0x000fe20000410000 */
[----:B------:R-:W-:Y:S01]  /*1070*/  @P0 FADD.FTZ R148, -R79, R4 ;  /* 0x000000044f940221 */ /* 0x000fe20000010100 */
[--C-:B------:R-:W-:Y:S01]  /*1080*/  @!P0 FADD.FTZ R5, R147, -R0.reuse ;  /* 0x8000000093058221 */ /* 0x100fe20000010000 */
[----:B------:R-:W-:Y:S01]  /*1090*/  @P0 FMUL.FTZ R146, R146, R145 ;  /* 0x0000009192920220 */ /* 0x000fe20000410000 */
[----:B------:R-:W-:Y:S01]  /*10a0*/  SHF.L.U32 R147, R12, 0x10, RZ ;  /* 0x000000100c937819 */ /* 0x000fe200000006ff */
[----:B------:R-:W-:Y:S01]  /*10b0*/  @!P0 FMUL.FTZ R142, R132, R3 ;  /* 0x00000003848e8220 */ /* 0x000fe20000410000 */
[----:B------:R-:W-:Y:S01]  /*10c0*/  SHF.L.U32 R145, R9, 0x10, RZ ;  /* 0x0000001009917819 */ /* 0x000fe200000006ff */
[--C-:B------:R-:W-:Y:S01]  /*10d0*/  @!P0 FADD.FTZ R3, R157, -R0.reuse ;  /* 0x800000009d038221 */ /* 0x100fe20000010000 */
[----:B------:R-:W-:Y:S01]  /*10e0*/  SHF.L.U32 R149, R11, 0x10, RZ ;  /* 0x000000100b957819 */ /* 0x000fe200000006ff */
[----:B0-----:R-:W-:Y:S01]  /*10f0*/  @P0 FMUL.FTZ R148, R148, R7 ;  /* 0x0000000794940220 */ /* 0x001fe20000410000 */
[----:B------:R-:W-:Y:S01]  /*1100*/  @P0 FADD.FTZ R152, -R77, R147 ;  /* 0x000000934d980221 */ /* 0x000fe20000010100 */
[----:B------:R-:W0:Y:S01]  /*1110*/  @P0 MUFU.RCP R7, R95 ;  /* 0x0000005f00070308 */ /* 0x000e220000001000 */
[----:B------:R-:W-:Y:S01]  /*1120*/  @P0 FADD.FTZ R137, -R80, R145 ;  /* 0x0000009150890221 */ /* 0x000fe20000010100 */
[----:B------:R-:W-:Y:S01]  /*1130*/  @!P0 FMUL.FTZ R146, R132, R3 ;  /* 0x0000000384928220 */ /* 0x000fe20000410000 */
[----:B------:R-:W-:Y:S01]  /*1140*/  @P0 FADD.FTZ R150, -R78, R149 ;  /* 0x000000954e960221 */ /* 0x000fe20000010100 */
[----:B------:R-:W-:Y:S01]  /*1150*/  @!P0 FADD.FTZ R3, R145, -R0 ;  /* 0x8000000091038221 */ /* 0x000fe20000010000 */
[----:B-1----:R-:W-:Y:S01]  /*1160*/  @P0 FMUL.FTZ R152, R152, R141 ;  /* 0x0000008d98980220 */ /* 0x002fe20000410000 */
[----:B--2---:R-:W-:-:S02]  /*1170*/  @P0 FMUL.FTZ R137, R137, R2 ;  /* 0x0000000289890220 */ /* 0x004fc40000410000 */
[----:B------:R-:W1:Y:S01]  /*1180*/  @P0 MUFU.RCP R143, R94 ;  /* 0x0000005e008f0308 */ /* 0x000e620000001000 */
[----:B---3--:R-:W-:Y:S01]  /*1190*/  @P0 FMUL.FTZ R150, R150, R139 ;  /* 0x0000008b96960220 */ /* 0x008fe20000410000 */
[----:B------:R-:W-:Y:S01]  /*11a0*/  @!P0 FMUL.FTZ R137, R132, R3 ;  /* 0x0000000384898220 */ /* 0x000fe20000410000 */
[----:B------:R-:W-:Y:S01]  /*11b0*/  SHF.L.U32 R139, R13, 0x10, RZ ;  /* 0x000000100d8b7819 */ /* 0x000fe200000006ff */
[----:B------:R-:W-:-:S04]  /*11c0*/  @!P0 FADD.FTZ R3, R4, -R0 ;  /* 0x8000000004038221 */ /* 0x000fc80000010000 */
[----:B------:R-:W2:Y:S01]  /*11d0*/  @P0 MUFU.RCP R141, R98 ;  /* 0x00000062008d0308 */ /* 0x000ea20000001000 */
[C---:B------:R-:W-:Y:S01]  /*11e0*/  @!P0 FMUL.FTZ R135, R132.reuse, R5 ;  /* 0x0000000584878220 */ /* 0x040fe20000410000 */
[--C-:B------:R-:W-:Y:S01]  /*11f0*/  @!P0 FADD.FTZ R5, R149, -R0.reuse ;  /* 0x8000000095058221 */ /* 0x100fe20000010000 */
[----:B------:R-:W-:Y:S01]  /*1200*/  @!P0 FMUL.FTZ R148, R132, R3 ;  /* 0x0000000384948220 */ /* 0x000fe20000410000 */
[----:B------:R-:W-:Y:S01]  /*1210*/  SHF.L.U32 R145, R14, 0x10, RZ ;  /* 0x000000100e917819 */ /* 0x000fe200000006ff */
[----:B------:R-:W-:Y:S01]  /*1220*/  @P0 FADD.FTZ R4, -R76, R139 ;  /* 0x0000008b4c040221 */ /* 0x000fe20000010100 */
[----:B------:R-:W-:Y:S01]  /*1230*/  @!P0 FADD.FTZ R3, R147, -R0 ;  /* 0x8000000093038221 */ /* 0x000fe20000010000 */
[----:B------:R-:W-:Y:S02]  /*1240*/  PRMT R2, R8, 0x7632, R2 ;  /* 0x0000763208027816 */ /* 0x000fe40000000002 */
[----:B------:R-:W-:Y:S01]  /*1250*/  SHF.L.U32 R147, R15, 0x10, RZ ;  /* 0x000000100f937819 */ /* 0x000fe200000006ff */
[----:B------:R-:W-:Y:S01]  /*1260*/  @!P0 FMUL.FTZ R150, R132, R5 ;  /* 0x0000000584968220 */ /* 0x000fe20000410000 */
[----:B0-----:R-:W-:Y:S01]  /*1270*/  @P0 FMUL.FTZ R8, R4, R7 ;  /* 0x0000000704080220 */ /* 0x001fe20000410000 */
[--C-:B------:R-:W-:Y:S01]  /*1280*/  @!P0 FADD.FTZ R5, R139, -R0.reuse ;  /* 0x800000008b058221 */ /* 0x100fe20000010000 */
[----:B------:R-:W-:Y:S01]  /*1290*/  @!P0 FMUL.FTZ R152, R132, R3 ;  /* 0x0000000384988220 */ /* 0x000fe20000410000 */
[----:B------:R-:W-:Y:S01]  /*12a0*/  @P0 FADD.FTZ R154, -R75, R145 ;  /* 0x000000914b9a0221 */ /* 0x000fe20000010100 */
[----:B------:R-:W-:Y:S01]  /*12b0*/  SHF.L.U32 R7, R2, 0x10, RZ ;  /* 0x0000001002077819 */ /* 0x000fe200000006ff */
[--C-:B------:R-:W-:Y:S01]  /*12c0*/  @!P0 FADD.FTZ R3, R145, -R0.reuse ;  /* 0x8000000091038221 */ /* 0x100fe20000010000 */
[----:B------:R-:W-:Y:S01]  /*12d0*/  PRMT R9, R9, 0x7632, R9 ;  /* 0x0000763209097816 */ /* 0x000fe20000000009 */
[----:B------:R-:W-:Y:S01]  /*12e0*/  @P0 FADD.FTZ R2, -R74, R147 ;  /* 0x000000934a020221 */ /* 0x000fe20000010100 */
[----:B------:R-:W-:Y:S01]  /*12f0*/  @!P0 FMUL.FTZ R8, R132, R5 ;  /* 0x0000000584088220 */ /* 0x000fe20000410000 */
[----:B-1----:R-:W-:Y:S01]  /*1300*/  @P0 FMUL.FTZ R154, R154, R143 ;  /* 0x0000008f9a9a0220 */ /* 0x002fe20000410000 */
[----:B------:R-:W-:Y:S01]  /*1310*/  SHF.L.U32 R5, R9, 0x10, RZ ;  /* 0x0000001009057819 */ /* 0x000fe200000006ff */
[----:B------:R-:W-:Y:S01]  /*1320*/  @!P0 FMUL.FTZ R154, R132, R3 ;  /* 0x00000003849a8220 */ /* 0x000fe20000410000 */
[----:B--2---:R-:W-:Y:S01]  /*1330*/  @P0 FMUL.FTZ R9, R2, R141 ;  /* 0x0000008d02090220 */ /* 0x004fe20000410000 */
[----:B------:R-:W-:Y:S01]  /*1340*/  @!P0 FADD.FTZ R3, R147, -R0 ;  /* 0x8000000093038221 */ /* 0x000fe20000010000 */
[----:B------:R-:W-:Y:S01]  /*1350*/  PRMT R2, R11, 0x7632, R2 ;  /* 0x000076320b027816 */ /* 0x000fe20000000002 */
[----:B------:R-:W-:-:S02]  /*1360*/  @P0 FADD.FTZ R139, -R107, R7 ;  /* 0x000000076b8b0221 */ /* 0x000fc40000010100 */
[----:B------:R-:W-:Y:S01]  /*1370*/  @!P0 FMUL.FTZ R9, R132, R3 ;  /* 0x0000000384098220 */ /* 0x000fe20000410000 */
[----:B------:R-:W-:Y:S01]  /*1380*/  @!P0 FADD.FTZ R3, R7, -R0 ;  /* 0x8000000007038221 */ /* 0x000fe20000010000 */
[----:B------:R-:W0:Y:S01]  /*1390*/  @P0 MUFU.RCP R6, R122 ;  /* 0x0000007a00060308 */ /* 0x000e220000001000 */
[----:B------:R-:W-:Y:S02]  /*13a0*/  SHF.L.U32 R7, R2, 0x10, RZ ;  /* 0x0000001002077819 */ /* 0x000fe400000006ff */
[----:B------:R-:W-:-:S05]  /*13b0*/  PRMT R14, R14, 0x7632, R14 ;  /* 0x000076320e0e7816 */ /* 0x000fca000000000e */
[----:B------:R-:W1:Y:S01]  /*13c0*/  @P0 MUFU.RCP R2, R127 ;  /* 0x0000007f00020308 */ /* 0x000e620000001000 */
[----:B------:R-:W-:Y:S02]  /*13d0*/  PRMT R13, R13, 0x7632, R13 ;  /* 0x000076320d0d7816 */ /* 0x000fe4000000000d */
[----:B------:R-:W-:Y:S02]  /*13e0*/  PRMT R15, R15, 0x7632, R15 ;  /* 0x000076320f0f7816 */ /* 0x000fe4000000000f */
[----:B------:R-:W-:-:S03]  /*13f0*/  SHF.L.U32 R14, R14, 0x10, RZ ;  /* 0x000000100e0e7819 */ /* 0x000fc600000006ff */
[----:B------:R-:W2:Y:S01]  /*1400*/  @P0 MUFU.RCP R4, R123 ;  /* 0x0000007b00040308 */ /* 0x000ea20000001000 */
[----:B------:R-:W-:Y:S02]  /*1410*/  PRMT R10, R10, 0x7632, R10 ;  /* 0x000076320a0a7816 */ /* 0x000fe4000000000a */
[----:B------:R-:W-:Y:S01]  /*1420*/  PRMT R12, R12, 0x7632, R12 ;  /* 0x000076320c0c7816 */ /* 0x000fe2000000000c */
[----:B------:R-:W-:Y:S01]  /*1430*/  @P0 FADD.FTZ R141, -R108, R5 ;  /* 0x000000056c8d0221 */ /* 0x000fe20000010100 */
[----:B------:R-:W-:Y:S02]  /*1440*/  SHF.L.U32 R149, R13, 0x10, RZ ;  /* 0x000000100d957819 */ /* 0x000fe400000006ff */
[----:B------:R-:W-:Y:S01]  /*1450*/  SHF.L.U32 R157, R15, 0x10, RZ ;  /* 0x000000100f9d7819 */ /* 0x000fe200000006ff */
[----:B------:R-:W-:Y:S01]  /*1460*/  @P0 FADD.FTZ R15, -R113, R14 ;  /* 0x0000000e710f0221 */ /* 0x000fe20000010100 */
[----:B------:R-:W-:Y:S02]  /*1470*/  SHF.L.U32 R10, R10, 0x10, RZ ;  /* 0x000000100a0a7819 */ /* 0x000fe400000006ff */
[----:B------:R-:W-:Y:S01]  /*1480*/  SHF.L.U32 R12, R12, 0x10, RZ ;  /* 0x000000100c0c7819 */ /* 0x000fe200000006ff */
[----:B------:R-:W-:Y:S01]  /*1490*/  @P0 FMUL.FTZ R139, R139, R156 ;  /* 0x0000009c8b8b0220 */ /* 0x000fe20000410000 */
[----:B0-----:R-:W-:Y:S01]  /*14a0*/  @P0 FMUL.FTZ R141, R141, R6 ;  /* 0x000000068d8d0220 */ /* 0x001fe20000410000 */
[----:B------:R-:W-:Y:S01]  /*14b0*/  @!P0 FMUL.FTZ R139, R132, R3 ;  /* 0x00000003848b8220 */ /* 0x000fe20000410000 */
[----:B------:R-:W0:Y:S01]  /*14c0*/  @P0 MUFU.RCP R6, R126 ;  /* 0x0000007e00060308 */ /* 0x000e220000001000 */
[----:B------:R-:W-:Y:S01]  /*14d0*/  @P0 FADD.FTZ R143, -R110, R7 ;  /* 0x000000076e8f0221 */ /* 0x000fe20000010100 */
[----:B------:R-:W-:Y:S01]  /*14e0*/  @!P0 FADD.FTZ R3, R5, -R0 ;  /* 0x8000000005038221 */ /* 0x000fe20000010000 */
[----:B------:R-:W-:Y:S01]  /*14f0*/  @P0 FADD.FTZ R13, -R112, R149 ;  /* 0x00000095700d0221 */ /* 0x000fe20000010100 */
[----:B-1----:R-:W-:Y:S01]  /*1500*/  @P0 FMUL.FTZ R15, R15, R2 ;  /* 0x000000020f0f0220 */ /* 0x002fe20000410000 */
[----:B------:R-:W-:Y:S01]  /*1510*/  @P0 FADD.FTZ R11, -R109, R10 ;  /* 0x0000000a6d0b0221 */ /* 0x000fe20000010100 */
[--C-:B------:R-:W-:Y:S01]  /*1520*/  @!P0 FADD.FTZ R5, R10, -R0.reuse ;  /* 0x800000000a058221 */ /* 0x100fe20000010000 */
[--C-:B------:R-:W-:Y:S01]  /*1530*/  @!P0 FADD.FTZ R7, R7, -R0.reuse ;  /* 0x8000000007078221 */ /* 0x100fe20000010000 */
[--C-:B------:R-:W-:Y:S01]  /*1540*/  @!P0 FADD.FTZ R147, R12, -R0.reuse ;  /* 0x800000000c938221 */ /* 0x100fe20000010000 */
[--C-:B------:R-:W-:Y:S01]  /*1550*/  @!P0 FADD.FTZ R149, R149, -R0.reuse ;  /* 0x8000000095958221 */ /* 0x100fe20000010000 */
[--C-:B------:R-:W-:Y:S01]  /*1560*/  @!P0 FADD.FTZ R151, R14, -R0.reuse ;  /* 0x800000000e978221 */ /* 0x100fe20000010000 */
[----:B------:R-:W-:Y:S01]  /*1570*/  @!P0 FADD.FTZ R153, R157, -R0 ;  /* 0x800000009d998221 */ /* 0x000fe20000010000 */
[----:B------:R-:W-:-:S02]  /*1580*/  SHF.L.U32 R2, R17, 0x10, RZ ;  /* 0x0000001011027819 */ /* 0x000fc400000006ff */
[C---:B------:R-:W-:Y:S02]  /*1590*/  SHF.L.U32 R0, R16.reuse, 0x10, RZ ;  /* 0x0000001010007819 */ /* 0x040fe400000006ff */
[----:B------:R-:W-:Y:S02]  /*15a0*/  PRMT R17, R17, 0x7632, R17 ;  /* 0x0000763211117816 */ /* 0x000fe40000000011 */
[----:B------:R-:W-:Y:S01]  /*15b0*/  PRMT R16, R16, 0x7632, R16 ;  /* 0x0000763210107816 */ /* 0x000fe20000000010 */
[----:B--2---:R-:W-:Y:S01]  /*15c0*/  @P0 FMUL.FTZ R11, R11, R4 ;  /* 0x000000040b0b0220 */ /* 0x004fe20000410000 */
[----:B------:R-:W-:Y:S01]  /*15d0*/  @P0 FADD.FTZ R145, -R111, R12 ;  /* 0x0000000c6f910221 */ /* 0x000fe20000010100 */
[----:B------:R-:W-:Y:S01]  /*15e0*/  SHF.L.U32 R4, R17, 0x10, RZ ;  /* 0x0000001011047819 */ /* 0x000fe200000006ff */
[----:B------:R-:W-:Y:S01]  /*15f0*/  FADD.FTZ R99, R0, R99 ;  /* 0x0000006300637221 */ /* 0x000fe20000010000 */
[----:B------:R-:W-:Y:S01]  /*1600*/  SHF.L.U32 R16, R16, 0x10, RZ ;  /* 0x0000001010107819 */ /* 0x000fe200000006ff */
[----:B------:R-:W-:Y:S01]  /*1610*/  FFMA.FTZ R102, R0, R133, R102 ;  /* 0x0000008500667223 */ /* 0x000fe20000010066 */
[----:B------:R-:W1:Y:S01]  /*1620*/  @P0 MUFU.RCP R155, R128 ;  /* 0x00000080009b0308 */ /* 0x000e620000001000 */
[----:B------:R-:W-:Y:S01]  /*1630*/  FMUL.FTZ R0, R83, R0 ;  /* 0x0000000053007220 */ /* 0x000fe20000410000 */
[----:B------:R-:W-:Y:S01]  /*1640*/  @P0 FMUL.FTZ R145, R145, R158 ;  /* 0x0000009e91910220 */ /* 0x000fe20000410000 */
[C---:B------:R-:W-:Y:S01]  /*1650*/  SHF.L.U32 R163, R27.reuse, 0x10, RZ ;  /* 0x000000101ba37819 */ /* 0x040fe200000006ff */
[----:B------:R-:W-:Y:S01]  /*1660*/  @!P0 FMUL.FTZ R145, R132, R147 ;  /* 0x0000009384918220 */ /* 0x000fe20000410000 */
[----:B------:R-:W-:Y:S01]  /*1670*/  PRMT R165, R27, 0x7632, R165 ;  /* 0x000076321ba57816 */ /* 0x000fe200000000a5 */
[----:B------:R-:W-:-:S02]  /*1680*/  FADD.FTZ R87, R2, R87 ;  /* 0x0000005702577221 */ /* 0x000fc40000010000 */
[----:B------:R-:W2:Y:S01]  /*1690*/  @P0 MUFU.RCP R156, R124 ;  /* 0x0000007c009c0308 */ /* 0x000ea20000001000 */
        /* <DEDUP_REMOVED lines=8> */
[----:B0-----:R-:W-:Y:S02]  /*1720*/  @P0 FMUL.FTZ R13, R13, R6 ;  /* 0x000000060d0d0220 */ /* 0x001fe40000410000 */
[----:B------:R-:W-:Y:S01]  /*1730*/  FADD.FTZ R2, R2, R147 ;  /* 0x0000009302027221 */ /* 0x000fe20000010000 */
[----:B------:R-:W-:Y:S01]  /*1740*/  FFMA.FTZ R4, R147, R140, R4 ;  /* 0x0000008c93047223 */ /* 0x000fe20000010004 */
[----:B------:R-:W-:-:S02]  /*1750*/  SHF.L.U32 R6, R18, 0x10, RZ ;  /* 0x0000001012067819 */ /* 0x000fc400000006ff */
[----:B------:R-:W-:Y:S01]  /*1760*/  PRMT R18, R18, 0x7632, R18 ;  /* 0x0000763212127816 */ /* 0x000fe20000000012 */
[----:B------:R-:W-:Y:S01]  /*1770*/  FADD.FTZ R2, R2, R17 ;  /* 0x0000001102027221 */ /* 0x000fe20000010000 */
[----:B------:R-:W-:Y:S01]  /*1780*/  FFMA.FTZ R4, R17, R134, R4 ;  /* 0x0000008611047223 */ /* 0x000fe20000010004 */
[----:B------:R-:W-:Y:S01]  /*1790*/  @P0 FADD.FTZ R10, -R116, R157 ;  /* 0x0000009d740a0221 */ /* 0x000fe20000010100 */
[C---:B------:R-:W-:Y:S01]  /*17a0*/  @!P0 FMUL.FTZ R141, R132.reuse, R3 ;  /* 0x00000003848d8220 */ /* 0x040fe20000410000 */
[----:B------:R-:W-:Y:S01]  /*17b0*/  @!P0 FMUL.FTZ R11, R132, R5 ;  /* 0x00000005840b8220 */ /* 0x000fe20000410000 */
[C---:B------:R-:W-:Y:S01]  /*17c0*/  SHF.L.U32 R3, R19.reuse, 0x10, RZ ;  /* 0x0000001013037819 */ /* 0x040fe200000006ff */
[----:B------:R-:W-:Y:S01]  /*17d0*/  FADD.FTZ R2, R2, R27 ;  /* 0x0000001b02027221 */ /* 0x000fe20000010000 */
[----:B------:R-:W-:Y:S01]  /*17e0*/  PRMT R5, R19, 0x7632, R5 ;  /* 0x0000763213057816 */ /* 0x000fe20000000005 */
[----:B------:R-:W-:Y:S01]  /*17f0*/  FMUL.FTZ R19, R85, R6 ;  /* 0x0000000655137220 */ /* 0x000fe20000410000 */
[----:B------:R-:W-:Y:S01]  /*1800*/  SHF.L.U32 R18, R18, 0x10, RZ ;  /* 0x0000001012127819 */ /* 0x000fe200000006ff */
[----:B------:R-:W-:Y:S01]  /*1810*/  FFMA.FTZ R4, R27, R142, R4 ;  /* 0x0000008e1b047223 */ /* 0x000fe20000010004 */
[----:B-1----:R-:W-:Y:S01]  /*1820*/  @P0 FMUL.FTZ R10, R10, R155 ;  /* 0x0000009b0a0a0220 */ /* 0x002fe20000410000 */
[----:B--2---:R-:W-:Y:S01]  /*1830*/  @P0 FMUL.FTZ R143, R143, R156 ;  /* 0x0000009c8f8f0220 */ /* 0x004fe20000410000 */
[----:B------:R-:W-:Y:S01]  /*1840*/  @!P0 FMUL.FTZ R10, R132, R153 ;  /* 0x00000099840a8220 */ /* 0x000fe20000410000 */
[C---:B------:R-:W-:Y:S01]  /*1850*/  SHF.L.U32 R156, R23.reuse, 0x10, RZ ;  /* 0x00000010179c7819 */ /* 0x040fe200000006ff */
[----:B------:R-:W-:Y:S01]  /*1860*/  FADD.FTZ R2, R2, R19 ;  /* 0x0000001302027221 */ /* 0x000fe20000010000 */
[----:B------:R-:W-:Y:S01]  /*1870*/  PRMT R153, R23, 0x7632, R153 ;  /* 0x0000763217997816 */ /* 0x000fe20000000099 */
[----:B------:R-:W-:Y:S01]  /*1880*/  FMUL.FTZ R23, R119, R18 ;  /* 0x0000001277177220 */ /* 0x000fe20000410000 */
[----:B------:R-:W-:Y:S01]  /*1890*/  FFMA.FTZ R4, R19, R136, R4 ;  /* 0x0000008813047223 */ /* 0x000fe20000010004 */
[----:B------:R-:W-:Y:S01]  /*18a0*/  @!P0 FMUL.FTZ R13, R132, R149 ;  /* 0x00000095840d8220 */ /* 0x000fe20000410000 */
[C---:B------:R-:W-:Y:S01]  /*18b0*/  SHF.L.U32 R149, R21.reuse, 0x10, RZ ;  /* 0x0000001015957819 */ /* 0x040fe200000006ff */
[----:B------:R-:W-:Y:S01]  /*18c0*/  FADD.FTZ R2, R2, R23 ;  /* 0x0000001702027221 */ /* 0x000fe20000010000 */
[----:B------:R-:W-:Y:S01]  /*18d0*/  PRMT R14, R21, 0x7632, R14 ;  /* 0x00007632150e7816 */ /* 0x000fe2000000000e */
[----:B------:R-:W-:Y:S01]  /*18e0*/  FMUL.FTZ R21, R86, R3 ;  /* 0x0000000356157220 */ /* 0x000fe20000410000 */
[----:B------:R-:W-:Y:S01]  /*18f0*/  SHF.L.U32 R5, R5, 0x10, RZ ;  /* 0x0000001005057819 */ /* 0x000fe200000006ff */
[----:B------:R-:W-:Y:S01]  /*1900*/  FFMA.FTZ R4, R23, R144, R4 ;  /* 0x0000009017047223 */ /* 0x000fe20000010004 */
[----:B------:R-:W-:Y:S01]  /*1910*/  @!P0 FMUL.FTZ R143, R132, R7 ;  /* 0x00000007848f8220 */ /* 0x000fe20000410000 */
[----:B------:R-:W-:Y:S01]  /*1920*/  SHF.L.U32 R7, R20, 0x10, RZ ;  /* 0x0000001014077819 */ /* 0x000fe200000006ff */
[----:B------:R-:W-:Y:S01]  /*1930*/  FADD.FTZ R2, R2, R21 ;  /* 0x0000001502027221 */ /* 0x000fe20000010000 */
[----:B------:R-:W-:Y:S01]  /*1940*/  PRMT R20, R20, 0x7632, R20 ;  /* 0x0000763214147816 */ /* 0x000fe20000000014 */
[----:B------:R-:W-:Y:S01]  /*1950*/  FFMA.FTZ R4, R21, R138, R4 ;  /* 0x0000008a15047223 */ /* 0x000fe20000010004 */
[----:B------:R-:W-:-:S02]  /*1960*/  SHF.L.U32 R162, R25, 0x10, RZ ;  /* 0x0000001019a27819 */ /* 0x000fc400000006ff */
[----:B------:R-:W-:Y:S01]  /*1970*/  PRMT R155, R25, 0x7632, R155 ;  /* 0x00007632199b7816 */ /* 0x000fe2000000009b */
[----:B------:R-:W-:Y:S01]  /*1980*/  FMUL.FTZ R25, R120, R5 ;  /* 0x0000000578197220 */ /* 0x000fe20000410000 */
[----:B------:R-:W-:Y:S01]  /*1990*/  SHF.L.U32 R164, R26, 0x10, RZ ;  /* 0x000000101aa47819 */ /* 0x000fe200000006ff */
[----:B------:R-:W-:Y:S01]  /*19a0*/  FMUL.FTZ R12, R88, R7 ;  /* 0x00000007580c7220 */ /* 0x000fe20000410000 */
[----:B------:R-:W-:Y:S01]  /*19b0*/  PRMT R26, R26, 0x7632, R26 ;  /* 0x000076321a1a7816 */ /* 0x000fe2000000001a */
[----:B------:R-:W-:Y:S01]  /*19c0*/  FADD.FTZ R157, R2, R25 ;  /* 0x00000019029d7221 */ /* 0x000fe20000010000 */
[----:B------:R-:W-:Y:S01]  /*19d0*/  SHF.L.U32 R20, R20, 0x10, RZ ;  /* 0x0000001014147819 */ /* 0x000fe200000006ff */
[----:B------:R-:W-:Y:S01]  /*19e0*/  FFMA.FTZ R167, R25, R146, R4 ;  /* 0x0000009219a77223 */ /* 0x000fe20000010004 */
[----:B------:R-:W-:Y:S01]  /*19f0*/  SHF.L.U32 R161, R26, 0x10, RZ ;  /* 0x000000101aa17819 */ /* 0x000fe200000006ff */
[----:B------:R-:W-:Y:S02]  /*1a00*/  FADD.FTZ R157, R157, R12 ;  /* 0x0000000c9d9d7221 */ /* 0x000fe40000010000 */
        /* <DEDUP_REMOVED lines=8> */
[----:B------:R-:W-:Y:S01]  /*1a90*/  @!P0 FMUL.FTZ R15, R132, R151 ;  /* 0x00000097840f8220 */ /* 0x000fe20000410000 */
[----:B------:R-:W-:Y:S01]  /*1aa0*/  SHF.L.U32 R151, R22, 0x10, RZ ;  /* 0x0000001016977819 */ /* 0x000fe200000006ff */
[----:B------:R-:W-:Y:S01]  /*1ab0*/  FADD.FTZ R57, R20, R57 ;  /* 0x0000003914397221 */ /* 0x000fe20000010000 */
[----:B------:R-:W-:Y:S01]  /*1ac0*/  PRMT R22, R22, 0x7632, R22 ;  /* 0x0000763216167816 */ /* 0x000fe20000000016 */
[----:B------:R-:W-:Y:S01]  /*1ad0*/  FFMA.FTZ R58, R20, R139, R58 ;  /* 0x0000008b143a7223 */ /* 0x000fe2000001003a */
        /* <DEDUP_REMOVED lines=27> */
[----:B------:R-:W-:Y:S01]  /*1c90*/  PRMT R24, R24, 0x7632, R24 ;  /* 0x0000763218187816 */ /* 0x000fe20000000018 */
        /* <DEDUP_REMOVED lines=19> */
[----:B------:R-:W-:-:S02]  /*1dd0*/  FFMA.FTZ R4, R22, R145, R5 ;  /* 0x0000009116047223 */ /* 0x000fc40000010005 */
        /* <DEDUP_REMOVED lines=19> */
[----:B------:R-:W-:Y:S01]  /*1f10*/  UMOV UR4, 0xffffffff ;  /* 0xffffffff00047882 */ /* 0x000fe20000000000 */
        /* <DEDUP_REMOVED lines=17> */
[----:B------:R-:W-:Y:S01]  /*2030*/  FADD.FTZ R2, R2, R159 ;  /* 0x0000009f02027221 */ /* 0x000fe20000010000 */
[----:B------:R-:W-:Y:S01]  /*2040*/  FFMA.FTZ R3, R159, R10, R4 ;  /* 0x0000000a9f037223 */ /* 0x000fe20000010004 */
[----:B------:R-:W-:Y:S01]  /*2050*/  SEL R163, R115, R100, !P1 ;  /* 0x0000006473a37207 */ /* 0x000fe20004800000 */
        /* <DEDUP_REMOVED lines=19> */
.L_x_3485:
[----:B------:R-:W-:Y:S01]  /*2190*/  LOP3.LUT P2, RZ, R160, 0x1f, RZ, 0xc0, !PT ;  /* 0x0000001fa0ff7812 */ /* 0x000fe2000784c0ff */
[----:B01----:R-:W-:Y:S01]  /*21a0*/  FADD.FTZ R2, R2, R5 ;  /* 0x0000000502027221 */ /* 0x003fe20000010000 */
[----:B--2---:R-:W-:-:S11]  /*21b0*/  FADD.FTZ R3, R3, R4 ;  /* 0x0000000403037221 */ /* 0x004fd60000010000 */
[----:B------:R-:W-:Y:S05]  /*21c0*/  @P2 BRA `(.L_x_3473) ;  /* 0x0000000000282947 */ /* 0x000fea0003800000 */
[----:B------:R-:W0:Y:S01]  /*21d0*/  S2R R160, SR_TID.X ;  /* 0x0000000000a07919 */ /* 0x000e220000002100 */
[----:B------:R-:W1:Y:S01]  /*21e0*/  S2UR UR5, SR_CgaCtaId ;  /* 0x00000000000579c3 */ /* 0x000e620000008800 */
[----:B------:R-:W-:Y:S02]  /*21f0*/  UMOV UR4, 0x400 ;  /* 0x0000040000047882 */ /* 0x000fe40000000000 */
[----:B-1----:R-:W-:-:S06]  /*2200*/  ULEA UR4, UR5, UR4, 0x18 ;  /* 0x0000000405047291 */ /* 0x002fcc000f8ec03f */
[----:B------:R-:W-:Y:S02]  /*2210*/  MOV R114, UR4 ;  /* 0x0000000400727c02 */ /* 0x000fe40008000f00 */
[----:B0-----:R-:W-:-:S04]  /*2220*/  SHF.R.U32.HI R4, RZ, 0x5, R160 ;  /* 0x00000005ff047819 */ /* 0x001fc800000116a0 */
[----:B------:R-:W-:-:S04]  /*2230*/  LOP3.LUT R4, R4, 0x7, RZ, 0xc0, !PT ;  /* 0x0000000704047812 */ /* 0x000fc800078ec0ff */
[----:B------:R-:W-:-:S04]  /*2240*/  IADD3 R5, R163, R4, RZ ;  /* 0x00000004a3057210 */ /* 0x000fc80007ffe0ff */
[----:B------:R-:W-:-:S05]  /*2250*/  LEA R5, R5, R114, 0x3 ;  /* 0x0000007205057211 */ /* 0x000fca00078e18ff */
[----:B------:R0:W-:Y:S02]  /*2260*/  STS.64 [R5+0x6000], R2 ;  /* 0x0060000205007388 */ /* 0x0001e40000000a00 */
.L_x_3473:
[----:B------:R-:W-:Y:S05]  /*2270*/  WARPSYNC.ALL ;  /* 0x0000000000007948 */ /* 0x000fea0003800000 */
[----:B------:R-:W-:Y:S01]  /*2280*/  BAR.SYNC.DEFER_BLOCKING 0x0 ;  /* 0x0000000000007b1d */ /* 0x000fe20000010000 */
[----:B0-----:R-:W-:Y:S02]  /*2290*/  LEA R2, R163, R114, 0x3 ;  /* 0x00000072a3027211 */ /* 0x001fe400078e18ff */
[----:B------:R-:W-:-:S03]  /*22a0*/  IADD3 R101, R101, UR10, RZ ;  /* 0x0000000a65657c10 */ /* 0x000fc6000fffe0ff */
        /* <DEDUP_REMOVED lines=52> */
[----:B------:R-:W-:Y:S01]  /*25f0*/  FFMA.FTZ R4, R4, R10, R3 ;  /* 0x0000000a04047223 */ /* 0x000fe20000010003 */
[----:B------:R-:W-:Y:S01]  /*2600*/  FADD.FTZ R137, R14, -R137 ;  /* 0x800000890e897221 */ /* 0x000fe20000010000 */
[C---:B------:R-:W-:Y:S01]  /*2610*/  FMUL.FTZ R3, R132.reuse, R11 ;  /* 0x0000000b84037220 */ /* 0x040fe20000410000 */
        /* <DEDUP_REMOVED lines=30> */
[----:B------:R-:W-:Y:S01]  /*2800*/  F2FP.BF16.F32.PACK_AB R7, R2, R7 ;  /* 0x000000070207723e */ /* 0x000fe200000010ff */
[----:B------:R-:W-:Y:S01]  /*2810*/  FMUL.FTZ R8, R132, R135 ;  /* 0x0000008784087220 */ /* 0x000fe20000410000 */
[----:B------:R-:W-:Y:S01]  /*2820*/  F2FP.BF16.F32.PACK_AB R11, R14, R11 ;  /* 0x0000000b0e0b723e */ /* 0x000fe200000010ff */
        /* <DEDUP_REMOVED lines=9> */
[----:B------:R-:W-:-:S02]  /*28c0*/  F2FP.BF16.F32.PACK_AB R14, R16, R157 ;  /* 0x0000009d100e723e */ /* 0x000fc400000010ff */
[----:B------:R-:W-:Y:S02]  /*28d0*/  LEA R16, P3, R130, UR8, 0x4 ;  /* 0x0000000882107c11 */ /* 0x000fe4000f8620ff */
[----:B------:R-:W-:Y:S02]  /*28e0*/  LEA R18, P4, R131, UR8, 0x4 ;  /* 0x0000000883127c11 */ /* 0x000fe4000f8820ff */
[----:B------:R-:W-:Y:S02]  /*28f0*/  F2FP.BF16.F32.PACK_AB R10, R3, R10 ;  /* 0x0000000a030a723e */ /* 0x000fe400000010ff */
[----:B------:R-:W-:Y:S02]  /*2900*/  F2FP.BF16.F32.PACK_AB R6, R23, R6 ;  /* 0x000000061706723e */ /* 0x000fe400000010ff */
[----:B------:R-:W-:Y:S02]  /*2910*/  F2FP.BF16.F32.PACK_AB R5, R0, R5 ;  /* 0x000000050005723e */ /* 0x000fe400000010ff */
[----:B------:R-:W-:-:S02]  /*2920*/  F2FP.BF16.F32.PACK_AB R4, R147, R4 ;  /* 0x000000049304723e */ /* 0x000fc400000010ff */
[----:B------:R-:W-:Y:S02]  /*2930*/  LEA.HI.X R3, R129, UR9, RZ, 0x4, P2 ;  /* 0x0000000981037c11 */ /* 0x000fe400090f24ff */
[----:B------:R-:W-:Y:S02]  /*2940*/  F2FP.BF16.F32.PACK_AB R9, R12, R9 ;  /* 0x000000090c09723e */ /* 0x000fe400000010ff */
[----:B------:R-:W-:Y:S01]  /*2950*/  F2FP.BF16.F32.PACK_AB R8, R139, R8 ;  /* 0x000000088b08723e */ /* 0x000fe200000010ff */
[----:B------:R0:W-:Y:S01]  /*2960*/  STG.E.128 desc[UR6][R2.64], R4 ;  /* 0x0000000402007986 */ /* 0x0001e2000c101d06 */
[----:B------:R-:W-:Y:S02]  /*2970*/  LEA.HI.X R17, R130, UR9, RZ, 0x4, P3 ;  /* 0x0000000982117c11 */ /* 0x000fe400098f24ff */
[----:B------:R-:W-:Y:S02]  /*2980*/  F2FP.BF16.F32.PACK_AB R15, R132, R15 ;  /* 0x0000000f840f723e */ /* 0x000fe400000010ff */
[----:B------:R-:W-:Y:S01]  /*2990*/  F2FP.BF16.F32.PACK_AB R13, R22, R13 ;  /* 0x0000000d160d723e */ /* 0x000fe200000010ff */
[----:B------:R0:W-:Y:S01]  /*29a0*/  STG.E.128 desc[UR6][R16.64], R8 ;  /* 0x0000000810007986 */ /* 0x0001e2000c101d06 */
[----:B------:R-:W-:-:S02]  /*29b0*/  F2FP.BF16.F32.PACK_AB R12, R20, R153 ;  /* 0x00000099140c723e */ /* 0x000fc400000010ff */
[----:B------:R-:W-:Y:S02]  /*29c0*/  LEA.HI.X R19, R131, UR9, RZ, 0x4, P4 ;  /* 0x0000000983137c11 */ /* 0x000fe4000a0f24ff */
        /* <DEDUP_REMOVED lines=51> */
.L_x_3471:
[----:B------:R-:W0:Y:S01]  /*2d00*/  S2R R0, SR_TID.X ;  /* 0x0000000000007919 */ /* 0x000e220000002100 */
[----:B------:R-:W0:Y:S08]  /*2d10*/  S2UR UR4, SR_CTAID.X ;  /* 0x00000000000479c3 */ /* 0x000e300000002500 */
[----:B------:R-:W1:Y:S08]  /*2d20*/  LDC.64 R30, c[0x0][0x270] ;  /* 0x00009c00ff1e7b82 */ /* 0x000e700000000a00 */
[----:B-----5:R-:W2:Y:S01]  /*2d30*/  LDC.64 R32, c[0x0][0x278] ;  /* 0x00009e00ff207b82 */ /* 0x020ea20000000a00 */
[----:B0-----:R-:W-:-:S05]  /*2d40*/  LEA.HI R0, R0, UR4, RZ, 0x18 ;  /* 0x0000000400007c11 */ /* 0x001fca000f8fc0ff */
[----:B------:R-:W-:-:S05]  /*2d50*/  IMAD R3, R0, 0x300, RZ ;  /* 0x0000030000037824 */ /* 0x000fca00078e02ff */
[----:B------:R-:W-:-:S04]  /*2d60*/  LOP3.LUT R25, R3, R28, RZ, 0xfc, !PT ;  /* 0x0000001c03197212 */ /* 0x000fc800078efcff */
[C---:B------:R-:W-:Y:S01]  /*2d70*/  IADD3 R29, R25.reuse, 0x100, RZ ;  /* 0x00000100191d7810 */ /* 0x040fe20007ffe0ff */
[C---:B-1----:R-:W-:Y:S01]  /*2d80*/  IMAD.WIDE.U32 R2, R25.reuse, 0x20, R30 ;  /* 0x0000002019027825 */ /* 0x042fe200078e001e */
[----:B------:R-:W-:-:S03]  /*2d90*/  IADD3 R35, R25, 0x200, RZ ;  /* 0x0000020019237810 */ /* 0x000fc60007ffe0ff */
[----:B--2---:R-:W-:Y:S01]  /*2da0*/  IMAD.WIDE.U32 R24, R25, 0x20, R32 ;  /* 0x0000002019187825 */ /* 0x004fe200078e0020 */
        /* <DEDUP_REMOVED lines=17> */
.L_x_3472:
[----:B------:R-:W-:Y:S01]  /*2ec0*/  HFMA2.MMA R166, -RZ, RZ, 0, 9.5367431640625e-07 ;  /* 0x00000010ffa67435 */ /* 0x000fe200000001ff */
[----:B------:R-:W-:Y:S02]  /*2ed0*/  MOV R167, R2 ;  /* 0x0000000200a77202 */ /* 0x000fe40000000f00 */
[----:B------:R-:W-:Y:S02]  /*2ee0*/  MOV R169, 0x1f ;  /* 0x0000001f00a97802 */ /* 0x000fe40000000f00 */
[----:B------:R-:W-:-:S07]  /*2ef0*/  MOV R164, 0xffffffff ;  /* 0xffffffff00a47802 */ /* 0x000fce0000000f00 */
[----:B------:R-:W-:Y:S05]  /*2f00*/  WARPSYNC.COLLECTIVE R164, `(.L_x_3475) ;  /* 0x00000000a4087348 */ /* 0x000fea0003c00000 */
[----:B------:R0:W1:Y:S02]  /*2f10*/  SHFL.DOWN P2, R165, R167, R166, R169 ;  /* 0x080000a6a7a57389 */ /* 0x00006400000400a9 */
[----:B01----:R-:W-:Y:S01]  /*2f20*/  ENDCOLLECTIVE ;  /* 0x000000000000791b */ /* 0x003fe20003800000 */
.L_x_3475:
[----:B------:R-:W-:Y:S02]  /*2f30*/  MOV R167, R3 ;  /* 0x0000000300a77202 */ /* 0x000fe40000000f00 */
[----:B------:R-:W-:-:S07]  /*2f40*/  MOV R5, R165 ;  /* 0x000000a500057202 */ /* 0x000fce0000000f00 */
[----:B------:R-:W-:Y:S05]  /*2f50*/  WARPSYNC.COLLECTIVE R164, `(.L_x_3476) ;  /* 0x00000000a4087348 */ /* 0x000fea0003c00000 */
[----:B------:R0:W1:Y:S02]  /*2f60*/  SHFL.DOWN P2, R165, R167, R166, R169 ;  /* 0x080000a6a7a57389 */ /* 0x00006400000400a9 */
[----:B01----:R-:W-:Y:S01]  /*2f70*/  ENDCOLLECTIVE ;  /* 0x000000000000791b */ /* 0x003fe20003800000 */
.L_x_3476:
[----:B------:R-:W-:Y:S01]  /*2f80*/  FADD.FTZ R5, R2, R5 ;  /* 0x0000000502057221 */ /* 0x000fe20000010000 */
[----:B------:R-:W-:-:S04]  /*2f90*/  HFMA2.MMA R166, -RZ, RZ, 0, 4.76837158203125e-07 ;  /* 0x00000008ffa67435 */ /* 0x000fc800000001ff */
[----:B------:R-:W-:Y:S02]  /*2fa0*/  MOV R167, R5 ;  /* 0x0000000500a77202 */ /* 0x000fe40000000f00 */
[----:B------:R-:W-:-:S07]  /*2fb0*/  MOV R4, R165 ;  /* 0x000000a500047202 */ /* 0x000fce0000000f00 */
[----:B------:R-:W-:Y:S05]  /*2fc0*/  WARPSYNC.COLLECTIVE R164, `(.L_x_3477) ;  /* 0x00000000a4087348 */ /* 0x000fea0003c00000 */
[----:B------:R0:W1:Y:S02]  /*2fd0*/  SHFL.DOWN P2, R165, R167, R166, R169 ;  /* 0x080000a6a7a57389 */ /* 0x00006400000400a9 */
[----:B01----:R-:W-:Y:S01]  /*2fe0*/  ENDCOLLECTIVE ;  /* 0x000000000000791b */ /* 0x003fe20003800000 */
.L_x_3477:
[----:B------:R-:W-:-:S05]  /*2ff0*/  FADD.FTZ R4, R3, R4 ;  /* 0x0000000403047221 */ /* 0x000fca0000010000 */
[----:B------:R-:W-:Y:S02]  /*3000*/  MOV R167, R4 ;  /* 0x0000000400a77202 */ /* 0x000fe40000000f00 */
[----:B------:R-:W-:-:S07]  /*3010*/  MOV R6, R165 ;  /* 0x000000a500067202 */ /* 0x000fce0000000f00 */
[----:B------:R-:W-:Y:S05]  /*3020*/  WARPSYNC.COLLECTIVE R164, `(.L_x_3478) ;  /* 0x00000000a4087348 */ /* 0x000fea0003c00000 */
[----:B------:R0:W1:Y:S02]  /*3030*/  SHFL.DOWN P2, R165, R167, R166, R169 ;  /* 0x080000a6a7a57389 */ /* 0x00006400000400a9 */
[----:B01----:R-:W-:Y:S01]  /*3040*/  ENDCOLLECTIVE ;  /* 0x000000000000791b */ /* 0x003fe20003800000 */
.L_x_3478:
[----:B------:R-:W-:Y:S01]  /*3050*/  FADD.FTZ R6, R5, R6 ;  /* 0x0000000605067221 */ /* 0x000fe20000010000 */
[----:B------:R-:W-:-:S04]  /*3060*/  HFMA2.MMA R166, -RZ, RZ, 0, 2.384185791015625e-07 ;  /* 0x00000004ffa67435 */ /* 0x000fc800000001ff */
[----:B------:R-:W-:Y:S02]  /*3070*/  MOV R167, R6 ;  /* 0x0000000600a77202 */ /* 0x000fe40000000f00 */
[----:B------:R-:W-:-:S07]  /*3080*/  MOV R7, R165 ;  /* 0x000000a500077202 */ /* 0x000fce0000000f00 */
[----:B------:R-:W-:Y:S05]  /*3090*/  WARPSYNC.COLLECTIVE R164, `(.L_x_3479) ;  /* 0x00000000a4087348 */ /* 0x000fea0003c00000 */
[----:B------:R0:W1:Y:S02]  /*30a0*/  SHFL.DOWN P2, R165, R167, R166, R169 ;  /* 0x080000a6a7a57389 */ /* 0x00006400000400a9 */
[----:B01----:R-:W-:Y:S01]  /*30b0*/  ENDCOLLECTIVE ;  /* 0x000000000000791b */ /* 0x003fe20003800000 */
.L_x_3479:
[----:B------:R-:W-:-:S05]  /*30c0*/  FADD.FTZ R7, R4, R7 ;  /* 0x0000000704077221 */ /* 0x000fca0000010000 */
[----:B------:R-:W-:Y:S02]  /*30d0*/  MOV R167, R7 ;  /* 0x0000000700a77202 */ /* 0x000fe40000000f00 */
[----:B------:R-:W-:-:S07]  /*30e0*/  MOV R161, R165 ;  /* 0x000000a500a17202 */ /* 0x000fce0000000f00 */
[----:B------:R-:W-:Y:S05]  /*30f0*/  WARPSYNC.COLLECTIVE R164, `(.L_x_3480) ;  /* 0x00000000a4087348 */ /* 0x000fea0003c00000 */
[----:B------:R0:W1:Y:S02]  /*3100*/  SHFL.DOWN P2, R165, R167, R166, R169 ;  /* 0x080000a6a7a57389 */ /* 0x00006400000400a9 */
[----:B01----:R-:W-:Y:S01]  /*3110*/  ENDCOLLECTIVE ;  /* 0x000000000000791b */ /* 0x003fe20003800000 */
.L_x_3480:
[----:B------:R-:W-:Y:S01]  /*3120*/  FADD.FTZ R161, R6, R161 ;  /* 0x000000a106a17221 */ /* 0x000fe20000010000 */
[----:B------:R-:W-:-:S04]  /*3130*/  HFMA2.MMA R166, -RZ, RZ, 0, 1.1920928955078125e-07 ;  /* 0x00000002ffa67435 */ /* 0x000fc800000001ff */
[----:B------:R-:W-:Y:S02]  /*3140*/  MOV R167, R161 ;  /* 0x000000a100a77202 */ /* 0x000fe40000000f00 */
[----:B------:R-:W-:-:S07]  /*3150*/  MOV R162, R165 ;  /* 0x000000a500a27202 */ /* 0x000fce0000000f00 */
[----:B------:R-:W-:Y:S05]  /*3160*/  WARPSYNC.COLLECTIVE R164, `(.L_x_3481) ;  /* 0x00000000a4087348 */ /* 0x000fea0003c00000 */
[----:B------:R0:W1:Y:S02]  /*3170*/  SHFL.DOWN P2, R165, R167, R166, R169 ;  /* 0x080000a6a7a57389 */ /* 0x00006400000400a9 */
[----:B01----:R-:W-:Y:S01]  /*3180*/  ENDCOLLECTIVE ;  /* 0x000000000000791b */ /* 0x003fe20003800000 */
.L_x_3481:
[----:B------:R-:W-:-:S05]  /*3190*/  FADD.FTZ R162, R7, R162 ;  /* 0x000000a207a27221 */ /* 0x000fca0000010000 */
[----:B------:R-:W-:Y:S02]  /*31a0*/  MOV R167, R162 ;  /* 0x000000a200a77202 */ /* 0x000fe40000000f00 */
[----:B------:R-:W-:-:S07]  /*31b0*/  MOV R2, R165 ;  /* 0x000000a500027202 */ /* 0x000fce0000000f00 */
[----:B------:R-:W-:Y:S05]  /*31c0*/  WARPSYNC.COLLECTIVE R164, `(.L_x_3482) ;  /* 0x00000000a4087348 */ /* 0x000fea0003c00000 */
[----:B------:R0:W1:Y:S02]  /*31d0*/  SHFL.DOWN P2, R165, R167, R166, R169 ;  /* 0x080000a6a7a57389 */ /* 0x00006400000400a9 */
[----:B01----:R-:W-:Y:S01]  /*31e0*/  ENDCOLLECTIVE ;  /* 0x000000000000791b */ /* 0x003fe20003800000 */
.L_x_3482:
[----:B------:R-:W-:Y:S01]  /*31f0*/  FADD.FTZ R2, R161, R2 ;  /* 0x00000002a1027221 */ /* 0x000fe20000010000 */
[----:B------:R-:W-:-:S04]  /*3200*/  HFMA2.MMA R166, -RZ, RZ, 0, 5.9604644775390625e-08 ;  /* 0x00000001ffa67435 */ /* 0x000fc800000001ff */
[----:B------:R-:W-:Y:S02]  /*3210*/  MOV R167, R2 ;  /* 0x0000000200a77202 */ /* 0x000fe40000000f00 */
[----:B------:R-:W-:-:S07]  /*3220*/  MOV R3, R165 ;  /* 0x000000a500037202 */ /* 0x000fce0000000f00 */
[----:B------:R-:W-:Y:S05]  /*3230*/  WARPSYNC.COLLECTIVE R164, `(.L_x_3483) ;  /* 0x00000000a4087348 */ /* 0x000fea0003c00000 */
[----:B------:R0:W1:Y:S02]  /*3240*/  SHFL.DOWN P2, R165, R167, R166, R169 ;  /* 0x080000a6a7a57389 */ /* 0x00006400000400a9 */
[----:B01----:R-:W-:Y:S01]  /*3250*/  ENDCOLLECTIVE ;  /* 0x000000000000791b */ /* 0x003fe20003800000 */
.L_x_3483:
[----:B------:R-:W-:-:S05]  /*3260*/  FADD.FTZ R3, R162, R3 ;  /* 0x00000003a2037221 */ /* 0x000fca0000010000 */
[----:B------:R-:W-:Y:S02]  /*3270*/  MOV R167, R3 ;  /* 0x0000000300a77202 */ /* 0x000fe40000000f00 */
[----:B------:R-:W-:-:S07]  /*3280*/  MOV R5, R165 ;  /* 0x000000a500057202 */ /* 0x000fce0000000f00 */
[----:B------:R-:W-:Y:S05]  /*3290*/  WARPSYNC.COLLECTIVE R164, `(.L_x_3484) ;  /* 0x00000000a4087348 */ /* 0x000fea0003c00000 */
[----:B------:R0:W1:Y:S02]  /*32a0*/  SHFL.DOWN P2, R165, R167, R166, R169 ;  /* 0x080000a6a7a57389 */ /* 0x00006400000400a9 */
[----:B01----:R-:W-:Y:S01]  /*32b0*/  ENDCOLLECTIVE ;  /* 0x000000000000791b */ /* 0x003fe20003800000 */
.L_x_3484:
[----:B------:R-:W-:Y:S01]  /*32c0*/  MOV R4, R165 ;  /* 0x000000a500047202 */ /* 0x000fe20000000f00 */
[----:B------:R-:W-:Y:S06]  /*32d0*/  BRA `(.L_x_3485) ;  /* 0xffffffec00ac7947 */ /* 0x000fec000383ffff */
.L_x_3486:
        /* <DEDUP_REMOVED lines=10> */
.L_x_5537:


//--------------------- .text._ZN10layer_norm22ln_bwd_finalize_kernelINS_22Kernel_traits_finalizeILj6144E6__halffS2_fjLj1024ELj4ENS_18Kernel_traits_baseILj6144ES2_fS2_fjLj1024EEEEEEEvNS_9BwdParamsE --------------------------
	.section	.text._ZN10layer_norm22ln_bwd_finalize_kernelINS_22Kernel_traits_finalizeILj6144E6__halffS2_fjLj1024ELj4ENS_18Kernel_traits_baseILj6144ES2_fS2_fjLj1024EEEEEEEvNS_9BwdParamsE,"ax",@progbits
	.align	128
        .global         _ZN10layer_norm22ln_bwd_finalize_kernelINS_22Kernel_traits_finalizeILj6144E6__halffS2_fjLj1024ELj4ENS_18Kernel_traits_baseILj6144ES2_fS2_fjLj1024EEEEEEEvNS_9BwdParamsE
        .type           _ZN10layer_norm22ln_bwd_finalize_kernelINS_22Kernel_traits_finalizeILj6144E6__halffS2_fjLj1024ELj4ENS_18Kernel_traits_baseILj6144ES2_fS2_fjLj1024EEEEEEEvNS_9BwdParamsE,@function
        .size           _ZN10layer_norm22ln_bwd_finalize_kernelINS_22Kernel_traits_finalizeILj6144E6__halffS2_fjLj1024ELj4ENS_18Kernel_traits_baseILj6144ES2_fS2_fjLj1024EEEEEEEvNS_9BwdParamsE,(.L_x_5538 - _ZN10layer_norm22ln_bwd_finalize_kernelINS_22Kernel_traits_finalizeILj6144E6__halffS2_fjLj1024ELj4ENS_18Kernel_traits_baseILj6144ES2_fS2_fjLj1024EEEEEEEvNS_9BwdParamsE)
        .other          _ZN10layer_norm22ln_bwd_finalize_kernelINS_22Kernel_traits_finalizeILj6144E6__halffS2_fjLj1024ELj4ENS_18Kernel_traits_baseILj6144ES2_fS2_fjLj1024EEEEEEEvNS_9BwdParamsE,@"STO_CUDA_ENTRY STV_DEFAULT"
_ZN10layer_norm22ln_bwd_finalize_kernelINS_22Kernel_traits_finalizeILj6144E6__halffS2_fjLj1024ELj4ENS_18Kernel_traits_baseILj6144ES2_fS2_fjLj1024EEEEEEEvNS_9BwdParamsE:
.text._ZN10layer_norm22ln_bwd_finalize_kernelINS_22Kernel_traits_finalizeILj6144E6__halffS2_fjLj1024ELj4ENS_18Kernel_traits_baseILj6144ES2_fS2_fjLj1024EEEEEEEvNS_9BwdParamsE:
        /* <DEDUP_REMOVED lines=25> */
.L_x_3498:
        /* <DEDUP_REMOVED lines=28> */
.L_x_3491:
        /* <DEDUP_REMOVED lines=33> */
.L_x_3490:
[----:B------:R-:W-:Y:S05]  /*0560*/  BSYNC B1 ;  /* 0x0000000000017941 */ /* 0x000fea0003800000 */
.L_x_3489:
        /* <DEDUP_REMOVED lines=23> */
.L_x_3493:
[----:B------:R-:W-:Y:S05]  /*06e0*/  BSYNC B1 ;  /* 0x0000000000017941 */ /* 0x000fea0003800000 */
.L_x_3492:
        /* <DEDUP_REMOVED lines=11> */
.L_x_3488:
[----:B------:R-:W-:Y:S05]  /*07a0*/  BSYNC B0 ;  /* 0x0000000000007941 */ /* 0x000fea0003800000 */
.L_x_3487:
        /* <DEDUP_REMOVED lines=29> */
.L_x_3509:
[----:B------:R-:W-:Y:S01]  /*0980*/  @!P1 SHF.R.U32.HI R12, RZ, 0x3, R0 ;  /* 0x00000003ff0c9819 */ /* 0x000fe20000011600 */
[----:B---3--:R-:W-:Y:S01]  /*0990*/  FADD.FTZ R14, R9, R14 ;  /* 0x0000000e090e7221 */ /* 0x008fe20000010000 */
[----:B--2---:R-:W-:Y:S02]  /*09a0*/  FADD.FTZ R11, R10, R11 ;  /* 0x0000000b0a0b7221 */ /* 0x004fe40000010000 */
[----:B------:R-:W-:-:S05]  /*09b0*/  @!P1 LOP3.LUT R12, R12, 0x1ffffffc, RZ, 0xc0, !PT ;  /* 0x1ffffffc0c0c9812 */ /* 0x000fca00078ec0ff */
[----:B------:R2:W-:Y:S04]  /*09c0*/  @!P1 STS [R12+UR4+0x2000], R14 ;  /* 0x0020000e0c009988 */ /* 0x0005e80008000804 */
[----:B------:R2:W-:Y:S02]  /*09d0*/  @!P1 STS [R12+UR4+0x2080], R11 ;  /* 0x0020800b0c009988 */ /* 0x0005e40008000804 */
.L_x_3494:
        /* <DEDUP_REMOVED lines=14> */
.L_x_3497:
[----:B------:R-:W-:Y:S05]  /*0ac0*/  BSYNC B0 ;  /* 0x0000000000007941 */ /* 0x000fea0003800000 */
.L_x_3496:
[C---:B------:R-:W-:Y:S02]  /*0ad0*/  ISETP.GT.U32.AND P1, PT, R3.reuse, -0x1801, PT ;  /* 0xffffe7ff0300780c */ /* 0x040fe40003f24070 */
[----:B------:R-:W-:Y:S02]  /*0ae0*/  IADD3 R3, R3, 0x1800, RZ ;  /* 0x0000180003037810 */ /* 0x000fe40007ffe0ff */
[----:B------:R-:W-:-:S09]  /*0af0*/  IADD3 R5, R5, 0xc00, RZ ;  /* 0x00000c0005057810 */ /* 0x000fd20007ffe0ff */
[----:B------:R-:W-:Y:S05]  /*0b00*/  @P1 BRA `(.L_x_3498) ;  /* 0xfffffff400a01947 */ /* 0x000fea000383ffff */
[----:B------:R-:W-:Y:S05]  /*0b10*/  EXIT ;  /* 0x000000000000794d */ /* 0x000fea0003800000 */
.L_x_3495:
[----:B------:R-:W-:Y:S01]  /*0b20*/  HFMA2.MMA R19, -RZ, RZ, 0, 5.9604644775390625e-08 ;  /* 0x00000001ff137435 */ /* 0x000fe200000001ff */
[----:B---3--:R-:W-:Y:S01]  /*0b30*/  IMAD.MOV.U32 R20, RZ, RZ, R10 ;  /* 0x000000ffff147224 */ /* 0x008fe200078e000a */
[----:B------:R-:W-:Y:S02]  /*0b40*/  MOV R22, 0x1f ;  /* 0x0000001f00167802 */ /* 0x000fe40000000f00 */
[----:B------:R-:W-:-:S07]  /*0b50*/  MOV R17, 0xffffffff ;  /* 0xffffffff00117802 */ /* 0x000fce0000000f00 */
[----:B012---:R-:W-:Y:S05]  /*0b60*/  WARPSYNC.COLLECTIVE R17, `(.L_x_3499) ;  /* 0x0000000011087348 */ /* 0x007fea0003c00000 */
[----:B------:R3:W4:Y:S02]  /*0b70*/  SHFL.BFLY P2, R18, R20, R19, R22 ;  /* 0x0c00001314127389 */ /* 0x0007240000040016 */
[----:B01234-:R-:W-:Y:S01]  /*0b80*/  ENDCOLLECTIVE ;  /* 0x000000000000791b */ /* 0x01ffe20003800000 */
.L_x_3499:
[----:B------:R-:W-:Y:S01]  /*0b90*/  HFMA2.MMA R19, -RZ, RZ, 0, 1.1920928955078125e-07 ;  /* 0x00000002ff137435 */ /* 0x000fe200000001ff */
[----:B------:R-:W-:-:S04]  /*0ba0*/  IMAD.MOV.U32 R11, RZ, RZ, R18 ;  /* 0x000000ffff0b7224 */ /* 0x000fc800078e0012 */
[----:B------:R-:W-:-:S05]  /*0bb0*/  FADD.FTZ R11, R10, R11 ;  /* 0x0000000b0a0b7221 */ /* 0x000fca0000010000 */
[----:B------:R-:W-:-:S07]  /*0bc0*/  MOV R20, R11 ;  /* 0x0000000b00147202 */ /* 0x000fce0000000f00 */
[----:B------:R-:W-:Y:S05]  /*0bd0*/  WARPSYNC.COLLECTIVE R17, `(.L_x_3500) ;  /* 0x0000000011087348 */ /* 0x000fea0003c00000 */
[----:B------:R0:W1:Y:S02]  /*0be0*/  SHFL.BFLY P2, R18, R20, R19, R22 ;  /* 0x0c00001314127389 */ /* 0x0000640000040016 */
[----:B01----:R-:W-:Y:S01]  /*0bf0*/  ENDCOLLECTIVE ;  /* 0x000000000000791b */ /* 0x003fe20003800000 */
.L_x_3500:
[----:B------:R-:W-:Y:S01]  /*0c00*/  HFMA2.MMA R19, -RZ, RZ, 0, 2.384185791015625e-07 ;  /* 0x00000004ff137435 */ /* 0x000fe200000001ff */
[----:B------:R-:W-:-:S05]  /*0c10*/  MOV R12, R18 ;  /* 0x00000012000c7202 */ /* 0x000fca0000000f00 */
[----:B------:R-:W-:-:S04]  /*0c20*/  FADD.FTZ R12, R11, R12 ;  /* 0x0000000c0b0c7221 */ /* 0x000fc80000010000 */
[----:B------:R-:W-:-:S07]  /*0c30*/  IMAD.MOV.U32 R20, RZ, RZ, R12 ;  /* 0x000000ffff147224 */ /* 0x000fce00078e000c */
[----:B------:R-:W-:Y:S05]  /*0c40*/  WARPSYNC.COLLECTIVE R17, `(.L_x_3501) ;  /* 0x0000000011087348 */ /* 0x000fea0003c00000 */
[----:B------:R0:W1:Y:S02]  /*0c50*/  SHFL.BFLY P2, R18, R20, R19, R22 ;  /* 0x0c00001314127389 */ /* 0x0000640000040016 */
[----:B01----:R-:W-:Y:S01]  /*0c60*/  ENDCOLLECTIVE ;  /* 0x000000000000791b */ /* 0x003fe20003800000 */
.L_x_3501:
[----:B------:R-:W-:Y:S01]  /*0c70*/  IMAD.MOV.U32 R19, RZ, RZ, 0x8 ;  /* 0x00000008ff137424 */ /* 0x000fe200078e00ff */
[----:B------:R-:W-:-:S05]  /*0c80*/  MOV R13, R18 ;  /* 0x00000012000d7202 */ /* 0x000fca0000000f00 */
[----:B------:R-:W-:-:S05]  /*0c90*/  FADD.FTZ R13, R12, R13 ;  /* 0x0000000d0c0d7221 */ /* 0x000fca0000010000 */
[----:B------:R-:W-:-:S07]  /*0ca0*/  MOV R20, R13 ;  /* 0x0000000d00147202 */ /* 0x000fce0000000f00 */
[----:B------:R-:W-:Y:S05]  /*0cb0*/  WARPSYNC.COLLECTIVE R17, `(.L_x_3502) ;  /* 0x0000000011087348 */ /* 0x000fea0003c00000 */
[----:B------:R0:W1:Y:S02]  /*0cc0*/  SHFL.BFLY P2, R18, R20, R19, R22 ;  /* 0x0c00001314127389 */ /* 0x0000640000040016 */
[----:B01----:R-:W-:Y:S01]  /*0cd0*/  ENDCOLLECTIVE ;  /* 0x000000000000791b */ /* 0x003fe20003800000 */
.L_x_3502:
[----:B------:R-:W-:Y:S01]  /*0ce0*/  HFMA2.MMA R19, -RZ, RZ, 0, 9.5367431640625e-07 ;  /* 0x00000010ff137435 */ /* 0x000fe200000001ff */
[----:B------:R-:W-:-:S05]  /*0cf0*/  MOV R10, R18 ;  /* 0x00000012000a7202 */ /* 0x000fca0000000f00 */
[----:B------:R-:W-:-:S05]  /*0d00*/  FADD.FTZ R10, R13, R10 ;  /* 0x0000000a0d0a7221 */ /* 0x000fca0000010000 */
[----:B------:R-:W-:-:S07]  /*0d10*/  MOV R20, R10 ;  /* 0x0000000a00147202 */ /* 0x000fce0000000f00 */
[----:B------:R-:W-:Y:S05]  /*0d20*/  WARPSYNC.COLLECTIVE R17, `(.L_x_3503) ;  /* 0x0000000011087348 */ /* 0x000fea0003c00000 */
[----:B------:R0:W1:Y:S02]  /*0d30*/  SHFL.BFLY P2, R18, R20, R19, R22 ;  /* 0x0c00001314127389 */ /* 0x0000640000040016 */
[----:B01----:R-:W-:Y:S01]  /*0d40*/  ENDCOLLECTIVE ;  /* 0x000000000000791b */ /* 0x003fe20003800000 */
.L_x_3503:
[----:B------:R-:W-:Y:S01]  /*0d50*/  HFMA2.MMA R19, -RZ, RZ, 0, 5.9604644775390625e-08 ;  /* 0x00000001ff137435 */ /* 0x000fe200000001ff */
[----:B------:R-:W-:Y:S01]  /*0d60*/  MOV R20, R9 ;  /* 0x0000000900147202 */ /* 0x000fe20000000f00 */
[----:B------:R-:W-:-:S09]  /*0d70*/  IMAD.MOV.U32 R11, RZ, RZ, R18 ;  /* 0x000000ffff0b7224 */ /* 0x000fd200078e0012 */
[----:B------:R-:W-:Y:S05]  /*0d80*/  WARPSYNC.COLLECTIVE R17, `(.L_x_3504) ;  /* 0x0000000011087348 */ /* 0x000fea0003c00000 */
[----:B------:R0:W1:Y:S02]  /*0d90*/  SHFL.BFLY P2, R18, R20, R19, R22 ;  /* 0x0c00001314127389 */ /* 0x0000640000040016 */
[----:B01----:R-:W-:Y:S01]  /*0da0*/  ENDCOLLECTIVE ;  /* 0x000000000000791b */ /* 0x003fe20003800000 */
.L_x_3504:
[----:B------:R-:W-:Y:S01]  /*0db0*/  HFMA2.MMA R19, -RZ, RZ, 0, 1.1920928955078125e-07 ;  /* 0x00000002ff137435 */ /* 0x000fe200000001ff */
[----:B------:R-:W-:-:S05]  /*0dc0*/  MOV R12, R18 ;  /* 0x00000012000c7202 */ /* 0x000fca0000000f00 */
[----:B------:R-:W-:-:S04]  /*0dd0*/  FADD.FTZ R14, R9, R12 ;  /* 0x0000000c090e7221 */ /* 0x000fc80000010000 */
[----:B------:R-:W-:-:S07]  /*0de0*/  IMAD.MOV.U32 R20, RZ, RZ, R14 ;  /* 0x000000ffff147224 */ /* 0x000fce00078e000e */
[----:B------:R-:W-:Y:S05]  /*0df0*/  WARPSYNC.COLLECTIVE R17, `(.L_x_3505) ;  /* 0x0000000011087348 */ /* 0x000fea0003c00000 */
[----:B------:R0:W1:Y:S02]  /*0e00*/  SHFL.BFLY P2, R18, R20, R19, R22 ;  /* 0x0c00001314127389 */ /* 0x0000640000040016 */
[----:B01----:R-:W-:Y:S01]  /*0e10*/  ENDCOLLECTIVE ;  /* 0x000000000000791b */ /* 0x003fe20003800000 */
.L_x_3505:
[----:B------:R-:W-:Y:S01]  /*0e20*/  IMAD.MOV.U32 R19, RZ, RZ, 0x4 ;  /* 0x00000004ff137424 */ /* 0x000fe200078e00ff */
[----:B------:R-:W-:-:S05]  /*0e30*/  MOV R13, R18 ;  /* 0x00000012000d7202 */ /* 0x000fca0000000f00 */
[----:B------:R-:W-:-:S05]  /*0e40*/  FADD.FTZ R15, R14, R13 ;  /* 0x0000000d0e0f7221 */ /* 0x000fca0000010000 */
[----:B------:R-:W-:-:S07]  /*0e50*/  MOV R20, R15 ;  /* 0x0000000f00147202 */ /* 0x000fce0000000f00 */
[----:B------:R-:W-:Y:S05]  /*0e60*/  WARPSYNC.COLLECTIVE R17, `(.L_x_3506) ;  /* 0x0000000011087348 */ /* 0x000fea0003c00000 */
[----:B------:R0:W1:Y:S02]  /*0e70*/  SHFL.BFLY P2, R18, R20, R19, R22 ;  /* 0x0c00001314127389 */ /* 0x0000640000040016 */
[----:B01----:R-:W-:Y:S01]  /*0e80*/  ENDCOLLECTIVE ;  /* 0x000000000000791b */ /* 0x003fe20003800000 */
.L_x_3506:
[----:B------:R-:W-:Y:S01]  /*0e90*/  HFMA2.MMA R19, -RZ, RZ, 0, 4.76837158203125e-07 ;  /* 0x00000008ff137435 */ /* 0x000fe200000001ff */
[----:B------:R-:W-:-:S05]  /*0ea0*/  MOV R16, R18 ;  /* 0x0000001200107202 */ /* 0x000fca0000000f00 */
[----:B------:R-:W-:-:S05]  /*0eb0*/  FADD.FTZ R16, R15, R16 ;  /* 0x000000100f107221 */ /* 0x000fca0000010000 */
[----:B------:R-:W-:-:S07]  /*0ec0*/  MOV R20, R16 ;  /* 0x0000001000147202 */ /* 0x000fce0000000f00 */
[----:B------:R-:W-:Y:S05]  /*0ed0*/  WARPSYNC.COLLECTIVE R17, `(.L_x_3507) ;  /* 0x0000000011087348 */ /* 0x000fea0003c00000 */
[----:B------:R0:W1:Y:S02]  /*0ee0*/  SHFL.BFLY P2, R18, R20, R19, R22 ;  /* 0x0c00001314127389 */ /* 0x0000640000040016 */
[----:B01----:R-:W-:Y:S01]  /*0ef0*/  ENDCOLLECTIVE ;  /* 0x000000000000791b */ /* 0x003fe20003800000 */
.L_x_3507:
[----:B------:R-:W-:Y:S01]  /*0f00*/  HFMA2.MMA R19, -RZ, RZ, 0, 9.5367431640625e-07 ;  /* 0x00000010ff137435 */ /* 0x000fe200000001ff */
[----:B------:R-:W-:-:S04]  /*0f10*/  IMAD.MOV.U32 R9, RZ, RZ, R18 ;  /* 0x000000ffff097224 */ /* 0x000fc800078e0012 */
[----:B------:R-:W-:-:S05]  /*0f20*/  FADD.FTZ R9, R16, R9 ;  /* 0x0000000910097221 */ /* 0x000fca0000010000 */
[----:B------:R-:W-:-:S07]  /*0f30*/  MOV R20, R9 ;  /* 0x0000000900147202 */ /* 0x000fce0000000f00 */
[----:B------:R-:W-:Y:S05]  /*0f40*/  WARPSYNC.COLLECTIVE R17, `(.L_x_3508) ;  /* 0x0000000011087348 */ /* 0x000fea0003c00000 */
[----:B------:R0:W1:Y:S02]  /*0f50*/  SHFL.BFLY P2, R18, R20, R19, R22 ;  /* 0x0c00001314127389 */ /* 0x0000640000040016 */
[----:B01----:R-:W-:Y:S01]  /*0f60*/  ENDCOLLECTIVE ;  /* 0x000000000000791b */ /* 0x003fe20003800000 */
.L_x_3508:
[----:B------:R-:W-:Y:S01]  /*0f70*/  MOV R14, R18 ;  /* 0x00000012000e7202 */ /* 0x000fe20000000f00 */
[----:B------:R-:W-:Y:S06]  /*0f80*/  BRA `(.L_x_3509) ;  /* 0xfffffff8007c7947 */ /* 0x000fec000383ffff */
.L_x_3510:
        /* <DEDUP_REMOVED lines=15> */
.L_x_5538:


//--------------------- .text._ZN10layer_norm13ln_bwd_kernelINS_13Kernel_traitsI6__halffS2_fjLj6144ELj1ELj1ELj8ELj16ENS_18Kernel_traits_baseILj6144ES2_fS2_fjLj256EEEEEEEvNS_9BwdParamsE --------------------------
	.section	.text._ZN10layer_norm13ln_bwd_kernelINS_13Kernel_traitsI6__halffS2_fjLj6144ELj1ELj1ELj8ELj16ENS_18Kernel_traits_baseILj6144ES2_fS2_fjLj256EEEEEEEvNS_9BwdParamsE,"ax",@progbits
	.align	128
        .global         _ZN10layer_norm13ln_bwd_kernelINS_13Kernel_traitsI6__halffS2_fjLj6144ELj1ELj1ELj8ELj16ENS_18Kernel_traits_baseILj6144ES2_fS2_fjLj256EEEEEEEvNS_9BwdParamsE
        .type           _ZN10layer_norm13ln_bwd_kernelINS_13Kernel_traitsI6__halffS2_fjLj6144ELj1ELj1ELj8ELj16ENS_18Kernel_traits_baseILj6144ES2_fS2_fjLj256EEEEEEEvNS_9BwdParamsE,@function
        .size           _ZN10layer_norm13ln_bwd_kernelINS_13Kernel_traitsI6__halffS2_fjLj6144ELj1ELj1ELj8ELj16ENS_18Kernel_traits_baseILj6144ES2_fS2_fjLj256EEEEEEEvNS_9BwdParamsE,(.L_x_5539 - _ZN10layer_norm13ln_bwd_kernelINS_13Kernel_traitsI6__halffS2_fjLj6144ELj1ELj1ELj8ELj16ENS_18Kernel_traits_baseILj6144ES2_fS2_fjLj256EEEEEEEvNS_9BwdParamsE)
        .other          _ZN10layer_norm13ln_bwd_kernelINS_13Kernel_traitsI6__halffS2_fjLj6144ELj1ELj1ELj8ELj16ENS_18Kernel_traits_baseILj6144ES2_fS2_fjLj256EEEEEEEvNS_9BwdParamsE,@"STO_CUDA_ENTRY STV_DEFAULT"
_ZN10layer_norm13ln_bwd_kernelINS_13Kernel_traitsI6__halffS2_fjLj6144ELj1ELj1ELj8ELj16ENS_18Kernel_traits_baseILj6144ES2_fS2_fjLj256EEEEEEEvNS_9BwdParamsE:
.text._ZN10layer_norm13ln_bwd_kernelINS_13Kernel_traitsI6__halffS2_fjLj6144ELj1ELj1ELj8ELj16ENS_18Kernel_traits_baseILj6144ES2_fS2_fjLj256EEEEEEEvNS_9BwdParamsE:
        /* <DEDUP_REMOVED lines=81> */
[----:B0-----:R-:W-:Y:S01]  /*0510*/  ULEA UR4, UR5, UR4, 0x18 ;  /* 0x0000000405047291 */ /* 0x001fe2000f8ec03f */
        /* <DEDUP_REMOVED lines=28> */
[----:B------:R-:W-:Y:S01]  /*06e0*/  HADD2.F32 R112, -RZ, R112.H0_H0 ;  /* 0x20000070ff707230 */ /* 0x000fe20000004100 */
[----:B------:R-:W-:Y:S01]  /*06f0*/  MOV R115, UR4 ;  /* 0x0000000400737c02 */ /* 0x000fe20008000f00 */
        /* <DEDUP_REMOVED lines=47> */
.L_x_3513:
        /* <DEDUP_REMOVED lines=190> */
[--C-:B------:R-:W-:Y:S01]  /*15d0*/  SHF.R.U64 R2, R2, 0x10, R3.reuse ;  /* 0x0000001002027819 */ /* 0x100fe20000001203 */
[----:B----4-:R-:W-:Y:S01]  /*15e0*/  @P0 FMUL.FTZ R21, R21, R6 ;  /* 0x0000000615150220 */ /* 0x010fe20000410000 */
[----:B------:R-:W-:Y:S01]  /*15f0*/  MOV R4, R3 ;  /* 0x0000000300047202 */ /* 0x000fe20000000f00 */
[----:B------:R-:W-:Y:S01]  /*1600*/  @P0 FADD.FTZ R22, -R109, R26 ;  /* 0x0000001a6d160221 */ /* 0x000fe20000010100 */
[----:B------:R-:W-:Y:S01]  /*1610*/  MOV R6, R29 ;  /* 0x0000001d00067202 */ /* 0x000fe20000000f00 */
[----:B------:R-:W-:Y:S01]  /*1620*/  @!P0 FMUL.FTZ R20, R138, R7 ;  /* 0x000000078a148220 */ /* 0x000fe20000410000 */
[----:B------:R-:W-:Y:S01]  /*1630*/  HADD2.F32 R0, -RZ, R0.H0_H0 ;  /* 0x20000000ff007230 */ /* 0x000fe20000004100 */
[----:B------:R-:W-:Y:S01]  /*1640*/  SHF.R.U32.HI R26, RZ, 0x10, R3 ;  /* 0x00000010ff1a7819 */ /* 0x000fe20000011603 */
[----:B------:R-:W-:Y:S01]  /*1650*/  HADD2.F32 R2, -RZ, R2.H0_H0 ;  /* 0x20000002ff027230 */ /* 0x000fe20000004100 */
[----:B------:R-:W-:Y:S01]  /*1660*/  MOV R7, R30 ;  /* 0x0000001e00077202 */ /* 0x000fe20000000f00 */
[----:B------:R-:W-:Y:S01]  /*1670*/  HADD2.F32 R3, -RZ, R4.H0_H0 ;  /* 0x20000004ff037230 */ /* 0x000fe20000004100 */
[----:B------:R-:W-:-:S02]  /*1680*/  MOV R27, R31 ;  /* 0x0000001f001b7202 */ /* 0x000fc40000000f00 */
[----:B------:R-:W-:Y:S01]  /*1690*/  SHF.R.U32.HI R146, RZ, 0x10, R31 ;  /* 0x00000010ff927819 */ /* 0x000fe2000001161f */
[C---:B------:R-:W-:Y:S01]  /*16a0*/  @!P0 FMUL.FTZ R21, R138.reuse, R25 ;  /* 0x000000198a158220 */ /* 0x040fe20000410000 */
[----:B------:R-:W-:Y:S01]  /*16b0*/  MOV R31, R35 ;  /* 0x00000023001f7202 */ /* 0x000fe20000000f00 */
[----:B------:R-:W-:Y:S02]  /*16c0*/  HADD2.F32 R6, -RZ, R6.H0_H0 ;  /* 0x20000006ff067230 */ /* 0x000fe40000004100 */
[----:B------:R-:W-:Y:S01]  /*16d0*/  @!P0 FMUL.FTZ R157, R138, R159 ;  /* 0x0000009f8a9d8220 */ /* 0x000fe20000410000 */
[C---:B------:R-:W-:Y:S01]  /*16e0*/  FADD.FTZ R84, R0.reuse, R84 ;  /* 0x0000005400547221 */ /* 0x040fe20000010000 */
[----:B------:R-:W-:Y:S01]  /*16f0*/  FFMA.FTZ R111, R0, R140, R111 ;  /* 0x0000008c006f7223 */ /* 0x000fe2000001006f */
[C---:B------:R-:W-:Y:S01]  /*1700*/  FADD.FTZ R83, R2.reuse, R83 ;  /* 0x0000005302537221 */ /* 0x040fe20000010000 */
[----:B------:R-:W-:Y:S01]  /*1710*/  FFMA.FTZ R85, R2, R142, R85 ;  /* 0x0000008e02557223 */ /* 0x000fe20000010055 */
[----:B------:R-:W-:Y:S01]  /*1720*/  FMUL.FTZ R25, R117, R2 ;  /* 0x0000000275197220 */ /* 0x000fe20000410000 */
[----:B------:R-:W-:Y:S01]  /*1730*/  @!P0 FMUL.FTZ R19, R138, R5 ;  /* 0x000000058a138220 */ /* 0x000fe20000410000 */
[----:B------:R-:W-:Y:S01]  /*1740*/  MOV R30, R34 ;  /* 0x00000022001e7202 */ /* 0x000fe20000000f00 */
[----:B------:R-:W-:Y:S01]  /*1750*/  FMUL.FTZ R0, R86, R0 ;  /* 0x0000000056007220 */ /* 0x000fe20000410000 */
[----:B------:R-:W-:Y:S01]  /*1760*/  SHF.R.U64 R159, R34, 0x10, R35 ;  /* 0x00000010229f7819 */ /* 0x000fe20000001223 */
[----:B------:R-:W-:Y:S01]  /*1770*/  HADD2.F32 R2, -RZ, R7.H0_H0 ;  /* 0x20000007ff027230 */ /* 0x000fe20000004100 */
[----:B------:R-:W-:Y:S01]  /*1780*/  MOV R5, R28 ;  /* 0x0000001c00057202 */ /* 0x000fe20000000f00 */
[C---:B------:R-:W-:Y:S01]  /*1790*/  FADD.FTZ R81, R3.reuse, R81 ;  /* 0x0000005103517221 */ /* 0x040fe20000010000 */
[----:B------:R-:W-:Y:S01]  /*17a0*/  SHF.R.U64 R150, R32, 0x10, R33 ;  /* 0x0000001020967819 */ /* 0x000fe20000001221 */
[----:B------:R-:W-:Y:S01]  /*17b0*/  FFMA.FTZ R82, R3, R149, R82 ;  /* 0x0000009503527223 */ /* 0x000fe20000010052 */
[----:B------:R-:W-:Y:S01]  /*17c0*/  MOV R34, R36 ;  /* 0x0000002400227202 */ /* 0x000fe20000000f00 */
[----:B------:R-:W-:Y:S01]  /*17d0*/  FMUL.FTZ R24, R88, R3 ;  /* 0x0000000358187220 */ /* 0x000fe20000410000 */
[----:B------:R-:W-:Y:S01]  /*17e0*/  HADD2.F32 R7, -RZ, R154.H0_H0 ;  /* 0x2000009aff077230 */ /* 0x000fe20000004100 */
[----:B------:R-:W-:Y:S01]  /*17f0*/  MOV R29, R33 ;  /* 0x00000021001d7202 */ /* 0x000fe20000000f00 */
[----:B------:R-:W-:-:S02]  /*1800*/  HADD2.F32 R3, -RZ, R158.H0_H0 ;  /* 0x2000009eff037230 */ /* 0x000fc40000004100 */
[C---:B------:R-:W-:Y:S01]  /*1810*/  FADD.FTZ R73, R6.reuse, R73 ;  /* 0x0000004906497221 */ /* 0x040fe20000010000 */
[----:B------:R-:W-:Y:S02]  /*1820*/  HADD2.F32 R154, -RZ, R31.H0_H0 ;  /* 0x2000001fff9a7230 */ /* 0x000fe40000004100 */
[----:B------:R-:W-:Y:S01]  /*1830*/  FFMA.FTZ R75, R6, R8, R75 ;  /* 0x00000008064b7223 */ /* 0x000fe2000001004b */
[----:B------:R-:W-:Y:S01]  /*1840*/  FMUL.FTZ R31, R92, R6 ;  /* 0x000000065c1f7220 */ /* 0x000fe20000410000 */
[----:B------:R-:W-:Y:S01]  /*1850*/  @!P0 FMUL.FTZ R144, R138, R161 ;  /* 0x000000a18a908220 */ /* 0x000fe20000410000 */
[----:B------:R-:W-:Y:S01]  /*1860*/  FADD.FTZ R6, RZ, R0 ;  /* 0x00000000ff067221 */ /* 0x000fe20000010000 */
[----:B------:R-:W-:Y:S01]  /*1870*/  SHF.R.U32.HI R161, RZ, 0x10, R35 ;  /* 0x00000010ffa17819 */ /* 0x000fe20000011623 */
[----:B------:R-:W-:Y:S02]  /*1880*/  HADD2.F32 R5, -RZ, R5.H0_H0 ;  /* 0x20000005ff057230 */ /* 0x000fe40000004100 */
[----:B------:R-:W-:Y:S01]  /*1890*/  FADD.FTZ R74, R3, R74 ;  /* 0x0000004a034a7221 */ /* 0x000fe20000010000 */
[----:B------:R-:W-:-:S02]  /*18a0*/  HADD2.F32 R35, -RZ, R150.H0_H0 ;  /* 0x20000096ff237230 */ /* 0x000fc40000004100 */
[----:B------:R-:W-:Y:S01]  /*18b0*/  FFMA.FTZ R76, R3, R155, R76 ;  /* 0x0000009b034c7223 */ /* 0x000fe2000001004c */
[----:B------:R-:W-:Y:S02]  /*18c0*/  HADD2.F32 R158, -RZ, R34.H0_H0 ;  /* 0x20000022ff9e7230 */ /* 0x000fe40000004100 */
[----:B------:R-:W-:Y:S01]  /*18d0*/  FMUL.FTZ R34, R121, R3 ;  /* 0x0000000379227220 */ /* 0x000fe20000410000 */
[----:B------:R-:W-:Y:S02]  /*18e0*/  HADD2.F32 R150, -RZ, R29.H0_H0 ;  /* 0x2000001dff967230 */ /* 0x000fe40000004100 */
[C---:B------:R-:W-:Y:S01]  /*18f0*/  FADD.FTZ R53, R2.reuse, R53 ;  /* 0x0000003502357221 */ /* 0x040fe20000010000 */
[----:B------:R-:W-:Y:S01]  /*1900*/  FFMA.FTZ R69, R2, R10, R69 ;  /* 0x0000000a02457223 */ /* 0x000fe20000010045 */
[----:B------:R-:W-:Y:S01]  /*1910*/  FMUL.FTZ R29, R94, R2 ;  /* 0x000000025e1d7220 */ /* 0x000fe20000410000 */
[----:B------:R-:W-:Y:S01]  /*1920*/  FADD.FTZ R3, R6, R25 ;  /* 0x0000001906037221 */ /* 0x000fe20000010000 */
[----:B------:R-:W-:Y:S01]  /*1930*/  @!P0 FMUL.FTZ R23, R138, R165 ;  /* 0x000000a58a178220 */ /* 0x000fe20000410000 */
[----:B------:R-:W-:Y:S01]  /*1940*/  FFMA.FTZ R2, R0, R140, RZ ;  /* 0x0000008c00027223 */ /* 0x000fe200000100ff */
[----:B------:R-:W-:Y:S01]  /*1950*/  SHF.R.U64 R165, R36, 0x10, R37 ;  /* 0x0000001024a57819 */ /* 0x000fe20000001225 */
        /* <DEDUP_REMOVED lines=12> */
[----:B------:R-:W-:Y:S01]  /*1a20*/  HADD2.F32 R4, -RZ, R27.H0_H0 ;  /* 0x2000001bff047230 */ /* 0x000fe20000004100 */
        /* <DEDUP_REMOVED lines=13> */
[----:B------:R-:W-:Y:S01]  /*1b00*/  SHF.R.U32.HI R152, RZ, 0x10, R33 ;  /* 0x00000010ff987819 */ /* 0x000fe20000011621 */
[----:B------:R-:W-:Y:S01]  /*1b10*/  FFMA.FTZ R5, R31, R8, R4 ;  /* 0x000000081f057223 */ /* 0x000fe20000010004 */
[----:B------:R-:W-:Y:S01]  /*1b20*/  @P0 FMUL.FTZ R22, R22, R167 ;  /* 0x000000a716160220 */ /* 0x000fe20000410000 */
[----:B------:R-:W-:Y:S01]  /*1b30*/  FADD.FTZ R2, R3, R32 ;  /* 0x0000002003027221 */ /* 0x000fe20000010000 */
[----:B------:R-:W-:Y:S01]  /*1b40*/  MOV R148, R37 ;  /* 0x0000002500947202 */ /* 0x000fe20000000f00 */
[----:B------:R-:W-:Y:S01]  /*1b50*/  FFMA.FTZ R4, R32, R9, R5 ;  /* 0x0000000920047223 */ /* 0x000fe20000010005 */
[----:B------:R-:W-:Y:S01]  /*1b60*/  SHF.R.U32.HI R167, RZ, 0x10, R37 ;  /* 0x00000010ffa77819 */ /* 0x000fe20000011625 */
[----:B------:R-:W-:-:S02]  /*1b70*/  HADD2.F32 R37, -RZ, R152.H0_H0 ;  /* 0x20000098ff257230 */ /* 0x000fc40000004100 */
[----:B------:R-:W-:Y:S01]  /*1b80*/  FADD.FTZ R3, R2, R29 ;  /* 0x0000001d02037221 */ /* 0x000fe20000010000 */
[----:B------:R-:W-:Y:S02]  /*1b90*/  HADD2.F32 R152, -RZ, R30.H0_H0 ;  /* 0x2000001eff987230 */ /* 0x000fe40000004100 */
[----:B------:R-:W-:Y:S01]  /*1ba0*/  FMUL.FTZ R30, R125, R7 ;  /* 0x000000077d1e7220 */ /* 0x000fe20000410000 */
[----:B------:R-:W-:Y:S01]  /*1bb0*/  FFMA.FTZ R5, R29, R10, R4 ;  /* 0x0000000a1d057223 */ /* 0x000fe20000010004 */
[----:B------:R-:W-:Y:S02]  /*1bc0*/  HADD2.F32 R33, -RZ, R146.H0_H0 ;  /* 0x20000092ff217230 */ /* 0x000fe40000004100 */
[----:B------:R-:W-:Y:S01]  /*1bd0*/  FADD.FTZ R2, R3, R30 ;  /* 0x0000001e03027221 */ /* 0x000fe20000010000 */
[----:B------:R-:W-:Y:S01]  /*1be0*/  FFMA.FTZ R4, R30, R11, R5 ;  /* 0x0000000b1e047223 */ /* 0x000fe20000010005 */
[----:B------:R-:W-:Y:S02]  /*1bf0*/  HADD2.F32 R146, -RZ, R28.H0_H0 ;  /* 0x2000001cff927230 */ /* 0x000fe40000004100 */
        /* <DEDUP_REMOVED lines=42> */
[----:B------:R-:W-:Y:S01]  /*1ea0*/  @!P0 FMUL.FTZ R22, R138, R163 ;  /* 0x000000a38a168220 */ /* 0x000fe20000410000 */
        /* <DEDUP_REMOVED lines=9> */
[----:B------:R-:W-:Y:S02]  /*1f40*/  HADD2.F32 R167, -RZ, R167.H0_H0 ;  /* 0x200000a7ffa77230 */ /* 0x000fe40000004100 */
        /* <DEDUP_REMOVED lines=46> */
.L_x_3524:
        /* <DEDUP_REMOVED lines=175> */
.L_x_3511:
        /* <DEDUP_REMOVED lines=36> */
.L_x_3512:
[----:B------:R-:W-:Y:S01]  /*2f60*/  HFMA2.MMA R168, -RZ, RZ, 0, 9.5367431640625e-07 ;  /* 0x00000010ffa87435 */ /* 0x000fe200000001ff */
[----:B------:R-:W-:Y:S02]  /*2f70*/  MOV R167, R2 ;  /* 0x0000000200a77202 */ /* 0x000fe40000000f00 */
[----:B------:R-:W-:Y:S02]  /*2f80*/  MOV R169, 0x1f ;  /* 0x0000001f00a97802 */ /* 0x000fe40000000f00 */
[----:B------:R-:W-:-:S07]  /*2f90*/  MOV R164, 0xffffffff ;  /* 0xffffffff00a47802 */ /* 0x000fce0000000f00 */
[----:B------:R-:W-:Y:S05]  /*2fa0*/  WARPSYNC.COLLECTIVE R164, `(.L_x_3514) ;  /* 0x00000000a4087348 */ /* 0x000fea0003c00000 */
[----:B------:R0:W1:Y:S02]  /*2fb0*/  SHFL.DOWN P3, R166, R167, R168, R169 ;  /* 0x080000a8a7a67389 */ /* 0x00006400000600a9 */
[----:B01----:R-:W-:Y:S01]  /*2fc0*/  ENDCOLLECTIVE ;  /* 0x000000000000791b */ /* 0x003fe20003800000 */
.L_x_3514:
[----:B------:R-:W-:Y:S02]  /*2fd0*/  MOV R167, R3 ;  /* 0x0000000300a77202 */ /* 0x000fe40000000f00 */
[----:B------:R-:W-:-:S07]  /*2fe0*/  MOV R5, R166 ;  /* 0x000000a600057202 */ /* 0x000fce0000000f00 */
[----:B------:R-:W-:Y:S05]  /*2ff0*/  WARPSYNC.COLLECTIVE R164, `(.L_x_3515) ;  /* 0x00000000a4087348 */ /* 0x000fea0003c00000 */
[----:B------:R0:W1:Y:S02]  /*3000*/  SHFL.DOWN P3, R166, R167, R168, R169 ;  /* 0x080000a8a7a67389 */ /* 0x00006400000600a9 */
[----:B01----:R-:W-:Y:S01]  /*3010*/  ENDCOLLECTIVE ;  /* 0x000000000000791b */ /* 0x003fe20003800000 */
.L_x_3515:
[----:B------:R-:W-:Y:S01]  /*3020*/  FADD.FTZ R5, R2, R5 ;  /* 0x0000000502057221 */ /* 0x000fe20000010000 */
[----:B------:R-:W-:-:S04]  /*3030*/  HFMA2.MMA R168, -RZ, RZ, 0, 4.76837158203125e-07 ;  /* 0x00000008ffa87435 */ /* 0x000fc800000001ff */
[----:B------:R-:W-:Y:S02]  /*3040*/  MOV R167, R5 ;  /* 0x0000000500a77202 */ /* 0x000fe40000000f00 */
[----:B------:R-:W-:-:S07]  /*3050*/  MOV R158, R166 ;  /* 0x000000a6009e7202 */ /* 0x000fce0000000f00 */
[----:B------:R-:W-:Y:S05]  /*3060*/  WARPSYNC.COLLECTIVE R164, `(.L_x_3516) ;  /* 0x00000000a4087348 */ /* 0x000fea0003c00000 */
[----:B------:R0:W1:Y:S02]  /*3070*/  SHFL.DOWN P3, R166, R167, R168, R169 ;  /* 0x080000a8a7a67389 */ /* 0x00006400000600a9 */
[----:B01----:R-:W-:Y:S01]  /*3080*/  ENDCOLLECTIVE ;  /* 0x000000000000791b */ /* 0x003fe20003800000 */
.L_x_3516:
[----:B------:R-:W-:-:S05]  /*3090*/  FADD.FTZ R158, R3, R158 ;  /* 0x0000009e039e7221 */ /* 0x000fca0000010000 */
[----:B------:R-:W-:Y:S02]  /*30a0*/  MOV R167, R158 ;  /* 0x0000009e00a77202 */ /* 0x000fe40000000f00 */
[----:B------:R-:W-:-:S07]  /*30b0*/  MOV R160, R166 ;  /* 0x000000a600a07202 */ /* 0x000fce0000000f00 */
[----:B------:R-:W-:Y:S05]  /*30c0*/  WARPSYNC.COLLECTIVE R164, `(.L_x_3517) ;  /* 0x00000000a4087348 */ /* 0x000fea0003c00000 */
[----:B------:R0:W1:Y:S02]  /*30d0*/  SHFL.DOWN P3, R166, R167, R168, R169 ;  /* 0x080000a8a7a67389 */ /* 0x00006400000600a9 */
[----:B01----:R-:W-:Y:S01]  /*30e0*/  ENDCOLLECTIVE ;  /* 0x000000000000791b */ /* 0x003fe20003800000 */
.L_x_3517:
[----:B------:R-:W-:Y:S01]  /*30f0*/  FADD.FTZ R160, R5, R160 ;  /* 0x000000a005a07221 */ /* 0x000fe20000010000 */
[----:B------:R-:W-:-:S04]  /*3100*/  HFMA2.MMA R168, -RZ, RZ, 0, 2.384185791015625e-07 ;  /* 0x00000004ffa87435 */ /* 0x000fc800000001ff */
[----:B------:R-:W-:Y:S02]  /*3110*/  MOV R167, R160 ;  /* 0x000000a000a77202 */ /* 0x000fe40000000f00 */
[----:B------:R-:W-:-:S07]  /*3120*/  MOV R7, R166 ;  /* 0x000000a600077202 */ /* 0x000fce0000000f00 */
[----:B------:R-:W-:Y:S05]  /*3130*/  WARPSYNC.COLLECTIVE R164, `(.L_x_3518) ;  /* 0x00000000a4087348 */ /* 0x000fea0003c00000 */
[----:B------:R0:W1:Y:S02]  /*3140*/  SHFL.DOWN P3, R166, R167, R168, R169 ;  /* 0x080000a8a7a67389 */ /* 0x00006400000600a9 */
[----:B01----:R-:W-:Y:S01]  /*3150*/  ENDCOLLECTIVE ;  /* 0x000000000000791b */ /* 0x003fe20003800000 */
.L_x_3518:
[----:B------:R-:W-:-:S05]  /*3160*/  FADD.FTZ R7, R158, R7 ;  /* 0x000000079e077221 */ /* 0x000fca0000010000 */
[----:B------:R-:W-:Y:S02]  /*3170*/  MOV R167, R7 ;  /* 0x0000000700a77202 */ /* 0x000fe40000000f00 */
[----:B------:R-:W-:-:S07]  /*3180*/  MOV R165, R166 ;  /* 0x000000a600a57202 */ /* 0x000fce0000000f00 */
[----:B------:R-:W-:Y:S05]  /*3190*/  WARPSYNC.COLLECTIVE R164, `(.L_x_3519) ;  /* 0x00000000a4087348 */ /* 0x000fea0003c00000 */
[----:B------:R0:W1:Y:S02]  /*31a0*/  SHFL.DOWN P3, R166, R167, R168, R169 ;  /* 0x080000a8a7a67389 */ /* 0x00006400000600a9 */
[----:B01----:R-:W-:Y:S01]  /*31b0*/  ENDCOLLECTIVE ;  /* 0x000000000000791b */ /* 0x003fe20003800000 */
.L_x_3519:
[----:B------:R-:W-:Y:S01]  /*31c0*/  FADD.FTZ R165, R160, R165 ;  /* 0x000000a5a0a57221 */ /* 0x000fe20000010000 */
[----:B------:R-:W-:-:S04]  /*31d0*/  HFMA2.MMA R168, -RZ, RZ, 0, 1.1920928955078125e-07 ;  /* 0x00000002ffa87435 */ /* 0x000fc800000001ff */
[----:B------:R-:W-:Y:S02]  /*31e0*/  MOV R167, R165 ;  /* 0x000000a500a77202 */ /* 0x000fe40000000f00 */
[----:B------:R-:W-:-:S07]  /*31f0*/  MOV R162, R166 ;  /* 0x000000a600a27202 */ /* 0x000fce0000000f00 */
[----:B------:R-:W-:Y:S05]  /*3200*/  WARPSYNC.COLLECTIVE R164, `(.L_x_3520) ;  /* 0x00000000a4087348 */ /* 0x000fea0003c00000 */
[----:B------:R0:W1:Y:S02]  /*3210*/  SHFL.DOWN P3, R166, R167, R168, R169 ;  /* 0x080000a8a7a67389 */ /* 0x00006400000600a9 */
[----:B01----:R-:W-:Y:S01]  /*3220*/  ENDCOLLECTIVE ;  /* 0x000000000000791b */ /* 0x003fe20003800000 */
.L_x_3520:
[----:B------:R-:W-:-:S05]  /*3230*/  FADD.FTZ R162, R7, R162 ;  /* 0x000000a207a27221 */ /* 0x000fca0000010000 */
[----:B------:R-:W-:Y:S02]  /*3240*/  MOV R167, R162 ;  /* 0x000000a200a77202 */ /* 0x000fe40000000f00 */
[----:B------:R-:W-:-:S07]  /*3250*/  MOV R2, R166 ;  /* 0x000000a600027202 */ /* 0x000fce0000000f00 */
[----:B------:R-:W-:Y:S05]  /*3260*/  WARPSYNC.COLLECTIVE R164, `(.L_x_3521) ;  /* 0x00000000a4087348 */ /* 0x000fea0003c00000 */
[----:B------:R0:W1:Y:S02]  /*3270*/  SHFL.DOWN P3, R166, R167, R168, R169 ;  /* 0x080000a8a7a67389 */ /* 0x00006400000600a9 */
[----:B01----:R-:W-:Y:S01]  /*3280*/  ENDCOLLECTIVE ;  /* 0x000000000000791b */ /* 0x003fe20003800000 */
.L_x_3521:
[----:B------:R-:W-:Y:S01]  /*3290*/  FADD.FTZ R2, R165, R2 ;  /* 0x00000002a5027221 */ /* 0x000fe20000010000 */
[----:B------:R-:W-:-:S04]  /*32a0*/  HFMA2.MMA R168, -RZ, RZ, 0, 5.9604644775390625e-08 ;  /* 0x00000001ffa87435 */ /* 0x000fc800000001ff */
[----:B------:R-:W-:Y:S02]  /*32b0*/  MOV R167, R2 ;  /* 0x0000000200a77202 */ /* 0x000fe40000000f00 */
[----:B------:R-:W-:-:S07]  /*32c0*/  MOV R3, R166 ;  /* 0x000000a600037202 */ /* 0x000fce0000000f00 */
[----:B------:R-:W-:Y:S05]  /*32d0*/  WARPSYNC.COLLECTIVE R164, `(.L_x_3522) ;  /* 0x00000000a4087348 */ /* 0x000fea0003c00000 */
[----:B------:R0:W1:Y:S02]  /*32e0*/  SHFL.DOWN P3, R166, R167, R168, R169 ;  /* 0x080000a8a7a67389 */ /* 0x00006400000600a9 */
[----:B01----:R-:W-:Y:S01]  /*32f0*/  ENDCOLLECTIVE ;  /* 0x000000000000791b */ /* 0x003fe20003800000 */
.L_x_3522:
[----:B------:R-:W-:-:S05]  /*3300*/  FADD.FTZ R3, R162, R3 ;  /* 0x00000003a2037221 */ /* 0x000fca0000010000 */
[----:B------:R-:W-:Y:S02]  /*3310*/  MOV R167, R3 ;  /* 0x0000000300a77202 */ /* 0x000fe40000000f00 */
[----:B------:R-:W-:-:S07]  /*3320*/  MOV R5, R166 ;  /* 0x000000a600057202 */ /* 0x000fce0000000f00 */
[----:B------:R-:W-:Y:S05]  /*3330*/  WARPSYNC.COLLECTIVE R164, `(.L_x_3523) ;  /* 0x00000000a4087348 */ /* 0x000fea0003c00000 */
[----:B------:R0:W1:Y:S02]  /*3340*/  SHFL.DOWN P3, R166, R167, R168, R169 ;  /* 0x080000a8a7a67389 */ /* 0x00006400000600a9 */
[----:B01----:R-:W-:Y:S01]  /*3350*/  ENDCOLLECTIVE ;  /* 0x000000000000791b */ /* 0x003fe20003800000 */
.L_x_3523:
[----:B------:R-:W-:Y:S01]  /*3360*/  MOV R158, R166 ;  /* 0x000000a6009e7202 */ /* 0x000fe20000000f00 */
[----:B------:R-:W-:Y:S06]  /*3370*/  BRA `(.L_x_3524) ;  /* 0xffffffec00ac7947 */ /* 0x000fec000383ffff */
.L_x_3525:
        /* <DEDUP_REMOVED lines=16> */
.L_x_5539:


//--------------------- .text._ZN10layer_norm22ln_bwd_finalize_kernelINS_22Kernel_traits_finalizeILj6144E6__halfS2_S2_fjLj1024ELj4ENS_18Kernel_traits_baseILj6144ES2_S2_S2_fjLj1024EEEEEEEvNS_9BwdParamsE --------------------------
	.section	.text._ZN10layer_norm22ln_bwd_finalize_kernelINS_22Kernel_traits_finalizeILj6144E6__halfS2_S2_fjLj1024ELj4ENS_18Kernel_traits_baseILj6144ES2_S2_S2_fjLj1024EEEEEEEvNS_9BwdParamsE,"ax",@progbits
	.align	128
        .global         _ZN10layer_norm22ln_bwd_finalize_kernelINS_22Kernel_traits_finalizeILj6144E6__halfS2_S2_fjLj1024ELj4ENS_18Kernel_traits_baseILj6144ES2_S2_S2_fjLj1024EEEEEEEvNS_9BwdParamsE
        .type           _ZN10layer_norm22ln_bwd_finalize_kernelINS_22Kernel_traits_finalizeILj6144E6__halfS2_S2_fjLj1024ELj4ENS_18Kernel_traits_baseILj6144ES2_S2_S2_fjLj1024EEEEEEEvNS_9BwdParamsE,@function
        .size           _ZN10layer_norm22ln_bwd_finalize_kernelINS_22Kernel_traits_finalizeILj6144E6__halfS2_S2_fjLj1024ELj4ENS_18Kernel_traits_baseILj6144ES2_S2_S2_fjLj1024EEEEEEEvNS_9BwdParamsE,(.L_x_5540 - _ZN10layer_norm22ln_bwd_finalize_kernelINS_22Kernel_traits_finalizeILj6144E6__halfS2_S2_fjLj1024ELj4ENS_18Kernel_traits_baseILj6144ES2_S2_S2_fjLj1024EEEEEEEvNS_9BwdParamsE)
        .other          _ZN10layer_norm22ln_bwd_finalize_kernelINS_22Kernel_traits_finalizeILj6144E6__halfS2_S2_fjLj1024ELj4ENS_18Kernel_traits_baseILj6144ES2_S2_S2_fjLj1024EEEEEEEvNS_9BwdParamsE,@"STO_CUDA_ENTRY STV_DEFAULT"
_ZN10layer_norm22ln_bwd_finalize_kernelINS_22Kernel_traits_finalizeILj6144E6__halfS2_S2_fjLj1024ELj4ENS_18Kernel_traits_baseILj6144ES2_S2_S2_fjLj1024EEEEEEEvNS_9BwdParamsE:
.text._ZN10layer_norm22ln_bwd_finalize_kernelINS_22Kernel_traits_finalizeILj6144E6__halfS2_S2_fjLj1024ELj4ENS_18Kernel_traits_baseILj6144ES2_S2_S2_fjLj1024EEEEEEEvNS_9BwdParamsE:
        /* <DEDUP_REMOVED lines=25> */
.L_x_3537:
        /* <DEDUP_REMOVED lines=28> */
.L_x_3530:
        /* <DEDUP_REMOVED lines=33> */
.L_x_3529:
[----:B------:R-:W-:Y:S05]  /*0560*/  BSYNC B1 ;  /* 0x0000000000017941 */ /* 0x000fea0003800000 */
.L_x_3528:
        /* <DEDUP_REMOVED lines=23> */
.L_x_3532:
[----:B------:R-:W-:Y:S05]  /*06e0*/  BSYNC B1 ;  /* 0x0000000000017941 */ /* 0x000fea0003800000 */
.L_x_3531:
        /* <DEDUP_REMOVED lines=11> */
.L_x_3527:
[----:B------:R-:W-:Y:S05]  /*07a0*/  BSYNC B0 ;  /* 0x0000000000007941 */ /* 0x000fea0003800000 */
.L_x_3526:
        /* <DEDUP_REMOVED lines=29> */
.L_x_3548:
[----:B------:R-:W-:Y:S01]  /*0980*/  @!P1 SHF.R.U32.HI R12, RZ, 0x3, R0 ;  /* 0x00000003ff0c9819 */ /* 0x000fe20000011600 */
[----:B---3--:R-:W-:Y:S01]  /*0990*/  FADD.FTZ R14, R9, R14 ;  /* 0x0000000e090e7221 */ /* 0x008fe20000010000 */
[----:B--2---:R-:W-:Y:S02]  /*09a0*/  FADD.FTZ R11, R10, R11 ;  /* 0x0000000b0a0b7221 */ /* 0x004fe40000010000 */
[----:B------:R-:W-:-:S05]  /*09b0*/  @!P1 LOP3.LUT R12, R12, 0x1ffffffc, RZ, 0xc0, !PT ;  /* 0x1ffffffc0c0c9812 */ /* 0x000fca00078ec0ff */
[----:B------:R2:W-:Y:S04]  /*09c0*/  @!P1 STS [R12+UR4+0x2000], R14 ;  /* 0x0020000e0c009988 */ /* 0x0005e80008000804 */
[----:B------:R2:W-:Y:S02]  /*09d0*/  @!P1 STS [R12+UR4+0x2080], R11 ;  /* 0x0020800b0c009988 */ /* 0x0005e40008000804 */
.L_x_3533:
        /* <DEDUP_REMOVED lines=14> */
.L_x_3536:
[----:B------:R-:W-:Y:S05]  /*0ac0*/  BSYNC B0 ;  /* 0x0000000000007941 */ /* 0x000fea0003800000 */
.L_x_3535:
[C---:B------:R-:W-:Y:S02]  /*0ad0*/  ISETP.GT.U32.AND P1, PT, R3.reuse, -0x1801, PT ;  /* 0xffffe7ff0300780c */ /* 0x040fe40003f24070 */
[----:B------:R-:W-:Y:S02]  /*0ae0*/  IADD3 R3, R3, 0x1800, RZ ;  /* 0x0000180003037810 */ /* 0x000fe40007ffe0ff */
[----:B------:R-:W-:-:S09]  /*0af0*/  IADD3 R5, R5, 0xc00, RZ ;  /* 0x00000c0005057810 */ /* 0x000fd20007ffe0ff */
[----:B------:R-:W-:Y:S05]  /*0b00*/  @P1 BRA `(.L_x_3537) ;  /* 0xfffffff400a01947 */ /* 0x000fea000383ffff */
[----:B------:R-:W-:Y:S05]  /*0b10*/  EXIT ;  /* 0x000000000000794d */ /* 0x000fea0003800000 */
.L_x_3534:
[----:B------:R-:W-:Y:S01]  /*0b20*/  HFMA2.MMA R19, -RZ, RZ, 0, 5.9604644775390625e-08 ;  /* 0x00000001ff137435 */ /* 0x000fe200000001ff */
[----:B---3--:R-:W-:Y:S01]  /*0b30*/  IMAD.MOV.U32 R20, RZ, RZ, R10 ;  /* 0x000000ffff147224 */ /* 0x008fe200078e000a */
[----:B------:R-:W-:Y:S02]  /*0b40*/  MOV R22, 0x1f ;  /* 0x0000001f00167802 */ /* 0x000fe40000000f00 */
[----:B------:R-:W-:-:S07]  /*0b50*/  MOV R17, 0xffffffff ;  /* 0xffffffff00117802 */ /* 0x000fce0000000f00 */
[----:B012---:R-:W-:Y:S05]  /*0b60*/  WARPSYNC.COLLECTIVE R17, `(.L_x_3538) ;  /* 0x0000000011087348 */ /* 0x007fea0003c00000 */
[----:B------:R3:W4:Y:S02]  /*0b70*/  SHFL.BFLY P2, R18, R20, R19, R22 ;  /* 0x0c00001314127389 */ /* 0x0007240000040016 */
[----:B01234-:R-:W-:Y:S01]  /*0b80*/  ENDCOLLECTIVE ;  /* 0x000000000000791b */ /* 0x01ffe20003800000 */
.L_x_3538:
[----:B------:R-:W-:Y:S01]  /*0b90*/  HFMA2.MMA R19, -RZ, RZ, 0, 1.1920928955078125e-07 ;  /* 0x00000002ff137435 */ /* 0x000fe200000001ff */
[----:B------:R-:W-:-:S04]  /*0ba0*/  IMAD.MOV.U32 R11, RZ, RZ, R18 ;  /* 0x000000ffff0b7224 */ /* 0x000fc800078e0012 */
[----:B------:R-:W-:-:S05]  /*0bb0*/  FADD.FTZ R11, R10, R11 ;  /* 0x0000000b0a0b7221 */ /* 0x000fca0000010000 */
[----:B------:R-:W-:-:S07]  /*0bc0*/  MOV R20, R11 ;  /* 0x0000000b00147202 */ /* 0x000fce0000000f00 */
[----:B------:R-:W-:Y:S05]  /*0bd0*/  WARPSYNC.COLLECTIVE R17, `(.L_x_3539) ;  /* 0x0000000011087348 */ /* 0x000fea0003c00000 */
[----:B------:R0:W1:Y:S02]  /*0be0*/  SHFL.BFLY P2, R18, R20, R19, R22 ;  /* 0x0c00001314127389 */ /* 0x0000640000040016 */
[----:B01----:R-:W-:Y:S01]  /*0bf0*/  ENDCOLLECTIVE ;  /* 0x000000000000791b */ /* 0x003fe20003800000 */
.L_x_3539:
[----:B------:R-:W-:Y:S01]  /*0c00*/  HFMA2.MMA R19, -RZ, RZ, 0, 2.384185791015625e-07 ;  /* 0x00000004ff137435 */ /* 0x000fe200000001ff */
[----:B------:R-:W-:-:S05]  /*0c10*/  MOV R12, R18 ;  /* 0x00000012000c7202 */ /* 0x000fca0000000f00 */
[----:B------:R-:W-:-:S04]  /*0c20*/  FADD.FTZ R12, R11, R12 ;  /* 0x0000000c0b0c7221 */ /* 0x000fc80000010000 */
[----:B------:R-:W-:-:S07]  /*0c30*/  IMAD.MOV.U32 R20, RZ, RZ, R12 ;  /* 0x000000ffff147224 */ /* 0x000fce00078e000c */
[----:B------:R-:W-:Y:S05]  /*0c40*/  WARPSYNC.COLLECTIVE R17, `(.L_x_3540) ;  /* 0x0000000011087348 */ /* 0x000fea0003c00000 */
[----:B------:R0:W1:Y:S02]  /*0c50*/  SHFL.BFLY P2, R18, R20, R19, R22 ;  /* 0x0c00001314127389 */ /* 0x0000640000040016 */
[----:B01----:R-:W-:Y:S01]  /*0c60*/  ENDCOLLECTIVE ;  /* 0x000000000000791b */ /* 0x003fe20003800000 */
.L_x_3540:
[----:B------:R-:W-:Y:S01]  /*0c70*/  IMAD.MOV.U32 R19, RZ, RZ, 0x8 ;  /* 0x00000008ff137424 */ /* 0x000fe200078e00ff */
[----:B------:R-:W-:-:S05]  /*0c80*/  MOV R13, R18 ;  /* 0x00000012000d7202 */ /* 0x000fca0000000f00 */
[----:B------:R-:W-:-:S05]  /*0c90*/  FADD.FTZ R13, R12, R13 ;  /* 0x0000000d0c0d7221 */ /* 0x000fca0000010000 */
[----:B------:R-:W-:-:S07]  /*0ca0*/  MOV R20, R13 ;  /* 0x0000000d00147202 */ /* 0x000fce0000000f00 */
[----:B------:R-:W-:Y:S05]  /*0cb0*/  WARPSYNC.COLLECTIVE R17, `(.L_x_3541) ;  /* 0x0000000011087348 */ /* 0x000fea0003c00000 */
[----:B------:R0:W1:Y:S02]  /*0cc0*/  SHFL.BFLY P2, R18, R20, R19, R22 ;  /* 0x0c00001314127389 */ /* 0x0000640000040016 */
[----:B01----:R-:W-:Y:S01]  /*0cd0*/  ENDCOLLECTIVE ;  /* 0x000000000000791b */ /* 0x003fe20003800000 */
.L_x_3541:
[----:B------:R-:W-:Y:S01]  /*0ce0*/  HFMA2.MMA R19, -RZ, RZ, 0, 9.5367431640625e-07 ;  /* 0x00000010ff137435 */ /* 0x000fe200000001ff */
[----:B------:R-:W-:-:S05]  /*0cf0*/  MOV R10, R18 ;  /* 0x00000012000a7202 */ /* 0x000fca0000000f00 */
[----:B------:R-:W-:-:S05]  /*0d00*/  FADD.FTZ R10, R13, R10 ;  /* 0x0000000a0d0a7221 */ /* 0x000fca0000010000 */
[----:B------:R-:W-:-:S07]  /*0d10*/  MOV R20, R10 ;  /* 0x0000000a00147202 */ /* 0x000fce0000000f00 */
[----:B------:R-:W-:Y:S05]  /*0d20*/  WARPSYNC.COLLECTIVE R17, `(.L_x_3542) ;  /* 0x0000000011087348 */ /* 0x000fea0003c00000 */
[----:B------:R0:W1:Y:S02]  /*0d30*/  SHFL.BFLY P2, R18, R20, R19, R22 ;  /* 0x0c00001314127389 */ /* 0x0000640000040016 */
[----:B01----:R-:W-:Y:S01]  /*0d40*/  ENDCOLLECTIVE ;  /* 0x000000000000791b */ /* 0x003fe20003800000 */
.L_x_3542:
[----:B------:R-:W-:Y:S01]  /*0d50*/  HFMA2.MMA R19, -RZ, RZ, 0, 5.9604644775390625e-08 ;  /* 0x00000001ff137435 */ /* 0x000fe200000001ff */
[----:B------:R-:W-:Y:S01]  /*0d60*/  MOV R20, R9 ;  /* 0x0000000900147202 */ /* 0x000fe20000000f00 */
[----:B------:R-:W-:-:S09]  /*0d70*/  IMAD.MOV.U32 R11, RZ, RZ, R18 ;  /* 0x000000ffff0b7224 */ /* 0x000fd200078e0012 */
[----:B------:R-:W-:Y:S05]  /*0d80*/  WARPSYNC.COLLECTIVE R17, `(.L_x_3543) ;  /* 0x0000000011087348 */ /* 0x000fea0003c00000 */
[----:B------:R0:W1:Y:S02]  /*0d90*/  SHFL.BFLY P2, R18, R20, R19, R22 ;  /* 0x0c00001314127389 */ /* 0x0000640000040016 */
[----:B01----:R-:W-:Y:S01]  /*0da0*/  ENDCOLLECTIVE ;  /* 0x000000000000791b */ /* 0x003fe20003800000 */
.L_x_3543:
[----:B------:R-:W-:Y:S01]  /*0db0*/  HFMA2.MMA R19, -RZ, RZ, 0, 1.1920928955078125e-07 ;  /* 0x00000002ff137435 */ /* 0x000fe200000001ff */
[----:B------:R-:W-:-:S05]  /*0dc0*/  MOV R12, R18 ;  /* 0x00000012000c7202 */ /* 0x000fca0000000f00 */
[----:B------:R-:W-:-:S04]  /*0dd0*/  FADD.FTZ R14, R9, R12 ;  /* 0x0000000c090e7221 */ /* 0x000fc80000010000 */
[----:B------:R-:W-:-:S07]  /*0de0*/  IMAD.MOV.U32 R20, RZ, RZ, R14 ;  /* 0x000000ffff147224 */ /* 0x000fce00078e000e */
[----:B------:R-:W-:Y:S05]  /*0df0*/  WARPSYNC.COLLECTIVE R17, `(.L_x_3544) ;  /* 0x0000000011087348 */ /* 0x000fea0003c00000 */
[----:B------:R0:W1:Y:S02]  /*0e00*/  SHFL.BFLY P2, R18, R20, R19, R22 ;  /* 0x0c00001314127389 */ /* 0x0000640000040016 */
[----:B01----:R-:W-:Y:S01]  /*0e10*/  ENDCOLLECTIVE ;  /* 0x000000000000791b */ /* 0x003fe20003800000 */
.L_x_3544:
[----:B------:R-:W-:Y:S01]  /*0e20*/  IMAD.MOV.U32 R19, RZ, RZ, 0x4 ;  /* 0x00000004ff137424 */ /* 0x000fe200078e00ff */
[----:B------:R-:W-:-:S05]  /*0e30*/  MOV R13, R18 ;  /* 0x00000012000d7202 */ /* 0x000fca0000000f00 */
[----:B------:R-:W-:-:S05]  /*0e40*/  FADD.FTZ R15, R14, R13 ;  /* 0x0000000d0e0f7221 */ /* 0x000fca0000010000 */
[----:B------:R-:W-:-:S07]  /*0e50*/  MOV R20, R15 ;  /* 0x0000000f00147202 */ /* 0x000fce0000000f00 */
[----:B------:R-:W-:Y:S05]  /*0e60*/  WARPSYNC.COLLECTIVE R17, `(.L_x_3545) ;  /* 0x0000000011087348 */ /* 0x000fea0003c00000 */
[----:B------:R0:W1:Y:S02]  /*0e70*/  SHFL.BFLY P2, R18, R20, R19, R22 ;  /* 0x0c00001314127389 */ /* 0x0000640000040016 */
[----:B01----:R-:W-:Y:S01]  /*0e80*/  ENDCOLLECTIVE ;  /* 0x000000000000791b */ /* 0x003fe20003800000 */
.L_x_3545:
[----:B------:R-:W-:Y:S01]  /*0e90*/  HFMA2.MMA R19, -RZ, RZ, 0, 4.76837158203125e-07 ;  /* 0x00000008ff137435 */ /* 0x000fe200000001ff */
[----:B------:R-:W-:-:S05]  /*0ea0*/  MOV R16, R18 ;  /* 0x0000001200107202 */ /* 0x000fca0000000f00 */
[----:B------:R-:W-:-:S05]  /*0eb0*/  FADD.FTZ R16, R15, R16 ;  /* 0x000000100f107221 */ /* 0x000fca0000010000 */
[----:B------:R-:W-:-:S07]  /*0ec0*/  MOV R20, R16 ;  /* 0x0000001000147202 */ /* 0x000fce0000000f00 */
[----:B------:R-:W-:Y:S05]  /*0ed0*/  WARPSYNC.COLLECTIVE R17, `(.L_x_3546) ;  /* 0x0000000011087348 */ /* 0x000fea0003c00000 */
[----:B------:R0:W1:Y:S02]  /*0ee0*/  SHFL.BFLY P2, R18, R20, R19, R22 ;  /* 0x0c00001314127389 */ /* 0x0000640000040016 */
[----:B01----:R-:W-:Y:S01]  /*0ef0*/  ENDCOLLECTIVE ;  /* 0x000000000000791b */ /* 0x003fe20003800000 */
.L_x_3546:
[----:B------:R-:W-:Y:S01]  /*0f00*/  HFMA2.MMA R19, -RZ, RZ, 0, 9.5367431640625e-07 ;  /* 0x00000010ff137435 */ /* 0x000fe200000001ff */
[----:B------:R-:W-:-:S04]  /*0f10*/  IMAD.MOV.U32 R9, RZ, RZ, R18 ;  /* 0x000000ffff097224 */ /* 0x000fc800078e0012 */
[----:B------:R-:W-:-:S05]  /*0f20*/  FADD.FTZ R9, R16, R9 ;  /* 0x0000000910097221 */ /* 0x000fca0000010000 */
[----:B------:R-:W-:-:S07]  /*0f30*/  MOV R20, R9 ;  /* 0x0000000900147202 */ /* 0x000fce0000000f00 */
[----:B------:R-:W-:Y:S05]  /*0f40*/  WARPSYNC.COLLECTIVE R17, `(.L_x_3547) ;  /* 0x0000000011087348 */ /* 0x000fea0003c00000 */
[----:B------:R0:W1:Y:S02]  /*0f50*/  SHFL.BFLY P2, R18, R20, R19, R22 ;  /* 0x0c00001314127389 */ /* 0x0000640000040016 */
[----:B01----:R-:W-:Y:S01]  /*0f60*/  ENDCOLLECTIVE ;  /* 0x000000000000791b */ /* 0x003fe20003800000 */
.L_x_3547:
[----:B------:R-:W-:Y:S01]  /*0f70*/  MOV R14, R18 ;  /* 0x00000012000e7202 */ /* 0x000fe20000000f00 */
[----:B------:R-:W-:Y:S06]  /*0f80*/  BRA `(.L_x_3548) ;  /* 0xfffffff8007c7947 */ /* 0x000fec000383ffff */
.L_x_3549:
        /* <DEDUP_REMOVED lines=15> */
.L_x_5540:


//--------------------- .text._ZN10layer_norm13ln_bwd_kernelINS_13Kernel_traitsI6__halfS2_S2_fjLj6144ELj1ELj1ELj8ELj16ENS_18Kernel_traits_baseILj6144ES2_S2_S2_fjLj256EEEEEEEvNS_9BwdParamsE --------------------------
	.section	.text._ZN10layer_norm13ln_bwd_kernelINS_13Kernel_traitsI6__halfS2_S2_fjLj6144ELj1ELj1ELj8ELj16ENS_18Kernel_traits_baseILj6144ES2_S2_S2_fjLj256EEEEEEEvNS_9BwdParamsE,"ax",@progbits
	.align	128
        .global         _ZN10layer_norm13ln_bwd_kernelINS_13Kernel_traitsI6__halfS2_S2_fjLj6144ELj1ELj1ELj8ELj16ENS_18Kernel_traits_baseILj6144ES2_S2_S2_fjLj256EEEEEEEvNS_9BwdParamsE
        .type           _ZN10layer_norm13ln_bwd_kernelINS_13Kernel_traitsI6__halfS2_S2_fjLj6144ELj1ELj1ELj8ELj16ENS_18Kernel_traits_baseILj6144ES2_S2_S2_fjLj256EEEEEEEvNS_9BwdParamsE,@function
        .size           _ZN10layer_norm13ln_bwd_kernelINS_13Kernel_traitsI6__halfS2_S2_fjLj6144ELj1ELj1ELj8ELj16ENS_18Kernel_traits_baseILj6144ES2_S2_S2_fjLj256EEEEEEEvNS_9BwdParamsE,(.L_x_5541 - _ZN10layer_norm13ln_bwd_kernelINS_13Kernel_traitsI6__halfS2_S2_fjLj6144ELj1ELj1ELj8ELj16ENS_18Kernel_traits_baseILj6144ES2_S2_S2_fjLj256EEEEEEEvNS_9BwdParamsE)
        .other          _ZN10layer_norm13ln_bwd_kernelINS_13Kernel_traitsI6__halfS2_S2_fjLj6144ELj1ELj1ELj8ELj16ENS_18Kernel_traits_baseILj6144ES2_S2_S2_fjLj256EEEEEEEvNS_9BwdParamsE,@"STO_CUDA_ENTRY STV_DEFAULT"
_ZN10layer_norm13ln_bwd_kernelINS_13Kernel_traitsI6__halfS2_S2_fjLj6144ELj1ELj1ELj8ELj16ENS_18Kernel_traits_baseILj6144ES2_S2_S2_fjLj256EEEEEEEvNS_9BwdParamsE:
.text._ZN10layer_norm13ln_bwd_kernelINS_13Kernel_traitsI6__halfS2_S2_fjLj6144ELj1ELj1ELj8ELj16ENS_18Kernel_traits_baseILj6144ES2_S2_S2_fjLj256EEEEEEEvNS_9BwdParamsE:
        /* <DEDUP_REMOVED lines=55> */
[----:B------:R-:W-:Y:S01]  /*0370*/  SHF.L.U32 R123, R123, 0x3, RZ ;  /* 0x000000037b7b7819 */ /* 0x000fe200000006ff */
        /* <DEDUP_REMOVED lines=9> */
[----:B------:R-:W-:Y:S01]  /*0410*/  HFMA2.MMA R117, -RZ, RZ, 0, 0 ;  /* 0x00000000ff757435 */ /* 0x000fe200000001ff */
[----:B------:R-:W-:Y:S01]  /*0420*/  HADD2.F32 R80, -RZ, R90.H1_H1 ;  /* 0x3000005aff507230 */ /* 0x000fe20000004100 */
[----:B------:R-:W-:Y:S01]  /*0430*/  HFMA2.MMA R126, -RZ, RZ, 0, 0 ;  /* 0x00000000ff7e7435 */ /* 0x000fe200000001ff */
        /* <DEDUP_REMOVED lines=9> */
[----:B0-----:R-:W-:Y:S01]  /*04d0*/  ULEA UR4, UR5, UR4, 0x18 ;  /* 0x0000000405047291 */ /* 0x001fe2000f8ec03f */
        /* <DEDUP_REMOVED lines=24> */
[----:B------:R-:W-:Y:S01]  /*0660*/  HADD2.F32 R91, -RZ, R91.H1_H1 ;  /* 0x3000005bff5b7230 */ /* 0x000fe20000004100 */
[----:B------:R-:W-:-:S02]  /*0670*/  MOV R114, RZ ;  /* 0x000000ff00727202 */ /* 0x000fc40000000f00 */
[----:B------:R-:W-:Y:S02]  /*0680*/  CS2R R120, SRZ ;  /* 0x0000000000787805 */ /* 0x000fe4000001ff00 */
[----:B------:R-:W-:Y:S02]  /*0690*/  MOV R124, RZ ;  /* 0x000000ff007c7202 */ /* 0x000fe40000000f00 */
[----:B------:R-:W-:Y:S02]  /*06a0*/  CS2R R38, SRZ ;  /* 0x0000000000267805 */ /* 0x000fe4000001ff00 */
[----:B------:R-:W-:Y:S02]  /*06b0*/  CS2R R40, SRZ ;  /* 0x0000000000287805 */ /* 0x000fe4000001ff00 */
[----:B------:R-:W-:Y:S02]  /*06c0*/  CS2R R60, SRZ ;  /* 0x00000000003c7805 */ /* 0x000fe4000001ff00 */
[----:B------:R-:W-:-:S02]  /*06d0*/  MOV R105, RZ ;  /* 0x000000ff00697202 */ /* 0x000fc40000000f00 */
[----:B------:R-:W-:Y:S02]  /*06e0*/  MOV R111, RZ ;  /* 0x000000ff006f7202 */ /* 0x000fe40000000f00 */
[----:B------:R-:W-:Y:S02]  /*06f0*/  IADD3 R128, R123, 0x8, RZ ;  /* 0x000000087b807810 */ /* 0x000fe40007ffe0ff */
[----:B------:R-:W-:Y:S01]  /*0700*/  MOV R127, UR4 ;  /* 0x00000004007f7c02 */ /* 0x000fe20008000f00 */
[--C-:B--2---:R-:W-:Y:S02]  /*0710*/  HADD2.F32 R82, -RZ, R4.reuse.H0_H0 ;  /* 0x20000004ff527230 */ /* 0x104fe40000004100 */
[----:B------:R-:W-:Y:S02]  /*0720*/  HADD2.F32 R93, -RZ, R4.H1_H1 ;  /* 0x30000004ff5d7230 */ /* 0x000fe40000004100 */
[--C-:B------:R-:W-:Y:S02]  /*0730*/  HADD2.F32 R92, -RZ, R5.reuse.H0_H0 ;  /* 0x20000005ff5c7230 */ /* 0x100fe40000004100 */
[----:B------:R-:W-:-:S02]  /*0740*/  HADD2.F32 R95, -RZ, R5.H1_H1 ;  /* 0x30000005ff5f7230 */ /* 0x000fc40000004100 */
[--C-:B------:R-:W-:Y:S02]  /*0750*/  HADD2.F32 R94, -RZ, R6.reuse.H0_H0 ;  /* 0x20000006ff5e7230 */ /* 0x100fe40000004100 */
[----:B------:R-:W-:Y:S02]  /*0760*/  HADD2.F32 R97, -RZ, R6.H1_H1 ;  /* 0x30000006ff617230 */ /* 0x000fe40000004100 */
[--C-:B------:R-:W-:Y:S02]  /*0770*/  HADD2.F32 R96, -RZ, R7.reuse.H0_H0 ;  /* 0x20000007ff607230 */ /* 0x100fe40000004100 */
[----:B------:R-:W-:Y:S02]  /*0780*/  HADD2.F32 R98, -RZ, R7.H1_H1 ;  /* 0x30000007ff627230 */ /* 0x000fe40000004100 */
[--C-:B---3--:R-:W-:Y:S02]  /*0790*/  HADD2.F32 R99, -RZ, R8.reuse.H0_H0 ;  /* 0x20000008ff637230 */ /* 0x108fe40000004100 */
[----:B------:R-:W-:-:S02]  /*07a0*/  HADD2.F32 R100, -RZ, R8.H1_H1 ;  /* 0x30000008ff647230 */ /* 0x000fc40000004100 */
[--C-:B------:R-:W-:Y:S02]  /*07b0*/  HADD2.F32 R101, -RZ, R9.reuse.H0_H0 ;  /* 0x20000009ff657230 */ /* 0x100fe40000004100 */
[----:B------:R-:W-:Y:S02]  /*07c0*/  HADD2.F32 R103, -RZ, R9.H1_H1 ;  /* 0x30000009ff677230 */ /* 0x000fe40000004100 */
[--C-:B------:R-:W-:Y:S02]  /*07d0*/  HADD2.F32 R104, -RZ, R10.reuse.H0_H0 ;  /* 0x2000000aff687230 */ /* 0x100fe40000004100 */
        /* <DEDUP_REMOVED lines=10> */
[----:B------:R-:W-:-:S07]  /*0880*/  HADD2.F32 R122, -RZ, R15.H1_H1 ;  /* 0x3000000fff7a7230 */ /* 0x000fce0000004100 */
.L_x_3553:
        /* <DEDUP_REMOVED lines=12> */
[----:B------:R-:W1:Y:S02]  /*0950*/  LDC.64 R132, c[0x0][0x238] ;  /* 0x00008e00ff847b82 */ /* 0x000e640000000a00 */
[----:B------:R-:W-:-:S06]  /*0960*/  @P0 LEA.HI.X R9, R130, R9, RZ, 0x4, P1 ;  /* 0x0000000982090211 */ /* 0x000fcc00008f24ff */
[----:B------:R-:W5:Y:S01]  /*0970*/  @P0 LDG.E.128 R8, desc[UR6][R8.64] ;  /* 0x0000000608080981 */ /* 0x000f62000c1e1d00 */
[----:B------:R-:W-:Y:S01]  /*0980*/  IADD3 R131, R129, 0x200, RZ ;  /* 0x0000020081837810 */ /* 0x000fe20007ffe0ff */
[----:B------:R-:W1:Y:S03]  /*0990*/  @!P0 LDC.64 R24, c[0x0][0x220] ;  /* 0x00008800ff188b82 */ /* 0x000e660000000a00 */
[----:B--2---:R-:W-:-:S04]  /*09a0*/  @P0 LEA R12, P1, R131, R12, 0x4 ;  /* 0x0000000c830c0211 */ /* 0x004fc800078220ff */
[----:B------:R-:W-:Y:S01]  /*09b0*/  @P0 LEA.HI.X R13, R131, R13, RZ, 0x4, P1 ;  /* 0x0000000d830d0211 */ /* 0x000fe200008f24ff */
[----:B------:R-:W2:Y:S05]  /*09c0*/  @!P0 LDC.64 R134, c[0x0][0x220] ;  /* 0x00008800ff868b82 */ /* 0x000eaa0000000a00 */
[----:B------:R-:W5:Y:S01]  /*09d0*/  @P0 LDG.E.128 R12, desc[UR6][R12.64] ;  /* 0x000000060c0c0981 */ /* 0x000f62000c1e1d00 */
[C---:B0-----:R-:W-:Y:S02]  /*09e0*/  @!P0 LEA R16, P1, R129.reuse, R16, 0x4 ;  /* 0x0000001081108211 */ /* 0x041fe400078220ff */
[----:B------:R-:W-:Y:S01]  /*09f0*/  @P0 MOV R0, RZ ;  /* 0x000000ff00000202 */ /* 0x000fe20000000f00 */
[----:B------:R-:W0:Y:S01]  /*0a00*/  LDC.64 R26, c[0x0][0x268] ;  /* 0x00009a00ff1a7b82 */ /* 0x000e220000000a00 */
[----:B------:R-:W-:Y:S01]  /*0a10*/  @!P0 LEA.HI.X R17, R129, R17, RZ, 0x4, P1 ;  /* 0x0000001181118211 */ /* 0x000fe200008f24ff */
[----:B---3--:R-:W-:-:S04]  /*0a20*/  @!P0 IMAD.WIDE R2, R125, 0x4, R2 ;  /* 0x000000047d028825 */ /* 0x008fc800078e0202 */
[----:B-1----:R-:W-:Y:S01]  /*0a30*/  IMAD.WIDE R132, R125, 0x4, R132 ;  /* 0x000000047d847825 */ /* 0x002fe200078e0284 */
[----:B------:R-:W3:Y:S01]  /*0a40*/  @!P0 LDG.E R0, desc[UR6][R2.64] ;  /* 0x0000000602008981 */ /* 0x000ee2000c1e1900 */
[----:B------:R-:W-:-:S04]  /*0a50*/  @!P0 LEA R24, P1, R130, R24, 0x4 ;  /* 0x0000001882188211 */ /* 0x000fc800078220ff */
[----:B------:R-:W5:Y:S01]  /*0a60*/  LDG.E R132, desc[UR6][R132.64] ;  /* 0x0000000684847981 */ /* 0x000f62000c1e1900 */
[----:B------:R-:W-:Y:S02]  /*0a70*/  @!P0 LEA.HI.X R25, R130, R25, RZ, 0x4, P1 ;  /* 0x0000001982198211 */ /* 0x000fe400008f24ff */
[----:B--2---:R-:W-:-:S04]  /*0a80*/  @!P0 LEA R134, P1, R131, R134, 0x4 ;  /* 0x0000008683868211 */ /* 0x004fc800078220ff */
[----:B------:R-:W-:Y:S01]  /*0a90*/  @!P0 LEA.HI.X R135, R131, R135, RZ, 0x4, P1 ;  /* 0x0000008783878211 */ /* 0x000fe200008f24ff */
[----:B0-----:R-:W-:-:S06]  /*0aa0*/  IMAD.WIDE.U32 R20, R130, 0x10, R26 ;  /* 0x0000001082147825 */ /* 0x001fcc00078e001a */
[----:B------:R-:W2:Y:S04]  /*0ab0*/  LDG.E.128 R20, desc[UR6][R20.64] ;  /* 0x0000000614147981 */ /* 0x000ea8000c1e1d00 */
[----:B------:R0:W4:Y:S04]  /*0ac0*/  @!P0 LDG.E.128 R4, desc[UR6][R16.64] ;  /* 0x0000000610048981 */ /* 0x000128000c1e1d00 */
[----:B------:R1:W2:Y:S04]  /*0ad0*/  @!P0 LDG.E.128 R8, desc[UR6][R24.64] ;  /* 0x0000000618088981 */ /* 0x0002a8000c1e1d00 */
[----:B------:R5:W2:Y:S01]  /*0ae0*/  @!P0 LDG.E.128 R12, desc[UR6][R134.64] ;  /* 0x00000006860c8981 */ /* 0x000aa2000c1e1d00 */
[----:B0-----:R-:W-:-:S04]  /*0af0*/  IMAD.WIDE.U32 R16, R129, 0x10, R26 ;  /* 0x0000001081107825 */ /* 0x001fc800078e001a */
[----:B-1----:R-:W-:Y:S02]  /*0b00*/  IMAD.WIDE.U32 R24, R131, 0x10, R26 ;  /* 0x0000001083187825 */ /* 0x002fe400078e001a */
[----:B------:R-:W2:Y:S04]  /*0b10*/  LDG.E.128 R16, desc[UR6][R16.64] ;  /* 0x0000000610107981 */ /* 0x000ea8000c1e1d00 */
[----:B------:R-:W2:Y:S01]  /*0b20*/  LDG.E.128 R24, desc[UR6][R24.64] ;  /* 0x0000000618187981 */ /* 0x000ea2000c1e1d00 */
[----:B------:R-:W0:Y:S08]  /*0b30*/  @P0 MUFU.RCP R3, R93 ;  /* 0x0000005d00030308 */ /* 0x000e300000001000 */
[----:B------:R-:W1:Y:S08]  /*0b40*/  @P0 MUFU.RCP R2, R82 ;  /* 0x0000005200020308 */ /* 0x000e700000001000 */
[----:B------:R-:W2:Y:S08]  /*0b50*/  @P0 MUFU.RCP R137, R92 ;  /* 0x0000005c00890308 */ /* 0x000eb00000001000 */
        /* <DEDUP_REMOVED lines=8> */
[----:B------:R-:W-:Y:S08]  /*0be0*/  @P0 MUFU.RCP R148, R100 ;  /* 0x0000006400940308 */ /* 0x000ff00000001000 */
[----:B------:R-:W-:Y:S08]  /*0bf0*/  @P0 MUFU.RCP R159, R119 ;  /* 0x00000077009f0308 */ /* 0x000ff00000001000 */
[----:B------:R-:W-:Y:S01]  /*0c00*/  @P0 MUFU.RCP R161, R122 ;  /* 0x0000007a00a10308 */ /* 0x000fe20000001000 */
[----:B----4-:R-:W-:-:S02]  /*0c10*/  HADD2.F32 R150, -RZ, R4.H1_H1 ;  /* 0x30000004ff967230 */ /* 0x010fc40000004100 */
[----:B------:R-:W-:-:S03]  /*0c20*/  HADD2.F32 R149, -RZ, R4.H0_H0 ;  /* 0x20000004ff957230 */ /* 0x000fc60000004100 */
[----:B------:R-:W-:Y:S02]  /*0c30*/  @P0 FADD.FTZ R134, -R69, R150 ;  /* 0x0000009645860221 */ /* 0x000fe40000010100 */
[----:B------:R-:W-:Y:S02]  /*0c40*/  @P0 FADD.FTZ R133, -R67, R149 ;  /* 0x0000009543850221 */ /* 0x000fe40000010100 */
[----:B0-----:R-:W-:Y:S01]  /*0c50*/  @P0 FMUL.FTZ R134, R134, R3 ;  /* 0x0000000386860220 */ /* 0x001fe20000410000 */
[--C-:B---3--:R-:W-:Y:S01]  /*0c60*/  @!P0 FADD.FTZ R3, R149, -R0.reuse ;  /* 0x8000000095038221 */ /* 0x108fe20000010000 */
[----:B-1----:R-:W-:Y:S01]  /*0c70*/  @P0 FMUL.FTZ R133, R133, R2 ;  /* 0x0000000285850220 */ /* 0x002fe20000410000 */
[--C-:B------:R-:W-:Y:S02]  /*0c80*/  HADD2.F32 R151, -RZ, R5.reuse.H0_H0 ;  /* 0x20000005ff977230 */ /* 0x100fe40000004100 */
[----:B-----5:R-:W-:Y:S01]  /*0c90*/  @!P0 FMUL.FTZ R133, R132, R3 ;  /* 0x0000000384858220 */ /* 0x020fe20000410000 */
[----:B------:R-:W-:Y:S01]  /*0ca0*/  @!P0 FADD.FTZ R3, R150, -R0 ;  /* 0x8000000096038221 */ /* 0x000fe20000010000 */
[----:B------:R-:W-:-:S02]  /*0cb0*/  HADD2.F32 R5, -RZ, R5.H1_H1 ;  /* 0x30000005ff057230 */ /* 0x000fc40000004100 */
[--C-:B------:R-:W-:Y:S02]  /*0cc0*/  HADD2.F32 R155, -RZ, R7.reuse.H0_H0 ;  /* 0x20000007ff9b7230 */ /* 0x100fe40000004100 */
[----:B------:R-:W-:Y:S02]  /*0cd0*/  HADD2.F32 R7, -RZ, R7.H1_H1 ;  /* 0x30000007ff077230 */ /* 0x000fe40000004100 */
[----:B------:R-:W-:Y:S01]  /*0ce0*/  @P0 FADD.FTZ R136, -R68, R151 ;  /* 0x0000009744880221 */ /* 0x000fe20000010100 */
[----:B------:R-:W-:Y:S01]  /*0cf0*/  @!P0 FMUL.FTZ R134, R132, R3 ;  /* 0x0000000384868220 */ /* 0x000fe20000410000 */
[----:B------:R-:W-:Y:S02]  /*0d00*/  HADD2.F32 R153, -RZ, R6.H0_H0 ;  /* 0x20000006ff997230 */ /* 0x000fe40000004100 */
[----:B------:R-:W-:Y:S01]  /*0d10*/  @!P0 FADD.FTZ R3, R151, -R0 ;  /* 0x8000000097038221 */ /* 0x000fe20000010000 */
[----:B------:R-:W-:Y:S01]  /*0d20*/  @P0 FADD.FTZ R138, -R71, R5 ;  /* 0x00000005478a0221 */ /* 0x000fe20000010100 */
[----:B--2---:R-:W-:-:S02]  /*0d30*/  HADD2.F32 R149, -RZ, R8.H0_H0 ;  /* 0x20000008ff957230 */ /* 0x004fc40000004100 */
[----:B------:R-:W-:Y:S01]  /*0d40*/  @P0 FADD.FTZ R2, -R74, R7 ;  /* 0x000000074a020221 */ /* 0x000fe20000010100 */
[----:B------:R-:W-:Y:S01]  /*0d50*/  @P0 FMUL.FTZ R136, R136, R137 ;  /* 0x0000008988880220 */ /* 0x000fe20000410000 */
[----:B------:R-:W-:Y:S01]  /*0d60*/  @!P0 FMUL.FTZ R136, R132, R3 ;  /* 0x0000000384888220 */ /* 0x000fe20000410000 */
[----:B------:R-:W0:Y:S01]  /*0d70*/  @P0 MUFU.RCP R4, R101 ;  /* 0x0000006500040308 */ /* 0x000e220000001000 */
[----:B------:R-:W-:Y:S01]  /*0d80*/  @P0 FADD.FTZ R140, -R70, R153 ;  /* 0x00000099468c0221 */ /* 0x000fe20000010100 */
[----:B------:R-:W-:Y:S01]  /*0d90*/  @P0 FMUL.FTZ R138, R138, R135 ;  /* 0x000000878a8a0220 */ /* 0x000fe20000410000 */
[----:B------:R-:W-:Y:S01]  /*0da0*/  @!P0 FADD.FTZ R3, R153, -R0 ;  /* 0x8000000099038221 */ /* 0x000fe20000010000 */
[----:B------:R-:W-:Y:S02]  /*0db0*/  HADD2.F32 R157, -RZ, R8.H1_H1 ;  /* 0x30000008ff9d7230 */ /* 0x000fe40000004100 */
[----:B------:R-:W-:Y:S01]  /*0dc0*/  @P0 FADD.FTZ R135, -R75, R149 ;  /* 0x000000954b870221 */ /* 0x000fe20000010100 */
[----:B------:R-:W-:-:S02]  /*0dd0*/  HADD2.F32 R153, -RZ, R9.H1_H1 ;  /* 0x30000009ff997230 */ /* 0x000fc40000004100 */
[----:B------:R-:W-:Y:S02]  /*0de0*/  @P0 FMUL.FTZ R8, R2, R145 ;  /* 0x0000009102080220 */ /* 0x000fe40000410000 */
[----:B------:R-:W1:Y:S01]  /*0df0*/  @P0 MUFU.RCP R2, R106 ;  /* 0x0000006a00020308 */ /* 0x000e620000001000 */
[----:B------:R-:W-:Y:S01]  /*0e00*/  @P0 FMUL.FTZ R135, R135, R146 ;  /* 0x0000009287870220 */ /* 0x000fe20000410000 */
[----:B------:R-:W-:Y:S02]  /*0e10*/  HADD2.F32 R152, -RZ, R6.H1_H1 ;  /* 0x30000006ff987230 */ /* 0x000fe40000004100 */
[----:B------:R-:W-:Y:S01]  /*0e20*/  @P0 FADD.FTZ R146, -R78, R153 ;  /* 0x000000994e920221 */ /* 0x000fe20000010100 */
[----:B------:R-:W-:Y:S02]  /*0e30*/  HADD2.F32 R145, -RZ, R9.H0_H0 ;  /* 0x20000009ff917230 */ /* 0x000fe40000004100 */
[----:B------:R-:W-:Y:S01]  /*0e40*/  @!P0 FADD.FTZ R5, R5, -R0 ;  /* 0x8000000005058221 */ /* 0x000fe20000010000 */
[----:B------:R-:W2:Y:S01]  /*0e50*/  @P0 MUFU.RCP R6, R104 ;  /* 0x0000006800060308 */ /* 0x000ea20000001000 */
[----:B------:R-:W-:Y:S01]  /*0e60*/  @P0 FMUL.FTZ R140, R140, R139 ;  /* 0x0000008b8c8c0220 */ /* 0x000fe20000410000 */
[----:B------:R-:W-:Y:S01]  /*0e70*/  @P0 FMUL.FTZ R146, R146, R147 ;  /* 0x0000009392920220 */ /* 0x000fe20000410000 */
[----:B------:R-:W-:Y:S01]  /*0e80*/  @P0 FADD.FTZ R142, -R73, R152 ;  /* 0x00000098498e0221 */ /* 0x000fe20000010100 */
[----:B------:R-:W-:Y:S01]  /*0e90*/  @P0 FADD.FTZ R144, -R72, R155 ;  /* 0x0000009b48900221 */ /* 0x000fe20000010100 */
[----:B------:R-:W-:Y:S01]  /*0ea0*/  @!P0 FMUL.FTZ R140, R132, R3 ;  /* 0x00000003848c8220 */ /* 0x000fe20000410000 */
[----:B------:R-:W-:-:S02]  /*0eb0*/  HADD2.F32 R147, -RZ, R10.H1_H1 ;  /* 0x3000000aff937230 */ /* 0x000fc40000004100 */
[--C-:B------:R-:W-:Y:S01]  /*0ec0*/  @!P0 FADD.FTZ R3, R155, -R0.reuse ;  /* 0x800000009b038221 */ /* 0x100fe20000010000 */
[----:B------:R-:W-:Y:S01]  /*0ed0*/  @!P0 FMUL.FTZ R138, R132, R5 ;  /* 0x00000005848a8220 */ /* 0x000fe20000410000 */
[----:B------:R-:W-:Y:S01]  /*0ee0*/  @P0 FADD.FTZ R9, -R77, R145 ;  /* 0x000000914d090221 */ /* 0x000fe20000010100 */
[--C-:B------:R-:W-:Y:S01]  /*0ef0*/  @!P0 FADD.FTZ R5, R152, -R0.reuse ;  /* 0x8000000098058221 */ /* 0x100fe20000010000 */
[----:B------:R-:W-:Y:S01]  /*0f00*/  @P0 FMUL.FTZ R142, R142, R141 ;  /* 0x0000008d8e8e0220 */ /* 0x000fe20000410000 */
[----:B------:R-:W-:Y:S01]  /*0f10*/  @P0 FMUL.FTZ R144, R144, R143 ;  /* 0x0000008f90900220 */ /* 0x000fe20000410000 */
[----:B------:R-:W-:Y:S02]  /*0f20*/  HADD2.F32 R152, -RZ, R10.H0_H0 ;  /* 0x2000000aff987230 */ /* 0x000fe40000004100 */
[----:B------:R-:W-:Y:S01]  /*0f30*/  @!P0 FMUL.FTZ R144, R132, R3 ;  /* 0x0000000384908220 */ /* 0x000fe20000410000 */
[----:B------:R-:W-:Y:S01]  /*0f40*/  @P0 FADD.FTZ R141, -R80, R147 ;  /* 0x00000093508d0221 */ /* 0x000fe20000010100 */
[----:B0-----:R-:W-:Y:S01]  /*0f50*/  @P0 FMUL.FTZ R9, R9, R4 ;  /* 0x0000000409090220 */ /* 0x001fe20000410000 */
[----:B------:R-:W-:Y:S01]  /*0f60*/  @!P0 FADD.FTZ R3, R149, -R0 ;  /* 0x8000000095038221 */ /* 0x000fe20000010000 */
[----:B------:R-:W0:Y:S01]  /*0f70*/  @P0 MUFU.RCP R150, R107 ;  /* 0x0000006b00960308 */ /* 0x000e220000001000 */
[----:B------:R-:W-:Y:S01]  /*0f80*/  @!P0 FMUL.FTZ R142, R132, R5 ;  /* 0x00000005848e8220 */ /* 0x000fe20000410000 */
[----:B------:R-:W-:Y:S01]  /*0f90*/  @P0 FADD.FTZ R139, -R79, R152 ;  /* 0x000000984f8b0221 */ /* 0x000fe20000010100 */
[----:B------:R-:W-:Y:S01]  /*0fa0*/  @!P0 FADD.FTZ R5, R7, -R0 ;  /* 0x8000000007058221 */ /* 0x000fe20000010000 */
[----:B-1----:R-:W-:Y:S01]  /*0fb0*/  @P0 FMUL.FTZ R141, R141, R2 ;  /* 0x000000028d8d0220 */ /* 0x002fe20000410000 */
[----:B------:R-:W-:-:S03]  /*0fc0*/  @P0 FADD.FTZ R137, -R76, R157 ;  /* 0x0000009d4c890221 */ /* 0x000fc60000010100 */
[----:B------:R-:W1:Y:S01]  /*0fd0*/  @P0 MUFU.RCP R4, R110 ;  /* 0x0000006e00040308 */ /* 0x000e620000001000 */
[----:B------:R-:W-:Y:S01]  /*0fe0*/  @!P0 FMUL.FTZ R135, R132, R3 ;  /* 0x0000000384878220 */ /* 0x000fe20000410000 */
[--C-:B------:R-:W-:Y:S01]  /*0ff0*/  @!P0 FADD.FTZ R7, R152, -R0.reuse ;  /* 0x8000000098078221 */ /* 0x100fe20000010000 */
[----:B------:R-:W-:Y:S01]  /*1000*/  @!P0 FADD.FTZ R3, R157, -R0 ;  /* 0x800000009d038221 */ /* 0x000fe20000010000 */
[----:B--2---:R-:W-:-:S04]  /*1010*/  @P0 FMUL.FTZ R139, R139, R6 ;  /* 0x000000068b8b0220 */ /* 0x004fc80000410000 */
[----:B------:R-:W2:Y:S01]  /*1020*/  @P0 MUFU.RCP R2, R113 ;  /* 0x0000007100020308 */ /* 0x000ea20000001000 */
[----:B------:R-:W-:Y:S01]  /*1030*/  @P0 FMUL.FTZ R137, R137, R148 ;  /* 0x0000009489890220 */ /* 0x000fe20000410000 */
[C---:B------:R-:W-:Y:S01]  /*1040*/  @!P0 FMUL.FTZ R139, R132.reuse, R7 ;  /* 0x00000007848b8220 */ /* 0x040fe20000410000 */
[----:B------:R-:W-:Y:S02]  /*1050*/  HADD2.F32 R10, -RZ, R11.H0_H0 ;  /* 0x2000000bff0a7230 */ /* 0x000fe40000004100 */
[C---:B------:R-:W-:Y:S01]  /*1060*/  @!P0 FMUL.FTZ R137, R132.reuse, R3 ;  /* 0x0000000384898220 */ /* 0x040fe20000410000 */
[----:B------:R-:W-:Y:S02]  /*1070*/  HADD2.F32 R7, -RZ, R12.H0_H0 ;  /* 0x2000000cff077230 */ /* 0x000fe40000004100 */
[----:B------:R-:W-:Y:S01]  /*1080*/  @!P0 FMUL.FTZ R8, R132, R5 ;  /* 0x0000000584088220 */ /* 0x000fe20000410000 */
[--C-:B------:R-:W-:Y:S01]  /*1090*/  @!P0 FADD.FTZ R3, R145, -R0.reuse ;  /* 0x8000000091038221 */ /* 0x100fe20000010000 */
[----:B------:R-:W3:Y:S01]  /*10a0*/  @P0 MUFU.RCP R6, R112 ;  /* 0x0000007000060308 */ /* 0x000ee20000001000 */
[----:B------:R-:W-:Y:S01]  /*10b0*/  @!P0 FADD.FTZ R5, R153, -R0 ;  /* 0x8000000099058221 */ /* 0x000fe20000010000 */
[----:B------:R-:W-:-:S02]  /*10c0*/  HADD2.F32 R153, -RZ, R13.H0_H0 ;  /* 0x2000000dff997230 */ /* 0x000fc40000004100 */
[----:B------:R-:W-:Y:S01]  /*10d0*/  @P0 FADD.FTZ R143, -R81, R10 ;  /* 0x0000000a518f0221 */ /* 0x000fe20000010100 */
[----:B------:R-:W-:Y:S01]  /*10e0*/  @!P0 FMUL.FTZ R9, R132, R3 ;  /* 0x0000000384098220 */ /* 0x000fe20000410000 */
[----:B------:R-:W-:Y:S02]  /*10f0*/  HADD2.F32 R152, -RZ, R12.H1_H1 ;  /* 0x3000000cff987230 */ /* 0x000fe40000004100 */
[----:B------:R-:W-:Y:S01]  /*1100*/  @P0 FADD.FTZ R145, -R90, R7 ;  /* 0x000000075a910221 */ /* 0x000fe20000010100 */
[----:B------:R-:W-:Y:S01]  /*1110*/  @!P0 FADD.FTZ R3, R10, -R0 ;  /* 0x800000000a038221 */ /* 0x000fe20000010000 */
[----:B------:R-:W4:Y:S01]  /*1120*/  @P0 MUFU.RCP R148, R109 ;  /* 0x0000006d00940308 */ /* 0x000f220000001000 */
[----:B------:R-:W-:Y:S01]  /*1130*/  @P0 FADD.FTZ R149, -R88, R153 ;  /* 0x0000009958950221 */ /* 0x000fe20000010100 */
[----:B0-----:R-:W-:Y:S01]  /*1140*/  @P0 FMUL.FTZ R143, R143, R150 ;  /* 0x000000968f8f0220 */ /* 0x001fe20000410000 */
[----:B-1----:R-:W-:-:S05]  /*1150*/  @P0 FMUL.FTZ R145, R145, R4 ;  /* 0x0000000491910220 */ /* 0x002fca0000410000 */
[----:B------:R-:W0:Y:S01]  /*1160*/  @P0 MUFU.RCP R151, R115 ;  /* 0x0000007300970308 */ /* 0x000e220000001000 */
[----:B------:R-:W-:Y:S01]  /*1170*/  @!P0 FMUL.FTZ R143, R132, R3 ;  /* 0x00000003848f8220 */ /* 0x000fe20000410000 */
[----:B------:R-:W-:-:S06]  /*1180*/  @!P0 FADD.FTZ R3, R7, -R0 ;  /* 0x8000000007038221 */ /* 0x000fcc0000010000 */
[----:B------:R-:W1:Y:S01]  /*1190*/  @P0 MUFU.RCP R12, R116 ;  /* 0x00000074000c0308 */ /* 0x000e620000001000 */
[----:B------:R-:W-:Y:S02]  /*11a0*/  HADD2.F32 R150, -RZ, R11.H1_H1 ;  /* 0x3000000bff967230 */ /* 0x000fe40000004100 */
[----:B--2---:R-:W-:Y:S01]  /*11b0*/  @P0 FMUL.FTZ R149, R149, R2 ;  /* 0x0000000295950220 */ /* 0x004fe20000410000 */
[----:B------:R-:W-:Y:S01]  /*11c0*/  @!P0 FADD.FTZ R11, R147, -R0 ;  /* 0x80000000930b8221 */ /* 0x000fe20000010000 */
[----:B------:R-:W-:-:S03]  /*11d0*/  HADD2.F32 R2, -RZ, R13.H1_H1 ;  /* 0x3000000dff027230 */ /* 0x000fc60000004100 */
[----:B------:R-:W2:Y:S01]  /*11e0*/  @P0 MUFU.RCP R4, R118 ;  /* 0x0000007600040308 */ /* 0x000ea20000001000 */
[--C-:B------:R-:W-:Y:S02]  /*11f0*/  HADD2.F32 R155, -RZ, R14.reuse.H0_H0 ;  /* 0x2000000eff9b7230 */ /* 0x100fe40000004100 */
[----:B------:R-:W-:Y:S01]  /*1200*/  @P0 FADD.FTZ R147, -R89, R152 ;  /* 0x0000009859930221 */ /* 0x000fe20000010100 */
[----:B------:R-:W-:Y:S01]  /*1210*/  @!P0 FMUL.FTZ R145, R132, R3 ;  /* 0x0000000384918220 */ /* 0x000fe20000410000 */
[----:B------:R-:W-:Y:S01]  /*1220*/  @!P0 FADD.FTZ R3, R152, -R0 ;  /* 0x8000000098038221 */ /* 0x000fe20000010000 */
[C---:B------:R-:W-:Y:S01]  /*1230*/  @!P0 FMUL.FTZ R141, R132.reuse, R11 ;  /* 0x0000000b848d8220 */ /* 0x040fe20000410000 */
[----:B------:R-:W-:Y:S01]  /*1240*/  @!P0 FMUL.FTZ R146, R132, R5 ;  /* 0x0000000584928220 */ /* 0x000fe20000410000 */
[----:B------:R-:W-:Y:S01]  /*1250*/  @P0 FADD.FTZ R11, -R91, R150 ;  /* 0x000000965b0b0221 */ /* 0x000fe20000010100 */
[----:B------:R-:W-:Y:S01]  /*1260*/  @P0 FADD.FTZ R10, -R87, R2 ;  /* 0x00000002570a0221 */ /* 0x000fe20000010100 */
[----:B------:R-:W-:-:S02]  /*1270*/  HADD2.F32 R14, -RZ, R14.H1_H1 ;  /* 0x3000000eff0e7230 */ /* 0x000fc40000004100 */
[----:B---3--:R-:W-:Y:S01]  /*1280*/  @P0 FMUL.FTZ R147, R147, R6 ;  /* 0x0000000693930220 */ /* 0x008fe20000410000 */
[--C-:B------:R-:W-:Y:S01]  /*1290*/  @!P0 FADD.FTZ R5, R150, -R0.reuse ;  /* 0x8000000096058221 */ /* 0x100fe20000010000 */
[----:B------:R-:W-:Y:S01]  /*12a0*/  @P0 FADD.FTZ R13, -R86, R155 ;  /* 0x0000009b560d0221 */ /* 0x000fe20000010100 */
[--C-:B------:R-:W-:Y:S02]  /*12b0*/  HADD2.F32 R157, -RZ, R15.reuse.H0_H0 ;  /* 0x2000000fff9d7230 */ /* 0x100fe40000004100 */
[----:B------:R-:W-:Y:S01]  /*12c0*/  @!P0 FMUL.FTZ R147, R132, R3 ;  /* 0x0000000384938220 */ /* 0x000fe20000410000 */
[----:B------:R-:W-:Y:S02]  /*12d0*/  HADD2.F32 R6, -RZ, R15.H1_H1 ;  /* 0x3000000fff067230 */ /* 0x000fe40000004100 */
[----:B----4-:R-:W-:Y:S01]  /*12e0*/  @P0 FMUL.FTZ R11, R11, R148 ;  /* 0x000000940b0b0220 */ /* 0x010fe20000410000 */
[----:B------:R-:W-:Y:S02]  /*12f0*/  HADD2.F32 R3, -RZ, R16.H0_H0 ;  /* 0x20000010ff037230 */ /* 0x000fe40000004100 */
[----:B0-----:R-:W-:Y:S01]  /*1300*/  @P0 FMUL.FTZ R10, R10, R151 ;  /* 0x000000970a0a0220 */ /* 0x001fe20000410000 */
[----:B------:R-:W-:Y:S01]  /*1310*/  @!P0 FMUL.FTZ R11, R132, R5 ;  /* 0x00000005840b8220 */ /* 0x000fe20000410000 */
[----:B-1----:R-:W-:Y:S01]  /*1320*/  @P0 FMUL.FTZ R13, R13, R12 ;  /* 0x0000000c0d0d0220 */ /* 0x002fe20000410000 */
[--C-:B------:R-:W-:Y:S01]  /*1330*/  @!P0 FADD.FTZ R7, R2, -R0.reuse ;  /* 0x8000000002078221 */ /* 0x100fe20000010000 */
[----:B------:R-:W-:Y:S01]  /*1340*/  @!P0 FADD.FTZ R151, R155, -R0 ;  /* 0x800000009b978221 */ /* 0x000fe20000010000 */
[----:B------:R-:W-:Y:S01]  /*1350*/  @P0 FADD.FTZ R15, -R85, R14 ;  /* 0x0000000e550f0221 */ /* 0x000fe20000010100 */
[--C-:B------:R-:W-:Y:S01]  /*1360*/  @!P0 FADD.FTZ R5, R153, -R0.reuse ;  /* 0x8000000099058221 */ /* 0x100fe20000010000 */
[----:B------:R-:W-:Y:S01]  /*1370*/  @P0 FADD.FTZ R12, -R84, R157 ;  /* 0x0000009d540c0221 */ /* 0x000fe20000010100 */
[----:B------:R-:W-:Y:S01]  /*1380*/  @!P0 FADD.FTZ R155, R157, -R0 ;  /* 0x800000009d9b8221 */ /* 0x000fe20000010000 */
[----:B------:R-:W-:-:S02]  /*1390*/  HADD2.F32 R2, -RZ, R17.H1_H1 ;  /* 0x30000011ff027230 */ /* 0x000fc40000004100 */
[--C-:B------:R-:W-:Y:S01]  /*13a0*/  @!P0 FADD.FTZ R153, R14, -R0.reuse ;  /* 0x800000000e998221 */ /* 0x100fe20000010000 */
[----:B------:R-:W-:Y:S01]  /*13b0*/  @!P0 FADD.FTZ R157, R6, -R0 ;  /* 0x80000000069d8221 */ /* 0x000fe20000010000 */
[----:B------:R-:W-:Y:S02]  /*13c0*/  HADD2.F32 R16, -RZ, R16.H1_H1 ;  /* 0x30000010ff107230 */ /* 0x000fe40000004100 */
[----:B------:R-:W-:Y:S01]  /*13d0*/  FMUL.FTZ R0, R82, R3 ;  /* 0x0000000352007220 */ /* 0x000fe20000410000 */
[----:B--2---:R-:W-:Y:S01]  /*13e0*/  @P0 FMUL.FTZ R15, R15, R4 ;  /* 0x000000040f0f0220 */ /* 0x004fe20000410000 */
[----:B------:R-:W-:Y:S02]  /*13f0*/  HADD2.F32 R4, -RZ, R18.H0_H0 ;  /* 0x20000012ff047230 */ /* 0x000fe40000004100 */
[----:B------:R-:W-:Y:S01]  /*1400*/  @!P0 FMUL.FTZ R15, R132, R153 ;  /* 0x00000099840f8220 */ /* 0x000fe20000410000 */
[--C-:B------:R-:W-:Y:S02]  /*1410*/  HADD2.F32 R162, -RZ, R27.reuse.H0_H0 ;  /* 0x2000001bffa27230 */ /* 0x100fe40000004100 */
[----:B------:R-:W-:Y:S01]  /*1420*/  FADD.FTZ R108, R2, R108 ;  /* 0x0000006c026c7221 */ /* 0x000fe20000010000 */
[----:B------:R-:W-:-:S02]  /*1430*/  HADD2.F32 R164, -RZ, R27.H1_H1 ;  /* 0x3000001bffa47230 */ /* 0x000fc40000004100 */
[----:B------:R-:W-:Y:S01]  /*1440*/  FFMA.FTZ R111, R2, R138, R111 ;  /* 0x0000008a026f7223 */ /* 0x000fe2000001006f */
[----:B------:R-:W-:Y:S01]  /*1450*/  FMUL.FTZ R27, R95, R2 ;  /* 0x000000025f1b7220 */ /* 0x000fe20000410000 */
[----:B------:R-:W-:Y:S01]  /*1460*/  FMUL.FTZ R153, R93, R16 ;  /* 0x000000105d997220 */ /* 0x000fe20000410000 */
[----:B------:R-:W-:Y:S01]  /*1470*/  FADD.FTZ R2, RZ, R0 ;  /* 0x00000000ff027221 */ /* 0x000fe20000010000 */
[----:B------:R-:W-:Y:S01]  /*1480*/  @!P0 FMUL.FTZ R13, R132, R151 ;  /* 0x00000097840d8220 */ /* 0x000fe20000410000 */
[--C-:B------:R-:W-:Y:S02]  /*1490*/  HADD2.F32 R154, -RZ, R25.reuse.H0_H0 ;  /* 0x20000019ff9a7230 */ /* 0x100fe40000004100 */
[C---:B------:R-:W-:Y:S01]  /*14a0*/  FADD.FTZ R102, R4.reuse, R102 ;  /* 0x0000006604667221 */ /* 0x040fe20000010000 */
[----:B------:R-:W-:Y:S02]  /*14b0*/  HADD2.F32 R156, -RZ, R25.H1_H1 ;  /* 0x30000019ff9c7230 */ /* 0x000fe40000004100 */
[----:B------:R-:W-:Y:S01]  /*14c0*/  FFMA.FTZ R105, R4, R140, R105 ;  /* 0x0000008c04697223 */ /* 0x000fe20000010069 */
[----:B------:R-:W-:-:S02]  /*14d0*/  HADD2.F32 R151, -RZ, R17.H0_H0 ;  /* 0x20000011ff977230 */ /* 0x000fc40000004100 */
[----:B------:R-:W-:Y:S01]  /*14e0*/  FMUL.FTZ R25, R94, R4 ;  /* 0x000000045e197220 */ /* 0x000fe20000410000 */
[----:B------:R-:W-:Y:S01]  /*14f0*/  FADD.FTZ R4, R2, R153 ;  /* 0x0000009902047221 */ /* 0x000fe20000010000 */
[----:B------:R-:W-:Y:S01]  /*1500*/  FFMA.FTZ R2, R0, R133, RZ ;  /* 0x0000008500027223 */ /* 0x000fe200000100ff */
[C---:B------:R-:W-:Y:S01]  /*1510*/  FADD.FTZ R114, R151.reuse, R114 ;  /* 0x0000007297727221 */ /* 0x040fe20000010000 */
[----:B------:R-:W-:Y:S01]  /*1520*/  FFMA.FTZ R117, R151, R136, R117 ;  /* 0x0000008897757223 */ /* 0x000fe20000010075 */
[----:B------:R-:W-:Y:S01]  /*1530*/  FMUL.FTZ R151, R92, R151 ;  /* 0x000000975c977220 */ /* 0x000fe20000410000 */
[----:B------:R-:W-:-:S03]  /*1540*/  FFMA.FTZ R2, R153, R134, R2 ;  /* 0x0000008699027223 */ /* 0x000fc60000010002 */
[----:B------:R-:W-:Y:S01]  /*1550*/  FADD.FTZ R4, R4, R151 ;  /* 0x0000009704047221 */ /* 0x000fe20000010000 */
[----:B------:R-:W-:Y:S01]  /*1560*/  FFMA.FTZ R2, R151, R136, R2 ;  /* 0x0000008897027223 */ /* 0x000fe20000010002 */
[----:B------:R-:W-:Y:S02]  /*1570*/  HADD2.F32 R18, -RZ, R18.H1_H1 ;  /* 0x30000012ff127230 */ /* 0x000fe40000004100 */
[----:B------:R-:W-:Y:S01]  /*1580*/  FADD.FTZ R4, R4, R27 ;  /* 0x0000001b04047221 */ /* 0x000fe20000010000 */
[----:B------:R-:W-:Y:S01]  /*1590*/  FFMA.FTZ R2, R27, R138, R2 ;  /* 0x0000008a1b027223 */ /* 0x000fe20000010002 */
[----:B------:R-:W-:Y:S01]  /*15a0*/  @P0 FMUL.FTZ R12, R12, R159 ;  /* 0x0000009f0c0c0220 */ /* 0x000fe20000410000 */
[----:B------:R-:W-:Y:S01]  /*15b0*/  @!P0 FMUL.FTZ R149, R132, R5 ;  /* 0x0000000584958220 */ /* 0x000fe20000410000 */
[----:B------:R-:W-:Y:S02]  /*15c0*/  HADD2.F32 R5, -RZ, R19.H0_H0 ;  /* 0x20000013ff057230 */ /* 0x000fe40000004100 */
[----:B------:R-:W-:Y:S01]  /*15d0*/  FADD.FTZ R4, R4, R25 ;  /* 0x0000001904047221 */ /* 0x000fe20000010000 */
[----:B------:R-:W-:-:S02]  /*15e0*/  HADD2.F32 R150, -RZ, R23.H0_H0 ;  /* 0x20000017ff967230 */ /* 0x000fc40000004100 */
[----:B------:R-:W-:Y:S01]  /*15f0*/  FFMA.FTZ R2, R25, R140, R2 ;  /* 0x0000008c19027223 */ /* 0x000fe20000010002 */
[----:B------:R-:W-:Y:S02]  /*1600*/  HADD2.F32 R159, -RZ, R23.H1_H1 ;  /* 0x30000017ff9f7230 */ /* 0x000fe40000004100 */
[----:B------:R-:W-:Y:S01]  /*1610*/  FMUL.FTZ R23, R97, R18 ;  /* 0x0000001261177220 */ /* 0x000fe20000410000 */
[----:B------:R-:W-:Y:S02]  /*1620*/  HADD2.F32 R19, -RZ, R19.H1_H1 ;  /* 0x30000013ff137230 */ /* 0x000fe40000004100 */
[--C-:B------:R-:W-:Y:S02]  /*1630*/  HADD2.F32 R17, -RZ, R21.reuse.H0_H0 ;  /* 0x20000015ff117230 */ /* 0x100fe40000004100 */
[----:B------:R-:W-:Y:S01]  /*1640*/  FADD.FTZ R4, R4, R23 ;  /* 0x0000001704047221 */ /* 0x000fe20000010000 */
[----:B------:R-:W-:Y:S02]  /*1650*/  HADD2.F32 R148, -RZ, R21.H1_H1 ;  /* 0x30000015ff947230 */ /* 0x000fe40000004100 */
[----:B------:R-:W-:Y:S01]  /*1660*/  FMUL.FTZ R21, R96, R5 ;  /* 0x0000000560157220 */ /* 0x000fe20000410000 */
[----:B------:R-:W-:Y:S01]  /*1670*/  FFMA.FTZ R2, R23, R142, R2 ;  /* 0x0000008e17027223 */ /* 0x000fe20000010002 */
[----:B------:R-:W-:Y:S01]  /*1680*/  @P0 FADD.FTZ R14, -R83, R6 ;  /* 0x00000006530e0221 */ /* 0x000fe20000010100 */
[----:B------:R-:W-:-:S02]  /*1690*/  HADD2.F32 R6, -RZ, R20.H0_H0 ;  /* 0x20000014ff067230 */ /* 0x000fc40000004100 */
[C---:B------:R-:W-:Y:S01]  /*16a0*/  FADD.FTZ R62, R19.reuse, R62 ;  /* 0x0000003e133e7221 */ /* 0x040fe20000010000 */
[----:B------:R-:W-:Y:S01]  /*16b0*/  FFMA.FTZ R61, R19, R8, R61 ;  /* 0x00000008133d7223 */ /* 0x000fe2000001003d */
[----:B------:R-:W-:Y:S01]  /*16c0*/  FMUL.FTZ R19, R98, R19 ;  /* 0x0000001362137220 */ /* 0x000fe20000410000 */
[----:B------:R-:W-:Y:S01]  /*16d0*/  FADD.FTZ R4, R4, R21 ;  /* 0x0000001504047221 */ /* 0x000fe20000010000 */
[----:B------:R-:W-:Y:S01]  /*16e0*/  FFMA.FTZ R2, R21, R144, R2 ;  /* 0x0000009015027223 */ /* 0x000fe20000010002 */
[----:B------:R-:W-:Y:S01]  /*16f0*/  @P0 FMUL.FTZ R14, R14, R161 ;  /* 0x000000a10e0e0220 */ /* 0x000fe20000410000 */
[C---:B------:R-:W-:Y:S01]  /*1700*/  @!P0 FMUL.FTZ R10, R132.reuse, R7 ;  /* 0x00000007840a8220 */ /* 0x040fe20000410000 */
[C---:B------:R-:W-:Y:S01]  /*1710*/  @!P0 FMUL.FTZ R12, R132.reuse, R155 ;  /* 0x0000009b840c8220 */ /* 0x040fe20000410000 */
[----:B------:R-:W-:Y:S01]  /*1720*/  @!P0 FMUL.FTZ R14, R132, R157 ;  /* 0x0000009d840e8220 */ /* 0x000fe20000410000 */
[----:B------:R-:W-:Y:S02]  /*1730*/  HADD2.F32 R7, -RZ, R20.H1_H1 ;  /* 0x30000014ff077230 */ /* 0x000fe40000004100 */
[----:B------:R-:W-:Y:S01]  /*1740*/  FADD.FTZ R124, R3, R124 ;  /* 0x0000007c037c7221 */ /* 0x000fe20000010000 */
[----:B------:R-:W-:-:S02]  /*1750*/  HADD2.F32 R155, -RZ, R22.H0_H0 ;  /* 0x20000016ff9b7230 */ /* 0x000fc40000004100 */
[----:B------:R-:W-:Y:S01]  /*1760*/  FFMA.FTZ R126, R3, R133, R126 ;  /* 0x00000085037e7223 */ /* 0x000fe2000001007e */
[----:B------:R-:W-:Y:S02]  /*1770*/  HADD2.F32 R157, -RZ, R22.H1_H1 ;  /* 0x30000016ff9d7230 */ /* 0x000fe40000004100 */
        /* <DEDUP_REMOVED lines=24> */
[----:B------:R-:W-:Y:S02]  /*1900*/  HADD2.F32 R163, -RZ, R24.H1_H1 ;  /* 0x30000018ffa37230 */ /* 0x000fe40000004100 */
[----:B------:R-:W-:Y:S01]  /*1910*/  FMUL.FTZ R24, R106, R157 ;  /* 0x0000009d6a187220 */ /* 0x000fe20000410000 */
[----:B------:R-:W-:Y:S01]  /*1920*/  FADD.FTZ R3, R3, R16 ;  /* 0x0000001003037221 */ /* 0x000fe20000010000 */
[----:B------:R-:W-:Y:S01]  /*1930*/  FFMA.FTZ R5, R16, R139, R5 ;  /* 0x0000008b10057223 */ /* 0x000fe20000010005 */
[--C-:B------:R-:W-:Y:S02]  /*1940*/  HADD2.F32 R165, -RZ, R26.reuse.H0_H0 ;  /* 0x2000001affa57230 */ /* 0x100fe40000004100 */
[----:B------:R-:W-:Y:S02]  /*1950*/  HADD2.F32 R167, -RZ, R26.H1_H1 ;  /* 0x3000001affa77230 */ /* 0x000fe40000004100 */
        /* <DEDUP_REMOVED lines=83> */
.L_x_3564:
        /* <DEDUP_REMOVED lines=14> */
.L_x_3552:
        /* <DEDUP_REMOVED lines=85> */
[----:B------:R-:W-:Y:S01]  /*24c0*/  FMUL.FTZ R153, R132, R153 ;  /* 0x0000009984997220 */ /* 0x000fe20000410000 */
[----:B------:R-:W-:Y:S01]  /*24d0*/  F2FP.F16.F32.PACK_AB R7, R2, R7 ;  /* 0x000000070207723e */ /* 0x000fe200000000ff */
        /* <DEDUP_REMOVED lines=14> */
[----:B------:R-:W-:-:S02]  /*25c0*/  F2FP.F16.F32.PACK_AB R14, R16, R3 ;  /* 0x00000003100e723e */ /* 0x000fc400000000ff */
[----:B------:R-:W-:Y:S02]  /*25d0*/  LEA R16, P3, R130, UR8, 0x4 ;  /* 0x0000000882107c11 */ /* 0x000fe4000f8620ff */
[----:B------:R-:W-:Y:S02]  /*25e0*/  LEA R18, P4, R131, UR8, 0x4 ;  /* 0x0000000883127c11 */ /* 0x000fe4000f8820ff */
[----:B------:R-:W-:Y:S02]  /*25f0*/  F2FP.F16.F32.PACK_AB R6, R23, R6 ;  /* 0x000000061706723e */ /* 0x000fe400000000ff */
[----:B------:R-:W-:Y:S02]  /*2600*/  F2FP.F16.F32.PACK_AB R5, R0, R5 ;  /* 0x000000050005723e */ /* 0x000fe400000000ff */
[----:B------:R-:W-:Y:S02]  /*2610*/  F2FP.F16.F32.PACK_AB R4, R153, R4 ;  /* 0x000000049904723e */ /* 0x000fe400000000ff */
[----:B------:R-:W-:-:S02]  /*2620*/  LEA.HI.X R3, R129, UR9, RZ, 0x4, P2 ;  /* 0x0000000981037c11 */ /* 0x000fc400090f24ff */
[----:B------:R-:W-:Y:S02]  /*2630*/  F2FP.F16.F32.PACK_AB R10, R141, R10 ;  /* 0x0000000a8d0a723e */ /* 0x000fe400000000ff */
[----:B------:R-:W-:Y:S01]  /*2640*/  F2FP.F16.F32.PACK_AB R9, R12, R9 ;  /* 0x000000090c09723e */ /* 0x000fe200000000ff */
[----:B------:R0:W-:Y:S01]  /*2650*/  STG.E.128 desc[UR6][R2.64], R4 ;  /* 0x0000000402007986 */ /* 0x0001e2000c101d06 */
[----:B------:R-:W-:Y:S02]  /*2660*/  F2FP.F16.F32.PACK_AB R8, R137, R8 ;  /* 0x000000088908723e */ /* 0x000fe400000000ff */
[----:B------:R-:W-:Y:S02]  /*2670*/  LEA.HI.X R17, R130, UR9, RZ, 0x4, P3 ;  /* 0x0000000982117c11 */ /* 0x000fe400098f24ff */
[----:B------:R-:W-:Y:S02]  /*2680*/  F2FP.F16.F32.PACK_AB R15, R132, R15 ;  /* 0x0000000f840f723e */ /* 0x000fe400000000ff */
[----:B------:R-:W-:Y:S01]  /*2690*/  F2FP.F16.F32.PACK_AB R13, R22, R13 ;  /* 0x0000000d160d723e */ /* 0x000fe200000000ff */
[----:B------:R0:W-:Y:S01]  /*26a0*/  STG.E.128 desc[UR6][R16.64], R8 ;  /* 0x0000000810007986 */ /* 0x0001e2000c101d06 */
[----:B------:R-:W-:-:S02]  /*26b0*/  F2FP.F16.F32.PACK_AB R12, R20, R145 ;  /* 0x00000091140c723e */ /* 0x000fc400000000ff */
        /* <DEDUP_REMOVED lines=52> */
.L_x_3550:
        /* <DEDUP_REMOVED lines=28> */
.L_x_3551:
[----:B------:R-:W-:Y:S01]  /*2bc0*/  HFMA2.MMA R166, -RZ, RZ, 0, 9.5367431640625e-07 ;  /* 0x00000010ffa67435 */ /* 0x000fe200000001ff */
[----:B------:R-:W-:Y:S02]  /*2bd0*/  MOV R167, R2 ;  /* 0x0000000200a77202 */ /* 0x000fe40000000f00 */
[----:B------:R-:W-:Y:S02]  /*2be0*/  MOV R169, 0x1f ;  /* 0x0000001f00a97802 */ /* 0x000fe40000000f00 */
[----:B------:R-:W-:-:S07]  /*2bf0*/  MOV R164, 0xffffffff ;  /* 0xffffffff00a47802 */ /* 0x000fce0000000f00 */
[----:B------:R-:W-:Y:S05]  /*2c00*/  WARPSYNC.COLLECTIVE R164, `(.L_x_3554) ;  /* 0x00000000a4087348 */ /* 0x000fea0003c00000 */
[----:B------:R0:W1:Y:S02]  /*2c10*/  SHFL.DOWN P2, R165, R167, R166, R169 ;  /* 0x080000a6a7a57389 */ /* 0x00006400000400a9 */
[----:B01----:R-:W-:Y:S01]  /*2c20*/  ENDCOLLECTIVE ;  /* 0x000000000000791b */ /* 0x003fe20003800000 */
.L_x_3554:
[----:B------:R-:W-:Y:S02]  /*2c30*/  MOV R167, R3 ;  /* 0x0000000300a77202 */ /* 0x000fe40000000f00 */
[----:B------:R-:W-:-:S07]  /*2c40*/  MOV R5, R165 ;  /* 0x000000a500057202 */ /* 0x000fce0000000f00 */
[----:B------:R-:W-:Y:S05]  /*2c50*/  WARPSYNC.COLLECTIVE R164, `(.L_x_3555) ;  /* 0x00000000a4087348 */ /* 0x000fea0003c00000 */
[----:B------:R0:W1:Y:S02]  /*2c60*/  SHFL.DOWN P2, R165, R167, R166, R169 ;  /* 0x080000a6a7a57389 */ /* 0x00006400000400a9 */
[----:B01----:R-:W-:Y:S01]  /*2c70*/  ENDCOLLECTIVE ;  /* 0x000000000000791b */ /* 0x003fe20003800000 */
.L_x_3555:
[----:B------:R-:W-:Y:S01]  /*2c80*/  FADD.FTZ R5, R2, R5 ;  /* 0x0000000502057221 */ /* 0x000fe20000010000 */
[----:B------:R-:W-:-:S04]  /*2c90*/  HFMA2.MMA R166, -RZ, RZ, 0, 4.76837158203125e-07 ;  /* 0x00000008ffa67435 */ /* 0x000fc800000001ff */
[----:B------:R-:W-:Y:S02]  /*2ca0*/  MOV R167, R5 ;  /* 0x0000000500a77202 */ /* 0x000fe40000000f00 */
[----:B------:R-:W-:-:S07]  /*2cb0*/  MOV R4, R165 ;  /* 0x000000a500047202 */ /* 0x000fce0000000f00 */
[----:B------:R-:W-:Y:S05]  /*2cc0*/  WARPSYNC.COLLECTIVE R164, `(.L_x_3556) ;  /* 0x00000000a4087348 */ /* 0x000fea0003c00000 */
[----:B------:R0:W1:Y:S02]  /*2cd0*/  SHFL.DOWN P2, R165, R167, R166, R169 ;  /* 0x080000a6a7a57389 */ /* 0x00006400000400a9 */
[----:B01----:R-:W-:Y:S01]  /*2ce0*/  ENDCOLLECTIVE ;  /* 0x000000000000791b */ /* 0x003fe20003800000 */
.L_x_3556:
[----:B------:R-:W-:-:S05]  /*2cf0*/  FADD.FTZ R4, R3, R4 ;  /* 0x0000000403047221 */ /* 0x000fca0000010000 */
[----:B------:R-:W-:Y:S02]  /*2d00*/  MOV R167, R4 ;  /* 0x0000000400a77202 */ /* 0x000fe40000000f00 */
[----:B------:R-:W-:-:S07]  /*2d10*/  MOV R6, R165 ;  /* 0x000000a500067202 */ /* 0x000fce0000000f00 */
[----:B------:R-:W-:Y:S05]  /*2d20*/  WARPSYNC.COLLECTIVE R164, `(.L_x_3557) ;  /* 0x00000000a4087348 */ /* 0x000fea0003c00000 */
[----:B------:R0:W1:Y:S02]  /*2d30*/  SHFL.DOWN P2, R165, R167, R166, R169 ;  /* 0x080000a6a7a57389 */ /* 0x00006400000400a9 */
[----:B01----:R-:W-:Y:S01]  /*2d40*/  ENDCOLLECTIVE ;  /* 0x000000000000791b */ /* 0x003fe20003800000 */
.L_x_3557:
[----:B------:R-:W-:Y:S01]  /*2d50*/  FADD.FTZ R6, R5, R6 ;  /* 0x0000000605067221 */ /* 0x000fe20000010000 */
[----:B------:R-:W-:-:S04]  /*2d60*/  HFMA2.MMA R166, -RZ, RZ, 0, 2.384185791015625e-07 ;  /* 0x00000004ffa67435 */ /* 0x000fc800000001ff */
[----:B------:R-:W-:Y:S02]  /*2d70*/  MOV R167, R6 ;  /* 0x0000000600a77202 */ /* 0x000fe40000000f00 */
[----:B------:R-:W-:-:S07]  /*2d80*/  MOV R7, R165 ;  /* 0x000000a500077202 */ /* 0x000fce0000000f00 */
[----:B------:R-:W-:Y:S05]  /*2d90*/  WARPSYNC.COLLECTIVE R164, `(.L_x_3558) ;  /* 0x00000000a4087348 */ /* 0x000fea0003c00000 */
[----:B------:R0:W1:Y:S02]  /*2da0*/  SHFL.DOWN P2, R165, R167, R166, R169 ;  /* 0x080000a6a7a57389 */ /* 0x00006400000400a9 */
[----:B01----:R-:W-:Y:S01]  /*2db0*/  ENDCOLLECTIVE ;  /* 0x000000000000791b */ /* 0x003fe20003800000 */
.L_x_3558:
[----:B------:R-:W-:-:S05]  /*2dc0*/  FADD.FTZ R7, R4, R7 ;  /* 0x0000000704077221 */ /* 0x000fca0000010000 */
[----:B------:R-:W-:Y:S02]  /*2dd0*/  MOV R167, R7 ;  /* 0x0000000700a77202 */ /* 0x000fe40000000f00 */
[----:B------:R-:W-:-:S07]  /*2de0*/  MOV R161, R165 ;  /* 0x000000a500a17202 */ /* 0x000fce0000000f00 */
[----:B------:R-:W-:Y:S05]  /*2df0*/  WARPSYNC.COLLECTIVE R164, `(.L_x_3559) ;  /* 0x00000000a4087348 */ /* 0x000fea0003c00000 */
[----:B------:R0:W1:Y:S02]  /*2e00*/  SHFL.DOWN P2, R165, R167, R166, R169 ;  /* 0x080000a6a7a57389 */ /* 0x00006400000400a9 */
[----:B01----:R-:W-:Y:S01]  /*2e10*/  ENDCOLLECTIVE ;  /* 0x000000000000791b */ /* 0x003fe20003800000 */
.L_x_3559:
[----:B------:R-:W-:Y:S01]  /*2e20*/  FADD.FTZ R161, R6, R161 ;  /* 0x000000a106a17221 */ /* 0x000fe20000010000 */
[----:B------:R-:W-:-:S04]  /*2e30*/  HFMA2.MMA R166, -RZ, RZ, 0, 1.1920928955078125e-07 ;  /* 0x00000002ffa67435 */ /* 0x000fc800000001ff */
[----:B------:R-:W-:Y:S02]  /*2e40*/  MOV R167, R161 ;  /* 0x000000a100a77202 */ /* 0x000fe40000000f00 */
[----:B------:R-:W-:-:S07]  /*2e50*/  MOV R162, R165 ;  /* 0x000000a500a27202 */ /* 0x000fce0000000f00 */
[----:B------:R-:W-:Y:S05]  /*2e60*/  WARPSYNC.COLLECTIVE R164, `(.L_x_3560) ;  /* 0x00000000a4087348 */ /* 0x000fea0003c00000 */
[----:B------:R0:W1:Y:S02]  /*2e70*/  SHFL.DOWN P2, R165, R167, R166, R169 ;  /* 0x080000a6a7a57389 */ /* 0x00006400000400a9 */
[----:B01----:R-:W-:Y:S01]  /*2e80*/  ENDCOLLECTIVE ;  /* 0x000000000000791b */ /* 0x003fe20003800000 */
.L_x_3560:
[----:B------:R-:W-:-:S05]  /*2e90*/  FADD.FTZ R162, R7, R162 ;  /* 0x000000a207a27221 */ /* 0x000fca0000010000 */
[----:B------:R-:W-:Y:S02]  /*2ea0*/  MOV R167, R162 ;  /* 0x000000a200a77202 */ /* 0x000fe40000000f00 */
[----:B------:R-:W-:-:S07]  /*2eb0*/  MOV R2, R165 ;  /* 0x000000a500027202 */ /* 0x000fce0000000f00 */
[----:B------:R-:W-:Y:S05]  /*2ec0*/  WARPSYNC.COLLECTIVE R164, `(.L_x_3561) ;  /* 0x00000000a4087348 */ /* 0x000fea0003c00000 */
[----:B------:R0:W1:Y:S02]  /*2ed0*/  SHFL.DOWN P2, R165, R167, R166, R169 ;  /* 0x080000a6a7a57389 */ /* 0x00006400000400a9 */
[----:B01----:R-:W-:Y:S01]  /*2ee0*/  ENDCOLLECTIVE ;  /* 0x000000000000791b */ /* 0x003fe20003800000 */
.L_x_3561:
[----:B------:R-:W-:Y:S01]  /*2ef0*/  FADD.FTZ R2, R161, R2 ;  /* 0x00000002a1027221 */ /* 0x000fe20000010000 */
[----:B------:R-:W-:-:S04]  /*2f00*/  HFMA2.MMA R166, -RZ, RZ, 0, 5.9604644775390625e-08 ;  /* 0x00000001ffa67435 */ /* 0x000fc800000001ff */
[----:B------:R-:W-:Y:S02]  /*2f10*/  MOV R167, R2 ;  /* 0x0000000200a77202 */ /* 0x000fe40000000f00 */
[----:B------:R-:W-:-:S07]  /*2f20*/  MOV R3, R165 ;  /* 0x000000a500037202 */ /* 0x000fce0000000f00 */
[----:B------:R-:W-:Y:S05]  /*2f30*/  WARPSYNC.COLLECTIVE R164, `(.L_x_3562) ;  /* 0x00000000a4087348 */ /* 0x000fea0003c00000 */
[----:B------:R0:W1:Y:S02]  /*2f40*/  SHFL.DOWN P2, R165, R167, R166, R169 ;  /* 0x080000a6a7a57389 */ /* 0x00006400000400a9 */
[----:B01----:R-:W-:Y:S01]  /*2f50*/  ENDCOLLECTIVE ;  /* 0x000000000000791b */ /* 0x003fe20003800000 */
.L_x_3562:
[----:B------:R-:W-:-:S05]  /*2f60*/  FADD.FTZ R3, R162, R3 ;  /* 0x00000003a2037221 */ /* 0x000fca0000010000 */
[----:B------:R-:W-:Y:S02]  /*2f70*/  MOV R167, R3 ;  /* 0x0000000300a77202 */ /* 0x000fe40000000f00 */
[----:B------:R-:W-:-:S07]  /*2f80*/  MOV R5, R165 ;  /* 0x000000a500057202 */ /* 0x000fce0000000f00 */
[----:B------:R-:W-:Y:S05]  /*2f90*/  WARPSYNC.COLLECTIVE R164, `(.L_x_3563) ;  /* 0x00000000a4087348 */ /* 0x000fea0003c00000 */
[----:B------:R0:W1:Y:S02]  /*2fa0*/  SHFL.DOWN P2, R165, R167, R166, R169 ;  /* 0x080000a6a7a57389 */ /* 0x00006400000400a9 */
[----:B01----:R-:W-:Y:S01]  /*2fb0*/  ENDCOLLECTIVE ;  /* 0x000000000000791b */ /* 0x003fe20003800000 */
.L_x_3563:
[----:B------:R-:W-:Y:S01]  /*2fc0*/  MOV R4, R165 ;  /* 0x000000a500047202 */ /* 0x000fe20000000f00 */
[----:B------:R-:W-:Y:S06]  /*2fd0*/  BRA `(.L_x_3564) ;  /* 0xffffffec00ac7947 */ /* 0x000fec000383ffff */
.L_x_3565:
        /* <DEDUP_REMOVED lines=10> */
.L_x_5541:


//--------------------- .text._ZN10layer_norm22ln_bwd_finalize_kernelINS_22Kernel_traits_finalizeILj6144EffffjLj1024ELj4ENS_18Kernel_traits_baseILj6144EffffjLj1024EEEEEEEvNS_9BwdParamsE --------------------------
	.section	.text._ZN10layer_norm22ln_bwd_finalize_kernelINS_22Kernel_traits_finalizeILj6144EffffjLj1024ELj4ENS_18Kernel_traits_baseILj6144EffffjLj1024EEEEEEEvNS_9BwdParamsE,"ax",@progbits
	.align	128
        .global         _ZN10layer_norm22ln_bwd_finalize_kernelINS_22Kernel_traits_finalizeILj6144EffffjLj1024ELj4ENS_18Kernel_traits_baseILj6144EffffjLj1024EEEEEEEvNS_9BwdParamsE
        .type           _ZN10layer_norm22ln_bwd_finalize_kernelINS_22Kernel_traits_finalizeILj6144EffffjLj1024ELj4ENS_18Kernel_traits_baseILj6144EffffjLj1024EEEEEEEvNS_9BwdParamsE,@function
        .size           _ZN10layer_norm22ln_bwd_finalize_kernelINS_22Kernel_traits_finalizeILj6144EffffjLj1024ELj4ENS_18Kernel_traits_baseILj6144EffffjLj1024EEEEEEEvNS_9BwdParamsE,(.L_x_5542 - _ZN10layer_norm22ln_bwd_finalize_kernelINS_22Kernel_traits_finalizeILj6144EffffjLj1024ELj4ENS_18Kernel_traits_baseILj6144EffffjLj1024EEEEEEEvNS_9BwdParamsE)
        .other          _ZN10layer_norm22ln_bwd_finalize_kernelINS_22Kernel_traits_finalizeILj6144EffffjLj1024ELj4ENS_18Kernel_traits_baseILj6144EffffjLj1024EEEEEEEvNS_9BwdParamsE,@"STO_CUDA_ENTRY STV_DEFAULT"
_ZN10layer_norm22ln_bwd_finalize_kernelINS_22Kernel_traits_finalizeILj6144EffffjLj1024ELj4ENS_18Kernel_traits_baseILj6144EffffjLj1024EEEEEEEvNS_9BwdParamsE:
.text._ZN10layer_norm22ln_bwd_finalize_kernelINS_22Kernel_traits_finalizeILj6144EffffjLj1024ELj4ENS_18Kernel_traits_baseILj6144EffffjLj1024EEEEEEEvNS_9BwdParamsE:
        /* <DEDUP_REMOVED lines=25> */
.L_x_3575:
        /* <DEDUP_REMOVED lines=28> */
.L_x_3570:
        /* <DEDUP_REMOVED lines=33> */
.L_x_3569:
[----:B------:R-:W-:Y:S05]  /*0560*/  BSYNC B1 ;  /* 0x0000000000017941 */ /* 0x000fea0003800000 */
.L_x_3568:
        /* <DEDUP_REMOVED lines=23> */
.L_x_3572:
[----:B------:R-:W-:Y:S05]  /*06e0*/  BSYNC B1 ;  /* 0x0000000000017941 */ /* 0x000fea0003800000 */
.L_x_3571:
        /* <DEDUP_REMOVED lines=11> */
.L_x_3567:
[----:B------:R-:W-:Y:S05]  /*07a0*/  BSYNC B0 ;  /* 0x0000000000007941 */ /* 0x000fea0003800000 */
.L_x_3566:
        /* <DEDUP_REMOVED lines=29> */
.L_x_3586:
[----:B------:R-:W-:Y:S01]  /*0980*/  @!P1 SHF.R.U32.HI R12, RZ, 0x3, R0 ;  /* 0x00000003ff0c9819 */ /* 0x000fe20000011600 */
[----:B---3--:R-:W-:Y:S01]  /*0990*/  FADD.FTZ R14, R9, R14 ;  /* 0x0000000e090e7221 */ /* 0x008fe20000010000 */
[----:B--2---:R-:W-:Y:S02]  /*09a0*/  FADD.FTZ R11, R10, R11 ;  /* 0x0000000b0a0b7221 */ /* 0x004fe40000010000 */
[----:B------:R-:W-:-:S05]  /*09b0*/  @!P1 LOP3.LUT R12, R12, 0x1ffffffc, RZ, 0xc0, !PT ;  /* 0x1ffffffc0c0c9812 */ /* 0x000fca00078ec0ff */
[----:B------:R2:W-:Y:S04]  /*09c0*/  @!P1 STS [R12+UR4+0x2000], R14 ;  /* 0x0020000e0c009988 */ /* 0x0005e80008000804 */
[----:B------:R2:W-:Y:S02]  /*09d0*/  @!P1 STS [R12+UR4+0x2080], R11 ;  /* 0x0020800b0c009988 */ /* 0x0005e40008000804 */
.L_x_3573:
        /* <DEDUP_REMOVED lines=15> */
.L_x_3574:
[----:B------:R-:W-:Y:S01]  /*0ad0*/  HFMA2.MMA R19, -RZ, RZ, 0, 5.9604644775390625e-08 ;  /* 0x00000001ff137435 */ /* 0x000fe200000001ff */
[----:B---3--:R-:W-:Y:S01]  /*0ae0*/  IMAD.MOV.U32 R20, RZ, RZ, R10 ;  /* 0x000000ffff147224 */ /* 0x008fe200078e000a */
[----:B------:R-:W-:Y:S02]  /*0af0*/  MOV R22, 0x1f ;  /* 0x0000001f00167802 */ /* 0x000fe40000000f00 */
[----:B------:R-:W-:-:S07]  /*0b00*/  MOV R17, 0xffffffff ;  /* 0xffffffff00117802 */ /* 0x000fce0000000f00 */
[----:B012---:R-:W-:Y:S05]  /*0b10*/  WARPSYNC.COLLECTIVE R17, `(.L_x_3576) ;  /* 0x0000000011087348 */ /* 0x007fea0003c00000 */
[----:B------:R3:W4:Y:S02]  /*0b20*/  SHFL.BFLY P2, R18, R20, R19, R22 ;  /* 0x0c00001314127389 */ /* 0x0007240000040016 */
[----:B01234-:R-:W-:Y:S01]  /*0b30*/  ENDCOLLECTIVE ;  /* 0x000000000000791b */ /* 0x01ffe20003800000 */
.L_x_3576:
[----:B------:R-:W-:Y:S01]  /*0b40*/  HFMA2.MMA R19, -RZ, RZ, 0, 1.1920928955078125e-07 ;  /* 0x00000002ff137435 */ /* 0x000fe200000001ff */
[----:B------:R-:W-:-:S04]  /*0b50*/  IMAD.MOV.U32 R11, RZ, RZ, R18 ;  /* 0x000000ffff0b7224 */ /* 0x000fc800078e0012 */
[----:B------:R-:W-:-:S05]  /*0b60*/  FADD.FTZ R11, R10, R11 ;  /* 0x0000000b0a0b7221 */ /* 0x000fca0000010000 */
[----:B------:R-:W-:-:S07]  /*0b70*/  MOV R20, R11 ;  /* 0x0000000b00147202 */ /* 0x000fce0000000f00 */
[----:B------:R-:W-:Y:S05]  /*0b80*/  WARPSYNC.COLLECTIVE R17, `(.L_x_3577) ;  /* 0x0000000011087348 */ /* 0x000fea0003c00000 */
[----:B------:R0:W1:Y:S02]  /*0b90*/  SHFL.BFLY P2, R18, R20, R19, R22 ;  /* 0x0c00001314127389 */ /* 0x0000640000040016 */
[----:B01----:R-:W-:Y:S01]  /*0ba0*/  ENDCOLLECTIVE ;  /* 0x000000000000791b */ /* 0x003fe20003800000 */
.L_x_3577:
[----:B------:R-:W-:Y:S01]  /*0bb0*/  HFMA2.MMA R19, -RZ, RZ, 0, 2.384185791015625e-07 ;  /* 0x00000004ff137435 */ /* 0x000fe200000001ff */
[----:B------:R-:W-:-:S05]  /*0bc0*/  MOV R12, R18 ;  /* 0x00000012000c7202 */ /* 0x000fca0000000f00 */
[----:B------:R-:W-:-:S04]  /*0bd0*/  FADD.FTZ R12, R11, R12 ;  /* 0x0000000c0b0c7221 */ /* 0x000fc80000010000 */
[----:B------:R-:W-:-:S07]  /*0be0*/  IMAD.MOV.U32 R20, RZ, RZ, R12 ;  /* 0x000000ffff147224 */ /* 0x000fce00078e000c */
[----:B------:R-:W-:Y:S05]  /*0bf0*/  WARPSYNC.COLLECTIVE R17, `(.L_x_3578) ;  /* 0x0000000011087348 */ /* 0x000fea0003c00000 */
[----:B------:R0:W1:Y:S02]  /*0c00*/  SHFL.BFLY P2, R18, R20, R19, R22 ;  /* 0x0c00001314127389 */ /* 0x0000640000040016 */
[----:B01----:R-:W-:Y:S01]  /*0c10*/  ENDCOLLECTIVE ;  /* 0x000000000000791b */ /* 0x003fe20003800000 */
.L_x_3578:
[----:B------:R-:W-:Y:S01]  /*0c20*/  IMAD.MOV.U32 R19, RZ, RZ, 0x8 ;  /* 0x00000008ff137424 */ /* 0x000fe200078e00ff */
[----:B------:R-:W-:-:S05]  /*0c30*/  MOV R13, R18 ;  /* 0x00000012000d7202 */ /* 0x000fca0000000f00 */
[----:B------:R-:W-:-:S05]  /*0c40*/  FADD.FTZ R13, R12, R13 ;  /* 0x0000000d0c0d7221 */ /* 0x000fca0000010000 */
[----:B------:R-:W-:-:S07]  /*0c50*/  MOV R20, R13 ;  /* 0x0000000d00147202 */ /* 0x000fce0000000f00 */
[----:B------:R-:W-:Y:S05]  /*0c60*/  WARPSYNC.COLLECTIVE R17, `(.L_x_3579) ;  /* 0x0000000011087348 */ /* 0x000fea0003c00000 */
[----:B------:R0:W1:Y:S02]  /*0c70*/  SHFL.BFLY P2, R18, R20, R19, R22 ;  /* 0x0c00001314127389 */ /* 0x0000640000040016 */
[----:B01----:R-:W-:Y:S01]  /*0c80*/  ENDCOLLECTIVE ;  /* 0x000000000000791b */ /* 0x003fe20003800000 */
.L_x_3579:
[----:B------:R-:W-:Y:S01]  /*0c90*/  HFMA2.MMA R19, -RZ, RZ, 0, 9.5367431640625e-07 ;  /* 0x00000010ff137435 */ /* 0x000fe200000001ff */
[----:B------:R-:W-:-:S05]  /*0ca0*/  MOV R10, R18 ;  /* 0x00000012000a7202 */ /* 0x000fca0000000f00 */
[----:B------:R-:W-:-:S05]  /*0cb0*/  FADD.FTZ R10, R13, R10 ;  /* 0x0000000a0d0a7221 */ /* 0x000fca0000010000 */
[----:B------:R-:W-:-:S07]  /*0cc0*/  MOV R20, R10 ;  /* 0x0000000a00147202 */ /* 0x000fce0000000f00 */
[----:B------:R-:W-:Y:S05]  /*0cd0*/  WARPSYNC.COLLECTIVE R17, `(.L_x_3580) ;  /* 0x0000000011087348 */ /* 0x000fea0003c00000 */
[----:B------:R0:W1:Y:S02]  /*0ce0*/  SHFL.BFLY P2, R18, R20, R19, R22 ;  /* 0x0c00001314127389 */ /* 0x0000640000040016 */
[----:B01----:R-:W-:Y:S01]  /*0cf0*/  ENDCOLLECTIVE ;  /* 0x000000000000791b */ /* 0x003fe20003800000 */
.L_x_3580:
[----:B------:R-:W-:Y:S01]  /*0d00*/  HFMA2.MMA R19, -RZ, RZ, 0, 5.9604644775390625e-08 ;  /* 0x00000001ff137435 */ /* 0x000fe200000001ff */
[----:B------:R-:W-:Y:S01]  /*0d10*/  MOV R20, R9 ;  /* 0x0000000900147202 */ /* 0x000fe20000000f00 */
[----:B------:R-:W-:-:S09]  /*0d20*/  IMAD.MOV.U32 R11, RZ, RZ, R18 ;  /* 0x000000ffff0b7224 */ /* 0x000fd200078e0012 */
[----:B------:R-:W-:Y:S05]  /*0d30*/  WARPSYNC.COLLECTIVE R17, `(.L_x_3581) ;  /* 0x0000000011087348 */ /* 0x000fea0003c00000 */
[----:B------:R0:W1:Y:S02]  /*0d40*/  SHFL.BFLY P2, R18, R20, R19, R22 ;  /* 0x0c00001314127389 */ /* 0x0000640000040016 */
[----:B01----:R-:W-:Y:S01]  /*0d50*/  ENDCOLLECTIVE ;  /* 0x000000000000791b */ /* 0x003fe20003800000 */
.L_x_3581:
[----:B------:R-:W-:Y:S01]  /*0d60*/  HFMA2.MMA R19, -RZ, RZ, 0, 1.1920928955078125e-07 ;  /* 0x00000002ff137435 */ /* 0x000fe200000001ff */
[----:B------:R-:W-:-:S05]  /*0d70*/  MOV R12, R18 ;  /* 0x00000012000c7202 */ /* 0x000fca0000000f00 */
[----:B------:R-:W-:-:S04]  /*0d80*/  FADD.FTZ R14, R9, R12 ;  /* 0x0000000c090e7221 */ /* 0x000fc80000010000 */
[----:B------:R-:W-:-:S07]  /*0d90*/  IMAD.MOV.U32 R20, RZ, RZ, R14 ;  /* 0x000000ffff147224 */ /* 0x000fce00078e000e */
[----:B------:R-:W-:Y:S05]  /*0da0*/  WARPSYNC.COLLECTIVE R17, `(.L_x_3582) ;  /* 0x0000000011087348 */ /* 0x000fea0003c00000 */
[----:B------:R0:W1:Y:S02]  /*0db0*/  SHFL.BFLY P2, R18, R20, R19, R22 ;  /* 0x0c00001314127389 */ /* 0x0000640000040016 */
[----:B01----:R-:W-:Y:S01]  /*0dc0*/  ENDCOLLECTIVE ;  /* 0x000000000000791b */ /* 0x003fe20003800000 */
.L_x_3582:
[----:B------:R-:W-:Y:S01]  /*0dd0*/  IMAD.MOV.U32 R19, RZ, RZ, 0x4 ;  /* 0x00000004ff137424 */ /* 0x000fe200078e00ff */
[----:B------:R-:W-:-:S05]  /*0de0*/  MOV R13, R18 ;  /* 0x00000012000d7202 */ /* 0x000fca0000000f00 */
[----:B------:R-:W-:-:S05]  /*0df0*/  FADD.FTZ R15, R14, R13 ;  /* 0x0000000d0e0f7221 */ /* 0x000fca0000010000 */
[----:B------:R-:W-:-:S07]  /*0e00*/  MOV R20, R15 ;  /* 0x0000000f00147202 */ /* 0x000fce0000000f00 */
[----:B------:R-:W-:Y:S05]  /*0e10*/  WARPSYNC.COLLECTIVE R17, `(.L_x_3583) ;  /* 0x0000000011087348 */ /* 0x000fea0003c00000 */
[----:B------:R0:W1:Y:S02]  /*0e20*/  SHFL.BFLY P2, R18, R20, R19, R22 ;  /* 0x0c00001314127389 */ /* 0x0000640000040016 */
[----:B01----:R-:W-:Y:S01]  /*0e30*/  ENDCOLLECTIVE ;  /* 0x000000000000791b */ /* 0x003fe20003800000 */
.L_x_3583:
[----:B------:R-:W-:Y:S01]  /*0e40*/  HFMA2.MMA R19, -RZ, RZ, 0, 4.76837158203125e-07 ;  /* 0x00000008ff137435 */ /* 0x000fe200000001ff */
[----:B------:R-:W-:-:S05]  /*0e50*/  MOV R16, R18 ;  /* 0x0000001200107202 */ /* 0x000fca0000000f00 */
[----:B------:R-:W-:-:S05]  /*0e60*/  FADD.FTZ R16, R15, R16 ;  /* 0x000000100f107221 */ /* 0x000fca0000010000 */
[----:B------:R-:W-:-:S07]  /*0e70*/  MOV R20, R16 ;  /* 0x0000001000147202 */ /* 0x000fce0000000f00 */
[----:B------:R-:W-:Y:S05]  /*0e80*/  WARPSYNC.COLLECTIVE R17, `(.L_x_3584) ;  /* 0x0000000011087348 */ /* 0x000fea0003c00000 */
[----:B------:R0:W1:Y:S02]  /*0e90*/  SHFL.BFLY P2, R18, R20, R19, R22 ;  /* 0x0c00001314127389 */ /* 0x0000640000040016 */
[----:B01----:R-:W-:Y:S01]  /*0ea0*/  ENDCOLLECTIVE ;  /* 0x000000000000791b */ /* 0x003fe20003800000 */
.L_x_3584:
[----:B------:R-:W-:Y:S01]  /*0eb0*/  HFMA2.MMA R19, -RZ, RZ, 0, 9.5367431640625e-07 ;  /* 0x00000010ff137435 */ /* 0x000fe200000001ff */
[----:B------:R-:W-:-:S04]  /*0ec0*/  IMAD.MOV.U32 R9, RZ, RZ, R18 ;  /* 0x000000ffff097224 */ /* 0x000fc800078e0012 */
[----:B------:R-:W-:-:S05]  /*0ed0*/  FADD.FTZ R9, R16, R9 ;  /* 0x0000000910097221 */ /* 0x000fca0000010000 */
[----:B------:R-:W-:-:S07]  /*0ee0*/  MOV R20, R9 ;  /* 0x0000000900147202 */ /* 0x000fce0000000f00 */
[----:B------:R-:W-:Y:S05]  /*0ef0*/  WARPSYNC.COLLECTIVE R17, `(.L_x_3585) ;  /* 0x0000000011087348 */ /* 0x000fea0003c00000 */
[----:B------:R0:W1:Y:S02]  /*0f00*/  SHFL.BFLY P2, R18, R20, R19, R22 ;  /* 0x0c00001314127389 */ /* 0x0000640000040016 */
[----:B01----:R-:W-:Y:S01]  /*0f10*/  ENDCOLLECTIVE ;  /* 0x000000000000791b */ /* 0x003fe20003800000 */
.L_x_3585:
[----:B------:R-:W-:Y:S01]  /*0f20*/  MOV R14, R18 ;  /* 0x00000012000e7202 */ /* 0x000fe20000000f00 */
[----:B------:R-:W-:Y:S06]  /*0f30*/  BRA `(.L_x_3586) ;  /* 0xfffffff800907947 */ /* 0x000fec000383ffff */
.L_x_3587:
        /* <DEDUP_REMOVED lines=12> */
.L_x_5542:


//--------------------- .text._ZN10layer_norm13ln_bwd_kernelINS_13Kernel_traitsIffffjLj6144ELj1ELj1ELj8ELj16ENS_18Kernel_traits_baseILj6144EffffjLj256EEEEEEEvNS_9BwdParamsE --------------------------
	.section	.text._ZN10layer_norm13ln_bwd_kernelINS_13Kernel_traitsIffffjLj6144ELj1ELj1ELj8ELj16ENS_18Kernel_traits_baseILj6144EffffjLj256EEEEEEEvNS_9BwdParamsE,"ax",@progbits
	.align	128
        .global         _ZN10layer_norm13ln_bwd_kernelINS_13Kernel_traitsIffffjLj6144ELj1ELj1ELj8ELj16ENS_18Kernel_traits_baseILj6144EffffjLj256EEEEEEEvNS_9BwdParamsE
        .type           _ZN10layer_norm13ln_bwd_kernelINS_13Kernel_traitsIffffjLj6144ELj1ELj1ELj8ELj16ENS_18Kernel_traits_baseILj6144EffffjLj256EEEEEEEvNS_9BwdParamsE,@function
        .size           _ZN10layer_norm13ln_bwd_kernelINS_13Kernel_traitsIffffjLj6144ELj1ELj1ELj8ELj16ENS_18Kernel_traits_baseILj6144EffffjLj256EEEEEEEvNS_9BwdParamsE,(.L_x_5543 - _ZN10layer_norm13ln_bwd_kernelINS_13Kernel_traitsIffffjLj6144ELj1ELj1ELj8ELj16ENS_18Kernel_traits_baseILj6144EffffjLj256EEEEEEEvNS_9BwdParamsE)
        .other          _ZN10layer_norm13ln_bwd_kernelINS_13Kernel_traitsIffffjLj6144ELj1ELj1ELj8ELj16ENS_18Kernel_traits_baseILj6144EffffjLj256EEEEEEEvNS_9BwdParamsE,@"STO_CUDA_ENTRY STV_DEFAULT"
_ZN10layer_norm13ln_bwd_kernelINS_13Kernel_traitsIffffjLj6144ELj1ELj1ELj8ELj16ENS_18Kernel_traits_baseILj6144EffffjLj256EEEEEEEvNS_9BwdParamsE:
.text._ZN10layer_norm13ln_bwd_kernelINS_13Kernel_traitsIffffjLj6144ELj1ELj1ELj8ELj16ENS_18Kernel_traits_baseILj6144EffffjLj256EEEEEEEvNS_9BwdParamsE:
        /* <DEDUP_REMOVED lines=25> */
[----:B------:R-:W5:Y:S01]  /*0190*/  @P0 LDG.E.128 R40, desc[UR6][R4.64+0x2000] ;  /* 0x0020000604280981 */ /* 0x000f62000c1e1d00 */
[----:B------:R-:W-:Y:S02]  /*01a0*/  CS2R R58, SRZ ;  /* 0x00000000003a7805 */ /* 0x000fe4000001ff00 */
[----:B------:R-:W-:Y:S02]  /*01b0*/  CS2R R56, SRZ ;  /* 0x0000000000387805 */ /* 0x000fe4000001ff00 */
        /* <DEDUP_REMOVED lines=9> */
[----:B------:R1:W5:Y:S01]  /*0250*/  @P0 LDG.E.128 R28, desc[UR6][R4.64+0x5000] ;  /* 0x00500006041c0981 */ /* 0x000362000c1e1d00 */
[----:B------:R-:W-:-:S02]  /*0260*/  CS2R R68, SRZ ;  /* 0x0000000000447805 */ /* 0x000fc4000001ff00 */
[----:B0-----:R-:W-:Y:S02]  /*0270*/  IADD3 R125, R123, UR4, RZ ;  /* 0x000000047b7d7c10 */ /* 0x001fe4000fffe0ff */
[----:B------:R-:W-:Y:S02]  /*0280*/  CS2R R74, SRZ ;  /* 0x00000000004a7805 */ /* 0x000fe4000001ff00 */
[----:B------:R-:W-:Y:S02]  /*0290*/  CS2R R72, SRZ ;  /* 0x0000000000487805 */ /* 0x000fe4000001ff00 */
[----:B------:R-:W-:Y:S02]  /*02a0*/  CS2R R54, SRZ ;  /* 0x0000000000367805 */ /* 0x000fe4000001ff00 */
[----:B------:R-:W-:Y:S02]  /*02b0*/  ISETP.GE.AND P1, PT, R125, UR5, PT ;  /* 0x000000057d007c0c */ /* 0x000fe4000bf26270 */
[----:B------:R-:W-:-:S02]  /*02c0*/  CS2R R52, SRZ ;  /* 0x0000000000347805 */ /* 0x000fc4000001ff00 */
[----:B------:R-:W-:Y:S02]  /*02d0*/  CS2R R22, SRZ ;  /* 0x0000000000167805 */ /* 0x000fe4000001ff00 */
[----:B------:R-:W-:Y:S02]  /*02e0*/  CS2R R20, SRZ ;  /* 0x0000000000147805 */ /* 0x000fe4000001ff00 */
[----:B------:R-:W-:Y:S02]  /*02f0*/  CS2R R14, SRZ ;  /* 0x00000000000e7805 */ /* 0x000fe4000001ff00 */
[----:B------:R-:W-:Y:S02]  /*0300*/  CS2R R12, SRZ ;  /* 0x00000000000c7805 */ /* 0x000fe4000001ff00 */
[----:B------:R-:W-:Y:S02]  /*0310*/  CS2R R6, SRZ ;  /* 0x0000000000067805 */ /* 0x000fe4000001ff00 */
[----:B-1----:R-:W-:-:S02]  /*0320*/  CS2R R4, SRZ ;  /* 0x0000000000047805 */ /* 0x002fc4000001ff00 */
[----:B------:R-:W-:Y:S01]  /*0330*/  LOP3.LUT R100, R160, 0xff, RZ, 0xc0, !PT ;  /* 0x000000ffa0647812 */ /* 0x000fe200078ec0ff */
[----:B------:R-:W-:Y:S06]  /*0340*/  @P1 BRA `(.L_x_3588) ;  /* 0x0000002000b41947 */ /* 0x000fec0003800000 */
[----:B------:R0:W5:Y:S04]  /*0350*/  LDG.E.128 R24, desc[UR6][R2.64] ;  /* 0x0000000602187981 */ /* 0x000168000c1e1d00 */
[----:B------:R0:W5:Y:S04]  /*0360*/  LDG.E.128 R20, desc[UR6][R2.64+0x1000] ;  /* 0x0010000602147981 */ /* 0x000168000c1e1d00 */
[----:B------:R0:W5:Y:S04]  /*0370*/  LDG.E.128 R16, desc[UR6][R2.64+0x2000] ;  /* 0x0020000602107981 */ /* 0x000168000c1e1d00 */
[----:B------:R0:W5:Y:S04]  /*0380*/  LDG.E.128 R12, desc[UR6][R2.64+0x3000] ;  /* 0x00300006020c7981 */ /* 0x000168000c1e1d00 */
[----:B------:R0:W5:Y:S04]  /*0390*/  LDG.E.128 R8, desc[UR6][R2.64+0x4000] ;  /* 0x0040000602087981 */ /* 0x000168000c1e1d00 */
[----:B------:R0:W5:Y:S01]  /*03a0*/  LDG.E.128 R4, desc[UR6][R2.64+0x5000] ;  /* 0x0050000602047981 */ /* 0x000162000c1e1d00 */
[----:B------:R-:W1:Y:S01]  /*03b0*/  S2UR UR5, SR_CgaCtaId ;  /* 0x00000000000579c3 */ /* 0x000e620000008800 */
[----:B------:R-:W-:Y:S01]  /*03c0*/  UMOV UR4, 0x400 ;  /* 0x0000040000047882 */ /* 0x000fe20000000000 */
[----:B------:R-:W-:Y:S01]  /*03d0*/  SHF.L.U32 R123, R123, 0x3, RZ ;  /* 0x000000037b7b7819 */ /* 0x000fe200000006ff */
[----:B------:R-:W-:Y:S01]  /*03e0*/  HFMA2.MMA R132, -RZ, RZ, 0, 5.9604644775390625e-08 ;  /* 0x00000001ff847435 */ /* 0x000fe200000001ff */
        /* <DEDUP_REMOVED lines=20> */
[----:B-1----:R-:W-:Y:S01]  /*0530*/  ULEA UR4, UR5, UR4, 0x18 ;  /* 0x0000000405047291 */ /* 0x002fe2000f8ec03f */
[----:B------:R-:W-:Y:S02]  /*0540*/  CS2R R84, SRZ ;  /* 0x0000000000547805 */ /* 0x000fe4000001ff00 */
[----:B------:R-:W-:Y:S02]  /*0550*/  CS2R R82, SRZ ;  /* 0x0000000000527805 */ /* 0x000fe4000001ff00 */
[----:B------:R-:W-:-:S02]  /*0560*/  CS2R R80, SRZ ;  /* 0x0000000000507805 */ /* 0x000fc4000001ff00 */
[----:B------:R-:W-:Y:S02]  /*0570*/  CS2R R78, SRZ ;  /* 0x00000000004e7805 */ /* 0x000fe4000001ff00 */
[----:B------:R-:W-:Y:S02]  /*0580*/  CS2R R76, SRZ ;  /* 0x00000000004c7805 */ /* 0x000fe4000001ff00 */
[----:B------:R-:W-:Y:S02]  /*0590*/  MOV R127, RZ ;  /* 0x000000ff007f7202 */ /* 0x000fe40000000f00 */
[----:B------:R-:W-:Y:S02]  /*05a0*/  IADD3 R126, R123, 0x8, RZ ;  /* 0x000000087b7e7810 */ /* 0x000fe40007ffe0ff */
[----:B0-----:R-:W-:-:S07]  /*05b0*/  MOV R128, UR4 ;  /* 0x0000000400807c02 */ /* 0x001fce0008000f00 */
.L_x_3591:
[----:B--2---:R-:W0:Y:S01]  /*05c0*/  @P0 LDC.64 R60, c[0x0][0x228] ;  /* 0x00008a00ff3c0b82 */ /* 0x004e220000000a00 */
[----:B------:R-:W-:-:S05]  /*05d0*/  IMAD R139, R125, 0x600, RZ ;  /* 0x000006007d8b7824 */ /* 0x000fca00078e02ff */
[----:B------:R-:W-:Y:S02]  /*05e0*/  LOP3.LUT R139, R139, R100, RZ, 0xfc, !PT ;  /* 0x000000648b8b7212 */ /* 0x000fe400078efcff */
[----:B------:R-:W1:Y:S02]  /*05f0*/  @P0 LDC.64 R64, c[0x0][0x228] ;  /* 0x00008a00ff400b82 */ /* 0x000e640000000a00 */
[----:B------:R-:W-:-:S06]  /*0600*/  IADD3 R135, R139, 0x100, RZ ;  /* 0x000001008b877810 */ /* 0x000fcc0007ffe0ff */
[----:B------:R-:W2:Y:S01]  /*0610*/  @P0 LDC.64 R72, c[0x0][0x228] ;  /* 0x00008a00ff480b82 */ /* 0x000ea20000000a00 */
[----:B0-----:R-:W-:-:S07]  /*0620*/  @P0 LEA R60, P1, R139, R60, 0x4 ;  /* 0x0000003c8b3c0211 */ /* 0x001fce00078220ff */
[----:B------:R-:W0:Y:S01]  /*0630*/  @P0 LDC.64 R68, c[0x0][0x228] ;  /* 0x00008a00ff440b82 */ /* 0x000e220000000a00 */
[C---:B------:R-:W-:Y:S02]  /*0640*/  @P0 LEA.HI.X R61, R139.reuse, R61, RZ, 0x4, P1 ;  /* 0x0000003d8b3d0211 */ /* 0x040fe400008f24ff */
[----:B------:R-:W-:Y:S02]  /*0650*/  IADD3 R137, R139, 0x200, RZ ;  /* 0x000002008b897810 */ /* 0x000fe40007ffe0ff */
[----:B-1----:R-:W-:-:S03]  /*0660*/  @P0 LEA R64, P1, R135, R64, 0x4 ;  /* 0x0000004087400211 */ /* 0x002fc600078220ff */
[----:B------:R-:W1:Y:S01]  /*0670*/  @P0 LDC.64 R56, c[0x0][0x228] ;  /* 0x00008a00ff380b82 */ /* 0x000e620000000a00 */
[----:B------:R-:W3:Y:S01]  /*0680*/  @P0 LDG.E.128 R60, desc[UR6][R60.64] ;  /* 0x000000063c3c0981 */ /* 0x000ee2000c1e1d00 */
[----:B------:R-:W-:Y:S02]  /*0690*/  @P0 LEA.HI.X R65, R135, R65, RZ, 0x4, P1 ;  /* 0x0000004187410211 */ /* 0x000fe400008f24ff */
[----:B------:R-:W-:Y:S02]  /*06a0*/  IADD3 R131, R139, 0x300, RZ ;  /* 0x000003008b837810 */ /* 0x000fe40007ffe0ff */
[C---:B--2---:R-:W-:Y:S02]  /*06b0*/  @P0 LEA R72, P1, R137.reuse, R72, 0x4 ;  /* 0x0000004889480211 */ /* 0x044fe400078220ff */
[----:B------:R-:W2:Y:S01]  /*06c0*/  @P0 LDC.64 R52, c[0x0][0x228] ;  /* 0x00008a00ff340b82 */ /* 0x000ea20000000a00 */
[----:B------:R-:W4:Y:S01]  /*06d0*/  @P0 LDG.E.128 R64, desc[UR6][R64.64] ;  /* 0x0000000640400981 */ /* 0x000f22000c1e1d00 */
[----:B------:R-:W-:-:S02]  /*06e0*/  @P0 LEA.HI.X R73, R137, R73, RZ, 0x4, P1 ;  /* 0x0000004989490211 */ /* 0x000fc400008f24ff */
[----:B0-----:R-:W-:-:S04]  /*06f0*/  @P0 LEA R68, P1, R131, R68, 0x4 ;  /* 0x0000004483440211 */ /* 0x001fc800078220ff */
[----:B------:R-:W4:Y:S01]  /*0700*/  @P0 LDG.E.128 R72, desc[UR6][R72.64] ;  /* 0x0000000648480981 */ /* 0x000f22000c1e1d00 */
[----:B------:R-:W0:Y:S01]  /*0710*/  @!P0 LDC.64 R142, c[0x0][0x220] ;  /* 0x00008800ff8e8b82 */ /* 0x000e220000000a00 */
[----:B------:R-:W-:-:S06]  /*0720*/  @P0 LEA.HI.X R69, R131, R69, RZ, 0x4, P1 ;  /* 0x0000004583450211 */ /* 0x000fcc00008f24ff */
[----:B------:R-:W4:Y:S01]  /*0730*/  @P0 LDG.E.128 R68, desc[UR6][R68.64] ;  /* 0x0000000644440981 */ /* 0x000f22000c1e1d00 */
[----:B------:R-:W-:Y:S01]  /*0740*/  IADD3 R133, R139, 0x400, RZ ;  /* 0x000004008b857810 */ /* 0x000fe20007ffe0ff */
[----:B------:R-:W0:Y:S03]  /*0750*/  @!P0 LDC.64 R2, c[0x0][0x230] ;  /* 0x00008c00ff028b82 */ /* 0x000e260000000a00 */
[----:B-1----:R-:W-:-:S04]  /*0760*/  @P0 LEA R56, P1, R133, R56, 0x4 ;  /* 0x0000003885380211 */ /* 0x002fc800078220ff */
[----:B------:R-:W-:Y:S01]  /*0770*/  @P0 LEA.HI.X R57, R133, R57, RZ, 0x4, P1 ;  /* 0x0000003985390211 */ /* 0x000fe200008f24ff */
[----:B------:R-:W1:Y:S05]  /*0780*/  LDC.64 R140, c[0x0][0x238] ;  /* 0x00008e00ff8c7b82 */ /* 0x000e6a0000000a00 */
[----:B------:R-:W4:Y:S01]  /*0790*/  @P0 LDG.E.128 R56, desc[UR6][R56.64] ;  /* 0x0000000638380981 */ /* 0x000f22000c1e1d00 */
[----:B------:R-:W-:Y:S02]  /*07a0*/  IADD3 R129, R139, 0x500, RZ ;  /* 0x000005008b817810 */ /* 0x000fe40007ffe0ff */
[----:B------:R-:W1:Y:S02]  /*07b0*/  @!P0 LDC.64 R144, c[0x0][0x220] ;  /* 0x00008800ff908b82 */ /* 0x000e640000000a00 */
[----:B--2---:R-:W-:-:S04]  /*07c0*/  @P0 LEA R52, P1, R129, R52, 0x4 ;  /* 0x0000003481340211 */ /* 0x004fc800078220ff */
[----:B------:R-:W-:Y:S02]  /*07d0*/  @P0 LEA.HI.X R53, R129, R53, RZ, 0x4, P1 ;  /* 0x0000003581350211 */ /* 0x000fe400008f24ff */
[----:B------:R-:W2:Y:S04]  /*07e0*/  @!P0 LDC.64 R146, c[0x0][0x220] ;  /* 0x00008800ff928b82 */ /* 0x000ea80000000a00 */
[----:B------:R-:W4:Y:S01]  /*07f0*/  @P0 LDG.E.128 R52, desc[UR6][R52.64] ;  /* 0x0000000634340981 */ /* 0x000f22000c1e1d00 */
[----:B0-----:R-:W-:-:S03]  /*0800*/  @!P0 LEA R142, P1, R139, R142, 0x4 ;  /* 0x0000008e8b8e8211 */ /* 0x001fc600078220ff */
[----:B------:R-:W0:Y:S01]  /*0810*/  @!P0 LDC.64 R148, c[0x0][0x220] ;  /* 0x00008800ff948b82 */ /* 0x000e220000000a00 */
[----:B------:R-:W-:Y:S01]  /*0820*/  @!P0 LEA.HI.X R143, R139, R143, RZ, 0x4, P1 ;  /* 0x0000008f8b8f8211 */ /* 0x000fe200008f24ff */
[----:B------:R-:W-:Y:S01]  /*0830*/  @!P0 IMAD.WIDE R2, R125, 0x4, R2 ;  /* 0x000000047d028825 */ /* 0x000fe200078e0202 */
[----:B------:R-:W-:-:S03]  /*0840*/  @P0 MOV R0, RZ ;  /* 0x000000ff00000202 */ /* 0x000fc60000000f00 */
[----:B-1----:R-:W-:Y:S01]  /*0850*/  IMAD.WIDE R140, R125, 0x4, R140 ;  /* 0x000000047d8c7825 */ /* 0x002fe200078e028c */
[C---:B------:R-:W-:Y:S02]  /*0860*/  @!P0 LEA R144, P1, R135.reuse, R144, 0x4 ;  /* 0x0000009087908211 */ /* 0x040fe400078220ff */
[----:B------:R-:W4:Y:S04]  /*0870*/  @!P0 LDG.E R0, desc[UR6][R2.64] ;  /* 0x0000000602008981 */ /* 0x000f28000c1e1900 */
[----:B------:R-:W4:Y:S01]  /*0880*/  LDG.E R130, desc[UR6][R140.64] ;  /* 0x000000068c827981 */ /* 0x000f22000c1e1900 */
[----:B------:R-:W-:Y:S02]  /*0890*/  @!P0 LEA.HI.X R145, R135, R145, RZ, 0x4, P1 ;  /* 0x0000009187918211 */ /* 0x000fe400008f24ff */
[----:B--2---:R-:W-:-:S04]  /*08a0*/  @!P0 LEA R146, P1, R137, R146, 0x4 ;  /* 0x0000009289928211 */ /* 0x004fc800078220ff */
[----:B------:R-:W-:Y:S01]  /*08b0*/  @!P0 LEA.HI.X R147, R137, R147, RZ, 0x4, P1 ;  /* 0x0000009389938211 */ /* 0x000fe200008f24ff */
[----:B------:R0:W4:Y:S04]  /*08c0*/  @!P0 LDG.E.128 R60, desc[UR6][R142.64] ;  /* 0x000000068e3c8981 */ /* 0x000128000c1e1d00 */
[----:B------:R1:W2:Y:S01]  /*08d0*/  @!P0 LDG.E.128 R64, desc[UR6][R144.64] ;  /* 0x0000000690408981 */ /* 0x0002a2000c1e1d00 */
[----:B0-----:R-:W-:-:S04]  /*08e0*/  @!P0 LEA R142, P1, R131, R148, 0x4 ;  /* 0x00000094838e8211 */ /* 0x001fc800078220ff */
[----:B------:R-:W-:Y:S01]  /*08f0*/  @!P0 LEA.HI.X R143, R131, R149, RZ, 0x4, P1 ;  /* 0x00000095838f8211 */ /* 0x000fe200008f24ff */
[----:B------:R0:W2:Y:S01]  /*0900*/  @!P0 LDG.E.128 R72, desc[UR6][R146.64] ;  /* 0x0000000692488981 */ /* 0x0000a2000c1e1d00 */
[----:B-1----:R-:W1:Y:S03]  /*0910*/  @!P0 LDC.64 R144, c[0x0][0x220] ;  /* 0x00008800ff908b82 */ /* 0x002e660000000a00 */
[----:B------:R-:W2:Y:S05]  /*0920*/  @!P0 LDG.E.128 R68, desc[UR6][R142.64] ;  /* 0x000000068e448981 */ /* 0x000eaa000c1e1d00 */
[----:B0-----:R-:W0:Y:S01]  /*0930*/  @!P0 LDC.64 R146, c[0x0][0x220] ;  /* 0x00008800ff928b82 */ /* 0x001e220000000a00 */
[----:B-1----:R-:W-:-:S04]  /*0940*/  @!P0 LEA R144, P1, R133, R144, 0x4 ;  /* 0x0000009085908211 */ /* 0x002fc800078220ff */
[----:B------:R-:W-:-:S05]  /*0950*/  @!P0 LEA.HI.X R145, R133, R145, RZ, 0x4, P1 ;  /* 0x0000009185918211 */ /* 0x000fca00008f24ff */
[----:B------:R1:W2:Y:S01]  /*0960*/  @!P0 LDG.E.128 R56, desc[UR6][R144.64] ;  /* 0x0000000690388981 */ /* 0x0002a2000c1e1d00 */
[----:B0-----:R-:W-:-:S04]  /*0970*/  @!P0 LEA R146, P1, R129, R146, 0x4 ;  /* 0x0000009281928211 */ /* 0x001fc800078220ff */
[----:B------:R-:W-:-:S05]  /*0980*/  @!P0 LEA.HI.X R147, R129, R147, RZ, 0x4, P1 ;  /* 0x0000009381938211 */ /* 0x000fca00008f24ff */
[----:B------:R0:W2:Y:S01]  /*0990*/  @!P0 LDG.E.128 R52, desc[UR6][R146.64] ;  /* 0x0000000692348981 */ /* 0x0000a2000c1e1d00 */
[----:B-----5:R-:W1:Y:S08]  /*09a0*/  @P0 MUFU.RCP R3, R25 ;  /* 0x0000001900030308 */ /* 0x020e700000001000 */
[----:B------:R-:W0:Y:S01]  /*09b0*/  @P0 MUFU.RCP R136, R24 ;  /* 0x0000001800880308 */ /* 0x000e220000001000 */
[----:B------:R-:W-:-:S07]  /*09c0*/  LOP3.LUT P1, RZ, R132, 0xff, RZ, 0xc0, !PT ;  /* 0x000000ff84ff7812 */ /* 0x000fce000782c0ff */
[----:B------:R-:W0:Y:S08]  /*09d0*/  @P0 MUFU.RCP R143, R26 ;  /* 0x0000001a008f0308 */ /* 0x000e300000001000 */
[----:B------:R-:W0:Y:S08]  /*09e0*/  @P0 MUFU.RCP R151, R20 ;  /* 0x0000001400970308 */ /* 0x000e300000001000 */
        /* <DEDUP_REMOVED lines=12> */
[----:B---3--:R-:W-:Y:S01]  /*0ab0*/  @P0 FADD.FTZ R2, -R49, R61 ;  /* 0x0000003d31020221 */ /* 0x008fe20000010100 */
[----:B------:R-:W-:-:S03]  /*0ac0*/  @P0 FADD.FTZ R141, -R48, R60 ;  /* 0x0000003c308d0221 */ /* 0x000fc60000010100 */
[----:B-1----:R-:W-:Y:S01]  /*0ad0*/  @P0 FMUL.FTZ R132, R2, R3 ;  /* 0x0000000302840220 */ /* 0x002fe20000410000 */
[----:B----4-:R-:W-:Y:S01]  /*0ae0*/  @!P0 FADD.FTZ R3, R60, -R0 ;  /* 0x800000003c038221 */ /* 0x010fe20000010000 */
[----:B0-----:R-:W-:Y:S01]  /*0af0*/  @P0 FMUL.FTZ R141, R141, R136 ;  /* 0x000000888d8d0220 */ /* 0x001fe20000410000 */
[----:B------:R-:W-:Y:S02]  /*0b00*/  @P0 FADD.FTZ R134, -R50, R62 ;  /* 0x0000003e32860221 */ /* 0x000fe40000010100 */
[----:B------:R-:W-:Y:S01]  /*0b10*/  @!P0 FMUL.FTZ R141, R130, R3 ;  /* 0x00000003828d8220 */ /* 0x000fe20000410000 */
[----:B------:R-:W-:Y:S01]  /*0b20*/  @!P0 FADD.FTZ R3, R62, -R0 ;  /* 0x800000003e038221 */ /* 0x000fe20000010000 */
[----:B------:R-:W-:-:S03]  /*0b30*/  @P0 FMUL.FTZ R134, R134, R143 ;  /* 0x0000008f86860220 */ /* 0x000fc60000410000 */
[----:B------:R-:W-:Y:S02]  /*0b40*/  @!P0 FMUL.FTZ R134, R130, R3 ;  /* 0x0000000382868220 */ /* 0x000fe40000410000 */
[----:B------:R-:W0:Y:S01]  /*0b50*/  LDC.64 R2, c[0x0][0x268] ;  /* 0x00009a00ff027b82 */ /* 0x000e220000000a00 */
[----:B------:R-:W1:Y:S01]  /*0b60*/  @P0 MUFU.RCP R60, R15 ;  /* 0x0000000f003c0308 */ /* 0x000e620000001000 */
[----:B------:R-:W-:Y:S01]  /*0b70*/  @P0 FADD.FTZ R138, -R44, R64 ;  /* 0x000000402c8a0221 */ /* 0x000fe20000010100 */
[----:B------:R-:W-:-:S03]  /*0b80*/  @!P0 FADD.FTZ R61, R61, -R0 ;  /* 0x800000003d3d8221 */ /* 0x000fc60000010000 */
[----:B------:R-:W-:Y:S01]  /*0b90*/  @P0 FMUL.FTZ R138, R138, R151 ;  /* 0x000000978a8a0220 */ /* 0x000fe20000410000 */
[----:B------:R-:W-:Y:S01]  /*0ba0*/  @!P0 FMUL.FTZ R132, R130, R61 ;  /* 0x0000003d82848220 */ /* 0x000fe20000410000 */
[----:B--2---:R-:W-:Y:S01]  /*0bb0*/  @!P0 FADD.FTZ R61, R64, -R0 ;  /* 0x80000000403d8221 */ /* 0x004fe20000010000 */
[----:B------:R-:W-:Y:S01]  /*0bc0*/  @P0 FADD.FTZ R151, -R39, R71 ;  /* 0x0000004727970221 */ /* 0x000fe20000010100 */
[----:B------:R-:W-:Y:S01]  /*0bd0*/  @P0 FADD.FTZ R140, -R45, R65 ;  /* 0x000000412d8c0221 */ /* 0x000fe20000010100 */
[----:B------:R-:W-:Y:S01]  /*0be0*/  @P0 FADD.FTZ R136, -R51, R63 ;  /* 0x0000003f33880221 */ /* 0x000fe20000010100 */
[----:B------:R-:W-:Y:S01]  /*0bf0*/  @P0 FADD.FTZ R142, -R46, R66 ;  /* 0x000000422e8e0221 */ /* 0x000fe20000010100 */
[----:B------:R-:W-:Y:S01]  /*0c00*/  @P0 FADD.FTZ R143, -R47, R67 ;  /* 0x000000432f8f0221 */ /* 0x000fe20000010100 */
[----:B------:R-:W-:Y:S01]  /*0c10*/  @!P0 FMUL.FTZ R138, R130, R61 ;  /* 0x0000003d828a8220 */ /* 0x000fe20000410000 */
[--C-:B------:R-:W-:Y:S01]  /*0c20*/  @!P0 FADD.FTZ R63, R63, -R0.reuse ;  /* 0x800000003f3f8221 */ /* 0x100fe20000010000 */
[----:B------:R-:W-:Y:S01]  /*0c30*/  @!P0 FADD.FTZ R65, R65, -R0 ;  /* 0x8000000041418221 */ /* 0x000fe20000010000 */
[----:B-1----:R-:W-:Y:S01]  /*0c40*/  @P0 FMUL.FTZ R151, R151, R60 ;  /* 0x0000003c97970220 */ /* 0x002fe20000410000 */
[----:B------:R-:W-:Y:S01]  /*0c50*/  @P0 FMUL.FTZ R140, R140, R153 ;  /* 0x000000998c8c0220 */ /* 0x000fe20000410000 */
[----:B------:R-:W-:Y:S01]  /*0c60*/  @P0 FMUL.FTZ R142, R142, R145 ;  /* 0x000000918e8e0220 */ /* 0x000fe20000410000 */
[----:B------:R-:W1:Y:S01]  /*0c70*/  @P0 MUFU.RCP R153, R14 ;  /* 0x0000000e00990308 */ /* 0x000e620000001000 */
[----:B0-----:R-:W-:-:S04]  /*0c80*/  IMAD.WIDE.U32 R60, R139, 0x10, R2 ;  /* 0x000000108b3c7825 */ /* 0x001fc800078e0002 */
[----:B------:R-:W-:Y:S01]  /*0c90*/  @P0 FMUL.FTZ R143, R143, R144 ;  /* 0x000000908f8f0220 */ /* 0x000fe20000410000 */
[----:B------:R-:W-:Y:S01]  /*0ca0*/  @P0 FMUL.FTZ R136, R136, R149 ;  /* 0x0000009588880220 */ /* 0x000fe20000410000 */
[----:B------:R-:W-:Y:S01]  /*0cb0*/  @P0 FADD.FTZ R144, -R40, R72 ;  /* 0x0000004828900221 */ /* 0x000fe20000010100 */
[----:B------:R-:W-:Y:S01]  /*0cc0*/  @P0 FADD.FTZ R145, -R41, R73 ;  /* 0x0000004929910221 */ /* 0x000fe20000010100 */
[----:B------:R-:W-:Y:S01]  /*0cd0*/  @!P0 FMUL.FTZ R140, R130, R65 ;  /* 0x00000041828c8220 */ /* 0x000fe20000410000 */
[----:B------:R-:W-:Y:S01]  /*0ce0*/  @P0 FADD.FTZ R146, -R42, R74 ;  /* 0x0000004a2a920221 */ /* 0x000fe20000010100 */
[----:B------:R-:W-:Y:S01]  /*0cf0*/  @!P0 FMUL.FTZ R136, R130, R63 ;  /* 0x0000003f82888220 */ /* 0x000fe20000410000 */
[----:B------:R-:W-:Y:S01]  /*0d00*/  @!P0 FADD.FTZ R65, R72, -R0 ;  /* 0x8000000048418221 */ /* 0x000fe20000010000 */
[----:B------:R-:W2:Y:S01]  /*0d10*/  LDG.E.128 R60, desc[UR6][R60.64] ;  /* 0x000000063c3c7981 */ /* 0x000ea2000c1e1d00 */
[----:B------:R-:W-:Y:S01]  /*0d20*/  @P0 FMUL.FTZ R144, R144, R155 ;  /* 0x0000009b90900220 */ /* 0x000fe20000410000 */
[----:B------:R-:W-:Y:S01]  /*0d30*/  @P0 FMUL.FTZ R145, R145, R148 ;  /* 0x0000009491910220 */ /* 0x000fe20000410000 */
[----:B------:R-:W-:Y:S01]  /*0d40*/  @P0 FMUL.FTZ R146, R146, R147 ;  /* 0x0000009392920220 */ /* 0x000fe20000410000 */
[----:B------:R-:W-:Y:S01]  /*0d50*/  @P0 FADD.FTZ R148, -R36, R68 ;  /* 0x0000004424940221 */ /* 0x000fe20000010100 */
[----:B------:R-:W-:Y:S01]  /*0d60*/  @!P0 FMUL.FTZ R144, R130, R65 ;  /* 0x0000004182908220 */ /* 0x000fe20000410000 */
[----:B------:R-:W-:Y:S01]  /*0d70*/  @P0 FADD.FTZ R147, -R43, R75 ;  /* 0x0000004b2b930221 */ /* 0x000fe20000010100 */
[--C-:B------:R-:W-:Y:S01]  /*0d80*/  @!P0 FADD.FTZ R65, R68, -R0.reuse ;  /* 0x8000000044418221 */ /* 0x100fe20000010000 */
[----:B------:R-:W-:Y:S01]  /*0d90*/  @P0 FMUL.FTZ R148, R148, R157 ;  /* 0x0000009d94940220 */ /* 0x000fe20000410000 */
[----:B------:R-:W-:Y:S01]  /*0da0*/  @!P0 FADD.FTZ R67, R67, -R0 ;  /* 0x8000000043438221 */ /* 0x000fe20000010000 */
[----:B------:R-:W-:Y:S01]  /*0db0*/  @P0 FMUL.FTZ R147, R147, R150 ;  /* 0x0000009693930220 */ /* 0x000fe20000410000 */
[----:B------:R-:W-:Y:S01]  /*0dc0*/  @!P0 FMUL.FTZ R148, R130, R65 ;  /* 0x0000004182948220 */ /* 0x000fe20000410000 */
[----:B------:R-:W-:Y:S01]  /*0dd0*/  @P0 FADD.FTZ R150, -R38, R70 ;  /* 0x0000004626960221 */ /* 0x000fe20000010100 */
[----:B------:R-:W-:Y:S01]  /*0de0*/  @!P0 FADD.FTZ R75, R75, -R0 ;  /* 0x800000004b4b8221 */ /* 0x000fe20000010000 */
[----:B------:R-:W-:Y:S01]  /*0df0*/  IMAD.WIDE.U32 R64, R135, 0x10, R2 ;  /* 0x0000001087407825 */ /* 0x000fe200078e0002 */
[----:B------:R-:W0:Y:S03]  /*0e00*/  @P0 MUFU.RCP R157, R8 ;  /* 0x00000008009d0308 */ /* 0x000e260000001000 */
[----:B-1----:R-:W-:Y:S01]  /*0e10*/  @P0 FMUL.FTZ R150, R150, R153 ;  /* 0x0000009996960220 */ /* 0x002fe20000410000 */
[--C-:B------:R-:W-:Y:S01]  /*0e20*/  @!P0 FADD.FTZ R153, R66, -R0.reuse ;  /* 0x8000000042998221 */ /* 0x100fe20000010000 */
[----:B------:R-:W-:Y:S01]  /*0e30*/  @!P0 FADD.FTZ R73, R73, -R0 ;  /* 0x8000000049498221 */ /* 0x000fe20000010000 */
[C---:B------:R-:W-:Y:S01]  /*0e40*/  @!P0 FMUL.FTZ R143, R130.reuse, R67 ;  /* 0x00000043828f8220 */ /* 0x040fe20000410000 */
[----:B------:R-:W-:Y:S01]  /*0e50*/  @!P0 FMUL.FTZ R147, R130, R75 ;  /* 0x0000004b82938220 */ /* 0x000fe20000410000 */
[----:B------:R-:W3:Y:S01]  /*0e60*/  LDG.E.128 R64, desc[UR6][R64.64] ;  /* 0x0000000640407981 */ /* 0x000ee2000c1e1d00 */
[----:B------:R-:W1:Y:S01]  /*0e70*/  @P0 MUFU.RCP R72, R9 ;  /* 0x0000000900480308 */ /* 0x000e620000001000 */
[----:B------:R-:W-:Y:S01]  /*0e80*/  @P0 FADD.FTZ R149, -R37, R69 ;  /* 0x0000004525950221 */ /* 0x000fe20000010100 */
[----:B------:R-:W-:Y:S01]  /*0e90*/  @!P0 FMUL.FTZ R145, R130, R73 ;  /* 0x0000004982918220 */ /* 0x000fe20000410000 */
[----:B------:R-:W-:-:S05]  /*0ea0*/  @!P0 FADD.FTZ R73, R70, -R0 ;  /* 0x8000000046498221 */ /* 0x000fca0000010000 */
[----:B------:R-:W4:Y:S01]  /*0eb0*/  @P0 MUFU.RCP R75, R10 ;  /* 0x0000000a004b0308 */ /* 0x000f220000001000 */
[----:B------:R-:W-:Y:S01]  /*0ec0*/  @!P0 FADD.FTZ R69, R69, -R0 ;  /* 0x8000000045458221 */ /* 0x000fe20000010000 */
[----:B------:R-:W-:Y:S01]  /*0ed0*/  @P0 FMUL.FTZ R149, R149, R152 ;  /* 0x0000009895950220 */ /* 0x000fe20000410000 */
[----:B------:R-:W-:Y:S01]  /*0ee0*/  @!P0 FMUL.FTZ R142, R130, R153 ;  /* 0x00000099828e8220 */ /* 0x000fe20000410000 */
[----:B------:R-:W-:Y:S01]  /*0ef0*/  @P0 FADD.FTZ R152, -R32, R56 ;  /* 0x0000003820980221 */ /* 0x000fe20000010100 */
[----:B------:R-:W-:Y:S01]  /*0f00*/  @!P0 FMUL.FTZ R150, R130, R73 ;  /* 0x0000004982968220 */ /* 0x000fe20000410000 */
[----:B------:R-:W-:Y:S01]  /*0f10*/  @!P0 FADD.FTZ R73, R56, -R0 ;  /* 0x8000000038498221 */ /* 0x000fe20000010000 */
[----:B------:R-:W-:Y:S01]  /*0f20*/  @P0 FADD.FTZ R153, -R33, R57 ;  /* 0x0000003921990221 */ /* 0x000fe20000010100 */
[----:B------:R-:W-:Y:S01]  /*0f30*/  @!P0 FMUL.FTZ R149, R130, R69 ;  /* 0x0000004582958220 */ /* 0x000fe20000410000 */
[--C-:B------:R-:W-:Y:S01]  /*0f40*/  @!P0 FADD.FTZ R57, R57, -R0.reuse ;  /* 0x8000000039398221 */ /* 0x100fe20000010000 */
[----:B------:R-:W-:Y:S01]  /*0f50*/  @!P0 FADD.FTZ R71, R71, -R0 ;  /* 0x8000000047478221 */ /* 0x000fe20000010000 */
[----:B------:R-:W-:-:S04]  /*0f60*/  IMAD.WIDE.U32 R68, R137, 0x10, R2 ;  /* 0x0000001089447825 */ /* 0x000fc800078e0002 */
[----:B0-----:R-:W-:Y:S01]  /*0f70*/  @P0 FMUL.FTZ R152, R152, R157 ;  /* 0x0000009d98980220 */ /* 0x001fe20000410000 */
[----:B------:R-:W-:Y:S01]  /*0f80*/  @!P0 FMUL.FTZ R152, R130, R73 ;  /* 0x0000004982988220 */ /* 0x000fe20000410000 */
[----:B------:R-:W-:Y:S01]  /*0f90*/  @P0 FADD.FTZ R154, -R34, R58 ;  /* 0x0000003a229a0221 */ /* 0x000fe20000010100 */
[----:B-1----:R-:W-:Y:S01]  /*0fa0*/  @P0 FMUL.FTZ R153, R153, R72 ;  /* 0x0000004899990220 */ /* 0x002fe20000410000 */
[----:B------:R-:W-:Y:S01]  /*0fb0*/  @!P0 FADD.FTZ R73, R58, -R0 ;  /* 0x800000003a498221 */ /* 0x000fe20000010000 */
[C---:B------:R-:W-:Y:S01]  /*0fc0*/  @!P0 FMUL.FTZ R153, R130.reuse, R57 ;  /* 0x0000003982998220 */ /* 0x040fe20000410000 */
[----:B------:R-:W-:Y:S01]  /*0fd0*/  @!P0 FMUL.FTZ R151, R130, R71 ;  /* 0x0000004782978220 */ /* 0x000fe20000410000 */
[----:B------:R-:W0:Y:S01]  /*0fe0*/  @P0 MUFU.RCP R57, R4 ;  /* 0x0000000400390308 */ /* 0x000e220000001000 */
[----:B------:R-:W3:Y:S01]  /*0ff0*/  LDG.E.128 R68, desc[UR6][R68.64] ;  /* 0x0000000644447981 */ /* 0x000ee2000c1e1d00 */
[----:B----4-:R-:W-:Y:S01]  /*1000*/  @P0 FMUL.FTZ R154, R154, R75 ;  /* 0x0000004b9a9a0220 */ /* 0x010fe20000410000 */
[----:B------:R-:W-:Y:S01]  /*1010*/  @!P0 FMUL.FTZ R154, R130, R73 ;  /* 0x00000049829a8220 */ /* 0x000fe20000410000 */
[----:B------:R-:W-:-:S04]  /*1020*/  IMAD.WIDE.U32 R72, R131, 0x10, R2 ;  /* 0x0000001083487825 */ /* 0x000fc800078e0002 */
[----:B------:R-:W-:Y:S01]  /*1030*/  @!P0 FADD.FTZ R155, R74, -R0 ;  /* 0x800000004a9b8221 */ /* 0x000fe20000010000 */
[----:B------:R-:W1:Y:S01]  /*1040*/  @P0 MUFU.RCP R56, R11 ;  /* 0x0000000b00380308 */ /* 0x000e620000001000 */
[----:B------:R-:W4:Y:S01]  /*1050*/  LDG.E.128 R72, desc[UR6][R72.64] ;  /* 0x0000000648487981 */ /* 0x000f22000c1e1d00 */
[----:B------:R-:W-:Y:S01]  /*1060*/  @P0 FADD.FTZ R156, -R28, R52 ;  /* 0x000000341c9c0221 */ /* 0x000fe20000010100 */
[----:B------:R-:W-:Y:S01]  /*1070*/  @!P0 FMUL.FTZ R146, R130, R155 ;  /* 0x0000009b82928220 */ /* 0x000fe20000410000 */
[----:B------:R-:W-:Y:S02]  /*1080*/  @P0 FADD.FTZ R155, -R35, R59 ;  /* 0x0000003b239b0221 */ /* 0x000fe40000010100 */
[----:B0-----:R-:W-:Y:S01]  /*1090*/  @P0 FMUL.FTZ R156, R156, R57 ;  /* 0x000000399c9c0220 */ /* 0x001fe20000410000 */
[--C-:B------:R-:W-:Y:S01]  /*10a0*/  @!P0 FADD.FTZ R57, R52, -R0.reuse ;  /* 0x8000000034398221 */ /* 0x100fe20000010000 */
[----:B------:R-:W-:-:S03]  /*10b0*/  @!P0 FADD.FTZ R59, R59, -R0 ;  /* 0x800000003b3b8221 */ /* 0x000fc60000010000 */
[----:B------:R-:W-:Y:S01]  /*10c0*/  @!P0 FMUL.FTZ R156, R130, R57 ;  /* 0x00000039829c8220 */ /* 0x000fe20000410000 */
[----:B-1----:R-:W-:Y:S01]  /*10d0*/  @P0 FMUL.FTZ R155, R155, R56 ;  /* 0x000000389b9b0220 */ /* 0x002fe20000410000 */
[----:B------:R-:W-:-:S04]  /*10e0*/  IMAD.WIDE.U32 R56, R133, 0x10, R2 ;  /* 0x0000001085387825 */ /* 0x000fc800078e0002 */
[----:B------:R-:W-:Y:S01]  /*10f0*/  @!P0 FMUL.FTZ R155, R130, R59 ;  /* 0x0000003b829b8220 */ /* 0x000fe20000410000 */
[----:B------:R-:W0:Y:S01]  /*1100*/  @P0 MUFU.RCP R52, R5 ;  /* 0x0000000500340308 */ /* 0x000e220000001000 */
[----:B------:R-:W4:Y:S01]  /*1110*/  LDG.E.128 R56, desc[UR6][R56.64] ;  /* 0x0000000638387981 */ /* 0x000f22000c1e1d00 */
[----:B------:R-:W-:Y:S01]  /*1120*/  @P0 FADD.FTZ R157, -R29, R53 ;  /* 0x000000351d9d0221 */ /* 0x000fe20000010100 */
[--C-:B------:R-:W-:Y:S01]  /*1130*/  @!P0 FADD.FTZ R161, R53, -R0.reuse ;  /* 0x8000000035a18221 */ /* 0x100fe20000010000 */
[----:B------:R-:W-:Y:S01]  /*1140*/  @!P0 FADD.FTZ R165, R55, -R0 ;  /* 0x8000000037a58221 */ /* 0x000fe20000010000 */
[----:B------:R-:W-:Y:S01]  /*1150*/  @P0 FADD.FTZ R158, -R30, R54 ;  /* 0x000000361e9e0221 */ /* 0x000fe20000010100 */
[----:B------:R-:W-:Y:S01]  /*1160*/  @P0 FADD.FTZ R55, -R31, R55 ;  /* 0x000000371f370221 */ /* 0x000fe20000010100 */
[----:B------:R-:W-:Y:S02]  /*1170*/  @!P0 FADD.FTZ R163, R54, -R0 ;  /* 0x8000000036a38221 */ /* 0x000fe40000010000 */
[----:B------:R-:W-:Y:S01]  /*1180*/  @P0 FMUL.FTZ R158, R158, R159 ;  /* 0x0000009f9e9e0220 */ /* 0x000fe20000410000 */
[----:B0-----:R-:W-:Y:S01]  /*1190*/  @P0 FMUL.FTZ R157, R157, R52 ;  /* 0x000000349d9d0220 */ /* 0x001fe20000410000 */
[----:B------:R-:W-:-:S04]  /*11a0*/  IMAD.WIDE.U32 R52, R129, 0x10, R2 ;  /* 0x0000001081347825 */ /* 0x000fc800078e0002 */
[----:B------:R-:W-:Y:S02]  /*11b0*/  @P0 FMUL.FTZ R159, R55, R162 ;  /* 0x000000a2379f0220 */ /* 0x000fe40000410000 */
[----:B------:R-:W4:Y:S01]  /*11c0*/  LDG.E.128 R52, desc[UR6][R52.64] ;  /* 0x0000000634347981 */ /* 0x000f22000c1e1d00 */
[C---:B------:R-:W-:Y:S01]  /*11d0*/  @!P0 FMUL.FTZ R159, R130.reuse, R165 ;  /* 0x000000a5829f8220 */ /* 0x040fe20000410000 */
[C---:B------:R-:W-:Y:S01]  /*11e0*/  @!P0 FMUL.FTZ R157, R130.reuse, R161 ;  /* 0x000000a1829d8220 */ /* 0x040fe20000410000 */
[----:B------:R-:W-:Y:S01]  /*11f0*/  @!P0 FMUL.FTZ R158, R130, R163 ;  /* 0x000000a3829e8220 */ /* 0x000fe20000410000 */
[----:B------:R-:W-:Y:S01]  /*1200*/  UMOV UR4, 0xffffffff ;  /* 0xffffffff00047882 */ /* 0x000fe20000000000 */
[----:B------:R-:W-:Y:S01]  /*1210*/  SEL R171, R126, R123, !P1 ;  /* 0x0000007b7eab7207 */ /* 0x000fe20004800000 */
[----:B--2---:R-:W-:Y:S01]  /*1220*/  FMUL.FTZ R0, R24, R60 ;  /* 0x0000003c18007220 */ /* 0x004fe20000410000 */
[----:B------:R-:W-:-:S03]  /*1230*/  FMUL.FTZ R167, R25, R61 ;  /* 0x0000003d19a77220 */ /* 0x000fc60000410000 */
[----:B------:R-:W-:Y:S01]  /*1240*/  FADD.FTZ R2, RZ, R0 ;  /* 0x00000000ff027221 */ /* 0x000fe20000010000 */
[C---:B------:R-:W-:Y:S01]  /*1250*/  FADD.FTZ R121, R60.reuse, R121 ;  /* 0x000000793c797221 */ /* 0x040fe20000010000 */
[-C--:B------:R-:W-:Y:S02]  /*1260*/  FFMA.FTZ R127, R60, R141.reuse, R127 ;  /* 0x0000008d3c7f7223 */ /* 0x080fe4000001007f */
[----:B------:R-:W-:Y:S01]  /*1270*/  FADD.FTZ R60, R2, R167 ;  /* 0x000000a7023c7221 */ /* 0x000fe20000010000 */
[----:B------:R-:W-:Y:S01]  /*1280*/  FFMA.FTZ R2, R0, R141, RZ ;  /* 0x0000008d00027223 */ /* 0x000fe200000100ff */
[----:B------:R-:W-:-:S03]  /*1290*/  FMUL.FTZ R165, R26, R62 ;  /* 0x0000003e1aa57220 */ /* 0x000fc60000410000 */
[----:B------:R-:W-:Y:S01]  /*12a0*/  FFMA.FTZ R2, R167, R132, R2 ;  /* 0x00000084a7027223 */ /* 0x000fe20000010002 */
[----:B------:R-:W-:-:S03]  /*12b0*/  FMUL.FTZ R163, R27, R63 ;  /* 0x0000003f1ba37220 */ /* 0x000fc60000410000 */
[----:B------:R-:W-:Y:S01]  /*12c0*/  FFMA.FTZ R2, R165, R134, R2 ;  /* 0x00000086a5027223 */ /* 0x000fe20000010002 */
[C---:B---3--:R-:W-:Y:S01]  /*12d0*/  FADD.FTZ R113, R64.reuse, R113 ;  /* 0x0000007140717221 */ /* 0x048fe20000010000 */
[----:B------:R-:W-:Y:S01]  /*12e0*/  FFMA.FTZ R115, R64, R138, R115 ;  /* 0x0000008a40737223 */ /* 0x000fe20000010073 */
[----:B------:R-:W-:Y:S01]  /*12f0*/  FMUL.FTZ R161, R20, R64 ;  /* 0x0000004014a17220 */ /* 0x000fe20000410000 */
[----:B------:R-:W-:Y:S01]  /*1300*/  FADD.FTZ R64, R60, R165 ;  /* 0x000000a53c407221 */ /* 0x000fe20000010000 */
[-C--:B------:R-:W-:Y:S01]  /*1310*/  FFMA.FTZ R2, R163, R136.reuse, R2 ;  /* 0x00000088a3027223 */ /* 0x080fe20000010002 */
[C---:B------:R-:W-:Y:S02]  /*1320*/  FADD.FTZ R118, R63.reuse, R118 ;  /* 0x000000763f767221 */ /* 0x040fe40000010000 */
        /* <DEDUP_REMOVED lines=27> */
[----:B------:R-:W-:Y:S01]  /*14e0*/  FMUL.FTZ R60, R17, R69 ;  /* 0x00000045113c7220 */ /* 0x000fe20000410000 */
        /* <DEDUP_REMOVED lines=69> */
[----:B------:R-:W-:Y:S01]  /*1940*/  FADD.FTZ R2, R3, R56 ;  /* 0x0000003803027221 */ /* 0x000fe20000010000 */
[C---:B------:R-:W-:Y:S01]  /*1950*/  FADD.FTZ R99, R54.reuse, R99 ;  /* 0x0000006336637221 */ /* 0x040fe20000010000 */
[----:B------:R-:W-:Y:S01]  /*1960*/  FFMA.FTZ R87, R54, R158, R87 ;  /* 0x0000009e36577223 */ /* 0x000fe20000010057 */
[C---:B------:R-:W-:Y:S01]  /*1970*/  FADD.FTZ R98, R55.reuse, R98 ;  /* 0x0000006237627221 */ /* 0x040fe20000010000 */
[-C--:B------:R-:W-:Y:S01]  /*1980*/  FFMA.FTZ R86, R55, R159.reuse, R86 ;  /* 0x0000009f37567223 */ /* 0x080fe20000010056 */
        /* <DEDUP_REMOVED lines=20> */
.L_x_3602:
        /* <DEDUP_REMOVED lines=14> */
.L_x_3590:
        /* <DEDUP_REMOVED lines=19> */
[----:B------:R0:W1:Y:S02]  /*1ce0*/  LDS.128 R52, [R2+0x6030] ;  /* 0x0060300002347984 */ /* 0x0000640000000c00 */
[----:B0-----:R-:W-:Y:S01]  /*1cf0*/  LEA R2, P2, R139, UR8, 0x4 ;  /* 0x000000088b027c11 */ /* 0x001fe2000f8420ff */
[----:B-1----:R-:W-:Y:S01]  /*1d00*/  FADD.FTZ R3, R3, R52 ;  /* 0x0000003403037221 */ /* 0x002fe20000010000 */
        /* <DEDUP_REMOVED lines=70> */
[----:B------:R-:W-:Y:S01]  /*2170*/  LEA R68, P3, R133, UR8, 0x4 ;  /* 0x0000000885447c11 */ /* 0x000fe2000f8620ff */
        /* <DEDUP_REMOVED lines=74> */
.L_x_3588:
[----:B------:R-:W0:Y:S01]  /*2620*/  S2R R0, SR_TID.X ;  /* 0x0000000000007919 */ /* 0x000e220000002100 */
[----:B------:R-:W0:Y:S08]  /*2630*/  S2UR UR4, SR_CTAID.X ;  /* 0x00000000000479c3 */ /* 0x000e300000002500 */
[----:B-----5:R-:W1:Y:S08]  /*2640*/  LDC.64 R40, c[0x0][0x270] ;  /* 0x00009c00ff287b82 */ /* 0x020e700000000a00 */
[----:B------:R-:W2:Y:S01]  /*2650*/  LDC.64 R42, c[0x0][0x278] ;  /* 0x00009e00ff2a7b82 */ /* 0x000ea20000000a00 */
[----:B0-----:R-:W-:-:S05]  /*2660*/  LEA.HI R0, R0, UR4, RZ, 0x18 ;  /* 0x0000000400007c11 */ /* 0x001fca000f8fc0ff */
[----:B------:R-:W-:-:S05]  /*2670*/  IMAD R3, R0, 0x600, RZ ;  /* 0x0000060000037824 */ /* 0x000fca00078e02ff */
[----:B------:R-:W-:-:S04]  /*2680*/  LOP3.LUT R29, R3, R100, RZ, 0xfc, !PT ;  /* 0x00000064031d7212 */ /* 0x000fc800078efcff */
[C---:B------:R-:W-:Y:S01]  /*2690*/  LOP3.LUT R39, R29.reuse, 0x100, RZ, 0xfc, !PT ;  /* 0x000001001d277812 */ /* 0x040fe200078efcff */
[C-C-:B-1----:R-:W-:Y:S01]  /*26a0*/  IMAD.WIDE.U32 R2, R29.reuse, 0x10, R40.reuse ;  /* 0x000000101d027825 */ /* 0x142fe200078e0028 */
[C---:B------:R-:W-:Y:S02]  /*26b0*/  IADD3 R45, R29.reuse, 0x200, RZ ;  /* 0x000002001d2d7810 */ /* 0x040fe40007ffe0ff */
[----:B------:R-:W-:Y:S01]  /*26c0*/  IADD3 R47, R29, 0x300, RZ ;  /* 0x000003001d2f7810 */ /* 0x000fe20007ffe0ff */
[----:B------:R-:W-:Y:S01]  /*26d0*/  IMAD.WIDE.U32 R30, R39, 0x10, R40 ;  /* 0x00000010271e7825 */ /* 0x000fe200078e0028 */
[C---:B------:R-:W-:Y:S01]  /*26e0*/  IADD3 R49, R29.reuse, 0x400, RZ ;  /* 0x000004001d317810 */ /* 0x040fe20007ffe0ff */
[----:B------:R0:W-:Y:S01]  /*26f0*/  STG.E.128 desc[UR6][R2.64], R8 ;  /* 0x0000000802007986 */ /* 0x0001e2000c101d06 */
[C---:B------:R-:W-:Y:S01]  /*2700*/  IADD3 R51, R29.reuse, 0x500, RZ ;  /* 0x000005001d337810 */ /* 0x040fe20007ffe0ff */
        /* <DEDUP_REMOVED lines=22> */
.L_x_3589:
[----:B------:R-:W-:Y:S01]  /*2870*/  HFMA2.MMA R166, -RZ, RZ, 0, 9.5367431640625e-07 ;  /* 0x00000010ffa67435 */ /* 0x000fe200000001ff */
[----:B------:R-:W-:Y:S02]  /*2880*/  MOV R173, R2 ;  /* 0x0000000200ad7202 */ /* 0x000fe40000000f00 */
[----:B------:R-:W-:Y:S02]  /*2890*/  MOV R175, 0x1f ;  /* 0x0000001f00af7802 */ /* 0x000fe40000000f00 */
[----:B------:R-:W-:-:S07]  /*28a0*/  MOV R162, 0xffffffff ;  /* 0xffffffff00a27802 */ /* 0x000fce0000000f00 */
[----:B------:R-:W-:Y:S05]  /*28b0*/  WARPSYNC.COLLECTIVE R162, `(.L_x_3592) ;  /* 0x00000000a2087348 */ /* 0x000fea0003c00000 */
[----:B------:R0:W1:Y:S02]  /*28c0*/  SHFL.DOWN P2, R164, R173, R166, R175 ;  /* 0x080000a6ada47389 */ /* 0x00006400000400af */
[----:B01----:R-:W-:Y:S01]  /*28d0*/  ENDCOLLECTIVE ;  /* 0x000000000000791b */ /* 0x003fe20003800000 */
.L_x_3592:
[----:B------:R-:W-:Y:S02]  /*28e0*/  MOV R173, R3 ;  /* 0x0000000300ad7202 */ /* 0x000fe40000000f00 */
[----:B------:R-:W-:-:S07]  /*28f0*/  MOV R53, R164 ;  /* 0x000000a400357202 */ /* 0x000fce0000000f00 */
[----:B------:R-:W-:Y:S05]  /*2900*/  WARPSYNC.COLLECTIVE R162, `(.L_x_3593) ;  /* 0x00000000a2087348 */ /* 0x000fea0003c00000 */
[----:B------:R0:W1:Y:S02]  /*2910*/  SHFL.DOWN P2, R164, R173, R166, R175 ;  /* 0x080000a6ada47389 */ /* 0x00006400000400af */
[----:B01----:R-:W-:Y:S01]  /*2920*/  ENDCOLLECTIVE ;  /* 0x000000000000791b */ /* 0x003fe20003800000 */
.L_x_3593:
[----:B------:R-:W-:Y:S01]  /*2930*/  FADD.FTZ R53, R2, R53 ;  /* 0x0000003502357221 */ /* 0x000fe20000010000 */
[----:B------:R-:W-:-:S04]  /*2940*/  HFMA2.MMA R166, -RZ, RZ, 0, 4.76837158203125e-07 ;  /* 0x00000008ffa67435 */ /* 0x000fc800000001ff */
[----:B------:R-:W-:Y:S02]  /*2950*/  MOV R173, R53 ;  /* 0x0000003500ad7202 */ /* 0x000fe40000000f00 */
[----:B------:R-:W-:-:S07]  /*2960*/  MOV R52, R164 ;  /* 0x000000a400347202 */ /* 0x000fce0000000f00 */
[----:B------:R-:W-:Y:S05]  /*2970*/  WARPSYNC.COLLECTIVE R162, `(.L_x_3594) ;  /* 0x00000000a2087348 */ /* 0x000fea0003c00000 */
[----:B------:R0:W1:Y:S02]  /*2980*/  SHFL.DOWN P2, R164, R173, R166, R175 ;  /* 0x080000a6ada47389 */ /* 0x00006400000400af */
[----:B01----:R-:W-:Y:S01]  /*2990*/  ENDCOLLECTIVE ;  /* 0x000000000000791b */ /* 0x003fe20003800000 */
.L_x_3594:
[----:B------:R-:W-:-:S05]  /*29a0*/  FADD.FTZ R52, R3, R52 ;  /* 0x0000003403347221 */ /* 0x000fca0000010000 */
[----:B------:R-:W-:Y:S02]  /*29b0*/  MOV R173, R52 ;  /* 0x0000003400ad7202 */ /* 0x000fe40000000f00 */
[----:B------:R-:W-:-:S07]  /*29c0*/  MOV R54, R164 ;  /* 0x000000a400367202 */ /* 0x000fce0000000f00 */
[----:B------:R-:W-:Y:S05]  /*29d0*/  WARPSYNC.COLLECTIVE R162, `(.L_x_3595) ;  /* 0x00000000a2087348 */ /* 0x000fea0003c00000 */
[----:B------:R0:W1:Y:S02]  /*29e0*/  SHFL.DOWN P2, R164, R173, R166, R175 ;  /* 0x080000a6ada47389 */ /* 0x00006400000400af */
[----:B01----:R-:W-:Y:S01]  /*29f0*/  ENDCOLLECTIVE ;  /* 0x000000000000791b */ /* 0x003fe20003800000 */
.L_x_3595:
[----:B------:R-:W-:Y:S01]  /*2a00*/  FADD.FTZ R54, R53, R54 ;  /* 0x0000003635367221 */ /* 0x000fe20000010000 */
[----:B------:R-:W-:-:S04]  /*2a10*/  HFMA2.MMA R166, -RZ, RZ, 0, 2.384185791015625e-07 ;  /* 0x00000004ffa67435 */ /* 0x000fc800000001ff */
[----:B------:R-:W-:Y:S02]  /*2a20*/  MOV R173, R54 ;  /* 0x0000003600ad7202 */ /* 0x000fe40000000f00 */
[----:B------:R-:W-:-:S07]  /*2a30*/  MOV R55, R164 ;  /* 0x000000a400377202 */ /* 0x000fce0000000f00 */
[----:B------:R-:W-:Y:S05]  /*2a40*/  WARPSYNC.COLLECTIVE R162, `(.L_x_3596) ;  /* 0x00000000a2087348 */ /* 0x000fea0003c00000 */
[----:B------:R0:W1:Y:S02]  /*2a50*/  SHFL.DOWN P2, R164, R173, R166, R175 ;  /* 0x080000a6ada47389 */ /* 0x00006400000400af */
[----:B01----:R-:W-:Y:S01]  /*2a60*/  ENDCOLLECTIVE ;  /* 0x000000000000791b */ /* 0x003fe20003800000 */
.L_x_3596:
[----:B------:R-:W-:-:S05]  /*2a70*/  FADD.FTZ R55, R52, R55 ;  /* 0x0000003734377221 */ /* 0x000fca0000010000 */
[----:B------:R-:W-:Y:S02]  /*2a80*/  MOV R173, R55 ;  /* 0x0000003700ad7202 */ /* 0x000fe40000000f00 */
[----:B------:R-:W-:-:S07]  /*2a90*/  MOV R169, R164 ;  /* 0x000000a400a97202 */ /* 0x000fce0000000f00 */
[----:B------:R-:W-:Y:S05]  /*2aa0*/  WARPSYNC.COLLECTIVE R162, `(.L_x_3597) ;  /* 0x00000000a2087348 */ /* 0x000fea0003c00000 */
[----:B------:R0:W1:Y:S02]  /*2ab0*/  SHFL.DOWN P2, R164, R173, R166, R175 ;  /* 0x080000a6ada47389 */ /* 0x00006400000400af */
[----:B01----:R-:W-:Y:S01]  /*2ac0*/  ENDCOLLECTIVE ;  /* 0x000000000000791b */ /* 0x003fe20003800000 */
.L_x_3597:
[----:B------:R-:W-:Y:S01]  /*2ad0*/  FADD.FTZ R169, R54, R169 ;  /* 0x000000a936a97221 */ /* 0x000fe20000010000 */
[----:B------:R-:W-:-:S04]  /*2ae0*/  HFMA2.MMA R166, -RZ, RZ, 0, 1.1920928955078125e-07 ;  /* 0x00000002ffa67435 */ /* 0x000fc800000001ff */
[----:B------:R-:W-:Y:S02]  /*2af0*/  MOV R173, R169 ;  /* 0x000000a900ad7202 */ /* 0x000fe40000000f00 */
[----:B------:R-:W-:-:S07]  /*2b00*/  MOV R74, R164 ;  /* 0x000000a4004a7202 */ /* 0x000fce0000000f00 */
[----:B------:R-:W-:Y:S05]  /*2b10*/  WARPSYNC.COLLECTIVE R162, `(.L_x_3598) ;  /* 0x00000000a2087348 */ /* 0x000fea0003c00000 */
[----:B------:R0:W1:Y:S02]  /*2b20*/  SHFL.DOWN P2, R164, R173, R166, R175 ;  /* 0x080000a6ada47389 */ /* 0x00006400000400af */
[----:B01----:R-:W-:Y:S01]  /*2b30*/  ENDCOLLECTIVE ;  /* 0x000000000000791b */ /* 0x003fe20003800000 */
.L_x_3598:
[----:B------:R-:W-:-:S05]  /*2b40*/  FADD.FTZ R74, R55, R74 ;  /* 0x0000004a374a7221 */ /* 0x000fca0000010000 */
[----:B------:R-:W-:Y:S02]  /*2b50*/  MOV R173, R74 ;  /* 0x0000004a00ad7202 */ /* 0x000fe40000000f00 */
[----:B------:R-:W-:-:S07]  /*2b60*/  MOV R2, R164 ;  /* 0x000000a400027202 */ /* 0x000fce0000000f00 */
[----:B------:R-:W-:Y:S05]  /*2b70*/  WARPSYNC.COLLECTIVE R162, `(.L_x_3599) ;  /* 0x00000000a2087348 */ /* 0x000fea0003c00000 */
[----:B------:R0:W1:Y:S02]  /*2b80*/  SHFL.DOWN P2, R164, R173, R166, R175 ;  /* 0x080000a6ada47389 */ /* 0x00006400000400af */
[----:B01----:R-:W-:Y:S01]  /*2b90*/  ENDCOLLECTIVE ;  /* 0x000000000000791b */ /* 0x003fe20003800000 */
.L_x_3599:
[----:B------:R-:W-:Y:S01]  /*2ba0*/  FADD.FTZ R2, R169, R2 ;  /* 0x00000002a9027221 */ /* 0x000fe20000010000 */
[----:B------:R-:W-:-:S04]  /*2bb0*/  HFMA2.MMA R166, -RZ, RZ, 0, 5.9604644775390625e-08 ;  /* 0x00000001ffa67435 */ /* 0x000fc800000001ff */
[----:B------:R-:W-:Y:S02]  /*2bc0*/  MOV R173, R2 ;  /* 0x0000000200ad7202 */ /* 0x000fe40000000f00 */
[----:B------:R-:W-:-:S07]  /*2bd0*/  MOV R3, R164 ;  /* 0x000000a400037202 */ /* 0x000fce0000000f00 */
[----:B------:R-:W-:Y:S05]  /*2be0*/  WARPSYNC.COLLECTIVE R162, `(.L_x_3600) ;  /* 0x00000000a2087348 */ /* 0x000fea0003c00000 */
[----:B------:R0:W1:Y:S02]  /*2bf0*/  SHFL.DOWN P2, R164, R173, R166, R175 ;  /* 0x080000a6ada47389 */ /* 0x00006400000400af */
[----:B01----:R-:W-:Y:S01]  /*2c00*/  ENDCOLLECTIVE ;  /* 0x000000000000791b */ /* 0x003fe20003800000 */
.L_x_3600:
[----:B------:R-:W-:-:S05]  /*2c10*/  FADD.FTZ R3, R74, R3 ;  /* 0x000000034a037221 */ /* 0x000fca0000010000 */
[----:B------:R-:W-:Y:S02]  /*2c20*/  MOV R173, R3 ;  /* 0x0000000300ad7202 */ /* 0x000fe40000000f00 */
[----:B------:R-:W-:-:S07]  /*2c30*/  MOV R53, R164 ;  /* 0x000000a400357202 */ /* 0x000fce0000000f00 */
[----:B------:R-:W-:Y:S05]  /*2c40*/  WARPSYNC.COLLECTIVE R162, `(.L_x_3601) ;  /* 0x00000000a2087348 */ /* 0x000fea0003c00000 */
[----:B------:R0:W1:Y:S02]  /*2c50*/  SHFL.DOWN P2, R164, R173, R166, R175 ;  /* 0x080000a6ada47389 */ /* 0x00006400000400af */
[----:B01----:R-:W-:Y:S01]  /*2c60*/  ENDCOLLECTIVE ;  /* 0x000000000000791b */ /* 0x003fe20003800000 */
.L_x_3601:
[----:B------:R-:W-:Y:S01]  /*2c70*/  MOV R52, R164 ;  /* 0x000000a400347202 */ /* 0x000fe20000000f00 */
[----:B------:R-:W-:Y:S06]  /*2c80*/  BRA `(.L_x_3602) ;  /* 0xffffffec00907947 */ /* 0x000fec000383ffff */
.L_x_3603:
        /* <DEDUP_REMOVED lines=15> */
.L_x_5543:


//--------------------- .text._ZN10layer_norm22ln_bwd_finalize_kernelINS_22Kernel_traits_finalizeILj5120E13__nv_bfloat16fS2_fjLj1024ELj4ENS_18Kernel_traits_baseILj5120ES2_fS2_fjLj1024EEEEEEEvNS_9BwdParamsE --------------------------
	.section	.text._ZN10layer_norm22ln_bwd_finalize_kernelINS_22Kernel_traits_finalizeILj5120E13__nv_bfloat16fS2_fjLj1024ELj4ENS_18Kernel_traits_baseILj5120ES2_fS2_fjLj1024EEEEEEEvNS_9BwdParamsE,"ax",@progbits
	.align	128
        .global         _ZN10layer_norm22ln_bwd_finalize_kernelINS_22Kernel_traits_finalizeILj5120E13__nv_bfloat16fS2_fjLj1024ELj4ENS_18Kernel_traits_baseILj5120ES2_fS2_fjLj1024EEEEEEEvNS_9BwdParamsE
        .type           _ZN10layer_norm22ln_bwd_finalize_kernelINS_22Kernel_traits_finalizeILj5120E13__nv_bfloat16fS2_fjLj1024ELj4ENS_18Kernel_traits_baseILj5120ES2_fS2_fjLj1024EEEEEEEvNS_9BwdParamsE,@function
        .size           _ZN10layer_norm22ln_bwd_finalize_kernelINS_22Kernel_traits_finalizeILj5120E13__nv_bfloat16fS2_fjLj1024ELj4ENS_18Kernel_traits_baseILj5120ES2_fS2_fjLj1024EEEEEEEvNS_9BwdParamsE,(.L_x_5544 - _ZN10layer_norm22ln_bwd_finalize_kernelINS_22Kernel_traits_finalizeILj5120E13__nv_bfloat16fS2_fjLj1024ELj4ENS_18Kernel_traits_baseILj5120ES2_fS2_fjLj1024EEEEEEEvNS_9BwdParamsE)
        .other          _ZN10layer_norm22ln_bwd_finalize_kernelINS_22Kernel_traits_finalizeILj5120E13__nv_bfloat16fS2_fjLj1024ELj4ENS_18Kernel_traits_baseILj5120ES2_fS2_fjLj1024EEEEEEEvNS_9BwdParamsE,@"STO_CUDA_ENTRY STV_DEFAULT"
_ZN10layer_norm22ln_bwd_finalize_kernelINS_22Kernel_traits_finalizeILj5120E13__nv_bfloat16fS2_fjLj1024ELj4ENS_18Kernel_traits_baseILj5120ES2_fS2_fjLj1024EEEEEEEvNS_9BwdParamsE:
.text._ZN10layer_norm22ln_bwd_finalize_kernelINS_22Kernel_traits_finalizeILj5120E13__nv_bfloat16fS2_fjLj1024ELj4ENS_18Kernel_traits_baseILj5120ES2_fS2_fjLj1024EEEEEEEvNS_9BwdParamsE:
        /* <DEDUP_REMOVED lines=25> */
.L_x_3615:
        /* <DEDUP_REMOVED lines=28> */
.L_x_3608:
        /* <DEDUP_REMOVED lines=33> */
.L_x_3607:
[----:B------:R-:W-:Y:S05]  /*0560*/  BSYNC B1 ;  /* 0x0000000000017941 */ /* 0x000fea0003800000 */
.L_x_3606:
        /* <DEDUP_REMOVED lines=23> */
.L_x_3610:
[----:B------:R-:W-:Y:S05]  /*06e0*/  BSYNC B1 ;  /* 0x0000000000017941 */ /* 0x000fea0003800000 */
.L_x_3609:
        /* <DEDUP_REMOVED lines=11> */
.L_x_3605:
[----:B------:R-:W-:Y:S05]  /*07a0*/  BSYNC B0 ;  /* 0x0000000000007941 */ /* 0x000fea0003800000 */
.L_x_3604:
        /* <DEDUP_REMOVED lines=29> */
.L_x_3626:
[----:B------:R-:W-:Y:S01]  /*0980*/  @!P1 SHF.R.U32.HI R12, RZ, 0x3, R0 ;  /* 0x00000003ff0c9819 */ /* 0x000fe20000011600 */
[----:B---3--:R-:W-:Y:S01]  /*0990*/  FADD.FTZ R14, R9, R14 ;  /* 0x0000000e090e7221 */ /* 0x008fe20000010000 */
[----:B--2---:R-:W-:Y:S02]  /*09a0*/  FADD.FTZ R11, R10, R11 ;  /* 0x0000000b0a0b7221 */ /* 0x004fe40000010000 */
[----:B------:R-:W-:-:S05]  /*09b0*/  @!P1 LOP3.LUT R12, R12, 0x1ffffffc, RZ, 0xc0, !PT ;  /* 0x1ffffffc0c0c9812 */ /* 0x000fca00078ec0ff */
[----:B------:R2:W-:Y:S04]  /*09c0*/  @!P1 STS [R12+UR4+0x2000], R14 ;  /* 0x0020000e0c009988 */ /* 0x0005e80008000804 */
[----:B------:R2:W-:Y:S02]  /*09d0*/  @!P1 STS [R12+UR4+0x2080], R11 ;  /* 0x0020800b0c009988 */ /* 0x0005e40008000804 */
.L_x_3611:
        /* <DEDUP_REMOVED lines=14> */
.L_x_3614:
[----:B------:R-:W-:Y:S05]  /*0ac0*/  BSYNC B0 ;  /* 0x0000000000007941 */ /* 0x000fea0003800000 */
.L_x_3613:
[C---:B------:R-:W-:Y:S02]  /*0ad0*/  ISETP.GT.U32.AND P1, PT, R3.reuse, -0x1401, PT ;  /* 0xffffebff0300780c */ /* 0x040fe40003f24070 */
[----:B------:R-:W-:Y:S02]  /*0ae0*/  IADD3 R3, R3, 0x1400, RZ ;  /* 0x0000140003037810 */ /* 0x000fe40007ffe0ff */
[----:B------:R-:W-:-:S09]  /*0af0*/  IADD3 R5, R5, 0xa00, RZ ;  /* 0x00000a0005057810 */ /* 0x000fd20007ffe0ff */
[----:B------:R-:W-:Y:S05]  /*0b00*/  @P1 BRA `(.L_x_3615) ;  /* 0xfffffff400a01947 */ /* 0x000fea000383ffff */
[----:B------:R-:W-:Y:S05]  /*0b10*/  EXIT ;  /* 0x000000000000794d */ /* 0x000fea0003800000 */
.L_x_3612:
[----:B------:R-:W-:Y:S01]  /*0b20*/  HFMA2.MMA R19, -RZ, RZ, 0, 5.9604644775390625e-08 ;  /* 0x00000001ff137435 */ /* 0x000fe200000001ff */
[----:B---3--:R-:W-:Y:S01]  /*0b30*/  IMAD.MOV.U32 R20, RZ, RZ, R10 ;  /* 0x000000ffff147224 */ /* 0x008fe200078e000a */
[----:B------:R-:W-:Y:S02]  /*0b40*/  MOV R22, 0x1f ;  /* 0x0000001f00167802 */ /* 0x000fe40000000f00 */
[----:B------:R-:W-:-:S07]  /*0b50*/  MOV R17, 0xffffffff ;  /* 0xffffffff00117802 */ /* 0x000fce0000000f00 */
[----:B012---:R-:W-:Y:S05]  /*0b60*/  WARPSYNC.COLLECTIVE R17, `(.L_x_3616) ;  /* 0x0000000011087348 */ /* 0x007fea0003c00000 */
[----:B------:R3:W4:Y:S02]  /*0b70*/  SHFL.BFLY P2, R18, R20, R19, R22 ;  /* 0x0c00001314127389 */ /* 0x0007240000040016 */
[----:B01234-:R-:W-:Y:S01]  /*0b80*/  ENDCOLLECTIVE ;  /* 0x000000000000791b */ /* 0x01ffe20003800000 */
.L_x_3616:
[----:B------:R-:W-:Y:S01]  /*0b90*/  HFMA2.MMA R19, -RZ, RZ, 0, 1.1920928955078125e-07 ;  /* 0x00000002ff137435 */ /* 0x000fe200000001ff */
[----:B------:R-:W-:-:S04]  /*0ba0*/  IMAD.MOV.U32 R11, RZ, RZ, R18 ;  /* 0x000000ffff0b7224 */ /* 0x000fc800078e0012 */
[----:B------:R-:W-:-:S05]  /*0bb0*/  FADD.FTZ R11, R10, R11 ;  /* 0x0000000b0a0b7221 */ /* 0x000fca0000010000 */
[----:B------:R-:W-:-:S07]  /*0bc0*/  MOV R20, R11 ;  /* 0x0000000b00147202 */ /* 0x000fce0000000f00 */
[----:B------:R-:W-:Y:S05]  /*0bd0*/  WARPSYNC.COLLECTIVE R17, `(.L_x_3617) ;  /* 0x0000000011087348 */ /* 0x000fea0003c00000 */
[----:B------:R0:W1:Y:S02]  /*0be0*/  SHFL.BFLY P2, R18, R20, R19, R22 ;  /* 0x0c00001314127389 */ /* 0x0000640000040016 */
[----:B01----:R-:W-:Y:S01]  /*0bf0*/  ENDCOLLECTIVE ;  /* 0x000000000000791b */ /* 0x003fe20003800000 */
.L_x_3617:
[----:B------:R-:W-:Y:S01]  /*0c00*/  HFMA2.MMA R19, -RZ, RZ, 0, 2.384185791015625e-07 ;  /* 0x00000004ff137435 */ /* 0x000fe200000001ff */
[----:B------:R-:W-:-:S05]  /*0c10*/  MOV R12, R18 ;  /* 0x00000012000c7202 */ /* 0x000fca0000000f00 */
[----:B------:R-:W-:-:S04]  /*0c20*/  FADD.FTZ R12, R11, R12 ;  /* 0x0000000c0b0c7221 */ /* 0x000fc80000010000 */
[----:B------:R-:W-:-:S07]  /*0c30*/  IMAD.MOV.U32 R20, RZ, RZ, R12 ;  /* 0x000000ffff147224 */ /* 0x000fce00078e000c */
[----:B------:R-:W-:Y:S05]  /*0c40*/  WARPSYNC.COLLECTIVE R17, `(.L_x_3618) ;  /* 0x0000000011087348 */ /* 0x000fea0003c00000 */
[----:B------:R0:W1:Y:S02]  /*0c50*/  SHFL.BFLY P2, R18, R20, R19, R22 ;  /* 0x0c00001314127389 */ /* 0x0000640000040016 */
[----:B01----:R-:W-:Y:S01]  /*0c60*/  ENDCOLLECTIVE ;  /* 0x000000000000791b */ /* 0x003fe20003800000 */
.L_x_3618:
[----:B------:R-:W-:Y:S01]  /*0c70*/  IMAD.MOV.U32 R19, RZ, RZ, 0x8 ;  /* 0x00000008ff137424 */ /* 0x000fe200078e00ff */
[----:B------:R-:W-:-:S05]  /*0c80*/  MOV R13, R18 ;  /* 0x00000012000d7202 */ /* 0x000fca0000000f00 */
[----:B------:R-:W-:-:S05]  /*0c90*/  FADD.FTZ R13, R12, R13 ;  /* 0x0000000d0c0d7221 */ /* 0x000fca0000010000 */
[----:B------:R-:W-:-:S07]  /*0ca0*/  MOV R20, R13 ;  /* 0x0000000d00147202 */ /* 0x000fce0000000f00 */
[----:B------:R-:W-:Y:S05]  /*0cb0*/  WARPSYNC.COLLECTIVE R17, `(.L_x_3619) ;  /* 0x0000000011087348 */ /* 0x000fea0003c00000 */
[----:B------:R0:W1:Y:S02]  /*0cc0*/  SHFL.BFLY P2, R18, R20, R19, R22 ;  /* 0x0c00001314127389 */ /* 0x0000640000040016 */
[----:B01----:R-:W-:Y:S01]  /*0cd0*/  ENDCOLLECTIVE ;  /* 0x000000000000791b */ /* 0x003fe20003800000 */
.L_x_3619:
[----:B------:R-:W-:Y:S01]  /*0ce0*/  HFMA2.MMA R19, -RZ, RZ, 0, 9.5367431640625e-07 ;  /* 0x00000010ff137435 */ /* 0x000fe200000001ff */
[----:B------:R-:W-:-:S05]  /*0cf0*/  MOV R10, R18 ;  /* 0x00000012000a7202 */ /* 0x000fca0000000f00 */
[----:B------:R-:W-:-:S05]  /*0d00*/  FADD.FTZ R10, R13, R10 ;  /* 0x0000000a0d0a7221 */ /* 0x000fca0000010000 */
[----:B------:R-:W-:-:S07]  /*0d10*/  MOV R20, R10 ;  /* 0x0000000a00147202 */ /* 0x000fce0000000f00 */
[----:B------:R-:W-:Y:S05]  /*0d20*/  WARPSYNC.COLLECTIVE R17, `(.L_x_3620) ;  /* 0x0000000011087348 */ /* 0x000fea0003c00000 */
[----:B------:R0:W1:Y:S02]  /*0d30*/  SHFL.BFLY P2, R18, R20, R19, R22 ;  /* 0x0c00001314127389 */ /* 0x0000640000040016 */
[----:B01----:R-:W-:Y:S01]  /*0d40*/  ENDCOLLECTIVE ;  /* 0x000000000000791b */ /* 0x003fe20003800000 */
.L_x_3620:
[----:B------:R-:W-:Y:S01]  /*0d50*/  HFMA2.MMA R19, -RZ, RZ, 0, 5.9604644775390625e-08 ;  /* 0x00000001ff137435 */ /* 0x000fe200000001ff */
[----:B------:R-:W-:Y:S01]  /*0d60*/  MOV R20, R9 ;  /* 0x0000000900147202 */ /* 0x000fe20000000f00 */
[----:B------:R-:W-:-:S09]  /*0d70*/  IMAD.MOV.U32 R11, RZ, RZ, R18 ;  /* 0x000000ffff0b7224 */ /* 0x000fd200078e0012 */
[----:B------:R-:W-:Y:S05]  /*0d80*/  WARPSYNC.COLLECTIVE R17, `(.L_x_3621) ;  /* 0x0000000011087348 */ /* 0x000fea0003c00000 */
[----:B------:R0:W1:Y:S02]  /*0d90*/  SHFL.BFLY P2, R18, R20, R19, R22 ;  /* 0x0c00001314127389 */ /* 0x0000640000040016 */
[----:B01----:R-:W-:Y:S01]  /*0da0*/  ENDCOLLECTIVE ;  /* 0x000000000000791b */ /* 0x003fe20003800000 */
.L_x_3621:
[----:B------:R-:W-:Y:S01]  /*0db0*/  HFMA2.MMA R19, -RZ, RZ, 0, 1.1920928955078125e-07 ;  /* 0x00000002ff137435 */ /* 0x000fe200000001ff */
[----:B------:R-:W-:-:S05]  /*0dc0*/  MOV R12, R18 ;  /* 0x00000012000c7202 */ /* 0x000fca0000000f00 */
[----:B------:R-:W-:-:S04]  /*0dd0*/  FADD.FTZ R14, R9, R12 ;  /* 0x0000000c090e7221 */ /* 0x000fc80000010000 */
[----:B------:R-:W-:-:S07]  /*0de0*/  IMAD.MOV.U32 R20, RZ, RZ, R14 ;  /* 0x000000ffff147224 */ /* 0x000fce00078e000e */
[----:B------:R-:W-:Y:S05]  /*0df0*/  WARPSYNC.COLLECTIVE R17, `(.L_x_3622) ;  /* 0x0000000011087348 */ /* 0x000fea0003c00000 */
[----:B------:R0:W1:Y:S02]  /*0e00*/  SHFL.BFLY P2, R18, R20, R19, R22 ;  /* 0x0c00001314127389 */ /* 0x0000640000040016 */
[----:B01----:R-:W-:Y:S01]  /*0e10*/  ENDCOLLECTIVE ;  /* 0x000000000000791b */ /* 0x003fe20003800000 */
.L_x_3622:
[----:B------:R-:W-:Y:S01]  /*0e20*/  IMAD.MOV.U32 R19, RZ, RZ, 0x4 ;  /* 0x00000004ff137424 */ /* 0x000fe200078e00ff */
[----:B------:R-:W-:-:S05]  /*0e30*/  MOV R13, R18 ;  /* 0x00000012000d7202 */ /* 0x000fca0000000f00 */
[----:B------:R-:W-:-:S05]  /*0e40*/  FADD.FTZ R15, R14, R13 ;  /* 0x0000000d0e0f7221 */ /* 0x000fca0000010000 */
[----:B------:R-:W-:-:S07]  /*0e50*/  MOV R20, R15 ;  /* 0x0000000f00147202 */ /* 0x000fce0000000f00 */
[----:B------:R-:W-:Y:S05]  /*0e60*/  WARPSYNC.COLLECTIVE R17, `(.L_x_3623) ;  /* 0x0000000011087348 */ /* 0x000fea0003c00000 */
[----:B------:R0:W1:Y:S02]  /*0e70*/  SHFL.BFLY P2, R18, R20, R19, R22 ;  /* 0x0c00001314127389 */ /* 0x0000640000040016 */
[----:B01----:R-:W-:Y:S01]  /*0e80*/  ENDCOLLECTIVE ;  /* 0x000000000000791b */ /* 0x003fe20003800000 */
.L_x_3623:
[----:B------:R-:W-:Y:S01]  /*0e90*/  HFMA2.MMA R19, -RZ, RZ, 0, 4.76837158203125e-07 ;  /* 0x00000008ff137435 */ /* 0x000fe200000001ff */
[----:B------:R-:W-:-:S05]  /*0ea0*/  MOV R16, R18 ;  /* 0x0000001200107202 */ /* 0x000fca0000000f00 */
[----:B------:R-:W-:-:S05]  /*0eb0*/  FADD.FTZ R16, R15, R16 ;  /* 0x000000100f107221 */ /* 0x000fca0000010000 */
[----:B------:R-:W-:-:S07]  /*0ec0*/  MOV R20, R16 ;  /* 0x0000001000147202 */ /* 0x000fce0000000f00 */
[----:B------:R-:W-:Y:S05]  /*0ed0*/  WARPSYNC.COLLECTIVE R17, `(.L_x_3624) ;  /* 0x0000000011087348 */ /* 0x000fea0003c00000 */
[----:B------:R0:W1:Y:S02]  /*0ee0*/  SHFL.BFLY P2, R18, R20, R19, R22 ;  /* 0x0c00001314127389 */ /* 0x0000640000040016 */
[----:B01----:R-:W-:Y:S01]  /*0ef0*/  ENDCOLLECTIVE ;  /* 0x000000000000791b */ /* 0x003fe20003800000 */
.L_x_3624:
[----:B------:R-:W-:Y:S01]  /*0f00*/  HFMA2.MMA R19, -RZ, RZ, 0, 9.5367431640625e-07 ;  /* 0x00000010ff137435 */ /* 0x000fe200000001ff */
[----:B------:R-:W-:-:S04]  /*0f10*/  IMAD.MOV.U32 R9, RZ, RZ, R18 ;  /* 0x000000ffff097224 */ /* 0x000fc800078e0012 */
[----:B------:R-:W-:-:S05]  /*0f20*/  FADD.FTZ R9, R16, R9 ;  /* 0x0000000910097221 */ /* 0x000fca0000010000 */
[----:B------:R-:W-:-:S07]  /*0f30*/  MOV R20, R9 ;  /* 0x0000000900147202 */ /* 0x000fce0000000f00 */
[----:B------:R-:W-:Y:S05]  /*0f40*/  WARPSYNC.COLLECTIVE R17, `(.L_x_3625) ;  /* 0x0000000011087348 */ /* 0x000fea0003c00000 */
[----:B------:R0:W1:Y:S02]  /*0f50*/  SHFL.BFLY P2, R18, R20, R19, R22 ;  /* 0x0c00001314127389 */ /* 0x0000640000040016 */
[----:B01----:R-:W-:Y:S01]  /*0f60*/  ENDCOLLECTIVE ;  /* 0x000000000000791b */ /* 0x003fe20003800000 */
.L_x_3625:
[----:B------:R-:W-:Y:S01]  /*0f70*/  MOV R14, R18 ;  /* 0x00000012000e7202 */ /* 0x000fe20000000f00 */
[----:B------:R-:W-:Y:S06]  /*0f80*/  BRA `(.L_x_3626) ;  /* 0xfffffff8007c7947 */ /* 0x000fec000383ffff */
.L_x_3627:
        /* <DEDUP_REMOVED lines=15> */
.L_x_5544:


//--------------------- .text._ZN10layer_norm13ln_bwd_kernelINS_13Kernel_traitsI13__nv_bfloat16fS2_fjLj5120ELj1ELj1ELj4ELj16ENS_18Kernel_traits_baseILj5120ES2_fS2_fjLj128EEEEEEEvNS_9BwdParamsE --------------------------
	.section	.text._ZN10layer_norm13ln_bwd_kernelINS_13Kernel_traitsI13__nv_bfloat16fS2_fjLj5120ELj1ELj1ELj4ELj16ENS_18Kernel_traits_baseILj5120ES2_fS2_fjLj128EEEEEEEvNS_9BwdParamsE,"ax",@progbits
	.align	128
        .global         _ZN10layer_norm13ln_bwd_kernelINS_13Kernel_traitsI13__nv_bfloat16fS2_fjLj5120ELj1ELj1ELj4ELj16ENS_18Kernel_traits_baseILj5120ES2_fS2_fjLj128EEEEEEEvNS_9BwdParamsE
        .type           _ZN10layer_norm13ln_bwd_kernelINS_13Kernel_traitsI13__nv_bfloat16fS2_fjLj5120ELj1ELj1ELj4ELj16ENS_18Kernel_traits_baseILj5120ES2_fS2_fjLj128EEEEEEEvNS_9BwdParamsE,@function
        .size           _ZN10layer_norm13ln_bwd_kernelINS_13Kernel_traitsI13__nv_bfloat16fS2_fjLj5120ELj1ELj1ELj4ELj16ENS_18Kernel_traits_baseILj5120ES2_fS2_fjLj128EEEEEEEvNS_9BwdParamsE,(.L_x_5545 - _ZN10layer_norm13ln_bwd_kernelINS_13Kernel_traitsI13__nv_bfloat16fS2_fjLj5120ELj1ELj1ELj4ELj16ENS_18Kernel_traits_baseILj5120ES2_fS2_fjLj128EEEEEEEvNS_9BwdParamsE)
        .other          _ZN10layer_norm13ln_bwd_kernelINS_13Kernel_traitsI13__nv_bfloat16fS2_fjLj5120ELj1ELj1ELj4ELj16ENS_18Kernel_traits_baseILj5120ES2_fS2_fjLj128EEEEEEEvNS_9BwdParamsE,@"STO_CUDA_ENTRY STV_DEFAULT"
_ZN10layer_norm13ln_bwd_kernelINS_13Kernel_traitsI13__nv_bfloat16fS2_fjLj5120ELj1ELj1ELj4ELj16ENS_18Kernel_traits_baseILj5120ES2_fS2_fjLj128EEEEEEEvNS_9BwdParamsE:
.text._ZN10layer_norm13ln_bwd_kernelINS_13Kernel_traitsI13__nv_bfloat16fS2_fjLj5120ELj1ELj1ELj4ELj16ENS_18Kernel_traits_baseILj5120ES2_fS2_fjLj128EEEEEEEvNS_9BwdParamsE:
[----:B------:R-:W0:Y:S01]  /*0000*/  LDC R1, c[0x0][0x28] ;  /* 0x00000a00ff017b82 */ /* 0x000e220000000800 */
[----:B------:R-:W1:Y:S01]  /*0010*/  S2R R8, SR_TID.X ;  /* 0x0000000000087919 */ /* 0x000e620000002100 */
[----:B------:R-:W-:Y:S01]  /*0020*/  ULDC.64 UR4, c[0x0][0x228] ;  /* 0x00008a0000047ab9 */ /* 0x000fe20000000a00 */
[----:B------:R-:W-:Y:S01]  /*0030*/  ULDC.64 UR6, c[0x0][0x208] ;  /* 0x0000820000067ab9 */ /* 0x000fe20000000a00 */
[----:B------:R-:W-:Y:S01]  /*0040*/  ISETP.NE.U32.AND P0, PT, RZ, UR4, PT ;  /* 0x00000004ff007c0c */ /* 0x000fe2000bf05070 */
[----:B------:R-:W-:Y:S01]  /*0050*/  ULDC.64 UR8, c[0x0][0x280] ;  /* 0x0000a00000087ab9 */ /* 0x000fe20000000a00 */
[----:B------:R-:W-:Y:S01]  /*0060*/  ULDC.64 UR10, c[0x0][0x210] ;  /* 0x00008400000a7ab9 */ /* 0x000fe20000000a00 */
[----:B0-----:R-:W-:Y:S02]  /*0070*/  IADD3 R1, R1, -0x8, RZ ;  /* 0xfffffff801017810 */ /* 0x001fe40007ffe0ff */
[----:B------:R-:W-:Y:S01]  /*0080*/  ISETP.NE.AND.EX P0, PT, RZ, UR5, PT, P0 ;  /* 0x00000005ff007c0c */ /* 0x000fe2000bf05300 */
[----:B------:R-:W-:Y:S01]  /*0090*/  ULDC.64 UR4, c[0x0][0x248] ;  /* 0x0000920000047ab9 */ /* 0x000fe20000000a00 */
[----:B-1----:R-:W-:-:S04]  /*00a0*/  SHF.L.U32 R0, R8, 0x3, RZ ;  /* 0x0000000308007819 */ /* 0x002fc800000006ff */
        /* <DEDUP_REMOVED lines=27> */
[----:B0-----:R-:W-:-:S03]  /*0260*/  LEA.HI R52, R8, UR4, RZ, 0x19 ;  /* 0x0000000408347c11 */ /* 0x001fc6000f8fc8ff */
[----:B------:R-:W5:Y:S01]  /*0270*/  @P0 LDG.E.64 R80, desc[UR6][R4.64+0x1800] ;  /* 0x0018000604500981 */ /* 0x000f62000c1e1b00 */
[----:B------:R-:W-:-:S03]  /*0280*/  ISETP.GE.AND P1, PT, R52, UR5, PT ;  /* 0x0000000534007c0c */ /* 0x000fc6000bf26270 */
[----:B------:R-:W5:Y:S01]  /*0290*/  @P0 LDG.E.64 R82, desc[UR6][R4.64+0x1c00] ;  /* 0x001c000604520981 */ /* 0x000f62000c1e1b00 */
[----:B------:R-:W-:Y:S02]  /*02a0*/  CS2R R16, SRZ ;  /* 0x0000000000107805 */ /* 0x000fe4000001ff00 */
        /* <DEDUP_REMOVED lines=27> */
[----:B------:R-:W-:Y:S01]  /*0460*/  CS2R R12, SRZ ;  /* 0x00000000000c7805 */ /* 0x000fe2000001ff00 */
[----:B------:R-:W-:Y:S06]  /*0470*/  @P1 BRA `(.L_x_3628) ;  /* 0x0000004000501947 */ /* 0x000fec0003800000 */
        /* <DEDUP_REMOVED lines=10> */
[----:B------:R-:W1:Y:S01]  /*0520*/  S2UR UR5, SR_CgaCtaId ;  /* 0x00000000000579c3 */ /* 0x000e620000008800 */
[C---:B-----5:R-:W-:Y:S01]  /*0530*/  SHF.L.U32 R0, R246.reuse, 0x10, RZ ;  /* 0x00000010f6007819 */ /* 0x060fe200000006ff */
[----:B------:R-:W-:Y:S01]  /*0540*/  UMOV UR4, 0x400 ;  /* 0x0000040000047882 */ /* 0x000fe20000000000 */
[----:B------:R-:W-:Y:S01]  /*0550*/  SHF.R.U64 R249, R246, 0x10, R247 ;  /* 0x00000010f6f97819 */ /* 0x000fe200000012f7 */
[----:B------:R-:W-:Y:S01]  /*0560*/  HFMA2.MMA R180, -RZ, RZ, 0, 5.9604644775390625e-08 ;  /* 0x00000001ffb47435 */ /* 0x000fe200000001ff */
[C---:B------:R-:W-:Y:S01]  /*0570*/  SHF.R.U64 R244, R242.reuse, 0x10, R243 ;  /* 0x00000010f2f47819 */ /* 0x040fe200000012f3 */
[----:B------:R0:W-:Y:S01]  /*0580*/  STL [R1], R0 ;  /* 0x0000000001007387 */ /* 0x0001e20000100800 */
[----:B------:R-:W-:Y:S01]  /*0590*/  SHF.L.U32 R245, R242, 0x10, RZ ;  /* 0x00000010f2f57819 */ /* 0x000fe200000006ff */
[----:B------:R-:W-:Y:S01]  /*05a0*/  HFMA2.MMA R190, -RZ, RZ, 0, 0 ;  /* 0x00000000ffbe7435 */ /* 0x000fe200000001ff */
[----:B------:R-:W-:Y:S01]  /*05b0*/  SHF.R.U32.HI R246, RZ, 0x10, R247 ;  /* 0x00000010fff67819 */ /* 0x000fe200000116f7 */
[----:B------:R-:W-:Y:S01]  /*05c0*/  HFMA2.MMA R181, -RZ, RZ, 0, 0 ;  /* 0x00000000ffb57435 */ /* 0x000fe200000001ff */
        /* <DEDUP_REMOVED lines=12> */
[----:B------:R-:W-:Y:S01]  /*0690*/  SHF.R.U32.HI R215, RZ, 0x10, R77 ;  /* 0x00000010ffd77819 */ /* 0x000fe2000001164d */
[----:B-1----:R-:W-:Y:S01]  /*06a0*/  ULEA UR4, UR5, UR4, 0x18 ;  /* 0x0000000405047291 */ /* 0x002fe2000f8ec03f */
[----:B------:R-:W-:Y:S02]  /*06b0*/  SHF.R.U64 R213, R78, 0x10, R79 ;  /* 0x000000104ed57819 */ /* 0x000fe4000000124f */
[----:B------:R-:W-:-:S02]  /*06c0*/  CS2R R176, SRZ ;  /* 0x0000000000b07805 */ /* 0x000fc4000001ff00 */
[----:B------:R-:W-:Y:S02]  /*06d0*/  SHF.R.U32.HI R211, RZ, 0x10, R79 ;  /* 0x00000010ffd37819 */ /* 0x000fe4000001164f */
[----:B------:R-:W-:Y:S02]  /*06e0*/  CS2R R174, SRZ ;  /* 0x0000000000ae7805 */ /* 0x000fe4000001ff00 */
[--C-:B------:R-:W-:Y:S02]  /*06f0*/  SHF.R.U64 R209, R80, 0x10, R81.reuse ;  /* 0x0000001050d17819 */ /* 0x100fe40000001251 */
[----:B------:R-:W-:Y:S02]  /*0700*/  CS2R R172, SRZ ;  /* 0x0000000000ac7805 */ /* 0x000fe4000001ff00 */
[----:B------:R-:W-:Y:S02]  /*0710*/  SHF.R.U32.HI R207, RZ, 0x10, R81 ;  /* 0x00000010ffcf7819 */ /* 0x000fe40000011651 */
[----:B------:R-:W-:-:S02]  /*0720*/  CS2R R170, SRZ ;  /* 0x0000000000aa7805 */ /* 0x000fc4000001ff00 */
[--C-:B------:R-:W-:Y:S02]  /*0730*/  SHF.R.U64 R205, R82, 0x10, R83.reuse ;  /* 0x0000001052cd7819 */ /* 0x100fe40000001253 */
[----:B------:R-:W-:Y:S02]  /*0740*/  CS2R R106, SRZ ;  /* 0x00000000006a7805 */ /* 0x000fe4000001ff00 */
[----:B------:R-:W-:Y:S02]  /*0750*/  SHF.R.U32.HI R203, RZ, 0x10, R83 ;  /* 0x00000010ffcb7819 */ /* 0x000fe40000011653 */
[----:B------:R-:W-:Y:S02]  /*0760*/  CS2R R34, SRZ ;  /* 0x0000000000227805 */ /* 0x000fe4000001ff00 */
        /* <DEDUP_REMOVED lines=44> */
[----:B------:R-:W-:Y:S02]  /*0a30*/  MOV R194, RZ ;  /* 0x000000ff00c27202 */ /* 0x000fe40000000f00 */
        /* <DEDUP_REMOVED lines=24> */
[----:B------:R-:W-:Y:S02]  /*0bc0*/  MOV R108, UR4 ;  /* 0x00000004006c7c02 */ /* 0x000fe40008000f00 */
[C-C-:B--2---:R-:W-:Y:S02]  /*0bd0*/  SHF.R.U64 R109, R4.reuse, 0x10, R5.reuse ;  /* 0x00000010046d7819 */ /* 0x144fe40000001205 */
[----:B0-----:R-:W-:Y:S02]  /*0be0*/  SHF.L.U32 R0, R4, 0x10, RZ ;  /* 0x0000001004007819 */ /* 0x001fe400000006ff */
[----:B------:R-:W-:Y:S02]  /*0bf0*/  SHF.R.U32.HI R110, RZ, 0x10, R5 ;  /* 0x00000010ff6e7819 */ /* 0x000fe40000011605 */
[----:B------:R-:W-:-:S02]  /*0c00*/  SHF.L.U32 R2, R5, 0x10, RZ ;  /* 0x0000001005027819 */ /* 0x000fc400000006ff */
[C-C-:B---3--:R-:W-:Y:S02]  /*0c10*/  SHF.R.U64 R111, R6.reuse, 0x10, R7.reuse ;  /* 0x00000010066f7819 */ /* 0x148fe40000001207 */
[----:B------:R-:W-:Y:S02]  /*0c20*/  SHF.L.U32 R3, R6, 0x10, RZ ;  /* 0x0000001006037819 */ /* 0x000fe400000006ff */
[----:B------:R-:W-:Y:S02]  /*0c30*/  SHF.R.U32.HI R112, RZ, 0x10, R7 ;  /* 0x00000010ff707819 */ /* 0x000fe40000011607 */
[----:B------:R-:W-:Y:S02]  /*0c40*/  SHF.L.U32 R4, R7, 0x10, RZ ;  /* 0x0000001007047819 */ /* 0x000fe400000006ff */
[C---:B----4-:R-:W-:Y:S02]  /*0c50*/  SHF.R.U64 R113, R8.reuse, 0x10, R9 ;  /* 0x0000001008717819 */ /* 0x050fe40000001209 */
[----:B------:R-:W-:-:S02]  /*0c60*/  SHF.L.U32 R5, R8, 0x10, RZ ;  /* 0x0000001008057819 */ /* 0x000fc400000006ff */
[----:B------:R-:W-:Y:S02]  /*0c70*/  SHF.R.U32.HI R114, RZ, 0x10, R9 ;  /* 0x00000010ff727819 */ /* 0x000fe40000011609 */
[----:B------:R-:W-:Y:S02]  /*0c80*/  SHF.L.U32 R6, R9, 0x10, RZ ;  /* 0x0000001009067819 */ /* 0x000fe400000006ff */
[C-C-:B------:R-:W-:Y:S02]  /*0c90*/  SHF.R.U64 R115, R10.reuse, 0x10, R11.reuse ;  /* 0x000000100a737819 */ /* 0x140fe4000000120b */
[----:B------:R-:W-:Y:S02]  /*0ca0*/  SHF.L.U32 R7, R10, 0x10, RZ ;  /* 0x000000100a077819 */ /* 0x000fe400000006ff */
[----:B------:R-:W-:Y:S02]  /*0cb0*/  SHF.R.U32.HI R116, RZ, 0x10, R11 ;  /* 0x00000010ff747819 */ /* 0x000fe4000001160b */
[----:B------:R-:W-:-:S02]  /*0cc0*/  SHF.L.U32 R8, R11, 0x10, RZ ;  /* 0x000000100b087819 */ /* 0x000fc400000006ff */
        /* <DEDUP_REMOVED lines=24> */
[----:B------:R-:W-:Y:S02]  /*0e50*/  CS2R R22, SRZ ;  /* 0x0000000000167805 */ /* 0x000fe4000001ff00 */
[----:B------:R-:W-:Y:S02]  /*0e60*/  MOV R21, R52 ;  /* 0x0000003400157202 */ /* 0x000fe40000000f00 */
        /* <DEDUP_REMOVED lines=21> */
.L_x_3630:
[----:B0-----:R-:W0:Y:S01]  /*0fc0*/  S2R R252, SR_TID.X ;  /* 0x0000000000fc7919 */ /* 0x001e220000002100 */
[----:B------:R-:W1:Y:S01]  /*0fd0*/  @P0 LDC.64 R56, c[0x0][0x228] ;  /* 0x00008a00ff380b82 */ /* 0x000e620000000a00 */
[----:B------:R-:W2:Y:S07]  /*0fe0*/  LDL R238, [R1] ;  /* 0x0000000001ee7983 */ /* 0x000eae0000100800 */
[----:B------:R-:W3:Y:S08]  /*0ff0*/  @P0 LDC.64 R60, c[0x0][0x228] ;  /* 0x00008a00ff3c0b82 */ /* 0x000ef00000000a00 */
[----:B------:R-:W4:Y:S08]  /*1000*/  @P0 LDC.64 R64, c[0x0][0x228] ;  /* 0x00008a00ff400b82 */ /* 0x000f300000000a00 */
[----:B------:R-:W5:Y:S01]  /*1010*/  @P0 LDC.64 R68, c[0x0][0x228] ;  /* 0x00008a00ff440b82 */ /* 0x000f620000000a00 */
[----:B0-----:R-:W-:-:S07]  /*1020*/  LOP3.LUT R58, R252, 0x7f, RZ, 0xc0, !PT ;  /* 0x0000007ffc3a7812 */ /* 0x001fce00078ec0ff */
[----:B------:R-:W0:Y:S01]  /*1030*/  @P0 LDC.64 R72, c[0x0][0x228] ;  /* 0x00008a00ff480b82 */ /* 0x000e220000000a00 */
[----:B------:R-:W-:-:S07]  /*1040*/  IMAD R157, R21, 0x500, R58 ;  /* 0x00000500159d7824 */ /* 0x000fce00078e023a */
[----:B------:R-:W0:Y:S01]  /*1050*/  @P0 LDC.64 R76, c[0x0][0x228] ;  /* 0x00008a00ff4c0b82 */ /* 0x000e220000000a00 */
[----:B------:R-:W-:-:S05]  /*1060*/  IADD3 R146, R157, 0x80, RZ ;  /* 0x000000809d927810 */ /* 0x000fca0007ffe0ff */
[----:B-1----:R-:W-:Y:S02]  /*1070*/  @P0 IMAD.WIDE.U32 R56, R146, 0x10, R56 ;  /* 0x0000001092380825 */ /* 0x002fe400078e0038 */
[----:B------:R-:W1:Y:S04]  /*1080*/  @P0 LDC.64 R80, c[0x0][0x228] ;  /* 0x00008a00ff500b82 */ /* 0x000e680000000a00 */
[----:B------:R-:W2:Y:S01]  /*1090*/  @P0 LDG.E.128 R56, desc[UR6][R56.64] ;  /* 0x0000000638380981 */ /* 0x000ea2000c1e1d00 */
[----:B------:R-:W-:-:S03]  /*10a0*/  IADD3 R191, R157, 0x100, RZ ;  /* 0x000001009dbf7810 */ /* 0x000fc60007ffe0ff */
[----:B------:R-:W1:Y:S02]  /*10b0*/  @P0 LDC.64 R88, c[0x0][0x228] ;  /* 0x00008a00ff580b82 */ /* 0x000e640000000a00 */
[----:B---3--:R-:W-:-:S06]  /*10c0*/  @P0 IMAD.WIDE.U32 R60, R191, 0x10, R60 ;  /* 0x00000010bf3c0825 */ /* 0x008fcc00078e003c */
[----:B------:R-:W3:Y:S01]  /*10d0*/  @P0 LDG.E.128 R60, desc[UR6][R60.64] ;  /* 0x000000063c3c0981 */ /* 0x000ee2000c1e1d00 */
[----:B------:R-:W-:Y:S01]  /*10e0*/  IADD3 R167, R157, 0x180, RZ ;  /* 0x000001809da77810 */ /* 0x000fe20007ffe0ff */
[----:B------:R-:W1:Y:S04]  /*10f0*/  @P0 LDC.64 R84, c[0x0][0x228] ;  /* 0x00008a00ff540b82 */ /* 0x000e680000000a00 */
[----:B----4-:R-:W-:-:S04]  /*1100*/  @P0 IMAD.WIDE.U32 R64, R167, 0x10, R64 ;  /* 0x00000010a7400825 */ /* 0x010fc800078e0040 */
[----:B------:R-:W4:Y:S02]  /*1110*/  LDC.64 R224, c[0x0][0x268] ;  /* 0x00009a00ffe07b82 */ /* 0x000f240000000a00 */
[----:B------:R-:W3:Y:S01]  /*1120*/  @P0 LDG.E.128 R64, desc[UR6][R64.64] ;  /* 0x0000000640400981 */ /* 0x000ee2000c1e1d00 */
[----:B------:R-:W-:-:S05]  /*1130*/  IADD3 R154, R157, 0x200, RZ ;  /* 0x000002009d9a7810 */ /* 0x000fca0007ffe0ff */
[----:B-----5:R-:W-:Y:S01]  /*1140*/  @P0 IMAD.WIDE.U32 R68, R154, 0x10, R68 ;  /* 0x000000109a440825 */ /* 0x020fe200078e0044 */
[----:B------:R-:W5:Y:S05]  /*1150*/  @P0 LDC.64 R92, c[0x0][0x228] ;  /* 0x00008a00ff5c0b82 */ /* 0x000f6a0000000a00 */
[----:B------:R-:W3:Y:S01]  /*1160*/  @P0 LDG.E.128 R68, desc[UR6][R68.64] ;  /* 0x0000000644440981 */ /* 0x000ee2000c1e1d00 */
[----:B------:R-:W-:Y:S02]  /*1170*/  IADD3 R155, R157, 0x280, RZ ;  /* 0x000002809d9b7810 */ /* 0x000fe40007ffe0ff */
[----:B------:R-:W5:Y:S03]  /*1180*/  @!P0 LDC.64 R144, c[0x0][0x230] ;  /* 0x00008c00ff908b82 */ /* 0x000f660000000a00 */
[----:B0-----:R-:W-:-:S05]  /*1190*/  @P0 IMAD.WIDE.U32 R72, R155, 0x10, R72 ;  /* 0x000000109b480825 */ /* 0x001fca00078e0048 */
[----:B------:R-:W0:Y:S01]  /*11a0*/  @!P0 LDC.64 R148, c[0x0][0x220] ;  /* 0x00008800ff948b82 */ /* 0x000e220000000a00 */
[----:B------:R-:W3:Y:S01]  /*11b0*/  @P0 LDG.E.128 R72, desc[UR6][R72.64] ;  /* 0x0000000648480981 */ /* 0x000ee2000c1e1d00 */
[----:B------:R-:W-:-:S05]  /*11c0*/  IADD3 R166, R157, 0x300, RZ ;  /* 0x000003009da67810 */ /* 0x000fca0007ffe0ff */
[----:B------:R-:W-:Y:S01]  /*11d0*/  @P0 IMAD.WIDE.U32 R76, R166, 0x10, R76 ;  /* 0x00000010a64c0825 */ /* 0x000fe200078e004c */
[----:B------:R-:W0:Y:S05]  /*11e0*/  LDC.64 R150, c[0x0][0x238] ;  /* 0x00008e00ff967b82 */ /* 0x000e2a0000000a00 */
[----:B------:R-:W3:Y:S01]  /*11f0*/  @P0 LDG.E.128 R76, desc[UR6][R76.64] ;  /* 0x000000064c4c0981 */ /* 0x000ee2000c1e1d00 */
[----:B------:R-:W-:Y:S02]  /*1200*/  IADD3 R156, R157, 0x380, RZ ;  /* 0x000003809d9c7810 */ /* 0x000fe40007ffe0ff */
[----:B------:R-:W-:Y:S01]  /*1210*/  @P0 MOV R188, RZ ;  /* 0x000000ff00bc0202 */ /* 0x000fe20000000f00 */
[----:B------:R-:W0:Y:S02]  /*1220*/  @!P0 LDC.64 R152, c[0x0][0x220] ;  /* 0x00008800ff988b82 */ /* 0x000e240000000a00 */
[----:B-1----:R-:W-:-:S06]  /*1230*/  @P0 IMAD.WIDE.U32 R80, R156, 0x10, R80 ;  /* 0x000000109c500825 */ /* 0x002fcc00078e0050 */
[----:B------:R-:W3:Y:S01]  /*1240*/  @P0 LDG.E.128 R80, desc[UR6][R80.64] ;  /* 0x0000000650500981 */ /* 0x000ee2000c1e1d00 */
[C---:B------:R-:W-:Y:S01]  /*1250*/  IADD3 R186, R157.reuse, 0x400, RZ ;  /* 0x000004009dba7810 */ /* 0x040fe20007ffe0ff */
[----:B----4-:R-:W-:Y:S01]  /*1260*/  IMAD.WIDE.U32 R134, R146, 0x8, R224 ;  /* 0x0000000892867825 */ /* 0x010fe200078e00e0 */
[----:B------:R-:W-:-:S03]  /*1270*/  @P0 LEA R84, P1, R157, R84, 0x4 ;  /* 0x000000549d540211 */ /* 0x000fc600078220ff */
[----:B------:R-:W-:Y:S01]  /*1280*/  @P0 IMAD.WIDE.U32 R88, R186, 0x10, R88 ;  /* 0x00000010ba580825 */ /* 0x000fe200078e0058 */
[C---:B------:R-:W-:Y:S01]  /*1290*/  @P0 LEA.HI.X R85, R157.reuse, R85, RZ, 0x4, P1 ;  /* 0x000000559d550211 */ /* 0x040fe200008f24ff */
[----:B------:R-:W4:Y:S01]  /*12a0*/  LDG.E.64 R134, desc[UR6][R134.64] ;  /* 0x0000000686867981 */ /* 0x000f22000c1e1b00 */
[----:B------:R-:W-:Y:S01]  /*12b0*/  IADD3 R187, R157, 0x480, RZ ;  /* 0x000004809dbb7810 */ /* 0x000fe20007ffe0ff */
[----:B------:R-:W-:Y:S02]  /*12c0*/  IMAD.WIDE.U32 R138, R167, 0x8, R224 ;  /* 0x00000008a78a7825 */ /* 0x000fe400078e00e0 */
[----:B------:R-:W3:Y:S02]  /*12d0*/  @P0 LDG.E.128 R88, desc[UR6][R88.64] ;  /* 0x0000000658580981 */ /* 0x000ee4000c1e1d00 */
[----:B-----5:R-:W-:Y:S02]  /*12e0*/  @P0 IMAD.WIDE.U32 R92, R187, 0x10, R92 ;  /* 0x00000010bb5c0825 */ /* 0x020fe400078e005c */
[----:B------:R-:W5:Y:S02]  /*12f0*/  @P0 LDG.E.128 R84, desc[UR6][R84.64] ;  /* 0x0000000654540981 */ /* 0x000f64000c1e1d00 */
[----:B------:R-:W-:-:S02]  /*1300*/  IMAD.WIDE.U32 R136, R191, 0x8, R224 ;  /* 0x00000008bf887825 */ /* 0x000fc400078e00e0 */
[----:B------:R-:W5:Y:S02]  /*1310*/  @P0 LDG.E.128 R92, desc[UR6][R92.64] ;  /* 0x000000065c5c0981 */ /* 0x000f64000c1e1d00 */
[----:B------:R-:W-:Y:S02]  /*1320*/  IMAD.WIDE.U32 R140, R154, 0x8, R224 ;  /* 0x000000089a8c7825 */ /* 0x000fe400078e00e0 */
[----:B------:R-:W5:Y:S02]  /*1330*/  LDG.E.64 R136, desc[UR6][R136.64] ;  /* 0x0000000688887981 */ /* 0x000f64000c1e1b00 */
[----:B------:R-:W-:Y:S02]  /*1340*/  @!P0 IMAD.WIDE R144, R21, 0x4, R144 ;  /* 0x0000000415908825 */ /* 0x000fe400078e0290 */
[----:B------:R-:W2:Y:S04]  /*1350*/  LDG.E.64 R140, desc[UR6][R140.64] ;  /* 0x000000068c8c7981 */ /* 0x000ea8000c1e1b00 */
[----:B------:R1:W3:Y:S01]  /*1360*/  @!P0 LDG.E R188, desc[UR6][R144.64] ;  /* 0x0000000690bc8981 */ /* 0x0002e2000c1e1900 */
[----:B0-----:R-:W-:-:S03]  /*1370*/  @!P0 IMAD.WIDE.U32 R148, R146, 0x10, R148 ;  /* 0x0000001092948825 */ /* 0x001fc600078e0094 */
[----:B------:R-:W5:Y:S01]  /*1380*/  LDG.E.64 R138, desc[UR6][R138.64] ;  /* 0x000000068a8a7981 */ /* 0x000f62000c1e1b00 */
[----:B------:R-:W-:-:S04]  /*1390*/  IMAD.WIDE.U32 R146, R186, 0x8, R224 ;  /* 0x00000008ba927825 */ /* 0x000fc800078e00e0 */
[--C-:B-1----:R-:W-:Y:S02]  /*13a0*/  IMAD.WIDE.U32 R144, R166, 0x8, R224.reuse ;  /* 0x00000008a6907825 */ /* 0x102fe400078e00e0 */
[----:B------:R-:W3:Y:S02]  /*13b0*/  LDG.E.64 R146, desc[UR6][R146.64] ;  /* 0x0000000692927981 */ /* 0x000ee4000c1e1b00 */
[----:B------:R-:W-:Y:S02]  /*13c0*/  IMAD.WIDE.U32 R142, R155, 0x8, R224 ;  /* 0x000000089b8e7825 */ /* 0x000fe400078e00e0 */
[----:B------:R-:W5:Y:S02]  /*13d0*/  LDG.E.64 R144, desc[UR6][R144.64] ;  /* 0x0000000690907981 */ /* 0x000f64000c1e1b00 */
[----:B------:R-:W-:Y:S02]  /*13e0*/  IMAD.WIDE R150, R21, 0x4, R150 ;  /* 0x0000000415967825 */ /* 0x000fe400078e0296 */
[----:B------:R-:W3:Y:S04]  /*13f0*/  LDG.E.64 R142, desc[UR6][R142.64] ;  /* 0x000000068e8e7981 */ /* 0x000ee8000c1e1b00 */
[----:B------:R-:W3:Y:S01]  /*1400*/  LDG.E R168, desc[UR6][R150.64] ;  /* 0x0000000696a87981 */ /* 0x000ee2000c1e1900 */
[----:B------:R-:W-:-:S03]  /*1410*/  @!P0 IMAD.WIDE.U32 R152, R191, 0x10, R152 ;  /* 0x00000010bf988825 */ /* 0x000fc600078e0098 */
[----:B------:R0:W3:Y:S02]  /*1420*/  @!P0 LDG.E.128 R56, desc[UR6][R148.64] ;  /* 0x0000000694388981 */ /* 0x0000e4000c1e1d00 */
[----:B0-----:R-:W-:Y:S02]  /*1430*/  IMAD.WIDE.U32 R148, R157, 0x8, R224 ;  /* 0x000000089d947825 */ /* 0x001fe400078e00e0 */
[----:B------:R0:W3:Y:S04]  /*1440*/  @!P0 LDG.E.128 R60, desc[UR6][R152.64] ;  /* 0x00000006983c8981 */ /* 0x0000e8000c1e1d00 */
[----:B------:R-:W3:Y:S01]  /*1450*/  LDG.E.64 R148, desc[UR6][R148.64] ;  /* 0x0000000694947981 */ /* 0x000ee2000c1e1b00 */
[----:B0-----:R-:W0:Y:S02]  /*1460*/  @!P0 LDC.64 R152, c[0x0][0x220] ;  /* 0x00008800ff988b82 */ /* 0x001e240000000a00 */
[----:B0-----:R-:W-:-:S05]  /*1470*/  @!P0 IMAD.WIDE.U32 R152, R167, 0x10, R152 ;  /* 0x00000010a7988825 */ /* 0x001fca00078e0098 */
[----:B------:R0:W3:Y:S02]  /*1480*/  @!P0 LDG.E.128 R64, desc[UR6][R152.64] ;  /* 0x0000000698408981 */ /* 0x0000e4000c1e1d00 */
[----:B0-----:R-:W0:Y:S02]  /*1490*/  @!P0 LDC.64 R152, c[0x0][0x220] ;  /* 0x00008800ff988b82 */ /* 0x001e240000000a00 */
[----:B0-----:R-:W-:-:S05]  /*14a0*/  @!P0 IMAD.WIDE.U32 R152, R154, 0x10, R152 ;  /* 0x000000109a988825 */ /* 0x001fca00078e0098 */
[----:B------:R0:W3:Y:S02]  /*14b0*/  @!P0 LDG.E.128 R68, desc[UR6][R152.64] ;  /* 0x0000000698448981 */ /* 0x0000e4000c1e1d00 */
[----:B0-----:R-:W0:Y:S02]  /*14c0*/  @!P0 LDC.64 R152, c[0x0][0x220] ;  /* 0x00008800ff988b82 */ /* 0x001e240000000a00 */
[----:B0-----:R-:W-:-:S06]  /*14d0*/  @!P0 IMAD.WIDE.U32 R152, R155, 0x10, R152 ;  /* 0x000000109b988825 */ /* 0x001fcc00078e0098 */
[----:B------:R-:W0:Y:S01]  /*14e0*/  @!P0 LDC.64 R154, c[0x0][0x220] ;  /* 0x00008800ff9a8b82 */ /* 0x000e220000000a00 */
[----:B------:R1:W3:Y:S07]  /*14f0*/  @!P0 LDG.E.128 R72, desc[UR6][R152.64] ;  /* 0x0000000698488981 */ /* 0x0002ee000c1e1d00 */
[----:B-1----:R-:W1:Y:S02]  /*1500*/  @!P0 LDC.64 R152, c[0x0][0x220] ;  /* 0x00008800ff988b82 */ /* 0x002e640000000a00 */
[----:B-1----:R-:W-:-:S06]  /*1510*/  @!P0 IMAD.WIDE.U32 R152, R166, 0x10, R152 ;  /* 0x00000010a6988825 */ /* 0x002fcc00078e0098 */
[----:B------:R-:W1:Y:S01]  /*1520*/  @!P0 LDC.64 R166, c[0x0][0x220] ;  /* 0x00008800ffa68b82 */ /* 0x000e620000000a00 */
[----:B------:R4:W3:Y:S01]  /*1530*/  @!P0 LDG.E.128 R76, desc[UR6][R152.64] ;  /* 0x00000006984c8981 */ /* 0x0008e2000c1e1d00 */
[----:B0-----:R-:W-:-:S05]  /*1540*/  @!P0 IMAD.WIDE.U32 R154, R156, 0x10, R154 ;  /* 0x000000109c9a8825 */ /* 0x001fca00078e009a */
[----:B------:R0:W3:Y:S01]  /*1550*/  @!P0 LDG.E.128 R80, desc[UR6][R154.64] ;  /* 0x000000069a508981 */ /* 0x0000e2000c1e1d00 */
[----:B----4-:R-:W4:Y:S08]  /*1560*/  @!P0 LDC.64 R152, c[0x0][0x220] ;  /* 0x00008800ff988b82 */ /* 0x010f300000000a00 */
[----:B0-----:R-:W0:Y:S02]  /*1570*/  @!P0 LDC.64 R154, c[0x0][0x220] ;  /* 0x00008800ff9a8b82 */ /* 0x001e240000000a00 */
[----:B0-----:R-:W-:-:S05]  /*1580*/  @!P0 IMAD.WIDE.U32 R154, R186, 0x10, R154 ;  /* 0x00000010ba9a8825 */ /* 0x001fca00078e009a */
[----:B------:R-:W3:Y:S01]  /*1590*/  @!P0 LDG.E.128 R88, desc[UR6][R154.64] ;  /* 0x000000069a588981 */ /* 0x000ee2000c1e1d00 */
[----:B----4-:R-:W-:-:S04]  /*15a0*/  @!P0 LEA R152, P1, R157, R152, 0x4 ;  /* 0x000000989d988211 */ /* 0x010fc800078220ff */
[----:B------:R-:W-:Y:S02]  /*15b0*/  @!P0 LEA.HI.X R153, R157, R153, RZ, 0x4, P1 ;  /* 0x000000999d998211 */ /* 0x000fe400008f24ff */
[----:B------:R-:W-:Y:S02]  /*15c0*/  LOP3.LUT P1, RZ, R180, 0xff, RZ, 0xc0, !PT ;  /* 0x000000ffb4ff7812 */ /* 0x000fe4000782c0ff */
[----:B------:R-:W-:Y:S01]  /*15d0*/  MOV R180, R134 ;  /* 0x0000008600b47202 */ /* 0x000fe20000000f00 */
[----:B------:R0:W4:Y:S01]  /*15e0*/  @!P0 LDG.E.128 R84, desc[UR6][R152.64] ;  /* 0x0000000698548981 */ /* 0x000122000c1e1d00 */
[--C-:B------:R-:W-:Y:S02]  /*15f0*/  SHF.R.U32.HI R186, RZ, 0x10, R135.reuse ;  /* 0x00000010ffba7819 */ /* 0x100fe40000011687 */
[----:B0-----:R-:W-:Y:S02]  /*1600*/  SHF.R.U64 R152, R134, 0x10, R135 ;  /* 0x0000001086987819 */ /* 0x001fe40000001287 */
[----:B------:R-:W-:Y:S01]  /*1610*/  MOV R153, R135 ;  /* 0x0000008700997202 */ /* 0x000fe20000000f00 */
[----:B-1----:R-:W-:-:S05]  /*1620*/  @!P0 IMAD.WIDE.U32 R134, R187, 0x10, R166 ;  /* 0x00000010bb868825 */ /* 0x002fca00078e00a6 */
[----:B------:R0:W4:Y:S01]  /*1630*/  @!P0 LDG.E.128 R92, desc[UR6][R134.64] ;  /* 0x00000006865c8981 */ /* 0x000122000c1e1d00 */
[----:B------:R-:W-:Y:S01]  /*1640*/  IMAD.WIDE.U32 R150, R187, 0x8, R224 ;  /* 0x00000008bb967825 */ /* 0x000fe200078e00e0 */
[----:B--2---:R-:W-:Y:S02]  /*1650*/  MOV R166, R140 ;  /* 0x0000008c00a67202 */ /* 0x004fe40000000f00 */
[----:B------:R-:W-:Y:S02]  /*1660*/  SHF.R.U32.HI R187, RZ, 0x10, R141 ;  /* 0x00000010ffbb7819 */ /* 0x000fe4000001168d */
[----:B-----5:R-:W-:Y:S02]  /*1670*/  MOV R228, R144 ;  /* 0x0000009000e47202 */ /* 0x020fe40000000f00 */
[----:B------:R-:W-:Y:S02]  /*1680*/  SHF.R.U64 R229, R144, 0x10, R145 ;  /* 0x0000001090e57819 */ /* 0x000fe40000001291 */
[----:B------:R-:W-:-:S02]  /*1690*/  MOV R230, R145 ;  /* 0x0000009100e67202 */ /* 0x000fc40000000f00 */
[----:B0-----:R-:W-:Y:S02]  /*16a0*/  SHF.R.U64 R135, R140, 0x10, R141 ;  /* 0x000000108c877819 */ /* 0x001fe4000000128d */
[----:B------:R-:W-:Y:S02]  /*16b0*/  SHF.R.U32.HI R232, RZ, 0x10, R145 ;  /* 0x00000010ffe87819 */ /* 0x000fe40000011691 */
[----:B---3--:R-:W-:Y:S02]  /*16c0*/  MOV R231, R147 ;  /* 0x0000009300e77202 */ /* 0x008fe40000000f00 */
[----:B------:R-:W-:Y:S02]  /*16d0*/  SHF.R.U32.HI R233, RZ, 0x10, R147 ;  /* 0x00000010ffe97819 */ /* 0x000fe40000011693 */
[----:B------:R-:W-:Y:S02]  /*16e0*/  MOV R226, R143 ;  /* 0x0000008f00e27202 */ /* 0x000fe40000000f00 */
[----:B------:R-:W-:Y:S01]  /*16f0*/  SHF.R.U32.HI R227, RZ, 0x10, R143 ;  /* 0x00000010ffe37819 */ /* 0x000fe2000001168f */
[----:B------:R-:W-:Y:S01]  /*1700*/  IMAD.WIDE.U32 R156, R156, 0x8, R224 ;  /* 0x000000089c9c7825 */ /* 0x000fe200078e00e0 */
[----:B------:R-:W-:Y:S01]  /*1710*/  MOV R140, R141 ;  /* 0x0000008d008c7202 */ /* 0x000fe20000000f00 */
[----:B------:R-:W2:Y:S01]  /*1720*/  LDG.E.64 R150, desc[UR6][R150.64] ;  /* 0x0000000696967981 */ /* 0x000ea2000c1e1b00 */
[----:B------:R-:W0:Y:S01]  /*1730*/  @P0 MUFU.RCP R141, R3 ;  /* 0x00000003008d0308 */ /* 0x000e220000001000 */
[----:B------:R-:W-:-:S02]  /*1740*/  MOV R145, R146 ;  /* 0x0000009200917202 */ /* 0x000fc40000000f00 */
[----:B------:R-:W-:Y:S01]  /*1750*/  SHF.R.U64 R146, R146, 0x10, R147 ;  /* 0x0000001092927819 */ /* 0x000fe20000001293 */
[----:B------:R-:W3:Y:S04]  /*1760*/  LDG.E.64 R156, desc[UR6][R156.64] ;  /* 0x000000069c9c7981 */ /* 0x000ee8000c1e1b00 */
[----:B------:R-:W1:Y:S01]  /*1770*/  @P0 MUFU.RCP R144, R4 ;  /* 0x0000000400900308 */ /* 0x000e620000001000 */
[----:B------:R-:W-:-:S07]  /*1780*/  SHF.R.U64 R167, R142, 0x10, R143 ;  /* 0x000000108ea77819 */ /* 0x000fce000000128f */
[----:B------:R-:W5:Y:S08]  /*1790*/  @P0 MUFU.RCP R147, R112 ;  /* 0x0000007000930308 */ /* 0x000f700000001000 */
[----:B------:R-:W5:Y:S01]  /*17a0*/  @P0 MUFU.RCP R143, R111 ;  /* 0x0000006f008f0308 */ /* 0x000f620000001000 */
[----:B------:R-:W-:-:S04]  /*17b0*/  @P0 FADD.FTZ R134, -R245, R56 ;  /* 0x00000038f5860221 */ /* 0x000fc80000010100 */
[----:B0-----:R-:W-:Y:S01]  /*17c0*/  @P0 FMUL.FTZ R134, R134, R141 ;  /* 0x0000008d86860220 */ /* 0x001fe20000410000 */
[----:B------:R-:W-:-:S04]  /*17d0*/  @!P0 FADD.FTZ R141, R56, -R188 ;  /* 0x800000bc388d8221 */ /* 0x000fc80000010000 */
[----:B------:R-:W-:Y:S01]  /*17e0*/  @!P0 FMUL.FTZ R134, R168, R141 ;  /* 0x0000008da8868220 */ /* 0x000fe20000410000 */
[----:B------:R-:W-:Y:S01]  /*17f0*/  @P0 FADD.FTZ R141, -R243, R58 ;  /* 0x0000003af38d0221 */ /* 0x000fe20000010100 */
[----:B------:R-:W-:-:S03]  /*1800*/  MOV R225, R142 ;  /* 0x0000008e00e17202 */ /* 0x000fc60000000f00 */
[----:B-1----:R-:W-:Y:S01]  /*1810*/  @P0 FMUL.FTZ R141, R141, R144 ;  /* 0x000000908d8d0220 */ /* 0x002fe20000410000 */
[----:B------:R-:W-:Y:S01]  /*1820*/  @P0 FADD.FTZ R144, -R242, R59 ;  /* 0x0000003bf2900221 */ /* 0x000fe20000010100 */
[----:B------:R-:W-:Y:S02]  /*1830*/  MOV R234, R148 ;  /* 0x0000009400ea7202 */ /* 0x000fe40000000f00 */
[----:B------:R-:W-:Y:S02]  /*1840*/  SHF.R.U64 R235, R148, 0x10, R149 ;  /* 0x0000001094eb7819 */ /* 0x000fe40000001295 */
[----:B------:R-:W0:Y:S01]  /*1850*/  @P0 MUFU.RCP R148, R5 ;  /* 0x0000000500940308 */ /* 0x000e220000001000 */
[----:B------:R-:W-:Y:S01]  /*1860*/  @P0 FADD.FTZ R142, -R244, R57 ;  /* 0x00000039f48e0221 */ /* 0x000fe20000010100 */
[----:B-----5:R-:W-:-:S03]  /*1870*/  @P0 FMUL.FTZ R144, R144, R147 ;  /* 0x0000009390900220 */ /* 0x020fc60000410000 */
[----:B------:R-:W-:-:S03]  /*1880*/  @P0 FMUL.FTZ R142, R142, R143 ;  /* 0x0000008f8e8e0220 */ /* 0x000fc60000410000 */
[----:B------:R-:W1:Y:S01]  /*1890*/  @P0 MUFU.RCP R147, R113 ;  /* 0x0000007100930308 */ /* 0x000e620000001000 */
[----:B------:R-:W-:-:S04]  /*18a0*/  @!P0 FADD.FTZ R143, R58, -R188 ;  /* 0x800000bc3a8f8221 */ /* 0x000fc80000010000 */
[----:B------:R-:W-:-:S03]  /*18b0*/  @!P0 FMUL.FTZ R141, R168, R143 ;  /* 0x0000008fa88d8220 */ /* 0x000fc60000410000 */
[----:B------:R-:W5:Y:S01]  /*18c0*/  @P0 MUFU.RCP R58, R6 ;  /* 0x00000006003a0308 */ /* 0x000f620000001000 */
[----:B------:R-:W-:-:S04]  /*18d0*/  @P0 FADD.FTZ R143, -R241, R60 ;  /* 0x0000003cf18f0221 */ /* 0x000fc80000010100 */
[----:B0-----:R-:W-:Y:S01]  /*18e0*/  @P0 FMUL.FTZ R143, R143, R148 ;  /* 0x000000948f8f0220 */ /* 0x001fe20000410000 */
[----:B------:R-:W-:-:S04]  /*18f0*/  @P0 FADD.FTZ R148, -R240, R61 ;  /* 0x0000003df0940221 */ /* 0x000fc80000010100 */
[----:B-1----:R-:W-:Y:S01]  /*1900*/  @P0 FMUL.FTZ R148, R148, R147 ;  /* 0x0000009394940220 */ /* 0x002fe20000410000 */
[----:B------:R-:W-:Y:S01]  /*1910*/  @P0 FADD.FTZ R147, -R239, R62 ;  /* 0x0000003eef930221 */ /* 0x000fe20000010100 */
[----:B------:R-:W-:-:S03]  /*1920*/  @!P0 FADD.FTZ R59, R59, -R188 ;  /* 0x800000bc3b3b8221 */ /* 0x000fc60000010000 */
[----:B-----5:R-:W-:Y:S02]  /*1930*/  @P0 FMUL.FTZ R147, R147, R58 ;  /* 0x0000003a93930220 */ /* 0x020fe40000410000 */
[----:B------:R-:W0:Y:S01]  /*1940*/  @P0 MUFU.RCP R58, R7 ;  /* 0x00000007003a0308 */ /* 0x000e220000001000 */
[----:B------:R-:W-:Y:S01]  /*1950*/  @!P0 FMUL.FTZ R144, R168, R59 ;  /* 0x0000003ba8908220 */ /* 0x000fe20000410000 */
[--C-:B------:R-:W-:Y:S01]  /*1960*/  @!P0 FADD.FTZ R57, R57, -R188.reuse ;  /* 0x800000bc39398221 */ /* 0x100fe20000010000 */
[----:B------:R-:W-:-:S05]  /*1970*/  @!P0 FADD.FTZ R61, R61, -R188 ;  /* 0x800000bc3d3d8221 */ /* 0x000fca0000010000 */
[----:B------:R-:W1:Y:S01]  /*1980*/  @P0 MUFU.RCP R59, R114 ;  /* 0x00000072003b0308 */ /* 0x000e620000001000 */
[----:B------:R-:W-:Y:S01]  /*1990*/  @!P0 FMUL.FTZ R142, R168, R57 ;  /* 0x00000039a88e8220 */ /* 0x000fe20000410000 */
[----:B------:R-:W-:Y:S01]  /*19a0*/  @!P0 FADD.FTZ R57, R60, -R188 ;  /* 0x800000bc3c398221 */ /* 0x000fe20000010000 */
[----:B------:R-:W-:Y:S01]  /*19b0*/  @!P0 FMUL.FTZ R148, R168, R61 ;  /* 0x0000003da8948220 */ /* 0x000fe20000410000 */
[----:B------:R-:W-:-:S04]  /*19c0*/  @P0 FADD.FTZ R61, -R222, R64 ;  /* 0x00000040de3d0221 */ /* 0x000fc80000010100 */
[----:B------:R-:W5:Y:S01]  /*19d0*/  @P0 MUFU.RCP R60, R115 ;  /* 0x00000073003c0308 */ /* 0x000f620000001000 */
[----:B------:R-:W-:Y:S01]  /*19e0*/  @!P0 FMUL.FTZ R143, R168, R57 ;  /* 0x00000039a88f8220 */ /* 0x000fe20000410000 */
[----:B0-----:R-:W-:Y:S01]  /*19f0*/  @P0 FMUL.FTZ R61, R61, R58 ;  /* 0x0000003a3d3d0220 */ /* 0x001fe20000410000 */
[----:B------:R-:W-:Y:S01]  /*1a00*/  @!P0 FADD.FTZ R57, R62, -R188 ;  /* 0x800000bc3e398221 */ /* 0x000fe20000010000 */
[----:B------:R-:W-:Y:S01]  /*1a10*/  @P0 FADD.FTZ R62, -R223, R63 ;  /* 0x0000003fdf3e0221 */ /* 0x000fe20000010100 */
[----:B------:R-:W-:-:S03]  /*1a20*/  @!P0 FADD.FTZ R63, R63, -R188 ;  /* 0x800000bc3f3f8221 */ /* 0x000fc60000010000 */
[----:B------:R-:W0:Y:S01]  /*1a30*/  @P0 MUFU.RCP R58, R8 ;  /* 0x00000008003a0308 */ /* 0x000e220000001000 */
[----:B------:R-:W-:Y:S01]  /*1a40*/  @!P0 FMUL.FTZ R147, R168, R57 ;  /* 0x00000039a8938220 */ /* 0x000fe20000410000 */
[----:B-1----:R-:W-:Y:S01]  /*1a50*/  @P0 FMUL.FTZ R62, R62, R59 ;  /* 0x0000003b3e3e0220 */ /* 0x002fe20000410000 */
[----:B------:R-:W-:Y:S01]  /*1a60*/  @!P0 FADD.FTZ R57, R64, -R188 ;  /* 0x800000bc40398221 */ /* 0x000fe20000010000 */
[----:B------:R-:W-:Y:S01]  /*1a70*/  @!P0 FMUL.FTZ R62, R168, R63 ;  /* 0x0000003fa83e8220 */ /* 0x000fe20000410000 */
[----:B------:R-:W-:Y:S01]  /*1a80*/  @P0 FADD.FTZ R63, -R221, R65 ;  /* 0x00000041dd3f0221 */ /* 0x000fe20000010100 */
[----:B------:R-:W-:Y:S01]  /*1a90*/  @!P0 FADD.FTZ R65, R65, -R188 ;  /* 0x800000bc41418221 */ /* 0x000fe20000010000 */
[C---:B------:R-:W-:Y:S02]  /*1aa0*/  @!P0 FMUL.FTZ R61, R168.reuse, R57 ;  /* 0x00000039a83d8220 */ /* 0x040fe40000410000 */
[----:B-----5:R-:W-:Y:S01]  /*1ab0*/  @P0 FMUL.FTZ R63, R63, R60 ;  /* 0x0000003c3f3f0220 */ /* 0x020fe20000410000 */
[----:B------:R-:W1:Y:S01]  /*1ac0*/  @P0 MUFU.RCP R57, R116 ;  /* 0x0000007400390308 */ /* 0x000e620000001000 */
[----:B------:R-:W-:Y:S01]  /*1ad0*/  @!P0 FMUL.FTZ R63, R168, R65 ;  /* 0x00000041a83f8220 */ /* 0x000fe20000410000 */
[----:B------:R-:W-:-:S04]  /*1ae0*/  @P0 FADD.FTZ R65, -R220, R66 ;  /* 0x00000042dc410221 */ /* 0x000fc80000010100 */
[----:B0-----:R-:W-:Y:S02]  /*1af0*/  @P0 FMUL.FTZ R65, R65, R58 ;  /* 0x0000003a41410220 */ /* 0x001fe40000410000 */
[----:B------:R-:W0:Y:S01]  /*1b00*/  @P0 MUFU.RCP R58, R9 ;  /* 0x00000009003a0308 */ /* 0x000e220000001000 */
[----:B------:R-:W-:Y:S01]  /*1b10*/  @P0 FADD.FTZ R64, -R219, R67 ;  /* 0x00000043db400221 */ /* 0x000fe20000010100 */
[----:B------:R-:W-:-:S03]  /*1b20*/  @!P0 FADD.FTZ R67, R67, -R188 ;  /* 0x800000bc43438221 */ /* 0x000fc60000010000 */
[----:B-1----:R-:W-:-:S03]  /*1b30*/  @P0 FMUL.FTZ R64, R64, R57 ;  /* 0x0000003940400220 */ /* 0x002fc60000410000 */
[----:B------:R-:W1:Y:S01]  /*1b40*/  @P0 MUFU.RCP R59, R117 ;  /* 0x00000075003b0308 */ /* 0x000e620000001000 */
[----:B------:R-:W-:Y:S01]  /*1b50*/  @!P0 FMUL.FTZ R64, R168, R67 ;  /* 0x00000043a8408220 */ /* 0x000fe20000410000 */
[----:B------:R-:W-:-:S04]  /*1b60*/  @P0 FADD.FTZ R67, -R218, R68 ;  /* 0x00000044da430221 */ /* 0x000fc80000010100 */
[----:B0-----:R-:W-:Y:S02]  /*1b70*/  @P0 FMUL.FTZ R67, R67, R58 ;  /* 0x0000003a43430220 */ /* 0x001fe40000410000 */
[----:B------:R-:W0:Y:S01]  /*1b80*/  @P0 MUFU.RCP R58, R10 ;  /* 0x0000000a003a0308 */ /* 0x000e220000001000 */
[----:B------:R-:W-:Y:S01]  /*1b90*/  @!P0 FADD.FTZ R57, R66, -R188 ;  /* 0x800000bc42398221 */ /* 0x000fe20000010000 */
[----:B------:R-:W-:Y:S01]  /*1ba0*/  @P0 FADD.FTZ R66, -R217, R69 ;  /* 0x00000045d9420221 */ /* 0x000fe20000010100 */
[----:B------:R-:W-:-:S03]  /*1bb0*/  @!P0 FADD.FTZ R69, R69, -R188 ;  /* 0x800000bc45458221 */ /* 0x000fc60000010000 */
[----:B-1----:R-:W-:Y:S01]  /*1bc0*/  @P0 FMUL.FTZ R66, R66, R59 ;  /* 0x0000003b42420220 */ /* 0x002fe20000410000 */
[----:B------:R-:W-:Y:S01]  /*1bd0*/  @!P0 FMUL.FTZ R66, R168, R69 ;  /* 0x00000045a8428220 */ /* 0x000fe20000410000 */
[----:B------:R-:W1:Y:S01]  /*1be0*/  @P0 MUFU.RCP R59, R118 ;  /* 0x00000076003b0308 */ /* 0x000e620000001000 */
[----:B------:R-:W-:Y:S01]  /*1bf0*/  @P0 FADD.FTZ R69, -R216, R70 ;  /* 0x00000046d8450221 */ /* 0x000fe20000010100 */
[----:B------:R-:W-:-:S03]  /*1c00*/  @!P0 FMUL.FTZ R65, R168, R57 ;  /* 0x00000039a8418220 */ /* 0x000fc60000410000 */
[----:B0-----:R-:W-:-:S03]  /*1c10*/  @P0 FMUL.FTZ R69, R69, R58 ;  /* 0x0000003a45450220 */ /* 0x001fc60000410000 */
        /* <DEDUP_REMOVED lines=78> */
[----:B------:R-:W-:Y:S01]  /*2100*/  @!P0 FMUL.FTZ R81, R168, R57 ;  /* 0x00000039a8518220 */ /* 0x000fe20000410000 */
[----:B------:R-:W-:Y:S02]  /*2110*/  @!P0 FADD.FTZ R57, R88, -R188 ;  /* 0x800000bc58398221 */ /* 0x000fe40000010000 */
[----:B0-----:R-:W-:-:S03]  /*2120*/  @P0 FMUL.FTZ R89, R89, R58 ;  /* 0x0000003a59590220 */ /* 0x001fc60000410000 */
[----:B------:R-:W0:Y:S01]  /*2130*/  @P0 MUFU.RCP R58, R127 ;  /* 0x0000007f003a0308 */ /* 0x000e220000001000 */
[----:B------:R-:W-:Y:S01]  /*2140*/  @!P0 FMUL.FTZ R83, R168, R57 ;  /* 0x00000039a8538220 */ /* 0x000fe20000410000 */
[----:B------:R-:W-:Y:S01]  /*2150*/  @P0 FADD.FTZ R88, -R200, R90 ;  /* 0x0000005ac8580221 */ /* 0x000fe20000010100 */
[----:B------:R-:W-:Y:S01]  /*2160*/  @!P0 FADD.FTZ R57, R90, -R188 ;  /* 0x800000bc5a398221 */ /* 0x000fe20000010000 */
[----:B------:R-:W-:-:S04]  /*2170*/  @P0 FADD.FTZ R90, -R198, R92 ;  /* 0x0000005cc65a0221 */ /* 0x000fc80000010100 */
[----:B------:R-:W5:Y:S01]  /*2180*/  @P0 MUFU.RCP R251, R18 ;  /* 0x0000001200fb0308 */ /* 0x000f620000001000 */
[----:B------:R-:W-:Y:S01]  /*2190*/  @!P0 FADD.FTZ R91, R91, -R188 ;  /* 0x800000bc5b5b8221 */ /* 0x000fe20000010000 */
[----:B-1----:R-:W-:-:S03]  /*21a0*/  @P0 FMUL.FTZ R90, R90, R59 ;  /* 0x0000003b5a5a0220 */ /* 0x002fc60000410000 */
[----:B------:R-:W-:Y:S01]  /*21b0*/  @!P0 FMUL.FTZ R89, R168, R91 ;  /* 0x0000005ba8598220 */ /* 0x000fe20000410000 */
[----:B------:R-:W-:Y:S02]  /*21c0*/  @P0 FADD.FTZ R91, -R197, R93 ;  /* 0x0000005dc55b0221 */ /* 0x000fe40000010100 */
[----:B------:R-:W1:Y:S02]  /*21d0*/  @P0 MUFU.RCP R59, R20 ;  /* 0x00000014003b0308 */ /* 0x000e640000001000 */
[----:B0-----:R-:W-:-:S06]  /*21e0*/  @P0 FMUL.FTZ R91, R91, R58 ;  /* 0x0000003a5b5b0220 */ /* 0x001fcc0000410000 */
[----:B------:R-:W0:Y:S01]  /*21f0*/  @P0 MUFU.RCP R60, R128 ;  /* 0x00000080003c0308 */ /* 0x000e220000001000 */
[----:B----4-:R-:W-:Y:S01]  /*2200*/  @!P0 FADD.FTZ R93, R93, -R188 ;  /* 0x800000bc5d5d8221 */ /* 0x010fe20000010000 */
[----:B-----5:R-:W-:Y:S01]  /*2210*/  @P0 FMUL.FTZ R88, R88, R251 ;  /* 0x000000fb58580220 */ /* 0x020fe20000410000 */
[----:B------:R-:W-:-:S05]  /*2220*/  @!P0 FMUL.FTZ R88, R168, R57 ;  /* 0x00000039a8588220 */ /* 0x000fca0000410000 */
[----:B------:R-:W4:Y:S01]  /*2230*/  @P0 MUFU.RCP R58, R0 ;  /* 0x00000000003a0308 */ /* 0x000f220000001000 */
[----:B------:R-:W-:Y:S01]  /*2240*/  @!P0 FADD.FTZ R57, R92, -R188 ;  /* 0x800000bc5c398221 */ /* 0x000fe20000010000 */
[----:B------:R-:W-:Y:S01]  /*2250*/  @!P0 FMUL.FTZ R91, R168, R93 ;  /* 0x0000005da85b8220 */ /* 0x000fe20000410000 */
[----:B------:R-:W-:Y:S01]  /*2260*/  @P0 FADD.FTZ R92, -R196, R94 ;  /* 0x0000005ec45c0221 */ /* 0x000fe20000010100 */
[----:B------:R-:W-:Y:S01]  /*2270*/  @P0 FADD.FTZ R93, -R195, R95 ;  /* 0x0000005fc35d0221 */ /* 0x000fe20000010100 */
[--C-:B------:R-:W-:Y:S01]  /*2280*/  @!P0 FADD.FTZ R95, R95, -R188.reuse ;  /* 0x800000bc5f5f8221 */ /* 0x100fe20000010000 */
[----:B------:R-:W-:Y:S01]  /*2290*/  @!P0 FMUL.FTZ R90, R168, R57 ;  /* 0x00000039a85a8220 */ /* 0x000fe20000410000 */
[----:B-1----:R-:W-:Y:S01]  /*22a0*/  @P0 FMUL.FTZ R92, R92, R59 ;  /* 0x0000003b5c5c0220 */ /* 0x002fe20000410000 */
[----:B------:R-:W-:Y:S01]  /*22b0*/  @!P0 FADD.FTZ R57, R94, -R188 ;  /* 0x800000bc5e398221 */ /* 0x000fe20000010000 */
[----:B0-----:R-:W-:Y:S01]  /*22c0*/  @P0 FMUL.FTZ R93, R93, R60 ;  /* 0x0000003c5d5d0220 */ /* 0x001fe20000410000 */
[----:B------:R-:W0:Y:S01]  /*22d0*/  @P0 MUFU.RCP R59, R109 ;  /* 0x0000006d003b0308 */ /* 0x000e220000001000 */
[----:B------:R-:W-:Y:S01]  /*22e0*/  @!P0 FMUL.FTZ R93, R168, R95 ;  /* 0x0000005fa85d8220 */ /* 0x000fe20000410000 */
[----:B------:R-:W-:Y:S01]  /*22f0*/  @P0 FADD.FTZ R95, -R238, R84 ;  /* 0x00000054ee5f0221 */ /* 0x000fe20000010100 */
[----:B------:R-:W-:-:S03]  /*2300*/  @!P0 FMUL.FTZ R92, R168, R57 ;  /* 0x00000039a85c8220 */ /* 0x000fc60000410000 */
[----:B----4-:R-:W-:Y:S02]  /*2310*/  @P0 FMUL.FTZ R94, R95, R58 ;  /* 0x0000003a5f5e0220 */ /* 0x010fe40000410000 */
[----:B------:R-:W1:Y:S01]  /*2320*/  @P0 MUFU.RCP R57, R2 ;  /* 0x0000000200390308 */ /* 0x000e620000001000 */
[----:B------:R-:W-:-:S07]  /*2330*/  @P0 FADD.FTZ R60, -R249, R85 ;  /* 0x00000055f93c0221 */ /* 0x000fce0000010100 */
[----:B------:R-:W4:Y:S01]  /*2340*/  @P0 MUFU.RCP R58, R110 ;  /* 0x0000006e003a0308 */ /* 0x000f220000001000 */
[--C-:B------:R-:W-:Y:S01]  /*2350*/  @!P0 FADD.FTZ R251, R85, -R188.reuse ;  /* 0x800000bc55fb8221 */ /* 0x100fe20000010000 */
[----:B------:R-:W-:Y:S01]  /*2360*/  SHF.L.U32 R234, R234, 0x10, RZ ;  /* 0x00000010eaea7819 */ /* 0x000fe200000006ff */
[----:B0-----:R-:W-:Y:S01]  /*2370*/  @P0 FMUL.FTZ R95, R60, R59 ;  /* 0x0000003b3c5f0220 */ /* 0x001fe20000410000 */
[----:B------:R-:W-:Y:S01]  /*2380*/  @!P0 FADD.FTZ R59, R84, -R188 ;  /* 0x800000bc543b8221 */ /* 0x000fe20000010000 */
[----:B------:R-:W-:Y:S01]  /*2390*/  MOV R236, R149 ;  /* 0x0000009500ec7202 */ /* 0x000fe20000000f00 */
[----:B------:R-:W-:Y:S01]  /*23a0*/  @P0 FADD.FTZ R84, -R247, R86 ;  /* 0x00000056f7540221 */ /* 0x000fe20000010100 */
[----:B------:R-:W-:Y:S01]  /*23b0*/  SHF.L.U32 R235, R235, 0x10, RZ ;  /* 0x00000010ebeb7819 */ /* 0x000fe200000006ff */
[----:B------:R-:W-:Y:S01]  /*23c0*/  @!P0 FADD.FTZ R86, R86, -R188 ;  /* 0x800000bc56568221 */ /* 0x000fe20000010000 */
[----:B------:R-:W-:Y:S01]  /*23d0*/  @P0 FADD.FTZ R85, -R246, R87 ;  /* 0x00000057f6550221 */ /* 0x000fe20000010100 */
[----:B------:R-:W-:Y:S01]  /*23e0*/  @!P0 FMUL.FTZ R95, R168, R251 ;  /* 0x000000fba85f8220 */ /* 0x000fe20000410000 */
[----:B------:R-:W-:Y:S01]  /*23f0*/  FMUL.FTZ R60, R0, R234 ;  /* 0x000000ea003c7220 */ /* 0x000fe20000410000 */
[----:B------:R-:W-:Y:S01]  /*2400*/  SHF.R.U32.HI R149, RZ, 0x10, R149 ;  /* 0x00000010ff957819 */ /* 0x000fe20000011695 */
[----:B-1----:R-:W-:Y:S01]  /*2410*/  @P0 FMUL.FTZ R84, R84, R57 ;  /* 0x0000003954540220 */ /* 0x002fe20000410000 */
[----:B------:R-:W-:Y:S01]  /*2420*/  SHF.L.U32 R236, R236, 0x10, RZ ;  /* 0x00000010ecec7819 */ /* 0x000fe200000006ff */
[----:B------:R-:W-:Y:S01]  /*2430*/  @!P0 FADD.FTZ R188, R87, -R188 ;  /* 0x800000bc57bc8221 */ /* 0x000fe20000010000 */
[C---:B------:R-:W-:Y:S01]  /*2440*/  @!P0 FMUL.FTZ R84, R168.reuse, R86 ;  /* 0x00000056a8548220 */ /* 0x040fe20000410000 */
[----:B----4-:R-:W-:Y:S01]  /*2450*/  @P0 FMUL.FTZ R85, R85, R58 ;  /* 0x0000003a55550220 */ /* 0x010fe20000410000 */
[C---:B------:R-:W-:Y:S01]  /*2460*/  FADD.FTZ R129, R235.reuse, R129 ;  /* 0x00000081eb817221 */ /* 0x040fe20000010000 */
[----:B------:R-:W-:Y:S01]  /*2470*/  FFMA.FTZ R52, R235, R95, R52 ;  /* 0x0000005feb347223 */ /* 0x000fe20000010034 */
[----:B------:R-:W-:Y:S01]  /*2480*/  FMUL.FTZ R235, R109, R235 ;  /* 0x000000eb6deb7220 */ /* 0x000fe20000410000 */
[----:B------:R-:W-:Y:S01]  /*2490*/  FADD.FTZ R58, RZ, R60 ;  /* 0x0000003cff3a7221 */ /* 0x000fe20000010000 */
[----:B------:R-:W-:Y:S01]  /*24a0*/  SHF.L.U32 R149, R149, 0x10, RZ ;  /* 0x0000001095957819 */ /* 0x000fe200000006ff */
[C---:B------:R-:W-:Y:S01]  /*24b0*/  @!P0 FMUL.FTZ R94, R168.reuse, R59 ;  /* 0x0000003ba85e8220 */ /* 0x040fe20000410000 */
[----:B------:R-:W-:Y:S01]  /*24c0*/  @!P0 FMUL.FTZ R85, R168, R188 ;  /* 0x000000bca8558220 */ /* 0x000fe20000410000 */
[C---:B------:R-:W-:Y:S01]  /*24d0*/  FADD.FTZ R130, R236.reuse, R130 ;  /* 0x00000082ec827221 */ /* 0x040fe20000010000 */
[----:B------:R-:W-:Y:S01]  /*24e0*/  FFMA.FTZ R49, R236, R84, R49 ;  /* 0x00000054ec317223 */ /* 0x000fe20000010031 */
[----:B------:R-:W-:Y:S01]  /*24f0*/  FMUL.FTZ R236, R2, R236 ;  /* 0x000000ec02ec7220 */ /* 0x000fe20000410000 */
[----:B------:R-:W-:Y:S01]  /*2500*/  FADD.FTZ R59, R58, R235 ;  /* 0x000000eb3a3b7221 */ /* 0x000fe20000010000 */
[----:B------:R-:W-:Y:S01]  /*2510*/  SHF.L.U32 R180, R180, 0x10, RZ ;  /* 0x00000010b4b47819 */ /* 0x000fe200000006ff */
[C---:B------:R-:W-:Y:S01]  /*2520*/  FADD.FTZ R131, R149.reuse, R131 ;  /* 0x0000008395837221 */ /* 0x040fe20000010000 */
[----:B------:R-:W-:Y:S01]  /*2530*/  FFMA.FTZ R50, R149, R85, R50 ;  /* 0x0000005595327223 */ /* 0x000fe20000010032 */
[----:B------:R-:W-:Y:S01]  /*2540*/  FFMA.FTZ R86, R60, R94, RZ ;  /* 0x0000005e3c567223 */ /* 0x000fe200000100ff */
[----:B------:R-:W-:Y:S01]  /*2550*/  FMUL.FTZ R149, R110, R149 ;  /* 0x000000956e957220 */ /* 0x000fe20000410000 */
[----:B------:R-:W-:Y:S01]  /*2560*/  FADD.FTZ R58, R59, R236 ;  /* 0x000000ec3b3a7221 */ /* 0x000fe20000010000 */
[----:B------:R-:W-:Y:S01]  /*2570*/  SHF.L.U32 R152, R152, 0x10, RZ ;  /* 0x0000001098987819 */ /* 0x000fe200000006ff */
[C---:B------:R-:W-:Y:S01]  /*2580*/  FADD.FTZ R132, R180.reuse, R132 ;  /* 0x00000084b4847221 */ /* 0x040fe20000010000 */
[----:B------:R-:W-:Y:S01]  /*2590*/  FFMA.FTZ R47, R180, R134, R47 ;  /* 0x00000086b42f7223 */ /* 0x000fe2000001002f */
[----:B------:R-:W-:Y:S01]  /*25a0*/  FFMA.FTZ R87, R235, R95, R86 ;  /* 0x0000005feb577223 */ /* 0x000fe20000010056 */
        /* <DEDUP_REMOVED lines=8> */
[----:B------:R-:W-:Y:S01]  /*2630*/  MOV R191, R136 ;  /* 0x0000008800bf7202 */ /* 0x000fe20000000f00 */
[C---:B------:R-:W-:Y:S01]  /*2640*/  FADD.FTZ R158, R153.reuse, R158 ;  /* 0x0000009e999e7221 */ /* 0x040fe20000010000 */
[----:B------:R-:W-:Y:S01]  /*2650*/  SHF.L.U32 R186, R186, 0x10, RZ ;  /* 0x00000010baba7819 */ /* 0x000fe200000006ff */
[----:B------:R-:W-:Y:S01]  /*2660*/  FFMA.FTZ R45, R153, R141, R45 ;  /* 0x0000008d992d7223 */ /* 0x000fe2000001002d */
[----:B------:R-:W-:Y:S01]  /*2670*/  FFMA.FTZ R87, R149, R85, R86 ;  /* 0x0000005595577223 */ /* 0x000fe20000010056 */
[----:B------:R-:W-:Y:S01]  /*2680*/  FMUL.FTZ R153, R4, R153 ;  /* 0x0000009904997220 */ /* 0x000fe20000410000 */
[----:B------:R-:W-:Y:S01]  /*2690*/  FADD.FTZ R58, R59, R152 ;  /* 0x000000983b3a7221 */ /* 0x000fe20000010000 */
[----:B------:R-:W-:Y:S01]  /*26a0*/  SHF.R.U64 R136, R136, 0x10, R137 ;  /* 0x0000001088887819 */ /* 0x000fe20000001289 */
[C---:B------:R-:W-:Y:S01]  /*26b0*/  FADD.FTZ R159, R186.reuse, R159 ;  /* 0x0000009fba9f7221 */ /* 0x040fe20000010000 */
[----:B------:R-:W-:Y:S01]  /*26c0*/  SHF.L.U32 R191, R191, 0x10, RZ ;  /* 0x00000010bfbf7819 */ /* 0x000fe200000006ff */
        /* <DEDUP_REMOVED lines=11> */
[----:B------:R-:W-:Y:S01]  /*2780*/  SHF.R.U32.HI R137, RZ, 0x10, R137 ;  /* 0x00000010ff897819 */ /* 0x000fe20000011689 */
[----:B------:R-:W-:Y:S01]  /*2790*/  FADD.FTZ R161, R136, R161 ;  /* 0x000000a188a17221 */ /* 0x000fe20000010000 */
        /* <DEDUP_REMOVED lines=20> */
[----:B------:R-:W-:Y:S01]  /*28e0*/  FADD.FTZ R164, R154, R164 ;  /* 0x000000a49aa47221 */ /* 0x000fe20000010000 */
[----:B------:R-:W-:Y:S01]  /*28f0*/  SHF.L.U32 R138, R138, 0x10, RZ ;  /* 0x000000108a8a7819 */ /* 0x000fe200000006ff */
[----:B------:R-:W-:Y:S01]  /*2900*/  FFMA.FTZ R106, R154, R61, R106 ;  /* 0x0000003d9a6a7223 */ /* 0x000fe2000001006a */
[----:B------:R-:W-:Y:S01]  /*2910*/  FFMA.FTZ R87, R136, R148, R87 ;  /* 0x0000009488577223 */ /* 0x000fe20000010057 */
[----:B------:R-:W-:Y:S01]  /*2920*/  FMUL.FTZ R154, R7, R154 ;  /* 0x0000009a079a7220 */ /* 0x000fe20000410000 */
[----:B------:R-:W-:Y:S01]  /*2930*/  FADD.FTZ R59, R58, R137 ;  /* 0x000000893a3b7221 */ /* 0x000fe20000010000 */
[----:B------:R-:W-:Y:S01]  /*2940*/  SHF.R.U32.HI R139, RZ, 0x10, R139 ;  /* 0x00000010ff8b7819 */ /* 0x000fe2000001168b */
[C---:B------:R-:W-:Y:S01]  /*2950*/  FADD.FTZ R38, R138.reuse, R38 ;  /* 0x000000268a267221 */ /* 0x040fe20000010000 */
[----:B------:R-:W-:Y:S01]  /*2960*/  SHF.L.U32 R155, R155, 0x10, RZ ;  /* 0x000000109b9b7819 */ /* 0x000fe200000006ff */
        /* <DEDUP_REMOVED lines=80> */
[----:B---3--:R-:W-:Y:S01]  /*2e70*/  MOV R57, R156 ;  /* 0x0000009c00397202 */ /* 0x008fe20000000f00 */
        /* <DEDUP_REMOVED lines=8> */
[----:B------:R-:W-:Y:S01]  /*2f00*/  SHF.R.U64 R238, R156, 0x10, R157 ;  /* 0x000000109cee7819 */ /* 0x000fe2000000129d */
[----:B------:R-:W-:Y:S01]  /*2f10*/  FFMA.FTZ R87, R229, R74, R86 ;  /* 0x0000004ae5577223 */ /* 0x000fe20000010056 */
[----:B------:R-:W-:Y:S01]  /*2f20*/  FADD.FTZ R181, R57, R181 ;  /* 0x000000b539b57221 */ /* 0x000fe20000010000 */
[----:B------:R-:W-:Y:S01]  /*2f30*/  FADD.FTZ R58, R59, R232 ;  /* 0x000000e83b3a7221 */ /* 0x000fe20000010000 */
[----:B------:R-:W-:Y:S01]  /*2f40*/  SHF.L.U32 R238, R238, 0x10, RZ ;  /* 0x00000010eeee7819 */ /* 0x000fe200000006ff */
[----:B------:R-:W-:Y:S01]  /*2f50*/  FFMA.FTZ R55, R57, R79, R55 ;  /* 0x0000004f39377223 */ /* 0x000fe20000010037 */
[----:B------:R-:W-:Y:S01]  /*2f60*/  MOV R59, R157 ;  /* 0x0000009d003b7202 */ /* 0x000fe20000000f00 */
[----:B------:R-:W-:Y:S01]  /*2f70*/  FMUL.FTZ R57, R15, R57 ;  /* 0x000000390f397220 */ /* 0x000fe20000410000 */
[C---:B------:R-:W-:Y:S01]  /*2f80*/  FADD.FTZ R96, R234.reuse, R96 ;  /* 0x00000060ea607221 */ /* 0x040fe20000010000 */
[----:B------:R-:W-:Y:S01]  /*2f90*/  FFMA.FTZ R51, R234, R94, R51 ;  /* 0x0000005eea337223 */ /* 0x000fe20000010033 */
[----:B------:R-:W-:Y:S01]  /*2fa0*/  FFMA.FTZ R87, R230, R77, R87 ;  /* 0x0000004de6577223 */ /* 0x000fe20000010057 */
[----:B------:R-:W-:Y:S01]  /*2fb0*/  SHF.R.U32.HI R234, RZ, 0x10, R157 ;  /* 0x00000010ffea7819 */ /* 0x000fe2000001169d */
[C---:B------:R-:W-:Y:S01]  /*2fc0*/  FADD.FTZ R179, R238.reuse, R179 ;  /* 0x000000b3eeb37221 */ /* 0x040fe20000010000 */
[----:B--2---:R-:W-:Y:S01]  /*2fd0*/  MOV R237, R151 ;  /* 0x0000009700ed7202 */ /* 0x004fe20000000f00 */
[----:B------:R-:W-:Y:S01]  /*2fe0*/  FFMA.FTZ R29, R238, R78, R29 ;  /* 0x0000004eee1d7223 */ /* 0x000fe2000001001d */
[----:B------:R-:W-:Y:S01]  /*2ff0*/  SHF.L.U32 R248, R59, 0x10, RZ ;  /* 0x000000103bf87819 */ /* 0x000fe200000006ff */
[----:B------:R-:W-:Y:S01]  /*3000*/  FADD.FTZ R58, R58, R57 ;  /* 0x000000393a3a7221 */ /* 0x000fe20000010000 */
[----:B------:R-:W-:Y:S01]  /*3010*/  FMUL.FTZ R238, R123, R238 ;  /* 0x000000ee7bee7220 */ /* 0x000fe20000410000 */
[----:B------:R-:W-:Y:S01]  /*3020*/  FFMA.FTZ R86, R232, R76, R87 ;  /* 0x0000004ce8567223 */ /* 0x000fe20000010057 */
[----:B------:R-:W-:-:S02]  /*3030*/  SHF.L.U32 R234, R234, 0x10, RZ ;  /* 0x00000010eaea7819 */ /* 0x000fc400000006ff */
[----:B------:R-:W-:Y:S01]  /*3040*/  SHF.L.U32 R145, R145, 0x10, RZ ;  /* 0x0000001091917819 */ /* 0x000fe200000006ff */
[----:B------:R-:W-:Y:S01]  /*3050*/  FADD.FTZ R58, R58, R238 ;  /* 0x000000ee3a3a7221 */ /* 0x000fe20000010000 */
[----:B------:R-:W-:Y:S01]  /*3060*/  SHF.L.U32 R87, R237, 0x10, RZ ;  /* 0x00000010ed577819 */ /* 0x000fe200000006ff */
[----:B------:R-:W-:Y:S01]  /*3070*/  FMUL.FTZ R237, R16, R248 ;  /* 0x000000f810ed7220 */ /* 0x000fe20000410000 */
[----:B------:R-:W-:Y:S01]  /*3080*/  FFMA.FTZ R57, R57, R79, R86 ;  /* 0x0000004f39397223 */ /* 0x000fe20000010056 */
[----:B------:R-:W-:Y:S01]  /*3090*/  SHF.L.U32 R146, R146, 0x10, RZ ;  /* 0x0000001092927819 */ /* 0x000fe200000006ff */
[C---:B------:R-:W-:Y:S01]  /*30a0*/  FADD.FTZ R182, R234.reuse, R182 ;  /* 0x000000b6eab67221 */ /* 0x040fe20000010000 */
        /* <DEDUP_REMOVED lines=14> */
[----:B------:R-:W-:-:S02]  /*3190*/  MOV R56, R150 ;  /* 0x0000009600387202 */ /* 0x000fc40000000f00 */
[----:B------:R-:W-:Y:S01]  /*31a0*/  FADD.FTZ R146, R146, R233 ;  /* 0x000000e992927221 */ /* 0x000fe20000010000 */
[----:B------:R-:W-:Y:S01]  /*31b0*/  FFMA.FTZ R58, R234, R80, R57 ;  /* 0x00000050ea3a7223 */ /* 0x000fe20000010039 */
[--C-:B------:R-:W-:Y:S01]  /*31c0*/  SHF.R.U64 R150, R150, 0x10, R151.reuse ;  /* 0x0000001096967819 */ /* 0x100fe20000001297 */
[----:B------:R-:W-:Y:S01]  /*31d0*/  FADD.FTZ R190, R188, R190 ;  /* 0x000000bebcbe7221 */ /* 0x000fe20000010000 */
[----:B------:R-:W-:Y:S01]  /*31e0*/  SHF.L.U32 R56, R56, 0x10, RZ ;  /* 0x0000001038387819 */ /* 0x000fe200000006ff */
[----:B------:R-:W-:Y:S01]  /*31f0*/  FFMA.FTZ R24, R188, R88, R24 ;  /* 0x00000058bc187223 */ /* 0x000fe20000010018 */
[----:B------:R-:W-:Y:S01]  /*3200*/  SHF.R.U32.HI R151, RZ, 0x10, R151 ;  /* 0x00000010ff977819 */ /* 0x000fe20000011697 */
[----:B------:R-:W-:Y:S01]  /*3210*/  FMUL.FTZ R188, R18, R188 ;  /* 0x000000bc12bc7220 */ /* 0x000fe20000410000 */
        /* <DEDUP_REMOVED lines=13> */
[----:B------:R-:W-:-:S03]  /*32f0*/  SHF.L.U32 R150, R150, 0x10, RZ ;  /* 0x0000001096967819 */ /* 0x000fc600000006ff */
[----:B------:R-:W-:Y:S01]  /*3300*/  FFMA.FTZ R57, R151, R89, R56 ;  /* 0x0000005997397223 */ /* 0x000fe20000010038 */
[----:B------:R-:W-:Y:S01]  /*3310*/  FADD.FTZ R58, R59, R146 ;  /* 0x000000923b3a7221 */ /* 0x000fe20000010000 */
[----:B------:R-:W-:Y:S02]  /*3320*/  FMUL.FTZ R145, R127, R150 ;  /* 0x000000967f917220 */ /* 0x000fe40000410000 */
[----:B------:R-:W-:Y:S01]  /*3330*/  FFMA.FTZ R56, R146, R90, R57 ;  /* 0x0000005a92387223 */ /* 0x000fe20000010039 */
        /* <DEDUP_REMOVED lines=8> */
[C---:B------:R-:W-:Y:S01]  /*33c0*/  FADD.FTZ R100, R86.reuse, R100 ;  /* 0x0000006456647221 */ /* 0x040fe20000010000 */
[----:B------:R-:W-:Y:S01]  /*33d0*/  FFMA.FTZ R97, R86, R93, R97 ;  /* 0x0000005d56617223 */ /* 0x000fe20000010061 */
[----:B------:R-:W-:Y:S01]  /*33e0*/  FMUL.FTZ R86, R128, R86 ;  /* 0x0000005680567220 */ /* 0x000fe20000410000 */
[----:B------:R-:W-:Y:S01]  /*33f0*/  FADD.FTZ R57, R58, R87 ;  /* 0x000000573a397221 */ /* 0x000fe20000010000 */
[----:B------:R-:W-:Y:S01]  /*3400*/  LOP3.LUT R150, R252, 0x7f, RZ, 0xc0, !PT ;  /* 0x0000007ffc967812 */ /* 0x000fe200078ec0ff */
[----:B------:R-:W-:Y:S01]  /*3410*/  UMOV UR4, 0xffffffff ;  /* 0xffffffff00047882 */ /* 0x000fe20000000000 */
[----:B------:R-:W-:Y:S01]  /*3420*/  LOP3.LUT R58, R250, 0x7fffffc, RZ, 0xc0, !PT ;  /* 0x07fffffcfa3a7812 */ /* 0x000fe200078ec0ff */
[----:B------:R-:W-:Y:S01]  /*3430*/  FFMA.FTZ R59, R87, R92, R56 ;  /* 0x0000005c573b7223 */ /* 0x000fe20000010038 */
[----:B------:R-:W-:Y:S01]  /*3440*/  FADD.FTZ R56, R57, R86 ;  /* 0x0000005639387221 */ /* 0x000fe20000010000 */
[----:B------:R-:W-:Y:S01]  /*3450*/  LOP3.LUT P2, RZ, R252, 0x1f, RZ, 0xc0, !PT ;  /* 0x0000001ffcff7812 */ /* 0x000fe2000784c0ff */
[C---:B------:R-:W-:Y:S01]  /*3460*/  FADD.FTZ R183, R248.reuse, R183 ;  /* 0x000000b7f8b77221 */ /* 0x040fe20000010000 */
[----:B------:R-:W-:Y:S01]  /*3470*/  FFMA.FTZ R27, R248, R81, R27 ;  /* 0x00000051f81b7223 */ /* 0x000fe2000001001b */
[----:B------:R-:W-:Y:S01]  /*3480*/  IMAD R150, R21, 0x500, R150 ;  /* 0x0000050015967824 */ /* 0x000fe200078e0296 */
[----:B------:R-:W-:Y:S01]  /*3490*/  @!P1 IADD3 R58, R58, 0x4, RZ ;  /* 0x000000043a3a9810 */ /* 0x000fe20007ffe0ff */
[----:B------:R-:W-:Y:S01]  /*34a0*/  FFMA.FTZ R57, R86, R93, R59 ;  /* 0x0000005d56397223 */ /* 0x000fe2000001003b */
[----:B------:R-:W-:Y:S07]  /*34b0*/  BRA.DIV UR4, `(.L_x_3629) ;  /* 0x0000001604247947 */ /* 0x000fee000b800000 */
        /* <DEDUP_REMOVED lines=16> */
[----:B------:R0:W1:Y:S04]  /*35c0*/  SHFL.DOWN PT, R59, R56, 0x1, 0x1f ;  /* 0x08201f00383b7f89 */ /* 0x00006800000e0000 */
[----:B------:R0:W2:Y:S02]  /*35d0*/  SHFL.DOWN PT, R248, R57, 0x1, 0x1f ;  /* 0x08201f0039f87f89 */ /* 0x0000a400000e0000 */
.L_x_3641:
[----:B------:R-:W3:Y:S01]  /*35e0*/  S2R R250, SR_TID.X ;  /* 0x0000000000fa7919 */ /* 0x000ee20000002100 */
[----:B0-2---:R-:W-:Y:S01]  /*35f0*/  FADD.FTZ R57, R57, R248 ;  /* 0x000000f839397221 */ /* 0x005fe20000010000 */
[----:B-1----:R-:W-:Y:S01]  /*3600*/  FADD.FTZ R56, R56, R59 ;  /* 0x0000003b38387221 */ /* 0x002fe20000010000 */
[----:B------:R-:W-:Y:S01]  /*3610*/  @!P2 MOV R59, 0x400 ;  /* 0x00000400003ba802 */ /* 0x000fe20000000f00 */
[----:B------:R-:W0:Y:S01]  /*3620*/  @!P2 S2R R248, SR_CgaCtaId ;  /* 0x0000000000f8a919 */ /* 0x000e220000008800 */
[----:B------:R-:W-:Y:S05]  /*3630*/  WARPSYNC.ALL ;  /* 0x0000000000007948 */ /* 0x000fea0003800000 */
[----:B------:R-:W1:Y:S01]  /*3640*/  S2R R252, SR_TID.X ;  /* 0x0000000000fc7919 */ /* 0x000e620000002100 */
[----:B------:R-:W-:-:S02]  /*3650*/  SHF.L.U32 R156, R156, 0x10, RZ ;  /* 0x000000109c9c7819 */ /* 0x000fc400000006ff */
[----:B---3--:R-:W-:Y:S02]  /*3660*/  SHF.R.U32.HI R250, RZ, 0x5, R250 ;  /* 0x00000005fffa7819 */ /* 0x008fe400000116fa */
[----:B0-----:R-:W-:Y:S02]  /*3670*/  @!P2 LEA R108, R248, R59, 0x18 ;  /* 0x0000003bf86ca211 */ /* 0x001fe400078ec0ff */
[----:B------:R-:W-:Y:S02]  /*3680*/  @!P2 LOP3.LUT R59, R250, 0x3, RZ, 0xc0, !PT ;  /* 0x00000003fa3ba812 */ /* 0x000fe400078ec0ff */
[C---:B------:R-:W-:Y:S02]  /*3690*/  LEA R248, R58.reuse, R108, 0x3 ;  /* 0x0000006c3af87211 */ /* 0x040fe400078e18ff */
[----:B------:R-:W-:-:S04]  /*36a0*/  @!P2 IADD3 R59, R58, R59, RZ ;  /* 0x0000003b3a3ba210 */ /* 0x000fc80007ffe0ff */
[----:B------:R-:W-:-:S05]  /*36b0*/  @!P2 LEA R251, R59, R108, 0x3 ;  /* 0x0000006c3bfba211 */ /* 0x000fca00078e18ff */
[----:B------:R-:W-:Y:S01]  /*36c0*/  @!P2 STS.64 [R251+0x5000], R56 ;  /* 0x00500038fb00a388 */ /* 0x000fe20000000a00 */
[----:B------:R-:W-:Y:S06]  /*36d0*/  BAR.SYNC.DEFER_BLOCKING 0x0 ;  /* 0x0000000000007b1d */ /* 0x000fec0000010000 */
        /* <DEDUP_REMOVED lines=9> */
[----:B------:R-:W-:-:S03]  /*3770*/  FADD.FTZ R57, R59, R250 ;  /* 0x000000fa3b397221 */ /* 0x000fc60000010000 */
[----:B------:R-:W-:Y:S01]  /*3780*/  FMUL.FTZ R56, R56, 0.00019531250291038304567 ;  /* 0x394ccccd38387820 */ /* 0x000fe20000410000 */
[----:B------:R-:W-:-:S04]  /*3790*/  FMUL.FTZ R57, R57, 0.00019531250291038304567 ;  /* 0x394ccccd39397820 */ /* 0x000fc80000410000 */
        /* <DEDUP_REMOVED lines=8> */
[----:B-1----:R-:W-:Y:S01]  /*3820*/  LOP3.LUT R66, R252, 0x7f, RZ, 0xc0, !PT ;  /* 0x0000007ffc427812 */ /* 0x002fe200078ec0ff */
        /* <DEDUP_REMOVED lines=48> */
[----:B------:R-:W-:Y:S01]  /*3b30*/  FMUL.FTZ R94, R15, R156 ;  /* 0x0000009c0f5e7220 */ /* 0x000fe20000410000 */
[----:B------:R-:W-:Y:S01]  /*3b40*/  IADD3 R73, R66, 0x80, RZ ;  /* 0x0000008042497810 */ /* 0x000fe20007ffe0ff */
        /* <DEDUP_REMOVED lines=29> */
[----:B------:R-:W-:Y:S01]  /*3d20*/  FMUL.FTZ R63, R168, R62 ;  /* 0x0000003ea83f7220 */ /* 0x000fe20000410000 */
[C---:B------:R-:W-:Y:S01]  /*3d30*/  IADD3 R81, R66.reuse, 0x380, RZ ;  /* 0x0000038042517810 */ /* 0x040fe20007ffe0ff */
[----:B------:R-:W-:Y:S01]  /*3d40*/  FADD.FTZ R225, R225, -R71 ;  /* 0x80000047e1e17221 */ /* 0x000fe20000010000 */
[C---:B------:R-:W-:Y:S01]  /*3d50*/  IADD3 R83, R66.reuse, 0x400, RZ ;  /* 0x0000040042537810 */ /* 0x040fe20007ffe0ff */
[----:B------:R-:W-:Y:S01]  /*3d60*/  FADD.FTZ R167, R167, -R70 ;  /* 0x80000046a7a77221 */ /* 0x000fe20000010000 */
[----:B------:R-:W-:Y:S01]  /*3d70*/  IADD3 R95, R66, 0x480, RZ ;  /* 0x00000480425f7810 */ /* 0x000fe20007ffe0ff */
[----:B------:R-:W-:Y:S01]  /*3d80*/  FADD.FTZ R93, R86, -R93 ;  /* 0x8000005d565d7221 */ /* 0x000fe20000010000 */
[----:B------:R-:W-:-:S04]  /*3d90*/  IMAD.WIDE.U32 R74, R75, 0x10, R84 ;  /* 0x000000104b4a7825 */ /* 0x000fc800078e0054 */
[C---:B------:R-:W-:Y:S01]  /*3da0*/  FMUL.FTZ R62, R168.reuse, R147 ;  /* 0x00000093a83e7220 */ /* 0x040fe20000410000 */
[C---:B------:R-:W-:Y:S01]  /*3db0*/  FMUL.FTZ R67, R168.reuse, R64 ;  /* 0x00000040a8437220 */ /* 0x040fe20000410000 */
[----:B------:R-:W-:Y:S01]  /*3dc0*/  FMUL.FTZ R66, R168, R65 ;  /* 0x00000041a8427220 */ /* 0x000fe20000410000 */
        /* <DEDUP_REMOVED lines=19> */
[----:B------:R0:W-:Y:S01]  /*3f00*/  STG.E.128 desc[UR6][R72.64], R56 ;  /* 0x0000003848007986 */ /* 0x0001e2000c101d06 */
[----:B------:R-:W-:Y:S01]  /*3f10*/  FADD.FTZ R90, R146, -R90 ;  /* 0x8000005a925a7221 */ /* 0x000fe20000010000 */
[----:B------:R-:W-:Y:S01]  /*3f20*/  FADD.FTZ R91, R145, -R91 ;  /* 0x8000005b915b7221 */ /* 0x000fe20000010000 */
[----:B------:R-:W-:Y:S01]  /*3f30*/  IMAD.WIDE.U32 R76, R77, 0x10, R84 ;  /* 0x000000104d4c7825 */ /* 0x000fe200078e0054 */
[----:B------:R1:W-:Y:S01]  /*3f40*/  STG.E.128 desc[UR6][R74.64], R60 ;  /* 0x0000003c4a007986 */ /* 0x0003e2000c101d06 */
[----:B------:R-:W-:-:S02]  /*3f50*/  IADD3 R21, R21, UR10, RZ ;  /* 0x0000000a15157c10 */ /* 0x000fc4000fffe0ff */
[--C-:B------:R-:W-:Y:S01]  /*3f60*/  IMAD.WIDE.U32 R78, R79, 0x10, R84.reuse ;  /* 0x000000104f4e7825 */ /* 0x100fe200078e0054 */
[----:B------:R2:W-:Y:S01]  /*3f70*/  STG.E.128 desc[UR6][R86.64], R64 ;  /* 0x0000004056007986 */ /* 0x0005e2000c101d06 */
[----:B------:R-:W-:Y:S02]  /*3f80*/  ISETP.GE.AND P2, PT, R21, UR11, PT ;  /* 0x0000000b15007c0c */ /* 0x000fe4000bf46270 */
        /* <DEDUP_REMOVED lines=99> */
.L_x_3628:
[----:B------:R-:W0:Y:S01]  /*45c0*/  S2R R0, SR_TID.X ;  /* 0x0000000000007919 */ /* 0x000e220000002100 */
[----:B------:R-:W1:Y:S08]  /*45d0*/  S2UR UR4, SR_CTAID.X ;  /* 0x00000000000479c3 */ /* 0x000e700000002500 */
[----:B------:R-:W2:Y:S08]  /*45e0*/  LDC.64 R104, c[0x0][0x270] ;  /* 0x00009c00ff687b82 */ /* 0x000eb00000000a00 */
[----:B------:R-:W3:Y:S01]  /*45f0*/  LDC.64 R106, c[0x0][0x278] ;  /* 0x00009e00ff6a7b82 */ /* 0x000ee20000000a00 */
[----:B0-----:R-:W-:-:S02]  /*4600*/  LOP3.LUT R53, R0, 0x7f, RZ, 0xc0, !PT ;  /* 0x0000007f00357812 */ /* 0x001fc400078ec0ff */
[----:B-1----:R-:W-:-:S05]  /*4610*/  LEA.HI R0, R0, UR4, RZ, 0x19 ;  /* 0x0000000400007c11 */ /* 0x002fca000f8fc8ff */
[----:B------:R-:W-:-:S04]  /*4620*/  IMAD R53, R0, 0x500, R53 ;  /* 0x0000050000357824 */ /* 0x000fc800078e0235 */
[C-C-:B--2---:R-:W-:Y:S01]  /*4630*/  IMAD.WIDE.U32 R2, R53.reuse, 0x10, R104.reuse ;  /* 0x0000001035027825 */ /* 0x144fe200078e0068 */
[C---:B-----5:R-:W-:Y:S02]  /*4640*/  IADD3 R79, R53.reuse, 0x80, RZ ;  /* 0x00000080354f7810 */ /* 0x060fe40007ffe0ff */
        /* <DEDUP_REMOVED lines=48> */
.L_x_3629:
[----:B------:R-:W-:Y:S01]  /*4950*/  HFMA2.MMA R251, -RZ, RZ, 0, 9.5367431640625e-07 ;  /* 0x00000010fffb7435 */ /* 0x000fe200000001ff */
[----:B------:R-:W-:Y:S02]  /*4960*/  MOV R248, 0xffffffff ;  /* 0xffffffff00f87802 */ /* 0x000fe40000000f00 */
[----:B------:R-:W-:Y:S02]  /*4970*/  MOV R252, R56 ;  /* 0x0000003800fc7202 */ /* 0x000fe40000000f00 */
[----:B------:R-:W-:-:S07]  /*4980*/  MOV R250, 0x1f ;  /* 0x0000001f00fa7802 */ /* 0x000fce0000000f00 */
[----:B------:R-:W-:Y:S05]  /*4990*/  WARPSYNC.COLLECTIVE R248, `(.L_x_3631) ;  /* 0x00000000f8087348 */ /* 0x000fea0003c00000 */
[----:B------:R0:W1:Y:S02]  /*49a0*/  SHFL.DOWN P3, R248, R252, R251, R250 ;  /* 0x080000fbfcf87389 */ /* 0x00006400000600fa */
[----:B01----:R-:W-:Y:S01]  /*49b0*/  ENDCOLLECTIVE ;  /* 0x000000000000791b */ /* 0x003fe20003800000 */
.L_x_3631:
[----:B------:R-:W-:Y:S02]  /*49c0*/  MOV R252, R57 ;  /* 0x0000003900fc7202 */ /* 0x000fe40000000f00 */
[----:B------:R-:W-:Y:S02]  /*49d0*/  MOV R59, R248 ;  /* 0x000000f8003b7202 */ /* 0x000fe40000000f00 */
[----:B------:R-:W-:-:S03]  /*49e0*/  MOV R248, 0xffffffff ;  /* 0xffffffff00f87802 */ /* 0x000fc60000000f00 */
[----:B------:R-:W-:-:S07]  /*49f0*/  FADD.FTZ R56, R56, R59 ;  /* 0x0000003b38387221 */ /* 0x000fce0000010000 */
[----:B------:R-:W-:Y:S05]  /*4a00*/  WARPSYNC.COLLECTIVE R248, `(.L_x_3632) ;  /* 0x00000000f8087348 */ /* 0x000fea0003c00000 */
[----:B------:R0:W1:Y:S02]  /*4a10*/  SHFL.DOWN P3, R248, R252, R251, R250 ;  /* 0x080000fbfcf87389 */ /* 0x00006400000600fa */
[----:B01----:R-:W-:Y:S01]  /*4a20*/  ENDCOLLECTIVE ;  /* 0x000000000000791b */ /* 0x003fe20003800000 */
.L_x_3632:
        /* <DEDUP_REMOVED lines=8> */
.L_x_3633:
[----:B------:R-:W-:Y:S02]  /*4ab0*/  MOV R252, R57 ;  /* 0x0000003900fc7202 */ /* 0x000fe40000000f00 */
[----:B------:R-:W-:Y:S02]  /*4ac0*/  MOV R59, R248 ;  /* 0x000000f8003b7202 */ /* 0x000fe40000000f00 */
[----:B------:R-:W-:-:S03]  /*4ad0*/  MOV R248, 0xffffffff ;  /* 0xffffffff00f87802 */ /* 0x000fc60000000f00 */
[----:B------:R-:W-:-:S07]  /*4ae0*/  FADD.FTZ R56, R56, R59 ;  /* 0x0000003b38387221 */ /* 0x000fce0000010000 */
[----:B------:R-:W-:Y:S05]  /*4af0*/  WARPSYNC.COLLECTIVE R248, `(.L_x_3634) ;  /* 0x00000000f8087348 */ /* 0x000fea0003c00000 */
[----:B------:R0:W1:Y:S02]  /*4b00*/  SHFL.DOWN P3, R248, R252, R251, R250 ;  /* 0x080000fbfcf87389 */ /* 0x00006400000600fa */
[----:B01----:R-:W-:Y:S01]  /*4b10*/  ENDCOLLECTIVE ;  /* 0x000000000000791b */ /* 0x003fe20003800000 */
.L_x_3634:
        /* <DEDUP_REMOVED lines=8> */
.L_x_3635:
[----:B------:R-:W-:Y:S02]  /*4ba0*/  MOV R252, R57 ;  /* 0x0000003900fc7202 */ /* 0x000fe40000000f00 */
[----:B------:R-:W-:Y:S02]  /*4bb0*/  MOV R59, R248 ;  /* 0x000000f8003b7202 */ /* 0x000fe40000000f00 */
[----:B------:R-:W-:-:S03]  /*4bc0*/  MOV R248, 0xffffffff ;  /* 0xffffffff00f87802 */ /* 0x000fc60000000f00 */
[----:B------:R-:W-:-:S07]  /*4bd0*/  FADD.FTZ R56, R56, R59 ;  /* 0x0000003b38387221 */ /* 0x000fce0000010000 */
[----:B------:R-:W-:Y:S05]  /*4be0*/  WARPSYNC.COLLECTIVE R248, `(.L_x_3636) ;  /* 0x00000000f8087348 */ /* 0x000fea0003c00000 */
[----:B------:R0:W1:Y:S02]  /*4bf0*/  SHFL.DOWN P3, R248, R252, R251, R250 ;  /* 0x080000fbfcf87389 */ /* 0x00006400000600fa */
[----:B01----:R-:W-:Y:S01]  /*4c00*/  ENDCOLLECTIVE ;  /* 0x000000000000791b */ /* 0x003fe20003800000 */
.L_x_3636:
        /* <DEDUP_REMOVED lines=8> */
.L_x_3637:
[----:B------:R-:W-:Y:S02]  /*4c90*/  MOV R252, R57 ;  /* 0x0000003900fc7202 */ /* 0x000fe40000000f00 */
[----:B------:R-:W-:Y:S02]  /*4ca0*/  MOV R59, R248 ;  /* 0x000000f8003b7202 */ /* 0x000fe40000000f00 */
[----:B------:R-:W-:-:S03]  /*4cb0*/  MOV R248, 0xffffffff ;  /* 0xffffffff00f87802 */ /* 0x000fc60000000f00 */
[----:B------:R-:W-:-:S07]  /*4cc0*/  FADD.FTZ R56, R56, R59 ;  /* 0x0000003b38387221 */ /* 0x000fce0000010000 */
[----:B------:R-:W-:Y:S05]  /*4cd0*/  WARPSYNC.COLLECTIVE R248, `(.L_x_3638) ;  /* 0x00000000f8087348 */ /* 0x000fea0003c00000 */
[----:B------:R0:W1:Y:S02]  /*4ce0*/  SHFL.DOWN P3, R248, R252, R251, R250 ;  /* 0x080000fbfcf87389 */ /* 0x00006400000600fa */
[----:B01----:R-:W-:Y:S01]  /*4cf0*/  ENDCOLLECTIVE ;  /* 0x000000000000791b */ /* 0x003fe20003800000 */
.L_x_3638:
        /* <DEDUP_REMOVED lines=8> */
.L_x_3639:
[----:B------:R-:W-:Y:S02]  /*4d80*/  MOV R252, R57 ;  /* 0x0000003900fc7202 */ /* 0x000fe40000000f00 */
[----:B------:R-:W-:Y:S02]  /*4d90*/  MOV R59, R248 ;  /* 0x000000f8003b7202 */ /* 0x000fe40000000f00 */
[----:B------:R-:W-:-:S07]  /*4da0*/  MOV R248, 0xffffffff ;  /* 0xffffffff00f87802 */ /* 0x000fce0000000f00 */
[----:B------:R-:W-:Y:S05]  /*4db0*/  WARPSYNC.COLLECTIVE R248, `(.L_x_3640) ;  /* 0x00000000f8087348 */ /* 0x000fea0003c00000 */
[----:B------:R0:W1:Y:S02]  /*4dc0*/  SHFL.DOWN P3, R248, R252, R251, R250 ;  /* 0x080000fbfcf87389 */ /* 0x00006400000600fa */
[----:B01----:R-:W-:Y:S01]  /*4dd0*/  ENDCOLLECTIVE ;  /* 0x000000000000791b */ /* 0x003fe20003800000 */
.L_x_3640:
[----:B------:R-:W-:Y:S05]  /*4de0*/  BRA `(.L_x_3641) ;  /* 0xffffffe400fc7947 */ /* 0x000fea000383ffff */
.L_x_3642:
        /* <DEDUP_REMOVED lines=9> */
.L_x_5545:


//--------------------- .text._ZN10layer_norm22ln_bwd_finalize_kernelINS_22Kernel_traits_finalizeILj5120E13__nv_bfloat16S2_S2_fjLj1024ELj4ENS_18Kernel_traits_baseILj5120ES2_S2_S2_fjLj1024EEEEEEEvNS_9BwdParamsE --------------------------
	.section	.text._ZN10layer_norm22ln_bwd_finalize_kernelINS_22Kernel_traits_finalizeILj5120E13__nv_bfloat16S2_S2_fjLj1024ELj4ENS_18Kernel_traits_baseILj5120ES2_S2_S2_fjLj1024EEEEEEEvNS_9BwdParamsE,"ax",@progbits
	.align	128
        .global         _ZN10layer_norm22ln_bwd_finalize_kernelINS_22Kernel_traits_finalizeILj5120E13__nv_bfloat16S2_S2_fjLj1024ELj4ENS_18Kernel_traits_baseILj5120ES2_S2_S2_fjLj1024EEEEEEEvNS_9BwdParamsE
        .type           _ZN10layer_norm22ln_bwd_finalize_kernelINS_22Kernel_traits_finalizeILj5120E13__nv_bfloat16S2_S2_fjLj1024ELj4ENS_18Kernel_traits_baseILj5120ES2_S2_S2_fjLj1024EEEEEEEvNS_9BwdParamsE,@function
        .size           _ZN10layer_norm22ln_bwd_finalize_kernelINS_22Kernel_traits_finalizeILj5120E13__nv_bfloat16S2_S2_fjLj1024ELj4ENS_18Kernel_traits_baseILj5120ES2_S2_S2_fjLj1024EEEEEEEvNS_9BwdParamsE,(.L_x_5546 - _ZN10layer_norm22ln_bwd_finalize_kernelINS_22Kernel_traits_finalizeILj5120E13__nv_bfloat16S2_S2_fjLj1024ELj4ENS_18Kernel_traits_baseILj5120ES2_S2_S2_fjLj1024EEEEEEEvNS_9BwdParamsE)
        .other          _ZN10layer_norm22ln_bwd_finalize_kernelINS_22Kernel_traits_finalizeILj5120E13__nv_bfloat16S2_S2_fjLj1024ELj4ENS_18Kernel_traits_baseILj5120ES2_S2_S2_fjLj1024EEEEEEEvNS_9BwdParamsE,@"STO_CUDA_ENTRY STV_DEFAULT"
_ZN10layer_norm22ln_bwd_finalize_kernelINS_22Kernel_traits_finalizeILj5120E13__nv_bfloat16S2_S2_fjLj1024ELj4ENS_18Kernel_traits_baseILj5120ES2_S2_S2_fjLj1024EEEEEEEvNS_9BwdParamsE:
.text._ZN10layer_norm22ln_bwd_finalize_kernelINS_22Kernel_traits_finalizeILj5120E13__nv_bfloat16S2_S2_fjLj1024ELj4ENS_18Kernel_traits_baseILj5120ES2_S2_S2_fjLj1024EEEEEEEvNS_9BwdParamsE:
        /* <DEDUP_REMOVED lines=25> */
.L_x_3654:
        /* <DEDUP_REMOVED lines=28> */
.L_x_3647:
        /* <DEDUP_REMOVED lines=33> */
.L_x_3646:
[----:B------:R-:W-:Y:S05]  /*0560*/  BSYNC B1 ;  /* 0x0000000000017941 */ /* 0x000fea0003800000 */
.L_x_3645:
        /* <DEDUP_REMOVED lines=23> */
.L_x_3649:
[----:B------:R-:W-:Y:S05]  /*06e0*/  BSYNC B1 ;  /* 0x0000000000017941 */ /* 0x000fea0003800000 */
.L_x_3648:
        /* <DEDUP_REMOVED lines=11> */
.L_x_3644:
[----:B------:R-:W-:Y:S05]  /*07a0*/  BSYNC B0 ;  /* 0x0000000000007941 */ /* 0x000fea0003800000 */
.L_x_3643:
        /* <DEDUP_REMOVED lines=29> */
.L_x_3665:
[----:B------:R-:W-:Y:S01]  /*0980*/  @!P1 SHF.R.U32.HI R12, RZ, 0x3, R0 ;  /* 0x00000003ff0c9819 */ /* 0x000fe20000011600 */
[----:B---3--:R-:W-:Y:S01]  /*0990*/  FADD.FTZ R14, R9, R14 ;  /* 0x0000000e090e7221 */ /* 0x008fe20000010000 */
[----:B--2---:R-:W-:Y:S02]  /*09a0*/  FADD.FTZ R11, R10, R11 ;  /* 0x0000000b0a0b7221 */ /* 0x004fe40000010000 */
[----:B------:R-:W-:-:S05]  /*09b0*/  @!P1 LOP3.LUT R12, R12, 0x1ffffffc, RZ, 0xc0, !PT ;  /* 0x1ffffffc0c0c9812 */ /* 0x000fca00078ec0ff */
[----:B------:R2:W-:Y:S04]  /*09c0*/  @!P1 STS [R12+UR4+0x2000], R14 ;  /* 0x0020000e0c009988 */ /* 0x0005e80008000804 */
[----:B------:R2:W-:Y:S02]  /*09d0*/  @!P1 STS [R12+UR4+0x2080], R11 ;  /* 0x0020800b0c009988 */ /* 0x0005e40008000804 */
.L_x_3650:
        /* <DEDUP_REMOVED lines=14> */
.L_x_3653:
[----:B------:R-:W-:Y:S05]  /*0ac0*/  BSYNC B0 ;  /* 0x0000000000007941 */ /* 0x000fea0003800000 */
.L_x_3652:
[C---:B------:R-:W-:Y:S02]  /*0ad0*/  ISETP.GT.U32.AND P1, PT, R3.reuse, -0x1401, PT ;  /* 0xffffebff0300780c */ /* 0x040fe40003f24070 */
[----:B------:R-:W-:Y:S02]  /*0ae0*/  IADD3 R3, R3, 0x1400, RZ ;  /* 0x0000140003037810 */ /* 0x000fe40007ffe0ff */
[----:B------:R-:W-:-:S09]  /*0af0*/  IADD3 R5, R5, 0xa00, RZ ;  /* 0x00000a0005057810 */ /* 0x000fd20007ffe0ff */
[----:B------:R-:W-:Y:S05]  /*0b00*/  @P1 BRA `(.L_x_3654) ;  /* 0xfffffff400a01947 */ /* 0x000fea000383ffff */
[----:B------:R-:W-:Y:S05]  /*0b10*/  EXIT ;  /* 0x000000000000794d */ /* 0x000fea0003800000 */
.L_x_3651:
[----:B------:R-:W-:Y:S01]  /*0b20*/  HFMA2.MMA R19, -RZ, RZ, 0, 5.9604644775390625e-08 ;  /* 0x00000001ff137435 */ /* 0x000fe200000001ff */
[----:B---3--:R-:W-:Y:S01]  /*0b30*/  IMAD.MOV.U32 R20, RZ, RZ, R10 ;  /* 0x000000ffff147224 */ /* 0x008fe200078e000a */
[----:B------:R-:W-:Y:S02]  /*0b40*/  MOV R22, 0x1f ;  /* 0x0000001f00167802 */ /* 0x000fe40000000f00 */
[----:B------:R-:W-:-:S07]  /*0b50*/  MOV R17, 0xffffffff ;  /* 0xffffffff00117802 */ /* 0x000fce0000000f00 */
[----:B012---:R-:W-:Y:S05]  /*0b60*/  WARPSYNC.COLLECTIVE R17, `(.L_x_3655) ;  /* 0x0000000011087348 */ /* 0x007fea0003c00000 */
[----:B------:R3:W4:Y:S02]  /*0b70*/  SHFL.BFLY P2, R18, R20, R19, R22 ;  /* 0x0c00001314127389 */ /* 0x0007240000040016 */
[----:B01234-:R-:W-:Y:S01]  /*0b80*/  ENDCOLLECTIVE ;  /* 0x000000000000791b */ /* 0x01ffe20003800000 */
.L_x_3655:
[----:B------:R-:W-:Y:S01]  /*0b90*/  HFMA2.MMA R19, -RZ, RZ, 0, 1.1920928955078125e-07 ;  /* 0x00000002ff137435 */ /* 0x000fe200000001ff */
[----:B------:R-:W-:-:S04]  /*0ba0*/  IMAD.MOV.U32 R11, RZ, RZ, R18 ;  /* 0x000000ffff0b7224 */ /* 0x000fc800078e0012 */
[----:B------:R-:W-:-:S05]  /*0bb0*/  FADD.FTZ R11, R10, R11 ;  /* 0x0000000b0a0b7221 */ /* 0x000fca0000010000 */
[----:B------:R-:W-:-:S07]  /*0bc0*/  MOV R20, R11 ;  /* 0x0000000b00147202 */ /* 0x000fce0000000f00 */
[----:B------:R-:W-:Y:S05]  /*0bd0*/  WARPSYNC.COLLECTIVE R17, `(.L_x_3656) ;  /* 0x0000000011087348 */ /* 0x000fea0003c00000 */
[----:B------:R0:W1:Y:S02]  /*0be0*/  SHFL.BFLY P2, R18, R20, R19, R22 ;  /* 0x0c00001314127389 */ /* 0x0000640000040016 */
[----:B01----:R-:W-:Y:S01]  /*0bf0*/  ENDCOLLECTIVE ;  /* 0x000000000000791b */ /* 0x003fe20003800000 */
.L_x_3656:
[----:B------:R-:W-:Y:S01]  /*0c00*/  HFMA2.MMA R19, -RZ, RZ, 0, 2.384185791015625e-07 ;  /* 0x00000004ff137435 */ /* 0x000fe200000001ff */
[----:B------:R-:W-:-:S05]  /*0c10*/  MOV R12, R18 ;  /* 0x00000012000c7202 */ /* 0x000fca0000000f00 */
[----:B------:R-:W-:-:S04]  /*0c20*/  FADD.FTZ R12, R11, R12 ;  /* 0x0000000c0b0c7221 */ /* 0x000fc80000010000 */
[----:B------:R-:W-:-:S07]  /*0c30*/  IMAD.MOV.U32 R20, RZ, RZ, R12 ;  /* 0x000000ffff147224 */ /* 0x000fce00078e000c */
[----:B------:R-:W-:Y:S05]  /*0c40*/  WARPSYNC.COLLECTIVE R17, `(.L_x_3657) ;  /* 0x0000000011087348 */ /* 0x000fea0003c00000 */
[----:B------:R0:W1:Y:S02]  /*0c50*/  SHFL.BFLY P2, R18, R20, R19, R22 ;  /* 0x0c00001314127389 */ /* 0x0000640000040016 */
[----:B01----:R-:W-:Y:S01]  /*0c60*/  ENDCOLLECTIVE ;  /* 0x000000000000791b */ /* 0x003fe20003800000 */
.L_x_3657:
[----:B------:R-:W-:Y:S01]  /*0c70*/  IMAD.MOV.U32 R19, RZ, RZ, 0x8 ;  /* 0x00000008ff137424 */ /* 0x000fe200078e00ff */
[----:B------:R-:W-:-:S05]  /*0c80*/  MOV R13, R18 ;  /* 0x00000012000d7202 */ /* 0x000fca0000000f00 */
[----:B------:R-:W-:-:S05]  /*0c90*/  FADD.FTZ R13, R12, R13 ;  /* 0x0000000d0c0d7221 */ /* 0x000fca0000010000 */
[----:B------:R-:W-:-:S07]  /*0ca0*/  MOV R20, R13 ;  /* 0x0000000d00147202 */ /* 0x000fce0000000f00 */
[----:B------:R-:W-:Y:S05]  /*0cb0*/  WARPSYNC.COLLECTIVE R17, `(.L_x_3658) ;  /* 0x0000000011087348 */ /* 0x000fea0003c00000 */
[----:B------:R0:W1:Y:S02]  /*0cc0*/  SHFL.BFLY P2, R18, R20, R19, R22 ;  /* 0x0c00001314127389 */ /* 0x0000640000040016 */
[----:B01----:R-:W-:Y:S01]  /*0cd0*/  ENDCOLLECTIVE ;  /* 0x000000000000791b */ /* 0x003fe20003800000 */
.L_x_3658:
[----:B------:R-:W-:Y:S01]  /*0ce0*/  HFMA2.MMA R19, -RZ, RZ, 0, 9.5367431640625e-07 ;  /* 0x00000010ff137435 */ /* 0x000fe200000001ff */
[----:B------:R-:W-:-:S05]  /*0cf0*/  MOV R10, R18 ;  /* 0x00000012000a7202 */ /* 0x000fca0000000f00 */
[----:B------:R-:W-:-:S05]  /*0d00*/  FADD.FTZ R10, R13, R10 ;  /* 0x0000000a0d0a7221 */ /* 0x000fca0000010000 */
[----:B------:R-:W-:-:S07]  /*0d10*/  MOV R20, R10 ;  /* 0x0000000a00147202 */ /* 0x000fce0000000f00 */
[----:B------:R-:W-:Y:S05]  /*0d20*/  WARPSYNC.COLLECTIVE R17, `(.L_x_3659) ;  /* 0x0000000011087348 */ /* 0x000fea0003c00000 */
[----:B------:R0:W1:Y:S02]  /*0d30*/  SHFL.BFLY P2, R18, R20, R19, R22 ;  /* 0x0c00001314127389 */ /* 0x0000640000040016 */
[----:B01----:R-:W-:Y:S01]  /*0d40*/  ENDCOLLECTIVE ;  /* 0x000000000000791b */ /* 0x003fe20003800000 */
.L_x_3659:
[----:B------:R-:W-:Y:S01]  /*0d50*/  HFMA2.MMA R19, -RZ, RZ, 0, 5.9604644775390625e-08 ;  /* 0x00000001ff137435 */ /* 0x000fe200000001ff */
[----:B------:R-:W-:Y:S01]  /*0d60*/  MOV R20, R9 ;  /* 0x0000000900147202 */ /* 0x000fe20000000f00 */
[----:B------:R-:W-:-:S09]  /*0d70*/  IMAD.MOV.U32 R11, RZ, RZ, R18 ;  /* 0x000000ffff0b7224 */ /* 0x000fd200078e0012 */
[----:B------:R-:W-:Y:S05]  /*0d80*/  WARPSYNC.COLLECTIVE R17, `(.L_x_3660) ;  /* 0x0000000011087348 */ /* 0x000fea0003c00000 */
[----:B------:R0:W1:Y:S02]  /*0d90*/  SHFL.BFLY P2, R18, R20, R19, R22 ;  /* 0x0c00001314127389 */ /* 0x0000640000040016 */
[----:B01----:R-:W-:Y:S01]  /*0da0*/  ENDCOLLECTIVE ;  /* 0x000000000000791b */ /* 0x003fe20003800000 */
.L_x_3660:
[----:B------:R-:W-:Y:S01]  /*0db0*/  HFMA2.MMA R19, -RZ, RZ, 0, 1.1920928955078125e-07 ;  /* 0x00000002ff137435 */ /* 0x000fe200000001ff */
[----:B------:R-:W-:-:S05]  /*0dc0*/  MOV R12, R18 ;  /* 0x00000012000c7202 */ /* 0x000fca0000000f00 */
[----:B------:R-:W-:-:S04]  /*0dd0*/  FADD.FTZ R14, R9, R12 ;  /* 0x0000000c090e7221 */ /* 0x000fc80000010000 */
[----:B------:R-:W-:-:S07]  /*0de0*/  IMAD.MOV.U32 R20, RZ, RZ, R14 ;  /* 0x000000ffff147224 */ /* 0x000fce00078e000e */
[----:B------:R-:W-:Y:S05]  /*0df0*/  WARPSYNC.COLLECTIVE R17, `(.L_x_3661) ;  /* 0x0000000011087348 */ /* 0x000fea0003c00000 */
[----:B------:R0:W1:Y:S02]  /*0e00*/  SHFL.BFLY P2, R18, R20, R19, R22 ;  /* 0x0c00001314127389 */ /* 0x0000640000040016 */
[----:B01----:R-:W-:Y:S01]  /*0e10*/  ENDCOLLECTIVE ;  /* 0x000000000000791b */ /* 0x003fe20003800000 */
.L_x_3661:
[----:B------:R-:W-:Y:S01]  /*0e20*/  IMAD.MOV.U32 R19, RZ, RZ, 0x4 ;  /* 0x00000004ff137424 */ /* 0x000fe200078e00ff */
[----:B------:R-:W-:-:S05]  /*0e30*/  MOV R13, R18 ;  /* 0x00000012000d7202 */ /* 0x000fca0000000f00 */
[----:B------:R-:W-:-:S05]  /*0e40*/  FADD.FTZ R15, R14, R13 ;  /* 0x0000000d0e0f7221 */ /* 0x000fca0000010000 */
[----:B------:R-:W-:-:S07]  /*0e50*/  MOV R20, R15 ;  /* 0x0000000f00147202 */ /* 0x000fce0000000f00 */
[----:B------:R-:W-:Y:S05]  /*0e60*/  WARPSYNC.COLLECTIVE R17, `(.L_x_3662) ;  /* 0x0000000011087348 */ /* 0x000fea0003c00000 */
[----:B------:R0:W1:Y:S02]  /*0e70*/  SHFL.BFLY P2, R18, R20, R19, R22 ;  /* 0x0c00001314127389 */ /* 0x0000640000040016 */
[----:B01----:R-:W-:Y:S01]  /*0e80*/  ENDCOLLECTIVE ;  /* 0x000000000000791b */ /* 0x003fe20003800000 */
.L_x_3662:
[----:B------:R-:W-:Y:S01]  /*0e90*/  HFMA2.MMA R19, -RZ, RZ, 0, 4.76837158203125e-07 ;  /* 0x00000008ff137435 */ /* 0x000fe200000001ff */
[----:B------:R-:W-:-:S05]  /*0ea0*/  MOV R16, R18 ;  /* 0x0000001200107202 */ /* 0x000fca0000000f00 */
[----:B------:R-:W-:-:S05]  /*0eb0*/  FADD.FTZ R16, R15, R16 ;  /* 0x000000100f107221 */ /* 0x000fca0000010000 */
[----:B------:R-:W-:-:S07]  /*0ec0*/  MOV R20, R16 ;  /* 0x0000001000147202 */ /* 0x000fce0000000f00 */
[----:B------:R-:W-:Y:S05]  /*0ed0*/  WARPSYNC.COLLECTIVE R17, `(.L_x_3663) ;  /* 0x0000000011087348 */ /* 0x000fea0003c00000 */
[----:B------:R0:W1:Y:S02]  /*0ee0*/  SHFL.BFLY P2, R18, R20, R19, R22 ;  /* 0x0c00001314127389 */ /* 0x0000640000040016 */
[----:B01----:R-:W-:Y:S01]  /*0ef0*/  ENDCOLLECTIVE ;  /* 0x000000000000791b */ /* 0x003fe20003800000 */
.L_x_3663:
[----:B------:R-:W-:Y:S01]  /*0f00*/  HFMA2.MMA R19, -RZ, RZ, 0, 9.5367431640625e-07 ;  /* 0x00000010ff137435 */ /* 0x000fe200000001ff */
[----:B------:R-:W-:-:S04]  /*0f10*/  IMAD.MOV.U32 R9, RZ, RZ, R18 ;  /* 0x000000ffff097224 */ /* 0x000fc800078e0012 */
[----:B------:R-:W-:-:S05]  /*0f20*/  FADD.FTZ R9, R16, R9 ;  /* 0x0000000910097221 */ /* 0x000fca0000010000 */
[----:B------:R-:W-:-:S07]  /*0f30*/  MOV R20, R9 ;  /* 0x0000000900147202 */ /* 0x000fce0000000f00 */
[----:B------:R-:W-:Y:S05]  /*0f40*/  WARPSYNC.COLLECTIVE R17, `(.L_x_3664) ;  /* 0x0000000011087348 */ /* 0x000fea0003c00000 */
[----:B------:R0:W1:Y:S02]  /*0f50*/  SHFL.BFLY P2, R18, R20, R19, R22 ;  /* 0x0c00001314127389 */ /* 0x0000640000040016 */
[----:B01----:R-:W-:Y:S01]  /*0f60*/  ENDCOLLECTIVE ;  /* 0x000000000000791b */ /* 0x003fe20003800000 */
.L_x_3664:
[----:B------:R-:W-:Y:S01]  /*0f70*/  MOV R14, R18 ;  /* 0x00000012000e7202 */ /* 0x000fe20000000f00 */
[----:B------:R-:W-:Y:S06]  /*0f80*/  BRA `(.L_x_3665) ;  /* 0xfffffff8007c7947 */ /* 0x000fec000383ffff */
.L_x_3666:
        /* <DEDUP_REMOVED lines=15> */
.L_x_5546:


//--------------------- .text._ZN10layer_norm13ln_bwd_kernelINS_13Kernel_traitsI13__nv_bfloat16S2_S2_fjLj5120ELj1ELj1ELj4ELj16ENS_18Kernel_traits_baseILj5120ES2_S2_S2_fjLj128EEEEEEEvNS_9BwdParamsE --------------------------
	.section	.text._ZN10layer_norm13ln_bwd_kernelINS_13Kernel_traitsI13__nv_bfloat16S2_S2_fjLj5120ELj1ELj1ELj4ELj16ENS_18Kernel_traits_baseILj5120ES2_S2_S2_fjLj128EEEEEEEvNS_9BwdParamsE,"ax",@progbits
	.align	128
        .global         _ZN10layer_norm13ln_bwd_kernelINS_13Kernel_traitsI13__nv_bfloat16S2_S2_fjLj5120ELj1ELj1ELj4ELj16ENS_18Kernel_traits_baseILj5120ES2_S2_S2_fjLj128EEEEEEEvNS_9BwdParamsE
        .type           _ZN10layer_norm13ln_bwd_kernelINS_13Kernel_traitsI13__nv_bfloat16S2_S2_fjLj5120ELj1ELj1ELj4ELj16ENS_18Kernel_traits_baseILj5120ES2_S2_S2_fjLj128EEEEEEEvNS_9BwdParamsE,@function
        .size           _ZN10layer_norm13ln_bwd_kernelINS_13Kernel_traitsI13__nv_bfloat16S2_S2_fjLj5120ELj1ELj1ELj4ELj16ENS_18Kernel_traits_baseILj5120ES2_S2_S2_fjLj128EEEEEEEvNS_9BwdParamsE,(.L_x_5547 - _ZN10layer_norm13ln_bwd_kernelINS_13Kernel_traitsI13__nv_bfloat16S2_S2_fjLj5120ELj1ELj1ELj4ELj16ENS_18Kernel_traits_baseILj5120ES2_S2_S2_fjLj128EEEEEEEvNS_9BwdParamsE)
        .other          _ZN10layer_norm13ln_bwd_kernelINS_13Kernel_traitsI13__nv_bfloat16S2_S2_fjLj5120ELj1ELj1ELj4ELj16ENS_18Kernel_traits_baseILj5120ES2_S2_S2_fjLj128EEEEEEEvNS_9BwdParamsE,@"STO_CUDA_ENTRY STV_DEFAULT"
_ZN10layer_norm13ln_bwd_kernelINS_13Kernel_traitsI13__nv_bfloat16S2_S2_fjLj5120ELj1ELj1ELj4ELj16ENS_18Kernel_traits_baseILj5120ES2_S2_S2_fjLj128EEEEEEEvNS_9BwdParamsE:
.text._ZN10layer_norm13ln_bwd_kernelINS_13Kernel_traitsI13__nv_bfloat16S2_S2_fjLj5120ELj1ELj1ELj4ELj16ENS_18Kernel_traits_baseILj5120ES2_S2_S2_fjLj128EEEEEEEvNS_9BwdParamsE:
[----:B------:R-:W-:Y:S01]  /*0000*/  LDC R1, c[0x0][0x28] ;  /* 0x00000a00ff017b82 */ /* 0x000fe20000000800 */
[----:B------:R-:W0:Y:S01]  /*0010*/  S2R R0, SR_TID.X ;  /* 0x0000000000007919 */ /* 0x000e220000002100 */
[----:B------:R-:W-:Y:S01]  /*0020*/  ULDC.64 UR4, c[0x0][0x228] ;  /* 0x00008a0000047ab9 */ /* 0x000fe20000000a00 */
[----:B------:R-:W-:Y:S01]  /*0030*/  ULDC.64 UR6, c[0x0][0x208] ;  /* 0x0000820000067ab9 */ /* 0x000fe20000000a00 */
[----:B------:R-:W-:Y:S01]  /*0040*/  ISETP.NE.U32.AND P0, PT, RZ, UR4, PT ;  /* 0x00000004ff007c0c */ /* 0x000fe2000bf05070 */
[----:B------:R-:W-:-:S03]  /*0050*/  ULDC.64 UR8, c[0x0][0x210] ;  /* 0x0000840000087ab9 */ /* 0x000fc60000000a00 */
        /* <DEDUP_REMOVED lines=32> */
[----:B0-----:R-:W-:Y:S02]  /*0260*/  LEA.HI R159, R0, UR4, RZ, 0x19 ;  /* 0x00000004009f7c11 */ /* 0x001fe4000f8fc8ff */
[----:B------:R-:W-:Y:S02]  /*0270*/  CS2R R74, SRZ ;  /* 0x00000000004a7805 */ /* 0x000fe4000001ff00 */
[----:B------:R-:W-:Y:S02]  /*0280*/  CS2R R72, SRZ ;  /* 0x0000000000487805 */ /* 0x000fe4000001ff00 */
[----:B------:R-:W-:-:S02]  /*0290*/  CS2R R70, SRZ ;  /* 0x0000000000467805 */ /* 0x000fc4000001ff00 */
[----:B------:R-:W-:Y:S02]  /*02a0*/  ISETP.GE.AND P1, PT, R159, UR5, PT ;  /* 0x000000059f007c0c */ /* 0x000fe4000bf26270 */
        /* <DEDUP_REMOVED lines=22> */
[----:B------:R-:W0:Y:S01]  /*0410*/  S2UR UR5, SR_CgaCtaId ;  /* 0x00000000000579c3 */ /* 0x000e220000008800 */
[----:B------:R-:W-:Y:S01]  /*0420*/  UMOV UR4, 0x400 ;  /* 0x0000040000047882 */ /* 0x000fe20000000000 */
[----:B-----5:R-:W-:Y:S01]  /*0430*/  @P0 PRMT R161, R24, 0x7632, R161 ;  /* 0x0000763218a10816 */ /* 0x020fe200000000a1 */
[----:B------:R-:W5:Y:S01]  /*0440*/  LDG.E.128 R56, desc[UR6][R2.64] ;  /* 0x0000000602387981 */ /* 0x000f62000c1e1d00 */
[----:B------:R-:W-:Y:S02]  /*0450*/  @P0 PRMT R162, R25, 0x7632, R162 ;  /* 0x0000763219a20816 */ /* 0x000fe400000000a2 */
[----:B------:R-:W-:Y:S01]  /*0460*/  @P0 PRMT R163, R26, 0x7632, R163 ;  /* 0x000076321aa30816 */ /* 0x000fe200000000a3 */
[----:B------:R-:W5:Y:S01]  /*0470*/  LDG.E.128 R60, desc[UR6][R2.64+0x800] ;  /* 0x00080006023c7981 */ /* 0x000f62000c1e1d00 */
[----:B------:R-:W-:Y:S02]  /*0480*/  @P0 PRMT R164, R27, 0x7632, R164 ;  /* 0x000076321ba40816 */ /* 0x000fe400000000a4 */
[----:B------:R-:W-:Y:S01]  /*0490*/  @P0 PRMT R165, R28, 0x7632, R165 ;  /* 0x000076321ca50816 */ /* 0x000fe200000000a5 */
[----:B------:R-:W5:Y:S01]  /*04a0*/  LDG.E.128 R64, desc[UR6][R2.64+0x1000] ;  /* 0x0010000602407981 */ /* 0x000f62000c1e1d00 */
[----:B------:R-:W-:-:S02]  /*04b0*/  @P0 PRMT R166, R29, 0x7632, R166 ;  /* 0x000076321da60816 */ /* 0x000fc400000000a6 */
[----:B------:R-:W-:Y:S01]  /*04c0*/  @P0 PRMT R167, R30, 0x7632, R167 ;  /* 0x000076321ea70816 */ /* 0x000fe200000000a7 */
[----:B------:R-:W5:Y:S01]  /*04d0*/  LDG.E.128 R68, desc[UR6][R2.64+0x1800] ;  /* 0x0018000602447981 */ /* 0x000f62000c1e1d00 */
[----:B------:R-:W-:Y:S02]  /*04e0*/  @P0 PRMT R168, R31, 0x7632, R168 ;  /* 0x000076321fa80816 */ /* 0x000fe400000000a8 */
[----:B------:R-:W-:Y:S01]  /*04f0*/  @P0 PRMT R169, R32, 0x7632, R169 ;  /* 0x0000763220a90816 */ /* 0x000fe200000000a9 */
[----:B------:R1:W5:Y:S01]  /*0500*/  LDG.E.128 R72, desc[UR6][R2.64+0x2000] ;  /* 0x0020000602487981 */ /* 0x000362000c1e1d00 */
[----:B------:R-:W-:Y:S01]  /*0510*/  @P0 PRMT R170, R33, 0x7632, R170 ;  /* 0x0000763221aa0816 */ /* 0x000fe200000000aa */
[----:B------:R-:W-:Y:S01]  /*0520*/  HFMA2.MMA R184, -RZ, RZ, 0, 5.9604644775390625e-08 ;  /* 0x00000001ffb87435 */ /* 0x000fe200000001ff */
[----:B------:R-:W-:Y:S01]  /*0530*/  @P0 PRMT R171, R34, 0x7632, R171 ;  /* 0x0000763222ab0816 */ /* 0x000fe200000000ab */
[----:B------:R-:W-:Y:S01]  /*0540*/  HFMA2.MMA R160, -RZ, RZ, 0, 0 ;  /* 0x00000000ffa07435 */ /* 0x000fe200000001ff */
[----:B0-----:R-:W-:Y:S01]  /*0550*/  ULEA UR4, UR5, UR4, 0x18 ;  /* 0x0000000405047291 */ /* 0x001fe2000f8ec03f */
        /* <DEDUP_REMOVED lines=59> */
[----:B-1----:R-:W-:Y:S02]  /*0910*/  CS2R R2, SRZ ;  /* 0x0000000000027805 */ /* 0x002fe4000001ff00 */
        /* <DEDUP_REMOVED lines=29> */
[----:B------:R-:W-:-:S07]  /*0af0*/  MOV R181, UR4 ;  /* 0x0000000400b57c02 */ /* 0x000fce0008000f00 */
.L_x_3669:
[----:B0-----:R-:W0:Y:S01]  /*0b00*/  @P0 LDC.64 R52, c[0x0][0x228] ;  /* 0x00008a00ff340b82 */ /* 0x001e220000000a00 */
[----:B------:R-:W-:-:S05]  /*0b10*/  IMAD R185, R159, 0x280, RZ ;  /* 0x000002809fb97824 */ /* 0x000fca00078e02ff */
[----:B------:R-:W-:Y:S02]  /*0b20*/  LOP3.LUT R185, R185, 0x7f, R0, 0xf8, !PT ;  /* 0x0000007fb9b97812 */ /* 0x000fe400078ef800 */
[----:B------:R-:W1:Y:S02]  /*0b30*/  @!P0 LDC.64 R88, c[0x0][0x220] ;  /* 0x00008800ff588b82 */ /* 0x000e640000000a00 */
[----:B------:R-:W-:-:S06]  /*0b40*/  IADD3 R77, R185, 0x80, RZ ;  /* 0x00000080b94d7810 */ /* 0x000fcc0007ffe0ff */
[----:B------:R-:W2:Y:S01]  /*0b50*/  @P0 LDC.64 R92, c[0x0][0x228] ;  /* 0x00008a00ff5c0b82 */ /* 0x000ea20000000a00 */
[----:B0-----:R-:W-:-:S07]  /*0b60*/  @P0 IMAD.WIDE.U32 R100, R77, 0x10, R52 ;  /* 0x000000104d640825 */ /* 0x001fce00078e0034 */
[----:B------:R-:W0:Y:S01]  /*0b70*/  @!P0 LDC.64 R54, c[0x0][0x230] ;  /* 0x00008c00ff368b82 */ /* 0x000e220000000a00 */
[----:B------:R-:W3:Y:S01]  /*0b80*/  @P0 LDG.E.128 R100, desc[UR6][R100.64] ;  /* 0x0000000664640981 */ /* 0x000ee2000c1e1d00 */
[----:B------:R-:W-:-:S06]  /*0b90*/  IADD3 R99, R185, 0x100, RZ ;  /* 0x00000100b9637810 */ /* 0x000fcc0007ffe0ff */
[----:B------:R-:W4:Y:S08]  /*0ba0*/  @P0 LDC.64 R52, c[0x0][0x228] ;  /* 0x00008a00ff340b82 */ /* 0x000f300000000a00 */
[----:B------:R-:W0:Y:S01]  /*0bb0*/  LDC.64 R150, c[0x0][0x268] ;  /* 0x00009a00ff967b82 */ /* 0x000e220000000a00 */
[----:B----4-:R-:W-:-:S07]  /*0bc0*/  @P0 IMAD.WIDE.U32 R80, R99, 0x10, R52 ;  /* 0x0000001063500825 */ /* 0x010fce00078e0034 */
[----:B------:R-:W4:Y:S01]  /*0bd0*/  @P0 LDC.64 R52, c[0x0][0x228] ;  /* 0x00008a00ff340b82 */ /* 0x000f220000000a00 */
[----:B------:R-:W3:Y:S01]  /*0be0*/  @P0 LDG.E.128 R80, desc[UR6][R80.64] ;  /* 0x0000000650500981 */ /* 0x000ee2000c1e1d00 */
[----:B------:R-:W-:-:S05]  /*0bf0*/  IADD3 R187, R185, 0x180, RZ ;  /* 0x00000180b9bb7810 */ /* 0x000fca0007ffe0ff */
[----:B----4-:R-:W-:Y:S02]  /*0c00*/  @P0 IMAD.WIDE.U32 R84, R187, 0x10, R52 ;  /* 0x00000010bb540825 */ /* 0x010fe400078e0034 */
[----:B------:R-:W4:Y:S04]  /*0c10*/  LDC.64 R52, c[0x0][0x238] ;  /* 0x00008e00ff347b82 */ /* 0x000f280000000a00 */
[----:B------:R-:W3:Y:S01]  /*0c20*/  @P0 LDG.E.128 R84, desc[UR6][R84.64] ;  /* 0x0000000654540981 */ /* 0x000ee2000c1e1d00 */
[----:B-1----:R-:W-:Y:S01]  /*0c30*/  @!P0 IMAD.WIDE.U32 R88, R77, 0x10, R88 ;  /* 0x000000104d588825 */ /* 0x002fe200078e0058 */
[----:B------:R-:W-:-:S03]  /*0c40*/  @P0 MOV R183, RZ ;  /* 0x000000ff00b70202 */ /* 0x000fc60000000f00 */
[----:B--2---:R-:W-:-:S04]  /*0c50*/  @P0 IMAD.WIDE.U32 R92, R185, 0x10, R92 ;  /* 0x00000010b95c0825 */ /* 0x004fc800078e005c */
[C---:B0-----:R-:W-:Y:S02]  /*0c60*/  @!P0 IMAD.WIDE R90, R159.reuse, 0x4, R54 ;  /* 0x000000049f5a8825 */ /* 0x041fe400078e0236 */
[----:B------:R-:W2:Y:S04]  /*0c70*/  @P0 LDG.E.128 R92, desc[UR6][R92.64] ;  /* 0x000000065c5c0981 */ /* 0x000ea8000c1e1d00 */
[----:B------:R-:W2:Y:S01]  /*0c80*/  @!P0 LDG.E R183, desc[UR6][R90.64] ;  /* 0x000000065ab78981 */ /* 0x000ea2000c1e1900 */
[----:B----4-:R-:W-:Y:S02]  /*0c90*/  IMAD.WIDE R96, R159, 0x4, R52 ;  /* 0x000000049f607825 */ /* 0x010fe400078e0234 */
[----:B------:R-:W0:Y:S02]  /*0ca0*/  @P0 LDC.64 R52, c[0x0][0x228] ;  /* 0x00008a00ff340b82 */ /* 0x000e240000000a00 */
[----:B------:R-:W-:Y:S01]  /*0cb0*/  IMAD.WIDE.U32 R76, R77, 0x10, R150 ;  /* 0x000000104d4c7825 */ /* 0x000fe200078e0096 */
[----:B------:R1:W4:Y:S05]  /*0cc0*/  LDG.E R182, desc[UR6][R96.64] ;  /* 0x0000000660b67981 */ /* 0x00032a000c1e1900 */
[----:B------:R-:W3:Y:S01]  /*0cd0*/  LDG.E.128 R76, desc[UR6][R76.64] ;  /* 0x000000064c4c7981 */ /* 0x000ee2000c1e1d00 */
[----:B------:R-:W-:Y:S01]  /*0ce0*/  IADD3 R195, R185, 0x200, RZ ;  /* 0x00000200b9c37810 */ /* 0x000fe20007ffe0ff */
[----:B-1----:R-:W1:Y:S04]  /*0cf0*/  @!P0 LDC.64 R96, c[0x0][0x220] ;  /* 0x00008800ff608b82 */ /* 0x002e680000000a00 */
[----:B0-----:R-:W-:-:S06]  /*0d00*/  @P0 IMAD.WIDE.U32 R52, R195, 0x10, R52 ;  /* 0x00000010c3340825 */ /* 0x001fcc00078e0034 */
[----:B------:R-:W4:Y:S04]  /*0d10*/  @P0 LDG.E.128 R52, desc[UR6][R52.64] ;  /* 0x0000000634340981 */ /* 0x000f28000c1e1d00 */
[----:B------:R0:W2:Y:S02]  /*0d20*/  @!P0 LDG.E.128 R100, desc[UR6][R88.64] ;  /* 0x0000000658648981 */ /* 0x0000a4000c1e1d00 */
[----:B0-----:R-:W0:Y:S02]  /*0d30*/  @!P0 LDC.64 R88, c[0x0][0x220] ;  /* 0x00008800ff588b82 */ /* 0x001e240000000a00 */
[----:B0-----:R-:W-:-:S05]  /*0d40*/  @!P0 IMAD.WIDE.U32 R152, R99, 0x10, R88 ;  /* 0x0000001063988825 */ /* 0x001fca00078e0058 */
[----:B------:R0:W4:Y:S01]  /*0d50*/  @!P0 LDG.E.128 R80, desc[UR6][R152.64] ;  /* 0x0000000698508981 */ /* 0x000122000c1e1d00 */
[----:B------:R-:W-:-:S06]  /*0d60*/  IMAD.WIDE.U32 R88, R99, 0x10, R150 ;  /* 0x0000001063587825 */ /* 0x000fcc00078e0096 */
[----:B------:R-:W4:Y:S01]  /*0d70*/  LDG.E.128 R88, desc[UR6][R88.64] ;  /* 0x0000000658587981 */ /* 0x000f22000c1e1d00 */
[----:B-1----:R-:W-:Y:S01]  /*0d80*/  @!P0 IMAD.WIDE.U32 R156, R187, 0x10, R96 ;  /* 0x00000010bb9c8825 */ /* 0x002fe200078e0060 */
[----:B0-----:R-:W0:Y:S04]  /*0d90*/  @!P0 LDC.64 R152, c[0x0][0x220] ;  /* 0x00008800ff988b82 */ /* 0x001e280000000a00 */
[----:B------:R-:W4:Y:S01]  /*0da0*/  @!P0 LDG.E.128 R84, desc[UR6][R156.64] ;  /* 0x000000069c548981 */ /* 0x000f22000c1e1d00 */
[----:B-----5:R-:W-:Y:S01]  /*0db0*/  SHF.L.U32 R191, R61, 0x10, RZ ;  /* 0x000000103dbf7819 */ /* 0x020fe200000006ff */
[----:B------:R-:W-:Y:S01]  /*0dc0*/  IMAD.WIDE.U32 R96, R187, 0x10, R150 ;  /* 0x00000010bb607825 */ /* 0x000fe200078e0096 */
[----:B------:R-:W-:Y:S02]  /*0dd0*/  SHF.L.U32 R193, R60, 0x10, RZ ;  /* 0x000000103cc17819 */ /* 0x000fe400000006ff */
[----:B------:R-:W-:Y:S01]  /*0de0*/  SHF.L.U32 R189, R62, 0x10, RZ ;  /* 0x000000103ebd7819 */ /* 0x000fe200000006ff */
[----:B------:R-:W1:Y:S01]  /*0df0*/  @P0 MUFU.RCP R203, R191 ;  /* 0x000000bf00cb0308 */ /* 0x000e620000001000 */
[----:B------:R-:W-:Y:S01]  /*0e00*/  PRMT R187, R60, 0x7632, R187 ;  /* 0x000076323cbb7816 */ /* 0x000fe200000000bb */
[----:B------:R-:W4:Y:S01]  /*0e10*/  LDG.E.128 R96, desc[UR6][R96.64] ;  /* 0x0000000660607981 */ /* 0x000f22000c1e1d00 */
[----:B------:R-:W-:-:S02]  /*0e20*/  PRMT R194, R62, 0x7632, R194 ;  /* 0x000076323ec27816 */ /* 0x000fc400000000c2 */
[----:B------:R-:W-:-:S03]  /*0e30*/  PRMT R197, R63, 0x7632, R197 ;  /* 0x000076323fc57816 */ /* 0x000fc600000000c5 */
[----:B------:R-:W1:Y:S01]  /*0e40*/  @P0 MUFU.RCP R199, R193 ;  /* 0x000000c100c70308 */ /* 0x000e620000001000 */
[----:B------:R-:W-:Y:S02]  /*0e50*/  SHF.L.U32 R187, R187, 0x10, RZ ;  /* 0x00000010bbbb7819 */ /* 0x000fe400000006ff */
[----:B------:R-:W-:-:S05]  /*0e60*/  SHF.L.U32 R194, R194, 0x10, RZ ;  /* 0x00000010c2c27819 */ /* 0x000fca00000006ff */
[----:B------:R-:W1:Y:S01]  /*0e70*/  @P0 MUFU.RCP R207, R189 ;  /* 0x000000bd00cf0308 */ /* 0x000e620000001000 */
[----:B------:R-:W-:Y:S01]  /*0e80*/  SHF.L.U32 R197, R197, 0x10, RZ ;  /* 0x00000010c5c57819 */ /* 0x000fe200000006ff */
[----:B0-----:R-:W-:Y:S01]  /*0e90*/  @!P0 IMAD.WIDE.U32 R152, R185, 0x10, R152 ;  /* 0x00000010b9988825 */ /* 0x001fe200078e0098 */
[----:B------:R-:W-:Y:S02]  /*0ea0*/  SHF.L.U32 R192, R63, 0x10, RZ ;  /* 0x000000103fc07819 */ /* 0x000fe400000006ff */
[----:B------:R-:W-:Y:S02]  /*0eb0*/  PRMT R196, R61, 0x7632, R196 ;  /* 0x000076323dc47816 */ /* 0x000fe400000000c4 */
[----:B------:R0:W4:Y:S01]  /*0ec0*/  @!P0 LDG.E.128 R92, desc[UR6][R152.64] ;  /* 0x00000006985c8981 */ /* 0x000122000c1e1d00 */
[----:B------:R-:W0:Y:S08]  /*0ed0*/  @P0 MUFU.RCP R201, R187 ;  /* 0x000000bb00c90308 */ /* 0x000e300000001000 */
[----:B------:R-:W0:Y:S08]  /*0ee0*/  @P0 MUFU.RCP R209, R194 ;  /* 0x000000c200d10308 */ /* 0x000e300000001000 */
[----:B------:R-:W0:Y:S01]  /*0ef0*/  @P0 MUFU.RCP R198, R197 ;  /* 0x000000c500c60308 */ /* 0x000e220000001000 */
[----:B------:R-:W-:-:S02]  /*0f00*/  SHF.L.U32 R196, R196, 0x10, RZ ;  /* 0x00000010c4c47819 */ /* 0x000fc400000006ff */
[----:B------:R-:W-:-:S05]  /*0f10*/  LOP3.LUT P1, RZ, R184, 0xff, RZ, 0xc0, !PT ;  /* 0x000000ffb8ff7812 */ /* 0x000fca000782c0ff */
[----:B------:R-:W0:Y:S08]  /*0f20*/  @P0 MUFU.RCP R156, R192 ;  /* 0x000000c0009c0308 */ /* 0x000e300000001000 */
[----:B------:R-:W0:Y:S01]  /*0f30*/  @P0 MUFU.RCP R205, R196 ;  /* 0x000000c400cd0308 */ /* 0x000e220000001000 */
[----:B---3--:R-:W-:-:S04]  /*0f40*/  PRMT R208, R79, 0x7632, R208 ;  /* 0x000076324fd07816 */ /* 0x008fc800000000d0 */
[----:B------:R-:W-:-:S05]  /*0f50*/  SHF.L.U32 R208, R208, 0x10, RZ ;  /* 0x00000010d0d07819 */ /* 0x000fca00000006ff */
[----:B------:R-:W-:Y:S01]  /*0f60*/  FADD.FTZ R51, R208, R51 ;  /* 0x00000033d0337221 */ /* 0x000fe20000010000 */
[----:B--2---:R-:W-:Y:S02]  /*0f70*/  SHF.L.U32 R202, R101, 0x10, RZ ;  /* 0x0000001065ca7819 */ /* 0x004fe400000006ff */
[----:B------:R-:W-:Y:S02]  /*0f80*/  SHF.L.U32 R200, R100, 0x10, RZ ;  /* 0x0000001064c87819 */ /* 0x000fe400000006ff */
[----:B------:R-:W-:Y:S01]  /*0f90*/  SHF.L.U32 R204, R102, 0x10, RZ ;  /* 0x0000001066cc7819 */ /* 0x000fe200000006ff */
[----:B------:R-:W-:Y:S01]  /*0fa0*/  @P0 FADD.FTZ R188, -R138, R202 ;  /* 0x000000ca8abc0221 */ /* 0x000fe20000010100 */
[----:B------:R-:W-:Y:S01]  /*0fb0*/  PRMT R100, R100, 0x7632, R100 ;  /* 0x0000763264647816 */ /* 0x000fe20000000064 */
[----:B------:R-:W-:Y:S01]  /*0fc0*/  @P0 FADD.FTZ R190, -R137, R200 ;  /* 0x000000c889be0221 */ /* 0x000fe20000010100 */
[----:B------:R-:W-:Y:S01]  /*0fd0*/  PRMT R101, R101, 0x7632, R101 ;  /* 0x0000763265657816 */ /* 0x000fe20000000065 */
[----:B------:R-:W-:Y:S01]  /*0fe0*/  @P0 FADD.FTZ R186, -R139, R204 ;  /* 0x000000cc8bba0221 */ /* 0x000fe20000010100 */
[----:B------:R-:W-:-:S02]  /*0ff0*/  PRMT R102, R102, 0x7632, R102 ;  /* 0x0000763266667816 */ /* 0x000fc40000000066 */
[C---:B------:R-:W-:Y:S01]  /*1000*/  SHF.L.U32 R206, R103.reuse, 0x10, RZ ;  /* 0x0000001067ce7819 */ /* 0x040fe200000006ff */
[----:B-1----:R-:W-:Y:S01]  /*1010*/  @P0 FMUL.FTZ R188, R188, R203 ;  /* 0x000000cbbcbc0220 */ /* 0x002fe20000410000 */
[----:B------:R-:W-:Y:S01]  /*1020*/  PRMT R103, R103, 0x7632, R103 ;  /* 0x0000763267677816 */ /* 0x000fe20000000067 */
[----:B------:R-:W-:Y:S01]  /*1030*/  @P0 FMUL.FTZ R190, R190, R199 ;  /* 0x000000c7bebe0220 */ /* 0x000fe20000410000 */
[----:B------:R-:W-:Y:S01]  /*1040*/  SHF.L.U32 R100, R100, 0x10, RZ ;  /* 0x0000001064647819 */ /* 0x000fe200000006ff */
[----:B------:R-:W-:Y:S01]  /*1050*/  @P0 FMUL.FTZ R186, R186, R207 ;  /* 0x000000cfbaba0220 */ /* 0x000fe20000410000 */
[----:B------:R-:W-:Y:S01]  /*1060*/  SHF.L.U32 R203, R101, 0x10, RZ ;  /* 0x0000001065cb7819 */ /* 0x000fe200000006ff */
[--C-:B------:R-:W-:Y:S01]  /*1070*/  @!P0 FADD.FTZ R101, R200, -R183.reuse ;  /* 0x800000b7c8658221 */ /* 0x100fe20000010000 */
[----:B------:R-:W-:Y:S01]  /*1080*/  SHF.L.U32 R102, R102, 0x10, RZ ;  /* 0x0000001066667819 */ /* 0x000fe200000006ff */
[--C-:B------:R-:W-:Y:S01]  /*1090*/  @!P0 FADD.FTZ R199, R204, -R183.reuse ;  /* 0x800000b7ccc78221 */ /* 0x100fe20000010000 */
[----:B------:R-:W-:Y:S01]  /*10a0*/  SHF.L.U32 R207, R103, 0x10, RZ ;  /* 0x0000001067cf7819 */ /* 0x000fe200000006ff */
[----:B------:R-:W-:Y:S01]  /*10b0*/  @P0 FADD.FTZ R184, -R165, R100 ;  /* 0x00000064a5b80221 */ /* 0x000fe20000010100 */
[----:B----4-:R-:W-:Y:S01]  /*10c0*/  @!P0 FMUL.FTZ R190, R182, R101 ;  /* 0x00000065b6be8220 */ /* 0x010fe20000410000 */
[----:B------:R-:W-:Y:S01]  /*10d0*/  @P0 FADD.FTZ R152, -R167, R102 ;  /* 0x00000066a7980221 */ /* 0x000fe20000010100 */
[----:B------:R-:W-:Y:S01]  /*10e0*/  @!P0 FADD.FTZ R101, R100, -R183 ;  /* 0x800000b764658221 */ /* 0x000fe20000010000 */
[----:B------:R-:W-:Y:S01]  /*10f0*/  @!P0 FMUL.FTZ R186, R182, R199 ;  /* 0x000000c7b6ba8220 */ /* 0x000fe20000410000 */
[----:B------:R-:W-:Y:S01]  /*1100*/  @P0 FADD.FTZ R153, -R168, R207 ;  /* 0x000000cfa8990221 */ /* 0x000fe20000010100 */
[----:B------:R-:W-:Y:S01]  /*1110*/  @!P0 FADD.FTZ R199, R102, -R183 ;  /* 0x800000b766c78221 */ /* 0x000fe20000010000 */
[----:B0-----:R-:W-:Y:S01]  /*1120*/  @P0 FMUL.FTZ R184, R184, R201 ;  /* 0x000000c9b8b80220 */ /* 0x001fe20000410000 */
[----:B------:R-:W-:Y:S01]  /*1130*/  @P0 FMUL.FTZ R152, R152, R209 ;  /* 0x000000d198980220 */ /* 0x000fe20000410000 */
[----:B------:R-:W-:Y:S01]  /*1140*/  @!P0 FMUL.FTZ R184, R182, R101 ;  /* 0x00000065b6b88220 */ /* 0x000fe20000410000 */
[----:B------:R-:W-:Y:S01]  /*1150*/  @P0 FMUL.FTZ R153, R153, R198 ;  /* 0x000000c699990220 */ /* 0x000fe20000410000 */
[----:B------:R-:W-:-:S04]  /*1160*/  IMAD.WIDE.U32 R100, R185, 0x10, R150 ;  /* 0x00000010b9647825 */ /* 0x000fc800078e0096 */
[----:B------:R-:W-:Y:S01]  /*1170*/  @!P0 FMUL.FTZ R152, R182, R199 ;  /* 0x000000c7b6988220 */ /* 0x000fe20000410000 */
[C---:B------:R-:W-:Y:S02]  /*1180*/  SHF.L.U32 R198, R76.reuse, 0x10, RZ ;  /* 0x000000104cc67819 */ /* 0x040fe400000006ff */
[----:B------:R-:W-:Y:S02]  /*1190*/  PRMT R185, R76, 0x7632, R185 ;  /* 0x000076324cb97816 */ /* 0x000fe400000000b9 */
[C---:B------:R-:W-:Y:S02]  /*11a0*/  SHF.L.U32 R200, R77.reuse, 0x10, RZ ;  /* 0x000000104dc87819 */ /* 0x040fe400000006ff */
[----:B------:R-:W-:Y:S02]  /*11b0*/  PRMT R199, R77, 0x7632, R199 ;  /* 0x000076324dc77816 */ /* 0x000fe400000000c7 */
[----:B------:R-:W0:Y:S01]  /*11c0*/  @!P0 LDC.64 R76, c[0x0][0x220] ;  /* 0x00008800ff4c8b82 */ /* 0x000e220000000a00 */
[----:B------:R-:W-:Y:S01]  /*11d0*/  @P0 FADD.FTZ R157, -R140, R206 ;  /* 0x000000ce8c9d0221 */ /* 0x000fe20000010100 */
[----:B------:R-:W-:-:S03]  /*11e0*/  @!P0 FADD.FTZ R103, R202, -R183 ;  /* 0x800000b7ca678221 */ /* 0x000fc60000010000 */
[----:B------:R-:W-:Y:S01]  /*11f0*/  @P0 FMUL.FTZ R157, R157, R156 ;  /* 0x0000009c9d9d0220 */ /* 0x000fe20000410000 */
[----:B------:R-:W-:Y:S01]  /*1200*/  @!P0 FMUL.FTZ R188, R182, R103 ;  /* 0x00000067b6bc8220 */ /* 0x000fe20000410000 */
[----:B------:R-:W-:Y:S01]  /*1210*/  @P0 FADD.FTZ R156, -R166, R203 ;  /* 0x000000cba69c0221 */ /* 0x000fe20000010100 */
[----:B------:R-:W-:-:S03]  /*1220*/  @!P0 FADD.FTZ R103, R203, -R183 ;  /* 0x800000b7cb678221 */ /* 0x000fc60000010000 */
[----:B------:R-:W-:Y:S01]  /*1230*/  @P0 FMUL.FTZ R156, R156, R205 ;  /* 0x000000cd9c9c0220 */ /* 0x000fe20000410000 */
[----:B------:R-:W-:Y:S02]  /*1240*/  @!P0 FMUL.FTZ R156, R182, R103 ;  /* 0x00000067b69c8220 */ /* 0x000fe40000410000 */
[----:B------:R-:W2:Y:S01]  /*1250*/  LDG.E.128 R100, desc[UR6][R100.64] ;  /* 0x0000000664647981 */ /* 0x000ea2000c1e1d00 */
[----:B0-----:R-:W-:-:S05]  /*1260*/  @!P0 IMAD.WIDE.U32 R76, R195, 0x10, R76 ;  /* 0x00000010c34c8825 */ /* 0x001fca00078e004c */
[----:B------:R0:W3:Y:S01]  /*1270*/  @!P0 LDG.E.128 R52, desc[UR6][R76.64] ;  /* 0x000000064c348981 */ /* 0x0000e2000c1e1d00 */
[----:B------:R-:W-:Y:S01]  /*1280*/  @!P0 FADD.FTZ R201, R206, -R183 ;  /* 0x800000b7cec98221 */ /* 0x000fe20000010000 */
[----:B------:R-:W-:-:S03]  /*1290*/  SHF.L.U32 R204, R64, 0x10, RZ ;  /* 0x0000001040cc7819 */ /* 0x000fc600000006ff */
[----:B------:R-:W-:Y:S01]  /*12a0*/  @!P0 FMUL.FTZ R157, R182, R201 ;  /* 0x000000c9b69d8220 */ /* 0x000fe20000410000 */
[----:B------:R-:W-:Y:S01]  /*12b0*/  @!P0 FADD.FTZ R201, R207, -R183 ;  /* 0x800000b7cfc98221 */ /* 0x000fe20000010000 */
[C---:B------:R-:W-:Y:S01]  /*12c0*/  SHF.L.U32 R206, R78.reuse, 0x10, RZ ;  /* 0x000000104ece7819 */ /* 0x040fe200000006ff */
[----:B------:R-:W1:Y:S01]  /*12d0*/  @P0 MUFU.RCP R210, R204 ;  /* 0x000000cc00d20308 */ /* 0x000e620000001000 */
[----:B------:R-:W-:Y:S01]  /*12e0*/  PRMT R207, R78, 0x7632, R207 ;  /* 0x000076324ecf7816 */ /* 0x000fe200000000cf */
[----:B------:R-:W-:Y:S01]  /*12f0*/  @!P0 FMUL.FTZ R153, R182, R201 ;  /* 0x000000c9b6998220 */ /* 0x000fe20000410000 */
[----:B------:R-:W-:Y:S02]  /*1300*/  SHF.L.U32 R78, R185, 0x10, RZ ;  /* 0x00000010b94e7819 */ /* 0x000fe400000006ff */
[----:B------:R-:W-:Y:S02]  /*1310*/  SHF.L.U32 R202, R65, 0x10, RZ ;  /* 0x0000001041ca7819 */ /* 0x000fe400000006ff */
[----:B------:R-:W-:-:S02]  /*1320*/  SHF.L.U32 R201, R66, 0x10, RZ ;  /* 0x0000001042c97819 */ /* 0x000fc400000006ff */
        /* <DEDUP_REMOVED lines=8> */
[----:B------:R-:W4:Y:S01]  /*13b0*/  @P0 MUFU.RCP R198, R202 ;  /* 0x000000ca00c60308 */ /* 0x000f220000001000 */
[----:B------:R-:W-:Y:S01]  /*13c0*/  FMUL.FTZ R187, R187, R78 ;  /* 0x0000004ebbbb7220 */ /* 0x000fe20000410000 */
[C---:B------:R-:W-:Y:S01]  /*13d0*/  FADD.FTZ R114, R78.reuse, R114 ;  /* 0x000000724e727221 */ /* 0x040fe20000010000 */
[----:B------:R-:W-:Y:S01]  /*13e0*/  FFMA.FTZ R115, R78, R184, R115 ;  /* 0x000000b84e737223 */ /* 0x000fe20000010073 */
[----:B------:R-:W-:Y:S01]  /*13f0*/  FMUL.FTZ R189, R189, R206 ;  /* 0x000000cebdbd7220 */ /* 0x000fe20000410000 */
[C---:B------:R-:W-:Y:S01]  /*1400*/  FADD.FTZ R108, R206.reuse, R108 ;  /* 0x0000006cce6c7221 */ /* 0x040fe20000010000 */
[----:B------:R-:W-:Y:S01]  /*1410*/  FFMA.FTZ R109, R206, R186, R109 ;  /* 0x000000bace6d7223 */ /* 0x000fe2000001006d */
[----:B------:R-:W-:Y:S01]  /*1420*/  SHF.L.U32 R205, R205, 0x10, RZ ;  /* 0x00000010cdcd7819 */ /* 0x000fe200000006ff */
[----:B------:R-:W4:Y:S01]  /*1430*/  @P0 MUFU.RCP R200, R201 ;  /* 0x000000c900c80308 */ /* 0x000f220000001000 */
[----:B------:R-:W-:Y:S01]  /*1440*/  IMAD.WIDE.U32 R78, R195, 0x10, R150 ;  /* 0x00000010c34e7825 */ /* 0x000fe200078e0096 */
[----:B------:R-:W-:-:S03]  /*1450*/  SHF.L.U32 R199, R199, 0x10, RZ ;  /* 0x00000010c7c77819 */ /* 0x000fc600000006ff */
[----:B------:R-:W-:Y:S01]  /*1460*/  FMUL.FTZ R150, R197, R208 ;  /* 0x000000d0c5967220 */ /* 0x000fe20000410000 */
[----:B------:R-:W-:Y:S01]  /*1470*/  SHF.L.U32 R207, R207, 0x10, RZ ;  /* 0x00000010cfcf7819 */ /* 0x000fe200000006ff */
[----:B------:R-:W-:Y:S01]  /*1480*/  FFMA.FTZ R50, R208, R153, R50 ;  /* 0x00000099d0327223 */ /* 0x000fe20000010032 */
[----:B------:R-:W-:Y:S01]  /*1490*/  PRMT R206, R65, 0x7632, R206 ;  /* 0x0000763241ce7816 */ /* 0x000fe200000000ce */
[----:B------:R-:W-:Y:S01]  /*14a0*/  FMUL.FTZ R192, R192, R203 ;  /* 0x000000cbc0c07220 */ /* 0x000fe20000410000 */
[C---:B------:R-:W-:Y:S01]  /*14b0*/  FADD.FTZ R105, R203.reuse, R105 ;  /* 0x00000069cb697221 */ /* 0x040fe20000010000 */
[----:B------:R-:W-:Y:S01]  /*14c0*/  FFMA.FTZ R104, R203, R157, R104 ;  /* 0x0000009dcb687223 */ /* 0x000fe20000010068 */
[----:B------:R-:W-:Y:S01]  /*14d0*/  SHF.L.U32 R208, R80, 0x10, RZ ;  /* 0x0000001050d07819 */ /* 0x000fe200000006ff */
[----:B------:R-:W4:Y:S01]  /*14e0*/  @P0 MUFU.RCP R209, R205 ;  /* 0x000000cd00d10308 */ /* 0x000f220000001000 */
[----:B------:R-:W-:Y:S02]  /*14f0*/  SHF.L.U32 R203, R67, 0x10, RZ ;  /* 0x0000001043cb7819 */ /* 0x000fe400000006ff */
[----:B------:R-:W-:Y:S01]  /*1500*/  PRMT R195, R66, 0x7632, R195 ;  /* 0x0000763242c37816 */ /* 0x000fe200000000c3 */
[----:B------:R-:W-:Y:S01]  /*1510*/  FMUL.FTZ R185, R196, R199 ;  /* 0x000000c7c4b97220 */ /* 0x000fe20000410000 */
[----:B------:R-:W-:Y:S01]  /*1520*/  SHF.L.U32 R206, R206, 0x10, RZ ;  /* 0x00000010cece7819 */ /* 0x000fe200000006ff */
[C---:B------:R-:W-:Y:S01]  /*1530*/  FADD.FTZ R110, R199.reuse, R110 ;  /* 0x0000006ec76e7221 */ /* 0x040fe20000010000 */
[----:B------:R-:W-:Y:S01]  /*1540*/  FFMA.FTZ R111, R199, R156, R111 ;  /* 0x0000009cc76f7223 */ /* 0x000fe2000001006f */
[----:B------:R-:W-:Y:S01]  /*1550*/  FMUL.FTZ R151, R194, R207 ;  /* 0x000000cfc2977220 */ /* 0x000fe20000410000 */
[----:B------:R-:W4:Y:S01]  /*1560*/  @P0 MUFU.RCP R212, R203 ;  /* 0x000000cb00d40308 */ /* 0x000f220000001000 */
[----:B------:R-:W-:Y:S01]  /*1570*/  PRMT R194, R80, 0x7632, R194 ;  /* 0x0000763250c27816 */ /* 0x000fe200000000c2 */
[----:B------:R-:W-:Y:S01]  /*1580*/  @P0 FADD.FTZ R199, -R141, R208 ;  /* 0x000000d08dc70221 */ /* 0x000fe20000010100 */
[----:B------:R-:W-:Y:S01]  /*1590*/  SHF.L.U32 R214, R81, 0x10, RZ ;  /* 0x0000001051d67819 */ /* 0x000fe200000006ff */
[C---:B------:R-:W-:Y:S01]  /*15a0*/  FADD.FTZ R106, R207.reuse, R106 ;  /* 0x0000006acf6a7221 */ /* 0x040fe20000010000 */
[----:B------:R-:W-:Y:S01]  /*15b0*/  SHF.L.U32 R216, R82, 0x10, RZ ;  /* 0x0000001052d87819 */ /* 0x000fe200000006ff */
[----:B------:R-:W-:Y:S01]  /*15c0*/  FFMA.FTZ R107, R207, R152, R107 ;  /* 0x00000098cf6b7223 */ /* 0x000fe2000001006b */
[----:B------:R-:W-:Y:S01]  /*15d0*/  SHF.L.U32 R80, R195, 0x10, RZ ;  /* 0x00000010c3507819 */ /* 0x000fe200000006ff */
[----:B0-----:R-:W-:Y:S01]  /*15e0*/  @!P0 FADD.FTZ R77, R208, -R183 ;  /* 0x800000b7d04d8221 */ /* 0x001fe20000010000 */
[----:B------:R-:W0:Y:S01]  /*15f0*/  @P0 MUFU.RCP R207, R206 ;  /* 0x000000ce00cf0308 */ /* 0x000e220000001000 */
[----:B------:R-:W-:Y:S01]  /*1600*/  PRMT R76, R82, 0x7632, R76 ;  /* 0x00007632524c7816 */ /* 0x000fe2000000004c */
[----:B-1----:R-:W-:Y:S01]  /*1610*/  @P0 FMUL.FTZ R199, R199, R210 ;  /* 0x000000d2c7c70220 */ /* 0x002fe20000410000 */
[----:B------:R-:W-:Y:S01]  /*1620*/  PRMT R82, R67, 0x7632, R82 ;  /* 0x0000763243527816 */ /* 0x000fe20000000052 */
[----:B------:R-:W-:Y:S01]  /*1630*/  @P0 FADD.FTZ R197, -R142, R214 ;  /* 0x000000d68ec50221 */ /* 0x000fe20000010100 */
[----:B------:R-:W-:Y:S01]  /*1640*/  PRMT R81, R81, 0x7632, R81 ;  /* 0x0000763251517816 */ /* 0x000fe20000000051 */
[----:B------:R-:W-:Y:S01]  /*1650*/  @P0 FADD.FTZ R195, -R143, R216 ;  /* 0x000000d88fc30221 */ /* 0x000fe20000010100 */
[----:B------:R-:W-:Y:S01]  /*1660*/  SHF.L.U32 R210, R194, 0x10, RZ ;  /* 0x00000010c2d27819 */ /* 0x000fe200000006ff */
[----:B------:R-:W1:Y:S01]  /*1670*/  @P0 MUFU.RCP R211, R80 ;  /* 0x0000005000d30308 */ /* 0x000e620000001000 */
[----:B------:R-:W-:Y:S01]  /*1680*/  @!P0 FMUL.FTZ R199, R182, R77 ;  /* 0x0000004db6c78220 */ /* 0x000fe20000410000 */
[--C-:B------:R-:W-:Y:S01]  /*1690*/  @!P0 FADD.FTZ R77, R214, -R183.reuse ;  /* 0x800000b7d64d8221 */ /* 0x100fe20000010000 */
[----:B------:R-:W-:Y:S01]  /*16a0*/  SHF.L.U32 R82, R82, 0x10, RZ ;  /* 0x0000001052527819 */ /* 0x000fe200000006ff */
[----:B----4-:R-:W-:Y:S01]  /*16b0*/  @P0 FMUL.FTZ R197, R197, R198 ;  /* 0x000000c6c5c50220 */ /* 0x010fe20000410000 */
[----:B------:R-:W-:Y:S01]  /*16c0*/  SHF.L.U32 R215, R83, 0x10, RZ ;  /* 0x0000001053d77819 */ /* 0x000fe200000006ff */
[----:B------:R-:W-:Y:S01]  /*16d0*/  @P0 FMUL.FTZ R195, R195, R200 ;  /* 0x000000c8c3c30220 */ /* 0x000fe20000410000 */
[----:B------:R-:W-:Y:S01]  /*16e0*/  SHF.L.U32 R208, R81, 0x10, RZ ;  /* 0x0000001051d07819 */ /* 0x000fe200000006ff */
[--C-:B------:R-:W-:Y:S01]  /*16f0*/  @!P0 FADD.FTZ R81, R216, -R183.reuse ;  /* 0x800000b7d8518221 */ /* 0x100fe20000010000 */
[----:B------:R-:W-:Y:S01]  /*1700*/  @P0 FADD.FTZ R200, -R169, R210 ;  /* 0x000000d2a9c80221 */ /* 0x000fe20000010100 */
[----:B------:R-:W-:Y:S01]  /*1710*/  @!P0 FMUL.FTZ R197, R182, R77 ;  /* 0x0000004db6c58220 */ /* 0x000fe20000410000 */
[----:B------:R-:W4:Y:S01]  /*1720*/  @P0 MUFU.RCP R213, R82 ;  /* 0x0000005200d50308 */ /* 0x000f220000001000 */
[----:B------:R-:W-:Y:S01]  /*1730*/  @!P0 FADD.FTZ R77, R210, -R183 ;  /* 0x800000b7d24d8221 */ /* 0x000fe20000010000 */
[----:B------:R-:W-:Y:S01]  /*1740*/  PRMT R196, R83, 0x7632, R196 ;  /* 0x0000763253c47816 */ /* 0x000fe200000000c4 */
[----:B------:R-:W-:Y:S01]  /*1750*/  @P0 FADD.FTZ R83, -R144, R215 ;  /* 0x000000d790530221 */ /* 0x000fe20000010100 */
[----:B------:R-:W-:Y:S01]  /*1760*/  SHF.L.U32 R76, R76, 0x10, RZ ;  /* 0x000000104c4c7819 */ /* 0x000fe200000006ff */
[----:B------:R-:W-:Y:S01]  /*1770*/  @!P0 FMUL.FTZ R195, R182, R81 ;  /* 0x00000051b6c38220 */ /* 0x000fe20000410000 */
[----:B------:R-:W-:Y:S01]  /*1780*/  @P0 FMUL.FTZ R200, R200, R209 ;  /* 0x000000d1c8c80220 */ /* 0x000fe20000410000 */
[--C-:B------:R-:W-:Y:S01]  /*1790*/  @!P0 FADD.FTZ R81, R215, -R183.reuse ;  /* 0x800000b7d7518221 */ /* 0x100fe20000010000 */
[----:B------:R-:W-:Y:S01]  /*17a0*/  @P0 FADD.FTZ R198, -R170, R208 ;  /* 0x000000d0aac60221 */ /* 0x000fe20000010100 */
[----:B------:R-:W-:Y:S01]  /*17b0*/  @!P0 FMUL.FTZ R200, R182, R77 ;  /* 0x0000004db6c88220 */ /* 0x000fe20000410000 */
[--C-:B------:R-:W-:Y:S01]  /*17c0*/  @!P0 FADD.FTZ R77, R208, -R183.reuse ;  /* 0x800000b7d04d8221 */ /* 0x100fe20000010000 */
[----:B------:R-:W-:Y:S01]  /*17d0*/  @P0 FMUL.FTZ R83, R83, R212 ;  /* 0x000000d453530220 */ /* 0x000fe20000410000 */
[----:B------:R-:W-:Y:S01]  /*17e0*/  SHF.L.U32 R209, R196, 0x10, RZ ;  /* 0x00000010c4d17819 */ /* 0x000fe200000006ff */
[----:B------:R-:W-:Y:S01]  /*17f0*/  @P0 FADD.FTZ R196, -R171, R76 ;  /* 0x0000004cabc40221 */ /* 0x000fe20000010100 */
[----:B------:R-:W-:Y:S01]  /*1800*/  @!P0 FMUL.FTZ R83, R182, R81 ;  /* 0x00000051b6538220 */ /* 0x000fe20000410000 */
[----:B0-----:R-:W-:Y:S01]  /*1810*/  @P0 FMUL.FTZ R198, R198, R207 ;  /* 0x000000cfc6c60220 */ /* 0x001fe20000410000 */
[----:B------:R-:W-:Y:S01]  /*1820*/  @!P0 FADD.FTZ R81, R76, -R183 ;  /* 0x800000b74c518221 */ /* 0x000fe20000010000 */
[----:B------:R-:W-:Y:S01]  /*1830*/  @!P0 FMUL.FTZ R198, R182, R77 ;  /* 0x0000004db6c68220 */ /* 0x000fe20000410000 */
[----:B------:R-:W-:Y:S01]  /*1840*/  SHF.L.U32 R77, R88, 0x10, RZ ;  /* 0x00000010584d7819 */ /* 0x000fe200000006ff */
[----:B-1----:R-:W-:Y:S01]  /*1850*/  @P0 FMUL.FTZ R196, R196, R211 ;  /* 0x000000d3c4c40220 */ /* 0x002fe20000410000 */
[----:B------:R-:W-:Y:S01]  /*1860*/  PRMT R88, R88, 0x7632, R88 ;  /* 0x0000763258587816 */ /* 0x000fe20000000058 */
[----:B------:R-:W-:Y:S01]  /*1870*/  @!P0 FMUL.FTZ R196, R182, R81 ;  /* 0x00000051b6c48220 */ /* 0x000fe20000410000 */
[----:B------:R-:W-:Y:S01]  /*1880*/  @P0 FADD.FTZ R194, -R172, R209 ;  /* 0x000000d1acc20221 */ /* 0x000fe20000010100 */
[----:B------:R-:W-:-:S02]  /*1890*/  SHF.L.U32 R81, R89, 0x10, RZ ;  /* 0x0000001059517819 */ /* 0x000fc400000006ff */
[----:B------:R-:W-:Y:S02]  /*18a0*/  PRMT R208, R89, 0x7632, R208 ;  /* 0x0000763259d07816 */ /* 0x000fe400000000d0 */
[----:B------:R-:W-:Y:S02]  /*18b0*/  SHF.L.U32 R89, R90, 0x10, RZ ;  /* 0x000000105a597819 */ /* 0x000fe400000006ff */
[----:B------:R-:W-:Y:S01]  /*18c0*/  SHF.L.U32 R76, R88, 0x10, RZ ;  /* 0x00000010584c7819 */ /* 0x000fe200000006ff */
[----:B----4-:R-:W-:Y:S01]  /*18d0*/  @P0 FMUL.FTZ R194, R194, R213 ;  /* 0x000000d5c2c20220 */ /* 0x010fe20000410000 */
[----:B------:R-:W-:Y:S01]  /*18e0*/  PRMT R213, R90, 0x7632, R213 ;  /* 0x000076325ad57816 */ /* 0x000fe200000000d5 */
        /* <DEDUP_REMOVED lines=8> */
[----:B------:R-:W-:-:S02]  /*1970*/  FFMA.FTZ R23, R76, R200, R23 ;  /* 0x000000c84c177223 */ /* 0x000fc40000010017 */
[----:B------:R-:W4:Y:S01]  /*1980*/  LDG.E.128 R76, desc[UR6][R78.64] ;  /* 0x000000064e4c7981 */ /* 0x000f22000c1e1d00 */
[----:B------:R-:W-:Y:S01]  /*1990*/  @!P0 FADD.FTZ R207, R209, -R183 ;  /* 0x800000b7d1cf8221 */ /* 0x000fe20000010000 */
[----:B------:R-:W-:Y:S02]  /*19a0*/  SHF.L.U32 R212, R68, 0x10, RZ ;  /* 0x0000001044d47819 */ /* 0x000fe400000006ff */
[----:B------:R-:W-:Y:S01]  /*19b0*/  SHF.L.U32 R210, R69, 0x10, RZ ;  /* 0x0000001045d27819 */ /* 0x000fe200000006ff */
[----:B------:R-:W-:Y:S01]  /*19c0*/  @!P0 FMUL.FTZ R194, R182, R207 ;  /* 0x000000cfb6c28220 */ /* 0x000fe20000410000 */
[----:B------:R-:W-:Y:S01]  /*19d0*/  SHF.L.U32 R209, R91, 0x10, RZ ;  /* 0x000000105bd17819 */ /* 0x000fe200000006ff */
[----:B------:R-:W0:Y:S01]  /*19e0*/  @P0 MUFU.RCP R207, R212 ;  /* 0x000000d400cf0308 */ /* 0x000e220000001000 */
[----:B------:R-:W-:Y:S01]  /*19f0*/  SHF.L.U32 R208, R208, 0x10, RZ ;  /* 0x00000010d0d07819 */ /* 0x000fe200000006ff */
[----:B------:R-:W-:Y:S01]  /*1a00*/  FMUL.FTZ R202, R202, R81 ;  /* 0x00000051caca7220 */ /* 0x000fe20000410000 */
[----:B------:R-:W-:Y:S01]  /*1a10*/  PRMT R211, R68, 0x7632, R211 ;  /* 0x0000763244d37816 */ /* 0x000fe200000000d3 */
[----:B------:R-:W-:Y:S01]  /*1a20*/  FADD.FTZ R45, R81, R45 ;  /* 0x0000002d512d7221 */ /* 0x000fe20000010000 */
[----:B------:R-:W-:-:S03]  /*1a30*/  PRMT R91, R91, 0x7632, R91 ;  /* 0x000076325b5b7816 */ /* 0x000fc6000000005b */
[----:B------:R-:W1:Y:S01]  /*1a40*/  @P0 MUFU.RCP R216, R210 ;  /* 0x000000d200d80308 */ /* 0x000e620000001000 */
[----:B------:R-:W-:Y:S01]  /*1a50*/  FFMA.FTZ R20, R81, R197, R20 ;  /* 0x000000c551147223 */ /* 0x000fe20000010014 */
[----:B------:R-:W-:Y:S01]  /*1a60*/  SHF.L.U32 R81, R70, 0x10, RZ ;  /* 0x0000001046517819 */ /* 0x000fe200000006ff */
[----:B------:R-:W-:Y:S01]  /*1a70*/  FMUL.FTZ R88, R203, R209 ;  /* 0x000000d1cb587220 */ /* 0x000fe20000410000 */
[----:B------:R-:W-:Y:S01]  /*1a80*/  SHF.L.U32 R213, R213, 0x10, RZ ;  /* 0x00000010d5d57819 */ /* 0x000fe200000006ff */
[----:B------:R-:W-:Y:S01]  /*1a90*/  FMUL.FTZ R203, R206, R208 ;  /* 0x000000d0cecb7220 */ /* 0x000fe20000410000 */
[----:B------:R-:W-:Y:S02]  /*1aa0*/  SHF.L.U32 R211, R211, 0x10, RZ ;  /* 0x00000010d3d37819 */ /* 0x000fe400000006ff */
[----:B------:R-:W-:Y:S01]  /*1ab0*/  SHF.L.U32 R206, R84, 0x10, RZ ;  /* 0x0000001054ce7819 */ /* 0x000fe200000006ff */
[----:B------:R-:W1:Y:S01]  /*1ac0*/  @P0 MUFU.RCP R218, R81 ;  /* 0x0000005100da0308 */ /* 0x000e620000001000 */
[----:B------:R-:W-:-:S02]  /*1ad0*/  SHF.L.U32 R205, R91, 0x10, RZ ;  /* 0x000000105bcd7819 */ /* 0x000fc400000006ff */
[----:B------:R-:W-:Y:S01]  /*1ae0*/  SHF.L.U32 R222, R85, 0x10, RZ ;  /* 0x0000001055de7819 */ /* 0x000fe200000006ff */
[C---:B------:R-:W-:Y:S01]  /*1af0*/  FADD.FTZ R47, R209.reuse, R47 ;  /* 0x0000002fd12f7221 */ /* 0x040fe20000010000 */
[----:B------:R-:W-:Y:S01]  /*1b00*/  FFMA.FTZ R16, R209, R83, R16 ;  /* 0x00000053d1107223 */ /* 0x000fe20000010010 */
[----:B------:R-:W-:Y:S01]  /*1b10*/  FMUL.FTZ R201, R80, R213 ;  /* 0x000000d550c97220 */ /* 0x000fe20000410000 */
[----:B------:R-:W-:Y:S01]  /*1b20*/  PRMT R215, R70, 0x7632, R215 ;  /* 0x0000763246d77816 */ /* 0x000fe200000000d7 */
[----:B------:R-:W1:Y:S01]  /*1b30*/  @P0 MUFU.RCP R219, R211 ;  /* 0x000000d300db0308 */ /* 0x000e620000001000 */
[----:B------:R-:W-:Y:S01]  /*1b40*/  SHF.L.U32 R209, R71, 0x10, RZ ;  /* 0x0000001047d17819 */ /* 0x000fe200000006ff */
[C---:B------:R-:W-:Y:S01]  /*1b50*/  FADD.FTZ R26, R213.reuse, R26 ;  /* 0x0000001ad51a7221 */ /* 0x040fe20000010000 */
[----:B------:R-:W-:Y:S01]  /*1b60*/  FFMA.FTZ R19, R213, R196, R19 ;  /* 0x000000c4d5137223 */ /* 0x000fe20000010013 */
[----:B------:R-:W-:Y:S01]  /*1b70*/  @P0 FADD.FTZ R80, -R145, R206 ;  /* 0x000000ce91500221 */ /* 0x000fe20000010100 */
[----:B------:R-:W-:Y:S01]  /*1b80*/  PRMT R214, R69, 0x7632, R214 ;  /* 0x0000763245d67816 */ /* 0x000fe200000000d6 */
[----:B------:R-:W-:Y:S01]  /*1b90*/  FMUL.FTZ R91, R82, R205 ;  /* 0x000000cd525b7220 */ /* 0x000fe20000410000 */
[C---:B------:R-:W-:Y:S01]  /*1ba0*/  FADD.FTZ R36, R205.reuse, R36 ;  /* 0x00000024cd247221 */ /* 0x040fe20000010000 */
[----:B------:R-:W-:Y:S01]  /*1bb0*/  FFMA.FTZ R17, R205, R194, R17 ;  /* 0x000000c2cd117223 */ /* 0x000fe20000010011 */
[--C-:B------:R-:W-:Y:S01]  /*1bc0*/  @!P0 FADD.FTZ R213, R206, -R183.reuse ;  /* 0x800000b7ced58221 */ /* 0x100fe20000010000 */
[----:B------:R-:W-:Y:S01]  /*1bd0*/  @P0 FADD.FTZ R205, -R146, R222 ;  /* 0x000000de92cd0221 */ /* 0x000fe20000010100 */
[----:B------:R-:W-:Y:S01]  /*1be0*/  PRMT R84, R84, 0x7632, R84 ;  /* 0x0000763254547816 */ /* 0x000fe20000000054 */
[----:B------:R-:W1:Y:S01]  /*1bf0*/  @P0 MUFU.RCP R220, R209 ;  /* 0x000000d100dc0308 */ /* 0x000e620000001000 */
[----:B------:R-:W-:Y:S01]  /*1c00*/  SHF.L.U32 R215, R215, 0x10, RZ ;  /* 0x00000010d7d77819 */ /* 0x000fe200000006ff */
[----:B0-----:R-:W-:Y:S01]  /*1c10*/  @P0 FMUL.FTZ R207, R80, R207 ;  /* 0x000000cf50cf0220 */ /* 0x001fe20000410000 */
[----:B------:R-:W-:Y:S01]  /*1c20*/  SHF.L.U32 R214, R214, 0x10, RZ ;  /* 0x00000010d6d67819 */ /* 0x000fe200000006ff */
[----:B------:R-:W-:Y:S01]  /*1c30*/  @!P0 FMUL.FTZ R207, R182, R213 ;  /* 0x000000d5b6cf8220 */ /* 0x000fe20000410000 */
[----:B------:R-:W-:Y:S01]  /*1c40*/  SHF.L.U32 R224, R86, 0x10, RZ ;  /* 0x0000001056e07819 */ /* 0x000fe200000006ff */
[----:B-1----:R-:W-:Y:S01]  /*1c50*/  @P0 FMUL.FTZ R205, R205, R216 ;  /* 0x000000d8cdcd0220 */ /* 0x002fe20000410000 */
[----:B------:R-:W-:Y:S01]  /*1c60*/  @!P0 FADD.FTZ R213, R222, -R183 ;  /* 0x800000b7ded58221 */ /* 0x000fe20000010000 */
[----:B------:R-:W-:Y:S01]  /*1c70*/  PRMT R216, R71, 0x7632, R216 ;  /* 0x0000763247d87816 */ /* 0x000fe200000000d8 */
[----:B------:R-:W0:Y:S01]  /*1c80*/  @P0 MUFU.RCP R223, R215 ;  /* 0x000000d700df0308 */ /* 0x000e220000001000 */
[----:B------:R-:W-:Y:S01]  /*1c90*/  SHF.L.U32 R80, R84, 0x10, RZ ;  /* 0x0000001054507819 */ /* 0x000fe200000006ff */
[----:B------:R-:W-:Y:S01]  /*1ca0*/  @!P0 FMUL.FTZ R205, R182, R213 ;  /* 0x000000d5b6cd8220 */ /* 0x000fe20000410000 */
[----:B------:R-:W-:-:S02]  /*1cb0*/  SHF.L.U32 R226, R87, 0x10, RZ ;  /* 0x0000001057e27819 */ /* 0x000fc400000006ff */
[----:B------:R-:W-:Y:S01]  /*1cc0*/  PRMT R217, R87, 0x7632, R217 ;  /* 0x0000763257d97816 */ /* 0x000fe200000000d9 */
[----:B------:R-:W-:Y:S02]  /*1cd0*/  @P0 FADD.FTZ R87, -R147, R224 ;  /* 0x000000e093570221 */ /* 0x000fe40000010100 */
[----:B------:R-:W1:Y:S01]  /*1ce0*/  @P0 MUFU.RCP R221, R214 ;  /* 0x000000d600dd0308 */ /* 0x000e620000001000 */
[C---:B------:R-:W-:Y:S01]  /*1cf0*/  FADD.FTZ R49, R208.reuse, R49 ;  /* 0x00000031d0317221 */ /* 0x040fe20000010000 */
[----:B------:R-:W-:Y:S01]  /*1d00*/  FFMA.FTZ R21, R208, R198, R21 ;  /* 0x000000c6d0157223 */ /* 0x000fe20000010015 */
[----:B------:R-:W-:Y:S01]  /*1d10*/  PRMT R86, R86, 0x7632, R86 ;  /* 0x0000763256567816 */ /* 0x000fe20000000056 */
[--C-:B------:R-:W-:Y:S01]  /*1d20*/  @!P0 FADD.FTZ R213, R224, -R183.reuse ;  /* 0x800000b7e0d58221 */ /* 0x100fe20000010000 */
[----:B------:R-:W-:Y:S01]  /*1d30*/  SHF.L.U32 R216, R216, 0x10, RZ ;  /* 0x00000010d8d87819 */ /* 0x000fe200000006ff */
[----:B------:R-:W-:Y:S01]  /*1d40*/  @P0 FADD.FTZ R208, -R173, R80 ;  /* 0x00000050add00221 */ /* 0x000fe20000010100 */
[----:B------:R-:W-:Y:S01]  /*1d50*/  PRMT R82, R85, 0x7632, R82 ;  /* 0x0000763255527816 */ /* 0x000fe20000000052 */
[----:B------:R-:W-:Y:S01]  /*1d60*/  @P0 FMUL.FTZ R87, R87, R218 ;  /* 0x000000da57570220 */ /* 0x000fe20000410000 */
[----:B------:R-:W1:Y:S01]  /*1d70*/  @P0 MUFU.RCP R225, R216 ;  /* 0x000000d800e10308 */ /* 0x000e620000001000 */
[----:B------:R-:W-:Y:S01]  /*1d80*/  SHF.L.U32 R218, R86, 0x10, RZ ;  /* 0x0000001056da7819 */ /* 0x000fe200000006ff */
[----:B------:R-:W-:Y:S01]  /*1d90*/  @!P0 FMUL.FTZ R87, R182, R213 ;  /* 0x000000d5b6578220 */ /* 0x000fe20000410000 */
[----:B------:R-:W-:Y:S01]  /*1da0*/  @P0 FMUL.FTZ R208, R208, R219 ;  /* 0x000000dbd0d00220 */ /* 0x000fe20000410000 */
[----:B------:R-:W-:Y:S01]  /*1db0*/  @!P0 FADD.FTZ R213, R80, -R183 ;  /* 0x800000b750d58221 */ /* 0x000fe20000010000 */
[----:B------:R-:W-:Y:S01]  /*1dc0*/  @P0 FADD.FTZ R85, -R148, R226 ;  /* 0x000000e294550221 */ /* 0x000fe20000010100 */
[----:B------:R-:W-:-:S02]  /*1dd0*/  SHF.L.U32 R82, R82, 0x10, RZ ;  /* 0x0000001052527819 */ /* 0x000fc400000006ff */
[----:B------:R-:W-:Y:S01]  /*1de0*/  SHF.L.U32 R219, R217, 0x10, RZ ;  /* 0x00000010d9db7819 */ /* 0x000fe200000006ff */
[--C-:B------:R-:W-:Y:S01]  /*1df0*/  @!P0 FADD.FTZ R217, R226, -R183.reuse ;  /* 0x800000b7e2d98221 */ /* 0x100fe20000010000 */
[----:B------:R-:W-:Y:S01]  /*1e00*/  @P0 FADD.FTZ R86, -R175, R218 ;  /* 0x000000daaf560221 */ /* 0x000fe20000010100 */
[----:B------:R-:W-:Y:S01]  /*1e10*/  @!P0 FMUL.FTZ R208, R182, R213 ;  /* 0x000000d5b6d08220 */ /* 0x000fe20000410000 */
[----:B------:R-:W-:Y:S01]  /*1e20*/  @P0 FMUL.FTZ R85, R85, R220 ;  /* 0x000000dc55550220 */ /* 0x000fe20000410000 */
[--C-:B------:R-:W-:Y:S01]  /*1e30*/  @!P0 FADD.FTZ R213, R218, -R183.reuse ;  /* 0x800000b7dad58221 */ /* 0x100fe20000010000 */
[----:B------:R-:W-:Y:S01]  /*1e40*/  @P0 FADD.FTZ R206, -R174, R82 ;  /* 0x00000052aece0221 */ /* 0x000fe20000010100 */
[----:B------:R-:W-:Y:S01]  /*1e50*/  @!P0 FMUL.FTZ R85, R182, R217 ;  /* 0x000000d9b6558220 */ /* 0x000fe20000410000 */
[----:B------:R-:W-:Y:S01]  /*1e60*/  @!P0 FADD.FTZ R217, R82, -R183 ;  /* 0x800000b752d98221 */ /* 0x000fe20000010000 */
[----:B0-----:R-:W-:Y:S01]  /*1e70*/  @P0 FMUL.FTZ R86, R86, R223 ;  /* 0x000000df56560220 */ /* 0x001fe20000410000 */
[----:B------:R-:W-:Y:S01]  /*1e80*/  @!P0 FMUL.FTZ R86, R182, R213 ;  /* 0x000000d5b6568220 */ /* 0x000fe20000410000 */
[----:B-1----:R-:W-:Y:S01]  /*1e90*/  @P0 FMUL.FTZ R206, R206, R221 ;  /* 0x000000ddcece0220 */ /* 0x002fe20000410000 */
[----:B------:R-:W-:Y:S01]  /*1ea0*/  SHF.L.U32 R213, R96, 0x10, RZ ;  /* 0x0000001060d57819 */ /* 0x000fe200000006ff */
[----:B------:R-:W-:Y:S01]  /*1eb0*/  @!P0 FMUL.FTZ R206, R182, R217 ;  /* 0x000000d9b6ce8220 */ /* 0x000fe20000410000 */
[----:B------:R-:W-:Y:S01]  /*1ec0*/  PRMT R96, R96, 0x7632, R96 ;  /* 0x0000763260607816 */ /* 0x000fe20000000060 */
[----:B------:R-:W-:Y:S01]  /*1ed0*/  @P0 FADD.FTZ R84, -R176, R219 ;  /* 0x000000dbb0540221 */ /* 0x000fe20000010100 */
[----:B------:R-:W-:Y:S01]  /*1ee0*/  SHF.L.U32 R217, R97, 0x10, RZ ;  /* 0x0000001061d97819 */ /* 0x000fe200000006ff */
[----:B------:R-:W-:Y:S01]  /*1ef0*/  @!P0 FADD.FTZ R219, R219, -R183 ;  /* 0x800000b7dbdb8221 */ /* 0x000fe20000010000 */
[----:B------:R-:W-:-:S02]  /*1f00*/  PRMT R97, R97, 0x7632, R97 ;  /* 0x0000763261617816 */ /* 0x000fc40000000061 */
[----:B------:R-:W-:Y:S01]  /*1f10*/  SHF.L.U32 R80, R57, 0x10, RZ ;  /* 0x0000001039507819 */ /* 0x000fe200000006ff */
[----:B------:R-:W-:Y:S01]  /*1f20*/  @P0 FMUL.FTZ R84, R84, R225 ;  /* 0x000000e154540220 */ /* 0x000fe20000410000 */
[----:B------:R-:W-:Y:S01]  /*1f30*/  SHF.L.U32 R222, R96, 0x10, RZ ;  /* 0x0000001060de7819 */ /* 0x000fe200000006ff */
[----:B------:R-:W-:Y:S01]  /*1f40*/  FMUL.FTZ R212, R212, R213 ;  /* 0x000000d5d4d47220 */ /* 0x000fe20000410000 */
[----:B------:R-:W-:Y:S01]  /*1f50*/  SHF.L.U32 R220, R99, 0x10, RZ ;  /* 0x0000001063dc7819 */ /* 0x000fe200000006ff */
[C---:B------:R-:W-:Y:S01]  /*1f60*/  FADD.FTZ R31, R213.reuse, R31 ;  /* 0x0000001fd51f7221 */ /* 0x040fe20000010000 */
[----:B------:R-:W-:Y:S01]  /*1f70*/  FFMA.FTZ R14, R213, R207, R14 ;  /* 0x000000cfd50e7223 */ /* 0x000fe2000001000e */
[----:B------:R-:W-:Y:S01]  /*1f80*/  @!P0 FMUL.FTZ R84, R182, R219 ;  /* 0x000000dbb6548220 */ /* 0x000fe20000410000 */
[----:B------:R-:W-:Y:S01]  /*1f90*/  PRMT R221, R98, 0x7632, R221 ;  /* 0x0000763262dd7816 */ /* 0x000fe200000000dd */
[----:B------:R-:W-:Y:S01]  /*1fa0*/  FMUL.FTZ R210, R210, R217 ;  /* 0x000000d9d2d27220 */ /* 0x000fe20000410000 */
[----:B------:R-:W-:Y:S01]  /*1fb0*/  SHF.L.U32 R213, R58, 0x10, RZ ;  /* 0x000000103ad57819 */ /* 0x000fe200000006ff */
[C---:B------:R-:W-:Y:S01]  /*1fc0*/  FADD.FTZ R32, R217.reuse, R32 ;  /* 0x00000020d9207221 */ /* 0x040fe20000010000 */
[----:B------:R-:W-:Y:S01]  /*1fd0*/  FFMA.FTZ R12, R217, R205, R12 ;  /* 0x000000cdd90c7223 */ /* 0x000fe2000001000c */
[----:B------:R-:W-:Y:S01]  /*1fe0*/  SHF.L.U32 R97, R97, 0x10, RZ ;  /* 0x0000001061617819 */ /* 0x000fe200000006ff */
[----:B------:R-:W0:Y:S01]  /*1ff0*/  @P0 MUFU.RCP R238, R80 ;  /* 0x0000005000ee0308 */ /* 0x000e220000001000 */
[----:B------:R-:W-:-:S02]  /*2000*/  SHF.L.U32 R82, R56, 0x10, RZ ;  /* 0x0000001038527819 */ /* 0x000fc400000006ff */
[----:B------:R-:W-:Y:S02]  /*2010*/  SHF.L.U32 R219, R98, 0x10, RZ ;  /* 0x0000001062db7819 */ /* 0x000fe400000006ff */
[----:B------:R-:W-:Y:S01]  /*2020*/  PRMT R217, R56, 0x7632, R217 ;  /* 0x0000763238d97816 */ /* 0x000fe200000000d9 */
[----:B------:R-:W-:Y:S01]  /*2030*/  FMUL.FTZ R211, R211, R222 ;  /* 0x000000ded3d37220 */ /* 0x000fe20000410000 */
[----:B------:R-:W-:Y:S01]  /*2040*/  PRMT R99, R99, 0x7632, R99 ;  /* 0x0000763263637816 */ /* 0x000fe20000000063 */
[C---:B------:R-:W-:Y:S01]  /*2050*/  FADD.FTZ R40, R222.reuse, R40 ;  /* 0x00000028de287221 */ /* 0x040fe20000010000 */
[----:B------:R-:W-:Y:S01]  /*2060*/  FFMA.FTZ R15, R222, R208, R15 ;  /* 0x000000d0de0f7223 */ /* 0x000fe2000001000f */
[----:B------:R-:W1:Y:S01]  /*2070*/  @P0 MUFU.RCP R218, R213 ;  /* 0x000000d500da0308 */ /* 0x000e620000001000 */
[----:B------:R-:W-:Y:S01]  /*2080*/  FMUL.FTZ R96, R209, R220 ;  /* 0x000000dcd1607220 */ /* 0x000fe20000410000 */
[----:B------:R-:W-:Y:S01]  /*2090*/  SHF.L.U32 R222, R221, 0x10, RZ ;  /* 0x00000010ddde7819 */ /* 0x000fe200000006ff */
[----:B------:R-:W-:Y:S01]  /*20a0*/  FMUL.FTZ R209, R214, R97 ;  /* 0x00000061d6d17220 */ /* 0x000fe20000410000 */
[----:B------:R-:W-:Y:S01]  /*20b0*/  SHF.L.U32 R217, R217, 0x10, RZ ;  /* 0x00000010d9d97819 */ /* 0x000fe200000006ff */
[C---:B------:R-:W-:Y:S01]  /*20c0*/  FADD.FTZ R38, R97.reuse, R38 ;  /* 0x0000002661267221 */ /* 0x040fe20000010000 */
[----:B------:R-:W-:Y:S01]  /*20d0*/  FFMA.FTZ R13, R97, R206, R13 ;  /* 0x000000ce610d7223 */ /* 0x000fe2000001000d */
[----:B------:R-:W-:Y:S01]  /*20e0*/  FMUL.FTZ R98, R81, R219 ;  /* 0x000000db51627220 */ /* 0x000fe20000410000 */
[----:B------:R-:W2:Y:S01]  /*20f0*/  @P0 MUFU.RCP R229, R82 ;  /* 0x0000005200e50308 */ /* 0x000ea20000001000 */
[----:B------:R-:W-:-:S02]  /*2100*/  PRMT R97, R57, 0x7632, R97 ;  /* 0x0000763239617816 */ /* 0x000fc40000000061 */
[----:B------:R-:W-:Y:S02]  /*2110*/  SHF.L.U32 R214, R99, 0x10, RZ ;  /* 0x0000001063d67819 */ /* 0x000fe400000006ff */
[----:B------:R-:W-:Y:S01]  /*2120*/  SHF.L.U32 R81, R59, 0x10, RZ ;  /* 0x000000103b517819 */ /* 0x000fe200000006ff */
[----:B------:R-:W-:Y:S01]  /*2130*/  FMUL.FTZ R99, R215, R222 ;  /* 0x000000ded7637220 */ /* 0x000fe20000410000 */
[----:B------:R-:W-:Y:S01]  /*2140*/  SHF.L.U32 R228, R93, 0x10, RZ ;  /* 0x000000105de47819 */ /* 0x000fe200000006ff */
[----:B------:R-:W2:Y:S01]  /*2150*/  @P0 MUFU.RCP R240, R217 ;  /* 0x000000d900f00308 */ /* 0x000ea20000001000 */
[C---:B------:R-:W-:Y:S01]  /*2160*/  FADD.FTZ R39, R220.reuse, R39 ;  /* 0x00000027dc277221 */ /* 0x040fe20000010000 */
[----:B------:R-:W-:Y:S01]  /*2170*/  FFMA.FTZ R8, R220, R85, R8 ;  /* 0x00000055dc087223 */ /* 0x000fe20000010008 */
[----:B------:R-:W-:Y:S01]  /*2180*/  SHF.L.U32 R215, R97, 0x10, RZ ;  /* 0x0000001061d77819 */ /* 0x000fe200000006ff */
[----:B------:R-:W-:Y:S01]  /*2190*/  FMUL.FTZ R97, R216, R214 ;  /* 0x000000d6d8617220 */ /* 0x000fe20000410000 */
[----:B------:R-:W-:-:S02]  /*21a0*/  SHF.L.U32 R224, R92, 0x10, RZ ;  /* 0x000000105ce07819 */ /* 0x000fc400000006ff */
[----:B------:R-:W-:Y:S01]  /*21b0*/  PRMT R216, R93, 0x7632, R216 ;  /* 0x000076325dd87816 */ /* 0x000fe200000000d8 */
[----:B------:R-:W2:Y:S01]  /*21c0*/  @P0 MUFU.RCP R220, R81 ;  /* 0x0000005100dc0308 */ /* 0x000ea20000001000 */
[----:B------:R-:W-:Y:S01]  /*21d0*/  SHF.L.U32 R230, R94, 0x10, RZ ;  /* 0x000000105ee67819 */ /* 0x000fe200000006ff */
[C---:B------:R-:W-:Y:S01]  /*21e0*/  FADD.FTZ R42, R219.reuse, R42 ;  /* 0x0000002adb2a7221 */ /* 0x040fe20000010000 */
[----:B------:R-:W-:Y:S01]  /*21f0*/  PRMT R92, R92, 0x7632, R92 ;  /* 0x000076325c5c7816 */ /* 0x000fe2000000005c */
[----:B------:R-:W-:Y:S01]  /*2200*/  FFMA.FTZ R10, R219, R87, R10 ;  /* 0x00000057db0a7223 */ /* 0x000fe2000001000a */
[C---:B------:R-:W-:Y:S02]  /*2210*/  SHF.L.U32 R232, R95.reuse, 0x10, RZ ;  /* 0x000000105fe87819 */ /* 0x040fe400000006ff */
[----:B------:R-:W-:Y:S01]  /*2220*/  PRMT R223, R95, 0x7632, R223 ;  /* 0x000076325fdf7816 */ /* 0x000fe200000000df */
[----:B------:R-:W-:Y:S01]  /*2230*/  @P0 FADD.FTZ R95, -R134, R228 ;  /* 0x000000e4865f0221 */ /* 0x000fe20000010100 */
[----:B------:R-:W-:Y:S01]  /*2240*/  PRMT R93, R59, 0x7632, R93 ;  /* 0x000076323b5d7816 */ /* 0x000fe2000000005d */
[----:B------:R-:W-:Y:S01]  /*2250*/  FADD.FTZ R34, R222, R34 ;  /* 0x00000022de227221 */ /* 0x000fe20000010000 */
[----:B------:R-:W-:Y:S01]  /*2260*/  PRMT R219, R58, 0x7632, R219 ;  /* 0x000076323adb7816 */ /* 0x000fe200000000db */
[----:B------:R-:W-:Y:S01]  /*2270*/  FFMA.FTZ R11, R222, R86, R11 ;  /* 0x00000056de0b7223 */ /* 0x000fe2000001000b */
[----:B------:R-:W-:Y:S01]  /*2280*/  PRMT R222, R94, 0x7632, R222 ;  /* 0x000076325ede7816 */ /* 0x000fe200000000de */
[----:B------:R-:W-:Y:S01]  /*2290*/  @P0 FADD.FTZ R221, -R135, R230 ;  /* 0x000000e687dd0221 */ /* 0x000fe20000010100 */
[----:B------:R-:W-:Y:S01]  /*22a0*/  SHF.L.U32 R93, R93, 0x10, RZ ;  /* 0x000000105d5d7819 */ /* 0x000fe200000006ff */
[----:B------:R-:W3:Y:S01]  /*22b0*/  @P0 MUFU.RCP R227, R215 ;  /* 0x000000d700e30308 */ /* 0x000ee20000001000 */
[----:B------:R-:W-:Y:S01]  /*22c0*/  SHF.L.U32 R226, R92, 0x10, RZ ;  /* 0x000000105ce27819 */ /* 0x000fe200000006ff */
[----:B------:R-:W-:Y:S01]  /*22d0*/  @P0 FADD.FTZ R94, -R133, R224 ;  /* 0x000000e0855e0221 */ /* 0x000fe20000010100 */
[----:B0-----:R-:W-:Y:S01]  /*22e0*/  @P0 FMUL.FTZ R238, R95, R238 ;  /* 0x000000ee5fee0220 */ /* 0x001fe20000410000 */
[----:B------:R-:W-:Y:S01]  /*22f0*/  SHF.L.U32 R219, R219, 0x10, RZ ;  /* 0x00000010dbdb7819 */ /* 0x000fe200000006ff */
[----:B------:R-:W-:Y:S01]  /*2300*/  @!P0 FADD.FTZ R95, R224, -R183 ;  /* 0x800000b7e05f8221 */ /* 0x000fe20000010000 */
[C---:B------:R-:W-:Y:S01]  /*2310*/  FADD.FTZ R41, R214.reuse, R41 ;  /* 0x00000029d6297221 */ /* 0x040fe20000010000 */
[----:B------:R-:W-:Y:S01]  /*2320*/  FFMA.FTZ R9, R214, R84, R9 ;  /* 0x00000054d6097223 */ /* 0x000fe20000010009 */
[----:B-1----:R-:W-:Y:S01]  /*2330*/  @P0 FMUL.FTZ R214, R221, R218 ;  /* 0x000000daddd60220 */ /* 0x002fe20000410000 */
[----:B------:R-:W0:Y:S01]  /*2340*/  @P0 MUFU.RCP R233, R93 ;  /* 0x0000005d00e90308 */ /* 0x000e220000001000 */
[----:B--2---:R-:W-:Y:S01]  /*2350*/  @P0 FMUL.FTZ R229, R94, R229 ;  /* 0x000000e55ee50220 */ /* 0x004fe20000410000 */
[----:B------:R-:W-:Y:S01]  /*2360*/  @P0 FADD.FTZ R221, -R161, R226 ;  /* 0x000000e2a1dd0221 */ /* 0x000fe20000010100 */
[----:B------:R-:W-:Y:S01]  /*2370*/  @!P0 FMUL.FTZ R229, R182, R95 ;  /* 0x0000005fb6e58220 */ /* 0x000fe20000410000 */
[----:B------:R-:W-:Y:S01]  /*2380*/  @P0 FADD.FTZ R225, -R136, R232 ;  /* 0x000000e888e10221 */ /* 0x000fe20000010100 */
[----:B------:R-:W-:-:S03]  /*2390*/  @!P0 FADD.FTZ R95, R228, -R183 ;  /* 0x800000b7e45f8221 */ /* 0x000fc60000010000 */
[----:B------:R-:W1:Y:S01]  /*23a0*/  @P0 MUFU.RCP R231, R219 ;  /* 0x000000db00e70308 */ /* 0x000e620000001000 */
[----:B------:R-:W-:Y:S01]  /*23b0*/  SHF.L.U32 R224, R216, 0x10, RZ ;  /* 0x00000010d8e07819 */ /* 0x000fe200000006ff */
[----:B------:R-:W-:Y:S01]  /*23c0*/  @P0 FMUL.FTZ R240, R221, R240 ;  /* 0x000000f0ddf00220 */ /* 0x000fe20000410000 */
[--C-:B------:R-:W-:Y:S01]  /*23d0*/  @!P0 FADD.FTZ R221, R232, -R183.reuse ;  /* 0x800000b7e8dd8221 */ /* 0x100fe20000010000 */
[----:B------:R-:W-:Y:S01]  /*23e0*/  @P0 FMUL.FTZ R216, R225, R220 ;  /* 0x000000dce1d80220 */ /* 0x000fe20000410000 */
[----:B------:R-:W-:Y:S01]  /*23f0*/  SHF.L.U32 R222, R222, 0x10, RZ ;  /* 0x00000010dede7819 */ /* 0x000fe200000006ff */
[----:B------:R-:W-:Y:S01]  /*2400*/  @!P0 FMUL.FTZ R238, R182, R95 ;  /* 0x0000005fb6ee8220 */ /* 0x000fe20000410000 */
[----:B------:R-:W-:Y:S01]  /*2410*/  SHF.L.U32 R225, R223, 0x10, RZ ;  /* 0x00000010dfe17819 */ /* 0x000fe200000006ff */
[--C-:B------:R-:W-:Y:S01]  /*2420*/  @!P0 FADD.FTZ R95, R230, -R183.reuse ;  /* 0x800000b7e65f8221 */ /* 0x100fe20000010000 */
[----:B------:R-:W-:Y:S01]  /*2430*/  @P0 FADD.FTZ R218, -R162, R224 ;  /* 0x000000e0a2da0221 */ /* 0x000fe20000010100 */
[----:B------:R-:W-:Y:S01]  /*2440*/  @!P0 FMUL.FTZ R216, R182, R221 ;  /* 0x000000ddb6d88220 */ /* 0x000fe20000410000 */
[--C-:B------:R-:W-:Y:S01]  /*2450*/  @!P0 FADD.FTZ R221, R224, -R183.reuse ;  /* 0x800000b7e0dd8221 */ /* 0x100fe20000010000 */
[----:B------:R-:W-:Y:S01]  /*2460*/  @P0 FADD.FTZ R94, -R163, R222 ;  /* 0x000000dea35e0221 */ /* 0x000fe20000010100 */
[----:B------:R-:W-:Y:S01]  /*2470*/  @!P0 FMUL.FTZ R214, R182, R95 ;  /* 0x0000005fb6d68220 */ /* 0x000fe20000410000 */
[----:B------:R-:W-:Y:S01]  /*2480*/  @!P0 FADD.FTZ R223, R222, -R183 ;  /* 0x800000b7dedf8221 */ /* 0x000fe20000010000 */
[----:B------:R-:W-:Y:S01]  /*2490*/  SHF.L.U32 R224, R102, 0x10, RZ ;  /* 0x0000001066e07819 */ /* 0x000fe200000006ff */
[----:B------:R-:W-:Y:S01]  /*24a0*/  @P0 FADD.FTZ R92, -R164, R225 ;  /* 0x000000e1a45c0221 */ /* 0x000fe20000010100 */
[--C-:B------:R-:W-:Y:S01]  /*24b0*/  @!P0 FADD.FTZ R95, R226, -R183.reuse ;  /* 0x800000b7e25f8221 */ /* 0x100fe20000010000 */
[----:B------:R-:W-:Y:S01]  /*24c0*/  SHF.L.U32 R222, R101, 0x10, RZ ;  /* 0x0000001065de7819 */ /* 0x000fe200000006ff */
[----:B---3--:R-:W-:Y:S01]  /*24d0*/  @P0 FMUL.FTZ R218, R218, R227 ;  /* 0x000000e3dada0220 */ /* 0x008fe20000410000 */
[----:B------:R-:W-:Y:S01]  /*24e0*/  @!P0 FADD.FTZ R225, R225, -R183 ;  /* 0x800000b7e1e18221 */ /* 0x000fe20000010000 */
[----:B------:R-:W-:Y:S01]  /*24f0*/  PRMT R101, R101, 0x7632, R101 ;  /* 0x0000763265657816 */ /* 0x000fe20000000065 */
[----:B------:R-:W-:Y:S01]  /*2500*/  @!P0 FMUL.FTZ R218, R182, R221 ;  /* 0x000000ddb6da8220 */ /* 0x000fe20000410000 */
[----:B------:R-:W-:Y:S01]  /*2510*/  PRMT R227, R102, 0x7632, R227 ;  /* 0x0000763266e37816 */ /* 0x000fe200000000e3 */
[----:B0-----:R-:W-:Y:S01]  /*2520*/  @P0 FMUL.FTZ R92, R92, R233 ;  /* 0x000000e95c5c0220 */ /* 0x001fe20000410000 */
[----:B------:R-:W-:Y:S01]  /*2530*/  SHF.L.U32 R226, R72, 0x10, RZ ;  /* 0x0000001048e27819 */ /* 0x000fe200000006ff */
[----:B------:R-:W-:Y:S01]  /*2540*/  @!P0 FMUL.FTZ R240, R182, R95 ;  /* 0x0000005fb6f08220 */ /* 0x000fe20000410000 */
[----:B------:R-:W-:Y:S01]  /*2550*/  PRMT R221, R100, 0x7632, R221 ;  /* 0x0000763264dd7816 */ /* 0x000fe200000000dd */
[C---:B------:R-:W-:Y:S01]  /*2560*/  FADD.FTZ R124, R224.reuse, R124 ;  /* 0x0000007ce07c7221 */ /* 0x040fe20000010000 */
[C---:B------:R-:W-:Y:S01]  /*2570*/  SHF.L.U32 R102, R103.reuse, 0x10, RZ ;  /* 0x0000001067667819 */ /* 0x040fe200000006ff */
[----:B------:R-:W-:Y:S01]  /*2580*/  FFMA.FTZ R125, R224, R214, R125 ;  /* 0x000000d6e07d7223 */ /* 0x000fe2000001007d */
[----:B------:R-:W-:Y:S01]  /*2590*/  PRMT R228, R103, 0x7632, R228 ;  /* 0x0000763267e47816 */ /* 0x000fe200000000e4 */
[----:B------:R-:W-:Y:S01]  /*25a0*/  FMUL.FTZ R103, R213, R224 ;  /* 0x000000e0d5677220 */ /* 0x000fe20000410000 */
[----:B------:R-:W-:Y:S01]  /*25b0*/  @!P0 FMUL.FTZ R92, R182, R225 ;  /* 0x000000e1b65c8220 */ /* 0x000fe20000410000 */
[----:B------:R-:W-:Y:S01]  /*25c0*/  SHF.L.U32 R95, R100, 0x10, RZ ;  /* 0x00000010645f7819 */ /* 0x000fe200000006ff */
[----:B-1----:R-:W-:Y:S01]  /*25d0*/  @P0 FMUL.FTZ R94, R94, R231 ;  /* 0x000000e75e5e0220 */ /* 0x002fe20000410000 */
[----:B------:R-:W-:Y:S01]  /*25e0*/  SHF.L.U32 R224, R101, 0x10, RZ ;  /* 0x0000001065e07819 */ /* 0x000fe200000006ff */
[----:B------:R-:W-:Y:S01]  /*25f0*/  FMUL.FTZ R100, R80, R222 ;  /* 0x000000de50647220 */ /* 0x000fe20000410000 */
[----:B------:R-:W-:Y:S01]  /*2600*/  SHF.L.U32 R225, R73, 0x10, RZ ;  /* 0x0000001049e17819 */ /* 0x000fe200000006ff */
[----:B------:R-:W-:Y:S01]  /*2610*/  @!P0 FMUL.FTZ R94, R182, R223 ;  /* 0x000000dfb65e8220 */ /* 0x000fe20000410000 */
[----:B------:R-:W0:Y:S01]  /*2620*/  @P0 MUFU.RCP R220, R226 ;  /* 0x000000e200dc0308 */ /* 0x000e220000001000 */
[----:B------:R-:W-:-:S02]  /*2630*/  SHF.L.U32 R80, R221, 0x10, RZ ;  /* 0x00000010dd507819 */ /* 0x000fc400000006ff */
[----:B------:R-:W-:Y:S01]  /*2640*/  SHF.L.U32 R232, R75, 0x10, RZ ;  /* 0x000000104be87819 */ /* 0x000fe200000006ff */
[----:B------:R-:W-:Y:S01]  /*2650*/  FADD.FTZ R128, R222, R128 ;  /* 0x00000080de807221 */ /* 0x000fe20000010000 */
[----:B------:R-:W-:Y:S01]  /*2660*/  SHF.L.U32 R223, R74, 0x10, RZ ;  /* 0x000000104adf7819 */ /* 0x000fe200000006ff */
[----:B------:R-:W-:Y:S01]  /*2670*/  FFMA.FTZ R129, R222, R238, R129 ;  /* 0x000000eede817223 */ /* 0x000fe20000010081 */
[----:B------:R-:W-:Y:S01]  /*2680*/  FMUL.FTZ R82, R82, R95 ;  /* 0x0000005f52527220 */ /* 0x000fe20000410000 */
[C---:B------:R-:W-:Y:S01]  /*2690*/  FADD.FTZ R132, R95.reuse, R132 ;  /* 0x000000845f847221 */ /* 0x040fe20000010000 */
[----:B------:R-:W-:Y:S01]  /*26a0*/  FFMA.FTZ R160, R95, R229, R160 ;  /* 0x000000e55fa07223 */ /* 0x000fe200000100a0 */
[----:B------:R-:W1:Y:S01]  /*26b0*/  @P0 MUFU.RCP R222, R225 ;  /* 0x000000e100de0308 */ /* 0x000e620000001000 */
[----:B------:R-:W-:Y:S01]  /*26c0*/  FMUL.FTZ R213, R215, R224 ;  /* 0x000000e0d7d57220 */ /* 0x000fe20000410000 */
[C---:B------:R-:W-:Y:S01]  /*26d0*/  FADD.FTZ R126, R224.reuse, R126 ;  /* 0x0000007ee07e7221 */ /* 0x040fe20000010000 */
[----:B------:R-:W-:Y:S01]  /*26e0*/  FFMA.FTZ R127, R224, R218, R127 ;  /* 0x000000dae07f7223 */ /* 0x000fe2000001007f */
[----:B------:R-:W-:Y:S01]  /*26f0*/  FMUL.FTZ R95, R81, R102 ;  /* 0x00000066515f7220 */ /* 0x000fe20000410000 */
[C---:B------:R-:W-:Y:S01]  /*2700*/  FADD.FTZ R120, R102.reuse, R120 ;  /* 0x0000007866787221 */ /* 0x040fe20000010000 */
[----:B------:R-:W-:Y:S01]  /*2710*/  FFMA.FTZ R121, R102, R216, R121 ;  /* 0x000000d866797223 */ /* 0x000fe20000010079 */
[----:B------:R-:W-:Y:S01]  /*2720*/  FMUL.FTZ R102, R217, R80 ;  /* 0x00000050d9667220 */ /* 0x000fe20000410000 */
[----:B------:R-:W2:Y:S01]  /*2730*/  @P0 MUFU.RCP R224, R232 ;  /* 0x000000e800e00308 */ /* 0x000ea20000001000 */
[C---:B------:R-:W-:Y:S01]  /*2740*/  FADD.FTZ R130, R80.reuse, R130 ;  /* 0x0000008250827221 */ /* 0x040fe20000010000 */
[----:B------:R-:W-:Y:S01]  /*2750*/  FFMA.FTZ R131, R80, R240, R131 ;  /* 0x000000f050837223 */ /* 0x000fe20000010083 */
[----:B------:R-:W-:-:S02]  /*2760*/  SHF.L.U32 R228, R228, 0x10, RZ ;  /* 0x00000010e4e47819 */ /* 0x000fc400000006ff */
[----:B------:R-:W-:-:S03]  /*2770*/  SHF.L.U32 R80, R227, 0x10, RZ ;  /* 0x00000010e3507819 */ /* 0x000fc600000006ff */
[----:B------:R-:W3:Y:S01]  /*2780*/  @P0 MUFU.RCP R231, R223 ;  /* 0x000000df00e70308 */ /* 0x000ee20000001000 */
[----:B------:R-:W-:Y:S01]  /*2790*/  SHF.L.U32 R230, R52, 0x10, RZ ;  /* 0x0000001034e67819 */ /* 0x000fe200000006ff */
[----:B------:R-:W-:Y:S01]  /*27a0*/  FMUL.FTZ R93, R93, R228 ;  /* 0x000000e45d5d7220 */ /* 0x000fe20000410000 */
        /* <DEDUP_REMOVED lines=9> */
[----:B------:R-:W-:Y:S01]  /*2840*/  @P0 FADD.FTZ R215, -R154, R228 ;  /* 0x000000e49ad70221 */ /* 0x000fe20000010100 */
[----:B0-----:R-:W-:Y:S01]  /*2850*/  @P0 FMUL.FTZ R217, R217, R220 ;  /* 0x000000dcd9d90220 */ /* 0x001fe20000410000 */
[----:B------:R-:W-:Y:S02]  /*2860*/  @P0 FADD.FTZ R219, -R158, R80 ;  /* 0x000000509edb0221 */ /* 0x000fe40000010100 */
[----:B------:R-:W-:Y:S01]  /*2870*/  @P0 FADD.FTZ R220, -R155, R234 ;  /* 0x000000ea9bdc0221 */ /* 0x000fe20000010100 */
[----:B-1----:R-:W-:Y:S01]  /*2880*/  @P0 FMUL.FTZ R222, R215, R222 ;  /* 0x000000ded7de0220 */ /* 0x002fe20000410000 */
[----:B--2---:R-:W-:Y:S01]  /*2890*/  @P0 FMUL.FTZ R215, R219, R224 ;  /* 0x000000e0dbd70220 */ /* 0x004fe20000410000 */
[----:B------:R-:W-:Y:S01]  /*28a0*/  FADD.FTZ R219, RZ, R82 ;  /* 0x00000052ffdb7221 */ /* 0x000fe20000010000 */
[----:B---3--:R-:W-:Y:S01]  /*28b0*/  @P0 FMUL.FTZ R220, R220, R231 ;  /* 0x000000e7dcdc0220 */ /* 0x008fe20000410000 */
[----:B------:R-:W-:Y:S01]  /*28c0*/  FFMA.FTZ R231, R82, R229, RZ ;  /* 0x000000e552e77223 */ /* 0x000fe200000100ff */
[----:B------:R-:W-:Y:S01]  /*28d0*/  @!P0 FADD.FTZ R81, R230, -R183 ;  /* 0x800000b7e6518221 */ /* 0x000fe20000010000 */
[----:B------:R-:W-:-:S02]  /*28e0*/  FADD.FTZ R219, R219, R102 ;  /* 0x00000066dbdb7221 */ /* 0x000fc40000010000 */
[----:B------:R-:W-:Y:S01]  /*28f0*/  FFMA.FTZ R231, R102, R240, R231 ;  /* 0x000000f066e77223 */ /* 0x000fe200000100e7 */
[----:B------:R-:W-:Y:S01]  /*2900*/  @!P0 FMUL.FTZ R217, R182, R81 ;  /* 0x00000051b6d98220 */ /* 0x000fe20000410000 */
[----:B------:R-:W-:Y:S01]  /*2910*/  @!P0 FADD.FTZ R81, R228, -R183 ;  /* 0x800000b7e4518221 */ /* 0x000fe20000010000 */
        /* <DEDUP_REMOVED lines=9> */
[----:B------:R-:W-:Y:S02]  /*29b0*/  PRMT R227, R72, 0x7632, R227 ;  /* 0x0000763248e37816 */ /* 0x000fe400000000e3 */
[----:B------:R-:W-:Y:S01]  /*29c0*/  FADD.FTZ R242, R242, R95 ;  /* 0x0000005ff2f27221 */ /* 0x000fe20000010000 */
[----:B------:R-:W-:Y:S01]  /*29d0*/  FFMA.FTZ R230, R95, R216, R230 ;  /* 0x000000d85fe67223 */ /* 0x000fe200000100e6 */
[----:B------:R-:W-:Y:S01]  /*29e0*/  SHF.L.U32 R236, R236, 0x10, RZ ;  /* 0x00000010ecec7819 */ /* 0x000fe200000006ff */
[----:B------:R-:W-:Y:S01]  /*29f0*/  @!P0 FMUL.FTZ R222, R182, R81 ;  /* 0x00000051b6de8220 */ /* 0x000fe20000410000 */
[----:B------:R-:W-:Y:S01]  /*2a00*/  FADD.FTZ R242, R242, R93 ;  /* 0x0000005df2f27221 */ /* 0x000fe20000010000 */
[----:B------:R-:W-:Y:S01]  /*2a10*/  SHF.L.U32 R227, R227, 0x10, RZ ;  /* 0x00000010e3e37819 */ /* 0x000fe200000006ff */
[----:B------:R-:W-:Y:S01]  /*2a20*/  FFMA.FTZ R230, R93, R92, R230 ;  /* 0x0000005c5de67223 */ /* 0x000fe200000100e6 */
[----:B------:R-:W-:Y:S01]  /*2a30*/  @!P0 FADD.FTZ R81, R234, -R183 ;  /* 0x800000b7ea518221 */ /* 0x000fe20000010000 */
[----:B------:R-:W0:Y:S01]  /*2a40*/  @P0 MUFU.RCP R228, R236 ;  /* 0x000000ec00e40308 */ /* 0x000e220000001000 */
[----:B------:R-:W-:Y:S01]  /*2a50*/  PRMT R52, R52, 0x7632, R52 ;  /* 0x0000763234347816 */ /* 0x000fe20000000034 */
[----:B------:R-:W-:Y:S01]  /*2a60*/  FADD.FTZ R242, R242, R193 ;  /* 0x000000c1f2f27221 */ /* 0x000fe20000010000 */
[----:B------:R-:W-:Y:S01]  /*2a70*/  FFMA.FTZ R230, R193, R190, R230 ;  /* 0x000000bec1e67223 */ /* 0x000fe200000100e6 */
[----:B------:R-:W-:Y:S01]  /*2a80*/  @!P0 FMUL.FTZ R220, R182, R81 ;  /* 0x00000051b6dc8220 */ /* 0x000fe20000410000 */
[----:B------:R-:W-:Y:S01]  /*2a90*/  PRMT R53, R53, 0x7632, R53 ;  /* 0x0000763235357816 */ /* 0x000fe20000000035 */
[----:B------:R-:W-:-:S02]  /*2aa0*/  @!P0 FADD.FTZ R81, R80, -R183 ;  /* 0x800000b750518221 */ /* 0x000fc40000010000 */
[----:B------:R-:W1:Y:S01]  /*2ab0*/  @P0 MUFU.RCP R221, R227 ;  /* 0x000000e300dd0308 */ /* 0x000e620000001000 */
[----:B------:R-:W-:Y:S01]  /*2ac0*/  SHF.L.U32 R52, R52, 0x10, RZ ;  /* 0x0000001034347819 */ /* 0x000fe200000006ff */
[----:B------:R-:W-:Y:S01]  /*2ad0*/  FADD.FTZ R242, R242, R187 ;  /* 0x000000bbf2f27221 */ /* 0x000fe20000010000 */
[----:B------:R-:W-:Y:S01]  /*2ae0*/  FFMA.FTZ R230, R187, R184, R230 ;  /* 0x000000b8bbe67223 */ /* 0x000fe200000100e6 */
[----:B------:R-:W-:Y:S01]  /*2af0*/  SHF.L.U32 R53, R53, 0x10, RZ ;  /* 0x0000001035357819 */ /* 0x000fe200000006ff */
[----:B------:R-:W-:Y:S01]  /*2b00*/  @!P0 FMUL.FTZ R215, R182, R81 ;  /* 0x00000051b6d78220 */ /* 0x000fe20000410000 */
[----:B------:R-:W-:Y:S01]  /*2b10*/  PRMT R234, R74, 0x7632, R234 ;  /* 0x000076324aea7816 */ /* 0x000fe200000000ea */
[----:B------:R-:W-:Y:S01]  /*2b20*/  @P0 FADD.FTZ R224, -R177, R52 ;  /* 0x00000034b1e00221 */ /* 0x000fe20000010100 */
[----:B------:R-:W-:Y:S01]  /*2b30*/  @!P0 FADD.FTZ R81, R52, -R183 ;  /* 0x800000b734518221 */ /* 0x000fe20000010000 */
[----:B------:R-:W-:Y:S01]  /*2b40*/  FADD.FTZ R242, R242, R191 ;  /* 0x000000bff2f27221 */ /* 0x000fe20000010000 */
[----:B------:R-:W-:Y:S01]  /*2b50*/  FFMA.FTZ R52, R191, R188, R230 ;  /* 0x000000bcbf347223 */ /* 0x000fe200000100e6 */
[----:B------:R-:W-:Y:S01]  /*2b60*/  SHF.L.U32 R234, R234, 0x10, RZ ;  /* 0x00000010eaea7819 */ /* 0x000fe200000006ff */
[----:B------:R-:W-:Y:S01]  /*2b70*/  @P0 FADD.FTZ R219, -R178, R53 ;  /* 0x00000035b2db0221 */ /* 0x000fe20000010100 */
[----:B------:R-:W-:Y:S01]  /*2b80*/  PRMT R54, R54, 0x7632, R54 ;  /* 0x0000763236367816 */ /* 0x000fe20000000036 */
[----:B------:R-:W-:Y:S01]  /*2b90*/  FADD.FTZ R242, R242, R185 ;  /* 0x000000b9f2f27221 */ /* 0x000fe20000010000 */
[----:B------:R-:W-:Y:S01]  /*2ba0*/  FFMA.FTZ R52, R185, R156, R52 ;  /* 0x0000009cb9347223 */ /* 0x000fe20000010034 */
[----:B------:R-:W-:Y:S01]  /*2bb0*/  PRMT R230, R75, 0x7632, R230 ;  /* 0x000076324be67816 */ /* 0x000fe200000000e6 */
[----:B------:R-:W2:Y:S01]  /*2bc0*/  @P0 MUFU.RCP R80, R234 ;  /* 0x000000ea00500308 */ /* 0x000ea20000001000 */
[----:B0-----:R-:W-:Y:S01]  /*2bd0*/  @P0 FMUL.FTZ R219, R219, R228 ;  /* 0x000000e4dbdb0220 */ /* 0x001fe20000410000 */
[----:B------:R-:W-:Y:S01]  /*2be0*/  SHF.L.U32 R228, R54, 0x10, RZ ;  /* 0x0000001036e47819 */ /* 0x000fe200000006ff */
[----:B------:R-:W-:Y:S01]  /*2bf0*/  FADD.FTZ R242, R242, R189 ;  /* 0x000000bdf2f27221 */ /* 0x000fe20000010000 */
[----:B------:R-:W-:Y:S01]  /*2c00*/  FFMA.FTZ R54, R189, R186, R52 ;  /* 0x000000babd367223 */ /* 0x000fe20000010034 */
[----:B-1----:R-:W-:Y:S01]  /*2c10*/  @P0 FMUL.FTZ R224, R224, R221 ;  /* 0x000000dde0e00220 */ /* 0x002fe20000410000 */
[----:B------:R-:W-:Y:S01]  /*2c20*/  SHF.L.U32 R230, R230, 0x10, RZ ;  /* 0x00000010e6e67819 */ /* 0x000fe200000006ff */
[----:B------:R-:W-:Y:S01]  /*2c30*/  @!P0 FMUL.FTZ R224, R182, R81 ;  /* 0x00000051b6e08220 */ /* 0x000fe20000410000 */
[----:B------:R-:W-:Y:S01]  /*2c40*/  FADD.FTZ R81, R242, R151 ;  /* 0x00000097f2517221 */ /* 0x000fe20000010000 */
[----:B------:R-:W-:Y:S01]  /*2c50*/  PRMT R55, R55, 0x7632, R55 ;  /* 0x0000763237377816 */ /* 0x000fe20000000037 */
[----:B------:R-:W-:Y:S01]  /*2c60*/  FFMA.FTZ R231, R151, R152, R54 ;  /* 0x0000009897e77223 */ /* 0x000fe20000010036 */
[----:B------:R-:W0:Y:S01]  /*2c70*/  @P0 MUFU.RCP R52, R230 ;  /* 0x000000e600340308 */ /* 0x000e220000001000 */
[----:B------:R-:W-:Y:S01]  /*2c80*/  FADD.FTZ R81, R81, R192 ;  /* 0x000000c051517221 */ /* 0x000fe20000010000 */
[----:B------:R-:W-:Y:S01]  /*2c90*/  SHF.L.U32 R54, R55, 0x10, RZ ;  /* 0x0000001037367819 */ /* 0x000fe200000006ff */
[----:B------:R-:W-:Y:S01]  /*2ca0*/  FFMA.FTZ R231, R192, R157, R231 ;  /* 0x0000009dc0e77223 */ /* 0x000fe200000100e7 */
[----:B------:R-:W-:Y:S01]  /*2cb0*/  @P0 FADD.FTZ R221, -R179, R228 ;  /* 0x000000e4b3dd0221 */ /* 0x000fe20000010100 */
[----:B------:R-:W-:Y:S01]  /*2cc0*/  FADD.FTZ R233, R81, R150 ;  /* 0x0000009651e97221 */ /* 0x000fe20000010000 */
[----:B------:R-:W-:Y:S01]  /*2cd0*/  @!P0 FADD.FTZ R53, R53, -R183 ;  /* 0x800000b735358221 */ /* 0x000fe20000010000 */
[----:B------:R-:W-:Y:S01]  /*2ce0*/  FFMA.FTZ R231, R150, R153, R231 ;  /* 0x0000009996e77223 */ /* 0x000fe200000100e7 */
[--C-:B------:R-:W-:Y:S01]  /*2cf0*/  @!P0 FADD.FTZ R55, R228, -R183.reuse ;  /* 0x800000b7e4378221 */ /* 0x100fe20000010000 */
[----:B------:R-:W-:Y:S01]  /*2d00*/  @!P0 FADD.FTZ R81, R54, -R183 ;  /* 0x800000b736518221 */ /* 0x000fe20000010000 */
[----:B------:R-:W-:Y:S01]  /*2d10*/  @P0 FADD.FTZ R183, -R180, R54 ;  /* 0x00000036b4b70221 */ /* 0x000fe20000010100 */
[----:B--2---:R-:W-:Y:S01]  /*2d20*/  @P0 FMUL.FTZ R221, R221, R80 ;  /* 0x00000050dddd0220 */ /* 0x004fe20000410000 */
[----:B------:R-:W-:Y:S01]  /*2d30*/  FADD.FTZ R54, R233, R204 ;  /* 0x000000cce9367221 */ /* 0x000fe20000010000 */
[----:B------:R-:W-:-:S03]  /*2d40*/  FFMA.FTZ R80, R204, R199, R231 ;  /* 0x000000c7cc507223 */ /* 0x000fc600000100e7 */
        /* <DEDUP_REMOVED lines=8> */
[----:B------:R-:W-:Y:S01]  /*2dd0*/  @!P0 FMUL.FTZ R219, R182, R53 ;  /* 0x00000035b6db8220 */ /* 0x000fe20000410000 */
[----:B------:R-:W-:Y:S01]  /*2de0*/  FFMA.FTZ R81, R203, R198, R54 ;  /* 0x000000c6cb517223 */ /* 0x000fe20000010036 */
[----:B----4-:R-:W-:Y:S01]  /*2df0*/  SHF.L.U32 R53, R76, 0x10, RZ ;  /* 0x000000104c357819 */ /* 0x010fe200000006ff */
[----:B------:R-:W-:-:S02]  /*2e00*/  FADD.FTZ R52, R55, R90 ;  /* 0x0000005a37347221 */ /* 0x000fc40000010000 */
        /* <DEDUP_REMOVED lines=20> */
[----:B------:R-:W-:Y:S02]  /*2f50*/  SHF.L.U32 R54, R78, 0x10, RZ ;  /* 0x000000104e367819 */ /* 0x000fe400000006ff */
[----:B------:R-:W-:Y:S01]  /*2f60*/  FADD.FTZ R55, R52, R209 ;  /* 0x000000d134377221 */ /* 0x000fe20000010000 */
[----:B------:R-:W-:Y:S01]  /*2f70*/  FFMA.FTZ R81, R209, R206, R80 ;  /* 0x000000ced1517223 */ /* 0x000fe20000010050 */
[----:B------:R-:W-:Y:S01]  /*2f80*/  SHF.L.U32 R53, R79, 0x10, RZ ;  /* 0x000000104f357819 */ /* 0x000fe200000006ff */
        /* <DEDUP_REMOVED lines=10> */
[----:B------:R-:W-:-:S02]  /*3030*/  PRMT R76, R76, 0x7632, R76 ;  /* 0x000076324c4c7816 */ /* 0x000fc4000000004c */
[----:B------:R-:W-:Y:S01]  /*3040*/  FADD.FTZ R52, R53, R96 ;  /* 0x0000006035347221 */ /* 0x000fe20000010000 */
[----:B------:R-:W-:Y:S01]  /*3050*/  FFMA.FTZ R54, R96, R85, R55 ;  /* 0x0000005560367223 */ /* 0x000fe20000010037 */
[----:B------:R-:W-:Y:S02]  /*3060*/  SHF.L.U32 R76, R76, 0x10, RZ ;  /* 0x000000104c4c7819 */ /* 0x000fe400000006ff */
[----:B------:R-:W-:Y:S01]  /*3070*/  FADD.FTZ R55, R52, R97 ;  /* 0x0000006134377221 */ /* 0x000fe20000010000 */
[----:B------:R-:W-:Y:S01]  /*3080*/  FFMA.FTZ R81, R97, R84, R54 ;  /* 0x0000005461517223 */ /* 0x000fe20000010036 */
[----:B------:R-:W-:Y:S01]  /*3090*/  PRMT R77, R77, 0x7632, R77 ;  /* 0x000076324d4d7816 */ /* 0x000fe2000000004d */
[----:B------:R-:W-:Y:S01]  /*30a0*/  FMUL.FTZ R227, R227, R76 ;  /* 0x0000004ce3e37220 */ /* 0x000fe20000410000 */
        /* <DEDUP_REMOVED lines=32> */
[C---:B------:R-:W-:Y:S01]  /*32b0*/  FADD.FTZ R24, R79.reuse, R24 ;  /* 0x000000184f187221 */ /* 0x040fe20000010000 */
[-C--:B------:R-:W-:Y:S01]  /*32c0*/  FFMA.FTZ R30, R79, R183.reuse, R30 ;  /* 0x000000b74f1e7223 */ /* 0x080fe2000001001e */
[----:B------:R-:W-:Y:S01]  /*32d0*/  LOP3.LUT P2, RZ, R0, 0x1f, RZ, 0xc0, !PT ;  /* 0x0000001f00ff7812 */ /* 0x000fe2000784c0ff */
[----:B------:R-:W-:Y:S01]  /*32e0*/  FFMA.FTZ R55, R230, R183, R77 ;  /* 0x000000b7e6377223 */ /* 0x000fe2000001004d */
[----:B------:R-:W-:-:S02]  /*32f0*/  LOP3.LUT R228, R0, 0x7f, RZ, 0xc0, !PT ;  /* 0x0000007f00e47812 */ /* 0x000fc400078ec0ff */
[----:B------:R-:W-:Y:S01]  /*3300*/  @!P1 IADD3 R52, R52, 0x4, RZ ;  /* 0x0000000434349810 */ /* 0x000fe20007ffe0ff */
        /* <DEDUP_REMOVED lines=19> */
.L_x_3680:
[----:B------:R-:W3:Y:S01]  /*3440*/  @!P2 S2R R79, SR_CgaCtaId ;  /* 0x00000000004fa919 */ /* 0x000ee20000008800 */
[----:B------:R-:W-:Y:S01]  /*3450*/  @!P2 MOV R78, 0x400 ;  /* 0x00000400004ea802 */ /* 0x000fe20000000f00 */
[----:B-1----:R-:W-:Y:S01]  /*3460*/  FADD.FTZ R80, R54, R77 ;  /* 0x0000004d36507221 */ /* 0x002fe20000010000 */
[----:B------:R-:W-:Y:S01]  /*3470*/  @!P2 LOP3.LUT R53, R53, 0x3, RZ, 0xc0, !PT ;  /* 0x000000033535a812 */ /* 0x000fe200078ec0ff */
[----:B--2---:R-:W-:Y:S01]  /*3480*/  FADD.FTZ R81, R55, R76 ;  /* 0x0000004c37517221 */ /* 0x004fe20000010000 */
[----:B------:R-:W-:Y:S05]  /*3490*/  WARPSYNC.ALL ;  /* 0x0000000000007948 */ /* 0x000fea0003800000 */
[----:B---3--:R-:W-:-:S02]  /*34a0*/  @!P2 LEA R181, R79, R78, 0x18 ;  /* 0x0000004e4fb5a211 */ /* 0x008fc400078ec0ff */
[C---:B------:R-:W-:Y:S02]  /*34b0*/  @!P2 IADD3 R78, R52.reuse, R53, RZ ;  /* 0x00000035344ea210 */ /* 0x040fe40007ffe0ff */
[-C--:B------:R-:W-:Y:S02]  /*34c0*/  LEA R233, R52, R181.reuse, 0x3 ;  /* 0x000000b534e97211 */ /* 0x080fe400078e18ff */
[----:B------:R-:W-:-:S05]  /*34d0*/  @!P2 LEA R231, R78, R181, 0x3 ;  /* 0x000000b54ee7a211 */ /* 0x000fca00078e18ff */
[----:B------:R-:W-:Y:S01]  /*34e0*/  @!P2 STS.64 [R231+0x5000], R80 ;  /* 0x00500050e700a388 */ /* 0x000fe20000000a00 */
[----:B------:R-:W-:Y:S06]  /*34f0*/  BAR.SYNC.DEFER_BLOCKING 0x0 ;  /* 0x0000000000007b1d */ /* 0x000fec0000010000 */
[----:B0-----:R-:W0:Y:S04]  /*3500*/  LDS.128 R52, [R233+0x5000] ;  /* 0x00500000e9347984 */ /* 0x001e280000000c00 */
        /* <DEDUP_REMOVED lines=111> */
[C---:B------:R-:W-:Y:S01]  /*3c00*/  IADD3 R95, R53.reuse, 0x80, RZ ;  /* 0x00000080355f7810 */ /* 0x040fe20007ffe0ff */
        /* <DEDUP_REMOVED lines=54> */
[----:B------:R-:W-:-:S02]  /*3f70*/  IADD3 R159, R159, UR8, RZ ;  /* 0x000000089f9f7c10 */ /* 0x000fc4000fffe0ff */
        /* <DEDUP_REMOVED lines=84> */
.L_x_3667:
[----:B------:R-:W0:Y:S01]  /*44c0*/  S2UR UR4, SR_CTAID.X ;  /* 0x00000000000479c3 */ /* 0x000e220000002500 */
[----:B-----5:R-:W-:-:S07]  /*44d0*/  LOP3.LUT R5, R0, 0x7f, RZ, 0xc0, !PT ;  /* 0x0000007f00057812 */ /* 0x020fce00078ec0ff */
[----:B------:R-:W1:Y:S08]  /*44e0*/  LDC.64 R28, c[0x0][0x270] ;  /* 0x00009c00ff1c7b82 */ /* 0x000e700000000a00 */
[----:B------:R-:W2:Y:S01]  /*44f0*/  LDC.64 R30, c[0x0][0x278] ;  /* 0x00009e00ff1e7b82 */ /* 0x000ea20000000a00 */
[----:B0-----:R-:W-:-:S05]  /*4500*/  LEA.HI R0, R0, UR4, RZ, 0x19 ;  /* 0x0000000400007c11 */ /* 0x001fca000f8fc8ff */
[----:B------:R-:W-:-:S04]  /*4510*/  IMAD R5, R0, 0x280, R5 ;  /* 0x0000028000057824 */ /* 0x000fc800078e0205 */
[C-C-:B-1----:R-:W-:Y:S01]  /*4520*/  IMAD.WIDE.U32 R2, R5.reuse, 0x20, R28.reuse ;  /* 0x0000002005027825 */ /* 0x142fe200078e001c */
[C---:B------:R-:W-:Y:S02]  /*4530*/  IADD3 R9, R5.reuse, 0x80, RZ ;  /* 0x0000008005097810 */ /* 0x040fe40007ffe0ff */
[C---:B------:R-:W-:Y:S02]  /*4540*/  IADD3 R27, R5.reuse, 0x100, RZ ;  /* 0x00000100051b7810 */ /* 0x040fe40007ffe0ff */
[----:B------:R-:W-:Y:S01]  /*4550*/  IADD3 R33, R5, 0x180, RZ ;  /* 0x0000018005217810 */ /* 0x000fe20007ffe0ff */
[----:B------:R-:W-:Y:S01]  /*4560*/  IMAD.WIDE.U32 R6, R9, 0x20, R28 ;  /* 0x0000002009067825 */ /* 0x000fe200078e001c */
[C---:B------:R-:W-:Y:S01]  /*4570*/  IADD3 R35, R5.reuse, 0x200, RZ ;  /* 0x0000020005237810 */ /* 0x040fe20007ffe0ff */
[----:B------:R-:W-:Y:S02]  /*4580*/  STG.E.128 desc[UR6][R2.64], R68 ;  /* 0x0000004402007986 */ /* 0x000fe4000c101d06 */
[----:B--2---:R-:W-:-:S02]  /*4590*/  IMAD.WIDE.U32 R4, R5, 0x20, R30 ;  /* 0x0000002005047825 */ /* 0x004fc400078e001e */
[----:B------:R0:W-:Y:S02]  /*45a0*/  STG.E.128 desc[UR6][R2.64+0x10], R72 ;  /* 0x0000104802007986 */ /* 0x0001e4000c101d06 */
[----:B------:R-:W-:Y:S02]  /*45b0*/  IMAD.WIDE.U32 R8, R9, 0x20, R30 ;  /* 0x0000002009087825 */ /* 0x000fe400078e001e */
[----:B------:R-:W-:Y:S02]  /*45c0*/  STG.E.128 desc[UR6][R4.64], R52 ;  /* 0x0000003404007986 */ /* 0x000fe4000c101d06 */
[--C-:B------:R-:W-:Y:S02]  /*45d0*/  IMAD.WIDE.U32 R10, R27, 0x20, R28.reuse ;  /* 0x000000201b0a7825 */ /* 0x100fe400078e001c */
[----:B------:R-:W-:Y:S02]  /*45e0*/  STG.E.128 desc[UR6][R4.64+0x10], R56 ;  /* 0x0000103804007986 */ /* 0x000fe4000c101d06 */
[----:B------:R-:W-:-:S02]  /*45f0*/  IMAD.WIDE.U32 R24, R33, 0x20, R28 ;  /* 0x0000002021187825 */ /* 0x000fc400078e001c */
[----:B------:R-:W-:Y:S02]  /*4600*/  STG.E.128 desc[UR6][R6.64], R76 ;  /* 0x0000004c06007986 */ /* 0x000fe4000c101d06 */
[----:B------:R-:W-:Y:S02]  /*4610*/  IMAD.WIDE.U32 R28, R35, 0x20, R28 ;  /* 0x00000020231c7825 */ /* 0x000fe400078e001c */
[----:B------:R-:W-:Y:S02]  /*4620*/  STG.E.128 desc[UR6][R6.64+0x10], R80 ;  /* 0x0000105006007986 */ /* 0x000fe4000c101d06 */
[--C-:B0-----:R-:W-:Y:S02]  /*4630*/  IMAD.WIDE.U32 R2, R27, 0x20, R30.reuse ;  /* 0x000000201b027825 */ /* 0x101fe400078e001e */
[----:B------:R-:W-:Y:S02]  /*4640*/  STG.E.128 desc[UR6][R8.64], R60 ;  /* 0x0000003c08007986 */ /* 0x000fe4000c101d06 */
[----:B------:R-:W-:-:S02]  /*4650*/  IMAD.WIDE.U32 R26, R33, 0x20, R30 ;  /* 0x00000020211a7825 */ /* 0x000fc400078e001e */
[----:B------:R-:W-:Y:S02]  /*4660*/  STG.E.128 desc[UR6][R8.64+0x10], R64 ;  /* 0x0000104008007986 */ /* 0x000fe4000c101d06 */
[----:B------:R-:W-:Y:S02]  /*4670*/  IMAD.WIDE.U32 R30, R35, 0x20, R30 ;  /* 0x00000020231e7825 */ /* 0x000fe400078e001e */
        /* <DEDUP_REMOVED lines=13> */
.L_x_3668:
[----:B------:R-:W-:Y:S01]  /*4750*/  HFMA2.MMA R235, -RZ, RZ, 0, 9.5367431640625e-07 ;  /* 0x00000010ffeb7435 */ /* 0x000fe200000001ff */
[----:B------:R-:W-:Y:S02]  /*4760*/  MOV R242, R54 ;  /* 0x0000003600f27202 */ /* 0x000fe40000000f00 */
[----:B------:R-:W-:Y:S02]  /*4770*/  MOV R244, 0x1f ;  /* 0x0000001f00f47802 */ /* 0x000fe40000000f00 */
[----:B------:R-:W-:-:S07]  /*4780*/  MOV R231, 0xffffffff ;  /* 0xffffffff00e77802 */ /* 0x000fce0000000f00 */
[----:B------:R-:W-:Y:S05]  /*4790*/  WARPSYNC.COLLECTIVE R231, `(.L_x_3670) ;  /* 0x00000000e7087348 */ /* 0x000fea0003c00000 */
[----:B------:R0:W1:Y:S02]  /*47a0*/  SHFL.DOWN P3, R233, R242, R235, R244 ;  /* 0x080000ebf2e97389 */ /* 0x00006400000600f4 */
[----:B01----:R-:W-:Y:S01]  /*47b0*/  ENDCOLLECTIVE ;  /* 0x000000000000791b */ /* 0x003fe20003800000 */
.L_x_3670:
[----:B------:R-:W-:Y:S02]  /*47c0*/  MOV R242, R55 ;  /* 0x0000003700f27202 */ /* 0x000fe40000000f00 */
[----:B------:R-:W-:-:S07]  /*47d0*/  MOV R77, R233 ;  /* 0x000000e9004d7202 */ /* 0x000fce0000000f00 */
[----:B------:R-:W-:Y:S05]  /*47e0*/  WARPSYNC.COLLECTIVE R231, `(.L_x_3671) ;  /* 0x00000000e7087348 */ /* 0x000fea0003c00000 */
[----:B------:R0:W1:Y:S02]  /*47f0*/  SHFL.DOWN P3, R233, R242, R235, R244 ;  /* 0x080000ebf2e97389 */ /* 0x00006400000600f4 */
[----:B01----:R-:W-:Y:S01]  /*4800*/  ENDCOLLECTIVE ;  /* 0x000000000000791b */ /* 0x003fe20003800000 */
.L_x_3671:
[----:B------:R-:W-:Y:S01]  /*4810*/  FADD.FTZ R77, R54, R77 ;  /* 0x0000004d364d7221 */ /* 0x000fe20000010000 */
[----:B------:R-:W-:-:S04]  /*4820*/  HFMA2.MMA R235, -RZ, RZ, 0, 4.76837158203125e-07 ;  /* 0x00000008ffeb7435 */ /* 0x000fc800000001ff */
[----:B------:R-:W-:Y:S02]  /*4830*/  MOV R242, R77 ;  /* 0x0000004d00f27202 */ /* 0x000fe40000000f00 */
[----:B------:R-:W-:-:S07]  /*4840*/  MOV R76, R233 ;  /* 0x000000e9004c7202 */ /* 0x000fce0000000f00 */
[----:B------:R-:W-:Y:S05]  /*4850*/  WARPSYNC.COLLECTIVE R231, `(.L_x_3672) ;  /* 0x00000000e7087348 */ /* 0x000fea0003c00000 */
[----:B------:R0:W1:Y:S02]  /*4860*/  SHFL.DOWN P3, R233, R242, R235, R244 ;  /* 0x080000ebf2e97389 */ /* 0x00006400000600f4 */
[----:B01----:R-:W-:Y:S01]  /*4870*/  ENDCOLLECTIVE ;  /* 0x000000000000791b */ /* 0x003fe20003800000 */
.L_x_3672:
[----:B------:R-:W-:-:S05]  /*4880*/  FADD.FTZ R76, R55, R76 ;  /* 0x0000004c374c7221 */ /* 0x000fca0000010000 */
[----:B------:R-:W-:Y:S02]  /*4890*/  MOV R242, R76 ;  /* 0x0000004c00f27202 */ /* 0x000fe40000000f00 */
[----:B------:R-:W-:-:S07]  /*48a0*/  MOV R78, R233 ;  /* 0x000000e9004e7202 */ /* 0x000fce0000000f00 */
[----:B------:R-:W-:Y:S05]  /*48b0*/  WARPSYNC.COLLECTIVE R231, `(.L_x_3673) ;  /* 0x00000000e7087348 */ /* 0x000fea0003c00000 */
[----:B------:R0:W1:Y:S02]  /*48c0*/  SHFL.DOWN P3, R233, R242, R235, R244 ;  /* 0x080000ebf2e97389 */ /* 0x00006400000600f4 */
[----:B01----:R-:W-:Y:S01]  /*48d0*/  ENDCOLLECTIVE ;  /* 0x000000000000791b */ /* 0x003fe20003800000 */
.L_x_3673:
[----:B------:R-:W-:Y:S01]  /*48e0*/  FADD.FTZ R78, R77, R78 ;  /* 0x0000004e4d4e7221 */ /* 0x000fe20000010000 */
[----:B------:R-:W-:-:S04]  /*48f0*/  HFMA2.MMA R235, -RZ, RZ, 0, 2.384185791015625e-07 ;  /* 0x00000004ffeb7435 */ /* 0x000fc800000001ff */
[----:B------:R-:W-:Y:S02]  /*4900*/  MOV R242, R78 ;  /* 0x0000004e00f27202 */ /* 0x000fe40000000f00 */
[----:B------:R-:W-:-:S07]  /*4910*/  MOV R79, R233 ;  /* 0x000000e9004f7202 */ /* 0x000fce0000000f00 */
[----:B------:R-:W-:Y:S05]  /*4920*/  WARPSYNC.COLLECTIVE R231, `(.L_x_3674) ;  /* 0x00000000e7087348 */ /* 0x000fea0003c00000 */
[----:B------:R0:W1:Y:S02]  /*4930*/  SHFL.DOWN P3, R233, R242, R235, R244 ;  /* 0x080000ebf2e97389 */ /* 0x00006400000600f4 */
[----:B01----:R-:W-:Y:S01]  /*4940*/  ENDCOLLECTIVE ;  /* 0x000000000000791b */ /* 0x003fe20003800000 */
.L_x_3674:
[----:B------:R-:W-:-:S05]  /*4950*/  FADD.FTZ R79, R76, R79 ;  /* 0x0000004f4c4f7221 */ /* 0x000fca0000010000 */
[----:B------:R-:W-:Y:S02]  /*4960*/  MOV R242, R79 ;  /* 0x0000004f00f27202 */ /* 0x000fe40000000f00 */
[----:B------:R-:W-:-:S07]  /*4970*/  MOV R81, R233 ;  /* 0x000000e900517202 */ /* 0x000fce0000000f00 */
[----:B------:R-:W-:Y:S05]  /*4980*/  WARPSYNC.COLLECTIVE R231, `(.L_x_3675) ;  /* 0x00000000e7087348 */ /* 0x000fea0003c00000 */
[----:B------:R0:W1:Y:S02]  /*4990*/  SHFL.DOWN P3, R233, R242, R235, R244 ;  /* 0x080000ebf2e97389 */ /* 0x00006400000600f4 */
[----:B01----:R-:W-:Y:S01]  /*49a0*/  ENDCOLLECTIVE ;  /* 0x000000000000791b */ /* 0x003fe20003800000 */
.L_x_3675:
[----:B------:R-:W-:Y:S01]  /*49b0*/  FADD.FTZ R81, R78, R81 ;  /* 0x000000514e517221 */ /* 0x000fe20000010000 */
[----:B------:R-:W-:-:S04]  /*49c0*/  HFMA2.MMA R235, -RZ, RZ, 0, 1.1920928955078125e-07 ;  /* 0x00000002ffeb7435 */ /* 0x000fc800000001ff */
[----:B------:R-:W-:Y:S02]  /*49d0*/  MOV R242, R81 ;  /* 0x0000005100f27202 */ /* 0x000fe40000000f00 */
[----:B------:R-:W-:-:S07]  /*49e0*/  MOV R80, R233 ;  /* 0x000000e900507202 */ /* 0x000fce0000000f00 */
[----:B------:R-:W-:Y:S05]  /*49f0*/  WARPSYNC.COLLECTIVE R231, `(.L_x_3676) ;  /* 0x00000000e7087348 */ /* 0x000fea0003c00000 */
[----:B------:R0:W1:Y:S02]  /*4a00*/  SHFL.DOWN P3, R233, R242, R235, R244 ;  /* 0x080000ebf2e97389 */ /* 0x00006400000600f4 */
[----:B01----:R-:W-:Y:S01]  /*4a10*/  ENDCOLLECTIVE ;  /* 0x000000000000791b */ /* 0x003fe20003800000 */
.L_x_3676:
[----:B------:R-:W-:-:S05]  /*4a20*/  FADD.FTZ R80, R79, R80 ;  /* 0x000000504f507221 */ /* 0x000fca0000010000 */
[----:B------:R-:W-:Y:S02]  /*4a30*/  MOV R242, R80 ;  /* 0x0000005000f27202 */ /* 0x000fe40000000f00 */
[----:B------:R-:W-:-:S07]  /*4a40*/  MOV R54, R233 ;  /* 0x000000e900367202 */ /* 0x000fce0000000f00 */
[----:B------:R-:W-:Y:S05]  /*4a50*/  WARPSYNC.COLLECTIVE R231, `(.L_x_3677) ;  /* 0x00000000e7087348 */ /* 0x000fea0003c00000 */
[----:B------:R0:W1:Y:S02]  /*4a60*/  SHFL.DOWN P3, R233, R242, R235, R244 ;  /* 0x080000ebf2e97389 */ /* 0x00006400000600f4 */
[----:B01----:R-:W-:Y:S01]  /*4a70*/  ENDCOLLECTIVE ;  /* 0x000000000000791b */ /* 0x003fe20003800000 */
.L_x_3677:
[----:B------:R-:W-:Y:S01]  /*4a80*/  FADD.FTZ R54, R81, R54 ;  /* 0x0000003651367221 */ /* 0x000fe20000010000 */
[----:B------:R-:W-:-:S04]  /*4a90*/  HFMA2.MMA R235, -RZ, RZ, 0, 5.9604644775390625e-08 ;  /* 0x00000001ffeb7435 */ /* 0x000fc800000001ff */
[----:B------:R-:W-:Y:S02]  /*4aa0*/  MOV R242, R54 ;  /* 0x0000003600f27202 */ /* 0x000fe40000000f00 */
[----:B------:R-:W-:-:S07]  /*4ab0*/  MOV R55, R233 ;  /* 0x000000e900377202 */ /* 0x000fce0000000f00 */
[----:B------:R-:W-:Y:S05]  /*4ac0*/  WARPSYNC.COLLECTIVE R231, `(.L_x_3678) ;  /* 0x00000000e7087348 */ /* 0x000fea0003c00000 */
[----:B------:R0:W1:Y:S02]  /*4ad0*/  SHFL.DOWN P3, R233, R242, R235, R244 ;  /* 0x080000ebf2e97389 */ /* 0x00006400000600f4 */
[----:B01----:R-:W-:Y:S01]  /*4ae0*/  ENDCOLLECTIVE ;  /* 0x000000000000791b */ /* 0x003fe20003800000 */
.L_x_3678:
[----:B------:R-:W-:-:S05]  /*4af0*/  FADD.FTZ R55, R80, R55 ;  /* 0x0000003750377221 */ /* 0x000fca0000010000 */
[----:B------:R-:W-:Y:S02]  /*4b00*/  MOV R242, R55 ;  /* 0x0000003700f27202 */ /* 0x000fe40000000f00 */
[----:B------:R-:W-:-:S07]  /*4b10*/  MOV R77, R233 ;  /* 0x000000e9004d7202 */ /* 0x000fce0000000f00 */
[----:B------:R-:W-:Y:S05]  /*4b20*/  WARPSYNC.COLLECTIVE R231, `(.L_x_3679) ;  /* 0x00000000e7087348 */ /* 0x000fea0003c00000 */
[----:B------:R0:W1:Y:S02]  /*4b30*/  SHFL.DOWN P3, R233, R242, R235, R244 ;  /* 0x080000ebf2e97389 */ /* 0x00006400000600f4 */
[----:B01----:R-:W-:Y:S01]  /*4b40*/  ENDCOLLECTIVE ;  /* 0x000000000000791b */ /* 0x003fe20003800000 */
.L_x_3679:
[----:B------:R-:W-:Y:S01]  /*4b50*/  MOV R76, R233 ;  /* 0x000000e9004c7202 */ /* 0x000fe20000000f00 */
[----:B------:R-:W-:Y:S06]  /*4b60*/  BRA `(.L_x_3680) ;  /* 0xffffffe800347947 */ /* 0x000fec000383ffff */
.L_x_3681:
        /* <DEDUP_REMOVED lines=9> */
.L_x_5547:


//--------------------- .text._ZN10layer_norm22ln_bwd_finalize_kernelINS_22Kernel_traits_finalizeILj5120E6__halffS2_fjLj1024ELj4ENS_18Kernel_traits_baseILj5120ES2_fS2_fjLj1024EEEEEEEvNS_9BwdParamsE --------------------------
	.section	.text._ZN10layer_norm22ln_bwd_finalize_kernelINS_22Kernel_traits_finalizeILj5120E6__halffS2_fjLj1024ELj4ENS_18Kernel_traits_baseILj5120ES2_fS2_fjLj1024EEEEEEEvNS_9BwdParamsE,"ax",@progbits
	.align	128
        .global         _ZN10layer_norm22ln_bwd_finalize_kernelINS_22Kernel_traits_finalizeILj5120E6__halffS2_fjLj1024ELj4ENS_18Kernel_traits_baseILj5120ES2_fS2_fjLj1024EEEEEEEvNS_9BwdParamsE
        .type           _ZN10layer_norm22ln_bwd_finalize_kernelINS_22Kernel_traits_finalizeILj5120E6__halffS2_fjLj1024ELj4ENS_18Kernel_traits_baseILj5120ES2_fS2_fjLj1024EEEEEEEvNS_9BwdParamsE,@function
        .size           _ZN10layer_norm22ln_bwd_finalize_kernelINS_22Kernel_traits_finalizeILj5120E6__halffS2_fjLj1024ELj4ENS_18Kernel_traits_baseILj5120ES2_fS2_fjLj1024EEEEEEEvNS_9BwdParamsE,(.L_x_5548 - _ZN10layer_norm22ln_bwd_finalize_kernelINS_22Kernel_traits_finalizeILj5120E6__halffS2_fjLj1024ELj4ENS_18Kernel_traits_baseILj5120ES2_fS2_fjLj1024EEEEEEEvNS_9BwdParamsE)
        .other          _ZN10layer_norm22ln_bwd_finalize_kernelINS_22Kernel_traits_finalizeILj5120E6__halffS2_fjLj1024ELj4ENS_18Kernel_traits_baseILj5120ES2_fS2_fjLj1024EEEEEEEvNS_9BwdParamsE,@"STO_CUDA_ENTRY STV_DEFAULT"
_ZN10layer_norm22ln_bwd_finalize_kernelINS_22Kernel_traits_finalizeILj5120E6__halffS2_fjLj1024ELj4ENS_18Kernel_traits_baseILj5120ES2_fS2_fjLj1024EEEEEEEvNS_9BwdParamsE:
.text._ZN10layer_norm22ln_bwd_finalize_kernelINS_22Kernel_traits_finalizeILj5120E6__halffS2_fjLj1024ELj4ENS_18Kernel_traits_baseILj5120ES2_fS2_fjLj1024EEEEEEEvNS_9BwdParamsE:
        /* <DEDUP_REMOVED lines=25> */
.L_x_3693:
        /* <DEDUP_REMOVED lines=28> */
.L_x_3686:
        /* <DEDUP_REMOVED lines=33> */
.L_x_3685:
[----:B------:R-:W-:Y:S05]  /*0560*/  BSYNC B1 ;  /* 0x0000000000017941 */ /* 0x000fea0003800000 */
.L_x_3684:
        /* <DEDUP_REMOVED lines=23> */
.L_x_3688:
[----:B------:R-:W-:Y:S05]  /*06e0*/  BSYNC B1 ;  /* 0x0000000000017941 */ /* 0x000fea0003800000 */
.L_x_3687:
        /* <DEDUP_REMOVED lines=11> */
.L_x_3683:
[----:B------:R-:W-:Y:S05]  /*07a0*/  BSYNC B0 ;  /* 0x0000000000007941 */ /* 0x000fea0003800000 */
.L_x_3682:
        /* <DEDUP_REMOVED lines=29> */
.L_x_3704:
[----:B------:R-:W-:Y:S01]  /*0980*/  @!P1 SHF.R.U32.HI R12, RZ, 0x3, R0 ;  /* 0x00000003ff0c9819 */ /* 0x000fe20000011600 */
[----:B---3--:R-:W-:Y:S01]  /*0990*/  FADD.FTZ R14, R9, R14 ;  /* 0x0000000e090e7221 */ /* 0x008fe20000010000 */
[----:B--2---:R-:W-:Y:S02]  /*09a0*/  FADD.FTZ R11, R10, R11 ;  /* 0x0000000b0a0b7221 */ /* 0x004fe40000010000 */
[----:B------:R-:W-:-:S05]  /*09b0*/  @!P1 LOP3.LUT R12, R12, 0x1ffffffc, RZ, 0xc0, !PT ;  /* 0x1ffffffc0c0c9812 */ /* 0x000fca00078ec0ff */
[----:B------:R2:W-:Y:S04]  /*09c0*/  @!P1 STS [R12+UR4+0x2000], R14 ;  /* 0x0020000e0c009988 */ /* 0x0005e80008000804 */
[----:B------:R2:W-:Y:S02]  /*09d0*/  @!P1 STS [R12+UR4+0x2080], R11 ;  /* 0x0020800b0c009988 */ /* 0x0005e40008000804 */
.L_x_3689:
        /* <DEDUP_REMOVED lines=14> */
.L_x_3692:
[----:B------:R-:W-:Y:S05]  /*0ac0*/  BSYNC B0 ;  /* 0x0000000000007941 */ /* 0x000fea0003800000 */
.L_x_3691:
[C---:B------:R-:W-:Y:S02]  /*0ad0*/  ISETP.GT.U32.AND P1, PT, R3.reuse, -0x1401, PT ;  /* 0xffffebff0300780c */ /* 0x040fe40003f24070 */
[----:B------:R-:W-:Y:S02]  /*0ae0*/  IADD3 R3, R3, 0x1400, RZ ;  /* 0x0000140003037810 */ /* 0x000fe40007ffe0ff */
[----:B------:R-:W-:-:S09]  /*0af0*/  IADD3 R5, R5, 0xa00, RZ ;  /* 0x00000a0005057810 */ /* 0x000fd20007ffe0ff */
[----:B------:R-:W-:Y:S05]  /*0b00*/  @P1 BRA `(.L_x_3693) ;  /* 0xfffffff400a01947 */ /* 0x000fea000383ffff */
[----:B------:R-:W-:Y:S05]  /*0b10*/  EXIT ;  /* 0x000000000000794d */ /* 0x000fea0003800000 */
.L_x_3690:
[----:B------:R-:W-:Y:S01]  /*0b20*/  HFMA2.MMA R19, -RZ, RZ, 0, 5.9604644775390625e-08 ;  /* 0x00000001ff137435 */ /* 0x000fe200000001ff */
[----:B---3--:R-:W-:Y:S01]  /*0b30*/  IMAD.MOV.U32 R20, RZ, RZ, R10 ;  /* 0x000000ffff147224 */ /* 0x008fe200078e000a */
[----:B------:R-:W-:Y:S02]  /*0b40*/  MOV R22, 0x1f ;  /* 0x0000001f00167802 */ /* 0x000fe40000000f00 */
[----:B------:R-:W-:-:S07]  /*0b50*/  MOV R17, 0xffffffff ;  /* 0xffffffff00117802 */ /* 0x000fce0000000f00 */
[----:B012---:R-:W-:Y:S05]  /*0b60*/  WARPSYNC.COLLECTIVE R17, `(.L_x_3694) ;  /* 0x0000000011087348 */ /* 0x007fea0003c00000 */
[----:B------:R3:W4:Y:S02]  /*0b70*/  SHFL.BFLY P2, R18, R20, R19, R22 ;  /* 0x0c00001314127389 */ /* 0x0007240000040016 */
[----:B01234-:R-:W-:Y:S01]  /*0b80*/  ENDCOLLECTIVE ;  /* 0x000000000000791b */ /* 0x01ffe20003800000 */
.L_x_3694:
[----:B------:R-:W-:Y:S01]  /*0b90*/  HFMA2.MMA R19, -RZ, RZ, 0, 1.1920928955078125e-07 ;  /* 0x00000002ff137435 */ /* 0x000fe200000001ff */
[----:B------:R-:W-:-:S04]  /*0ba0*/  IMAD.MOV.U32 R11, RZ, RZ, R18 ;  /* 0x000000ffff0b7224 */ /* 0x000fc800078e0012 */
[----:B------:R-:W-:-:S05]  /*0bb0*/  FADD.FTZ R11, R10, R11 ;  /* 0x0000000b0a0b7221 */ /* 0x000fca0000010000 */
[----:B------:R-:W-:-:S07]  /*0bc0*/  MOV R20, R11 ;  /* 0x0000000b00147202 */ /* 0x000fce0000000f00 */
[----:B------:R-:W-:Y:S05]  /*0bd0*/  WARPSYNC.COLLECTIVE R17, `(.L_x_3695) ;  /* 0x0000000011087348 */ /* 0x000fea0003c00000 */
[----:B------:R0:W1:Y:S02]  /*0be0*/  SHFL.BFLY P2, R18, R20, R19, R22 ;  /* 0x0c00001314127389 */ /* 0x0000640000040016 */
[----:B01----:R-:W-:Y:S01]  /*0bf0*/  ENDCOLLECTIVE ;  /* 0x000000000000791b */ /* 0x003fe20003800000 */
.L_x_3695:
[----:B------:R-:W-:Y:S01]  /*0c00*/  HFMA2.MMA R19, -RZ, RZ, 0, 2.384185791015625e-07 ;  /* 0x00000004ff137435 */ /* 0x000fe200000001ff */
[----:B------:R-:W-:-:S05]  /*0c10*/  MOV R12, R18 ;  /* 0x00000012000c7202 */ /* 0x000fca0000000f00 */
[----:B------:R-:W-:-:S04]  /*0c20*/  FADD.FTZ R12, R11, R12 ;  /* 0x0000000c0b0c7221 */ /* 0x000fc80000010000 */
[----:B------:R-:W-:-:S07]  /*0c30*/  IMAD.MOV.U32 R20, RZ, RZ, R12 ;  /* 0x000000ffff147224 */ /* 0x000fce00078e000c */
[----:B------:R-:W-:Y:S05]  /*0c40*/  WARPSYNC.COLLECTIVE R17, `(.L_x_3696) ;  /* 0x0000000011087348 */ /* 0x000fea0003c00000 */
[----:B------:R0:W1:Y:S02]  /*0c50*/  SHFL.BFLY P2, R18, R20, R19, R22 ;  /* 0x0c00001314127389 */ /* 0x0000640000040016 */
[----:B01----:R-:W-:Y:S01]  /*0c60*/  ENDCOLLECTIVE ;  /* 0x000000000000791b */ /* 0x003fe20003800000 */
.L_x_3696:
[----:B------:R-:W-:Y:S01]  /*0c70*/  IMAD.MOV.U32 R19, RZ, RZ, 0x8 ;  /* 0x00000008ff137424 */ /* 0x000fe200078e00ff */
[----:B------:R-:W-:-:S05]  /*0c80*/  MOV R13, R18 ;  /* 0x00000012000d7202 */ /* 0x000fca0000000f00 */
[----:B------:R-:W-:-:S05]  /*0c90*/  FADD.FTZ R13, R12, R13 ;  /* 0x0000000d0c0d7221 */ /* 0x000fca0000010000 */
[----:B------:R-:W-:-:S07]  /*0ca0*/  MOV R20, R13 ;  /* 0x0000000d00147202 */ /* 0x000fce0000000f00 */
[----:B------:R-:W-:Y:S05]  /*0cb0*/  WARPSYNC.COLLECTIVE R17, `(.L_x_3697) ;  /* 0x0000000011087348 */ /* 0x000fea0003c00000 */
[----:B------:R0:W1:Y:S02]  /*0cc0*/  SHFL.BFLY P2, R18, R20, R19, R22 ;  /* 0x0c00001314127389 */ /* 0x0000640000040016 */
[----:B01----:R-:W-:Y:S01]  /*0cd0*/  ENDCOLLECTIVE ;  /* 0x000000000000791b */ /* 0x003fe20003800000 */
.L_x_3697:
[----:B------:R-:W-:Y:S01]  /*0ce0*/  HFMA2.MMA R19, -RZ, RZ, 0, 9.5367431640625e-07 ;  /* 0x00000010ff137435 */ /* 0x000fe200000001ff */
[----:B------:R-:W-:-:S05]  /*0cf0*/  MOV R10, R18 ;  /* 0x00000012000a7202 */ /* 0x000fca0000000f00 */
[----:B------:R-:W-:-:S05]  /*0d00*/  FADD.FTZ R10, R13, R10 ;  /* 0x0000000a0d0a7221 */ /* 0x000fca0000010000 */
[----:B------:R-:W-:-:S07]  /*0d10*/  MOV R20, R10 ;  /* 0x0000000a00147202 */ /* 0x000fce0000000f00 */
[----:B------:R-:W-:Y:S05]  /*0d20*/  WARPSYNC.COLLECTIVE R17, `(.L_x_3698) ;  /* 0x0000000011087348 */ /* 0x000fea0003c00000 */
[----:B------:R0:W1:Y:S02]  /*0d30*/  SHFL.BFLY P2, R18, R20, R19, R22 ;  /* 0x0c00001314127389 */ /* 0x0000640000040016 */
[----:B01----:R-:W-:Y:S01]  /*0d40*/  ENDCOLLECTIVE ;  /* 0x000000000000791b */ /* 0x003fe20003800000 */
.L_x_3698:
[----:B------:R-:W-:Y:S01]  /*0d50*/  HFMA2.MMA R19, -RZ, RZ, 0, 5.9604644775390625e-08 ;  /* 0x00000001ff137435 */ /* 0x000fe200000001ff */
[----:B------:R-:W-:Y:S01]  /*0d60*/  MOV R20, R9 ;  /* 0x0000000900147202 */ /* 0x000fe20000000f00 */
[----:B------:R-:W-:-:S09]  /*0d70*/  IMAD.MOV.U32 R11, RZ, RZ, R18 ;  /* 0x000000ffff0b7224 */ /* 0x000fd200078e0012 */
[----:B------:R-:W-:Y:S05]  /*0d80*/  WARPSYNC.COLLECTIVE R17, `(.L_x_3699) ;  /* 0x0000000011087348 */ /* 0x000fea0003c00000 */
[----:B------:R0:W1:Y:S02]  /*0d90*/  SHFL.BFLY P2, R18, R20, R19, R22 ;  /* 0x0c00001314127389 */ /* 0x0000640000040016 */
[----:B01----:R-:W-:Y:S01]  /*0da0*/  ENDCOLLECTIVE ;  /* 0x000000000000791b */ /* 0x003fe20003800000 */
.L_x_3699:
[----:B------:R-:W-:Y:S01]  /*0db0*/  HFMA2.MMA R19, -RZ, RZ, 0, 1.1920928955078125e-07 ;  /* 0x00000002ff137435 */ /* 0x000fe200000001ff */
[----:B------:R-:W-:-:S05]  /*0dc0*/  MOV R12, R18 ;  /* 0x00000012000c7202 */ /* 0x000fca0000000f00 */
[----:B------:R-:W-:-:S04]  /*0dd0*/  FADD.FTZ R14, R9, R12 ;  /* 0x0000000c090e7221 */ /* 0x000fc80000010000 */
[----:B------:R-:W-:-:S07]  /*0de0*/  IMAD.MOV.U32 R20, RZ, RZ, R14 ;  /* 0x000000ffff147224 */ /* 0x000fce00078e000e */
[----:B------:R-:W-:Y:S05]  /*0df0*/  WARPSYNC.COLLECTIVE R17, `(.L_x_3700) ;  /* 0x0000000011087348 */ /* 0x000fea0003c00000 */
[----:B------:R0:W1:Y:S02]  /*0e00*/  SHFL.BFLY P2, R18, R20, R19, R22 ;  /* 0x0c00001314127389 */ /* 0x0000640000040016 */
[----:B01----:R-:W-:Y:S01]  /*0e10*/  ENDCOLLECTIVE ;  /* 0x000000000000791b */ /* 0x003fe20003800000 */
.L_x_3700:
[----:B------:R-:W-:Y:S01]  /*0e20*/  IMAD.MOV.U32 R19, RZ, RZ, 0x4 ;  /* 0x00000004ff137424 */ /* 0x000fe200078e00ff */
[----:B------:R-:W-:-:S05]  /*0e30*/  MOV R13, R18 ;  /* 0x00000012000d7202 */ /* 0x000fca0000000f00 */
[----:B------:R-:W-:-:S05]  /*0e40*/  FADD.FTZ R15, R14, R13 ;  /* 0x0000000d0e0f7221 */ /* 0x000fca0000010000 */
[----:B------:R-:W-:-:S07]  /*0e50*/  MOV R20, R15 ;  /* 0x0000000f00147202 */ /* 0x000fce0000000f00 */
[----:B------:R-:W-:Y:S05]  /*0e60*/  WARPSYNC.COLLECTIVE R17, `(.L_x_3701) ;  /* 0x0000000011087348 */ /* 0x000fea0003c00000 */
[----:B------:R0:W1:Y:S02]  /*0e70*/  SHFL.BFLY P2, R18, R20, R19, R22 ;  /* 0x0c00001314127389 */ /* 0x0000640000040016 */
[----:B01----:R-:W-:Y:S01]  /*0e80*/  ENDCOLLECTIVE ;  /* 0x000000000000791b */ /* 0x003fe20003800000 */
.L_x_3701:
[----:B------:R-:W-:Y:S01]  /*0e90*/  HFMA2.MMA R19, -RZ, RZ, 0, 4.76837158203125e-07 ;  /* 0x00000008ff137435 */ /* 0x000fe200000001ff */
[----:B------:R-:W-:-:S05]  /*0ea0*/  MOV R16, R18 ;  /* 0x0000001200107202 */ /* 0x000fca0000000f00 */
[----:B------:R-:W-:-:S05]  /*0eb0*/  FADD.FTZ R16, R15, R16 ;  /* 0x000000100f107221 */ /* 0x000fca0000010000 */
[----:B------:R-:W-:-:S07]  /*0ec0*/  MOV R20, R16 ;  /* 0x0000001000147202 */ /* 0x000fce0000000f00 */
[----:B------:R-:W-:Y:S05]  /*0ed0*/  WARPSYNC.COLLECTIVE R17, `(.L_x_3702) ;  /* 0x0000000011087348 */ /* 0x000fea0003c00000 */
[----:B------:R0:W1:Y:S02]  /*0ee0*/  SHFL.BFLY P2, R18, R20, R19, R22 ;  /* 0x0c00001314127389 */ /* 0x0000640000040016 */
[----:B01----:R-:W-:Y:S01]  /*0ef0*/  ENDCOLLECTIVE ;  /* 0x000000000000791b */ /* 0x003fe20003800000 */
.L_x_3702:
[----:B------:R-:W-:Y:S01]  /*0f00*/  HFMA2.MMA R19, -RZ, RZ, 0, 9.5367431640625e-07 ;  /* 0x00000010ff137435 */ /* 0x000fe200000001ff */
[----:B------:R-:W-:-:S04]  /*0f10*/  IMAD.MOV.U32 R9, RZ, RZ, R18 ;  /* 0x000000ffff097224 */ /* 0x000fc800078e0012 */
[----:B------:R-:W-:-:S05]  /*0f20*/  FADD.FTZ R9, R16, R9 ;  /* 0x0000000910097221 */ /* 0x000fca0000010000 */
[----:B------:R-:W-:-:S07]  /*0f30*/  MOV R20, R9 ;  /* 0x0000000900147202 */ /* 0x000fce0000000f00 */
[----:B------:R-:W-:Y:S05]  /*0f40*/  WARPSYNC.COLLECTIVE R17, `(.L_x_3703) ;  /* 0x0000000011087348 */ /* 0x000fea0003c00000 */
[----:B------:R0:W1:Y:S02]  /*0f50*/  SHFL.BFLY P2, R18, R20, R19, R22 ;  /* 0x0c00001314127389 */ /* 0x0000640000040016 */
[----:B01----:R-:W-:Y:S01]  /*0f60*/  ENDCOLLECTIVE ;  /* 0x000000000000791b */ /* 0x003fe20003800000 */
.L_x_3703:
[----:B------:R-:W-:Y:S01]  /*0f70*/  MOV R14, R18 ;  /* 0x00000012000e7202 */ /* 0x000fe20000000f00 */
[----:B------:R-:W-:Y:S06]  /*0f80*/  BRA `(.L_x_3704) ;  /* 0xfffffff8007c7947 */ /* 0x000fec000383ffff */
.L_x_3705:
        /* <DEDUP_REMOVED lines=15> */
.L_x_5548:


//--------------------- .text._ZN10layer_norm13ln_bwd_kernelINS_13Kernel_traitsI6__halffS2_fjLj5120ELj1ELj1ELj4ELj16ENS_18Kernel_traits_baseILj5120ES2_fS2_fjLj128EEEEEEEvNS_9BwdParamsE --------------------------
	.section	.text._ZN10layer_norm13ln_bwd_kernelINS_13Kernel_traitsI6__halffS2_fjLj5120ELj1ELj1ELj4ELj16ENS_18Kernel_traits_baseILj5120ES2_fS2_fjLj128EEEEEEEvNS_9BwdParamsE,"ax",@progbits
	.align	128
        .global         _ZN10layer_norm13ln_bwd_kernelINS_13Kernel_traitsI6__halffS2_fjLj5120ELj1ELj1ELj4ELj16ENS_18Kernel_traits_baseILj5120ES2_fS2_fjLj128EEEEEEEvNS_9BwdParamsE
        .type           _ZN10layer_norm13ln_bwd_kernelINS_13Kernel_traitsI6__halffS2_fjLj5120ELj1ELj1ELj4ELj16ENS_18Kernel_traits_baseILj5120ES2_fS2_fjLj128EEEEEEEvNS_9BwdParamsE,@function
        .size           _ZN10layer_norm13ln_bwd_kernelINS_13Kernel_traitsI6__halffS2_fjLj5120ELj1ELj1ELj4ELj16ENS_18Kernel_traits_baseILj5120ES2_fS2_fjLj128EEEEEEEvNS_9BwdParamsE,(.L_x_5549 - _ZN10layer_norm13ln_bwd_kernelINS_13Kernel_traitsI6__halffS2_fjLj5120ELj1ELj1ELj4ELj16ENS_18Kernel_traits_baseILj5120ES2_fS2_fjLj128EEEEEEEvNS_9BwdParamsE)
        .other          _ZN10layer_norm13ln_bwd_kernelINS_13Kernel_traitsI6__halffS2_fjLj5120ELj1ELj1ELj4ELj16ENS_18Kernel_traits_baseILj5120ES2_fS2_fjLj128EEEEEEEvNS_9BwdParamsE,@"STO_CUDA_ENTRY STV_DEFAULT"
_ZN10layer_norm13ln_bwd_kernelINS_13Kernel_traitsI6__halffS2_fjLj5120ELj1ELj1ELj4ELj16ENS_18Kernel_traits_baseILj5120ES2_fS2_fjLj128EEEEEEEvNS_9BwdParamsE:
.text._ZN10layer_norm13ln_bwd_kernelINS_13Kernel_traitsI6__halffS2_fjLj5120ELj1ELj1ELj4ELj16ENS_18Kernel_traits_baseILj5120ES2_fS2_fjLj128EEEEEEEvNS_9BwdParamsE:
        /* <DEDUP_REMOVED lines=83> */
[----:B-----5:R-:W-:Y:S01]  /*0530*/  HADD2.F32 R0, -RZ, R246.H0_H0 ;  /* 0x200000f6ff007230 */ /* 0x020fe20000004100 */
[----:B------:R-:W-:Y:S01]  /*0540*/  UMOV UR4, 0x400 ;  /* 0x0000040000047882 */ /* 0x000fe20000000000 */
[----:B------:R-:W-:Y:S01]  /*0550*/  SHF.R.U64 R249, R246, 0x10, R247 ;  /* 0x00000010f6f97819 */ /* 0x000fe200000012f7 */
[----:B------:R-:W-:Y:S01]  /*0560*/  HADD2.F32 R245, -RZ, R242.H0_H0 ;  /* 0x200000f2fff57230 */ /* 0x000fe20000004100 */
[----:B------:R-:W-:Y:S01]  /*0570*/  SHF.R.U64 R244, R242, 0x10, R243 ;  /* 0x00000010f2f47819 */ /* 0x000fe200000012f3 */
[----:B------:R0:W-:Y:S01]  /*0580*/  STL [R1], R0 ;  /* 0x0000000001007387 */ /* 0x0001e20000100800 */
[----:B------:R-:W-:Y:S01]  /*0590*/  SHF.R.U32.HI R246, RZ, 0x10, R247 ;  /* 0x00000010fff67819 */ /* 0x000fe200000116f7 */
[----:B------:R-:W-:Y:S01]  /*05a0*/  HFMA2.MMA R180, -RZ, RZ, 0, 5.9604644775390625e-08 ;  /* 0x00000001ffb47435 */ /* 0x000fe200000001ff */
[----:B------:R-:W-:Y:S01]  /*05b0*/  SHF.R.U32.HI R242, RZ, 0x10, R243 ;  /* 0x00000010fff27819 */ /* 0x000fe200000116f3 */
[----:B------:R-:W-:Y:S01]  /*05c0*/  HFMA2.MMA R190, -RZ, RZ, 0, 0 ;  /* 0x00000000ffbe7435 */ /* 0x000fe200000001ff */
        /* <DEDUP_REMOVED lines=13> */
[----:B-1----:R-:W-:Y:S01]  /*06a0*/  ULEA UR4, UR5, UR4, 0x18 ;  /* 0x0000000405047291 */ /* 0x002fe2000f8ec03f */
        /* <DEDUP_REMOVED lines=61> */
[----:B------:R-:W-:Y:S01]  /*0a80*/  HADD2.F32 R249, -RZ, R249.H0_H0 ;  /* 0x200000f9fff97230 */ /* 0x000fe20000004100 */
[----:B------:R-:W-:Y:S01]  /*0a90*/  MOV R108, UR4 ;  /* 0x00000004006c7c02 */ /* 0x000fe20008000f00 */
        /* <DEDUP_REMOVED lines=20> */
[----:B0-----:R-:W-:Y:S01]  /*0be0*/  HADD2.F32 R0, -RZ, R4.H0_H0 ;  /* 0x20000004ff007230 */ /* 0x001fe20000004100 */
        /* <DEDUP_REMOVED lines=38> */
[----:B------:R-:W-:-:S02]  /*0e50*/  MOV R21, R52 ;  /* 0x0000003400157202 */ /* 0x000fc40000000f00 */
        /* <DEDUP_REMOVED lines=22> */
.L_x_3708:
        /* <DEDUP_REMOVED lines=314> */
[----:B------:R-:W-:Y:S02]  /*2360*/  HADD2.F32 R234, -RZ, R234.H0_H0 ;  /* 0x200000eaffea7230 */ /* 0x000fe40000004100 */
[----:B0-----:R-:W-:Y:S01]  /*2370*/  @P0 FMUL.FTZ R95, R60, R59 ;  /* 0x0000003b3c5f0220 */ /* 0x001fe20000410000 */
[----:B------:R-:W-:Y:S01]  /*2380*/  MOV R236, R149 ;  /* 0x0000009500ec7202 */ /* 0x000fe20000000f00 */
[----:B------:R-:W-:Y:S01]  /*2390*/  @!P0 FADD.FTZ R59, R84, -R188 ;  /* 0x800000bc543b8221 */ /* 0x000fe20000010000 */
[----:B------:R-:W-:Y:S01]  /*23a0*/  @P0 FADD.FTZ R84, -R247, R86 ;  /* 0x00000056f7540221 */ /* 0x000fe20000010100 */
[----:B------:R-:W-:Y:S02]  /*23b0*/  HADD2.F32 R235, -RZ, R235.H0_H0 ;  /* 0x200000ebffeb7230 */ /* 0x000fe40000004100 */
[----:B------:R-:W-:Y:S01]  /*23c0*/  @!P0 FADD.FTZ R86, R86, -R188 ;  /* 0x800000bc56568221 */ /* 0x000fe20000010000 */
[----:B------:R-:W-:Y:S01]  /*23d0*/  @P0 FADD.FTZ R85, -R246, R87 ;  /* 0x00000057f6550221 */ /* 0x000fe20000010100 */
[----:B------:R-:W-:Y:S01]  /*23e0*/  @!P0 FMUL.FTZ R95, R168, R251 ;  /* 0x000000fba85f8220 */ /* 0x000fe20000410000 */
[----:B------:R-:W-:Y:S01]  /*23f0*/  FMUL.FTZ R60, R0, R234 ;  /* 0x000000ea003c7220 */ /* 0x000fe20000410000 */
[----:B------:R-:W-:Y:S01]  /*2400*/  SHF.R.U32.HI R149, RZ, 0x10, R149 ;  /* 0x00000010ff957819 */ /* 0x000fe20000011695 */
[----:B-1----:R-:W-:Y:S01]  /*2410*/  @P0 FMUL.FTZ R84, R84, R57 ;  /* 0x0000003954540220 */ /* 0x002fe20000410000 */
[----:B------:R-:W-:-:S02]  /*2420*/  HADD2.F32 R236, -RZ, R236.H0_H0 ;  /* 0x200000ecffec7230 */ /* 0x000fc40000004100 */
[----:B------:R-:W-:Y:S01]  /*2430*/  @!P0 FADD.FTZ R188, R87, -R188 ;  /* 0x800000bc57bc8221 */ /* 0x000fe20000010000 */
[C---:B------:R-:W-:Y:S01]  /*2440*/  @!P0 FMUL.FTZ R84, R168.reuse, R86 ;  /* 0x00000056a8548220 */ /* 0x040fe20000410000 */
[----:B----4-:R-:W-:Y:S01]  /*2450*/  @P0 FMUL.FTZ R85, R85, R58 ;  /* 0x0000003a55550220 */ /* 0x010fe20000410000 */
[C---:B------:R-:W-:Y:S01]  /*2460*/  FADD.FTZ R129, R235.reuse, R129 ;  /* 0x00000081eb817221 */ /* 0x040fe20000010000 */
[----:B------:R-:W-:Y:S01]  /*2470*/  FFMA.FTZ R52, R235, R95, R52 ;  /* 0x0000005feb347223 */ /* 0x000fe20000010034 */
[----:B------:R-:W-:Y:S01]  /*2480*/  FMUL.FTZ R235, R109, R235 ;  /* 0x000000eb6deb7220 */ /* 0x000fe20000410000 */
[----:B------:R-:W-:Y:S01]  /*2490*/  FADD.FTZ R58, RZ, R60 ;  /* 0x0000003cff3a7221 */ /* 0x000fe20000010000 */
[----:B------:R-:W-:Y:S02]  /*24a0*/  HADD2.F32 R149, -RZ, R149.H0_H0 ;  /* 0x20000095ff957230 */ /* 0x000fe40000004100 */
[C---:B------:R-:W-:Y:S01]  /*24b0*/  @!P0 FMUL.FTZ R94, R168.reuse, R59 ;  /* 0x0000003ba85e8220 */ /* 0x040fe20000410000 */
[----:B------:R-:W-:Y:S01]  /*24c0*/  @!P0 FMUL.FTZ R85, R168, R188 ;  /* 0x000000bca8558220 */ /* 0x000fe20000410000 */
[C---:B------:R-:W-:Y:S01]  /*24d0*/  FADD.FTZ R130, R236.reuse, R130 ;  /* 0x00000082ec827221 */ /* 0x040fe20000010000 */
[----:B------:R-:W-:Y:S01]  /*24e0*/  FFMA.FTZ R49, R236, R84, R49 ;  /* 0x00000054ec317223 */ /* 0x000fe20000010031 */
[----:B------:R-:W-:Y:S01]  /*24f0*/  FMUL.FTZ R236, R2, R236 ;  /* 0x000000ec02ec7220 */ /* 0x000fe20000410000 */
[----:B------:R-:W-:Y:S01]  /*2500*/  FADD.FTZ R59, R58, R235 ;  /* 0x000000eb3a3b7221 */ /* 0x000fe20000010000 */
[----:B------:R-:W-:-:S02]  /*2510*/  HADD2.F32 R180, -RZ, R180.H0_H0 ;  /* 0x200000b4ffb47230 */ /* 0x000fc40000004100 */
[C---:B------:R-:W-:Y:S01]  /*2520*/  FADD.FTZ R131, R149.reuse, R131 ;  /* 0x0000008395837221 */ /* 0x040fe20000010000 */
[----:B------:R-:W-:Y:S01]  /*2530*/  FFMA.FTZ R50, R149, R85, R50 ;  /* 0x0000005595327223 */ /* 0x000fe20000010032 */
[----:B------:R-:W-:Y:S01]  /*2540*/  FMUL.FTZ R149, R110, R149 ;  /* 0x000000956e957220 */ /* 0x000fe20000410000 */
[----:B------:R-:W-:Y:S01]  /*2550*/  FFMA.FTZ R86, R60, R94, RZ ;  /* 0x0000005e3c567223 */ /* 0x000fe200000100ff */
[----:B------:R-:W-:Y:S01]  /*2560*/  FADD.FTZ R58, R59, R236 ;  /* 0x000000ec3b3a7221 */ /* 0x000fe20000010000 */
[----:B------:R-:W-:Y:S02]  /*2570*/  HADD2.F32 R152, -RZ, R152.H0_H0 ;  /* 0x20000098ff987230 */ /* 0x000fe40000004100 */
[C---:B------:R-:W-:Y:S01]  /*2580*/  FADD.FTZ R132, R180.reuse, R132 ;  /* 0x00000084b4847221 */ /* 0x040fe20000010000 */
[----:B------:R-:W-:Y:S01]  /*2590*/  FFMA.FTZ R47, R180, R134, R47 ;  /* 0x00000086b42f7223 */ /* 0x000fe2000001002f */
[----:B------:R-:W-:Y:S01]  /*25a0*/  FMUL.FTZ R180, R3, R180 ;  /* 0x000000b403b47220 */ /* 0x000fe20000410000 */
[----:B------:R-:W-:Y:S01]  /*25b0*/  FFMA.FTZ R87, R235, R95, R86 ;  /* 0x0000005feb577223 */ /* 0x000fe20000010056 */
[----:B------:R-:W-:Y:S01]  /*25c0*/  FADD.FTZ R59, R58, R149 ;  /* 0x000000953a3b7221 */ /* 0x000fe20000010000 */
[----:B------:R-:W-:-:S02]  /*25d0*/  HADD2.F32 R153, -RZ, R153.H0_H0 ;  /* 0x20000099ff997230 */ /* 0x000fc40000004100 */
[C---:B------:R-:W-:Y:S01]  /*25e0*/  FADD.FTZ R133, R152.reuse, R133 ;  /* 0x0000008598857221 */ /* 0x040fe20000010000 */
[----:B------:R-:W-:Y:S01]  /*25f0*/  FFMA.FTZ R48, R152, R142, R48 ;  /* 0x0000008e98307223 */ /* 0x000fe20000010030 */
[----:B------:R-:W-:Y:S01]  /*2600*/  FMUL.FTZ R152, R111, R152 ;  /* 0x000000986f987220 */ /* 0x000fe20000410000 */
[----:B------:R-:W-:Y:S01]  /*2610*/  FFMA.FTZ R86, R236, R84, R87 ;  /* 0x00000054ec567223 */ /* 0x000fe20000010057 */
[----:B------:R-:W-:Y:S01]  /*2620*/  FADD.FTZ R59, R59, R180 ;  /* 0x000000b43b3b7221 */ /* 0x000fe20000010000 */
[----:B------:R-:W-:Y:S01]  /*2630*/  MOV R191, R136 ;  /* 0x0000008800bf7202 */ /* 0x000fe20000000f00 */
[----:B------:R-:W-:Y:S02]  /*2640*/  HADD2.F32 R186, -RZ, R186.H0_H0 ;  /* 0x200000baffba7230 */ /* 0x000fe40000004100 */
[C---:B------:R-:W-:Y:S01]  /*2650*/  FADD.FTZ R158, R153.reuse, R158 ;  /* 0x0000009e999e7221 */ /* 0x040fe20000010000 */
[----:B------:R-:W-:Y:S01]  /*2660*/  FFMA.FTZ R45, R153, R141, R45 ;  /* 0x0000008d992d7223 */ /* 0x000fe2000001002d */
[----:B------:R-:W-:Y:S01]  /*2670*/  FMUL.FTZ R153, R4, R153 ;  /* 0x0000009904997220 */ /* 0x000fe20000410000 */
[----:B------:R-:W-:Y:S01]  /*2680*/  FFMA.FTZ R87, R149, R85, R86 ;  /* 0x0000005595577223 */ /* 0x000fe20000010056 */
[----:B------:R-:W-:Y:S01]  /*2690*/  FADD.FTZ R58, R59, R152 ;  /* 0x000000983b3a7221 */ /* 0x000fe20000010000 */
[----:B------:R-:W-:Y:S01]  /*26a0*/  SHF.R.U64 R136, R136, 0x10, R137 ;  /* 0x0000001088887819 */ /* 0x000fe20000001289 */
        /* <DEDUP_REMOVED lines=13> */
[----:B------:R-:W-:Y:S01]  /*2780*/  SHF.R.U32.HI R137, RZ, 0x10, R137 ;  /* 0x00000010ff897819 */ /* 0x000fe20000011689 */
        /* <DEDUP_REMOVED lines=106> */
[----:B------:R-:W-:Y:S02]  /*2e30*/  HADD2.F32 R232, -RZ, R232.H0_H0 ;  /* 0x200000e8ffe87230 */ /* 0x000fe40000004100 */
[C---:B------:R-:W-:Y:S01]  /*2e40*/  FADD.FTZ R178, R230.reuse, R178 ;  /* 0x000000b2e6b27221 */ /* 0x040fe20000010000 */
[----:B------:R-:W-:Y:S01]  /*2e50*/  FFMA.FTZ R98, R230, R77, R98 ;  /* 0x0000004de6627223 */ /* 0x000fe20000010062 */
[----:B---3--:R-:W-:Y:S01]  /*2e60*/  MOV R57, R156 ;  /* 0x0000009c00397202 */ /* 0x008fe20000000f00 */
        /* <DEDUP_REMOVED lines=9> */
[----:B------:R-:W-:-:S02]  /*2f00*/  HADD2.F32 R57, -RZ, R57.H0_H0 ;  /* 0x20000039ff397230 */ /* 0x000fc40000004100 */
[----:B------:R-:W-:Y:S01]  /*2f10*/  FFMA.FTZ R87, R229, R74, R86 ;  /* 0x0000004ae5577223 */ /* 0x000fe20000010056 */
[----:B------:R-:W-:Y:S01]  /*2f20*/  FADD.FTZ R58, R59, R232 ;  /* 0x000000e83b3a7221 */ /* 0x000fe20000010000 */
[----:B------:R-:W-:Y:S01]  /*2f30*/  MOV R59, R157 ;  /* 0x0000009d003b7202 */ /* 0x000fe20000000f00 */
[----:B------:R-:W-:Y:S02]  /*2f40*/  HADD2.F32 R238, -RZ, R238.H0_H0 ;  /* 0x200000eeffee7230 */ /* 0x000fe40000004100 */
[C---:B------:R-:W-:Y:S01]  /*2f50*/  FADD.FTZ R181, R57.reuse, R181 ;  /* 0x000000b539b57221 */ /* 0x040fe20000010000 */
[----:B------:R-:W-:Y:S01]  /*2f60*/  FFMA.FTZ R55, R57, R79, R55 ;  /* 0x0000004f39377223 */ /* 0x000fe20000010037 */
[C---:B------:R-:W-:Y:S01]  /*2f70*/  FADD.FTZ R96, R234.reuse, R96 ;  /* 0x00000060ea607221 */ /* 0x040fe20000010000 */
[----:B------:R-:W-:Y:S01]  /*2f80*/  FFMA.FTZ R51, R234, R94, R51 ;  /* 0x0000005eea337223 */ /* 0x000fe20000010033 */
[----:B------:R-:W-:Y:S01]  /*2f90*/  FMUL.FTZ R57, R15, R57 ;  /* 0x000000390f397220 */ /* 0x000fe20000410000 */
[----:B------:R-:W-:Y:S01]  /*2fa0*/  FFMA.FTZ R87, R230, R77, R87 ;  /* 0x0000004de6577223 */ /* 0x000fe20000010057 */
[----:B------:R-:W-:Y:S01]  /*2fb0*/  SHF.R.U32.HI R234, RZ, 0x10, R157 ;  /* 0x00000010ffea7819 */ /* 0x000fe2000001169d */
[----:B------:R-:W-:Y:S01]  /*2fc0*/  HADD2.F32 R248, -RZ, R59.H0_H0 ;  /* 0x2000003bfff87230 */ /* 0x000fe20000004100 */
[----:B--2---:R-:W-:Y:S01]  /*2fd0*/  MOV R237, R151 ;  /* 0x0000009700ed7202 */ /* 0x004fe20000000f00 */
[C---:B------:R-:W-:Y:S01]  /*2fe0*/  FADD.FTZ R179, R238.reuse, R179 ;  /* 0x000000b3eeb37221 */ /* 0x040fe20000010000 */
[----:B------:R-:W-:Y:S01]  /*2ff0*/  FFMA.FTZ R29, R238, R78, R29 ;  /* 0x0000004eee1d7223 */ /* 0x000fe2000001001d */
[----:B------:R-:W-:Y:S01]  /*3000*/  FADD.FTZ R58, R58, R57 ;  /* 0x000000393a3a7221 */ /* 0x000fe20000010000 */
[----:B------:R-:W-:Y:S01]  /*3010*/  FMUL.FTZ R238, R123, R238 ;  /* 0x000000ee7bee7220 */ /* 0x000fe20000410000 */
[----:B------:R-:W-:Y:S01]  /*3020*/  FFMA.FTZ R86, R232, R76, R87 ;  /* 0x0000004ce8567223 */ /* 0x000fe20000010057 */
[----:B------:R-:W-:-:S02]  /*3030*/  HADD2.F32 R234, -RZ, R234.H0_H0 ;  /* 0x200000eaffea7230 */ /* 0x000fc40000004100 */
[----:B------:R-:W-:Y:S02]  /*3040*/  HADD2.F32 R145, -RZ, R145.H0_H0 ;  /* 0x20000091ff917230 */ /* 0x000fe40000004100 */
[----:B------:R-:W-:Y:S01]  /*3050*/  FADD.FTZ R58, R58, R238 ;  /* 0x000000ee3a3a7221 */ /* 0x000fe20000010000 */
[----:B------:R-:W-:Y:S02]  /*3060*/  HADD2.F32 R87, -RZ, R237.H0_H0 ;  /* 0x200000edff577230 */ /* 0x000fe40000004100 */
[----:B------:R-:W-:Y:S01]  /*3070*/  FMUL.FTZ R237, R16, R248 ;  /* 0x000000f810ed7220 */ /* 0x000fe20000410000 */
[----:B------:R-:W-:Y:S01]  /*3080*/  FFMA.FTZ R57, R57, R79, R86 ;  /* 0x0000004f39397223 */ /* 0x000fe20000010056 */
[----:B------:R-:W-:Y:S02]  /*3090*/  HADD2.F32 R146, -RZ, R146.H0_H0 ;  /* 0x20000092ff927230 */ /* 0x000fe40000004100 */
[----:B------:R-:W-:Y:S01]  /*30a0*/  FADD.FTZ R182, R234, R182 ;  /* 0x000000b6eab67221 */ /* 0x000fe20000010000 */
[----:B------:R-:W-:-:S02]  /*30b0*/  HADD2.F32 R59, -RZ, R233.H0_H0 ;  /* 0x200000e9ff3b7230 */ /* 0x000fc40000004100 */
[----:B------:R-:W-:Y:S01]  /*30c0*/  FFMA.FTZ R28, R234, R80, R28 ;  /* 0x00000050ea1c7223 */ /* 0x000fe2000001001c */
[C---:B------:R-:W-:Y:S01]  /*30d0*/  FADD.FTZ R185, R145.reuse, R185 ;  /* 0x000000b991b97221 */ /* 0x040fe20000010000 */
[----:B------:R-:W-:Y:S01]  /*30e0*/  FFMA.FTZ R25, R145, R83, R25 ;  /* 0x0000005391197223 */ /* 0x000fe20000010019 */
[----:B------:R-:W-:Y:S01]  /*30f0*/  FMUL.FTZ R233, R17, R145 ;  /* 0x0000009111e97220 */ /* 0x000fe20000410000 */
        /* <DEDUP_REMOVED lines=8> */
[----:B------:R-:W-:Y:S01]  /*3180*/  MOV R56, R150 ;  /* 0x0000009600387202 */ /* 0x000fe20000000f00 */
[----:B------:R-:W-:Y:S01]  /*3190*/  FFMA.FTZ R57, R237, R81, R58 ;  /* 0x00000051ed397223 */ /* 0x000fe2000001003a */
[----:B------:R-:W-:Y:S01]  /*31a0*/  SHF.R.U64 R150, R150, 0x10, R151 ;  /* 0x0000001096967819 */ /* 0x000fe20000001297 */
[----:B------:R-:W-:Y:S01]  /*31b0*/  FADD.FTZ R146, R146, R233 ;  /* 0x000000e992927221 */ /* 0x000fe20000010000 */
[----:B------:R-:W-:Y:S01]  /*31c0*/  SHF.R.U32.HI R151, RZ, 0x10, R151 ;  /* 0x00000010ff977819 */ /* 0x000fe20000011697 */
        /* <DEDUP_REMOVED lines=18> */
[----:B------:R-:W-:-:S03]  /*32f0*/  HADD2.F32 R150, -RZ, R150.H0_H0 ;  /* 0x20000096ff967230 */ /* 0x000fc60000004100 */
        /* <DEDUP_REMOVED lines=46> */
.L_x_3719:
[----:B------:R-:W3:Y:S01]  /*35e0*/  S2R R250, SR_TID.X ;  /* 0x0000000000fa7919 */ /* 0x000ee20000002100 */
[----:B0-2---:R-:W-:Y:S01]  /*35f0*/  FADD.FTZ R57, R57, R248 ;  /* 0x000000f839397221 */ /* 0x005fe20000010000 */
[----:B-1----:R-:W-:Y:S01]  /*3600*/  FADD.FTZ R56, R56, R59 ;  /* 0x0000003b38387221 */ /* 0x002fe20000010000 */
[----:B------:R-:W-:Y:S01]  /*3610*/  @!P2 MOV R59, 0x400 ;  /* 0x00000400003ba802 */ /* 0x000fe20000000f00 */
[----:B------:R-:W0:Y:S01]  /*3620*/  @!P2 S2R R248, SR_CgaCtaId ;  /* 0x0000000000f8a919 */ /* 0x000e220000008800 */
[----:B------:R-:W-:Y:S05]  /*3630*/  WARPSYNC.ALL ;  /* 0x0000000000007948 */ /* 0x000fea0003800000 */
[----:B------:R-:W1:Y:S01]  /*3640*/  S2R R252, SR_TID.X ;  /* 0x0000000000fc7919 */ /* 0x000e620000002100 */
[----:B------:R-:W-:Y:S01]  /*3650*/  HADD2.F32 R156, -RZ, R156.H0_H0 ;  /* 0x2000009cff9c7230 */ /* 0x000fe20000004100 */
[----:B---3--:R-:W-:-:S02]  /*3660*/  SHF.R.U32.HI R250, RZ, 0x5, R250 ;  /* 0x00000005fffa7819 */ /* 0x008fc400000116fa */
        /* <DEDUP_REMOVED lines=188> */
[----:B0-----:R-:W-:-:S02]  /*4230*/  MOV R61, R29 ;  /* 0x0000001d003d7202 */ /* 0x001fc40000000f00 */
        /* <DEDUP_REMOVED lines=55> */
.L_x_3706:
        /* <DEDUP_REMOVED lines=57> */
.L_x_3707:
[----:B------:R-:W-:Y:S01]  /*4940*/  HFMA2.MMA R251, -RZ, RZ, 0, 9.5367431640625e-07 ;  /* 0x00000010fffb7435 */ /* 0x000fe200000001ff */
[----:B------:R-:W-:Y:S02]  /*4950*/  MOV R248, 0xffffffff ;  /* 0xffffffff00f87802 */ /* 0x000fe40000000f00 */
[----:B------:R-:W-:Y:S02]  /*4960*/  MOV R252, R56 ;  /* 0x0000003800fc7202 */ /* 0x000fe40000000f00 */
[----:B------:R-:W-:-:S07]  /*4970*/  MOV R250, 0x1f ;  /* 0x0000001f00fa7802 */ /* 0x000fce0000000f00 */
[----:B------:R-:W-:Y:S05]  /*4980*/  WARPSYNC.COLLECTIVE R248, `(.L_x_3709) ;  /* 0x00000000f8087348 */ /* 0x000fea0003c00000 */
[----:B------:R0:W1:Y:S02]  /*4990*/  SHFL.DOWN P3, R248, R252, R251, R250 ;  /* 0x080000fbfcf87389 */ /* 0x00006400000600fa */
[----:B01----:R-:W-:Y:S01]  /*49a0*/  ENDCOLLECTIVE ;  /* 0x000000000000791b */ /* 0x003fe20003800000 */
.L_x_3709:
[----:B------:R-:W-:Y:S02]  /*49b0*/  MOV R252, R57 ;  /* 0x0000003900fc7202 */ /* 0x000fe40000000f00 */
[----:B------:R-:W-:Y:S02]  /*49c0*/  MOV R59, R248 ;  /* 0x000000f8003b7202 */ /* 0x000fe40000000f00 */
[----:B------:R-:W-:-:S03]  /*49d0*/  MOV R248, 0xffffffff ;  /* 0xffffffff00f87802 */ /* 0x000fc60000000f00 */
[----:B------:R-:W-:-:S07]  /*49e0*/  FADD.FTZ R56, R56, R59 ;  /* 0x0000003b38387221 */ /* 0x000fce0000010000 */
[----:B------:R-:W-:Y:S05]  /*49f0*/  WARPSYNC.COLLECTIVE R248, `(.L_x_3710) ;  /* 0x00000000f8087348 */ /* 0x000fea0003c00000 */
[----:B------:R0:W1:Y:S02]  /*4a00*/  SHFL.DOWN P3, R248, R252, R251, R250 ;  /* 0x080000fbfcf87389 */ /* 0x00006400000600fa */
[----:B01----:R-:W-:Y:S01]  /*4a10*/  ENDCOLLECTIVE ;  /* 0x000000000000791b */ /* 0x003fe20003800000 */
.L_x_3710:
        /* <DEDUP_REMOVED lines=8> */
.L_x_3711:
[----:B------:R-:W-:Y:S02]  /*4aa0*/  MOV R252, R57 ;  /* 0x0000003900fc7202 */ /* 0x000fe40000000f00 */
[----:B------:R-:W-:Y:S02]  /*4ab0*/  MOV R59, R248 ;  /* 0x000000f8003b7202 */ /* 0x000fe40000000f00 */
[----:B------:R-:W-:-:S03]  /*4ac0*/  MOV R248, 0xffffffff ;  /* 0xffffffff00f87802 */ /* 0x000fc60000000f00 */
[----:B------:R-:W-:-:S07]  /*4ad0*/  FADD.FTZ R56, R56, R59 ;  /* 0x0000003b38387221 */ /* 0x000fce0000010000 */
[----:B------:R-:W-:Y:S05]  /*4ae0*/  WARPSYNC.COLLECTIVE R248, `(.L_x_3712) ;  /* 0x00000000f8087348 */ /* 0x000fea0003c00000 */
[----:B------:R0:W1:Y:S02]  /*4af0*/  SHFL.DOWN P3, R248, R252, R251, R250 ;  /* 0x080000fbfcf87389 */ /* 0x00006400000600fa */
[----:B01----:R-:W-:Y:S01]  /*4b00*/  ENDCOLLECTIVE ;  /* 0x000000000000791b */ /* 0x003fe20003800000 */
.L_x_3712:
        /* <DEDUP_REMOVED lines=8> */
.L_x_3713:
[----:B------:R-:W-:Y:S02]  /*4b90*/  MOV R252, R57 ;  /* 0x0000003900fc7202 */ /* 0x000fe40000000f00 */
[----:B------:R-:W-:Y:S02]  /*4ba0*/  MOV R59, R248 ;  /* 0x000000f8003b7202 */ /* 0x000fe40000000f00 */
[----:B------:R-:W-:-:S03]  /*4bb0*/  MOV R248, 0xffffffff ;  /* 0xffffffff00f87802 */ /* 0x000fc60000000f00 */
[----:B------:R-:W-:-:S07]  /*4bc0*/  FADD.FTZ R56, R56, R59 ;  /* 0x0000003b38387221 */ /* 0x000fce0000010000 */
[----:B------:R-:W-:Y:S05]  /*4bd0*/  WARPSYNC.COLLECTIVE R248, `(.L_x_3714) ;  /* 0x00000000f8087348 */ /* 0x000fea0003c00000 */
[----:B------:R0:W1:Y:S02]  /*4be0*/  SHFL.DOWN P3, R248, R252, R251, R250 ;  /* 0x080000fbfcf87389 */ /* 0x00006400000600fa */
[----:B01----:R-:W-:Y:S01]  /*4bf0*/  ENDCOLLECTIVE ;  /* 0x000000000000791b */ /* 0x003fe20003800000 */
.L_x_3714:
        /* <DEDUP_REMOVED lines=8> */
.L_x_3715:
[----:B------:R-:W-:Y:S02]  /*4c80*/  MOV R252, R57 ;  /* 0x0000003900fc7202 */ /* 0x000fe40000000f00 */
[----:B------:R-:W-:Y:S02]  /*4c90*/  MOV R59, R248 ;  /* 0x000000f8003b7202 */ /* 0x000fe40000000f00 */
[----:B------:R-:W-:-:S03]  /*4ca0*/  MOV R248, 0xffffffff ;  /* 0xffffffff00f87802 */ /* 0x000fc60000000f00 */
[----:B------:R-:W-:-:S07]  /*4cb0*/  FADD.FTZ R56, R56, R59 ;  /* 0x0000003b38387221 */ /* 0x000fce0000010000 */
[----:B------:R-:W-:Y:S05]  /*4cc0*/  WARPSYNC.COLLECTIVE R248, `(.L_x_3716) ;  /* 0x00000000f8087348 */ /* 0x000fea0003c00000 */
[----:B------:R0:W1:Y:S02]  /*4cd0*/  SHFL.DOWN P3, R248, R252, R251, R250 ;  /* 0x080000fbfcf87389 */ /* 0x00006400000600fa */
[----:B01----:R-:W-:Y:S01]  /*4ce0*/  ENDCOLLECTIVE ;  /* 0x000000000000791b */ /* 0x003fe20003800000 */
.L_x_3716:
        /* <DEDUP_REMOVED lines=8> */
.L_x_3717:
[----:B------:R-:W-:Y:S02]  /*4d70*/  MOV R252, R57 ;  /* 0x0000003900fc7202 */ /* 0x000fe40000000f00 */
[----:B------:R-:W-:Y:S02]  /*4d80*/  MOV R59, R248 ;  /* 0x000000f8003b7202 */ /* 0x000fe40000000f00 */
[----:B------:R-:W-:-:S07]  /*4d90*/  MOV R248, 0xffffffff ;  /* 0xffffffff00f87802 */ /* 0x000fce0000000f00 */
[----:B------:R-:W-:Y:S05]  /*4da0*/  WARPSYNC.COLLECTIVE R248, `(.L_x_3718) ;  /* 0x00000000f8087348 */ /* 0x000fea0003c00000 */
[----:B------:R0:W1:Y:S02]  /*4db0*/  SHFL.DOWN P3, R248, R252, R251, R250 ;  /* 0x080000fbfcf87389 */ /* 0x00006400000600fa */
[----:B01----:R-:W-:Y:S01]  /*4dc0*/  ENDCOLLECTIVE ;  /* 0x000000000000791b */ /* 0x003fe20003800000 */
.L_x_3718:
[----:B------:R-:W-:Y:S05]  /*4dd0*/  BRA `(.L_x_3719) ;  /* 0xffffffe800007947 */ /* 0x000fea000383ffff */
.L_x_3720:
        /* <DEDUP_REMOVED lines=10> */
.L_x_5549:


//--------------------- .text._ZN10layer_norm22ln_bwd_finalize_kernelINS_22Kernel_traits_finalizeILj5120E6__halfS2_S2_fjLj1024ELj4ENS_18Kernel_traits_baseILj5120ES2_S2_S2_fjLj1024EEEEEEEvNS_9BwdParamsE --------------------------
	.section	.text._ZN10layer_norm22ln_bwd_finalize_kernelINS_22Kernel_traits_finalizeILj5120E6__halfS2_S2_fjLj1024ELj4ENS_18Kernel_traits_baseILj5120ES2_S2_S2_fjLj1024EEEEEEEvNS_9BwdParamsE,"ax",@progbits
	.align	128
        .global         _ZN10layer_norm22ln_bwd_finalize_kernelINS_22Kernel_traits_finalizeILj5120E6__halfS2_S2_fjLj1024ELj4ENS_18Kernel_traits_baseILj5120ES2_S2_S2_fjLj1024EEEEEEEvNS_9BwdParamsE
        .type           _ZN10layer_norm22ln_bwd_finalize_kernelINS_22Kernel_traits_finalizeILj5120E6__halfS2_S2_fjLj1024ELj4ENS_18Kernel_traits_baseILj5120ES2_S2_S2_fjLj1024EEEEEEEvNS_9BwdParamsE,@function
        .size           _ZN10layer_norm22ln_bwd_finalize_kernelINS_22Kernel_traits_finalizeILj5120E6__halfS2_S2_fjLj1024ELj4ENS_18Kernel_traits_baseILj5120ES2_S2_S2_fjLj1024EEEEEEEvNS_9BwdParamsE,(.L_x_5550 - _ZN10layer_norm22ln_bwd_finalize_kernelINS_22Kernel_traits_finalizeILj5120E6__halfS2_S2_fjLj1024ELj4ENS_18Kernel_traits_baseILj5120ES2_S2_S2_fjLj1024EEEEEEEvNS_9BwdParamsE)
        .other          _ZN10layer_norm22ln_bwd_finalize_kernelINS_22Kernel_traits_finalizeILj5120E6__halfS2_S2_fjLj1024ELj4ENS_18Kernel_traits_baseILj5120ES2_S2_S2_fjLj1024EEEEEEEvNS_9BwdParamsE,@"STO_CUDA_ENTRY STV_DEFAULT"
_ZN10layer_norm22ln_bwd_finalize_kernelINS_22Kernel_traits_finalizeILj5120E6__halfS2_S2_fjLj1024ELj4ENS_18Kernel_traits_baseILj5120ES2_S2_S2_fjLj1024EEEEEEEvNS_9BwdParamsE:
.text._ZN10layer_norm22ln_bwd_finalize_kernelINS_22Kernel_traits_finalizeILj5120E6__halfS2_S2_fjLj1024ELj4ENS_18Kernel_traits_baseILj5120ES2_S2_S2_fjLj1024EEEEEEEvNS_9BwdParamsE:
        /* <DEDUP_REMOVED lines=25> */
.L_x_3732:
        /* <DEDUP_REMOVED lines=28> */
.L_x_3725:
        /* <DEDUP_REMOVED lines=33> */
.L_x_3724:
[----:B------:R-:W-:Y:S05]  /*0560*/  BSYNC B1 ;  /* 0x0000000000017941 */ /* 0x000fea0003800000 */
.L_x_3723:
        /* <DEDUP_REMOVED lines=23> */
.L_x_3727:
[----:B------:R-:W-:Y:S05]  /*06e0*/  BSYNC B1 ;  /* 0x0000000000017941 */ /* 0x000fea0003800000 */
.L_x_3726:
        /* <DEDUP_REMOVED lines=11> */
.L_x_3722:
[----:B------:R-:W-:Y:S05]  /*07a0*/  BSYNC B0 ;  /* 0x0000000000007941 */ /* 0x000fea0003800000 */
.L_x_3721:
        /* <DEDUP_REMOVED lines=29> */
.L_x_3743:
[----:B------:R-:W-:Y:S01]  /*0980*/  @!P1 SHF.R.U32.HI R12, RZ, 0x3, R0 ;  /* 0x00000003ff0c9819 */ /* 0x000fe20000011600 */
[----:B---3--:R-:W-:Y:S01]  /*0990*/  FADD.FTZ R14, R9, R14 ;  /* 0x0000000e090e7221 */ /* 0x008fe20000010000 */
[----:B--2---:R-:W-:Y:S02]  /*09a0*/  FADD.FTZ R11, R10, R11 ;  /* 0x0000000b0a0b7221 */ /* 0x004fe40000010000 */
[----:B------:R-:W-:-:S05]  /*09b0*/  @!P1 LOP3.LUT R12, R12, 0x1ffffffc, RZ, 0xc0, !PT ;  /* 0x1ffffffc0c0c9812 */ /* 0x000fca00078ec0ff */
[----:B------:R2:W-:Y:S04]  /*09c0*/  @!P1 STS [R12+UR4+0x2000], R14 ;  /* 0x0020000e0c009988 */ /* 0x0005e80008000804 */
[----:B------:R2:W-:Y:S02]  /*09d0*/  @!P1 STS [R12+UR4+0x2080], R11 ;  /* 0x0020800b0c009988 */ /* 0x0005e40008000804 */
.L_x_3728:
        /* <DEDUP_REMOVED lines=14> */
.L_x_3731:
[----:B------:R-:W-:Y:S05]  /*0ac0*/  BSYNC B0 ;  /* 0x0000000000007941 */ /* 0x000fea0003800000 */
.L_x_3730:
[C---:B------:R-:W-:Y:S02]  /*0ad0*/  ISETP.GT.U32.AND P1, PT, R3.reuse, -0x1401, PT ;  /* 0xffffebff0300780c */ /* 0x040fe40003f24070 */
[----:B------:R-:W-:Y:S02]  /*0ae0*/  IADD3 R3, R3, 0x1400, RZ ;  /* 0x0000140003037810 */ /* 0x000fe40007ffe0ff */
[----:B------:R-:W-:-:S09]  /*0af0*/  IADD3 R5, R5, 0xa00, RZ ;  /* 0x00000a0005057810 */ /* 0x000fd20007ffe0ff */
[----:B------:R-:W-:Y:S05]  /*0b00*/  @P1 BRA `(.L_x_3732) ;  /* 0xfffffff400a01947 */ /* 0x000fea000383ffff */
[----:B------:R-:W-:Y:S05]  /*0b10*/  EXIT ;  /* 0x000000000000794d */ /* 0x000fea0003800000 */
.L_x_3729:
[----:B------:R-:W-:Y:S01]  /*0b20*/  HFMA2.MMA R19, -RZ, RZ, 0, 5.9604644775390625e-08 ;  /* 0x00000001ff137435 */ /* 0x000fe200000001ff */
[----:B---3--:R-:W-:Y:S01]  /*0b30*/  IMAD.MOV.U32 R20, RZ, RZ, R10 ;  /* 0x000000ffff147224 */ /* 0x008fe200078e000a */
[----:B------:R-:W-:Y:S02]  /*0b40*/  MOV R22, 0x1f ;  /* 0x0000001f00167802 */ /* 0x000fe40000000f00 */
[----:B------:R-:W-:-:S07]  /*0b50*/  MOV R17, 0xffffffff ;  /* 0xffffffff00117802 */ /* 0x000fce0000000f00 */
[----:B012---:R-:W-:Y:S05]  /*0b60*/  WARPSYNC.COLLECTIVE R17, `(.L_x_3733) ;  /* 0x0000000011087348 */ /* 0x007fea0003c00000 */
[----:B------:R3:W4:Y:S02]  /*0b70*/  SHFL.BFLY P2, R18, R20, R19, R22 ;  /* 0x0c00001314127389 */ /* 0x0007240000040016 */
[----:B01234-:R-:W-:Y:S01]  /*0b80*/  ENDCOLLECTIVE ;  /* 0x000000000000791b */ /* 0x01ffe20003800000 */
.L_x_3733:
[----:B------:R-:W-:Y:S01]  /*0b90*/  HFMA2.MMA R19, -RZ, RZ, 0, 1.1920928955078125e-07 ;  /* 0x00000002ff137435 */ /* 0x000fe200000001ff */
[----:B------:R-:W-:-:S04]  /*0ba0*/  IMAD.MOV.U32 R11, RZ, RZ, R18 ;  /* 0x000000ffff0b7224 */ /* 0x000fc800078e0012 */
[----:B------:R-:W-:-:S05]  /*0bb0*/  FADD.FTZ R11, R10, R11 ;  /* 0x0000000b0a0b7221 */ /* 0x000fca0000010000 */
[----:B------:R-:W-:-:S07]  /*0bc0*/  MOV R20, R11 ;  /* 0x0000000b00147202 */ /* 0x000fce0000000f00 */
[----:B------:R-:W-:Y:S05]  /*0bd0*/  WARPSYNC.COLLECTIVE R17, `(.L_x_3734) ;  /* 0x0000000011087348 */ /* 0x000fea0003c00000 */
[----:B------:R0:W1:Y:S02]  /*0be0*/  SHFL.BFLY P2, R18, R20, R19, R22 ;  /* 0x0c00001314127389 */ /* 0x0000640000040016 */
[----:B01----:R-:W-:Y:S01]  /*0bf0*/  ENDCOLLECTIVE ;  /* 0x000000000000791b */ /* 0x003fe20003800000 */
.L_x_3734:
[----:B------:R-:W-:Y:S01]  /*0c00*/  HFMA2.MMA R19, -RZ, RZ, 0, 2.384185791015625e-07 ;  /* 0x00000004ff137435 */ /* 0x000fe200000001ff */
[----:B------:R-:W-:-:S05]  /*0c10*/  MOV R12, R18 ;  /* 0x00000012000c7202 */ /* 0x000fca0000000f00 */
[----:B------:R-:W-:-:S04]  /*0c20*/  FADD.FTZ R12, R11, R12 ;  /* 0x0000000c0b0c7221 */ /* 0x000fc80000010000 */
[----:B------:R-:W-:-:S07]  /*0c30*/  IMAD.MOV.U32 R20, RZ, RZ, R12 ;  /* 0x000000ffff147224 */ /* 0x000fce00078e000c */
[----:B------:R-:W-:Y:S05]  /*0c40*/  WARPSYNC.COLLECTIVE R17, `(.L_x_3735) ;  /* 0x0000000011087348 */ /* 0x000fea0003c00000 */
[----:B------:R0:W1:Y:S02]  /*0c50*/  SHFL.BFLY P2, R18, R20, R19, R22 ;  /* 0x0c00001314127389 */ /* 0x0000640000040016 */
[----:B01----:R-:W-:Y:S01]  /*0c60*/  ENDCOLLECTIVE ;  /* 0x000000000000791b */ /* 0x003fe20003800000 */
.L_x_3735:
[----:B------:R-:W-:Y:S01]  /*0c70*/  IMAD.MOV.U32 R19, RZ, RZ, 0x8 ;  /* 0x00000008ff137424 */ /* 0x000fe200078e00ff */
[----:B------:R-:W-:-:S05]  /*0c80*/  MOV R13, R18 ;  /* 0x00000012000d7202 */ /* 0x000fca0000000f00 */
[----:B------:R-:W-:-:S05]  /*0c90*/  FADD.FTZ R13, R12, R13 ;  /* 0x0000000d0c0d7221 */ /* 0x000fca0000010000 */
[----:B------:R-:W-:-:S07]  /*0ca0*/  MOV R20, R13 ;  /* 0x0000000d00147202 */ /* 0x000fce0000000f00 */
[----:B------:R-:W-:Y:S05]  /*0cb0*/  WARPSYNC.COLLECTIVE R17, `(.L_x_3736) ;  /* 0x0000000011087348 */ /* 0x000fea0003c00000 */
[----:B------:R0:W1:Y:S02]  /*0cc0*/  SHFL.BFLY P2, R18, R20, R19, R22 ;  /* 0x0c00001314127389 */ /* 0x0000640000040016 */
[----:B01----:R-:W-:Y:S01]  /*0cd0*/  ENDCOLLECTIVE ;  /* 0x000000000000791b */ /* 0x003fe20003800000 */
.L_x_3736:
[----:B------:R-:W-:Y:S01]  /*0ce0*/  HFMA2.MMA R19, -RZ, RZ, 0, 9.5367431640625e-07 ;  /* 0x00000010ff137435 */ /* 0x000fe200000001ff */
[----:B------:R-:W-:-:S05]  /*0cf0*/  MOV R10, R18 ;  /* 0x00000012000a7202 */ /* 0x000fca0000000f00 */
[----:B------:R-:W-:-:S05]  /*0d00*/  FADD.FTZ R10, R13, R10 ;  /* 0x0000000a0d0a7221 */ /* 0x000fca0000010000 */
[----:B------:R-:W-:-:S07]  /*0d10*/  MOV R20, R10 ;  /* 0x0000000a00147202 */ /* 0x000fce0000000f00 */
[----:B------:R-:W-:Y:S05]  /*0d20*/  WARPSYNC.COLLECTIVE R17, `(.L_x_3737) ;  /* 0x0000000011087348 */ /* 0x000fea0003c00000 */
[----:B------:R0:W1:Y:S02]  /*0d30*/  SHFL.BFLY P2, R18, R20, R19, R22 ;  /* 0x0c00001314127389 */ /* 0x0000640000040016 */
[----:B01----:R-:W-:Y:S01]  /*0d40*/  ENDCOLLECTIVE ;  /* 0x000000000000791b */ /* 0x003fe20003800000 */
.L_x_3737:
[----:B------:R-:W-:Y:S01]  /*0d50*/  HFMA2.MMA R19, -RZ, RZ, 0, 5.9604644775390625e-08 ;  /* 0x00000001ff137435 */ /* 0x000fe200000001ff */
[----:B------:R-:W-:Y:S01]  /*0d60*/  MOV R20, R9 ;  /* 0x0000000900147202 */ /* 0x000fe20000000f00 */
[----:B------:R-:W-:-:S09]  /*0d70*/  IMAD.MOV.U32 R11, RZ, RZ, R18 ;  /* 0x000000ffff0b7224 */ /* 0x000fd200078e0012 */
[----:B------:R-:W-:Y:S05]  /*0d80*/  WARPSYNC.COLLECTIVE R17, `(.L_x_3738) ;  /* 0x0000000011087348 */ /* 0x000fea0003c00000 */
[----:B------:R0:W1:Y:S02]  /*0d90*/  SHFL.BFLY P2, R18, R20, R19, R22 ;  /* 0x0c00001314127389 */ /* 0x0000640000040016 */
[----:B01----:R-:W-:Y:S01]  /*0da0*/  ENDCOLLECTIVE ;  /* 0x000000000000791b */ /* 0x003fe20003800000 */
.L_x_3738:
[----:B------:R-:W-:Y:S01]  /*0db0*/  HFMA2.MMA R19, -RZ, RZ, 0, 1.1920928955078125e-07 ;  /* 0x00000002ff137435 */ /* 0x000fe200000001ff */
[----:B------:R-:W-:-:S05]  /*0dc0*/  MOV R12, R18 ;  /* 0x00000012000c7202 */ /* 0x000fca0000000f00 */
[----:B------:R-:W-:-:S04]  /*0dd0*/  FADD.FTZ R14, R9, R12 ;  /* 0x0000000c090e7221 */ /* 0x000fc80000010000 */
[----:B------:R-:W-:-:S07]  /*0de0*/  IMAD.MOV.U32 R20, RZ, RZ, R14 ;  /* 0x000000ffff147224 */ /* 0x000fce00078e000e */
[----:B------:R-:W-:Y:S05]  /*0df0*/  WARPSYNC.COLLECTIVE R17, `(.L_x_3739) ;  /* 0x0000000011087348 */ /* 0x000fea0003c00000 */
[----:B------:R0:W1:Y:S02]  /*0e00*/  SHFL.BFLY P2, R18, R20, R19, R22 ;  /* 0x0c00001314127389 */ /* 0x0000640000040016 */
[----:B01----:R-:W-:Y:S01]  /*0e10*/  ENDCOLLECTIVE ;  /* 0x000000000000791b */ /* 0x003fe20003800000 */
.L_x_3739:
[----:B------:R-:W-:Y:S01]  /*0e20*/  IMAD.MOV.U32 R19, RZ, RZ, 0x4 ;  /* 0x00000004ff137424 */ /* 0x000fe200078e00ff */
[----:B------:R-:W-:-:S05]  /*0e30*/  MOV R13, R18 ;  /* 0x00000012000d7202 */ /* 0x000fca0000000f00 */
[----:B------:R-:W-:-:S05]  /*0e40*/  FADD.FTZ R15, R14, R13 ;  /* 0x0000000d0e0f7221 */ /* 0x000fca0000010000 */
[----:B------:R-:W-:-:S07]  /*0e50*/  MOV R20, R15 ;  /* 0x0000000f00147202 */ /* 0x000fce0000000f00 */
[----:B------:R-:W-:Y:S05]  /*0e60*/  WARPSYNC.COLLECTIVE R17, `(.L_x_3740) ;  /* 0x0000000011087348 */ /* 0x000fea0003c00000 */
[----:B------:R0:W1:Y:S02]  /*0e70*/  SHFL.BFLY P2, R18, R20, R19, R22 ;  /* 0x0c00001314127389 */ /* 0x0000640000040016 */
[----:B01----:R-:W-:Y:S01]  /*0e80*/  ENDCOLLECTIVE ;  /* 0x000000000000791b */ /* 0x003fe20003800000 */
.L_x_3740:
[----:B------:R-:W-:Y:S01]  /*0e90*/  HFMA2.MMA R19, -RZ, RZ, 0, 4.76837158203125e-07 ;  /* 0x00000008ff137435 */ /* 0x000fe200000001ff */
[----:B------:R-:W-:-:S05]  /*0ea0*/  MOV R16, R18 ;  /* 0x0000001200107202 */ /* 0x000fca0000000f00 */
[----:B------:R-:W-:-:S05]  /*0eb0*/  FADD.FTZ R16, R15, R16 ;  /* 0x000000100f107221 */ /* 0x000fca0000010000 */
[----:B------:R-:W-:-:S07]  /*0ec0*/  MOV R20, R16 ;  /* 0x0000001000147202 */ /* 0x000fce0000000f00 */
[----:B------:R-:W-:Y:S05]  /*0ed0*/  WARPSYNC.COLLECTIVE R17, `(.L_x_3741) ;  /* 0x0000000011087348 */ /* 0x000fea0003c00000 */
[----:B------:R0:W1:Y:S02]  /*0ee0*/  SHFL.BFLY P2, R18, R20, R19, R22 ;  /* 0x0c00001314127389 */ /* 0x0000640000040016 */
[----:B01----:R-:W-:Y:S01]  /*0ef0*/  ENDCOLLECTIVE ;  /* 0x000000000000791b */ /* 0x003fe20003800000 */
.L_x_3741:
[----:B------:R-:W-:Y:S01]  /*0f00*/  HFMA2.MMA R19, -RZ, RZ, 0, 9.5367431640625e-07 ;  /* 0x00000010ff137435 */ /* 0x000fe200000001ff */
[----:B------:R-:W-:-:S04]  /*0f10*/  IMAD.MOV.U32 R9, RZ, RZ, R18 ;  /* 0x000000ffff097224 */ /* 0x000fc800078e0012 */
[----:B------:R-:W-:-:S05]  /*0f20*/  FADD.FTZ R9, R16, R9 ;  /* 0x0000000910097221 */ /* 0x000fca0000010000 */
[----:B------:R-:W-:-:S07]  /*0f30*/  MOV R20, R9 ;  /* 0x0000000900147202 */ /* 0x000fce0000000f00 */
[----:B------:R-:W-:Y:S05]  /*0f40*/  WARPSYNC.COLLECTIVE R17, `(.L_x_3742) ;  /* 0x0000000011087348 */ /* 0x000fea0003c00000 */
[----:B------:R0:W1:Y:S02]  /*0f50*/  SHFL.BFLY P2, R18, R20, R19, R22 ;  /* 0x0c00001314127389 */ /* 0x0000640000040016 */
[----:B01----:R-:W-:Y:S01]  /*0f60*/  ENDCOLLECTIVE ;  /* 0x000000000000791b */ /* 0x003fe20003800000 */
.L_x_3742:
[----:B------:R-:W-:Y:S01]  /*0f70*/  MOV R14, R18 ;  /* 0x00000012000e7202 */ /* 0x000fe20000000f00 */
[----:B------:R-:W-:Y:S06]  /*0f80*/  BRA `(.L_x_3743) ;  /* 0xfffffff8007c7947 */ /* 0x000fec000383ffff */
.L_x_3744:
        /* <DEDUP_REMOVED lines=15> */
.L_x_5550:


//--------------------- .text._ZN10layer_norm13ln_bwd_kernelINS_13Kernel_traitsI6__halfS2_S2_fjLj5120ELj1ELj1ELj4ELj16ENS_18Kernel_traits_baseILj5120ES2_S2_S2_fjLj128EEEEEEEvNS_9BwdParamsE --------------------------
	.section	.text._ZN10layer_norm13ln_bwd_kernelINS_13Kernel_traitsI6__halfS2_S2_fjLj5120ELj1ELj1ELj4ELj16ENS_18Kernel_traits_baseILj5120ES2_S2_S2_fjLj128EEEEEEEvNS_9BwdParamsE,"ax",@progbits
	.align	128
        .global         _ZN10layer_norm13ln_bwd_kernelINS_13Kernel_traitsI6__halfS2_S2_fjLj5120ELj1ELj1ELj4ELj16ENS_18Kernel_traits_baseILj5120ES2_S2_S2_fjLj128EEEEEEEvNS_9BwdParamsE
        .type           _ZN10layer_norm13ln_bwd_kernelINS_13Kernel_traitsI6__halfS2_S2_fjLj5120ELj1ELj1ELj4ELj16ENS_18Kernel_traits_baseILj5120ES2_S2_S2_fjLj128EEEEEEEvNS_9BwdParamsE,@function
        .size           _ZN10layer_norm13ln_bwd_kernelINS_13Kernel_traitsI6__halfS2_S2_fjLj5120ELj1ELj1ELj4ELj16ENS_18Kernel_traits_baseILj5120ES2_S2_S2_fjLj128EEEEEEEvNS_9BwdParamsE,(.L_x_5551 - _ZN10layer_norm13ln_bwd_kernelINS_13Kernel_traitsI6__halfS2_S2_fjLj5120ELj1ELj1ELj4ELj16ENS_18Kernel_traits_baseILj5120ES2_S2_S2_fjLj128EEEEEEEvNS_9BwdParamsE)
        .other          _ZN10layer_norm13ln_bwd_kernelINS_13Kernel_traitsI6__halfS2_S2_fjLj5120ELj1ELj1ELj4ELj16ENS_18Kernel_traits_baseILj5120ES2_S2_S2_fjLj128EEEEEEEvNS_9BwdParamsE,@"STO_CUDA_ENTRY STV_DEFAULT"
_ZN10layer_norm13ln_bwd_kernelINS_13Kernel_traitsI6__halfS2_S2_fjLj5120ELj1ELj1ELj4ELj16ENS_18Kernel_traits_baseILj5120ES2_S2_S2_fjLj128EEEEEEEvNS_9BwdParamsE:
.text._ZN10layer_norm13ln_bwd_kernelINS_13Kernel_traitsI6__halfS2_S2_fjLj5120ELj1ELj1ELj4ELj16ENS_18Kernel_traits_baseILj5120ES2_S2_S2_fjLj128EEEEEEEvNS_9BwdParamsE:
        /* <DEDUP_REMOVED lines=67> */
[----:B------:R-:W-:Y:S01]  /*0430*/  HFMA2.MMA R186, -RZ, RZ, 0, 5.9604644775390625e-08 ;  /* 0x00000001ffba7435 */ /* 0x000fe200000001ff */
[----:B------:R-:W5:Y:S01]  /*0440*/  LDG.E.128 R56, desc[UR6][R2.64] ;  /* 0x0000000602387981 */ /* 0x000f62000c1e1d00 */
[----:B------:R-:W-:Y:S01]  /*0450*/  HFMA2.MMA R182, -RZ, RZ, 0, 0 ;  /* 0x00000000ffb67435 */ /* 0x000fe200000001ff */
[--C-:B-----5:R-:W-:Y:S01]  /*0460*/  HADD2.F32 R133, -RZ, R20.reuse.H0_H0 ;  /* 0x20000014ff857230 */ /* 0x120fe20000004100 */
[----:B------:R-:W-:Y:S01]  /*0470*/  CS2R R32, SRZ ;  /* 0x0000000000207805 */ /* 0x000fe2000001ff00 */
[----:B------:R-:W5:Y:S01]  /*0480*/  LDG.E.128 R60, desc[UR6][R2.64+0x800] ;  /* 0x00080006023c7981 */ /* 0x000f62000c1e1d00 */
[----:B------:R-:W-:Y:S01]  /*0490*/  HADD2.F32 R134, -RZ, R20.H1_H1 ;  /* 0x30000014ff867230 */ /* 0x000fe20000004100 */
[----:B------:R-:W-:Y:S01]  /*04a0*/  CS2R R34, SRZ ;  /* 0x0000000000227805 */ /* 0x000fe2000001ff00 */
[--C-:B------:R-:W-:Y:S01]  /*04b0*/  HADD2.F32 R135, -RZ, R21.reuse.H0_H0 ;  /* 0x20000015ff877230 */ /* 0x100fe20000004100 */
        /* <DEDUP_REMOVED lines=8> */
[----:B------:R1:W5:Y:S01]  /*0540*/  LDG.E.128 R72, desc[UR6][R2.64+0x2000] ;  /* 0x0020000602487981 */ /* 0x000362000c1e1d00 */
[----:B------:R-:W-:Y:S01]  /*0550*/  HADD2.F32 R140, -RZ, R23.H1_H1 ;  /* 0x30000017ff8c7230 */ /* 0x000fe20000004100 */
[----:B------:R-:W-:Y:S01]  /*0560*/  CS2R R38, SRZ ;  /* 0x0000000000267805 */ /* 0x000fe2000001ff00 */
[--C-:B------:R-:W-:Y:S01]  /*0570*/  HADD2.F32 R141, -RZ, R24.reuse.H0_H0 ;  /* 0x20000018ff8d7230 */ /* 0x100fe20000004100 */
[----:B------:R-:W-:Y:S01]  /*0580*/  CS2R R48, SRZ ;  /* 0x0000000000307805 */ /* 0x000fe2000001ff00 */
[----:B0-----:R-:W-:Y:S01]  /*0590*/  ULEA UR4, UR5, UR4, 0x18 ;  /* 0x0000000405047291 */ /* 0x001fe2000f8ec03f */
        /* <DEDUP_REMOVED lines=45> */
[----:B-1----:R-:W-:Y:S01]  /*0870*/  CS2R R2, SRZ ;  /* 0x0000000000027805 */ /* 0x002fe2000001ff00 */
        /* <DEDUP_REMOVED lines=19> */
[----:B------:R-:W-:-:S07]  /*09b0*/  MOV R183, UR4 ;  /* 0x0000000400b77c02 */ /* 0x000fce0008000f00 */
.L_x_3747:
[----:B0-----:R-:W0:Y:S01]  /*09c0*/  @P0 LDC.64 R52, c[0x0][0x228] ;  /* 0x00008a00ff340b82 */ /* 0x001e220000000a00 */
[----:B------:R-:W-:-:S05]  /*09d0*/  IMAD R199, R181, 0x280, RZ ;  /* 0x00000280b5c77824 */ /* 0x000fca00078e02ff */
[----:B------:R-:W-:Y:S02]  /*09e0*/  LOP3.LUT R199, R199, 0x7f, R0, 0xf8, !PT ;  /* 0x0000007fc7c77812 */ /* 0x000fe400078ef800 */
[----:B------:R-:W1:Y:S02]  /*09f0*/  @P0 LDC.64 R96, c[0x0][0x228] ;  /* 0x00008a00ff600b82 */ /* 0x000e640000000a00 */
[----:B------:R-:W-:-:S06]  /*0a00*/  IADD3 R85, R199, 0x80, RZ ;  /* 0x00000080c7557810 */ /* 0x000fcc0007ffe0ff */
[----:B------:R-:W2:Y:S01]  /*0a10*/  @!P0 LDC.64 R76, c[0x0][0x220] ;  /* 0x00008800ff4c8b82 */ /* 0x000ea20000000a00 */
[----:B0-----:R-:W-:-:S07]  /*0a20*/  @P0 IMAD.WIDE.U32 R100, R85, 0x10, R52 ;  /* 0x0000001055640825 */ /* 0x001fce00078e0034 */
[----:B------:R-:W0:Y:S01]  /*0a30*/  LDC.64 R54, c[0x0][0x238] ;  /* 0x00008e00ff367b82 */ /* 0x000e220000000a00 */
[----:B------:R-:W3:Y:S01]  /*0a40*/  @P0 LDG.E.128 R100, desc[UR6][R100.64] ;  /* 0x0000000664640981 */ /* 0x000ee2000c1e1d00 */
[----:B------:R-:W-:-:S06]  /*0a50*/  IADD3 R81, R199, 0x100, RZ ;  /* 0x00000100c7517810 */ /* 0x000fcc0007ffe0ff */
[----:B------:R-:W4:Y:S08]  /*0a60*/  @P0 LDC.64 R52, c[0x0][0x228] ;  /* 0x00008a00ff340b82 */ /* 0x000f300000000a00 */
[----:B------:R-:W0:Y:S01]  /*0a70*/  @!P0 LDC.64 R78, c[0x0][0x230] ;  /* 0x00008c00ff4e8b82 */ /* 0x000e220000000a00 */
[----:B------:R-:W-:-:S07]  /*0a80*/  @P0 MOV R185, RZ ;  /* 0x000000ff00b90202 */ /* 0x000fce0000000f00 */
[----:B------:R-:W0:Y:S01]  /*0a90*/  LDC.64 R150, c[0x0][0x268] ;  /* 0x00009a00ff967b82 */ /* 0x000e220000000a00 */
[----:B----4-:R-:W-:-:S07]  /*0aa0*/  @P0 IMAD.WIDE.U32 R92, R81, 0x10, R52 ;  /* 0x00000010515c0825 */ /* 0x010fce00078e0034 */
[----:B------:R-:W4:Y:S01]  /*0ab0*/  @P0 LDC.64 R52, c[0x0][0x228] ;  /* 0x00008a00ff340b82 */ /* 0x000f220000000a00 */
[----:B------:R-:W3:Y:S01]  /*0ac0*/  @P0 LDG.E.128 R92, desc[UR6][R92.64] ;  /* 0x000000065c5c0981 */ /* 0x000ee2000c1e1d00 */
[----:B------:R-:W-:-:S05]  /*0ad0*/  IADD3 R189, R199, 0x180, RZ ;  /* 0x00000180c7bd7810 */ /* 0x000fca0007ffe0ff */
[----:B----4-:R-:W-:Y:S02]  /*0ae0*/  @P0 IMAD.WIDE.U32 R88, R189, 0x10, R52 ;  /* 0x00000010bd580825 */ /* 0x010fe400078e0034 */
[----:B------:R-:W4:Y:S04]  /*0af0*/  @P0 LDC.64 R52, c[0x0][0x228] ;  /* 0x00008a00ff340b82 */ /* 0x000f280000000a00 */
[----:B------:R-:W3:Y:S01]  /*0b00*/  @P0 LDG.E.128 R88, desc[UR6][R88.64] ;  /* 0x0000000658580981 */ /* 0x000ee2000c1e1d00 */
[----:B-1----:R-:W-:-:S06]  /*0b10*/  @P0 IMAD.WIDE.U32 R96, R199, 0x10, R96 ;  /* 0x00000010c7600825 */ /* 0x002fcc00078e0060 */
[----:B------:R-:W3:Y:S01]  /*0b20*/  @P0 LDG.E.128 R96, desc[UR6][R96.64] ;  /* 0x0000000660600981 */ /* 0x000ee2000c1e1d00 */
[----:B--2---:R-:W-:Y:S01]  /*0b30*/  @!P0 IMAD.WIDE.U32 R76, R85, 0x10, R76 ;  /* 0x00000010554c8825 */ /* 0x004fe200078e004c */
[----:B------:R-:W-:-:S03]  /*0b40*/  IADD3 R187, R199, 0x200, RZ ;  /* 0x00000200c7bb7810 */ /* 0x000fc60007ffe0ff */
[----:B0-----:R-:W-:-:S04]  /*0b50*/  IMAD.WIDE R152, R181, 0x4, R54 ;  /* 0x00000004b5987825 */ /* 0x001fc800078e0236 */
[----:B------:R-:W-:Y:S01]  /*0b60*/  @!P0 IMAD.WIDE R78, R181, 0x4, R78 ;  /* 0x00000004b54e8825 */ /* 0x000fe200078e024e */
[----:B------:R0:W2:Y:S03]  /*0b70*/  LDG.E R184, desc[UR6][R152.64] ;  /* 0x0000000698b87981 */ /* 0x0000a6000c1e1900 */
[----:B----4-:R-:W-:Y:S01]  /*0b80*/  @P0 IMAD.WIDE.U32 R52, R187, 0x10, R52 ;  /* 0x00000010bb340825 */ /* 0x010fe200078e0034 */
[----:B------:R-:W4:Y:S05]  /*0b90*/  @!P0 LDG.E R185, desc[UR6][R78.64] ;  /* 0x000000064eb98981 */ /* 0x000f2a000c1e1900 */
[----:B------:R-:W2:Y:S01]  /*0ba0*/  @P0 LDG.E.128 R52, desc[UR6][R52.64] ;  /* 0x0000000634340981 */ /* 0x000ea2000c1e1d00 */
[----:B------:R-:W-:Y:S01]  /*0bb0*/  IMAD.WIDE.U32 R84, R85, 0x10, R150 ;  /* 0x0000001055547825 */ /* 0x000fe200078e0096 */
[----:B0-----:R-:W0:Y:S05]  /*0bc0*/  @!P0 LDC.64 R152, c[0x0][0x220] ;  /* 0x00008800ff988b82 */ /* 0x001e2a0000000a00 */
[----:B------:R-:W2:Y:S04]  /*0bd0*/  LDG.E.128 R84, desc[UR6][R84.64] ;  /* 0x0000000654547981 */ /* 0x000ea8000c1e1d00 */
[----:B------:R1:W3:Y:S02]  /*0be0*/  @!P0 LDG.E.128 R100, desc[UR6][R76.64] ;  /* 0x000000064c648981 */ /* 0x0002e4000c1e1d00 */
[----:B-1----:R-:W1:Y:S02]  /*0bf0*/  @!P0 LDC.64 R76, c[0x0][0x220] ;  /* 0x00008800ff4c8b82 */ /* 0x002e640000000a00 */
[----:B-1----:R-:W-:-:S06]  /*0c00*/  @!P0 IMAD.WIDE.U32 R160, R81, 0x10, R76 ;  /* 0x0000001051a08825 */ /* 0x002fcc00078e004c */
[----:B------:R-:W1:Y:S01]  /*0c10*/  @!P0 LDC.64 R76, c[0x0][0x220] ;  /* 0x00008800ff4c8b82 */ /* 0x000e620000000a00 */
[----:B------:R-:W2:Y:S01]  /*0c20*/  @!P0 LDG.E.128 R92, desc[UR6][R160.64] ;  /* 0x00000006a05c8981 */ /* 0x000ea2000c1e1d00 */
[----:B------:R-:W-:-:S06]  /*0c30*/  IMAD.WIDE.U32 R80, R81, 0x10, R150 ;  /* 0x0000001051507825 */ /* 0x000fcc00078e0096 */
[----:B------:R-:W2:Y:S01]  /*0c40*/  LDG.E.128 R80, desc[UR6][R80.64] ;  /* 0x0000000650507981 */ /* 0x000ea2000c1e1d00 */
[----:B-1----:R-:W-:-:S05]  /*0c50*/  @!P0 IMAD.WIDE.U32 R154, R189, 0x10, R76 ;  /* 0x00000010bd9a8825 */ /* 0x002fca00078e004c */
[----:B------:R1:W2:Y:S01]  /*0c60*/  @!P0 LDG.E.128 R88, desc[UR6][R154.64] ;  /* 0x000000069a588981 */ /* 0x0002a2000c1e1d00 */
[----:B------:R-:W-:-:S06]  /*0c70*/  IMAD.WIDE.U32 R76, R189, 0x10, R150 ;  /* 0x00000010bd4c7825 */ /* 0x000fcc00078e0096 */
[----:B------:R-:W2:Y:S01]  /*0c80*/  LDG.E.128 R76, desc[UR6][R76.64] ;  /* 0x000000064c4c7981 */ /* 0x000ea2000c1e1d00 */
[C---:B0-----:R-:W-:Y:S01]  /*0c90*/  @!P0 IMAD.WIDE.U32 R152, R199.reuse, 0x10, R152 ;  /* 0x00000010c7988825 */ /* 0x041fe200078e0098 */
[----:B-1----:R-:W0:Y:S04]  /*0ca0*/  @!P0 LDC.64 R154, c[0x0][0x220] ;  /* 0x00008800ff9a8b82 */ /* 0x002e280000000a00 */
[----:B------:R1:W2:Y:S02]  /*0cb0*/  @!P0 LDG.E.128 R96, desc[UR6][R152.64] ;  /* 0x0000000698608981 */ /* 0x0002a4000c1e1d00 */
[----:B-1----:R-:W-:-:S04]  /*0cc0*/  IMAD.WIDE.U32 R152, R199, 0x10, R150 ;  /* 0x00000010c7987825 */ /* 0x002fc800078e0096 */
[----:B0-----:R-:W-:-:S05]  /*0cd0*/  @!P0 IMAD.WIDE.U32 R154, R187, 0x10, R154 ;  /* 0x00000010bb9a8825 */ /* 0x001fca00078e009a */
[----:B------:R-:W2:Y:S01]  /*0ce0*/  @!P0 LDG.E.128 R52, desc[UR6][R154.64] ;  /* 0x000000069a348981 */ /* 0x000ea2000c1e1d00 */
[--C-:B-----5:R-:W-:Y:S02]  /*0cf0*/  HADD2.F32 R195, -RZ, R60.reuse.H0_H0 ;  /* 0x2000003cffc37230 */ /* 0x120fe40000004100 */
[----:B------:R-:W-:Y:S02]  /*0d00*/  HADD2.F32 R193, -RZ, R60.H1_H1 ;  /* 0x3000003cffc17230 */ /* 0x000fe40000004100 */
[----:B------:R-:W0:Y:S01]  /*0d10*/  @P0 MUFU.RCP R201, R195 ;  /* 0x000000c300c90308 */ /* 0x000e220000001000 */
[--C-:B------:R-:W-:Y:S02]  /*0d20*/  HADD2.F32 R191, -RZ, R61.reuse.H0_H0 ;  /* 0x2000003dffbf7230 */ /* 0x100fe40000004100 */
[----:B------:R-:W-:Y:S02]  /*0d30*/  HADD2.F32 R189, -RZ, R61.H1_H1 ;  /* 0x3000003dffbd7230 */ /* 0x000fe40000004100 */
[----:B------:R-:W-:-:S03]  /*0d40*/  HADD2.F32 R197, -RZ, R62.H1_H1 ;  /* 0x3000003effc57230 */ /* 0x000fc60000004100 */
[----:B------:R-:W1:Y:S01]  /*0d50*/  @P0 MUFU.RCP R161, R193 ;  /* 0x000000c100a10308 */ /* 0x000e620000001000 */
[----:B------:R-:W-:-:S07]  /*0d60*/  HADD2.F32 R196, -RZ, R63.H1_H1 ;  /* 0x3000003fffc47230 */ /* 0x000fce0000004100 */
[----:B------:R-:W1:Y:S01]  /*0d70*/  @P0 MUFU.RCP R203, R191 ;  /* 0x000000bf00cb0308 */ /* 0x000e620000001000 */
[----:B------:R-:W-:-:S07]  /*0d80*/  HADD2.F32 R194, -RZ, R63.H0_H0 ;  /* 0x2000003fffc27230 */ /* 0x000fce0000004100 */
[----:B------:R-:W1:Y:S01]  /*0d90*/  @P0 MUFU.RCP R205, R189 ;  /* 0x000000bd00cd0308 */ /* 0x000e620000001000 */
[----:B------:R-:W-:-:S07]  /*0da0*/  HADD2.F32 R198, -RZ, R62.H0_H0 ;  /* 0x2000003effc67230 */ /* 0x000fce0000004100 */
[----:B------:R-:W1:Y:S08]  /*0db0*/  @P0 MUFU.RCP R200, R197 ;  /* 0x000000c500c80308 */ /* 0x000e700000001000 */
[----:B------:R-:W1:Y:S01]  /*0dc0*/  @P0 MUFU.RCP R204, R196 ;  /* 0x000000c400cc0308 */ /* 0x000e620000001000 */
[----:B------:R-:W-:-:S07]  /*0dd0*/  LOP3.LUT P1, RZ, R186, 0xff, RZ, 0xc0, !PT ;  /* 0x000000ffbaff7812 */ /* 0x000fce000782c0ff */
[----:B------:R-:W1:Y:S08]  /*0de0*/  @P0 MUFU.RCP R202, R194 ;  /* 0x000000c200ca0308 */ /* 0x000e700000001000 */
[----:B------:R-:W1:Y:S01]  /*0df0*/  @P0 MUFU.RCP R207, R198 ;  /* 0x000000c600cf0308 */ /* 0x000e620000001000 */
[----:B------:R-:W-:-:S04]  /*0e00*/  IMAD.WIDE.U32 R150, R187, 0x10, R150 ;  /* 0x00000010bb967825 */ /* 0x000fc800078e0096 */
[--C-:B---3--:R-:W-:Y:S02]  /*0e10*/  HADD2.F32 R206, -RZ, R100.reuse.H0_H0 ;  /* 0x20000064ffce7230 */ /* 0x108fe40000004100 */
[----:B------:R-:W-:Y:S02]  /*0e20*/  HADD2.F32 R208, -RZ, R100.H1_H1 ;  /* 0x30000064ffd07230 */ /* 0x000fe40000004100 */
[--C-:B------:R-:W-:Y:S02]  /*0e30*/  HADD2.F32 R210, -RZ, R101.reuse.H0_H0 ;  /* 0x20000065ffd27230 */ /* 0x100fe40000004100 */
[----:B------:R-:W-:Y:S02]  /*0e40*/  HADD2.F32 R209, -RZ, R101.H1_H1 ;  /* 0x30000065ffd17230 */ /* 0x000fe40000004100 */
[--C-:B------:R-:W-:Y:S02]  /*0e50*/  HADD2.F32 R212, -RZ, R102.reuse.H0_H0 ;  /* 0x20000066ffd47230 */ /* 0x100fe40000004100 */
[----:B------:R-:W-:-:S02]  /*0e60*/  HADD2.F32 R211, -RZ, R102.H1_H1 ;  /* 0x30000066ffd37230 */ /* 0x000fc40000004100 */
[--C-:B------:R-:W-:Y:S02]  /*0e70*/  HADD2.F32 R214, -RZ, R103.reuse.H0_H0 ;  /* 0x20000067ffd67230 */ /* 0x100fe40000004100 */
[----:B------:R-:W-:Y:S02]  /*0e80*/  HADD2.F32 R213, -RZ, R103.H1_H1 ;  /* 0x30000067ffd57230 */ /* 0x000fe40000004100 */
[----:B------:R3:W3:Y:S01]  /*0e90*/  LDG.E.128 R100, desc[UR6][R152.64] ;  /* 0x0000000698647981 */ /* 0x0006e2000c1e1d00 */
[----:B------:R-:W-:Y:S01]  /*0ea0*/  @P0 FADD.FTZ R192, -R141, R206 ;  /* 0x000000ce8dc00221 */ /* 0x000fe20000010100 */
[--C-:B----4-:R-:W-:Y:S01]  /*0eb0*/  @!P0 FADD.FTZ R199, R206, -R185.reuse ;  /* 0x800000b9cec78221 */ /* 0x110fe20000010000 */
[----:B------:R-:W-:Y:S01]  /*0ec0*/  @P0 FADD.FTZ R190, -R142, R208 ;  /* 0x000000d08ebe0221 */ /* 0x000fe20000010100 */
[----:B------:R-:W-:Y:S01]  /*0ed0*/  @P0 FADD.FTZ R188, -R143, R210 ;  /* 0x000000d28fbc0221 */ /* 0x000fe20000010100 */
[----:B0-----:R-:W-:Y:S01]  /*0ee0*/  @P0 FMUL.FTZ R192, R192, R201 ;  /* 0x000000c9c0c00220 */ /* 0x001fe20000410000 */
[----:B--2---:R-:W-:Y:S01]  /*0ef0*/  @!P0 FMUL.FTZ R192, R184, R199 ;  /* 0x000000c7b8c08220 */ /* 0x004fe20000410000 */
[--C-:B------:R-:W-:Y:S01]  /*0f00*/  @!P0 FADD.FTZ R201, R208, -R185.reuse ;  /* 0x800000b9d0c98221 */ /* 0x100fe20000010000 */
[----:B------:R-:W-:Y:S01]  /*0f10*/  @!P0 FADD.FTZ R199, R210, -R185 ;  /* 0x800000b9d2c78221 */ /* 0x000fe20000010000 */
[----:B-1----:R-:W-:Y:S01]  /*0f20*/  @P0 FMUL.FTZ R190, R190, R161 ;  /* 0x000000a1bebe0220 */ /* 0x002fe20000410000 */
[----:B------:R-:W-:Y:S01]  /*0f30*/  @P0 FMUL.FTZ R188, R188, R203 ;  /* 0x000000cbbcbc0220 */ /* 0x000fe20000410000 */
[----:B------:R-:W-:Y:S01]  /*0f40*/  @P0 FADD.FTZ R186, -R144, R209 ;  /* 0x000000d190ba0221 */ /* 0x000fe20000010100 */
[----:B------:R-:W-:Y:S01]  /*0f50*/  @P0 FADD.FTZ R161, -R146, R211 ;  /* 0x000000d392a10221 */ /* 0x000fe20000010100 */
[C---:B------:R-:W-:Y:S01]  /*0f60*/  @!P0 FMUL.FTZ R190, R184.reuse, R201 ;  /* 0x000000c9b8be8220 */ /* 0x040fe20000410000 */
[----:B------:R-:W-:Y:S01]  /*0f70*/  @!P0 FMUL.FTZ R188, R184, R199 ;  /* 0x000000c7b8bc8220 */ /* 0x000fe20000410000 */
[----:B---3--:R-:W-:Y:S01]  /*0f80*/  @P0 FADD.FTZ R153, -R148, R213 ;  /* 0x000000d594990221 */ /* 0x008fe20000010100 */
[--C-:B------:R-:W-:Y:S01]  /*0f90*/  @!P0 FADD.FTZ R201, R209, -R185.reuse ;  /* 0x800000b9d1c98221 */ /* 0x100fe20000010000 */
[----:B------:R-:W-:Y:S01]  /*0fa0*/  @!P0 FADD.FTZ R199, R211, -R185 ;  /* 0x800000b9d3c78221 */ /* 0x000fe20000010000 */
[----:B------:R-:W-:Y:S01]  /*0fb0*/  @P0 FMUL.FTZ R186, R186, R205 ;  /* 0x000000cdbaba0220 */ /* 0x000fe20000410000 */
[----:B------:R-:W-:Y:S01]  /*0fc0*/  @P0 FMUL.FTZ R152, R161, R200 ;  /* 0x000000c8a1980220 */ /* 0x000fe20000410000 */
[----:B------:R-:W-:Y:S01]  /*0fd0*/  @P0 FADD.FTZ R161, -R147, R214 ;  /* 0x000000d693a10221 */ /* 0x000fe20000010100 */
[----:B------:R-:W-:Y:S01]  /*0fe0*/  @P0 FMUL.FTZ R153, R153, R204 ;  /* 0x000000cc99990220 */ /* 0x000fe20000410000 */
[C---:B------:R-:W-:Y:S01]  /*0ff0*/  @!P0 FMUL.FTZ R186, R184.reuse, R201 ;  /* 0x000000c9b8ba8220 */ /* 0x040fe20000410000 */
[----:B------:R-:W-:Y:S01]  /*1000*/  @!P0 FMUL.FTZ R152, R184, R199 ;  /* 0x000000c7b8988220 */ /* 0x000fe20000410000 */
[----:B------:R-:W-:-:S02]  /*1010*/  HADD2.F32 R203, -RZ, R64.H0_H0 ;  /* 0x20000040ffcb7230 */ /* 0x000fc40000004100 */
[--C-:B------:R-:W-:Y:S01]  /*1020*/  @!P0 FADD.FTZ R201, R214, -R185.reuse ;  /* 0x800000b9d6c98221 */ /* 0x100fe20000010000 */
[----:B------:R-:W-:Y:S02]  /*1030*/  HADD2.F32 R204, -RZ, R64.H1_H1 ;  /* 0x30000040ffcc7230 */ /* 0x000fe40000004100 */
[--C-:B------:R-:W-:Y:S01]  /*1040*/  @!P0 FADD.FTZ R199, R213, -R185.reuse ;  /* 0x800000b9d5c78221 */ /* 0x100fe20000010000 */
[----:B------:R-:W-:Y:S01]  /*1050*/  @P0 FMUL.FTZ R161, R161, R202 ;  /* 0x000000caa1a10220 */ /* 0x000fe20000410000 */
[----:B------:R-:W0:Y:S01]  /*1060*/  @P0 MUFU.RCP R209, R203 ;  /* 0x000000cb00d10308 */ /* 0x000e220000001000 */
[C---:B------:R-:W-:Y:S01]  /*1070*/  @!P0 FMUL.FTZ R161, R184.reuse, R201 ;  /* 0x000000c9b8a18220 */ /* 0x040fe20000410000 */
[----:B------:R-:W-:Y:S01]  /*1080*/  @!P0 FMUL.FTZ R153, R184, R199 ;  /* 0x000000c7b8998220 */ /* 0x000fe20000410000 */
[----:B------:R-:W-:Y:S01]  /*1090*/  @P0 FADD.FTZ R160, -R145, R212 ;  /* 0x000000d491a00221 */ /* 0x000fe20000010100 */
[--C-:B------:R-:W-:Y:S02]  /*10a0*/  HADD2.F32 R201, -RZ, R65.reuse.H0_H0 ;  /* 0x20000041ffc97230 */ /* 0x100fe40000004100 */
[----:B------:R-:W-:Y:S01]  /*10b0*/  @!P0 FADD.FTZ R205, R212, -R185 ;  /* 0x800000b9d4cd8221 */ /* 0x000fe20000010000 */
[----:B------:R-:W-:Y:S01]  /*10c0*/  HADD2.F32 R202, -RZ, R65.H1_H1 ;  /* 0x30000041ffca7230 */ /* 0x000fe20000004100 */
[----:B------:R-:W1:Y:S01]  /*10d0*/  @P0 MUFU.RCP R210, R204 ;  /* 0x000000cc00d20308 */ /* 0x000e620000001000 */
[----:B------:R-:W-:-:S02]  /*10e0*/  HADD2.F32 R206, -RZ, R85.H0_H0 ;  /* 0x20000055ffce7230 */ /* 0x000fc40000004100 */
[----:B------:R-:W-:Y:S02]  /*10f0*/  HADD2.F32 R199, -RZ, R87.H0_H0 ;  /* 0x20000057ffc77230 */ /* 0x000fe40000004100 */
[----:B------:R-:W-:Y:S02]  /*1100*/  HADD2.F32 R208, -RZ, R85.H1_H1 ;  /* 0x30000055ffd07230 */ /* 0x000fe40000004100 */
[----:B------:R-:W-:Y:S02]  /*1110*/  HADD2.F32 R87, -RZ, R87.H1_H1 ;  /* 0x30000057ff577230 */ /* 0x000fe40000004100 */
[----:B------:R-:W-:Y:S01]  /*1120*/  @P0 FMUL.FTZ R160, R160, R207 ;  /* 0x000000cfa0a00220 */ /* 0x000fe20000410000 */
[--C-:B------:R-:W-:Y:S01]  /*1130*/  HADD2.F32 R200, -RZ, R84.reuse.H0_H0 ;  /* 0x20000054ffc87230 */ /* 0x100fe20000004100 */
[----:B------:R-:W2:Y:S01]  /*1140*/  @P0 MUFU.RCP R211, R201 ;  /* 0x000000c900d30308 */ /* 0x000ea20000001000 */
[----:B------:R-:W-:Y:S02]  /*1150*/  HADD2.F32 R84, -RZ, R84.H1_H1 ;  /* 0x30000054ff547230 */ /* 0x000fe40000004100 */
[----:B------:R-:W-:Y:S01]  /*1160*/  @!P0 FMUL.FTZ R160, R184, R205 ;  /* 0x000000cdb8a08220 */ /* 0x000fe20000410000 */
[----:B------:R-:W-:-:S02]  /*1170*/  HADD2.F32 R85, -RZ, R86.H0_H0 ;  /* 0x20000056ff557230 */ /* 0x000fc40000004100 */
[----:B------:R-:W-:Y:S01]  /*1180*/  FMUL.FTZ R191, R191, R206 ;  /* 0x000000cebfbf7220 */ /* 0x000fe20000410000 */
[----:B------:R-:W-:Y:S02]  /*1190*/  HADD2.F32 R86, -RZ, R86.H1_H1 ;  /* 0x30000056ff567230 */ /* 0x000fe40000004100 */
[C---:B------:R-:W-:Y:S01]  /*11a0*/  FADD.FTZ R112, R206.reuse, R112 ;  /* 0x00000070ce707221 */ /* 0x040fe20000010000 */
[----:B------:R-:W-:Y:S01]  /*11b0*/  FFMA.FTZ R113, R206, R188, R113 ;  /* 0x000000bcce717223 */ /* 0x000fe20000010071 */
[----:B------:R-:W3:Y:S01]  /*11c0*/  @P0 MUFU.RCP R212, R202 ;  /* 0x000000ca00d40308 */ /* 0x000ee20000001000 */
[----:B------:R-:W-:Y:S02]  /*11d0*/  HADD2.F32 R205, -RZ, R66.H1_H1 ;  /* 0x30000042ffcd7230 */ /* 0x000fe40000004100 */
[----:B------:R-:W-:Y:S01]  /*11e0*/  FMUL.FTZ R189, R189, R208 ;  /* 0x000000d0bdbd7220 */ /* 0x000fe20000410000 */
[C---:B------:R-:W-:Y:S01]  /*11f0*/  FADD.FTZ R110, R208.reuse, R110 ;  /* 0x0000006ed06e7221 */ /* 0x040fe20000010000 */
[----:B------:R-:W-:Y:S01]  /*1200*/  FFMA.FTZ R111, R208, R186, R111 ;  /* 0x000000bad06f7223 */ /* 0x000fe2000001006f */
[----:B------:R-:W-:-:S02]  /*1210*/  HADD2.F32 R206, -RZ, R67.H0_H0 ;  /* 0x20000043ffce7230 */ /* 0x000fc40000004100 */
[----:B------:R-:W-:Y:S01]  /*1220*/  FMUL.FTZ R154, R196, R87 ;  /* 0x00000057c49a7220 */ /* 0x000fe20000410000 */
[C---:B------:R-:W-:Y:S01]  /*1230*/  FADD.FTZ R51, R87.reuse, R51 ;  /* 0x0000003357337221 */ /* 0x040fe20000010000 */
[----:B------:R-:W-:Y:S01]  /*1240*/  FFMA.FTZ R50, R87, R153, R50 ;  /* 0x0000009957327223 */ /* 0x000fe20000010032 */
[----:B------:R-:W-:Y:S02]  /*1250*/  HADD2.F32 R207, -RZ, R67.H1_H1 ;  /* 0x30000043ffcf7230 */ /* 0x000fe40000004100 */
[--C-:B------:R-:W-:Y:S02]  /*1260*/  HADD2.F32 R208, -RZ, R92.reuse.H0_H0 ;  /* 0x2000005cffd07230 */ /* 0x100fe40000004100 */
[----:B------:R-:W-:Y:S02]  /*1270*/  HADD2.F32 R87, -RZ, R92.H1_H1 ;  /* 0x3000005cff577230 */ /* 0x000fe40000004100 */
[----:B------:R-:W-:Y:S01]  /*1280*/  FMUL.FTZ R193, R193, R84 ;  /* 0x00000054c1c17220 */ /* 0x000fe20000410000 */
[C---:B------:R-:W-:Y:S01]  /*1290*/  FADD.FTZ R114, R84.reuse, R114 ;  /* 0x0000007254727221 */ /* 0x040fe20000010000 */
[----:B------:R-:W-:Y:S01]  /*12a0*/  FFMA.FTZ R115, R84, R190, R115 ;  /* 0x000000be54737223 */ /* 0x000fe20000010073 */
[----:B------:R-:W-:Y:S01]  /*12b0*/  FMUL.FTZ R155, R197, R86 ;  /* 0x00000056c59b7220 */ /* 0x000fe20000410000 */
[----:B------:R-:W4:Y:S01]  /*12c0*/  @P0 MUFU.RCP R84, R205 ;  /* 0x000000cd00540308 */ /* 0x000f220000001000 */
[C---:B------:R-:W-:Y:S01]  /*12d0*/  FADD.FTZ R106, R86.reuse, R106 ;  /* 0x0000006a566a7221 */ /* 0x040fe20000010000 */
[----:B------:R-:W-:Y:S01]  /*12e0*/  FFMA.FTZ R107, R86, R152, R107 ;  /* 0x00000098566b7223 */ /* 0x000fe2000001006b */
[----:B------:R-:W-:Y:S01]  /*12f0*/  FMUL.FTZ R187, R198, R85 ;  /* 0x00000055c6bb7220 */ /* 0x000fe20000410000 */
[----:B------:R-:W-:Y:S01]  /*1300*/  FMUL.FTZ R194, R194, R199 ;  /* 0x000000c7c2c27220 */ /* 0x000fe20000410000 */
[C---:B------:R-:W-:Y:S01]  /*1310*/  FADD.FTZ R105, R199.reuse, R105 ;  /* 0x00000069c7697221 */ /* 0x040fe20000010000 */
[----:B------:R-:W-:-:S02]  /*1320*/  FFMA.FTZ R104, R199, R161, R104 ;  /* 0x000000a1c7687223 */ /* 0x000fc40000010068 */
[----:B------:R-:W4:Y:S01]  /*1330*/  @P0 MUFU.RCP R215, R206 ;  /* 0x000000ce00d70308 */ /* 0x000f220000001000 */
[C---:B------:R-:W-:Y:S01]  /*1340*/  FADD.FTZ R108, R85.reuse, R108 ;  /* 0x0000006c556c7221 */ /* 0x040fe20000010000 */
[----:B------:R-:W-:Y:S01]  /*1350*/  FFMA.FTZ R109, R85, R160, R109 ;  /* 0x000000a0556d7223 */ /* 0x000fe2000001006d */
[--C-:B------:R-:W-:Y:S02]  /*1360*/  HADD2.F32 R214, -RZ, R93.reuse.H0_H0 ;  /* 0x2000005dffd67230 */ /* 0x100fe40000004100 */
[----:B------:R-:W-:Y:S01]  /*1370*/  @P0 FADD.FTZ R198, -R149, R208 ;  /* 0x000000d095c60221 */ /* 0x000fe20000010100 */
[----:B------:R-:W-:Y:S02]  /*1380*/  HADD2.F32 R216, -RZ, R93.H1_H1 ;  /* 0x3000005dffd87230 */ /* 0x000fe40000004100 */
[----:B------:R-:W-:Y:S01]  /*1390*/  @P0 FADD.FTZ R199, -R156, R87 ;  /* 0x000000579cc70221 */ /* 0x000fe20000010100 */
[----:B------:R-:W4:Y:S01]  /*13a0*/  @P0 MUFU.RCP R86, R207 ;  /* 0x000000cf00560308 */ /* 0x000f220000001000 */
[--C-:B------:R-:W-:Y:S01]  /*13b0*/  @!P0 FADD.FTZ R85, R208, -R185.reuse ;  /* 0x800000b9d0558221 */ /* 0x100fe20000010000 */
[----:B------:R-:W-:Y:S01]  /*13c0*/  @!P0 FADD.FTZ R87, R87, -R185 ;  /* 0x800000b957578221 */ /* 0x000fe20000010000 */
[----:B0-----:R-:W-:Y:S01]  /*13d0*/  @P0 FMUL.FTZ R198, R198, R209 ;  /* 0x000000d1c6c60220 */ /* 0x001fe20000410000 */
[----:B-1----:R-:W-:Y:S01]  /*13e0*/  @P0 FMUL.FTZ R199, R199, R210 ;  /* 0x000000d2c7c70220 */ /* 0x002fe20000410000 */
[----:B------:R-:W-:Y:S01]  /*13f0*/  @P0 FADD.FTZ R196, -R157, R214 ;  /* 0x000000d69dc40221 */ /* 0x000fe20000010100 */
[----:B------:R-:W-:Y:S01]  /*1400*/  @P0 FADD.FTZ R197, -R158, R216 ;  /* 0x000000d89ec50221 */ /* 0x000fe20000010100 */
[C---:B------:R-:W-:Y:S01]  /*1410*/  @!P0 FMUL.FTZ R198, R184.reuse, R85 ;  /* 0x00000055b8c68220 */ /* 0x040fe20000410000 */
[----:B------:R-:W-:Y:S01]  /*1420*/  @!P0 FMUL.FTZ R199, R184, R87 ;  /* 0x00000057b8c78220 */ /* 0x000fe20000410000 */
[----:B------:R-:W-:-:S02]  /*1430*/  HADD2.F32 R217, -RZ, R94.H1_H1 ;  /* 0x3000005effd97230 */ /* 0x000fc40000004100 */
[--C-:B------:R-:W-:Y:S01]  /*1440*/  @!P0 FADD.FTZ R85, R214, -R185.reuse ;  /* 0x800000b9d6558221 */ /* 0x100fe20000010000 */
[--C-:B------:R-:W-:Y:S02]  /*1450*/  HADD2.F32 R220, -RZ, R95.reuse.H0_H0 ;  /* 0x2000005fffdc7230 */ /* 0x100fe40000004100 */
[----:B------:R-:W-:Y:S01]  /*1460*/  @!P0 FADD.FTZ R87, R216, -R185 ;  /* 0x800000b9d8578221 */ /* 0x000fe20000010000 */
[----:B------:R-:W-:Y:S02]  /*1470*/  HADD2.F32 R219, -RZ, R95.H1_H1 ;  /* 0x3000005fffdb7230 */ /* 0x000fe40000004100 */
[----:B--2---:R-:W-:Y:S01]  /*1480*/  @P0 FMUL.FTZ R196, R196, R211 ;  /* 0x000000d3c4c40220 */ /* 0x004fe20000410000 */
[----:B---3--:R-:W-:Y:S01]  /*1490*/  @P0 FMUL.FTZ R197, R197, R212 ;  /* 0x000000d4c5c50220 */ /* 0x008fe20000410000 */
[C---:B------:R-:W-:Y:S01]  /*14a0*/  @!P0 FMUL.FTZ R196, R184.reuse, R85 ;  /* 0x00000055b8c48220 */ /* 0x040fe20000410000 */
[----:B------:R-:W-:Y:S01]  /*14b0*/  @!P0 FMUL.FTZ R197, R184, R87 ;  /* 0x00000057b8c58220 */ /* 0x000fe20000410000 */
[----:B------:R-:W-:Y:S01]  /*14c0*/  @P0 FADD.FTZ R95, -R162, R217 ;  /* 0x000000d9a25f0221 */ /* 0x000fe20000010100 */
[----:B------:R-:W-:Y:S01]  /*14d0*/  @P0 FADD.FTZ R92, -R163, R220 ;  /* 0x000000dca35c0221 */ /* 0x000fe20000010100 */
[--C-:B------:R-:W-:Y:S01]  /*14e0*/  @!P0 FADD.FTZ R85, R217, -R185.reuse ;  /* 0x800000b9d9558221 */ /* 0x100fe20000010000 */
[----:B------:R-:W-:Y:S01]  /*14f0*/  @!P0 FADD.FTZ R87, R220, -R185 ;  /* 0x800000b9dc578221 */ /* 0x000fe20000010000 */
[----:B------:R-:W-:Y:S01]  /*1500*/  @P0 FADD.FTZ R93, -R164, R219 ;  /* 0x000000dba45d0221 */ /* 0x000fe20000010100 */
[----:B----4-:R-:W-:Y:S01]  /*1510*/  @P0 FMUL.FTZ R95, R95, R84 ;  /* 0x000000545f5f0220 */ /* 0x010fe20000410000 */
[----:B------:R-:W-:Y:S01]  /*1520*/  @P0 FMUL.FTZ R92, R92, R215 ;  /* 0x000000d75c5c0220 */ /* 0x000fe20000410000 */
[C---:B------:R-:W-:Y:S01]  /*1530*/  @!P0 FMUL.FTZ R95, R184.reuse, R85 ;  /* 0x00000055b85f8220 */ /* 0x040fe20000410000 */
[----:B------:R-:W-:Y:S01]  /*1540*/  @P0 FMUL.FTZ R93, R93, R86 ;  /* 0x000000565d5d0220 */ /* 0x000fe20000410000 */
[----:B------:R-:W-:-:S02]  /*1550*/  @!P0 FMUL.FTZ R92, R184, R87 ;  /* 0x00000057b85c8220 */ /* 0x000fc40000410000 */
[----:B------:R0:W2:Y:S01]  /*1560*/  LDG.E.128 R84, desc[UR6][R150.64] ;  /* 0x0000000696547981 */ /* 0x0000a2000c1e1d00 */
[----:B------:R-:W-:Y:S01]  /*1570*/  FMUL.FTZ R195, R195, R200 ;  /* 0x000000c8c3c37220 */ /* 0x000fe20000410000 */
[C---:B------:R-:W-:Y:S01]  /*1580*/  FADD.FTZ R116, R200.reuse, R116 ;  /* 0x00000074c8747221 */ /* 0x040fe20000010000 */
[----:B------:R-:W-:Y:S01]  /*1590*/  FFMA.FTZ R117, R200, R192, R117 ;  /* 0x000000c0c8757223 */ /* 0x000fe20000010075 */
[----:B------:R-:W-:-:S04]  /*15a0*/  HADD2.F32 R200, -RZ, R66.H0_H0 ;  /* 0x20000042ffc87230 */ /* 0x000fc80000004100 */
[----:B------:R-:W1:Y:S01]  /*15b0*/  @P0 MUFU.RCP R213, R200 ;  /* 0x000000c800d50308 */ /* 0x000e620000001000 */
[----:B------:R-:W-:-:S05]  /*15c0*/  HADD2.F32 R218, -RZ, R94.H0_H0 ;  /* 0x2000005effda7230 */ /* 0x000fca0000004100 */
[----:B------:R-:W-:Y:S01]  /*15d0*/  @P0 FADD.FTZ R94, -R159, R218 ;  /* 0x000000da9f5e0221 */ /* 0x000fe20000010100 */
[--C-:B------:R-:W-:Y:S01]  /*15e0*/  @!P0 FADD.FTZ R209, R218, -R185.reuse ;  /* 0x800000b9dad18221 */ /* 0x100fe20000010000 */
[--C-:B------:R-:W-:Y:S02]  /*15f0*/  HADD2.F32 R216, -RZ, R68.reuse.H1_H1 ;  /* 0x30000044ffd87230 */ /* 0x100fe40000004100 */
[----:B------:R-:W-:Y:S02]  /*1600*/  HADD2.F32 R215, -RZ, R68.H0_H0 ;  /* 0x20000044ffd77230 */ /* 0x000fe40000004100 */
[----:B-1----:R-:W-:Y:S01]  /*1610*/  @P0 FMUL.FTZ R94, R94, R213 ;  /* 0x000000d55e5e0220 */ /* 0x002fe20000410000 */
[----:B------:R-:W-:Y:S01]  /*1620*/  @!P0 FMUL.FTZ R94, R184, R209 ;  /* 0x000000d1b85e8220 */ /* 0x000fe20000410000 */
[----:B------:R-:W-:Y:S01]  /*1630*/  @!P0 FADD.FTZ R209, R219, -R185 ;  /* 0x800000b9dbd18221 */ /* 0x000fe20000010000 */
[----:B------:R-:W1:Y:S01]  /*1640*/  @P0 MUFU.RCP R217, R216 ;  /* 0x000000d800d90308 */ /* 0x000e620000001000 */
[----:B------:R-:W-:-:S02]  /*1650*/  HADD2.F32 R214, -RZ, R69.H1_H1 ;  /* 0x30000045ffd67230 */ /* 0x000fc40000004100 */
[----:B------:R-:W-:Y:S01]  /*1660*/  @!P0 FMUL.FTZ R93, R184, R209 ;  /* 0x000000d1b85d8220 */ /* 0x000fe20000410000 */
[--C-:B------:R-:W-:Y:S02]  /*1670*/  HADD2.F32 R209, -RZ, R80.reuse.H1_H1 ;  /* 0x30000050ffd17230 */ /* 0x100fe40000004100 */
[----:B------:R-:W-:Y:S02]  /*1680*/  HADD2.F32 R219, -RZ, R83.H0_H0 ;  /* 0x20000053ffdb7230 */ /* 0x000fe40000004100 */
[----:B------:R-:W3:Y:S01]  /*1690*/  @P0 MUFU.RCP R208, R215 ;  /* 0x000000d700d00308 */ /* 0x000ee20000001000 */
[----:B------:R-:W-:Y:S02]  /*16a0*/  HADD2.F32 R213, -RZ, R69.H0_H0 ;  /* 0x20000045ffd57230 */ /* 0x000fe40000004100 */
[----:B------:R-:W-:Y:S01]  /*16b0*/  FMUL.FTZ R204, R204, R209 ;  /* 0x000000d1cccc7220 */ /* 0x000fe20000410000 */
[C---:B------:R-:W-:Y:S01]  /*16c0*/  FADD.FTZ R43, R209.reuse, R43 ;  /* 0x0000002bd12b7221 */ /* 0x040fe20000010000 */
[----:B------:R-:W-:Y:S01]  /*16d0*/  FFMA.FTZ R22, R209, R199, R22 ;  /* 0x000000c7d1167223 */ /* 0x000fe20000010016 */
[----:B------:R-:W-:-:S02]  /*16e0*/  HADD2.F32 R210, -RZ, R80.H0_H0 ;  /* 0x20000050ffd27230 */ /* 0x000fc40000004100 */
[C---:B------:R-:W-:Y:S01]  /*16f0*/  FADD.FTZ R48, R219.reuse, R48 ;  /* 0x00000030db307221 */ /* 0x040fe20000010000 */
[----:B------:R-:W-:Y:S01]  /*1700*/  HADD2.F32 R218, -RZ, R82.H0_H0 ;  /* 0x20000052ffda7230 */ /* 0x000fe20000004100 */
[----:B------:R-:W4:Y:S01]  /*1710*/  @P0 MUFU.RCP R222, R214 ;  /* 0x000000d600de0308 */ /* 0x000f220000001000 */
[----:B------:R-:W-:Y:S02]  /*1720*/  HADD2.F32 R220, -RZ, R83.H1_H1 ;  /* 0x30000053ffdc7230 */ /* 0x000fe40000004100 */
[----:B------:R-:W-:Y:S01]  /*1730*/  FMUL.FTZ R83, R206, R219 ;  /* 0x000000dbce537220 */ /* 0x000fe20000410000 */
[----:B------:R-:W-:Y:S02]  /*1740*/  HADD2.F32 R209, -RZ, R71.H0_H0 ;  /* 0x20000047ffd17230 */ /* 0x000fe40000004100 */
[----:B------:R-:W-:Y:S01]  /*1750*/  FFMA.FTZ R15, R219, R92, R15 ;  /* 0x0000005cdb0f7223 */ /* 0x000fe2000001000f */
[----:B------:R-:W-:Y:S02]  /*1760*/  HADD2.F32 R80, -RZ, R81.H0_H0 ;  /* 0x20000051ff507230 */ /* 0x000fe40000004100 */
[----:B------:R-:W-:Y:S01]  /*1770*/  HADD2.F32 R211, -RZ, R70.H0_H0 ;  /* 0x20000046ffd37230 */ /* 0x000fe20000004100 */
[----:B------:R-:W4:Y:S01]  /*1780*/  @P0 MUFU.RCP R221, R213 ;  /* 0x000000d500dd0308 */ /* 0x000f220000001000 */
[----:B------:R-:W-:-:S02]  /*1790*/  HADD2.F32 R219, -RZ, R88.H1_H1 ;  /* 0x30000058ffdb7230 */ /* 0x000fc40000004100 */
[----:B0-----:R-:W-:Y:S01]  /*17a0*/  FMUL.FTZ R151, R200, R218 ;  /* 0x000000dac8977220 */ /* 0x001fe20000410000 */
[----:B------:R-:W-:Y:S02]  /*17b0*/  HADD2.F32 R81, -RZ, R81.H1_H1 ;  /* 0x30000051ff517230 */ /* 0x000fe40000004100 */
[C---:B------:R-:W-:Y:S01]  /*17c0*/  FADD.FTZ R46, R218.reuse, R46 ;  /* 0x0000002eda2e7221 */ /* 0x040fe20000010000 */
[----:B------:R-:W-:Y:S02]  /*17d0*/  HADD2.F32 R82, -RZ, R82.H1_H1 ;  /* 0x30000052ff527230 */ /* 0x000fe40000004100 */
[----:B------:R-:W-:Y:S01]  /*17e0*/  FFMA.FTZ R17, R218, R94, R17 ;  /* 0x0000005eda117223 */ /* 0x000fe20000010011 */
[----:B------:R-:W0:Y:S01]  /*17f0*/  @P0 MUFU.RCP R225, R209 ;  /* 0x000000d100e10308 */ /* 0x000e220000001000 */
[----:B------:R-:W-:Y:S01]  /*1800*/  FMUL.FTZ R203, R203, R210 ;  /* 0x000000d2cbcb7220 */ /* 0x000fe20000410000 */
[C---:B------:R-:W-:Y:S01]  /*1810*/  FADD.FTZ R42, R210.reuse, R42 ;  /* 0x0000002ad22a7221 */ /* 0x040fe20000010000 */
[----:B------:R-:W-:Y:S01]  /*1820*/  FFMA.FTZ R21, R210, R198, R21 ;  /* 0x000000c6d2157223 */ /* 0x000fe20000010015 */
[----:B------:R-:W-:Y:S01]  /*1830*/  FMUL.FTZ R201, R201, R80 ;  /* 0x00000050c9c97220 */ /* 0x000fe20000410000 */
[C---:B------:R-:W-:Y:S01]  /*1840*/  FADD.FTZ R44, R80.reuse, R44 ;  /* 0x0000002c502c7221 */ /* 0x040fe20000010000 */
[----:B------:R-:W-:Y:S01]  /*1850*/  FFMA.FTZ R19, R80, R196, R19 ;  /* 0x000000c450137223 */ /* 0x000fe20000010013 */
[----:B------:R-:W-:Y:S01]  /*1860*/  HADD2.F32 R218, -RZ, R88.H0_H0 ;  /* 0x20000058ffda7230 */ /* 0x000fe20000004100 */
[----:B------:R-:W0:Y:S01]  /*1870*/  @P0 MUFU.RCP R223, R211 ;  /* 0x000000d300df0308 */ /* 0x000e220000001000 */
[----:B------:R-:W-:-:S02]  /*1880*/  HADD2.F32 R210, -RZ, R71.H1_H1 ;  /* 0x30000047ffd27230 */ /* 0x000fc40000004100 */
[----:B------:R-:W-:Y:S01]  /*1890*/  @P0 FADD.FTZ R80, -R166, R219 ;  /* 0x000000dba6500221 */ /* 0x000fe20000010100 */
[--C-:B------:R-:W-:Y:S02]  /*18a0*/  HADD2.F32 R226, -RZ, R89.reuse.H1_H1 ;  /* 0x30000059ffe27230 */ /* 0x100fe40000004100 */
        /* <DEDUP_REMOVED lines=13> */
[----:B-1----:R-:W-:Y:S01]  /*1980*/  @P0 FMUL.FTZ R207, R80, R217 ;  /* 0x000000d950cf0220 */ /* 0x002fe20000410000 */
[----:B------:R-:W-:Y:S02]  /*1990*/  HADD2.F32 R230, -RZ, R91.H0_H0 ;  /* 0x2000005bffe67230 */ /* 0x000fe40000004100 */
[----:B------:R-:W-:Y:S01]  /*19a0*/  @P0 FADD.FTZ R205, -R168, R226 ;  /* 0x000000e2a8cd0221 */ /* 0x000fe20000010100 */
[--C-:B------:R-:W-:Y:S01]  /*19b0*/  @!P0 FADD.FTZ R217, R219, -R185.reuse ;  /* 0x800000b9dbd98221 */ /* 0x100fe20000010000 */
[--C-:B------:R-:W-:Y:S01]  /*19c0*/  @!P0 FADD.FTZ R219, R226, -R185.reuse ;  /* 0x800000b9e2db8221 */ /* 0x100fe20000010000 */
[--C-:B------:R-:W-:Y:S01]  /*19d0*/  HADD2.F32 R228, -RZ, R90.reuse.H0_H0 ;  /* 0x2000005affe47230 */ /* 0x100fe20000004100 */
[----:B------:R-:W1:Y:S01]  /*19e0*/  @P0 MUFU.RCP R224, R212 ;  /* 0x000000d400e00308 */ /* 0x000e620000001000 */
[----:B------:R-:W-:Y:S01]  /*19f0*/  @P0 FADD.FTZ R206, -R167, R220 ;  /* 0x000000dca7ce0221 */ /* 0x000fe20000010100 */
[----:B---3--:R-:W-:Y:S01]  /*1a00*/  @P0 FMUL.FTZ R208, R81, R208 ;  /* 0x000000d051d00220 */ /* 0x008fe20000410000 */
[----:B----4-:R-:W-:Y:S01]  /*1a10*/  @P0 FMUL.FTZ R205, R205, R222 ;  /* 0x000000decdcd0220 */ /* 0x010fe20000410000 */
[----:B------:R-:W-:Y:S01]  /*1a20*/  @!P0 FADD.FTZ R81, R218, -R185 ;  /* 0x800000b9da518221 */ /* 0x000fe20000010000 */
[----:B------:R-:W-:Y:S01]  /*1a30*/  @P0 FADD.FTZ R88, -R171, R230 ;  /* 0x000000e6ab580221 */ /* 0x000fe20000010100 */
[----:B------:R-:W-:Y:S01]  /*1a40*/  @!P0 FMUL.FTZ R205, R184, R219 ;  /* 0x000000dbb8cd8220 */ /* 0x000fe20000410000 */
[----:B------:R-:W-:-:S02]  /*1a50*/  HADD2.F32 R227, -RZ, R90.H1_H1 ;  /* 0x3000005affe37230 */ /* 0x000fc40000004100 */
[--C-:B------:R-:W-:Y:S01]  /*1a60*/  @!P0 FADD.FTZ R219, R230, -R185.reuse ;  /* 0x800000b9e6db8221 */ /* 0x100fe20000010000 */
[----:B------:R-:W-:Y:S02]  /*1a70*/  HADD2.F32 R231, -RZ, R91.H1_H1 ;  /* 0x3000005bffe77230 */ /* 0x000fe40000004100 */
[----:B------:R-:W-:Y:S01]  /*1a80*/  @P0 FMUL.FTZ R206, R206, R221 ;  /* 0x000000ddcece0220 */ /* 0x000fe20000410000 */
[----:B------:R-:W-:Y:S01]  /*1a90*/  @P0 FADD.FTZ R90, -R169, R228 ;  /* 0x000000e4a95a0221 */ /* 0x000fe20000010100 */
[----:B------:R-:W-:Y:S01]  /*1aa0*/  @!P0 FMUL.FTZ R208, R184, R81 ;  /* 0x00000051b8d08220 */ /* 0x000fe20000410000 */
[--C-:B------:R-:W-:Y:S01]  /*1ab0*/  @!P0 FADD.FTZ R221, R228, -R185.reuse ;  /* 0x800000b9e4dd8221 */ /* 0x100fe20000010000 */
[----:B0-----:R-:W-:Y:S01]  /*1ac0*/  @P0 FMUL.FTZ R88, R88, R225 ;  /* 0x000000e158580220 */ /* 0x001fe20000410000 */
[----:B------:R-:W-:Y:S01]  /*1ad0*/  @!P0 FADD.FTZ R81, R220, -R185 ;  /* 0x800000b9dc518221 */ /* 0x000fe20000010000 */
[----:B------:R-:W-:Y:S01]  /*1ae0*/  @!P0 FMUL.FTZ R88, R184, R219 ;  /* 0x000000dbb8588220 */ /* 0x000fe20000410000 */
[----:B------:R-:W-:Y:S01]  /*1af0*/  @P0 FMUL.FTZ R90, R90, R223 ;  /* 0x000000df5a5a0220 */ /* 0x000fe20000410000 */
[----:B------:R-:W-:-:S02]  /*1b00*/  HADD2.F32 R218, -RZ, R76.H0_H0 ;  /* 0x2000004cffda7230 */ /* 0x000fc40000004100 */
[----:B------:R-:W-:Y:S01]  /*1b10*/  @P0 FADD.FTZ R89, -R172, R231 ;  /* 0x000000e7ac590221 */ /* 0x000fe20000010100 */
[----:B------:R-:W-:Y:S02]  /*1b20*/  HADD2.F32 R219, -RZ, R76.H1_H1 ;  /* 0x3000004cffdb7230 */ /* 0x000fe40000004100 */
[C---:B------:R-:W-:Y:S01]  /*1b30*/  @!P0 FMUL.FTZ R90, R184.reuse, R221 ;  /* 0x000000ddb85a8220 */ /* 0x040fe20000410000 */
[----:B------:R-:W-:Y:S02]  /*1b40*/  HADD2.F32 R76, -RZ, R77.H0_H0 ;  /* 0x2000004dff4c7230 */ /* 0x000fe40000004100 */
[C---:B------:R-:W-:Y:S01]  /*1b50*/  @!P0 FMUL.FTZ R207, R184.reuse, R217 ;  /* 0x000000d9b8cf8220 */ /* 0x040fe20000410000 */
[----:B------:R-:W-:Y:S01]  /*1b60*/  @!P0 FMUL.FTZ R206, R184, R81 ;  /* 0x00000051b8ce8220 */ /* 0x000fe20000410000 */
[----:B------:R-:W-:Y:S01]  /*1b70*/  @!P0 FADD.FTZ R221, R231, -R185 ;  /* 0x800000b9e7dd8221 */ /* 0x000fe20000010000 */
[----:B------:R-:W-:Y:S02]  /*1b80*/  HADD2.F32 R217, -RZ, R56.H1_H1 ;  /* 0x30000038ffd97230 */ /* 0x000fe40000004100 */
[----:B------:R-:W-:Y:S01]  /*1b90*/  @P0 FADD.FTZ R91, -R170, R227 ;  /* 0x000000e3aa5b0221 */ /* 0x000fe20000010100 */
[----:B------:R-:W-:-:S02]  /*1ba0*/  HADD2.F32 R80, -RZ, R57.H1_H1 ;  /* 0x30000039ff507230 */ /* 0x000fc40000004100 */
[----:B------:R-:W-:Y:S01]  /*1bb0*/  @P0 FMUL.FTZ R89, R89, R82 ;  /* 0x0000005259590220 */ /* 0x000fe20000410000 */
[----:B------:R-:W-:Y:S01]  /*1bc0*/  @!P0 FMUL.FTZ R89, R184, R221 ;  /* 0x000000ddb8598220 */ /* 0x000fe20000410000 */
[----:B------:R-:W-:Y:S01]  /*1bd0*/  FMUL.FTZ R213, R213, R76 ;  /* 0x0000004cd5d57220 */ /* 0x000fe20000410000 */
[C---:B------:R-:W-:Y:S01]  /*1be0*/  FADD.FTZ R33, R76.reuse, R33 ;  /* 0x000000214c217221 */ /* 0x040fe20000010000 */
[----:B------:R-:W-:Y:S01]  /*1bf0*/  FFMA.FTZ R11, R76, R206, R11 ;  /* 0x000000ce4c0b7223 */ /* 0x000fe2000001000b */
[----:B------:R-:W-:Y:S01]  /*1c00*/  @!P0 FADD.FTZ R81, R227, -R185 ;  /* 0x800000b9e3518221 */ /* 0x000fe20000010000 */
[----:B------:R-:W0:Y:S01]  /*1c10*/  @P0 MUFU.RCP R240, R217 ;  /* 0x000000d900f00308 */ /* 0x000e220000001000 */
[----:B------:R-:W-:Y:S02]  /*1c20*/  HADD2.F32 R221, -RZ, R77.H1_H1 ;  /* 0x3000004dffdd7230 */ /* 0x000fe40000004100 */
[----:B------:R-:W-:Y:S02]  /*1c30*/  HADD2.F32 R76, -RZ, R58.H1_H1 ;  /* 0x3000003aff4c7230 */ /* 0x000fe40000004100 */
[----:B-1----:R-:W-:Y:S01]  /*1c40*/  @P0 FMUL.FTZ R91, R91, R224 ;  /* 0x000000e05b5b0220 */ /* 0x002fe20000410000 */
[----:B------:R-:W-:-:S02]  /*1c50*/  HADD2.F32 R82, -RZ, R56.H0_H0 ;  /* 0x20000038ff527230 */ /* 0x000fc40000004100 */
[----:B------:R-:W-:Y:S01]  /*1c60*/  HADD2.F32 R77, -RZ, R58.H0_H0 ;  /* 0x2000003aff4d7230 */ /* 0x000fe20000004100 */
[----:B------:R-:W1:Y:S01]  /*1c70*/  @P0 MUFU.RCP R222, R80 ;  /* 0x0000005000de0308 */ /* 0x000e620000001000 */
[--C-:B------:R-:W-:Y:S02]  /*1c80*/  HADD2.F32 R224, -RZ, R79.reuse.H0_H0 ;  /* 0x2000004fffe07230 */ /* 0x100fe40000004100 */
[----:B------:R-:W-:Y:S01]  /*1c90*/  @!P0 FMUL.FTZ R91, R184, R81 ;  /* 0x00000051b85b8220 */ /* 0x000fe20000410000 */
[----:B------:R-:W-:Y:S02]  /*1ca0*/  HADD2.F32 R225, -RZ, R79.H1_H1 ;  /* 0x3000004fffe17230 */ /* 0x000fe40000004100 */
[----:B------:R-:W-:Y:S01]  /*1cb0*/  FMUL.FTZ R215, R215, R218 ;  /* 0x000000dad7d77220 */ /* 0x000fe20000410000 */
[C---:B------:R-:W-:Y:S01]  /*1cc0*/  FADD.FTZ R40, R218.reuse, R40 ;  /* 0x00000028da287221 */ /* 0x040fe20000010000 */
[----:B------:R-:W-:Y:S01]  /*1cd0*/  FFMA.FTZ R13, R218, R208, R13 ;  /* 0x000000d0da0d7223 */ /* 0x000fe2000001000d */
[----:B------:R-:W-:Y:S01]  /*1ce0*/  HADD2.F32 R81, -RZ, R57.H0_H0 ;  /* 0x20000039ff517230 */ /* 0x000fe20000004100 */
[----:B------:R-:W3:Y:S01]  /*1cf0*/  @P0 MUFU.RCP R79, R76 ;  /* 0x0000004c004f0308 */ /* 0x000ee20000001000 */
[----:B------:R-:W-:Y:S01]  /*1d00*/  FMUL.FTZ R216, R216, R219 ;  /* 0x000000dbd8d87220 */ /* 0x000fe20000410000 */
[C---:B------:R-:W-:Y:S01]  /*1d10*/  FADD.FTZ R30, R219.reuse, R30 ;  /* 0x0000001edb1e7221 */ /* 0x040fe20000010000 */
[----:B------:R-:W-:Y:S01]  /*1d20*/  FFMA.FTZ R14, R219, R207, R14 ;  /* 0x000000cfdb0e7223 */ /* 0x000fe2000001000e */
[----:B------:R-:W-:-:S04]  /*1d30*/  HADD2.F32 R219, -RZ, R59.H1_H1 ;  /* 0x3000003bffdb7230 */ /* 0x000fc80000004100 */
[----:B------:R-:W4:Y:S01]  /*1d40*/  @P0 MUFU.RCP R229, R82 ;  /* 0x0000005200e50308 */ /* 0x000f220000001000 */
[----:B------:R-:W-:Y:S02]  /*1d50*/  HADD2.F32 R226, -RZ, R96.H1_H1 ;  /* 0x30000060ffe27230 */ /* 0x000fe40000004100 */
[----:B------:R-:W-:Y:S01]  /*1d60*/  FMUL.FTZ R210, R210, R225 ;  /* 0x000000e1d2d27220 */ /* 0x000fe20000410000 */
[C---:B------:R-:W-:Y:S01]  /*1d70*/  FADD.FTZ R41, R225.reuse, R41 ;  /* 0x00000029e1297221 */ /* 0x040fe20000010000 */
[----:B------:R-:W-:-:S03]  /*1d80*/  FFMA.FTZ R8, R225, R89, R8 ;  /* 0x00000059e1087223 */ /* 0x000fc60000010008 */
[----:B------:R-:W4:Y:S01]  /*1d90*/  @P0 MUFU.RCP R218, R77 ;  /* 0x0000004d00da0308 */ /* 0x000f220000001000 */
[--C-:B------:R-:W-:Y:S02]  /*1da0*/  HADD2.F32 R227, -RZ, R97.reuse.H1_H1 ;  /* 0x30000061ffe37230 */ /* 0x100fe40000004100 */
[----:B------:R-:W-:Y:S01]  /*1db0*/  FMUL.FTZ R209, R209, R224 ;  /* 0x000000e0d1d17220 */ /* 0x000fe20000410000 */
[----:B------:R-:W-:Y:S02]  /*1dc0*/  HADD2.F32 R223, -RZ, R78.H1_H1 ;  /* 0x3000004effdf7230 */ /* 0x000fe40000004100 */
[C---:B------:R-:W-:Y:S01]  /*1dd0*/  FADD.FTZ R34, R224.reuse, R34 ;  /* 0x00000022e0227221 */ /* 0x040fe20000010000 */
[----:B------:R-:W-:Y:S01]  /*1de0*/  FFMA.FTZ R7, R224, R88, R7 ;  /* 0x00000058e0077223 */ /* 0x000fe20000010007 */
[----:B------:R-:W4:Y:S01]  /*1df0*/  @P0 MUFU.RCP R238, R81 ;  /* 0x0000005100ee0308 */ /* 0x000f220000001000 */
[----:B------:R-:W-:Y:S02]  /*1e00*/  HADD2.F32 R228, -RZ, R97.H0_H0 ;  /* 0x20000061ffe47230 */ /* 0x000fe40000004100 */
[----:B------:R-:W-:Y:S01]  /*1e10*/  FMUL.FTZ R214, R214, R221 ;  /* 0x000000ddd6d67220 */ /* 0x000fe20000410000 */
[----:B------:R-:W-:-:S02]  /*1e20*/  HADD2.F32 R231, -RZ, R98.H1_H1 ;  /* 0x30000062ffe77230 */ /* 0x000fc40000004100 */
[C---:B------:R-:W-:Y:S01]  /*1e30*/  FADD.FTZ R39, R221.reuse, R39 ;  /* 0x00000027dd277221 */ /* 0x040fe20000010000 */
[----:B------:R-:W-:Y:S01]  /*1e40*/  HADD2.F32 R220, -RZ, R78.H0_H0 ;  /* 0x2000004effdc7230 */ /* 0x000fe20000004100 */
[----:B------:R-:W4:Y:S01]  /*1e50*/  @P0 MUFU.RCP R225, R219 ;  /* 0x000000db00e10308 */ /* 0x000f220000001000 */
[----:B------:R-:W-:Y:S01]  /*1e60*/  FFMA.FTZ R12, R221, R205, R12 ;  /* 0x000000cddd0c7223 */ /* 0x000fe2000001000c */
[----:B------:R-:W-:Y:S02]  /*1e70*/  HADD2.F32 R224, -RZ, R96.H0_H0 ;  /* 0x20000060ffe07230 */ /* 0x000fe40000004100 */
[----:B------:R-:W-:Y:S01]  /*1e80*/  @P0 FADD.FTZ R97, -R134, R226 ;  /* 0x000000e286610221 */ /* 0x000fe20000010100 */
[----:B------:R-:W-:Y:S02]  /*1e90*/  HADD2.F32 R230, -RZ, R98.H0_H0 ;  /* 0x20000062ffe67230 */ /* 0x000fe40000004100 */
[----:B------:R-:W-:Y:S01]  /*1ea0*/  @P0 FADD.FTZ R221, -R136, R227 ;  /* 0x000000e388dd0221 */ /* 0x000fe20000010100 */
[----:B------:R-:W-:-:S02]  /*1eb0*/  HADD2.F32 R78, -RZ, R59.H0_H0 ;  /* 0x2000003bff4e7230 */ /* 0x000fc40000004100 */
[----:B------:R-:W-:Y:S01]  /*1ec0*/  FMUL.FTZ R212, R212, R223 ;  /* 0x000000dfd4d47220 */ /* 0x000fe20000410000 */
[C---:B------:R-:W-:Y:S01]  /*1ed0*/  FADD.FTZ R38, R223.reuse, R38 ;  /* 0x00000026df267221 */ /* 0x040fe20000010000 */
[----:B------:R-:W-:Y:S01]  /*1ee0*/  FFMA.FTZ R10, R223, R91, R10 ;  /* 0x0000005bdf0a7223 */ /* 0x000fe2000001000a */
[----:B0-----:R-:W-:Y:S01]  /*1ef0*/  @P0 FMUL.FTZ R240, R97, R240 ;  /* 0x000000f061f00220 */ /* 0x001fe20000410000 */
[----:B------:R-:W-:Y:S01]  /*1f00*/  @P0 FADD.FTZ R98, -R138, R231 ;  /* 0x000000e78a620221 */ /* 0x000fe20000010100 */
[----:B------:R-:W0:Y:S01]  /*1f10*/  @P0 MUFU.RCP R223, R78 ;  /* 0x0000004e00df0308 */ /* 0x000e220000001000 */
[--C-:B------:R-:W-:Y:S02]  /*1f20*/  HADD2.F32 R233, -RZ, R99.reuse.H1_H1 ;  /* 0x30000063ffe97230 */ /* 0x100fe40000004100 */
[----:B------:R-:W-:Y:S01]  /*1f30*/  @P0 FADD.FTZ R96, -R133, R224 ;  /* 0x000000e085600221 */ /* 0x000fe20000010100 */
[----:B-1----:R-:W-:Y:S01]  /*1f40*/  @P0 FMUL.FTZ R222, R221, R222 ;  /* 0x000000deddde0220 */ /* 0x002fe20000410000 */
[----:B------:R-:W-:Y:S01]  /*1f50*/  @P0 FADD.FTZ R97, -R137, R230 ;  /* 0x000000e689610221 */ /* 0x000fe20000010100 */
[----:B------:R-:W-:Y:S01]  /*1f60*/  @!P0 FADD.FTZ R221, R227, -R185 ;  /* 0x800000b9e3dd8221 */ /* 0x000fe20000010000 */
[----:B------:R-:W-:-:S02]  /*1f70*/  HADD2.F32 R232, -RZ, R99.H0_H0 ;  /* 0x20000063ffe87230 */ /* 0x000fc40000004100 */
[----:B---3--:R-:W-:Y:S01]  /*1f80*/  @P0 FMUL.FTZ R98, R98, R79 ;  /* 0x0000004f62620220 */ /* 0x008fe20000410000 */
[----:B------:R-:W-:Y:S01]  /*1f90*/  @P0 FADD.FTZ R99, -R135, R228 ;  /* 0x000000e487630221 */ /* 0x000fe20000010100 */
[----:B----4-:R-:W-:Y:S01]  /*1fa0*/  @P0 FMUL.FTZ R229, R96, R229 ;  /* 0x000000e560e50220 */ /* 0x010fe20000410000 */
[----:B------:R-:W-:Y:S01]  /*1fb0*/  @P0 FMUL.FTZ R218, R97, R218 ;  /* 0x000000da61da0220 */ /* 0x000fe20000410000 */
[----:B------:R-:W-:Y:S01]  /*1fc0*/  @!P0 FADD.FTZ R79, R224, -R185 ;  /* 0x800000b9e04f8221 */ /* 0x000fe20000010000 */
[----:B------:R-:W-:Y:S01]  /*1fd0*/  @P0 FADD.FTZ R96, -R140, R233 ;  /* 0x000000e98c600221 */ /* 0x000fe20000010100 */
[--C-:B------:R-:W-:Y:S01]  /*1fe0*/  @!P0 FADD.FTZ R97, R226, -R185.reuse ;  /* 0x800000b9e2618221 */ /* 0x100fe20000010000 */
[----:B------:R-:W-:Y:S01]  /*1ff0*/  @!P0 FMUL.FTZ R222, R184, R221 ;  /* 0x000000ddb8de8220 */ /* 0x000fe20000410000 */
[----:B------:R-:W-:Y:S01]  /*2000*/  @!P0 FADD.FTZ R221, R233, -R185 ;  /* 0x800000b9e9dd8221 */ /* 0x000fe20000010000 */
[--C-:B------:R-:W-:Y:S02]  /*2010*/  HADD2.F32 R224, -RZ, R101.reuse.H0_H0 ;  /* 0x20000065ffe07230 */ /* 0x100fe40000004100 */
[----:B------:R-:W-:Y:S01]  /*2020*/  @P0 FMUL.FTZ R238, R99, R238 ;  /* 0x000000ee63ee0220 */ /* 0x000fe20000410000 */
[----:B------:R-:W-:-:S02]  /*2030*/  HADD2.F32 R101, -RZ, R101.H1_H1 ;  /* 0x30000065ff657230 */ /* 0x000fc40000004100 */
[----:B------:R-:W-:Y:S01]  /*2040*/  @!P0 FMUL.FTZ R229, R184, R79 ;  /* 0x0000004fb8e58220 */ /* 0x000fe20000410000 */
[----:B------:R-:W-:Y:S01]  /*2050*/  @P0 FMUL.FTZ R96, R96, R225 ;  /* 0x000000e160600220 */ /* 0x000fe20000410000 */
[--C-:B------:R-:W-:Y:S01]  /*2060*/  @!P0 FADD.FTZ R99, R228, -R185.reuse ;  /* 0x800000b9e4638221 */ /* 0x100fe20000010000 */
[----:B------:R-:W-:Y:S01]  /*2070*/  @!P0 FMUL.FTZ R240, R184, R97 ;  /* 0x00000061b8f08220 */ /* 0x000fe20000410000 */
[--C-:B------:R-:W-:Y:S01]  /*2080*/  @!P0 FADD.FTZ R79, R230, -R185.reuse ;  /* 0x800000b9e64f8221 */ /* 0x100fe20000010000 */
[----:B------:R-:W-:Y:S02]  /*2090*/  HADD2.F32 R236, -RZ, R72.H1_H1 ;  /* 0x30000048ffec7230 */ /* 0x000fe40000004100 */
[----:B------:R-:W-:Y:S01]  /*20a0*/  @!P0 FADD.FTZ R97, R231, -R185 ;  /* 0x800000b9e7618221 */ /* 0x000fe20000010000 */
[----:B------:R-:W-:Y:S01]  /*20b0*/  @!P0 FMUL.FTZ R96, R184, R221 ;  /* 0x000000ddb8608220 */ /* 0x000fe20000410000 */
[--C-:B------:R-:W-:Y:S02]  /*20c0*/  HADD2.F32 R221, -RZ, R103.reuse.H0_H0 ;  /* 0x20000067ffdd7230 */ /* 0x100fe40000004100 */
[----:B------:R-:W-:Y:S01]  /*20d0*/  FMUL.FTZ R211, R211, R220 ;  /* 0x000000dcd3d37220 */ /* 0x000fe20000410000 */
[----:B------:R-:W-:-:S02]  /*20e0*/  HADD2.F32 R228, -RZ, R103.H1_H1 ;  /* 0x30000067ffe47230 */ /* 0x000fc40000004100 */
[C---:B------:R-:W-:Y:S01]  /*20f0*/  FADD.FTZ R37, R220.reuse, R37 ;  /* 0x00000025dc257221 */ /* 0x040fe20000010000 */
[----:B------:R-:W-:Y:S01]  /*2100*/  FFMA.FTZ R9, R220, R90, R9 ;  /* 0x0000005adc097223 */ /* 0x000fe20000010009 */
[----:B------:R-:W-:Y:S01]  /*2110*/  FMUL.FTZ R103, R80, R101 ;  /* 0x0000006550677220 */ /* 0x000fe20000410000 */
[----:B------:R-:W-:Y:S01]  /*2120*/  @P0 FADD.FTZ R220, -R139, R232 ;  /* 0x000000e88bdc0221 */ /* 0x000fe20000010100 */
[C---:B------:R-:W-:Y:S01]  /*2130*/  @!P0 FMUL.FTZ R238, R184.reuse, R99 ;  /* 0x00000063b8ee8220 */ /* 0x040fe20000410000 */
[----:B------:R-:W-:Y:S01]  /*2140*/  @!P0 FMUL.FTZ R218, R184, R79 ;  /* 0x0000004fb8da8220 */ /* 0x000fe20000410000 */
[----:B------:R-:W1:Y:S01]  /*2150*/  @P0 MUFU.RCP R80, R236 ;  /* 0x000000ec00500308 */ /* 0x000e620000001000 */
[----:B------:R-:W-:Y:S01]  /*2160*/  @!P0 FADD.FTZ R99, R232, -R185 ;  /* 0x800000b9e8638221 */ /* 0x000fe20000010000 */
[----:B------:R-:W-:Y:S01]  /*2170*/  @!P0 FMUL.FTZ R98, R184, R97 ;  /* 0x00000061b8628220 */ /* 0x000fe20000410000 */
[----:B------:R-:W-:Y:S02]  /*2180*/  HADD2.F32 R79, -RZ, R100.H0_H0 ;  /* 0x20000064ff4f7230 */ /* 0x000fe40000004100 */
[----:B------:R-:W-:-:S02]  /*2190*/  HADD2.F32 R97, -RZ, R102.H1_H1 ;  /* 0x30000066ff617230 */ /* 0x000fc40000004100 */
[----:B0-----:R-:W-:Y:S01]  /*21a0*/  @P0 FMUL.FTZ R220, R220, R223 ;  /* 0x000000dfdcdc0220 */ /* 0x001fe20000410000 */
[----:B------:R-:W-:Y:S02]  /*21b0*/  HADD2.F32 R226, -RZ, R102.H0_H0 ;  /* 0x20000066ffe27230 */ /* 0x000fe40000004100 */
[----:B------:R-:W-:Y:S01]  /*21c0*/  @!P0 FMUL.FTZ R220, R184, R99 ;  /* 0x00000063b8dc8220 */ /* 0x000fe20000410000 */
[----:B------:R-:W-:Y:S02]  /*21d0*/  HADD2.F32 R100, -RZ, R100.H1_H1 ;  /* 0x30000064ff647230 */ /* 0x000fe40000004100 */
[----:B------:R-:W-:Y:S01]  /*21e0*/  FMUL.FTZ R82, R82, R79 ;  /* 0x0000004f52527220 */ /* 0x000fe20000410000 */
[C---:B------:R-:W-:Y:S01]  /*21f0*/  FADD.FTZ R132, R79.reuse, R132 ;  /* 0x000000844f847221 */ /* 0x040fe20000010000 */
[----:B------:R-:W-:Y:S01]  /*2200*/  FFMA.FTZ R182, R79, R229, R182 ;  /* 0x000000e54fb67223 */ /* 0x000fe200000100b6 */
[----:B------:R-:W-:Y:S02]  /*2210*/  HADD2.F32 R79, -RZ, R72.H0_H0 ;  /* 0x20000048ff4f7230 */ /* 0x000fe40000004100 */
[C---:B------:R-:W-:Y:S01]  /*2220*/  FADD.FTZ R126, R101.reuse, R126 ;  /* 0x0000007e657e7221 */ /* 0x040fe20000010000 */
[----:B------:R-:W-:Y:S01]  /*2230*/  FFMA.FTZ R127, R101, R222, R127 ;  /* 0x000000de657f7223 */ /* 0x000fe2000001007f */
[----:B------:R-:W-:Y:S01]  /*2240*/  FMUL.FTZ R99, R76, R97 ;  /* 0x000000614c637220 */ /* 0x000fe20000410000 */
[C---:B------:R-:W-:Y:S01]  /*2250*/  FADD.FTZ R122, R97.reuse, R122 ;  /* 0x0000007a617a7221 */ /* 0x040fe20000010000 */
[----:B------:R-:W-:Y:S01]  /*2260*/  FFMA.FTZ R123, R97, R98, R123 ;  /* 0x00000062617b7223 */ /* 0x000fe2000001007b */
[----:B------:R-:W-:-:S02]  /*2270*/  HADD2.F32 R232, -RZ, R52.H0_H0 ;  /* 0x20000034ffe87230 */ /* 0x000fc40000004100 */
[----:B------:R-:W-:Y:S01]  /*2280*/  FMUL.FTZ R101, R77, R226 ;  /* 0x000000e24d657220 */ /* 0x000fe20000410000 */
[----:B------:R-:W-:Y:S01]  /*2290*/  FMUL.FTZ R97, R78, R221 ;  /* 0x000000dd4e617220 */ /* 0x000fe20000410000 */
[----:B------:R-:W-:Y:S02]  /*22a0*/  HADD2.F32 R52, -RZ, R52.H1_H1 ;  /* 0x30000034ff347230 */ /* 0x000fe40000004100 */
[C---:B------:R-:W-:Y:S01]  /*22b0*/  FADD.FTZ R120, R221.reuse, R120 ;  /* 0x00000078dd787221 */ /* 0x040fe20000010000 */
[----:B------:R-:W-:Y:S01]  /*22c0*/  FFMA.FTZ R121, R221, R220, R121 ;  /* 0x000000dcdd797223 */ /* 0x000fe20000010079 */
[--C-:B------:R-:W-:Y:S02]  /*22d0*/  HADD2.F32 R78, -RZ, R53.reuse.H0_H0 ;  /* 0x20000035ff4e7230 */ /* 0x100fe40000004100 */
[----:B------:R-:W-:Y:S01]  /*22e0*/  FMUL.FTZ R102, R217, R100 ;  /* 0x00000064d9667220 */ /* 0x000fe20000410000 */
[----:B------:R-:W-:Y:S02]  /*22f0*/  HADD2.F32 R77, -RZ, R53.H1_H1 ;  /* 0x30000035ff4d7230 */ /* 0x000fe40000004100 */
[----:B------:R-:W-:Y:S01]  /*2300*/  FADD.FTZ R53, RZ, R82 ;  /* 0x00000052ff357221 */ /* 0x000fe20000010000 */
[----:B------:R-:W-:Y:S01]  /*2310*/  FFMA.FTZ R221, R82, R229, RZ ;  /* 0x000000e552dd7223 */ /* 0x000fe200000100ff */
[----:B------:R-:W0:Y:S01]  /*2320*/  @P0 MUFU.RCP R223, R79 ;  /* 0x0000004f00df0308 */ /* 0x000e220000001000 */
[C---:B------:R-:W-:Y:S01]  /*2330*/  FADD.FTZ R130, R100.reuse, R130 ;  /* 0x0000008264827221 */ /* 0x040fe20000010000 */
[----:B------:R-:W-:Y:S01]  /*2340*/  FFMA.FTZ R131, R100, R240, R131 ;  /* 0x000000f064837223 */ /* 0x000fe20000010083 */
[----:B------:R-:W-:Y:S01]  /*2350*/  @P0 FADD.FTZ R217, -R174, R52 ;  /* 0x00000034aed90221 */ /* 0x000fe20000010100 */
[----:B------:R-:W-:Y:S01]  /*2360*/  FMUL.FTZ R100, R81, R224 ;  /* 0x000000e051647220 */ /* 0x000fe20000410000 */
[----:B------:R-:W-:Y:S01]  /*2370*/  FADD.FTZ R53, R53, R102 ;  /* 0x0000006635357221 */ /* 0x000fe20000010000 */
[----:B------:R-:W-:Y:S01]  /*2380*/  FFMA.FTZ R231, R102, R240, R221 ;  /* 0x000000f066e77223 */ /* 0x000fe200000100dd */
[----:B-1----:R-:W-:-:S02]  /*2390*/  @P0 FMUL.FTZ R217, R217, R80 ;  /* 0x00000050d9d90220 */ /* 0x002fc40000410000 */
[----:B------:R-:W-:Y:S01]  /*23a0*/  FADD.FTZ R80, R53, R100 ;  /* 0x0000006435507221 */ /* 0x000fe20000010000 */
[----:B------:R-:W-:Y:S01]  /*23b0*/  FFMA.FTZ R230, R100, R238, R231 ;  /* 0x000000ee64e67223 */ /* 0x000fe200000100e7 */
[--C-:B------:R-:W-:Y:S02]  /*23c0*/  HADD2.F32 R234, -RZ, R73.reuse.H1_H1 ;  /* 0x30000049ffea7230 */ /* 0x100fe40000004100 */
[----:B------:R-:W-:Y:S02]  /*23d0*/  HADD2.F32 R227, -RZ, R73.H0_H0 ;  /* 0x20000049ffe37230 */ /* 0x000fe40000004100 */
[----:B------:R-:W-:Y:S01]  /*23e0*/  FADD.FTZ R80, R80, R103 ;  /* 0x0000006750507221 */ /* 0x000fe20000010000 */
[----:B------:R-:W-:Y:S01]  /*23f0*/  FFMA.FTZ R230, R103, R222, R230 ;  /* 0x000000de67e67223 */ /* 0x000fe200000100e6 */
[C---:B------:R-:W-:Y:S01]  /*2400*/  FADD.FTZ R128, R224.reuse, R128 ;  /* 0x00000080e0807221 */ /* 0x040fe20000010000 */
[----:B------:R-:W-:Y:S01]  /*2410*/  FFMA.FTZ R129, R224, R238, R129 ;  /* 0x000000eee0817223 */ /* 0x000fe20000010081 */
[C---:B------:R-:W-:Y:S01]  /*2420*/  FADD.FTZ R124, R226.reuse, R124 ;  /* 0x0000007ce27c7221 */ /* 0x040fe20000010000 */
[----:B------:R-:W-:Y:S01]  /*2430*/  FFMA.FTZ R125, R226, R218, R125 ;  /* 0x000000dae27d7223 */ /* 0x000fe2000001007d */
[----:B------:R-:W-:Y:S01]  /*2440*/  @P0 FADD.FTZ R224, -R173, R232 ;  /* 0x000000e8ade00221 */ /* 0x000fe20000010100 */
[----:B------:R-:W1:Y:S01]  /*2450*/  @P0 MUFU.RCP R226, R234 ;  /* 0x000000ea00e20308 */ /* 0x000e620000001000 */
[----:B------:R-:W-:-:S02]  /*2460*/  HADD2.F32 R225, -RZ, R74.H0_H0 ;  /* 0x2000004affe17230 */ /* 0x000fc40000004100 */
[----:B------:R-:W-:Y:S01]  /*2470*/  FADD.FTZ R80, R80, R101 ;  /* 0x0000006550507221 */ /* 0x000fe20000010000 */
[----:B------:R-:W-:Y:S01]  /*2480*/  FFMA.FTZ R230, R101, R218, R230 ;  /* 0x000000da65e67223 */ /* 0x000fe200000100e6 */
[----:B0-----:R-:W-:-:S03]  /*2490*/  @P0 FMUL.FTZ R224, R224, R223 ;  /* 0x000000dfe0e00220 */ /* 0x001fc60000410000 */
[----:B------:R-:W0:Y:S01]  /*24a0*/  @P0 MUFU.RCP R81, R227 ;  /* 0x000000e300510308 */ /* 0x000e220000001000 */
[----:B------:R-:W-:Y:S01]  /*24b0*/  FADD.FTZ R80, R80, R99 ;  /* 0x0000006350507221 */ /* 0x000fe20000010000 */
[----:B------:R-:W-:Y:S01]  /*24c0*/  FFMA.FTZ R230, R99, R98, R230 ;  /* 0x0000006263e67223 */ /* 0x000fe200000100e6 */
[----:B------:R-:W-:-:S05]  /*24d0*/  FMUL.FTZ R219, R219, R228 ;  /* 0x000000e4dbdb7220 */ /* 0x000fca0000410000 */
[----:B------:R-:W3:Y:S01]  /*24e0*/  @P0 MUFU.RCP R223, R225 ;  /* 0x000000e100df0308 */ /* 0x000ee20000001000 */
[----:B------:R-:W-:Y:S01]  /*24f0*/  FADD.FTZ R80, R80, R97 ;  /* 0x0000006150507221 */ /* 0x000fe20000010000 */
[----:B------:R-:W-:Y:S01]  /*2500*/  FFMA.FTZ R230, R97, R220, R230 ;  /* 0x000000dc61e67223 */ /* 0x000fe200000100e6 */
[C---:B------:R-:W-:Y:S01]  /*2510*/  FADD.FTZ R118, R228.reuse, R118 ;  /* 0x00000076e4767221 */ /* 0x040fe20000010000 */
[-C--:B------:R-:W-:Y:S01]  /*2520*/  FFMA.FTZ R119, R228, R96.reuse, R119 ;  /* 0x00000060e4777223 */ /* 0x080fe20000010077 */
[----:B------:R-:W-:Y:S02]  /*2530*/  HADD2.F32 R76, -RZ, R54.H0_H0 ;  /* 0x20000036ff4c7230 */ /* 0x000fe40000004100 */
[----:B------:R-:W-:Y:S01]  /*2540*/  @P0 FADD.FTZ R221, -R176, R77 ;  /* 0x0000004db0dd0221 */ /* 0x000fe20000010100 */
[----:B------:R-:W-:Y:S01]  /*2550*/  @!P0 FADD.FTZ R53, R232, -R185 ;  /* 0x800000b9e8358221 */ /* 0x000fe20000010000 */
[----:B------:R-:W-:Y:S01]  /*2560*/  @P0 FADD.FTZ R228, -R175, R78 ;  /* 0x0000004eafe40221 */ /* 0x000fe20000010100 */
[----:B------:R-:W-:Y:S01]  /*2570*/  FADD.FTZ R80, R80, R219 ;  /* 0x000000db50507221 */ /* 0x000fe20000010000 */
[----:B------:R-:W-:Y:S01]  /*2580*/  FFMA.FTZ R230, R219, R96, R230 ;  /* 0x00000060dbe67223 */ /* 0x000fe200000100e6 */
[----:B-1----:R-:W-:Y:S01]  /*2590*/  @P0 FMUL.FTZ R221, R221, R226 ;  /* 0x000000e2dddd0220 */ /* 0x002fe20000410000 */
[----:B------:R-:W-:Y:S01]  /*25a0*/  @!P0 FMUL.FTZ R224, R184, R53 ;  /* 0x00000035b8e08220 */ /* 0x000fe20000410000 */
[----:B0-----:R-:W-:Y:S01]  /*25b0*/  @P0 FMUL.FTZ R228, R228, R81 ;  /* 0x00000051e4e40220 */ /* 0x001fe20000410000 */
[----:B------:R-:W-:Y:S01]  /*25c0*/  @P0 FADD.FTZ R226, -R177, R76 ;  /* 0x0000004cb1e20221 */ /* 0x000fe20000010100 */
[----:B------:R-:W-:Y:S01]  /*25d0*/  @!P0 FADD.FTZ R53, R52, -R185 ;  /* 0x800000b934358221 */ /* 0x000fe20000010000 */
[----:B------:R-:W-:Y:S01]  /*25e0*/  FADD.FTZ R80, R80, R195 ;  /* 0x000000c350507221 */ /* 0x000fe20000010000 */
[----:B------:R-:W-:Y:S01]  /*25f0*/  FFMA.FTZ R230, R195, R192, R230 ;  /* 0x000000c0c3e67223 */ /* 0x000fe200000100e6 */
[----:B------:R-:W-:-:S02]  /*2600*/  HADD2.F32 R52, -RZ, R74.H1_H1 ;  /* 0x3000004aff347230 */ /* 0x000fc40000004100 */
[----:B------:R-:W-:Y:S01]  /*2610*/  @!P0 FADD.FTZ R81, R78, -R185 ;  /* 0x800000b94e518221 */ /* 0x000fe20000010000 */
[----:B---3--:R-:W-:Y:S01]  /*2620*/  @P0 FMUL.FTZ R226, R226, R223 ;  /* 0x000000dfe2e20220 */ /* 0x008fe20000410000 */
[----:B------:R-:W-:Y:S01]  /*2630*/  FADD.FTZ R80, R80, R193 ;  /* 0x000000c150507221 */ /* 0x000fe20000010000 */
[----:B------:R-:W-:Y:S01]  /*2640*/  FFMA.FTZ R230, R193, R190, R230 ;  /* 0x000000bec1e67223 */ /* 0x000fe200000100e6 */
[C---:B------:R-:W-:Y:S01]  /*2650*/  @!P0 FMUL.FTZ R217, R184.reuse, R53 ;  /* 0x00000035b8d98220 */ /* 0x040fe20000410000 */
[----:B------:R-:W0:Y:S01]  /*2660*/  @P0 MUFU.RCP R223, R52 ;  /* 0x0000003400df0308 */ /* 0x000e220000001000 */
[----:B------:R-:W-:Y:S01]  /*2670*/  @!P0 FMUL.FTZ R228, R184, R81 ;  /* 0x00000051b8e48220 */ /* 0x000fe20000410000 */
[----:B------:R-:W-:Y:S02]  /*2680*/  HADD2.F32 R53, -RZ, R75.H0_H0 ;  /* 0x2000004bff357230 */ /* 0x000fe40000004100 */
[----:B------:R-:W-:Y:S01]  /*2690*/  @!P0 FADD.FTZ R81, R77, -R185 ;  /* 0x800000b94d518221 */ /* 0x000fe20000010000 */
[----:B------:R-:W-:-:S02]  /*26a0*/  HADD2.F32 R77, -RZ, R54.H1_H1 ;  /* 0x30000036ff4d7230 */ /* 0x000fc40000004100 */
[----:B------:R-:W-:Y:S01]  /*26b0*/  FADD.FTZ R80, R80, R191 ;  /* 0x000000bf50507221 */ /* 0x000fe20000010000 */
[----:B------:R-:W-:Y:S01]  /*26c0*/  FFMA.FTZ R54, R191, R188, R230 ;  /* 0x000000bcbf367223 */ /* 0x000fe200000100e6 */
[----:B------:R-:W1:Y:S02]  /*26d0*/  @P0 MUFU.RCP R78, R53 ;  /* 0x00000035004e0308 */ /* 0x000e640000001000 */
[----:B------:R-:W-:Y:S01]  /*26e0*/  FADD.FTZ R80, R80, R189 ;  /* 0x000000bd50507221 */ /* 0x000fe20000010000 */
[----:B------:R-:W-:Y:S01]  /*26f0*/  FFMA.FTZ R54, R189, R186, R54 ;  /* 0x000000babd367223 */ /* 0x000fe20000010036 */
[----:B------:R-:W-:Y:S01]  /*2700*/  @!P0 FMUL.FTZ R221, R184, R81 ;  /* 0x00000051b8dd8220 */ /* 0x000fe20000410000 */
[----:B------:R-:W-:Y:S01]  /*2710*/  @!P0 FADD.FTZ R81, R76, -R185 ;  /* 0x800000b94c518221 */ /* 0x000fe20000010000 */
[----:B------:R-:W-:Y:S01]  /*2720*/  FADD.FTZ R80, R80, R187 ;  /* 0x000000bb50507221 */ /* 0x000fe20000010000 */
[----:B------:R-:W-:Y:S01]  /*2730*/  FFMA.FTZ R54, R187, R160, R54 ;  /* 0x000000a0bb367223 */ /* 0x000fe20000010036 */
[----:B------:R-:W-:Y:S01]  /*2740*/  @P0 FADD.FTZ R230, -R178, R77 ;  /* 0x0000004db2e60221 */ /* 0x000fe20000010100 */
[----:B------:R-:W-:-:S02]  /*2750*/  HADD2.F32 R232, -RZ, R55.H0_H0 ;  /* 0x20000037ffe87230 */ /* 0x000fc40000004100 */
[----:B------:R-:W-:Y:S01]  /*2760*/  @!P0 FMUL.FTZ R226, R184, R81 ;  /* 0x00000051b8e28220 */ /* 0x000fe20000410000 */
[----:B------:R-:W-:Y:S01]  /*2770*/  FADD.FTZ R81, R80, R155 ;  /* 0x0000009b50517221 */ /* 0x000fe20000010000 */
[----:B------:R-:W-:Y:S01]  /*2780*/  FFMA.FTZ R231, R155, R152, R54 ;  /* 0x000000989be77223 */ /* 0x000fe20000010036 */
[----:B0-----:R-:W-:Y:S01]  /*2790*/  @P0 FMUL.FTZ R230, R230, R223 ;  /* 0x000000dfe6e60220 */ /* 0x001fe20000410000 */
[----:B------:R-:W-:Y:S01]  /*27a0*/  @P0 FADD.FTZ R223, -R179, R232 ;  /* 0x000000e8b3df0221 */ /* 0x000fe20000010100 */
[----:B------:R-:W-:Y:S01]  /*27b0*/  FADD.FTZ R233, R81, R194 ;  /* 0x000000c251e97221 */ /* 0x000fe20000010000 */
[----:B------:R-:W-:Y:S01]  /*27c0*/  FFMA.FTZ R231, R194, R161, R231 ;  /* 0x000000a1c2e77223 */ /* 0x000fe200000100e7 */
[----:B------:R-:W-:Y:S02]  /*27d0*/  HADD2.F32 R54, -RZ, R75.H1_H1 ;  /* 0x3000004bff367230 */ /* 0x000fe40000004100 */
[----:B-1----:R-:W-:Y:S01]  /*27e0*/  @P0 FMUL.FTZ R223, R223, R78 ;  /* 0x0000004edfdf0220 */ /* 0x002fe20000410000 */
[----:B------:R-:W-:Y:S01]  /*27f0*/  FADD.FTZ R76, R233, R154 ;  /* 0x0000009ae94c7221 */ /* 0x000fe20000010000 */
[----:B------:R-:W-:Y:S01]  /*2800*/  FFMA.FTZ R78, R154, R153, R231 ;  /* 0x000000999a4e7223 */ /* 0x000fe200000100e7 */
[----:B------:R-:W0:Y:S02]  /*2810*/  @P0 MUFU.RCP R81, R54 ;  /* 0x0000003600510308 */ /* 0x000e240000001000 */
[----:B------:R-:W-:Y:S01]  /*2820*/  FADD.FTZ R231, R76, R203 ;  /* 0x000000cb4ce77221 */ /* 0x000fe20000010000 */
[----:B------:R-:W-:Y:S01]  /*2830*/  FFMA.FTZ R233, R203, R198, R78 ;  /* 0x000000c6cbe97223 */ /* 0x000fe2000001004e */
[----:B------:R-:W-:-:S02]  /*2840*/  HADD2.F32 R80, -RZ, R55.H1_H1 ;  /* 0x30000037ff507230 */ /* 0x000fc40000004100 */
[----:B------:R-:W-:Y:S01]  /*2850*/  FADD.FTZ R76, R231, R204 ;  /* 0x000000cce74c7221 */ /* 0x000fe20000010000 */
[----:B------:R-:W-:Y:S01]  /*2860*/  FFMA.FTZ R78, R204, R199, R233 ;  /* 0x000000c7cc4e7223 */ /* 0x000fe200000100e9 */
[----:B------:R-:W-:Y:S02]  /*2870*/  @!P0 FADD.FTZ R77, R77, -R185 ;  /* 0x800000b94d4d8221 */ /* 0x000fe40000010000 */
[----:B------:R-:W-:Y:S01]  /*2880*/  FADD.FTZ R231, R76, R201 ;  /* 0x000000c94ce77221 */ /* 0x000fe20000010000 */
[----:B------:R-:W-:Y:S01]  /*2890*/  FFMA.FTZ R233, R201, R196, R78 ;  /* 0x000000c4c9e97223 */ /* 0x000fe2000001004e */
[--C-:B------:R-:W-:Y:S01]  /*28a0*/  @!P0 FADD.FTZ R55, R232, -R185.reuse ;  /* 0x800000b9e8378221 */ /* 0x100fe20000010000 */
[----:B------:R-:W-:Y:S01]  /*28b0*/  @!P0 FADD.FTZ R185, R80, -R185 ;  /* 0x800000b950b98221 */ /* 0x000fe20000010000 */
[----:B------:R-:W-:Y:S01]  /*28c0*/  @P0 FADD.FTZ R232, -R180, R80 ;  /* 0x00000050b4e80221 */ /* 0x000fe20000010100 */
[----:B------:R-:W-:Y:S01]  /*28d0*/  FADD.FTZ R78, R231, R202 ;  /* 0x000000cae74e7221 */ /* 0x000fe20000010000 */
[----:B------:R-:W-:Y:S01]  /*28e0*/  FFMA.FTZ R80, R202, R197, R233 ;  /* 0x000000c5ca507223 */ /* 0x000fe200000100e9 */
[----:B------:R-:W-:Y:S01]  /*28f0*/  @!P0 FMUL.FTZ R230, R184, R77 ;  /* 0x0000004db8e68220 */ /* 0x000fe20000410000 */
[----:B0-----:R-:W-:Y:S01]  /*2900*/  @P0 FMUL.FTZ R232, R232, R81 ;  /* 0x00000051e8e80220 */ /* 0x001fe20000410000 */
[----:B------:R-:W-:Y:S01]  /*2910*/  FADD.FTZ R77, R78, R151 ;  /* 0x000000974e4d7221 */ /* 0x000fe20000010000 */
[----:B------:R-:W-:Y:S01]  /*2920*/  FFMA.FTZ R81, R151, R94, R80 ;  /* 0x0000005e97517223 */ /* 0x000fe20000010050 */
[----:B--2---:R-:W-:-:S02]  /*2930*/  HADD2.F32 R76, -RZ, R84.H0_H0 ;  /* 0x20000054ff4c7230 */ /* 0x004fc40000004100 */
[----:B------:R-:W-:Y:S01]  /*2940*/  FADD.FTZ R78, R77, R200 ;  /* 0x000000c84d4e7221 */ /* 0x000fe20000010000 */
[----:B------:R-:W-:Y:S01]  /*2950*/  FFMA.FTZ R80, R200, R95, R81 ;  /* 0x0000005fc8507223 */ /* 0x000fe20000010051 */
[----:B------:R-:W-:Y:S02]  /*2960*/  @!P0 FMUL.FTZ R223, R184, R55 ;  /* 0x00000037b8df8220 */ /* 0x000fe40000410000 */
        /* <DEDUP_REMOVED lines=9> */
[----:B------:R-:W-:Y:S01]  /*2a00*/  FFMA.FTZ R77, R215, R208, R80 ;  /* 0x000000d0d74d7223 */ /* 0x000fe20000010050 */
[----:B------:R-:W-:Y:S02]  /*2a10*/  HADD2.F32 R79, -RZ, R84.H1_H1 ;  /* 0x30000054ff4f7230 */ /* 0x000fe40000004100 */
[----:B------:R-:W-:Y:S01]  /*2a20*/  FADD.FTZ R80, R55, R216 ;  /* 0x000000d837507221 */ /* 0x000fe20000010000 */
[----:B------:R-:W-:Y:S01]  /*2a30*/  FFMA.FTZ R84, R216, R207, R77 ;  /* 0x000000cfd8547223 */ /* 0x000fe2000001004d */
[--C-:B------:R-:W-:Y:S02]  /*2a40*/  HADD2.F32 R77, -RZ, R87.reuse.H0_H0 ;  /* 0x20000057ff4d7230 */ /* 0x100fe40000004100 */
[----:B------:R-:W-:Y:S02]  /*2a50*/  HADD2.F32 R55, -RZ, R87.H1_H1 ;  /* 0x30000057ff377230 */ /* 0x000fe40000004100 */
[----:B------:R-:W-:Y:S01]  /*2a60*/  FADD.FTZ R81, R80, R213 ;  /* 0x000000d550517221 */ /* 0x000fe20000010000 */
[----:B------:R-:W-:Y:S01]  /*2a70*/  FFMA.FTZ R87, R213, R206, R84 ;  /* 0x000000ced5577223 */ /* 0x000fe20000010054 */
[----:B------:R-:W-:-:S02]  /*2a80*/  HADD2.F32 R78, -RZ, R85.H0_H0 ;  /* 0x20000055ff4e7230 */ /* 0x000fc40000004100 */
        /* <DEDUP_REMOVED lines=20> */
[----:B------:R-:W-:-:S02]  /*2bd0*/  HADD2.F32 R85, -RZ, R85.H1_H1 ;  /* 0x30000055ff557230 */ /* 0x000fc40000004100 */
        /* <DEDUP_REMOVED lines=23> */
[----:B------:R-:W-:Y:S01]  /*2d50*/  SHF.R.U32.HI R53, RZ, 0x5, R0 ;  /* 0x00000005ff357819 */ /* 0x000fe20000011600 */
[----:B------:R-:W-:Y:S01]  /*2d60*/  FADD.FTZ R55, R52, R87 ;  /* 0x0000005734377221 */ /* 0x000fe20000010000 */
[----:B------:R-:W-:Y:S01]  /*2d70*/  FFMA.FTZ R77, R87, R230, R76 ;  /* 0x000000e6574d7223 */ /* 0x000fe2000001004c */
[----:B------:R-:W-:Y:S01]  /*2d80*/  UMOV UR4, 0xffffffff ;  /* 0xffffffff00047882 */ /* 0x000fe20000000000 */
[----:B------:R-:W-:Y:S01]  /*2d90*/  LOP3.LUT R52, R53, 0x7fffffc, RZ, 0xc0, !PT ;  /* 0x07fffffc35347812 */ /* 0x000fe200078ec0ff */
[----:B------:R-:W-:Y:S01]  /*2da0*/  FADD.FTZ R54, R55, R86 ;  /* 0x0000005637367221 */ /* 0x000fe20000010000 */
[----:B------:R-:W-:Y:S01]  /*2db0*/  FFMA.FTZ R76, R86, R223, R77 ;  /* 0x000000df564c7223 */ /* 0x000fe2000001004d */
[----:B------:R-:W-:-:S02]  /*2dc0*/  LOP3.LUT P2, RZ, R0, 0x1f, RZ, 0xc0, !PT ;  /* 0x0000001f00ff7812 */ /* 0x000fc4000784c0ff */
[----:B------:R-:W-:Y:S01]  /*2dd0*/  LOP3.LUT R84, R0, 0x7f, RZ, 0xc0, !PT ;  /* 0x0000007f00547812 */ /* 0x000fe200078ec0ff */
[----:B------:R-:W-:Y:S01]  /*2de0*/  FADD.FTZ R54, R54, R85 ;  /* 0x0000005536367221 */ /* 0x000fe20000010000 */
[----:B------:R-:W-:Y:S01]  /*2df0*/  @!P1 IADD3 R52, R52, 0x4, RZ ;  /* 0x0000000434349810 */ /* 0x000fe20007ffe0ff */
        /* <DEDUP_REMOVED lines=20> */
.L_x_3758:
        /* <DEDUP_REMOVED lines=264> */
.L_x_3745:
        /* <DEDUP_REMOVED lines=41> */
.L_x_3746:
[----:B------:R-:W-:Y:S01]  /*4250*/  HFMA2.MMA R235, -RZ, RZ, 0, 9.5367431640625e-07 ;  /* 0x00000010ffeb7435 */ /* 0x000fe200000001ff */
[----:B------:R-:W-:Y:S02]  /*4260*/  MOV R242, R54 ;  /* 0x0000003600f27202 */ /* 0x000fe40000000f00 */
[----:B------:R-:W-:Y:S02]  /*4270*/  MOV R244, 0x1f ;  /* 0x0000001f00f47802 */ /* 0x000fe40000000f00 */
[----:B------:R-:W-:-:S07]  /*4280*/  MOV R231, 0xffffffff ;  /* 0xffffffff00e77802 */ /* 0x000fce0000000f00 */
[----:B------:R-:W-:Y:S05]  /*4290*/  WARPSYNC.COLLECTIVE R231, `(.L_x_3748) ;  /* 0x00000000e7087348 */ /* 0x000fea0003c00000 */
[----:B------:R0:W1:Y:S02]  /*42a0*/  SHFL.DOWN P3, R233, R242, R235, R244 ;  /* 0x080000ebf2e97389 */ /* 0x00006400000600f4 */
[----:B01----:R-:W-:Y:S01]  /*42b0*/  ENDCOLLECTIVE ;  /* 0x000000000000791b */ /* 0x003fe20003800000 */
.L_x_3748:
[----:B------:R-:W-:Y:S02]  /*42c0*/  MOV R242, R55 ;  /* 0x0000003700f27202 */ /* 0x000fe40000000f00 */
[----:B------:R-:W-:-:S07]  /*42d0*/  MOV R77, R233 ;  /* 0x000000e9004d7202 */ /* 0x000fce0000000f00 */
[----:B------:R-:W-:Y:S05]  /*42e0*/  WARPSYNC.COLLECTIVE R231, `(.L_x_3749) ;  /* 0x00000000e7087348 */ /* 0x000fea0003c00000 */
[----:B------:R0:W1:Y:S02]  /*42f0*/  SHFL.DOWN P3, R233, R242, R235, R244 ;  /* 0x080000ebf2e97389 */ /* 0x00006400000600f4 */
[----:B01----:R-:W-:Y:S01]  /*4300*/  ENDCOLLECTIVE ;  /* 0x000000000000791b */ /* 0x003fe20003800000 */
.L_x_3749:
[----:B------:R-:W-:Y:S01]  /*4310*/  FADD.FTZ R77, R54, R77 ;  /* 0x0000004d364d7221 */ /* 0x000fe20000010000 */
[----:B------:R-:W-:-:S04]  /*4320*/  HFMA2.MMA R235, -RZ, RZ, 0, 4.76837158203125e-07 ;  /* 0x00000008ffeb7435 */ /* 0x000fc800000001ff */
[----:B------:R-:W-:Y:S02]  /*4330*/  MOV R242, R77 ;  /* 0x0000004d00f27202 */ /* 0x000fe40000000f00 */
[----:B------:R-:W-:-:S07]  /*4340*/  MOV R76, R233 ;  /* 0x000000e9004c7202 */ /* 0x000fce0000000f00 */
[----:B------:R-:W-:Y:S05]  /*4350*/  WARPSYNC.COLLECTIVE R231, `(.L_x_3750) ;  /* 0x00000000e7087348 */ /* 0x000fea0003c00000 */
[----:B------:R0:W1:Y:S02]  /*4360*/  SHFL.DOWN P3, R233, R242, R235, R244 ;  /* 0x080000ebf2e97389 */ /* 0x00006400000600f4 */
[----:B01----:R-:W-:Y:S01]  /*4370*/  ENDCOLLECTIVE ;  /* 0x000000000000791b */ /* 0x003fe20003800000 */
.L_x_3750:
[----:B------:R-:W-:-:S05]  /*4380*/  FADD.FTZ R76, R55, R76 ;  /* 0x0000004c374c7221 */ /* 0x000fca0000010000 */
[----:B------:R-:W-:Y:S02]  /*4390*/  MOV R242, R76 ;  /* 0x0000004c00f27202 */ /* 0x000fe40000000f00 */
[----:B------:R-:W-:-:S07]  /*43a0*/  MOV R78, R233 ;  /* 0x000000e9004e7202 */ /* 0x000fce0000000f00 */
[----:B------:R-:W-:Y:S05]  /*43b0*/  WARPSYNC.COLLECTIVE R231, `(.L_x_3751) ;  /* 0x00000000e7087348 */ /* 0x000fea0003c00000 */
[----:B------:R0:W1:Y:S02]  /*43c0*/  SHFL.DOWN P3, R233, R242, R235, R244 ;  /* 0x080000ebf2e97389 */ /* 0x00006400000600f4 */
[----:B01----:R-:W-:Y:S01]  /*43d0*/  ENDCOLLECTIVE ;  /* 0x000000000000791b */ /* 0x003fe20003800000 */
.L_x_3751:
[----:B------:R-:W-:Y:S01]  /*43e0*/  FADD.FTZ R78, R77, R78 ;  /* 0x0000004e4d4e7221 */ /* 0x000fe20000010000 */
[----:B------:R-:W-:-:S04]  /*43f0*/  HFMA2.MMA R235, -RZ, RZ, 0, 2.384185791015625e-07 ;  /* 0x00000004ffeb7435 */ /* 0x000fc800000001ff */
[----:B------:R-:W-:Y:S02]  /*4400*/  MOV R242, R78 ;  /* 0x0000004e00f27202 */ /* 0x000fe40000000f00 */
[----:B------:R-:W-:-:S07]  /*4410*/  MOV R79, R233 ;  /* 0x000000e9004f7202 */ /* 0x000fce0000000f00 */
[----:B------:R-:W-:Y:S05]  /*4420*/  WARPSYNC.COLLECTIVE R231, `(.L_x_3752) ;  /* 0x00000000e7087348 */ /* 0x000fea0003c00000 */
[----:B------:R0:W1:Y:S02]  /*4430*/  SHFL.DOWN P3, R233, R242, R235, R244 ;  /* 0x080000ebf2e97389 */ /* 0x00006400000600f4 */
[----:B01----:R-:W-:Y:S01]  /*4440*/  ENDCOLLECTIVE ;  /* 0x000000000000791b */ /* 0x003fe20003800000 */
.L_x_3752:
[----:B------:R-:W-:-:S05]  /*4450*/  FADD.FTZ R79, R76, R79 ;  /* 0x0000004f4c4f7221 */ /* 0x000fca0000010000 */
[----:B------:R-:W-:Y:S02]  /*4460*/  MOV R242, R79 ;  /* 0x0000004f00f27202 */ /* 0x000fe40000000f00 */
[----:B------:R-:W-:-:S07]  /*4470*/  MOV R81, R233 ;  /* 0x000000e900517202 */ /* 0x000fce0000000f00 */
[----:B------:R-:W-:Y:S05]  /*4480*/  WARPSYNC.COLLECTIVE R231, `(.L_x_3753) ;  /* 0x00000000e7087348 */ /* 0x000fea0003c00000 */
[----:B------:R0:W1:Y:S02]  /*4490*/  SHFL.DOWN P3, R233, R242, R235, R244 ;  /* 0x080000ebf2e97389 */ /* 0x00006400000600f4 */
[----:B01----:R-:W-:Y:S01]  /*44a0*/  ENDCOLLECTIVE ;  /* 0x000000000000791b */ /* 0x003fe20003800000 */
.L_x_3753:
[----:B------:R-:W-:Y:S01]  /*44b0*/  FADD.FTZ R81, R78, R81 ;  /* 0x000000514e517221 */ /* 0x000fe20000010000 */
[----:B------:R-:W-:-:S04]  /*44c0*/  HFMA2.MMA R235, -RZ, RZ, 0, 1.1920928955078125e-07 ;  /* 0x00000002ffeb7435 */ /* 0x000fc800000001ff */
[----:B------:R-:W-:Y:S02]  /*44d0*/  MOV R242, R81 ;  /* 0x0000005100f27202 */ /* 0x000fe40000000f00 */
[----:B------:R-:W-:-:S07]  /*44e0*/  MOV R80, R233 ;  /* 0x000000e900507202 */ /* 0x000fce0000000f00 */
[----:B------:R-:W-:Y:S05]  /*44f0*/  WARPSYNC.COLLECTIVE R231, `(.L_x_3754) ;  /* 0x00000000e7087348 */ /* 0x000fea0003c00000 */
[----:B------:R0:W1:Y:S02]  /*4500*/  SHFL.DOWN P3, R233, R242, R235, R244 ;  /* 0x080000ebf2e97389 */ /* 0x00006400000600f4 */
[----:B01----:R-:W-:Y:S01]  /*4510*/  ENDCOLLECTIVE ;  /* 0x000000000000791b */ /* 0x003fe20003800000 */
.L_x_3754:
[----:B------:R-:W-:-:S05]  /*4520*/  FADD.FTZ R80, R79, R80 ;  /* 0x000000504f507221 */ /* 0x000fca0000010000 */
[----:B------:R-:W-:Y:S02]  /*4530*/  MOV R242, R80 ;  /* 0x0000005000f27202 */ /* 0x000fe40000000f00 */
[----:B------:R-:W-:-:S07]  /*4540*/  MOV R54, R233 ;  /* 0x000000e900367202 */ /* 0x000fce0000000f00 */
[----:B------:R-:W-:Y:S05]  /*4550*/  WARPSYNC.COLLECTIVE R231, `(.L_x_3755) ;  /* 0x00000000e7087348 */ /* 0x000fea0003c00000 */
[----:B------:R0:W1:Y:S02]  /*4560*/  SHFL.DOWN P3, R233, R242, R235, R244 ;  /* 0x080000ebf2e97389 */ /* 0x00006400000600f4 */
[----:B01----:R-:W-:Y:S01]  /*4570*/  ENDCOLLECTIVE ;  /* 0x000000000000791b */ /* 0x003fe20003800000 */
.L_x_3755:
[----:B------:R-:W-:Y:S01]  /*4580*/  FADD.FTZ R54, R81, R54 ;  /* 0x0000003651367221 */ /* 0x000fe20000010000 */
[----:B------:R-:W-:-:S04]  /*4590*/  HFMA2.MMA R235, -RZ, RZ, 0, 5.9604644775390625e-08 ;  /* 0x00000001ffeb7435 */ /* 0x000fc800000001ff */
[----:B------:R-:W-:Y:S02]  /*45a0*/  MOV R242, R54 ;  /* 0x0000003600f27202 */ /* 0x000fe40000000f00 */
[----:B------:R-:W-:-:S07]  /*45b0*/  MOV R55, R233 ;  /* 0x000000e900377202 */ /* 0x000fce0000000f00 */
[----:B------:R-:W-:Y:S05]  /*45c0*/  WARPSYNC.COLLECTIVE R231, `(.L_x_3756) ;  /* 0x00000000e7087348 */ /* 0x000fea0003c00000 */
[----:B------:R0:W1:Y:S02]  /*45d0*/  SHFL.DOWN P3, R233, R242, R235, R244 ;  /* 0x080000ebf2e97389 */ /* 0x00006400000600f4 */
[----:B01----:R-:W-:Y:S01]  /*45e0*/  ENDCOLLECTIVE ;  /* 0x000000000000791b */ /* 0x003fe20003800000 */
.L_x_3756:
[----:B------:R-:W-:-:S05]  /*45f0*/  FADD.FTZ R55, R80, R55 ;  /* 0x0000003750377221 */ /* 0x000fca0000010000 */
[----:B------:R-:W-:Y:S02]  /*4600*/  MOV R242, R55 ;  /* 0x0000003700f27202 */ /* 0x000fe40000000f00 */
[----:B------:R-:W-:-:S07]  /*4610*/  MOV R77, R233 ;  /* 0x000000e9004d7202 */ /* 0x000fce0000000f00 */
[----:B------:R-:W-:Y:S05]  /*4620*/  WARPSYNC.COLLECTIVE R231, `(.L_x_3757) ;  /* 0x00000000e7087348 */ /* 0x000fea0003c00000 */
[----:B------:R0:W1:Y:S02]  /*4630*/  SHFL.DOWN P3, R233, R242, R235, R244 ;  /* 0x080000ebf2e97389 */ /* 0x00006400000600f4 */
[----:B01----:R-:W-:Y:S01]  /*4640*/  ENDCOLLECTIVE ;  /* 0x000000000000791b */ /* 0x003fe20003800000 */
.L_x_3757:
[----:B------:R-:W-:Y:S01]  /*4650*/  MOV R76, R233 ;  /* 0x000000e9004c7202 */ /* 0x000fe20000000f00 */
[----:B------:R-:W-:Y:S06]  /*4660*/  BRA `(.L_x_3758) ;  /* 0xffffffe800347947 */ /* 0x000fec000383ffff */
.L_x_3759:
        /* <DEDUP_REMOVED lines=9> */
.L_x_5551:


//--------------------- .text._ZN10layer_norm22ln_bwd_finalize_kernelINS_22Kernel_traits_finalizeILj5120EffffjLj1024ELj4ENS_18Kernel_traits_baseILj5120EffffjLj1024EEEEEEEvNS_9BwdParamsE --------------------------
	.section	.text._ZN10layer_norm22ln_bwd_finalize_kernelINS_22Kernel_traits_finalizeILj5120EffffjLj1024ELj4ENS_18Kernel_traits_baseILj5120EffffjLj1024EEEEEEEvNS_9BwdParamsE,"ax",@progbits
	.align	128
        .global         _ZN10layer_norm22ln_bwd_finalize_kernelINS_22Kernel_traits_finalizeILj5120EffffjLj1024ELj4ENS_18Kernel_traits_baseILj5120EffffjLj1024EEEEEEEvNS_9BwdParamsE
        .type           _ZN10layer_norm22ln_bwd_finalize_kernelINS_22Kernel_traits_finalizeILj5120EffffjLj1024ELj4ENS_18Kernel_traits_baseILj5120EffffjLj1024EEEEEEEvNS_9BwdParamsE,@function
        .size           _ZN10layer_norm22ln_bwd_finalize_kernelINS_22Kernel_traits_finalizeILj5120EffffjLj1024ELj4ENS_18Kernel_traits_baseILj5120EffffjLj1024EEEEEEEvNS_9BwdParamsE,(.L_x_5552 - _ZN10layer_norm22ln_bwd_finalize_kernelINS_22Kernel_traits_finalizeILj5120EffffjLj1024ELj4ENS_18Kernel_traits_baseILj5120EffffjLj1024EEEEEEEvNS_9BwdParamsE)
        .other          _ZN10layer_norm22ln_bwd_finalize_kernelINS_22Kernel_traits_finalizeILj5120EffffjLj1024ELj4ENS_18Kernel_traits_baseILj5120EffffjLj1024EEEEEEEvNS_9BwdParamsE,@"STO_CUDA_ENTRY STV_DEFAULT"
_ZN10layer_norm22ln_bwd_finalize_kernelINS_22Kernel_traits_finalizeILj5120EffffjLj1024ELj4ENS_18Kernel_traits_baseILj5120EffffjLj1024EEEEEEEvNS_9BwdParamsE:
.text._ZN10layer_norm22ln_bwd_finalize_kernelINS_22Kernel_traits_finalizeILj5120EffffjLj1024ELj4ENS_18Kernel_traits_baseILj5120EffffjLj1024EEEEEEEvNS_9BwdParamsE:
        /* <DEDUP_REMOVED lines=25> */
.L_x_3769:
        /* <DEDUP_REMOVED lines=28> */
.L_x_3764:
        /* <DEDUP_REMOVED lines=33> */
.L_x_3763:
[----:B------:R-:W-:Y:S05]  /*0560*/  BSYNC B1 ;  /* 0x0000000000017941 */ /* 0x000fea0003800000 */
.L_x_3762:
        /* <DEDUP_REMOVED lines=23> */
.L_x_3766:
[----:B------:R-:W-:Y:S05]  /*06e0*/  BSYNC B1 ;  /* 0x0000000000017941 */ /* 0x000fea0003800000 */
.L_x_3765:
        /* <DEDUP_REMOVED lines=11> */
.L_x_3761:
[----:B------:R-:W-:Y:S05]  /*07a0*/  BSYNC B0 ;  /* 0x0000000000007941 */ /* 0x000fea0003800000 */
.L_x_3760:
        /* <DEDUP_REMOVED lines=29> */
.L_x_3780:
[----:B------:R-:W-:Y:S01]  /*0980*/  @!P1 SHF.R.U32.HI R12, RZ, 0x3, R0 ;  /* 0x00000003ff0c9819 */ /* 0x000fe20000011600 */
[----:B---3--:R-:W-:Y:S01]  /*0990*/  FADD.FTZ R14, R9, R14 ;  /* 0x0000000e090e7221 */ /* 0x008fe20000010000 */
[----:B--2---:R-:W-:Y:S02]  /*09a0*/  FADD.FTZ R11, R10, R11 ;  /* 0x0000000b0a0b7221 */ /* 0x004fe40000010000 */
[----:B------:R-:W-:-:S05]  /*09b0*/  @!P1 LOP3.LUT R12, R12, 0x1ffffffc, RZ, 0xc0, !PT ;  /* 0x1ffffffc0c0c9812 */ /* 0x000fca00078ec0ff */
[----:B------:R2:W-:Y:S04]  /*09c0*/  @!P1 STS [R12+UR4+0x2000], R14 ;  /* 0x0020000e0c009988 */ /* 0x0005e80008000804 */
[----:B------:R2:W-:Y:S02]  /*09d0*/  @!P1 STS [R12+UR4+0x2080], R11 ;  /* 0x0020800b0c009988 */ /* 0x0005e40008000804 */
.L_x_3767:
        /* <DEDUP_REMOVED lines=15> */
.L_x_3768:
[----:B------:R-:W-:Y:S01]  /*0ad0*/  HFMA2.MMA R19, -RZ, RZ, 0, 5.9604644775390625e-08 ;  /* 0x00000001ff137435 */ /* 0x000fe200000001ff */
[----:B---3--:R-:W-:Y:S01]  /*0ae0*/  IMAD.MOV.U32 R20, RZ, RZ, R10 ;  /* 0x000000ffff147224 */ /* 0x008fe200078e000a */
[----:B------:R-:W-:Y:S02]  /*0af0*/  MOV R22, 0x1f ;  /* 0x0000001f00167802 */ /* 0x000fe40000000f00 */
[----:B------:R-:W-:-:S07]  /*0b00*/  MOV R17, 0xffffffff ;  /* 0xffffffff00117802 */ /* 0x000fce0000000f00 */
[----:B012---:R-:W-:Y:S05]  /*0b10*/  WARPSYNC.COLLECTIVE R17, `(.L_x_3770) ;  /* 0x0000000011087348 */ /* 0x007fea0003c00000 */
[----:B------:R3:W4:Y:S02]  /*0b20*/  SHFL.BFLY P2, R18, R20, R19, R22 ;  /* 0x0c00001314127389 */ /* 0x0007240000040016 */
[----:B01234-:R-:W-:Y:S01]  /*0b30*/  ENDCOLLECTIVE ;  /* 0x000000000000791b */ /* 0x01ffe20003800000 */
.L_x_3770:
[----:B------:R-:W-:Y:S01]  /*0b40*/  HFMA2.MMA R19, -RZ, RZ, 0, 1.1920928955078125e-07 ;  /* 0x00000002ff137435 */ /* 0x000fe200000001ff */
[----:B------:R-:W-:-:S04]  /*0b50*/  IMAD.MOV.U32 R11, RZ, RZ, R18 ;  /* 0x000000ffff0b7224 */ /* 0x000fc800078e0012 */
[----:B------:R-:W-:-:S05]  /*0b60*/  FADD.FTZ R11, R10, R11 ;  /* 0x0000000b0a0b7221 */ /* 0x000fca0000010000 */
[----:B------:R-:W-:-:S07]  /*0b70*/  MOV R20, R11 ;  /* 0x0000000b00147202 */ /* 0x000fce0000000f00 */
[----:B------:R-:W-:Y:S05]  /*0b80*/  WARPSYNC.COLLECTIVE R17, `(.L_x_3771) ;  /* 0x0000000011087348 */ /* 0x000fea0003c00000 */
[----:B------:R0:W1:Y:S02]  /*0b90*/  SHFL.BFLY P2, R18, R20, R19, R22 ;  /* 0x0c00001314127389 */ /* 0x0000640000040016 */
[----:B01----:R-:W-:Y:S01]  /*0ba0*/  ENDCOLLECTIVE ;  /* 0x000000000000791b */ /* 0x003fe20003800000 */
.L_x_3771:
[----:B------:R-:W-:Y:S01]  /*0bb0*/  HFMA2.MMA R19, -RZ, RZ, 0, 2.384185791015625e-07 ;  /* 0x00000004ff137435 */ /* 0x000fe200000001ff */
[----:B------:R-:W-:-:S05]  /*0bc0*/  MOV R12, R18 ;  /* 0x00000012000c7202 */ /* 0x000fca0000000f00 */
[----:B------:R-:W-:-:S04]  /*0bd0*/  FADD.FTZ R12, R11, R12 ;  /* 0x0000000c0b0c7221 */ /* 0x000fc80000010000 */
[----:B------:R-:W-:-:S07]  /*0be0*/  IMAD.MOV.U32 R20, RZ, RZ, R12 ;  /* 0x000000ffff147224 */ /* 0x000fce00078e000c */
[----:B------:R-:W-:Y:S05]  /*0bf0*/  WARPSYNC.COLLECTIVE R17, `(.L_x_3772) ;  /* 0x0000000011087348 */ /* 0x000fea0003c00000 */
[----:B------:R0:W1:Y:S02]  /*0c00*/  SHFL.BFLY P2, R18, R20, R19, R22 ;  /* 0x0c00001314127389 */ /* 0x0000640000040016 */
[----:B01----:R-:W-:Y:S01]  /*0c10*/  ENDCOLLECTIVE ;  /* 0x000000000000791b */ /* 0x003fe20003800000 */
.L_x_3772:
[----:B------:R-:W-:Y:S01]  /*0c20*/  IMAD.MOV.U32 R19, RZ, RZ, 0x8 ;  /* 0x00000008ff137424 */ /* 0x000fe200078e00ff */
[----:B------:R-:W-:-:S05]  /*0c30*/  MOV R13, R18 ;  /* 0x00000012000d7202 */ /* 0x000fca0000000f00 */
[----:B------:R-:W-:-:S05]  /*0c40*/  FADD.FTZ R13, R12, R13 ;  /* 0x0000000d0c0d7221 */ /* 0x000fca0000010000 */
[----:B------:R-:W-:-:S07]  /*0c50*/  MOV R20, R13 ;  /* 0x0000000d00147202 */ /* 0x000fce0000000f00 */
[----:B------:R-:W-:Y:S05]  /*0c60*/  WARPSYNC.COLLECTIVE R17, `(.L_x_3773) ;  /* 0x0000000011087348 */ /* 0x000fea0003c00000 */
[----:B------:R0:W1:Y:S02]  /*0c70*/  SHFL.BFLY P2, R18, R20, R19, R22 ;  /* 0x0c00001314127389 */ /* 0x0000640000040016 */
[----:B01----:R-:W-:Y:S01]  /*0c80*/  ENDCOLLECTIVE ;  /* 0x000000000000791b */ /* 0x003fe20003800000 */
.L_x_3773:
[----:B------:R-:W-:Y:S01]  /*0c90*/  HFMA2.MMA R19, -RZ, RZ, 0, 9.5367431640625e-07 ;  /* 0x00000010ff137435 */ /* 0x000fe200000001ff */
[----:B------:R-:W-:-:S05]  /*0ca0*/  MOV R10, R18 ;  /* 0x00000012000a7202 */ /* 0x000fca0000000f00 */
[----:B------:R-:W-:-:S05]  /*0cb0*/  FADD.FTZ R10, R13, R10 ;  /* 0x0000000a0d0a7221 */ /* 0x000fca0000010000 */
[----:B------:R-:W-:-:S07]  /*0cc0*/  MOV R20, R10 ;  /* 0x0000000a00147202 */ /* 0x000fce0000000f00 */
[----:B------:R-:W-:Y:S05]  /*0cd0*/  WARPSYNC.COLLECTIVE R17, `(.L_x_3774) ;  /* 0x0000000011087348 */ /* 0x000fea0003c00000 */
[----:B------:R0:W1:Y:S02]  /*0ce0*/  SHFL.BFLY P2, R18, R20, R19, R22 ;  /* 0x0c00001314127389 */ /* 0x0000640000040016 */
[----:B01----:R-:W-:Y:S01]  /*0cf0*/  ENDCOLLECTIVE ;  /* 0x000000000000791b */ /* 0x003fe20003800000 */
.L_x_3774:
[----:B------:R-:W-:Y:S01]  /*0d00*/  HFMA2.MMA R19, -RZ, RZ, 0, 5.9604644775390625e-08 ;  /* 0x00000001ff137435 */ /* 0x000fe200000001ff */
[----:B------:R-:W-:Y:S01]  /*0d10*/  MOV R20, R9 ;  /* 0x0000000900147202 */ /* 0x000fe20000000f00 */
[----:B------:R-:W-:-:S09]  /*0d20*/  IMAD.MOV.U32 R11, RZ, RZ, R18 ;  /* 0x000000ffff0b7224 */ /* 0x000fd200078e0012 */
[----:B------:R-:W-:Y:S05]  /*0d30*/  WARPSYNC.COLLECTIVE R17, `(.L_x_3775) ;  /* 0x0000000011087348 */ /* 0x000fea0003c00000 */
[----:B------:R0:W1:Y:S02]  /*0d40*/  SHFL.BFLY P2, R18, R20, R19, R22 ;  /* 0x0c00001314127389 */ /* 0x0000640000040016 */
[----:B01----:R-:W-:Y:S01]  /*0d50*/  ENDCOLLECTIVE ;  /* 0x000000000000791b */ /* 0x003fe20003800000 */
.L_x_3775:
[----:B------:R-:W-:Y:S01]  /*0d60*/  HFMA2.MMA R19, -RZ, RZ, 0, 1.1920928955078125e-07 ;  /* 0x00000002ff137435 */ /* 0x000fe200000001ff */
[----:B------:R-:W-:-:S05]  /*0d70*/  MOV R12, R18 ;  /* 0x00000012000c7202 */ /* 0x000fca0000000f00 */
[----:B------:R-:W-:-:S04]  /*0d80*/  FADD.FTZ R14, R9, R12 ;  /* 0x0000000c090e7221 */ /* 0x000fc80000010000 */
[----:B------:R-:W-:-:S07]  /*0d90*/  IMAD.MOV.U32 R20, RZ, RZ, R14 ;  /* 0x000000ffff147224 */ /* 0x000fce00078e000e */
[----:B------:R-:W-:Y:S05]  /*0da0*/  WARPSYNC.COLLECTIVE R17, `(.L_x_3776) ;  /* 0x0000000011087348 */ /* 0x000fea0003c00000 */
[----:B------:R0:W1:Y:S02]  /*0db0*/  SHFL.BFLY P2, R18, R20, R19, R22 ;  /* 0x0c00001314127389 */ /* 0x0000640000040016 */
[----:B01----:R-:W-:Y:S01]  /*0dc0*/  ENDCOLLECTIVE ;  /* 0x000000000000791b */ /* 0x003fe20003800000 */
.L_x_3776:
[----:B------:R-:W-:Y:S01]  /*0dd0*/  IMAD.MOV.U32 R19, RZ, RZ, 0x4 ;  /* 0x00000004ff137424 */ /* 0x000fe200078e00ff */
[----:B------:R-:W-:-:S05]  /*0de0*/  MOV R13, R18 ;  /* 0x00000012000d7202 */ /* 0x000fca0000000f00 */
[----:B------:R-:W-:-:S05]  /*0df0*/  FADD.FTZ R15, R14, R13 ;  /* 0x0000000d0e0f7221 */ /* 0x000fca0000010000 */
[----:B------:R-:W-:-:S07]  /*0e00*/  MOV R20, R15 ;  /* 0x0000000f00147202 */ /* 0x000fce0000000f00 */
[----:B------:R-:W-:Y:S05]  /*0e10*/  WARPSYNC.COLLECTIVE R17, `(.L_x_3777) ;  /* 0x0000000011087348 */ /* 0x000fea0003c00000 */
[----:B------:R0:W1:Y:S02]  /*0e20*/  SHFL.BFLY P2, R18, R20, R19, R22 ;  /* 0x0c00001314127389 */ /* 0x0000640000040016 */
[----:B01----:R-:W-:Y:S01]  /*0e30*/  ENDCOLLECTIVE ;  /* 0x000000000000791b */ /* 0x003fe20003800000 */
.L_x_3777:
[----:B------:R-:W-:Y:S01]  /*0e40*/  HFMA2.MMA R19, -RZ, RZ, 0, 4.76837158203125e-07 ;  /* 0x00000008ff137435 */ /* 0x000fe200000001ff */
[----:B------:R-:W-:-:S05]  /*0e50*/  MOV R16, R18 ;  /* 0x0000001200107202 */ /* 0x000fca0000000f00 */
[----:B------:R-:W-:-:S05]  /*0e60*/  FADD.FTZ R16, R15, R16 ;  /* 0x000000100f107221 */ /* 0x000fca0000010000 */
[----:B------:R-:W-:-:S07]  /*0e70*/  MOV R20, R16 ;  /* 0x0000001000147202 */ /* 0x000fce0000000f00 */
[----:B------:R-:W-:Y:S05]  /*0e80*/  WARPSYNC.COLLECTIVE R17, `(.L_x_3778) ;  /* 0x0000000011087348 */ /* 0x000fea0003c00000 */
[----:B------:R0:W1:Y:S02]  /*0e90*/  SHFL.BFLY P2, R18, R20, R19, R22 ;  /* 0x0c00001314127389 */ /* 0x0000640000040016 */
[----:B01----:R-:W-:Y:S01]  /*0ea0*/  ENDCOLLECTIVE ;  /* 0x000000000000791b */ /* 0x003fe20003800000 */
.L_x_3778:
[----:B------:R-:W-:Y:S01]  /*0eb0*/  HFMA2.MMA R19, -RZ, RZ, 0, 9.5367431640625e-07 ;  /* 0x00000010ff137435 */ /* 0x000fe200000001ff */
[----:B------:R-:W-:-:S04]  /*0ec0*/  IMAD.MOV.U32 R9, RZ, RZ, R18 ;  /* 0x000000ffff097224 */ /* 0x000fc800078e0012 */
[----:B------:R-:W-:-:S05]  /*0ed0*/  FADD.FTZ R9, R16, R9 ;  /* 0x0000000910097221 */ /* 0x000fca0000010000 */
[----:B------:R-:W-:-:S07]  /*0ee0*/  MOV R20, R9 ;  /* 0x0000000900147202 */ /* 0x000fce0000000f00 */
[----:B------:R-:W-:Y:S05]  /*0ef0*/  WARPSYNC.COLLECTIVE R17, `(.L_x_3779) ;  /* 0x0000000011087348 */ /* 0x000fea0003c00000 */
[----:B------:R0:W1:Y:S02]  /*0f00*/  SHFL.BFLY P2, R18, R20, R19, R22 ;  /* 0x0c00001314127389 */ /* 0x0000640000040016 */
[----:B01----:R-:W-:Y:S01]  /*0f10*/  ENDCOLLECTIVE ;  /* 0x000000000000791b */ /* 0x003fe20003800000 */
.L_x_3779:
[----:B------:R-:W-:Y:S01]  /*0f20*/  MOV R14, R18 ;  /* 0x00000012000e7202 */ /* 0x000fe20000000f00 */
[----:B------:R-:W-:Y:S06]  /*0f30*/  BRA `(.L_x_3780) ;  /* 0xfffffff800907947 */ /* 0x000fec000383ffff */
.L_x_3781:
        /* <DEDUP_REMOVED lines=12> */
.L_x_5552:


//--------------------- .text._ZN10layer_norm13ln_bwd_kernelINS_13Kernel_traitsIffffjLj5120ELj1ELj1ELj4ELj16ENS_18Kernel_traits_baseILj5120EffffjLj128EEEEEEEvNS_9BwdParamsE --------------------------
	.section	.text._ZN10layer_norm13ln_bwd_kernelINS_13Kernel_traitsIffffjLj5120ELj1ELj1ELj4ELj16ENS_18Kernel_traits_baseILj5120EffffjLj128EEEEEEEvNS_9BwdParamsE,"ax",@progbits
	.align	128
        .global         _ZN10layer_norm13ln_bwd_kernelINS_13Kernel_traitsIffffjLj5120ELj1ELj1ELj4ELj16ENS_18Kernel_traits_baseILj5120EffffjLj128EEEEEEEvNS_9BwdParamsE
        .type           _ZN10layer_norm13ln_bwd_kernelINS_13Kernel_traitsIffffjLj5120ELj1ELj1ELj4ELj16ENS_18Kernel_traits_baseILj5120EffffjLj128EEEEEEEvNS_9BwdParamsE,@function
        .size           _ZN10layer_norm13ln_bwd_kernelINS_13Kernel_traitsIffffjLj5120ELj1ELj1ELj4ELj16ENS_18Kernel_traits_baseILj5120EffffjLj128EEEEEEEvNS_9BwdParamsE,(.L_x_5553 - _ZN10layer_norm13ln_bwd_kernelINS_13Kernel_traitsIffffjLj5120ELj1ELj1ELj4ELj16ENS_18Kernel_traits_baseILj5120EffffjLj128EEEEEEEvNS_9BwdParamsE)
        .other          _ZN10layer_norm13ln_bwd_kernelINS_13Kernel_traitsIffffjLj5120ELj1ELj1ELj4ELj16ENS_18Kernel_traits_baseILj5120EffffjLj128EEEEEEEvNS_9BwdParamsE,@"STO_CUDA_ENTRY STV_DEFAULT"
_ZN10layer_norm13ln_bwd_kernelINS_13Kernel_traitsIffffjLj5120ELj1ELj1ELj4ELj16ENS_18Kernel_traits_baseILj5120EffffjLj128EEEEEEEvNS_9BwdParamsE:
.text._ZN10layer_norm13ln_bwd_kernelINS_13Kernel_traitsIffffjLj5120ELj1ELj1ELj4ELj16ENS_18Kernel_traits_baseILj5120EffffjLj128EEEEEEEvNS_9BwdParamsE:
        /* <DEDUP_REMOVED lines=38> */
[----:B0-----:R-:W-:-:S03]  /*0260*/  LEA.HI R168, R6, UR4, RZ, 0x19 ;  /* 0x0000000406a87c11 */ /* 0x001fc6000f8fc8ff */
[----:B------:R-:W5:Y:S01]  /*0270*/  @P0 LDG.E.128 R84, desc[UR6][R4.64+0x3000] ;  /* 0x0030000604540981 */ /* 0x000f62000c1e1d00 */
[----:B------:R-:W-:-:S03]  /*0280*/  ISETP.GE.AND P1, PT, R168, UR5, PT ;  /* 0x00000005a8007c0c */ /* 0x000fc6000bf26270 */
[----:B------:R-:W5:Y:S01]  /*0290*/  @P0 LDG.E.128 R80, desc[UR6][R4.64+0x3800] ;  /* 0x0038000604500981 */ /* 0x000f62000c1e1d00 */
[----:B------:R-:W-:Y:S02]  /*02a0*/  CS2R R48, SRZ ;  /* 0x0000000000307805 */ /* 0x000fe4000001ff00 */
        /* <DEDUP_REMOVED lines=27> */
[----:B------:R-:W-:Y:S01]  /*0460*/  CS2R R44, SRZ ;  /* 0x00000000002c7805 */ /* 0x000fe2000001ff00 */
[----:B------:R-:W-:Y:S06]  /*0470*/  @P1 BRA `(.L_x_3782) ;  /* 0x0000003400541947 */ /* 0x000fec0003800000 */
[----:B------:R-:W0:Y:S01]  /*0480*/  S2UR UR5, SR_CgaCtaId ;  /* 0x00000000000579c3 */ /* 0x000e220000008800 */
[----:B------:R1:W-:Y:S01]  /*0490*/  STL [R1], RZ ;  /* 0x000000ff01007387 */ /* 0x0003e20000100800 */
[----:B------:R-:W-:Y:S01]  /*04a0*/  UMOV UR4, 0x400 ;  /* 0x0000040000047882 */ /* 0x000fe20000000000 */
[----:B------:R-:W-:Y:S02]  /*04b0*/  HFMA2.MMA R173, -RZ, RZ, 0, 5.9604644775390625e-08 ;  /* 0x00000001ffad7435 */ /* 0x000fe400000001ff */
[----:B------:R-:W-:Y:S01]  /*04c0*/  HFMA2.MMA R234, -RZ, RZ, 0, 0 ;  /* 0x00000000ffea7435 */ /* 0x000fe200000001ff */
[----:B------:R-:W5:Y:S01]  /*04d0*/  LDG.E.128 R68, desc[UR6][R2.64] ;  /* 0x0000000602447981 */ /* 0x000f62000c1e1d00 */
[----:B------:R-:W-:Y:S02]  /*04e0*/  HFMA2.MMA R230, -RZ, RZ, 0, 0 ;  /* 0x00000000ffe67435 */ /* 0x000fe400000001ff */
[----:B------:R-:W-:Y:S01]  /*04f0*/  HFMA2.MMA R224, -RZ, RZ, 0, 0 ;  /* 0x00000000ffe07435 */ /* 0x000fe200000001ff */
[----:B------:R-:W5:Y:S01]  /*0500*/  LDG.E.128 R64, desc[UR6][R2.64+0x800] ;  /* 0x0008000602407981 */ /* 0x000f62000c1e1d00 */
[----:B------:R-:W-:Y:S01]  /*0510*/  HFMA2.MMA R201, -RZ, RZ, 0, 0 ;  /* 0x00000000ffc97435 */ /* 0x000fe200000001ff */
[----:B------:R-:W-:-:S02]  /*0520*/  CS2R R166, SRZ ;  /* 0x0000000000a67805 */ /* 0x000fc4000001ff00 */
[----:B------:R-:W-:Y:S01]  /*0530*/  MOV R248, RZ ;  /* 0x000000ff00f87202 */ /* 0x000fe20000000f00 */
[----:B------:R-:W5:Y:S01]  /*0540*/  LDG.E.128 R60, desc[UR6][R2.64+0x1000] ;  /* 0x00100006023c7981 */ /* 0x000f62000c1e1d00 */
[----:B------:R-:W-:Y:S02]  /*0550*/  CS2R R246, SRZ ;  /* 0x0000000000f67805 */ /* 0x000fe4000001ff00 */
[----:B------:R-:W-:Y:S02]  /*0560*/  CS2R R244, SRZ ;  /* 0x0000000000f47805 */ /* 0x000fe4000001ff00 */
[----:B------:R-:W-:Y:S01]  /*0570*/  CS2R R242, SRZ ;  /* 0x0000000000f27805 */ /* 0x000fe2000001ff00 */
[----:B------:R-:W5:Y:S04]  /*0580*/  LDG.E.128 R56, desc[UR6][R2.64+0x1800] ;  /* 0x0018000602387981 */ /* 0x000f68000c1e1d00 */
[----:B------:R-:W5:Y:S01]  /*0590*/  LDG.E.128 R52, desc[UR6][R2.64+0x2000] ;  /* 0x0020000602347981 */ /* 0x000f62000c1e1d00 */
[----:B0-----:R-:W-:Y:S01]  /*05a0*/  ULEA UR4, UR5, UR4, 0x18 ;  /* 0x0000000405047291 */ /* 0x001fe2000f8ec03f */
[----:B------:R-:W-:-:S02]  /*05b0*/  CS2R R240, SRZ ;  /* 0x0000000000f07805 */ /* 0x000fc4000001ff00 */
[----:B------:R-:W5:Y:S01]  /*05c0*/  LDG.E.128 R48, desc[UR6][R2.64+0x2800] ;  /* 0x0028000602307981 */ /* 0x000f62000c1e1d00 */
[----:B------:R-:W-:Y:S02]  /*05d0*/  CS2R R238, SRZ ;  /* 0x0000000000ee7805 */ /* 0x000fe4000001ff00 */
[----:B------:R-:W-:Y:S02]  /*05e0*/  MOV R233, RZ ;  /* 0x000000ff00e97202 */ /* 0x000fe40000000f00 */
[----:B------:R-:W-:Y:S01]  /*05f0*/  CS2R R228, SRZ ;  /* 0x0000000000e47805 */ /* 0x000fe2000001ff00 */
[----:B------:R-:W5:Y:S01]  /*0600*/  LDG.E.128 R44, desc[UR6][R2.64+0x3000] ;  /* 0x00300006022c7981 */ /* 0x000f62000c1e1d00 */
[----:B------:R-:W-:Y:S02]  /*0610*/  MOV R226, RZ ;  /* 0x000000ff00e27202 */ /* 0x000fe40000000f00 */
        /* <DEDUP_REMOVED lines=8> */
[----:B------:R-:W-:Y:S02]  /*06a0*/  MOV R206, RZ ;  /* 0x000000ff00ce7202 */ /* 0x000fe40000000f00 */
[----:B------:R-:W-:Y:S01]  /*06b0*/  CS2R R204, SRZ ;  /* 0x0000000000cc7805 */ /* 0x000fe2000001ff00 */
[----:B------:R0:W5:Y:S01]  /*06c0*/  LDG.E.128 R32, desc[UR6][R2.64+0x4800] ;  /* 0x0048000602207981 */ /* 0x000162000c1e1d00 */
[----:B------:R-:W-:-:S02]  /*06d0*/  CS2R R202, SRZ ;  /* 0x0000000000ca7805 */ /* 0x000fc4000001ff00 */
[----:B------:R-:W-:Y:S02]  /*06e0*/  MOV R170, RZ ;  /* 0x000000ff00aa7202 */ /* 0x000fe40000000f00 */
        /* <DEDUP_REMOVED lines=20> */
[----:B-1----:R-:W-:-:S07]  /*0830*/  MOV R0, UR4 ;  /* 0x0000000400007c02 */ /* 0x002fce0008000f00 */
.L_x_3784:
[----:B0-----:R-:W0:Y:S01]  /*0840*/  S2R R251, SR_TID.X ;  /* 0x0000000000fb7919 */ /* 0x001e220000002100 */
[----:B------:R-:W1:Y:S01]  /*0850*/  @P0 LDC.64 R112, c[0x0][0x228] ;  /* 0x00008a00ff700b82 */ /* 0x000e620000000a00 */
[----:B------:R-:W2:Y:S07]  /*0860*/  LDL.LU R252, [R1] ;  /* 0x0000000001fc7983 */ /* 0x000eae0000300800 */
[----:B------:R-:W3:Y:S08]  /*0870*/  @P0 LDC.64 R114, c[0x0][0x228] ;  /* 0x00008a00ff720b82 */ /* 0x000ef00000000a00 */
[----:B------:R-:W4:Y:S08]  /*0880*/  @!P0 LDC.64 R176, c[0x0][0x220] ;  /* 0x00008800ffb08b82 */ /* 0x000f300000000a00 */
[----:B------:R-:W4:Y:S01]  /*0890*/  @!P0 LDC.64 R174, c[0x0][0x220] ;  /* 0x00008800ffae8b82 */ /* 0x000f220000000a00 */
[----:B0-----:R-:W-:-:S07]  /*08a0*/  LOP3.LUT R211, R251, 0x7f, RZ, 0xc0, !PT ;  /* 0x0000007ffbd37812 */ /* 0x001fce00078ec0ff */
[----:B------:R-:W0:Y:S01]  /*08b0*/  LDC.64 R180, c[0x0][0x238] ;  /* 0x00008e00ffb47b82 */ /* 0x000e220000000a00 */
[----:B------:R-:W-:-:S07]  /*08c0*/  IMAD R211, R168, 0x500, R211 ;  /* 0x00000500a8d37824 */ /* 0x000fce00078e02d3 */
[----:B------:R-:W0:Y:S01]  /*08d0*/  @!P0 LDC.64 R178, c[0x0][0x230] ;  /* 0x00008c00ffb28b82 */ /* 0x000e220000000a00 */
[----:B------:R-:W-:-:S05]  /*08e0*/  IADD3 R210, R211, 0x80, RZ ;  /* 0x00000080d3d27810 */ /* 0x000fca0007ffe0ff */
[----:B-1----:R-:W-:Y:S01]  /*08f0*/  @P0 IMAD.WIDE.U32 R112, R210, 0x10, R112 ;  /* 0x00000010d2700825 */ /* 0x002fe200078e0070 */
[----:B------:R-:W-:Y:S01]  /*0900*/  @P0 MOV R200, RZ ;  /* 0x000000ff00c80202 */ /* 0x000fe20000000f00 */
[----:B-----5:R-:W-:Y:S01]  /*0910*/  @P0 MUFU.RCP R189, R67 ;  /* 0x0000004300bd0308 */ /* 0x020fe20000001000 */
[----:B------:R-:W1:Y:S02]  /*0920*/  LDC.64 R236, c[0x0][0x268] ;  /* 0x00009a00ffec7b82 */ /* 0x000e640000000a00 */
[----:B------:R3:W2:Y:S01]  /*0930*/  @P0 LDG.E.128 R120, desc[UR6][R112.64] ;  /* 0x0000000670780981 */ /* 0x0006a2000c1e1d00 */
[----:B------:R-:W-:-:S05]  /*0940*/  IADD3 R209, R211, 0x100, RZ ;  /* 0x00000100d3d17810 */ /* 0x000fca0007ffe0ff */
[----:B---3--:R-:W-:Y:S01]  /*0950*/  @P0 IMAD.WIDE.U32 R114, R209, 0x10, R114 ;  /* 0x00000010d1720825 */ /* 0x008fe200078e0072 */
[----:B------:R-:W3:Y:S04]  /*0960*/  @P0 LDC.64 R112, c[0x0][0x228] ;  /* 0x00008a00ff700b82 */ /* 0x000ee80000000a00 */
[----:B------:R4:W2:Y:S01]  /*0970*/  @P0 LDG.E.128 R132, desc[UR6][R114.64] ;  /* 0x0000000672840981 */ /* 0x0008a2000c1e1d00 */
[----:B------:R-:W-:-:S03]  /*0980*/  IADD3 R208, R211, 0x180, RZ ;  /* 0x00000180d3d07810 */ /* 0x000fc60007ffe0ff */
[----:B----4-:R-:W4:Y:S02]  /*0990*/  @P0 LDC.64 R114, c[0x0][0x228] ;  /* 0x00008a00ff720b82 */ /* 0x010f240000000a00 */
[----:B---3--:R-:W-:-:S05]  /*09a0*/  @P0 IMAD.WIDE.U32 R112, R208, 0x10, R112 ;  /* 0x00000010d0700825 */ /* 0x008fca00078e0070 */
[----:B------:R3:W2:Y:S01]  /*09b0*/  @P0 LDG.E.128 R144, desc[UR6][R112.64] ;  /* 0x0000000670900981 */ /* 0x0006a2000c1e1d00 */
[C---:B------:R-:W-:Y:S02]  /*09c0*/  IADD3 R207, R211.reuse, 0x200, RZ ;  /* 0x00000200d3cf7810 */ /* 0x040fe40007ffe0ff */
[----:B------:R-:W-:-:S03]  /*09d0*/  IADD3 R155, R211, 0x280, RZ ;  /* 0x00000280d39b7810 */ /* 0x000fc60007ffe0ff */
[----:B----4-:R-:W-:Y:S01]  /*09e0*/  @P0 IMAD.WIDE.U32 R114, R207, 0x10, R114 ;  /* 0x00000010cf720825 */ /* 0x010fe200078e0072 */
[----:B---3--:R-:W3:Y:S04]  /*09f0*/  @P0 LDC.64 R112, c[0x0][0x228] ;  /* 0x00008a00ff700b82 */ /* 0x008ee80000000a00 */
[----:B------:R4:W2:Y:S04]  /*0a00*/  @P0 LDG.E.128 R148, desc[UR6][R114.64] ;  /* 0x0000000672940981 */ /* 0x0008a8000c1e1d00 */
[----:B----4-:R-:W4:Y:S01]  /*0a10*/  @P0 LDC.64 R114, c[0x0][0x228] ;  /* 0x00008a00ff720b82 */ /* 0x010f220000000a00 */
[----:B---3--:R-:W-:-:S05]  /*0a20*/  @P0 IMAD.WIDE.U32 R112, R155, 0x10, R112 ;  /* 0x000000109b700825 */ /* 0x008fca00078e0070 */
[----:B------:R3:W2:Y:S01]  /*0a30*/  @P0 LDG.E.128 R124, desc[UR6][R112.64] ;  /* 0x00000006707c0981 */ /* 0x0006a2000c1e1d00 */
[C---:B------:R-:W-:Y:S02]  /*0a40*/  IADD3 R154, R211.reuse, 0x300, RZ ;  /* 0x00000300d39a7810 */ /* 0x040fe40007ffe0ff */
[----:B------:R-:W-:-:S03]  /*0a50*/  IADD3 R153, R211, 0x380, RZ ;  /* 0x00000380d3997810 */ /* 0x000fc60007ffe0ff */
[----:B----4-:R-:W-:Y:S01]  /*0a60*/  @P0 IMAD.WIDE.U32 R114, R154, 0x10, R114 ;  /* 0x000000109a720825 */ /* 0x010fe200078e0072 */
[----:B---3--:R-:W3:Y:S04]  /*0a70*/  @P0 LDC.64 R112, c[0x0][0x228] ;  /* 0x00008a00ff700b82 */ /* 0x008ee80000000a00 */
[----:B------:R-:W4:Y:S01]  /*0a80*/  @P0 LDG.E.128 R128, desc[UR6][R114.64] ;  /* 0x0000000672800981 */ /* 0x000f22000c1e1d00 */
[----:B---3--:R-:W-:-:S05]  /*0a90*/  @P0 IMAD.WIDE.U32 R112, R153, 0x10, R112 ;  /* 0x0000001099700825 */ /* 0x008fca00078e0070 */
[----:B------:R3:W4:Y:S01]  /*0aa0*/  @P0 LDG.E.128 R136, desc[UR6][R112.64] ;  /* 0x0000000670880981 */ /* 0x000722000c1e1d00 */
[----:B------:R-:W-:Y:S01]  /*0ab0*/  IADD3 R152, R211, 0x400, RZ ;  /* 0x00000400d3987810 */ /* 0x000fe20007ffe0ff */
[----:B---3--:R-:W3:Y:S01]  /*0ac0*/  @P0 LDC.64 R112, c[0x0][0x228] ;  /* 0x00008a00ff700b82 */ /* 0x008ee20000000a00 */
[----:B------:R-:W-:-:S03]  /*0ad0*/  LOP3.LUT R117, R251, 0x7f, RZ, 0xc0, !PT ;  /* 0x0000007ffb757812 */ /* 0x000fc600078ec0ff */
[----:B---3--:R-:W-:-:S05]  /*0ae0*/  @P0 IMAD.WIDE.U32 R112, R152, 0x10, R112 ;  /* 0x0000001098700825 */ /* 0x008fca00078e0070 */
[----:B------:R3:W4:Y:S01]  /*0af0*/  @P0 LDG.E.128 R140, desc[UR6][R112.64] ;  /* 0x00000006708c0981 */ /* 0x000722000c1e1d00 */
[----:B------:R-:W-:Y:S02]  /*0b00*/  IMAD R172, R168, 0x500, R117 ;  /* 0x00000500a8ac7824 */ /* 0x000fe400078e0275 */
[----:B------:R-:W0:Y:S03]  /*0b10*/  @P0 LDC.64 R116, c[0x0][0x228] ;  /* 0x00008a00ff740b82 */ /* 0x000e260000000a00 */
[----:B------:R-:W-:-:S05]  /*0b20*/  IADD3 R171, R172, 0x480, RZ ;  /* 0x00000480acab7810 */ /* 0x000fca0007ffe0ff */
[----:B---3--:R-:W3:Y:S02]  /*0b30*/  @P0 LDC.64 R112, c[0x0][0x228] ;  /* 0x00008a00ff700b82 */ /* 0x008ee40000000a00 */
[----:B---3--:R-:W-:-:S06]  /*0b40*/  @P0 IMAD.WIDE.U32 R112, R171, 0x10, R112 ;  /* 0x00000010ab700825 */ /* 0x008fcc00078e0070 */
[----:B------:R-:W3:Y:S01]  /*0b50*/  @P0 LDG.E.128 R112, desc[UR6][R112.64] ;  /* 0x0000000670700981 */ /* 0x000ee2000c1e1d00 */
[----:B0-----:R-:W-:-:S04]  /*0b60*/  @P0 LEA R116, P1, R211, R116, 0x4 ;  /* 0x00000074d3740211 */ /* 0x001fc800078220ff */
[----:B------:R-:W-:-:S06]  /*0b70*/  @P0 LEA.HI.X R117, R211, R117, RZ, 0x4, P1 ;  /* 0x00000075d3750211 */ /* 0x000fcc00008f24ff */
[----:B------:R-:W3:Y:S01]  /*0b80*/  @P0 LDG.E.128 R116, desc[UR6][R116.64] ;  /* 0x0000000674740981 */ /* 0x000ee2000c1e1d00 */
[----:B------:R-:W-:-:S04]  /*0b90*/  @!P0 IMAD.WIDE.U32 R176, R210, 0x10, R176 ;  /* 0x00000010d2b08825 */ /* 0x000fc800078e00b0 */
[----:B------:R-:W-:-:S04]  /*0ba0*/  @!P0 IMAD.WIDE.U32 R174, R209, 0x10, R174 ;  /* 0x00000010d1ae8825 */ /* 0x000fc800078e00ae */
[----:B------:R-:W-:-:S05]  /*0bb0*/  @!P0 IMAD.WIDE R178, R168, 0x4, R178 ;  /* 0x00000004a8b28825 */ /* 0x000fca00078e02b2 */
[----:B------:R-:W4:Y:S04]  /*0bc0*/  @!P0 LDG.E R200, desc[UR6][R178.64] ;  /* 0x00000006b2c88981 */ /* 0x000f28000c1e1900 */
[----:B------:R0:W4:Y:S02]  /*0bd0*/  @!P0 LDG.E.128 R120, desc[UR6][R176.64] ;  /* 0x00000006b0788981 */ /* 0x000124000c1e1d00 */
[----:B0-----:R-:W0:Y:S02]  /*0be0*/  @!P0 LDC.64 R176, c[0x0][0x220] ;  /* 0x00008800ffb08b82 */ /* 0x001e240000000a00 */
[----:B------:R1:W3:Y:S02]  /*0bf0*/  @!P0 LDG.E.128 R132, desc[UR6][R174.64] ;  /* 0x00000006ae848981 */ /* 0x0002e4000c1e1d00 */
[----:B-1----:R-:W-:-:S05]  /*0c00*/  IMAD.WIDE R174, R168, 0x4, R180 ;  /* 0x00000004a8ae7825 */ /* 0x002fca00078e02b4 */
[----:B------:R1:W3:Y:S01]  /*0c10*/  LDG.E R169, desc[UR6][R174.64] ;  /* 0x00000006aea97981 */ /* 0x0002e2000c1e1900 */
[----:B0-----:R-:W-:Y:S01]  /*0c20*/  @!P0 IMAD.WIDE.U32 R176, R208, 0x10, R176 ;  /* 0x00000010d0b08825 */ /* 0x001fe200078e00b0 */
[----:B-1----:R-:W0:Y:S04]  /*0c30*/  @!P0 LDC.64 R174, c[0x0][0x220] ;  /* 0x00008800ffae8b82 */ /* 0x002e280000000a00 */
[----:B------:R1:W3:Y:S04]  /*0c40*/  @!P0 LDG.E.128 R144, desc[UR6][R176.64] ;  /* 0x00000006b0908981 */ /* 0x0002e8000c1e1d00 */
[----:B-1----:R-:W1:Y:S01]  /*0c50*/  @!P0 LDC.64 R176, c[0x0][0x220] ;  /* 0x00008800ffb08b82 */ /* 0x002e620000000a00 */
[----:B0-----:R-:W-:-:S05]  /*0c60*/  @!P0 IMAD.WIDE.U32 R174, R207, 0x10, R174 ;  /* 0x00000010cfae8825 */ /* 0x001fca00078e00ae */
[----:B------:R0:W3:Y:S01]  /*0c70*/  @!P0 LDG.E.128 R148, desc[UR6][R174.64] ;  /* 0x00000006ae948981 */ /* 0x0000e2000c1e1d00 */
[----:B-1----:R-:W-:Y:S01]  /*0c80*/  @!P0 IMAD.WIDE.U32 R176, R155, 0x10, R176 ;  /* 0x000000109bb08825 */ /* 0x002fe200078e00b0 */
[----:B0-----:R-:W0:Y:S04]  /*0c90*/  @!P0 LDC.64 R174, c[0x0][0x220] ;  /* 0x00008800ffae8b82 */ /* 0x001e280000000a00 */
        /* <DEDUP_REMOVED lines=12> */
[----:B------:R-:W3:Y:S01]  /*0d60*/  @!P0 LDG.E.128 R112, desc[UR6][R176.64] ;  /* 0x00000006b0708981 */ /* 0x000ee2000c1e1d00 */
[----:B0-----:R-:W-:-:S04]  /*0d70*/  @!P0 LEA R174, P1, R211, R174, 0x4 ;  /* 0x000000aed3ae8211 */ /* 0x001fc800078220ff */
[----:B------:R-:W-:-:S05]  /*0d80*/  @!P0 LEA.HI.X R175, R211, R175, RZ, 0x4, P1 ;  /* 0x000000afd3af8211 */ /* 0x000fca00008f24ff */
[----:B------:R0:W3:Y:S01]  /*0d90*/  @!P0 LDG.E.128 R116, desc[UR6][R174.64] ;  /* 0x00000006ae748981 */ /* 0x0000e2000c1e1d00 */
[----:B------:R-:W1:Y:S08]  /*0da0*/  @P0 MUFU.RCP R179, R64 ;  /* 0x0000004000b30308 */ /* 0x000e700000001000 */
[----:B------:R-:W0:Y:S01]  /*0db0*/  @P0 MUFU.RCP R178, R65 ;  /* 0x0000004100b20308 */ /* 0x000e220000001000 */
[----:B------:R-:W-:-:S07]  /*0dc0*/  LOP3.LUT P1, RZ, R173, 0xff, RZ, 0xc0, !PT ;  /* 0x000000ffadff7812 */ /* 0x000fce000782c0ff */
[----:B------:R-:W0:Y:S08]  /*0dd0*/  @P0 MUFU.RCP R180, R66 ;  /* 0x0000004200b40308 */ /* 0x000e300000001000 */
[----:B------:R-:W3:Y:S08]  /*0de0*/  @P0 MUFU.RCP R181, R56 ;  /* 0x0000003800b50308 */ /* 0x000ef00000001000 */
[----:B------:R-:W3:Y:S08]  /*0df0*/  @P0 MUFU.RCP R182, R57 ;  /* 0x0000003900b60308 */ /* 0x000ef00000001000 */
[----:B------:R-:W3:Y:S08]  /*0e00*/  @P0 MUFU.RCP R183, R58 ;  /* 0x0000003a00b70308 */ /* 0x000ef00000001000 */
[----:B------:R-:W3:Y:S08]  /*0e10*/  @P0 MUFU.RCP R191, R60 ;  /* 0x0000003c00bf0308 */ /* 0x000ef00000001000 */
[----:B------:R-:W3:Y:S08]  /*0e20*/  @P0 MUFU.RCP R184, R59 ;  /* 0x0000003b00b80308 */ /* 0x000ef00000001000 */
[----:B------:R-:W-:Y:S08]  /*0e30*/  @P0 MUFU.RCP R185, R52 ;  /* 0x0000003400b90308 */ /* 0x000ff00000001000 */
[----:B------:R-:W-:Y:S08]  /*0e40*/  @P0 MUFU.RCP R187, R54 ;  /* 0x0000003600bb0308 */ /* 0x000ff00000001000 */
[----:B------:R-:W3:Y:S01]  /*0e50*/  @P0 MUFU.RCP R192, R61 ;  /* 0x0000003d00c00308 */ /* 0x000ee20000001000 */
[----:B--2---:R-:W-:Y:S01]  /*0e60*/  @P0 FADD.FTZ R174, -R104, R120 ;  /* 0x0000007868ae0221 */ /* 0x004fe20000010100 */
[----:B----4-:R-:W-:Y:S01]  /*0e70*/  @!P0 FADD.FTZ R120, R120, -R200 ;  /* 0x800000c878788221 */ /* 0x010fe20000010000 */
[----:B------:R-:W-:-:S02]  /*0e80*/  @P0 FADD.FTZ R175, -R105, R121 ;  /* 0x0000007969af0221 */ /* 0x000fc40000010100 */
[----:B-1----:R-:W-:Y:S01]  /*0e90*/  @P0 FMUL.FTZ R173, R174, R179 ;  /* 0x000000b3aead0220 */ /* 0x002fe20000410000 */
[----:B------:R-:W-:Y:S01]  /*0ea0*/  @P0 FADD.FTZ R176, -R107, R123 ;  /* 0x0000007b6bb00221 */ /* 0x000fe20000010100 */
[----:B0-----:R-:W-:Y:S01]  /*0eb0*/  @P0 FMUL.FTZ R174, R175, R178 ;  /* 0x000000b2afae0220 */ /* 0x001fe20000410000 */
[----:B------:R-:W-:Y:S01]  /*0ec0*/  @P0 FADD.FTZ R175, -R106, R122 ;  /* 0x0000007a6aaf0221 */ /* 0x000fe20000010100 */
[----:B------:R-:W-:Y:S01]  /*0ed0*/  @!P0 FADD.FTZ R122, R122, -R200 ;  /* 0x800000c87a7a8221 */ /* 0x000fe20000010000 */
[----:B------:R-:W0:Y:S01]  /*0ee0*/  @P0 MUFU.RCP R186, R53 ;  /* 0x0000003500ba0308 */ /* 0x000e220000001000 */
[----:B------:R-:W-:Y:S01]  /*0ef0*/  @P0 FMUL.FTZ R176, R176, R189 ;  /* 0x000000bdb0b00220 */ /* 0x000fe20000410000 */
[----:B------:R-:W-:Y:S01]  /*0f00*/  @P0 FMUL.FTZ R175, R175, R180 ;  /* 0x000000b4afaf0220 */ /* 0x000fe20000410000 */
[----:B------:R-:W-:-:S05]  /*0f10*/  @P0 FADD.FTZ R178, -R100, R132 ;  /* 0x0000008464b20221 */ /* 0x000fca0000010100 */
[----:B------:R-:W1:Y:S01]  /*0f20*/  @P0 MUFU.RCP R189, R49 ;  /* 0x0000003100bd0308 */ /* 0x000e620000001000 */
[----:B---3--:R-:W-:Y:S01]  /*0f30*/  @!P0 FMUL.FTZ R173, R169, R120 ;  /* 0x00000078a9ad8220 */ /* 0x008fe20000410000 */
[----:B------:R-:W-:-:S04]  /*0f40*/  @!P0 FADD.FTZ R120, R121, -R200 ;  /* 0x800000c879788221 */ /* 0x000fc80000010000 */
[C---:B------:R-:W-:Y:S02]  /*0f50*/  @!P0 FMUL.FTZ R174, R169.reuse, R120 ;  /* 0x00000078a9ae8220 */ /* 0x040fe40000410000 */
[----:B------:R-:W2:Y:S01]  /*0f60*/  @P0 MUFU.RCP R194, R62 ;  /* 0x0000003e00c20308 */ /* 0x000ea20000001000 */
[----:B------:R-:W-:Y:S01]  /*0f70*/  @!P0 FMUL.FTZ R175, R169, R122 ;  /* 0x0000007aa9af8220 */ /* 0x000fe20000410000 */
[----:B------:R-:W-:Y:S01]  /*0f80*/  @P0 FADD.FTZ R120, -R96, R144 ;  /* 0x0000009060780221 */ /* 0x000fe20000010100 */
[----:B------:R-:W-:-:S05]  /*0f90*/  @P0 FADD.FTZ R121, -R97, R145 ;  /* 0x0000009161790221 */ /* 0x000fca0000010100 */
[----:B------:R-:W3:Y:S01]  /*0fa0*/  @P0 MUFU.RCP R193, R63 ;  /* 0x0000003f00c10308 */ /* 0x000ee20000001000 */
[----:B------:R-:W-:Y:S01]  /*0fb0*/  @P0 FMUL.FTZ R181, R120, R181 ;  /* 0x000000b578b50220 */ /* 0x000fe20000410000 */
[----:B------:R-:W-:Y:S01]  /*0fc0*/  @!P0 FADD.FTZ R120, R123, -R200 ;  /* 0x800000c87b788221 */ /* 0x000fe20000010000 */
[----:B------:R-:W-:Y:S01]  /*0fd0*/  @P0 FADD.FTZ R122, -R98, R146 ;  /* 0x00000092627a0221 */ /* 0x000fe20000010100 */
[----:B------:R-:W-:-:S04]  /*0fe0*/  @P0 FMUL.FTZ R182, R121, R182 ;  /* 0x000000b679b60220 */ /* 0x000fc80000410000 */
[----:B------:R-:W4:Y:S01]  /*0ff0*/  @P0 MUFU.RCP R188, R55 ;  /* 0x0000003700bc0308 */ /* 0x000f220000001000 */
[----:B------:R-:W-:Y:S01]  /*1000*/  @!P0 FMUL.FTZ R176, R169, R120 ;  /* 0x00000078a9b08220 */ /* 0x000fe20000410000 */
[----:B------:R-:W-:Y:S01]  /*1010*/  @P0 FMUL.FTZ R183, R122, R183 ;  /* 0x000000b77ab70220 */ /* 0x000fe20000410000 */
[----:B------:R-:W-:Y:S01]  /*1020*/  @P0 FADD.FTZ R121, -R99, R147 ;  /* 0x0000009363790221 */ /* 0x000fe20000010100 */
[----:B------:R-:W-:Y:S01]  /*1030*/  @P0 FMUL.FTZ R178, R178, R191 ;  /* 0x000000bfb2b20220 */ /* 0x000fe20000410000 */
[----:B------:R-:W-:-:S03]  /*1040*/  @P0 FADD.FTZ R177, -R101, R133 ;  /* 0x0000008565b10221 */ /* 0x000fc60000010100 */
[----:B------:R-:W4:Y:S01]  /*1050*/  @P0 MUFU.RCP R190, R48 ;  /* 0x0000003000be0308 */ /* 0x000f220000001000 */
[----:B------:R-:W-:Y:S01]  /*1060*/  @P0 FMUL.FTZ R184, R121, R184 ;  /* 0x000000b879b80220 */ /* 0x000fe20000410000 */
[----:B------:R-:W-:Y:S01]  /*1070*/  @P0 FMUL.FTZ R177, R177, R192 ;  /* 0x000000c0b1b10220 */ /* 0x000fe20000410000 */
[----:B------:R-:W-:Y:S01]  /*1080*/  @P0 FADD.FTZ R120, -R92, R148 ;  /* 0x000000945c780221 */ /* 0x000fe20000010100 */
[----:B------:R-:W-:-:S04]  /*1090*/  @P0 FADD.FTZ R122, -R94, R150 ;  /* 0x000000965e7a0221 */ /* 0x000fc80000010100 */
[----:B------:R-:W4:Y:S01]  /*10a0*/  @P0 MUFU.RCP R191, R51 ;  /* 0x0000003300bf0308 */ /* 0x000f220000001000 */
[----:B------:R-:W-:Y:S01]  /*10b0*/  @P0 FADD.FTZ R121, -R93, R149 ;  /* 0x000000955d790221 */ /* 0x000fe20000010100 */
[----:B------:R-:W-:Y:S01]  /*10c0*/  @P0 FMUL.FTZ R185, R120, R185 ;  /* 0x000000b978b90220 */ /* 0x000fe20000410000 */
[----:B------:R-:W-:Y:S01]  /*10d0*/  @!P0 FADD.FTZ R120, R133, -R200 ;  /* 0x800000c885788221 */ /* 0x000fe20000010000 */
[----:B------:R-:W-:Y:S01]  /*10e0*/  @P0 FMUL.FTZ R187, R122, R187 ;  /* 0x000000bb7abb0220 */ /* 0x000fe20000410000 */
[----:B------:R-:W-:Y:S01]  /*10f0*/  @P0 FADD.FTZ R179, -R102, R134 ;  /* 0x0000008666b30221 */ /* 0x000fe20000010100 */
[----:B------:R-:W-:Y:S02]  /*1100*/  @P0 FADD.FTZ R180, -R103, R135 ;  /* 0x0000008767b40221 */ /* 0x000fe40000010100 */
[----:B------:R-:W4:Y:S01]  /*1110*/  @P0 MUFU.RCP R192, R50 ;  /* 0x0000003200c00308 */ /* 0x000f220000001000 */
[----:B------:R-:W-:Y:S01]  /*1120*/  @P0 FADD.FTZ R122, -R89, R125 ;  /* 0x0000007d597a0221 */ /* 0x000fe20000010100 */
[----:B0-----:R-:W-:Y:S01]  /*1130*/  @P0 FMUL.FTZ R186, R121, R186 ;  /* 0x000000ba79ba0220 */ /* 0x001fe20000410000 */
[----:B------:R-:W-:Y:S01]  /*1140*/  @!P0 FMUL.FTZ R177, R169, R120 ;  /* 0x00000078a9b18220 */ /* 0x000fe20000410000 */
[----:B------:R-:W-:Y:S01]  /*1150*/  @P0 FADD.FTZ R121, -R95, R151 ;  /* 0x000000975f790221 */ /* 0x000fe20000010100 */
[--C-:B------:R-:W-:Y:S01]  /*1160*/  @!P0 FADD.FTZ R120, R135, -R200.reuse ;  /* 0x800000c887788221 */ /* 0x100fe20000010000 */
[----:B-1----:R-:W-:Y:S01]  /*1170*/  @P0 FMUL.FTZ R189, R122, R189 ;  /* 0x000000bd7abd0220 */ /* 0x002fe20000410000 */
[----:B--2---:R-:W-:Y:S01]  /*1180*/  @P0 FMUL.FTZ R179, R179, R194 ;  /* 0x000000c2b3b30220 */ /* 0x004fe20000410000 */
[----:B------:R-:W-:Y:S01]  /*1190*/  @!P0 FADD.FTZ R122, R147, -R200 ;  /* 0x800000c8937a8221 */ /* 0x000fe20000010000 */
[----:B------:R-:W0:Y:S01]  /*11a0*/  @P0 MUFU.RCP R194, R45 ;  /* 0x0000002d00c20308 */ /* 0x000e220000001000 */
[----:B---3--:R-:W-:Y:S01]  /*11b0*/  @P0 FMUL.FTZ R180, R180, R193 ;  /* 0x000000c1b4b40220 */ /* 0x008fe20000410000 */
[----:B----4-:R-:W-:Y:S01]  /*11c0*/  @P0 FMUL.FTZ R188, R121, R188 ;  /* 0x000000bc79bc0220 */ /* 0x010fe20000410000 */
[----:B------:R-:W-:Y:S01]  /*11d0*/  @!P0 FMUL.FTZ R180, R169, R120 ;  /* 0x00000078a9b48220 */ /* 0x000fe20000410000 */
[----:B------:R-:W-:Y:S01]  /*11e0*/  @P0 FADD.FTZ R121, -R88, R124 ;  /* 0x0000007c58790221 */ /* 0x000fe20000010100 */
[----:B------:R-:W-:-:S03]  /*11f0*/  @P0 FADD.FTZ R120, -R91, R127 ;  /* 0x0000007f5b780221 */ /* 0x000fc60000010100 */
[----:B------:R-:W1:Y:S01]  /*1200*/  @P0 MUFU.RCP R195, R46 ;  /* 0x0000002e00c30308 */ /* 0x000e620000001000 */
[----:B------:R-:W-:Y:S01]  /*1210*/  @!P0 FMUL.FTZ R184, R169, R122 ;  /* 0x0000007aa9b88220 */ /* 0x000fe20000410000 */
[----:B------:R-:W-:Y:S01]  /*1220*/  @P0 FMUL.FTZ R190, R121, R190 ;  /* 0x000000be79be0220 */ /* 0x000fe20000410000 */
[----:B------:R-:W-:Y:S01]  /*1230*/  @P0 FMUL.FTZ R191, R120, R191 ;  /* 0x000000bf78bf0220 */ /* 0x000fe20000410000 */
[----:B------:R-:W-:Y:S01]  /*1240*/  @P0 FADD.FTZ R121, -R90, R126 ;  /* 0x0000007e5a790221 */ /* 0x000fe20000010100 */
[----:B------:R-:W-:-:S03]  /*1250*/  @!P0 FADD.FTZ R120, R145, -R200 ;  /* 0x800000c891788221 */ /* 0x000fc60000010000 */
[----:B------:R-:W2:Y:S01]  /*1260*/  @P0 MUFU.RCP R196, R47 ;  /* 0x0000002f00c40308 */ /* 0x000ea20000001000 */
[----:B------:R-:W-:-:S07]  /*1270*/  @P0 FMUL.FTZ R192, R121, R192 ;  /* 0x000000c079c00220 */ /* 0x000fce0000410000 */
[----:B------:R-:W3:Y:S01]  /*1280*/  @P0 MUFU.RCP R197, R40 ;  /* 0x0000002800c50308 */ /* 0x000ee20000001000 */
[----:B------:R-:W-:-:S07]  /*1290*/  @!P0 FMUL.FTZ R182, R169, R120 ;  /* 0x00000078a9b68220 */ /* 0x000fce0000410000 */
[----:B------:R-:W4:Y:S01]  /*12a0*/  @P0 MUFU.RCP R122, R42 ;  /* 0x0000002a007a0308 */ /* 0x000f220000001000 */
[----:B------:R-:W-:Y:S01]  /*12b0*/  @P0 FADD.FTZ R121, -R85, R129 ;  /* 0x0000008155790221 */ /* 0x000fe20000010100 */
[----:B------:R-:W-:-:S06]  /*12c0*/  @P0 FADD.FTZ R120, -R86, R130 ;  /* 0x0000008256780221 */ /* 0x000fcc0000010100 */
[----:B------:R-:W4:Y:S01]  /*12d0*/  @P0 MUFU.RCP R123, R41 ;  /* 0x00000029007b0308 */ /* 0x000f220000001000 */
[----:B0-----:R-:W-:Y:S01]  /*12e0*/  @P0 FMUL.FTZ R194, R121, R194 ;  /* 0x000000c279c20220 */ /* 0x001fe20000410000 */
[----:B-1----:R-:W-:Y:S01]  /*12f0*/  @P0 FMUL.FTZ R195, R120, R195 ;  /* 0x000000c378c30220 */ /* 0x002fe20000410000 */
[----:B------:R-:W-:Y:S01]  /*1300*/  @P0 FADD.FTZ R121, -R87, R131 ;  /* 0x0000008357790221 */ /* 0x000fe20000010100 */
[----:B------:R-:W-:Y:S01]  /*1310*/  @P0 FADD.FTZ R120, -R80, R136 ;  /* 0x0000008850780221 */ /* 0x000fe20000010100 */
[----:B------:R-:W-:Y:S02]  /*1320*/  @P0 FADD.FTZ R199, -R82, R138 ;  /* 0x0000008a52c70221 */ /* 0x000fe40000010100 */
[----:B--2---:R-:W-:Y:S01]  /*1330*/  @P0 FMUL.FTZ R196, R121, R196 ;  /* 0x000000c479c40220 */ /* 0x004fe20000410000 */
[----:B---3--:R-:W-:Y:S01]  /*1340*/  @P0 FMUL.FTZ R197, R120, R197 ;  /* 0x000000c578c50220 */ /* 0x008fe20000410000 */
[----:B----4-:R-:W-:Y:S01]  /*1350*/  @P0 FMUL.FTZ R199, R199, R122 ;  /* 0x0000007ac7c70220 */ /* 0x010fe20000410000 */
[----:B------:R-:W-:Y:S01]  /*1360*/  @!P0 FADD.FTZ R122, R149, -R200 ;  /* 0x800000c8957a8221 */ /* 0x000fe20000010000 */
[----:B------:R-:W-:-:S04]  /*1370*/  IMAD.WIDE.U32 R120, R211, 0x10, R236 ;  /* 0x00000010d3787825 */ /* 0x000fc800078e00ec */
[----:B------:R-:W-:Y:S01]  /*1380*/  @P0 FADD.FTZ R198, -R81, R137 ;  /* 0x0000008951c60221 */ /* 0x000fe20000010100 */
[----:B------:R-:W-:-:S03]  /*1390*/  @!P0 FMUL.FTZ R186, R169, R122 ;  /* 0x0000007aa9ba8220 */ /* 0x000fc60000410000 */
[----:B------:R-:W-:Y:S02]  /*13a0*/  @P0 FMUL.FTZ R198, R198, R123 ;  /* 0x0000007bc6c60220 */ /* 0x000fe40000410000 */
[----:B------:R-:W2:Y:S01]  /*13b0*/  LDG.E.128 R120, desc[UR6][R120.64] ;  /* 0x0000000678787981 */ /* 0x000ea2000c1e1d00 */
[----:B------:R-:W0:Y:S01]  /*13c0*/  @P0 MUFU.RCP R193, R44 ;  /* 0x0000002c00c10308 */ /* 0x000e220000001000 */
[--C-:B------:R-:W-:Y:S01]  /*13d0*/  @!P0 FADD.FTZ R134, R134, -R200.reuse ;  /* 0x800000c886868221 */ /* 0x100fe20000010000 */
[--C-:B------:R-:W-:Y:S01]  /*13e0*/  @!P0 FADD.FTZ R124, R124, -R200.reuse ;  /* 0x800000c87c7c8221 */ /* 0x100fe20000010000 */
[--C-:B------:R-:W-:Y:S02]  /*13f0*/  @!P0 FADD.FTZ R132, R132, -R200.reuse ;  /* 0x800000c884848221 */ /* 0x100fe40000010000 */
[----:B------:R-:W-:Y:S01]  /*1400*/  @!P0 FMUL.FTZ R179, R169, R134 ;  /* 0x00000086a9b38220 */ /* 0x000fe20000410000 */
[--C-:B------:R-:W-:Y:S01]  /*1410*/  @!P0 FADD.FTZ R134, R125, -R200.reuse ;  /* 0x800000c87d868221 */ /* 0x100fe20000010000 */
[----:B------:R-:W-:Y:S01]  /*1420*/  @!P0 FMUL.FTZ R190, R169, R124 ;  /* 0x0000007ca9be8220 */ /* 0x000fe20000410000 */
[--C-:B------:R-:W-:Y:S01]  /*1430*/  @!P0 FADD.FTZ R144, R144, -R200.reuse ;  /* 0x800000c890908221 */ /* 0x100fe20000010000 */
[----:B------:R-:W-:Y:S01]  /*1440*/  @!P0 FADD.FTZ R126, R126, -R200 ;  /* 0x800000c87e7e8221 */ /* 0x000fe20000010000 */
[----:B------:R-:W-:-:S04]  /*1450*/  IMAD.WIDE.U32 R124, R210, 0x10, R236 ;  /* 0x00000010d27c7825 */ /* 0x000fc800078e00ec */
[----:B------:R-:W-:Y:S01]  /*1460*/  @!P0 FMUL.FTZ R178, R169, R132 ;  /* 0x00000084a9b28220 */ /* 0x000fe20000410000 */
[----:B------:R-:W-:Y:S01]  /*1470*/  @P0 FADD.FTZ R132, -R84, R128 ;  /* 0x0000008054840221 */ /* 0x000fe20000010100 */
[----:B------:R-:W-:Y:S01]  /*1480*/  @!P0 FMUL.FTZ R181, R169, R144 ;  /* 0x00000090a9b58220 */ /* 0x000fe20000410000 */
[--C-:B------:R-:W-:Y:S01]  /*1490*/  @!P0 FADD.FTZ R144, R127, -R200.reuse ;  /* 0x800000c87f908221 */ /* 0x100fe20000010000 */
[----:B------:R-:W-:Y:S02]  /*14a0*/  @!P0 FMUL.FTZ R192, R169, R126 ;  /* 0x0000007ea9c08220 */ /* 0x000fe40000410000 */
[----:B------:R-:W3:Y:S01]  /*14b0*/  LDG.E.128 R124, desc[UR6][R124.64] ;  /* 0x000000067c7c7981 */ /* 0x000ee2000c1e1d00 */
[----:B0-----:R-:W-:Y:S01]  /*14c0*/  @P0 FMUL.FTZ R193, R132, R193 ;  /* 0x000000c184c10220 */ /* 0x001fe20000410000 */
[--C-:B------:R-:W-:Y:S01]  /*14d0*/  @!P0 FADD.FTZ R132, R151, -R200.reuse ;  /* 0x800000c897848221 */ /* 0x100fe20000010000 */
[----:B------:R-:W-:Y:S01]  /*14e0*/  @!P0 FADD.FTZ R128, R128, -R200 ;  /* 0x800000c880808221 */ /* 0x000fe20000010000 */
[----:B------:R-:W-:-:S02]  /*14f0*/  @!P0 FMUL.FTZ R191, R169, R144 ;  /* 0x00000090a9bf8220 */ /* 0x000fc40000410000 */
[----:B------:R-:W-:Y:S01]  /*1500*/  @!P0 FMUL.FTZ R188, R169, R132 ;  /* 0x00000084a9bc8220 */ /* 0x000fe20000410000 */
[--C-:B------:R-:W-:Y:S01]  /*1510*/  @!P0 FADD.FTZ R144, R129, -R200.reuse ;  /* 0x800000c881908221 */ /* 0x100fe20000010000 */
[----:B------:R-:W0:Y:S01]  /*1520*/  @P0 MUFU.RCP R132, R43 ;  /* 0x0000002b00840308 */ /* 0x000e220000001000 */
[----:B------:R-:W-:Y:S01]  /*1530*/  @!P0 FMUL.FTZ R193, R169, R128 ;  /* 0x00000080a9c18220 */ /* 0x000fe20000410000 */
[--C-:B------:R-:W-:Y:S01]  /*1540*/  @!P0 FADD.FTZ R146, R146, -R200.reuse ;  /* 0x800000c892928221 */ /* 0x100fe20000010000 */
[----:B------:R-:W-:Y:S01]  /*1550*/  @!P0 FADD.FTZ R130, R130, -R200 ;  /* 0x800000c882828221 */ /* 0x000fe20000010000 */
[----:B------:R-:W-:-:S04]  /*1560*/  IMAD.WIDE.U32 R128, R209, 0x10, R236 ;  /* 0x00000010d1807825 */ /* 0x000fc800078e00ec */
[C---:B------:R-:W-:Y:S01]  /*1570*/  @!P0 FMUL.FTZ R189, R169.reuse, R134 ;  /* 0x00000086a9bd8220 */ /* 0x040fe20000410000 */
[----:B------:R-:W-:Y:S01]  /*1580*/  @!P0 FMUL.FTZ R183, R169, R146 ;  /* 0x00000092a9b78220 */ /* 0x000fe20000410000 */
[----:B------:R-:W-:Y:S01]  /*1590*/  @!P0 FADD.FTZ R146, R131, -R200 ;  /* 0x800000c883928221 */ /* 0x000fe20000010000 */
[----:B------:R-:W1:Y:S01]  /*15a0*/  @P0 MUFU.RCP R134, R36 ;  /* 0x0000002400860308 */ /* 0x000e620000001000 */
[----:B------:R-:W-:Y:S02]  /*15b0*/  @!P0 FMUL.FTZ R195, R169, R130 ;  /* 0x00000082a9c38220 */ /* 0x000fe40000410000 */
[----:B------:R-:W4:Y:S01]  /*15c0*/  LDG.E.128 R128, desc[UR6][R128.64] ;  /* 0x0000000680807981 */ /* 0x000f22000c1e1d00 */
[----:B------:R-:W-:Y:S01]  /*15d0*/  @P0 FADD.FTZ R209, -R83, R139 ;  /* 0x0000008b53d10221 */ /* 0x000fe20000010100 */
[----:B------:R-:W-:Y:S01]  /*15e0*/  @!P0 FMUL.FTZ R194, R169, R144 ;  /* 0x00000090a9c28220 */ /* 0x000fe20000410000 */
[----:B------:R-:W-:Y:S01]  /*15f0*/  @P0 FADD.FTZ R135, -R76, R140 ;  /* 0x0000008c4c870221 */ /* 0x000fe20000010100 */
[----:B------:R-:W-:Y:S01]  /*1600*/  @!P0 FADD.FTZ R144, R137, -R200 ;  /* 0x800000c889908221 */ /* 0x000fe20000010000 */
[----:B0-----:R-:W-:Y:S01]  /*1610*/  @P0 FMUL.FTZ R209, R209, R132 ;  /* 0x00000084d1d10220 */ /* 0x001fe20000410000 */
[----:B------:R-:W-:Y:S01]  /*1620*/  IMAD.WIDE.U32 R132, R208, 0x10, R236 ;  /* 0x00000010d0847825 */ /* 0x000fe200078e00ec */
[----:B------:R-:W0:Y:S03]  /*1630*/  @P0 MUFU.RCP R145, R37 ;  /* 0x0000002500910308 */ /* 0x000e260000001000 */
[--C-:B------:R-:W-:Y:S01]  /*1640*/  @!P0 FADD.FTZ R140, R140, -R200.reuse ;  /* 0x800000c88c8c8221 */ /* 0x100fe20000010000 */
[----:B------:R-:W-:Y:S01]  /*1650*/  @!P0 FADD.FTZ R136, R136, -R200 ;  /* 0x800000c888888221 */ /* 0x000fe20000010000 */
[----:B------:R-:W-:Y:S01]  /*1660*/  @!P0 FMUL.FTZ R198, R169, R144 ;  /* 0x00000090a9c68220 */ /* 0x000fe20000410000 */
[----:B-1----:R-:W-:-:S02]  /*1670*/  @P0 FMUL.FTZ R208, R135, R134 ;  /* 0x0000008687d00220 */ /* 0x002fc40000410000 */
[----:B------:R-:W4:Y:S01]  /*1680*/  LDG.E.128 R132, desc[UR6][R132.64] ;  /* 0x0000000684847981 */ /* 0x000f22000c1e1d00 */
[----:B------:R-:W1:Y:S01]  /*1690*/  @P0 MUFU.RCP R144, R38 ;  /* 0x0000002600900308 */ /* 0x000e620000001000 */
[C---:B------:R-:W-:Y:S01]  /*16a0*/  @!P0 FMUL.FTZ R208, R169.reuse, R140 ;  /* 0x0000008ca9d08220 */ /* 0x040fe20000410000 */
[----:B------:R-:W-:Y:S01]  /*16b0*/  @!P0 FMUL.FTZ R197, R169, R136 ;  /* 0x00000088a9c58220 */ /* 0x000fe20000410000 */
[--C-:B------:R-:W-:Y:S01]  /*16c0*/  @!P0 FADD.FTZ R138, R138, -R200.reuse ;  /* 0x800000c88a8a8221 */ /* 0x100fe20000010000 */
[----:B------:R-:W-:-:S04]  /*16d0*/  @!P0 FADD.FTZ R136, R139, -R200 ;  /* 0x800000c88b888221 */ /* 0x000fc80000010000 */
[----:B------:R-:W1:Y:S01]  /*16e0*/  @P0 MUFU.RCP R140, R39 ;  /* 0x00000027008c0308 */ /* 0x000e620000001000 */
[C---:B------:R-:W-:Y:S01]  /*16f0*/  @!P0 FMUL.FTZ R199, R169.reuse, R138 ;  /* 0x0000008aa9c78220 */ /* 0x040fe20000410000 */
[----:B------:R-:W-:Y:S01]  /*1700*/  @!P0 FMUL.FTZ R209, R169, R136 ;  /* 0x00000088a9d18220 */ /* 0x000fe20000410000 */
[----:B------:R-:W-:Y:S01]  /*1710*/  @P0 FADD.FTZ R210, -R77, R141 ;  /* 0x0000008d4dd20221 */ /* 0x000fe20000010100 */
[----:B------:R-:W-:Y:S01]  /*1720*/  @!P0 FADD.FTZ R138, R141, -R200 ;  /* 0x800000c88d8a8221 */ /* 0x000fe20000010000 */
[----:B------:R-:W-:-:S04]  /*1730*/  IMAD.WIDE.U32 R136, R207, 0x10, R236 ;  /* 0x00000010cf887825 */ /* 0x000fc800078e00ec */
[----:B------:R-:W-:Y:S01]  /*1740*/  @P0 FADD.FTZ R207, -R78, R142 ;  /* 0x0000008e4ecf0221 */ /* 0x000fe20000010100 */
[----:B0-----:R-:W-:Y:S01]  /*1750*/  @P0 FMUL.FTZ R210, R210, R145 ;  /* 0x00000091d2d20220 */ /* 0x001fe20000410000 */
[----:B------:R-:W-:Y:S01]  /*1760*/  @!P0 FMUL.FTZ R210, R169, R138 ;  /* 0x0000008aa9d28220 */ /* 0x000fe20000410000 */
[----:B------:R-:W-:Y:S01]  /*1770*/  @P0 FADD.FTZ R211, -R79, R143 ;  /* 0x0000008f4fd30221 */ /* 0x000fe20000010100 */
[----:B------:R-:W4:Y:S01]  /*1780*/  LDG.E.128 R136, desc[UR6][R136.64] ;  /* 0x0000000688887981 */ /* 0x000f22000c1e1d00 */
[----:B-1----:R-:W-:Y:S02]  /*1790*/  @P0 FMUL.FTZ R207, R207, R144 ;  /* 0x00000090cfcf0220 */ /* 0x002fe40000410000 */
[----:B------:R-:W0:Y:S01]  /*17a0*/  @P0 MUFU.RCP R144, R32 ;  /* 0x0000002000900308 */ /* 0x000e220000001000 */
[----:B------:R-:W-:Y:S01]  /*17b0*/  @!P0 FMUL.FTZ R196, R169, R146 ;  /* 0x00000092a9c48220 */ /* 0x000fe20000410000 */
[----:B------:R-:W-:Y:S01]  /*17c0*/  @P0 FMUL.FTZ R211, R211, R140 ;  /* 0x0000008cd3d30220 */ /* 0x000fe20000410000 */
[--C-:B------:R-:W-:Y:S01]  /*17d0*/  @!P0 FADD.FTZ R140, R143, -R200.reuse ;  /* 0x800000c88f8c8221 */ /* 0x100fe20000010000 */
[----:B------:R-:W-:-:S04]  /*17e0*/  @!P0 FADD.FTZ R142, R142, -R200 ;  /* 0x800000c88e8e8221 */ /* 0x000fc80000010000 */
[----:B------:R-:W1:Y:S01]  /*17f0*/  @P0 MUFU.RCP R146, R33 ;  /* 0x0000002100920308 */ /* 0x000e620000001000 */
[----:B------:R-:W-:Y:S01]  /*1800*/  @!P0 FMUL.FTZ R211, R169, R140 ;  /* 0x0000008ca9d38220 */ /* 0x000fe20000410000 */
[----:B------:R-:W-:-:S04]  /*1810*/  IMAD.WIDE.U32 R140, R155, 0x10, R236 ;  /* 0x000000109b8c7825 */ /* 0x000fc800078e00ec */
[----:B------:R-:W-:Y:S01]  /*1820*/  @!P0 FMUL.FTZ R207, R169, R142 ;  /* 0x0000008ea9cf8220 */ /* 0x000fe20000410000 */
[----:B------:R-:W-:Y:S01]  /*1830*/  @P0 FADD.FTZ R225, -R72, R112 ;  /* 0x0000007048e10221 */ /* 0x000fe20000010100 */
[----:B------:R-:W-:Y:S01]  /*1840*/  @!P0 FADD.FTZ R148, R148, -R200 ;  /* 0x800000c894948221 */ /* 0x000fe20000010000 */
[----:B------:R-:W4:Y:S02]  /*1850*/  LDG.E.128 R140, desc[UR6][R140.64] ;  /* 0x000000068c8c7981 */ /* 0x000f24000c1e1d00 */
[----:B0-----:R-:W-:Y:S01]  /*1860*/  @P0 FMUL.FTZ R225, R225, R144 ;  /* 0x00000090e1e10220 */ /* 0x001fe20000410000 */
[----:B------:R-:W-:Y:S01]  /*1870*/  @P0 FADD.FTZ R227, -R73, R113 ;  /* 0x0000007149e30221 */ /* 0x000fe20000010100 */
[----:B------:R-:W-:Y:S01]  /*1880*/  @!P0 FADD.FTZ R144, R113, -R200 ;  /* 0x800000c871908221 */ /* 0x000fe20000010000 */
[----:B------:R-:W-:Y:S01]  /*1890*/  @!P0 FMUL.FTZ R185, R169, R148 ;  /* 0x00000094a9b98220 */ /* 0x000fe20000410000 */
[----:B------:R-:W0:Y:S01]  /*18a0*/  @P0 MUFU.RCP R113, R69 ;  /* 0x0000004500710308 */ /* 0x000e220000001000 */
[----:B-1----:R-:W-:Y:S01]  /*18b0*/  @P0 FMUL.FTZ R227, R227, R146 ;  /* 0x00000092e3e30220 */ /* 0x002fe20000410000 */
[----:B------:R-:W-:Y:S01]  /*18c0*/  @!P0 FMUL.FTZ R227, R169, R144 ;  /* 0x00000090a9e38220 */ /* 0x000fe20000410000 */
[----:B------:R-:W-:-:S05]  /*18d0*/  IMAD.WIDE.U32 R144, R154, 0x10, R236 ;  /* 0x000000109a907825 */ /* 0x000fca00078e00ec */
[----:B------:R-:W1:Y:S01]  /*18e0*/  @P0 MUFU.RCP R148, R68 ;  /* 0x0000004400940308 */ /* 0x000e620000001000 */
[----:B------:R-:W-:Y:S01]  /*18f0*/  @!P0 FADD.FTZ R112, R112, -R200 ;  /* 0x800000c870708221 */ /* 0x000fe20000010000 */
[----:B------:R-:W4:Y:S03]  /*1900*/  LDG.E.128 R144, desc[UR6][R144.64] ;  /* 0x0000000690907981 */ /* 0x000f26000c1e1d00 */
[----:B------:R-:W-:Y:S01]  /*1910*/  @!P0 FMUL.FTZ R225, R169, R112 ;  /* 0x00000070a9e18220 */ /* 0x000fe20000410000 */
[----:B------:R-:W-:Y:S01]  /*1920*/  @P0 FADD.FTZ R231, -R108, R116 ;  /* 0x000000746ce70221 */ /* 0x000fe20000010100 */
[----:B------:R-:W-:Y:S01]  /*1930*/  @P0 FADD.FTZ R232, -R109, R117 ;  /* 0x000000756de80221 */ /* 0x000fe20000010100 */
[--C-:B------:R-:W-:Y:S01]  /*1940*/  @!P0 FADD.FTZ R112, R117, -R200.reuse ;  /* 0x800000c875708221 */ /* 0x100fe20000010000 */
[----:B------:R-:W-:Y:S02]  /*1950*/  @!P0 FADD.FTZ R150, R150, -R200 ;  /* 0x800000c896968221 */ /* 0x000fe40000010000 */
[----:B0-----:R-:W-:Y:S01]  /*1960*/  @P0 FMUL.FTZ R232, R232, R113 ;  /* 0x00000071e8e80220 */ /* 0x001fe20000410000 */
[----:B------:R-:W-:Y:S01]  /*1970*/  @!P0 FMUL.FTZ R232, R169, R112 ;  /* 0x00000070a9e88220 */ /* 0x000fe20000410000 */
[----:B------:R-:W-:Y:S01]  /*1980*/  @P0 MUFU.RCP R113, R71 ;  /* 0x0000004700710308 */ /* 0x000fe20000001000 */
[----:B-1----:R-:W-:Y:S01]  /*1990*/  @P0 FMUL.FTZ R231, R231, R148 ;  /* 0x00000094e7e70220 */ /* 0x002fe20000410000 */
[----:B------:R-:W-:-:S06]  /*19a0*/  IMAD.WIDE.U32 R148, R153, 0x10, R236 ;  /* 0x0000001099947825 */ /* 0x000fcc00078e00ec */
[----:B------:R-:W0:Y:S01]  /*19b0*/  @P0 MUFU.RCP R112, R70 ;  /* 0x0000004600700308 */ /* 0x000e220000001000 */
[----:B------:R-:W-:Y:S02]  /*19c0*/  @!P0 FMUL.FTZ R187, R169, R150 ;  /* 0x00000096a9bb8220 */ /* 0x000fe40000410000 */
[----:B------:R-:W4:Y:S05]  /*19d0*/  LDG.E.128 R148, desc[UR6][R148.64] ;  /* 0x0000000694947981 */ /* 0x000f2a000c1e1d00 */
[----:B------:R-:W1:Y:S01]  /*19e0*/  @P0 MUFU.RCP R154, R34 ;  /* 0x00000022009a0308 */ /* 0x000e620000001000 */
[----:B------:R-:W-:Y:S01]  /*19f0*/  @!P0 FADD.FTZ R116, R116, -R200 ;  /* 0x800000c874748221 */ /* 0x000fe20000010000 */
[----:B------:R-:W-:Y:S01]  /*1a00*/  @P0 FADD.FTZ R117, -R110, R118 ;  /* 0x000000766e750221 */ /* 0x000fe20000010100 */
[----:B------:R-:W-:-:S04]  /*1a10*/  IMAD.WIDE.U32 R152, R152, 0x10, R236 ;  /* 0x0000001098987825 */ /* 0x000fc800078e00ec */
[----:B------:R-:W-:Y:S01]  /*1a20*/  @!P0 FMUL.FTZ R231, R169, R116 ;  /* 0x00000074a9e78220 */ /* 0x000fe20000410000 */
[----:B------:R-:W-:Y:S01]  /*1a30*/  @P0 FADD.FTZ R116, -R111, R119 ;  /* 0x000000776f740221 */ /* 0x000fe20000010100 */
[----:B------:R-:W-:Y:S01]  /*1a40*/  @P0 FADD.FTZ R235, -R74, R114 ;  /* 0x000000724aeb0221 */ /* 0x000fe20000010100 */
[----:B------:R-:W-:Y:S01]  /*1a50*/  @!P0 FADD.FTZ R114, R114, -R200 ;  /* 0x800000c872728221 */ /* 0x000fe20000010000 */
[----:B0-----:R-:W-:Y:S01]  /*1a60*/  @P0 FMUL.FTZ R117, R117, R112 ;  /* 0x0000007075750220 */ /* 0x001fe20000410000 */
[----:B------:R-:W-:Y:S01]  /*1a70*/  @P0 FMUL.FTZ R116, R116, R113 ;  /* 0x0000007174740220 */ /* 0x000fe20000410000 */
[----:B------:R-:W-:-:S04]  /*1a80*/  IMAD.WIDE.U32 R112, R171, 0x10, R236 ;  /* 0x00000010ab707825 */ /* 0x000fc800078e00ec */
[--C-:B------:R-:W-:Y:S01]  /*1a90*/  @!P0 FADD.FTZ R236, R118, -R200.reuse ;  /* 0x800000c876ec8221 */ /* 0x100fe20000010000 */
[----:B------:R-:W-:Y:S01]  /*1aa0*/  @!P0 FADD.FTZ R119, R119, -R200 ;  /* 0x800000c877778221 */ /* 0x000fe20000010000 */
[----:B-1----:R-:W-:Y:S02]  /*1ab0*/  @P0 FMUL.FTZ R235, R235, R154 ;  /* 0x0000009aebeb0220 */ /* 0x002fe40000410000 */
[----:B------:R-:W4:Y:S01]  /*1ac0*/  LDG.E.128 R152, desc[UR6][R152.64] ;  /* 0x0000000698987981 */ /* 0x000f22000c1e1d00 */
[----:B------:R-:W-:Y:S01]  /*1ad0*/  @!P0 FMUL.FTZ R235, R169, R114 ;  /* 0x00000072a9eb8220 */ /* 0x000fe20000410000 */
[----:B------:R-:W-:Y:S01]  /*1ae0*/  @P0 FADD.FTZ R118, -R75, R115 ;  /* 0x000000734b760221 */ /* 0x000fe20000010100 */
[----:B------:R-:W-:Y:S02]  /*1af0*/  @!P0 FADD.FTZ R200, R115, -R200 ;  /* 0x800000c873c88221 */ /* 0x000fe40000010000 */
[----:B------:R-:W4:Y:S01]  /*1b00*/  LDG.E.128 R112, desc[UR6][R112.64] ;  /* 0x0000000670707981 */ /* 0x000f22000c1e1d00 */
[----:B------:R-:W0:Y:S01]  /*1b10*/  @P0 MUFU.RCP R249, R35 ;  /* 0x0000002300f90308 */ /* 0x000e220000001000 */
[C---:B------:R-:W-:Y:S01]  /*1b20*/  @!P0 FMUL.FTZ R117, R169.reuse, R236 ;  /* 0x000000eca9758220 */ /* 0x040fe20000410000 */
[C---:B------:R-:W-:Y:S01]  /*1b30*/  @!P0 FMUL.FTZ R116, R169.reuse, R119 ;  /* 0x00000077a9748220 */ /* 0x040fe20000410000 */
[----:B0-----:R-:W-:Y:S01]  /*1b40*/  @P0 FMUL.FTZ R118, R118, R249 ;  /* 0x000000f976760220 */ /* 0x001fe20000410000 */
[----:B------:R-:W-:Y:S01]  /*1b50*/  @!P0 FMUL.FTZ R118, R169, R200 ;  /* 0x000000c8a9768220 */ /* 0x000fe20000410000 */
[C---:B--2---:R-:W-:Y:S01]  /*1b60*/  FADD.FTZ R170, R120.reuse, R170 ;  /* 0x000000aa78aa7221 */ /* 0x044fe20000010000 */
[----:B------:R-:W-:Y:S01]  /*1b70*/  FFMA.FTZ R3, R120, R231, R3 ;  /* 0x000000e778037223 */ /* 0x000fe20000010003 */
[----:B------:R-:W-:Y:S01]  /*1b80*/  FMUL.FTZ R120, R68, R120 ;  /* 0x0000007844787220 */ /* 0x000fe20000410000 */
[C---:B------:R-:W-:Y:S01]  /*1b90*/  FADD.FTZ R166, R121.reuse, R166 ;  /* 0x000000a679a67221 */ /* 0x040fe20000010000 */
[----:B------:R-:W-:Y:S01]  /*1ba0*/  FFMA.FTZ R2, R121, R232, R2 ;  /* 0x000000e879027223 */ /* 0x000fe20000010002 */
[----:B------:R-:W-:Y:S01]  /*1bb0*/  FMUL.FTZ R121, R69, R121 ;  /* 0x0000007945797220 */ /* 0x000fe20000410000 */
[----:B------:R-:W-:Y:S01]  /*1bc0*/  FADD.FTZ R200, RZ, R120 ;  /* 0x00000078ffc87221 */ /* 0x000fe20000010000 */
[C---:B------:R-:W-:Y:S01]  /*1bd0*/  FADD.FTZ R202, R122.reuse, R202 ;  /* 0x000000ca7aca7221 */ /* 0x040fe20000010000 */
[----:B------:R-:W-:Y:S01]  /*1be0*/  FFMA.FTZ R5, R122, R117, R5 ;  /* 0x000000757a057223 */ /* 0x000fe20000010005 */
[----:B------:R-:W-:Y:S01]  /*1bf0*/  FMUL.FTZ R122, R70, R122 ;  /* 0x0000007a467a7220 */ /* 0x000fe20000410000 */
[----:B------:R-:W-:Y:S01]  /*1c00*/  FADD.FTZ R119, R200, R121 ;  /* 0x00000079c8777221 */ /* 0x000fe20000010000 */
[----:B------:R-:W-:-:S03]  /*1c10*/  FFMA.FTZ R200, R120, R231, RZ ;  /* 0x000000e778c87223 */ /* 0x000fc600000100ff */
[----:B------:R-:W-:Y:S01]  /*1c20*/  FADD.FTZ R236, R119, R122 ;  /* 0x0000007a77ec7221 */ /* 0x000fe20000010000 */
[----:B------:R-:W-:Y:S01]  /*1c30*/  FFMA.FTZ R119, R121, R232, R200 ;  /* 0x000000e879777223 */ /* 0x000fe200000100c8 */
[C---:B------:R-:W-:Y:S01]  /*1c40*/  FADD.FTZ R201, R123.reuse, R201 ;  /* 0x000000c97bc97221 */ /* 0x040fe20000010000 */
[----:B------:R-:W-:Y:S01]  /*1c50*/  FFMA.FTZ R4, R123, R116, R4 ;  /* 0x000000747b047223 */ /* 0x000fe20000010004 */
[----:B------:R-:W-:Y:S01]  /*1c60*/  FMUL.FTZ R123, R71, R123 ;  /* 0x0000007b477b7220 */ /* 0x000fe20000410000 */
[----:B------:R-:W-:Y:S01]  /*1c70*/  FFMA.FTZ R200, R122, R117, R119 ;  /* 0x000000757ac87223 */ /* 0x000fe20000010077 */
[C---:B---3--:R-:W-:Y:S01]  /*1c80*/  FADD.FTZ R204, R124.reuse, R204 ;  /* 0x000000cc7ccc7221 */ /* 0x048fe20000010000 */
        /* <DEDUP_REMOVED lines=162> */
[----:B------:R-:W-:Y:S01]  /*26b0*/  FADD.FTZ R119, R112, R153 ;  /* 0x0000009970777221 */ /* 0x000fe20000010000 */
[----:B------:R-:W-:-:S02]  /*26c0*/  FFMA.FTZ R113, R153, R210, R250 ;  /* 0x000000d299717223 */ /* 0x000fc400000100fa */
[----:B------:R0:W-:Y:S01]  /*26d0*/  STL [R1], R252 ;  /* 0x000000fc01007387 */ /* 0x0001e20000100800 */
        /* <DEDUP_REMOVED lines=18> */
[----:B------:R-:W-:Y:S01]  /*2800*/  LOP3.LUT P2, RZ, R251, 0x1f, RZ, 0xc0, !PT ;  /* 0x0000001ffbff7812 */ /* 0x000fe2000784c0ff */
[----:B------:R-:W-:Y:S01]  /*2810*/  FADD.FTZ R112, R112, R155 ;  /* 0x0000009b70707221 */ /* 0x000fe20000010000 */
[----:B------:R-:W-:Y:S01]  /*2820*/  @!P1 IADD3 R114, R114, 0x4, RZ ;  /* 0x0000000472729810 */ /* 0x000fe20007ffe0ff */
[----:B------:R-:W-:Y:S01]  /*2830*/  FFMA.FTZ R113, R155, R118, R250 ;  /* 0x000000769b717223 */ /* 0x000fe200000100fa */
[----:B0-----:R-:W-:Y:S09]  /*2840*/  BRA.DIV UR4, `(.L_x_3783) ;  /* 0x0000001604447947 */ /* 0x001ff2000b800000 */
        /* <DEDUP_REMOVED lines=18> */
.L_x_3795:
[----:B------:R-:W3:Y:S01]  /*2970*/  S2R R250, SR_TID.X ;  /* 0x0000000000fa7919 */ /* 0x000ee20000002100 */
[----:B01----:R-:W-:Y:S01]  /*2980*/  FADD.FTZ R112, R112, R115 ;  /* 0x0000007370707221 */ /* 0x003fe20000010000 */
[----:B------:R-:W-:Y:S01]  /*2990*/  @!P2 MOV R115, 0x400 ;  /* 0x000004000073a802 */ /* 0x000fe20000000f00 */
[----:B--2---:R-:W-:Y:S01]  /*29a0*/  FADD.FTZ R113, R113, R249 ;  /* 0x000000f971717221 */ /* 0x004fe20000010000 */
[----:B------:R-:W-:Y:S05]  /*29b0*/  WARPSYNC.ALL ;  /* 0x0000000000007948 */ /* 0x000fea0003800000 */
[----:B---3--:R-:W-:Y:S02]  /*29c0*/  SHF.R.U32.HI R251, RZ, 0x5, R250 ;  /* 0x00000005fffb7819 */ /* 0x008fe400000116fa */
[----:B------:R-:W0:Y:S02]  /*29d0*/  @!P2 S2R R250, SR_CgaCtaId ;  /* 0x0000000000faa919 */ /* 0x000e240000008800 */
[----:B0-----:R-:W-:-:S02]  /*29e0*/  @!P2 LEA R0, R250, R115, 0x18 ;  /* 0x00000073fa00a211 */ /* 0x001fc400078ec0ff */
[----:B------:R-:W-:Y:S02]  /*29f0*/  @!P2 LOP3.LUT R115, R251, 0x3, RZ, 0xc0, !PT ;  /* 0x00000003fb73a812 */ /* 0x000fe400078ec0ff */
[C---:B------:R-:W-:Y:S02]  /*2a00*/  LEA R250, R114.reuse, R0, 0x3 ;  /* 0x0000000072fa7211 */ /* 0x040fe400078e18ff */
[----:B------:R-:W-:-:S04]  /*2a10*/  @!P2 IADD3 R115, R114, R115, RZ ;  /* 0x000000737273a210 */ /* 0x000fc80007ffe0ff */
[----:B------:R-:W-:-:S05]  /*2a20*/  @!P2 LEA R252, R115, R0, 0x3 ;  /* 0x0000000073fca211 */ /* 0x000fca00078e18ff */
[----:B------:R0:W-:Y:S01]  /*2a30*/  @!P2 STS.64 [R252+0x5000], R112 ;  /* 0x00500070fc00a388 */ /* 0x0001e20000000a00 */
[----:B------:R-:W-:Y:S06]  /*2a40*/  BAR.SYNC.DEFER_BLOCKING 0x0 ;  /* 0x0000000000007b1d */ /* 0x000fec0000010000 */
[----:B0-----:R-:W0:Y:S01]  /*2a50*/  S2R R252, SR_TID.X ;  /* 0x0000000000fc7919 */ /* 0x001e220000002100 */
[----:B------:R-:W1:Y:S02]  /*2a60*/  LDS.128 R112, [R250+0x5000] ;  /* 0x00500000fa707984 */ /* 0x000e640000000c00 */
[----:B-1----:R-:W-:-:S04]  /*2a70*/  FADD.FTZ R249, RZ, R112 ;  /* 0x00000070fff97221 */ /* 0x002fc80000010000 */
[----:B------:R-:W-:Y:S01]  /*2a80*/  FADD.FTZ R249, R114, R249 ;  /* 0x000000f972f97221 */ /* 0x000fe20000010000 */
[----:B------:R-:W-:-:S04]  /*2a90*/  FADD.FTZ R114, RZ, R113 ;  /* 0x00000071ff727221 */ /* 0x000fc80000010000 */
[----:B------:R-:W-:Y:S02]  /*2aa0*/  FADD.FTZ R251, R115, R114 ;  /* 0x0000007273fb7221 */ /* 0x000fe40000010000 */
[----:B------:R-:W1:Y:S02]  /*2ab0*/  LDS.128 R112, [R250+0x5010] ;  /* 0x00501000fa707984 */ /* 0x000e640000000c00 */
        /* <DEDUP_REMOVED lines=16> */
[----:B0-----:R-:W-:Y:S01]  /*2bc0*/  LOP3.LUT R129, R252, 0x7f, RZ, 0xc0, !PT ;  /* 0x0000007ffc817812 */ /* 0x001fe200078ec0ff */
        /* <DEDUP_REMOVED lines=38> */
[----:B------:R-:W-:Y:S01]  /*2e30*/  LEA R120, P2, R172, UR8, 0x4 ;  /* 0x00000008ac787c11 */ /* 0x000fe2000f8420ff */
[----:B------:R-:W-:-:S02]  /*2e40*/  IMAD R129, R168, 0x500, R129 ;  /* 0x00000500a8817824 */ /* 0x000fc400078e0281 */
[C---:B------:R-:W-:Y:S01]  /*2e50*/  FMUL.FTZ R114, R169.reuse, R114 ;  /* 0x00000072a9727220 */ /* 0x040fe20000410000 */
[C---:B------:R-:W-:Y:S01]  /*2e60*/  FMUL.FTZ R115, R169.reuse, R115 ;  /* 0x00000073a9737220 */ /* 0x040fe20000410000 */
[----:B------:R-:W-:Y:S01]  /*2e70*/  LEA.HI.X R121, R172, UR9, RZ, 0x4, P2 ;  /* 0x00000009ac797c11 */ /* 0x000fe200090f24ff */
[C---:B------:R-:W-:Y:S01]  /*2e80*/  FMUL.FTZ R113, R169.reuse, R113 ;  /* 0x00000071a9717220 */ /* 0x040fe20000410000 */
[----:B------:R-:W-:Y:S01]  /*2e90*/  FMUL.FTZ R112, R169, R112 ;  /* 0x00000070a9707220 */ /* 0x000fe20000410000 */
        /* <DEDUP_REMOVED lines=20> */
[C---:B------:R-:W-:Y:S01]  /*2fe0*/  IADD3 R145, R129.reuse, 0x200, RZ ;  /* 0x0000020081917810 */ /* 0x040fe20007ffe0ff */
[----:B------:R-:W-:Y:S01]  /*2ff0*/  FADD.FTZ R124, R136, -R185 ;  /* 0x800000b9887c7221 */ /* 0x000fe20000010000 */
[----:B------:R-:W-:Y:S01]  /*3000*/  FADD.FTZ R126, R138, -R187 ;  /* 0x800000bb8a7e7221 */ /* 0x000fe20000010000 */
[----:B------:R0:W-:Y:S01]  /*3010*/  STG.E.128 desc[UR6][R120.64], R112 ;  /* 0x0000007078007986 */ /* 0x0001e2000c101d06 */
[----:B------:R-:W-:Y:S01]  /*3020*/  IADD3 R135, R129, 0x280, RZ ;  /* 0x0000028081877810 */ /* 0x000fe20007ffe0ff */
[----:B------:R-:W-:Y:S01]  /*3030*/  FADD.FTZ R155, R155, -R118 ;  /* 0x800000769b9b7221 */ /* 0x000fe20000010000 */
[C---:B------:R-:W-:Y:S01]  /*3040*/  IADD3 R137, R129.reuse, 0x300, RZ ;  /* 0x0000030081897810 */ /* 0x040fe20007ffe0ff */
[----:B------:R-:W-:Y:S01]  /*3050*/  FADD.FTZ R192, R142, -R192 ;  /* 0x800000c08ec07221 */ /* 0x000fe20000010000 */
[----:B------:R-:W-:Y:S01]  /*3060*/  IADD3 R139, R129, 0x380, RZ ;  /* 0x00000380818b7810 */ /* 0x000fe20007ffe0ff */
[----:B-1----:R-:W-:Y:S01]  /*3070*/  IMAD.WIDE.U32 R130, R131, 0x10, R140 ;  /* 0x0000001083827825 */ /* 0x002fe200078e008c */
[----:B------:R-:W-:-:S03]  /*3080*/  IADD3 R147, R129, 0x400, RZ ;  /* 0x0000040081937810 */ /* 0x000fc60007ffe0ff */
[C---:B------:R-:W-:Y:S01]  /*3090*/  FMUL.FTZ R118, R169.reuse, R179 ;  /* 0x000000b3a9767220 */ /* 0x040fe20000410000 */
[----:B------:R-:W-:Y:S01]  /*30a0*/  FMUL.FTZ R117, R169, R117 ;  /* 0x00000075a9757220 */ /* 0x000fe20000410000 */
[----:B------:R-:W-:-:S04]  /*30b0*/  IMAD.WIDE.U32 R128, R119, 0x10, R140 ;  /* 0x0000001077807825 */ /* 0x000fc800078e008c */
[C---:B------:R-:W-:Y:S01]  /*30c0*/  FMUL.FTZ R119, R169.reuse, R180 ;  /* 0x000000b4a9777220 */ /* 0x040fe20000410000 */
[----:B------:R-:W-:Y:S01]  /*30d0*/  FMUL.FTZ R116, R169, R116 ;  /* 0x00000074a9747220 */ /* 0x000fe20000410000 */
[----:B------:R-:W-:Y:S01]  /*30e0*/  FADD.FTZ R193, R144, -R193 ;  /* 0x800000c190c17221 */ /* 0x000fe20000010000 */
[----:B------:R-:W-:-:S04]  /*30f0*/  IMAD.WIDE.U32 R142, R143, 0x10, R140 ;  /* 0x000000108f8e7825 */ /* 0x000fc800078e008c */
[C---:B------:R-:W-:Y:S01]  /*3100*/  FMUL.FTZ R123, R169.reuse, R123 ;  /* 0x0000007ba97b7220 */ /* 0x040fe20000410000 */
[C---:B------:R-:W-:Y:S01]  /*3110*/  FMUL.FTZ R122, R169.reuse, R122 ;  /* 0x0000007aa97a7220 */ /* 0x040fe20000410000 */
[----:B------:R-:W-:Y:S01]  /*3120*/  FADD.FTZ R195, R146, -R195 ;  /* 0x800000c392c37221 */ /* 0x000fe20000010000 */
[C---:B0-----:R-:W-:Y:S01]  /*3130*/  FMUL.FTZ R115, R169.reuse, R176 ;  /* 0x000000b0a9737220 */ /* 0x041fe20000410000 */
        /* <DEDUP_REMOVED lines=58> */
[----:B------:R1:W5:Y:S01]  /*34e0*/  LDL.LU R250, [R1] ;  /* 0x0000000001fa7983 */ /* 0x0003620000300800 */
        /* <DEDUP_REMOVED lines=77> */
[----:B-1----:R-:W-:-:S07]  /*39c0*/  MOV R251, R167 ;  /* 0x000000a700fb7202 */ /* 0x002fce0000000f00 */
.L_x_3782:
[----:B------:R-:W0:Y:S01]  /*39d0*/  S2R R0, SR_TID.X ;  /* 0x0000000000007919 */ /* 0x000e220000002100 */
[----:B------:R-:W1:Y:S08]  /*39e0*/  S2UR UR4, SR_CTAID.X ;  /* 0x00000000000479c3 */ /* 0x000e700000002500 */
[----:B-----5:R-:W2:Y:S08]  /*39f0*/  LDC.64 R100, c[0x0][0x270] ;  /* 0x00009c00ff647b82 */ /* 0x020eb00000000a00 */
[----:B------:R-:W3:Y:S01]  /*3a00*/  LDC.64 R102, c[0x0][0x278] ;  /* 0x00009e00ff667b82 */ /* 0x000ee20000000a00 */
[----:B0-----:R-:W-:-:S02]  /*3a10*/  LOP3.LUT R73, R0, 0x7f, RZ, 0xc0, !PT ;  /* 0x0000007f00497812 */ /* 0x001fc400078ec0ff */
[----:B-1----:R-:W-:-:S05]  /*3a20*/  LEA.HI R0, R0, UR4, RZ, 0x19 ;  /* 0x0000000400007c11 */ /* 0x002fca000f8fc8ff */
[----:B------:R-:W-:-:S04]  /*3a30*/  IMAD R73, R0, 0x500, R73 ;  /* 0x0000050000497824 */ /* 0x000fc800078e0249 */
[C-C-:B--2---:R-:W-:Y:S01]  /*3a40*/  IMAD.WIDE.U32 R2, R73.reuse, 0x10, R100.reuse ;  /* 0x0000001049027825 */ /* 0x144fe200078e0064 */
        /* <DEDUP_REMOVED lines=49> */
.L_x_3783:
[----:B------:R-:W-:Y:S01]  /*3d60*/  HFMA2.MMA R251, -RZ, RZ, 0, 9.5367431640625e-07 ;  /* 0x00000010fffb7435 */ /* 0x000fe200000001ff */
[----:B------:R-:W-:Y:S02]  /*3d70*/  MOV R249, 0xffffffff ;  /* 0xffffffff00f97802 */ /* 0x000fe40000000f00 */
[----:B------:R-:W-:Y:S02]  /*3d80*/  MOV R252, R112 ;  /* 0x0000007000fc7202 */ /* 0x000fe40000000f00 */
[----:B------:R-:W-:-:S07]  /*3d90*/  MOV R250, 0x1f ;  /* 0x0000001f00fa7802 */ /* 0x000fce0000000f00 */
[----:B------:R-:W-:Y:S05]  /*3da0*/  WARPSYNC.COLLECTIVE R249, `(.L_x_3785) ;  /* 0x00000000f9087348 */ /* 0x000fea0003c00000 */
[----:B------:R0:W1:Y:S02]  /*3db0*/  SHFL.DOWN P3, R249, R252, R251, R250 ;  /* 0x080000fbfcf97389 */ /* 0x00006400000600fa */
[----:B01----:R-:W-:Y:S01]  /*3dc0*/  ENDCOLLECTIVE ;  /* 0x000000000000791b */ /* 0x003fe20003800000 */
.L_x_3785:
[----:B------:R-:W-:Y:S02]  /*3dd0*/  MOV R252, R113 ;  /* 0x0000007100fc7202 */ /* 0x000fe40000000f00 */
[----:B------:R-:W-:Y:S02]  /*3de0*/  MOV R115, R249 ;  /* 0x000000f900737202 */ /* 0x000fe40000000f00 */
[----:B------:R-:W-:-:S03]  /*3df0*/  MOV R249, 0xffffffff ;  /* 0xffffffff00f97802 */ /* 0x000fc60000000f00 */
[----:B------:R-:W-:-:S07]  /*3e00*/  FADD.FTZ R112, R112, R115 ;  /* 0x0000007370707221 */ /* 0x000fce0000010000 */
[----:B------:R-:W-:Y:S05]  /*3e10*/  WARPSYNC.COLLECTIVE R249, `(.L_x_3786) ;  /* 0x00000000f9087348 */ /* 0x000fea0003c00000 */
[----:B------:R0:W1:Y:S02]  /*3e20*/  SHFL.DOWN P3, R249, R252, R251, R250 ;  /* 0x080000fbfcf97389 */ /* 0x00006400000600fa */
[----:B01----:R-:W-:Y:S01]  /*3e30*/  ENDCOLLECTIVE ;  /* 0x000000000000791b */ /* 0x003fe20003800000 */
.L_x_3786:
        /* <DEDUP_REMOVED lines=8> */
.L_x_3787:
[----:B------:R-:W-:Y:S02]  /*3ec0*/  MOV R252, R113 ;  /* 0x0000007100fc7202 */ /* 0x000fe40000000f00 */
[----:B------:R-:W-:Y:S02]  /*3ed0*/  MOV R115, R249 ;  /* 0x000000f900737202 */ /* 0x000fe40000000f00 */
[----:B------:R-:W-:-:S03]  /*3ee0*/  MOV R249, 0xffffffff ;  /* 0xffffffff00f97802 */ /* 0x000fc60000000f00 */
[----:B------:R-:W-:-:S07]  /*3ef0*/  FADD.FTZ R112, R112, R115 ;  /* 0x0000007370707221 */ /* 0x000fce0000010000 */
[----:B------:R-:W-:Y:S05]  /*3f00*/  WARPSYNC.COLLECTIVE R249, `(.L_x_3788) ;  /* 0x00000000f9087348 */ /* 0x000fea0003c00000 */
[----:B------:R0:W1:Y:S02]  /*3f10*/  SHFL.DOWN P3, R249, R252, R251, R250 ;  /* 0x080000fbfcf97389 */ /* 0x00006400000600fa */
[----:B01----:R-:W-:Y:S01]  /*3f20*/  ENDCOLLECTIVE ;  /* 0x000000000000791b */ /* 0x003fe20003800000 */
.L_x_3788:
        /* <DEDUP_REMOVED lines=8> */
.L_x_3789:
[----:B------:R-:W-:Y:S02]  /*3fb0*/  MOV R252, R113 ;  /* 0x0000007100fc7202 */ /* 0x000fe40000000f00 */
[----:B------:R-:W-:Y:S02]  /*3fc0*/  MOV R115, R249 ;  /* 0x000000f900737202 */ /* 0x000fe40000000f00 */
[----:B------:R-:W-:-:S03]  /*3fd0*/  MOV R249, 0xffffffff ;  /* 0xffffffff00f97802 */ /* 0x000fc60000000f00 */
[----:B------:R-:W-:-:S07]  /*3fe0*/  FADD.FTZ R112, R112, R115 ;  /* 0x0000007370707221 */ /* 0x000fce0000010000 */
[----:B------:R-:W-:Y:S05]  /*3ff0*/  WARPSYNC.COLLECTIVE R249, `(.L_x_3790) ;  /* 0x00000000f9087348 */ /* 0x000fea0003c00000 */
[----:B------:R0:W1:Y:S02]  /*4000*/  SHFL.DOWN P3, R249, R252, R251, R250 ;  /* 0x080000fbfcf97389 */ /* 0x00006400000600fa */
[----:B01----:R-:W-:Y:S01]  /*4010*/  ENDCOLLECTIVE ;  /* 0x000000000000791b */ /* 0x003fe20003800000 */
.L_x_3790:
        /* <DEDUP_REMOVED lines=8> */
.L_x_3791:
[----:B------:R-:W-:Y:S02]  /*40a0*/  MOV R252, R113 ;  /* 0x0000007100fc7202 */ /* 0x000fe40000000f00 */
[----:B------:R-:W-:Y:S02]  /*40b0*/  MOV R115, R249 ;  /* 0x000000f900737202 */ /* 0x000fe40000000f00 */
[----:B------:R-:W-:-:S03]  /*40c0*/  MOV R249, 0xffffffff ;  /* 0xffffffff00f97802 */ /* 0x000fc60000000f00 */
[----:B------:R-:W-:-:S07]  /*40d0*/  FADD.FTZ R112, R112, R115 ;  /* 0x0000007370707221 */ /* 0x000fce0000010000 */
[----:B------:R-:W-:Y:S05]  /*40e0*/  WARPSYNC.COLLECTIVE R249, `(.L_x_3792) ;  /* 0x00000000f9087348 */ /* 0x000fea0003c00000 */
[----:B------:R0:W1:Y:S02]  /*40f0*/  SHFL.DOWN P3, R249, R252, R251, R250 ;  /* 0x080000fbfcf97389 */ /* 0x00006400000600fa */
[----:B01----:R-:W-:Y:S01]  /*4100*/  ENDCOLLECTIVE ;  /* 0x000000000000791b */ /* 0x003fe20003800000 */
.L_x_3792:
        /* <DEDUP_REMOVED lines=8> */
.L_x_3793:
[----:B------:R-:W-:Y:S02]  /*4190*/  MOV R252, R113 ;  /* 0x0000007100fc7202 */ /* 0x000fe40000000f00 */
[----:B------:R-:W-:Y:S02]  /*41a0*/  MOV R115, R249 ;  /* 0x000000f900737202 */ /* 0x000fe40000000f00 */
[----:B------:R-:W-:-:S07]  /*41b0*/  MOV R249, 0xffffffff ;  /* 0xffffffff00f97802 */ /* 0x000fce0000000f00 */
[----:B------:R-:W-:Y:S05]  /*41c0*/  WARPSYNC.COLLECTIVE R249, `(.L_x_3794) ;  /* 0x00000000f9087348 */ /* 0x000fea0003c00000 */
[----:B------:R0:W1:Y:S02]  /*41d0*/  SHFL.DOWN P3, R249, R252, R251, R250 ;  /* 0x080000fbfcf97389 */ /* 0x00006400000600fa */
[----:B01----:R-:W-:Y:S01]  /*41e0*/  ENDCOLLECTIVE ;  /* 0x000000000000791b */ /* 0x003fe20003800000 */
.L_x_3794:
[----:B------:R-:W-:Y:S05]  /*41f0*/  BRA `(.L_x_3795) ;  /* 0xffffffe400dc7947 */ /* 0x000fea000383ffff */
.L_x_3796:
        /* <DEDUP_REMOVED lines=16> */
.L_x_5553:


//--------------------- .text._ZN10layer_norm22ln_bwd_finalize_kernelINS_22Kernel_traits_finalizeILj4096E13__nv_bfloat16fS2_fjLj1024ELj4ENS_18Kernel_traits_baseILj4096ES2_fS2_fjLj1024EEEEEEEvNS_9BwdParamsE --------------------------
	.section	.text._ZN10layer_norm22ln_bwd_finalize_kernelINS_22Kernel_traits_finalizeILj4096E13__nv_bfloat16fS2_fjLj1024ELj4ENS_18Kernel_traits_baseILj4096ES2_fS2_fjLj1024EEEEEEEvNS_9BwdParamsE,"ax",@progbits
	.align	128
        .global         _ZN10layer_norm22ln_bwd_finalize_kernelINS_22Kernel_traits_finalizeILj4096E13__nv_bfloat16fS2_fjLj1024ELj4ENS_18Kernel_traits_baseILj4096ES2_fS2_fjLj1024EEEEEEEvNS_9BwdParamsE
        .type           _ZN10layer_norm22ln_bwd_finalize_kernelINS_22Kernel_traits_finalizeILj4096E13__nv_bfloat16fS2_fjLj1024ELj4ENS_18Kernel_traits_baseILj4096ES2_fS2_fjLj1024EEEEEEEvNS_9BwdParamsE,@function
        .size           _ZN10layer_norm22ln_bwd_finalize_kernelINS_22Kernel_traits_finalizeILj4096E13__nv_bfloat16fS2_fjLj1024ELj4ENS_18Kernel_traits_baseILj4096ES2_fS2_fjLj1024EEEEEEEvNS_9BwdParamsE,(.L_x_5554 - _ZN10layer_norm22ln_bwd_finalize_kernelINS_22Kernel_traits_finalizeILj4096E13__nv_bfloat16fS2_fjLj1024ELj4ENS_18Kernel_traits_baseILj4096ES2_fS2_fjLj1024EEEEEEEvNS_9BwdParamsE)
        .other          _ZN10layer_norm22ln_bwd_finalize_kernelINS_22Kernel_traits_finalizeILj4096E13__nv_bfloat16fS2_fjLj1024ELj4ENS_18Kernel_traits_baseILj4096ES2_fS2_fjLj1024EEEEEEEvNS_9BwdParamsE,@"STO_CUDA_ENTRY STV_DEFAULT"
_ZN10layer_norm22ln_bwd_finalize_kernelINS_22Kernel_traits_finalizeILj4096E13__nv_bfloat16fS2_fjLj1024ELj4ENS_18Kernel_traits_baseILj4096ES2_fS2_fjLj1024EEEEEEEvNS_9BwdParamsE:
.text._ZN10layer_norm22ln_bwd_finalize_kernelINS_22Kernel_traits_finalizeILj4096E13__nv_bfloat16fS2_fjLj1024ELj4ENS_18Kernel_traits_baseILj4096ES2_fS2_fjLj1024EEEEEEEvNS_9BwdParamsE:
        /* <DEDUP_REMOVED lines=25> */
.L_x_3808:
        /* <DEDUP_REMOVED lines=28> */
.L_x_3801:
        /* <DEDUP_REMOVED lines=33> */
.L_x_3800:
[----:B------:R-:W-:Y:S05]  /*0560*/  BSYNC B1 ;  /* 0x0000000000017941 */ /* 0x000fea0003800000 */
.L_x_3799:
        /* <DEDUP_REMOVED lines=23> */
.L_x_3803:
[----:B------:R-:W-:Y:S05]  /*06e0*/  BSYNC B1 ;  /* 0x0000000000017941 */ /* 0x000fea0003800000 */
.L_x_3802:
        /* <DEDUP_REMOVED lines=11> */
.L_x_3798:
[----:B------:R-:W-:Y:S05]  /*07a0*/  BSYNC B0 ;  /* 0x0000000000007941 */ /* 0x000fea0003800000 */
.L_x_3797:
        /* <DEDUP_REMOVED lines=29> */
.L_x_3819:
[----:B------:R-:W-:Y:S01]  /*0980*/  @!P1 SHF.R.U32.HI R12, RZ, 0x3, R0 ;  /* 0x00000003ff0c9819 */ /* 0x000fe20000011600 */
[----:B---3--:R-:W-:Y:S01]  /*0990*/  FADD.FTZ R14, R9, R14 ;  /* 0x0000000e090e7221 */ /* 0x008fe20000010000 */
[----:B--2---:R-:W-:Y:S02]  /*09a0*/  FADD.FTZ R11, R10, R11 ;  /* 0x0000000b0a0b7221 */ /* 0x004fe40000010000 */
[----:B------:R-:W-:-:S05]  /*09b0*/  @!P1 LOP3.LUT R12, R12, 0x1ffffffc, RZ, 0xc0, !PT ;  /* 0x1ffffffc0c0c9812 */ /* 0x000fca00078ec0ff */
[----:B------:R2:W-:Y:S04]  /*09c0*/  @!P1 STS [R12+UR4+0x2000], R14 ;  /* 0x0020000e0c009988 */ /* 0x0005e80008000804 */
[----:B------:R2:W-:Y:S02]  /*09d0*/  @!P1 STS [R12+UR4+0x2080], R11 ;  /* 0x0020800b0c009988 */ /* 0x0005e40008000804 */
.L_x_3804:
        /* <DEDUP_REMOVED lines=14> */
.L_x_3807:
[----:B------:R-:W-:Y:S05]  /*0ac0*/  BSYNC B0 ;  /* 0x0000000000007941 */ /* 0x000fea0003800000 */
.L_x_3806:
[C---:B------:R-:W-:Y:S02]  /*0ad0*/  ISETP.GT.U32.AND P1, PT, R3.reuse, -0x1001, PT ;  /* 0xffffefff0300780c */ /* 0x040fe40003f24070 */
[----:B------:R-:W-:Y:S02]  /*0ae0*/  IADD3 R3, R3, 0x1000, RZ ;  /* 0x0000100003037810 */ /* 0x000fe40007ffe0ff */
[----:B------:R-:W-:-:S09]  /*0af0*/  IADD3 R5, R5, 0x800, RZ ;  /* 0x0000080005057810 */ /* 0x000fd20007ffe0ff */
[----:B------:R-:W-:Y:S05]  /*0b00*/  @P1 BRA `(.L_x_3808) ;  /* 0xfffffff400a01947 */ /* 0x000fea000383ffff */
[----:B------:R-:W-:Y:S05]  /*0b10*/  EXIT ;  /* 0x000000000000794d */ /* 0x000fea0003800000 */
.L_x_3805:
[----:B------:R-:W-:Y:S01]  /*0b20*/  HFMA2.MMA R19, -RZ, RZ, 0, 5.9604644775390625e-08 ;  /* 0x00000001ff137435 */ /* 0x000fe200000001ff */
[----:B---3--:R-:W-:Y:S01]  /*0b30*/  IMAD.MOV.U32 R20, RZ, RZ, R10 ;  /* 0x000000ffff147224 */ /* 0x008fe200078e000a */
[----:B------:R-:W-:Y:S01]  /*0b40*/  MOV R22, 0x1f ;  /* 0x0000001f00167802 */ /* 0x000fe20000000f00 */
[----:B------:R-:W-:-:S08]  /*0b50*/  IMAD.MOV.U32 R17, RZ, RZ, -0x1 ;  /* 0xffffffffff117424 */ /* 0x000fd000078e00ff */
[----:B012---:R-:W-:Y:S05]  /*0b60*/  WARPSYNC.COLLECTIVE R17, `(.L_x_3809) ;  /* 0x0000000011087348 */ /* 0x007fea0003c00000 */
[----:B------:R3:W4:Y:S02]  /*0b70*/  SHFL.BFLY P2, R18, R20, R19, R22 ;  /* 0x0c00001314127389 */ /* 0x0007240000040016 */
[----:B01234-:R-:W-:Y:S01]  /*0b80*/  ENDCOLLECTIVE ;  /* 0x000000000000791b */ /* 0x01ffe20003800000 */
.L_x_3809:
[----:B------:R-:W-:Y:S01]  /*0b90*/  IMAD.MOV.U32 R19, RZ, RZ, 0x2 ;  /* 0x00000002ff137424 */ /* 0x000fe200078e00ff */
[----:B------:R-:W-:-:S05]  /*0ba0*/  MOV R11, R18 ;  /* 0x00000012000b7202 */ /* 0x000fca0000000f00 */
[----:B------:R-:W-:-:S05]  /*0bb0*/  FADD.FTZ R11, R10, R11 ;  /* 0x0000000b0a0b7221 */ /* 0x000fca0000010000 */
[----:B------:R-:W-:-:S07]  /*0bc0*/  MOV R20, R11 ;  /* 0x0000000b00147202 */ /* 0x000fce0000000f00 */
[----:B------:R-:W-:Y:S05]  /*0bd0*/  WARPSYNC.COLLECTIVE R17, `(.L_x_3810) ;  /* 0x0000000011087348 */ /* 0x000fea0003c00000 */
[----:B------:R0:W1:Y:S02]  /*0be0*/  SHFL.BFLY P2, R18, R20, R19, R22 ;  /* 0x0c00001314127389 */ /* 0x0000640000040016 */
[----:B01----:R-:W-:Y:S01]  /*0bf0*/  ENDCOLLECTIVE ;  /* 0x000000000000791b */ /* 0x003fe20003800000 */
.L_x_3810:
[----:B------:R-:W-:Y:S01]  /*0c00*/  IMAD.MOV.U32 R19, RZ, RZ, 0x4 ;  /* 0x00000004ff137424 */ /* 0x000fe200078e00ff */
[----:B------:R-:W-:-:S05]  /*0c10*/  MOV R12, R18 ;  /* 0x00000012000c7202 */ /* 0x000fca0000000f00 */
[----:B------:R-:W-:-:S05]  /*0c20*/  FADD.FTZ R12, R11, R12 ;  /* 0x0000000c0b0c7221 */ /* 0x000fca0000010000 */
[----:B------:R-:W-:-:S07]  /*0c30*/  MOV R20, R12 ;  /* 0x0000000c00147202 */ /* 0x000fce0000000f00 */
[----:B------:R-:W-:Y:S05]  /*0c40*/  WARPSYNC.COLLECTIVE R17, `(.L_x_3811) ;  /* 0x0000000011087348 */ /* 0x000fea0003c00000 */
[----:B------:R0:W1:Y:S02]  /*0c50*/  SHFL.BFLY P2, R18, R20, R19, R22 ;  /* 0x0c00001314127389 */ /* 0x0000640000040016 */
[----:B01----:R-:W-:Y:S01]  /*0c60*/  ENDCOLLECTIVE ;  /* 0x000000000000791b */ /* 0x003fe20003800000 */
.L_x_3811:
[----:B------:R-:W-:Y:S01]  /*0c70*/  IMAD.MOV.U32 R19, RZ, RZ, 0x8 ;  /* 0x00000008ff137424 */ /* 0x000fe200078e00ff */
[----:B------:R-:W-:-:S05]  /*0c80*/  MOV R13, R18 ;  /* 0x00000012000d7202 */ /* 0x000fca0000000f00 */
[----:B------:R-:W-:-:S05]  /*0c90*/  FADD.FTZ R13, R12, R13 ;  /* 0x0000000d0c0d7221 */ /* 0x000fca0000010000 */
[----:B------:R-:W-:-:S07]  /*0ca0*/  MOV R20, R13 ;  /* 0x0000000d00147202 */ /* 0x000fce0000000f00 */
[----:B------:R-:W-:Y:S05]  /*0cb0*/  WARPSYNC.COLLECTIVE R17, `(.L_x_3812) ;  /* 0x0000000011087348 */ /* 0x000fea0003c00000 */
[----:B------:R0:W1:Y:S02]  /*0cc0*/  SHFL.BFLY P2, R18, R20, R19, R22 ;  /* 0x0c00001314127389 */ /* 0x0000640000040016 */
[----:B01----:R-:W-:Y:S01]  /*0cd0*/  ENDCOLLECTIVE ;  /* 0x000000000000791b */ /* 0x003fe20003800000 */
.L_x_3812:
[----:B------:R-:W-:Y:S01]  /*0ce0*/  IMAD.MOV.U32 R19, RZ, RZ, 0x10 ;  /* 0x00000010ff137424 */ /* 0x000fe200078e00ff */
[----:B------:R-:W-:-:S05]  /*0cf0*/  MOV R10, R18 ;  /* 0x00000012000a7202 */ /* 0x000fca0000000f00 */
[----:B------:R-:W-:-:S05]  /*0d00*/  FADD.FTZ R10, R13, R10 ;  /* 0x0000000a0d0a7221 */ /* 0x000fca0000010000 */
[----:B------:R-:W-:-:S07]  /*0d10*/  MOV R20, R10 ;  /* 0x0000000a00147202 */ /* 0x000fce0000000f00 */
[----:B------:R-:W-:Y:S05]  /*0d20*/  WARPSYNC.COLLECTIVE R17, `(.L_x_3813) ;  /* 0x0000000011087348 */ /* 0x000fea0003c00000 */
[----:B------:R0:W1:Y:S02]  /*0d30*/  SHFL.BFLY P2, R18, R20, R19, R22 ;  /* 0x0c00001314127389 */ /* 0x0000640000040016 */
[----:B01----:R-:W-:Y:S01]  /*0d40*/  ENDCOLLECTIVE ;  /* 0x000000000000791b */ /* 0x003fe20003800000 */
.L_x_3813:
[----:B------:R-:W-:Y:S01]  /*0d50*/  MOV R20, R9 ;  /* 0x0000000900147202 */ /* 0x000fe20000000f00 */
[----:B------:R-:W-:Y:S01]  /*0d60*/  IMAD.MOV.U32 R19, RZ, RZ, 0x1 ;  /* 0x00000001ff137424 */ /* 0x000fe200078e00ff */
[----:B------:R-:W-:-:S07]  /*0d70*/  MOV R11, R18 ;  /* 0x00000012000b7202 */ /* 0x000fce0000000f00 */
[----:B------:R-:W-:Y:S05]  /*0d80*/  WARPSYNC.COLLECTIVE R17, `(.L_x_3814) ;  /* 0x0000000011087348 */ /* 0x000fea0003c00000 */
[----:B------:R0:W1:Y:S02]  /*0d90*/  SHFL.BFLY P2, R18, R20, R19, R22 ;  /* 0x0c00001314127389 */ /* 0x0000640000040016 */
[----:B01----:R-:W-:Y:S01]  /*0da0*/  ENDCOLLECTIVE ;  /* 0x000000000000791b */ /* 0x003fe20003800000 */
.L_x_3814:
[----:B------:R-:W-:Y:S01]  /*0db0*/  IMAD.MOV.U32 R19, RZ, RZ, 0x2 ;  /* 0x00000002ff137424 */ /* 0x000fe200078e00ff */
[----:B------:R-:W-:-:S05]  /*0dc0*/  MOV R12, R18 ;  /* 0x00000012000c7202 */ /* 0x000fca0000000f00 */
[----:B------:R-:W-:-:S05]  /*0dd0*/  FADD.FTZ R14, R9, R12 ;  /* 0x0000000c090e7221 */ /* 0x000fca0000010000 */
[----:B------:R-:W-:-:S07]  /*0de0*/  MOV R20, R14 ;  /* 0x0000000e00147202 */ /* 0x000fce0000000f00 */
[----:B------:R-:W-:Y:S05]  /*0df0*/  WARPSYNC.COLLECTIVE R17, `(.L_x_3815) ;  /* 0x0000000011087348 */ /* 0x000fea0003c00000 */
[----:B------:R0:W1:Y:S02]  /*0e00*/  SHFL.BFLY P2, R18, R20, R19, R22 ;  /* 0x0c00001314127389 */ /* 0x0000640000040016 */
[----:B01----:R-:W-:Y:S01]  /*0e10*/  ENDCOLLECTIVE ;  /* 0x000000000000791b */ /* 0x003fe20003800000 */
.L_x_3815:
[----:B------:R-:W-:Y:S01]  /*0e20*/  IMAD.MOV.U32 R19, RZ, RZ, 0x4 ;  /* 0x00000004ff137424 */ /* 0x000fe200078e00ff */
[----:B------:R-:W-:-:S05]  /*0e30*/  MOV R13, R18 ;  /* 0x00000012000d7202 */ /* 0x000fca0000000f00 */
[----:B------:R-:W-:-:S05]  /*0e40*/  FADD.FTZ R15, R14, R13 ;  /* 0x0000000d0e0f7221 */ /* 0x000fca0000010000 */
[----:B------:R-:W-:-:S07]  /*0e50*/  MOV R20, R15 ;  /* 0x0000000f00147202 */ /* 0x000fce0000000f00 */
[----:B------:R-:W-:Y:S05]  /*0e60*/  WARPSYNC.COLLECTIVE R17, `(.L_x_3816) ;  /* 0x0000000011087348 */ /* 0x000fea0003c00000 */
[----:B------:R0:W1:Y:S02]  /*0e70*/  SHFL.BFLY P2, R18, R20, R19, R22 ;  /* 0x0c00001314127389 */ /* 0x0000640000040016 */
[----:B01----:R-:W-:Y:S01]  /*0e80*/  ENDCOLLECTIVE ;  /* 0x000000000000791b */ /* 0x003fe20003800000 */
.L_x_3816:
[----:B------:R-:W-:Y:S01]  /*0e90*/  HFMA2.MMA R19, -RZ, RZ, 0, 4.76837158203125e-07 ;  /* 0x00000008ff137435 */ /* 0x000fe200000001ff */
[----:B------:R-:W-:-:S05]  /*0ea0*/  MOV R16, R18 ;  /* 0x0000001200107202 */ /* 0x000fca0000000f00 */
[----:B------:R-:W-:-:S05]  /*0eb0*/  FADD.FTZ R16, R15, R16 ;  /* 0x000000100f107221 */ /* 0x000fca0000010000 */
[----:B------:R-:W-:-:S07]  /*0ec0*/  MOV R20, R16 ;  /* 0x0000001000147202 */ /* 0x000fce0000000f00 */
[----:B------:R-:W-:Y:S05]  /*0ed0*/  WARPSYNC.COLLECTIVE R17, `(.L_x_3817) ;  /* 0x0000000011087348 */ /* 0x000fea0003c00000 */
[----:B------:R0:W1:Y:S02]  /*0ee0*/  SHFL.BFLY P2, R18, R20, R19, R22 ;  /* 0x0c00001314127389 */ /* 0x0000640000040016 */
[----:B01----:R-:W-:Y:S01]  /*0ef0*/  ENDCOLLECTIVE ;  /* 0x000000000000791b */ /* 0x003fe20003800000 */
.L_x_3817:
[----:B------:R-:W-:Y:S01]  /*0f00*/  HFMA2.MMA R19, -RZ, RZ, 0, 9.5367431640625e-07 ;  /* 0x00000010ff137435 */ /* 0x000fe200000001ff */
[----:B------:R-:W-:-:S04]  /*0f10*/  IMAD.MOV.U32 R9, RZ, RZ, R18 ;  /* 0x000000ffff097224 */ /* 0x000fc800078e0012 */
[----:B------:R-:W-:-:S05]  /*0f20*/  FADD.FTZ R9, R16, R9 ;  /* 0x0000000910097221 */ /* 0x000fca0000010000 */
[----:B------:R-:W-:-:S07]  /*0f30*/  MOV R20, R9 ;  /* 0x0000000900147202 */ /* 0x000fce0000000f00 */
[----:B------:R-:W-:Y:S05]  /*0f40*/  WARPSYNC.COLLECTIVE R17, `(.L_x_3818) ;  /* 0x0000000011087348 */ /* 0x000fea0003c00000 */
[----:B------:R0:W1:Y:S02]  /*0f50*/  SHFL.BFLY P2, R18, R20, R19, R22 ;  /* 0x0c00001314127389 */ /* 0x0000640000040016 */
[----:B01----:R-:W-:Y:S01]  /*0f60*/  ENDCOLLECTIVE ;  /* 0x000000000000791b */ /* 0x003fe20003800000 */
.L_x_3818:
[----:B------:R-:W-:Y:S01]  /*0f70*/  MOV R14, R18 ;  /* 0x00000012000e7202 */ /* 0x000fe20000000f00 */
[----:B------:R-:W-:Y:S06]  /*0f80*/  BRA `(.L_x_3819) ;  /* 0xfffffff8007c7947 */ /* 0x000fec000383ffff */
.L_x_3820:
        /* <DEDUP_REMOVED lines=15> */
.L_x_5554:


//--------------------- .text._ZN10layer_norm13ln_bwd_kernelINS_13Kernel_traitsI13__nv_bfloat16fS2_fjLj4096ELj1ELj1ELj4ELj16ENS_18Kernel_traits_baseILj4096ES2_fS2_fjLj128EEEEEEEvNS_9BwdParamsE --------------------------
	.section	.text._ZN10layer_norm13ln_bwd_kernelINS_13Kernel_traitsI13__nv_bfloat16fS2_fjLj4096ELj1ELj1ELj4ELj16ENS_18Kernel_traits_baseILj4096ES2_fS2_fjLj128EEEEEEEvNS_9BwdParamsE,"ax",@progbits
	.align	128
        .global         _ZN10layer_norm13ln_bwd_kernelINS_13Kernel_traitsI13__nv_bfloat16fS2_fjLj4096ELj1ELj1ELj4ELj16ENS_18Kernel_traits_baseILj4096ES2_fS2_fjLj128EEEEEEEvNS_9BwdParamsE
        .type           _ZN10layer_norm13ln_bwd_kernelINS_13Kernel_traitsI13__nv_bfloat16fS2_fjLj4096ELj1ELj1ELj4ELj16ENS_18Kernel_traits_baseILj4096ES2_fS2_fjLj128EEEEEEEvNS_9BwdParamsE,@function
        .size           _ZN10layer_norm13ln_bwd_kernelINS_13Kernel_traitsI13__nv_bfloat16fS2_fjLj4096ELj1ELj1ELj4ELj16ENS_18Kernel_traits_baseILj4096ES2_fS2_fjLj128EEEEEEEvNS_9BwdParamsE,(.L_x_5555 - _ZN10layer_norm13ln_bwd_kernelINS_13Kernel_traitsI13__nv_bfloat16fS2_fjLj4096ELj1ELj1ELj4ELj16ENS_18Kernel_traits_baseILj4096ES2_fS2_fjLj128EEEEEEEvNS_9BwdParamsE)
        .other          _ZN10layer_norm13ln_bwd_kernelINS_13Kernel_traitsI13__nv_bfloat16fS2_fjLj4096ELj1ELj1ELj4ELj16ENS_18Kernel_traits_baseILj4096ES2_fS2_fjLj128EEEEEEEvNS_9BwdParamsE,@"STO_CUDA_ENTRY STV_DEFAULT"
_ZN10layer_norm13ln_bwd_kernelINS_13Kernel_traitsI13__nv_bfloat16fS2_fjLj4096ELj1ELj1ELj4ELj16ENS_18Kernel_traits_baseILj4096ES2_fS2_fjLj128EEEEEEEvNS_9BwdParamsE:
.text._ZN10layer_norm13ln_bwd_kernelINS_13Kernel_traitsI13__nv_bfloat16fS2_fjLj4096ELj1ELj1ELj4ELj16ENS_18Kernel_traits_baseILj4096ES2_fS2_fjLj128EEEEEEEvNS_9BwdParamsE:
        /* <DEDUP_REMOVED lines=40> */
[----:B------:R0:W5:Y:S01]  /*0280*/  @P0 LDG.E.64 R126, desc[UR6][R4.64+0x1c00] ;  /* 0x001c0006047e0981 */ /* 0x000162000c1e1b00 */
        /* <DEDUP_REMOVED lines=15> */
[----:B------:R-:W-:Y:S02]  /*0380*/  CS2R R66, SRZ ;  /* 0x0000000000427805 */ /* 0x000fe4000001ff00 */
[----:B------:R-:W-:Y:S02]  /*0390*/  CS2R R64, SRZ ;  /* 0x0000000000407805 */ /* 0x000fe4000001ff00 */
[----:B------:R-:W-:-:S02]  /*03a0*/  CS2R R58, SRZ ;  /* 0x00000000003a7805 */ /* 0x000fc4000001ff00 */
        /* <DEDUP_REMOVED lines=10> */
[----:B------:R-:W1:Y:S01]  /*0450*/  S2UR UR5, SR_CgaCtaId ;  /* 0x00000000000579c3 */ /* 0x000e620000008800 */
[----:B------:R-:W-:Y:S01]  /*0460*/  UMOV UR4, 0x400 ;  /* 0x0000040000047882 */ /* 0x000fe20000000000 */
        /* <DEDUP_REMOVED lines=21> */
[----:B------:R-:W-:Y:S01]  /*05c0*/  CS2R R40, SRZ ;  /* 0x0000000000287805 */ /* 0x000fe2000001ff00 */
[----:B-1----:R-:W-:Y:S01]  /*05d0*/  ULEA UR4, UR5, UR4, 0x18 ;  /* 0x0000000405047291 */ /* 0x002fe2000f8ec03f */
        /* <DEDUP_REMOVED lines=27> */
[----:B0-----:R-:W-:Y:S02]  /*0790*/  CS2R R2, SRZ ;  /* 0x0000000000027805 */ /* 0x001fe4000001ff00 */
[----:B------:R-:W-:Y:S02]  /*07a0*/  SHF.L.U32 R103, R103, 0x10, RZ ;  /* 0x0000001067677819 */ /* 0x000fe400000006ff */
[----:B------:R-:W-:Y:S02]  /*07b0*/  SHF.L.U32 R107, R107, 0x10, RZ ;  /* 0x000000106b6b7819 */ /* 0x000fe400000006ff */
[----:B------:R-:W-:Y:S02]  /*07c0*/  SHF.L.U32 R111, R111, 0x10, RZ ;  /* 0x000000106f6f7819 */ /* 0x000fe400000006ff */
[----:B------:R-:W-:Y:S02]  /*07d0*/  SHF.L.U32 R115, R115, 0x10, RZ ;  /* 0x0000001073737819 */ /* 0x000fe400000006ff */
[----:B------:R-:W-:-:S02]  /*07e0*/  SHF.L.U32 R119, R119, 0x10, RZ ;  /* 0x0000001077777819 */ /* 0x000fc400000006ff */
[----:B------:R-:W-:Y:S02]  /*07f0*/  SHF.L.U32 R123, R123, 0x10, RZ ;  /* 0x000000107b7b7819 */ /* 0x000fe400000006ff */
[----:B------:R-:W-:Y:S02]  /*0800*/  SHF.L.U32 R127, R127, 0x10, RZ ;  /* 0x000000107f7f7819 */ /* 0x000fe400000006ff */
[----:B------:R-:W-:Y:S02]  /*0810*/  MOV R88, RZ ;  /* 0x000000ff00587202 */ /* 0x000fe40000000f00 */
[----:B------:R-:W-:Y:S02]  /*0820*/  MOV R0, RZ ;  /* 0x000000ff00007202 */ /* 0x000fe40000000f00 */
        /* <DEDUP_REMOVED lines=16> */
[----:B------:R-:W-:Y:S02]  /*0930*/  MOV R131, UR4 ;  /* 0x0000000400837c02 */ /* 0x000fe40008000f00 */
[--C-:B--2---:R-:W-:Y:S02]  /*0940*/  SHF.R.U64 R133, R4, 0x10, R5.reuse ;  /* 0x0000001004857819 */ /* 0x104fe40000001205 */
[----:B------:R-:W-:Y:S02]  /*0950*/  SHF.R.U32.HI R135, RZ, 0x10, R5 ;  /* 0x00000010ff877819 */ /* 0x000fe40000011605 */
[----:B---3--:R-:W-:-:S02]  /*0960*/  SHF.R.U64 R137, R6, 0x10, R7 ;  /* 0x0000001006897819 */ /* 0x008fc40000001207 */
[----:B------:R-:W-:Y:S02]  /*0970*/  SHF.R.U32.HI R155, RZ, 0x10, R7 ;  /* 0x00000010ff9b7819 */ /* 0x000fe40000011607 */
[--C-:B----4-:R-:W-:Y:S02]  /*0980*/  SHF.R.U64 R157, R8, 0x10, R9.reuse ;  /* 0x00000010089d7819 */ /* 0x110fe40000001209 */
        /* <DEDUP_REMOVED lines=11> */
[----:B------:R-:W-:Y:S02]  /*0a40*/  SHF.L.U32 R98, R4, 0x10, RZ ;  /* 0x0000001004627819 */ /* 0x000fe400000006ff */
[----:B------:R-:W-:Y:S02]  /*0a50*/  SHF.L.U32 R100, R5, 0x10, RZ ;  /* 0x0000001005647819 */ /* 0x000fe400000006ff */
[----:B------:R-:W-:Y:S02]  /*0a60*/  CS2R R4, SRZ ;  /* 0x0000000000047805 */ /* 0x000fe4000001ff00 */
[----:B------:R-:W-:Y:S02]  /*0a70*/  SHF.L.U32 R102, R6, 0x10, RZ ;  /* 0x0000001006667819 */ /* 0x000fe400000006ff */
[----:B------:R-:W-:-:S02]  /*0a80*/  SHF.L.U32 R104, R7, 0x10, RZ ;  /* 0x0000001007687819 */ /* 0x000fc400000006ff */
[----:B------:R-:W-:Y:S02]  /*0a90*/  CS2R R6, SRZ ;  /* 0x0000000000067805 */ /* 0x000fe4000001ff00 */
        /* <DEDUP_REMOVED lines=34> */
.L_x_3823:
[----:B0-----:R-:W0:Y:S01]  /*0cc0*/  @P0 LDC.64 R56, c[0x0][0x228] ;  /* 0x00008a00ff380b82 */ /* 0x001e220000000a00 */
[----:B------:R-:W-:Y:S02]  /*0cd0*/  LOP3.LUT R197, R89, 0x7f, RZ, 0xc0, !PT ;  /* 0x0000007f59c57812 */ /* 0x000fe400078ec0ff */
[----:B------:R-:W-:-:S04]  /*0ce0*/  SHF.L.U32 R58, R129, 0xa, RZ ;  /* 0x0000000a813a7819 */ /* 0x000fc800000006ff */
[----:B------:R-:W-:Y:S01]  /*0cf0*/  LOP3.LUT R197, R58, 0xfffffc00, R197, 0xe2, !PT ;  /* 0xfffffc003ac57812 */ /* 0x000fe200078ee2c5 */
[----:B------:R-:W1:Y:S08]  /*0d00*/  @P0 LDC.64 R64, c[0x0][0x228] ;  /* 0x00008a00ff400b82 */ /* 0x000e700000000a00 */
[----:B------:R-:W2:Y:S08]  /*0d10*/  @P0 LDC.64 R60, c[0x0][0x228] ;  /* 0x00008a00ff3c0b82 */ /* 0x000eb00000000a00 */
[----:B------:R-:W3:Y:S01]  /*0d20*/  @P0 LDC.64 R68, c[0x0][0x228] ;  /* 0x00008a00ff440b82 */ /* 0x000ee20000000a00 */
[----:B0-----:R-:W-:-:S07]  /*0d30*/  @P0 LEA R56, P1, R197, R56, 0x4 ;  /* 0x00000038c5380211 */ /* 0x001fce00078220ff */
[----:B------:R-:W0:Y:S01]  /*0d40*/  @P0 LDC.64 R72, c[0x0][0x228] ;  /* 0x00008a00ff480b82 */ /* 0x000e220000000a00 */
[C---:B------:R-:W-:Y:S02]  /*0d50*/  @P0 LEA.HI.X R57, R197.reuse, R57, RZ, 0x4, P1 ;  /* 0x00000039c5390211 */ /* 0x040fe400008f24ff */
[----:B------:R-:W-:-:S05]  /*0d60*/  IADD3 R191, R197, 0x100, RZ ;  /* 0x00000100c5bf7810 */ /* 0x000fca0007ffe0ff */
[----:B------:R-:W4:Y:S01]  /*0d70*/  @P0 LDC.64 R76, c[0x0][0x228] ;  /* 0x00008a00ff4c0b82 */ /* 0x000f220000000a00 */
[----:B------:R-:W5:Y:S01]  /*0d80*/  @P0 LDG.E.128 R56, desc[UR6][R56.64] ;  /* 0x0000000638380981 */ /* 0x000f62000c1e1d00 */
[----:B------:R-:W-:Y:S01]  /*0d90*/  IADD3 R189, R197, 0x80, RZ ;  /* 0x00000080c5bd7810 */ /* 0x000fe20007ffe0ff */
[----:B-1----:R-:W-:-:S05]  /*0da0*/  @P0 IMAD.WIDE.U32 R64, R191, 0x10, R64 ;  /* 0x00000010bf400825 */ /* 0x002fca00078e0040 */
[----:B------:R-:W1:Y:S01]  /*0db0*/  @P0 LDC.64 R80, c[0x0][0x228] ;  /* 0x00008a00ff500b82 */ /* 0x000e620000000a00 */
[----:B--2---:R-:W-:Y:S01]  /*0dc0*/  @P0 IMAD.WIDE.U32 R60, R189, 0x10, R60 ;  /* 0x00000010bd3c0825 */ /* 0x004fe200078e003c */
[----:B------:R-:W2:Y:S01]  /*0dd0*/  @P0 LDG.E.128 R64, desc[UR6][R64.64] ;  /* 0x0000000640400981 */ /* 0x000ea2000c1e1d00 */
[----:B------:R-:W-:-:S05]  /*0de0*/  IADD3 R193, R197, 0x180, RZ ;  /* 0x00000180c5c17810 */ /* 0x000fca0007ffe0ff */
[----:B------:R-:W1:Y:S01]  /*0df0*/  @P0 LDC.64 R84, c[0x0][0x228] ;  /* 0x00008a00ff540b82 */ /* 0x000e620000000a00 */
[C---:B------:R-:W-:Y:S01]  /*0e00*/  IADD3 R195, R197.reuse, 0x200, RZ ;  /* 0x00000200c5c37810 */ /* 0x040fe20007ffe0ff */
[----:B------:R-:W2:Y:S01]  /*0e10*/  @P0 LDG.E.128 R60, desc[UR6][R60.64] ;  /* 0x000000063c3c0981 */ /* 0x000ea2000c1e1d00 */
[----:B------:R-:W-:Y:S01]  /*0e20*/  IADD3 R181, R197, 0x280, RZ ;  /* 0x00000280c5b57810 */ /* 0x000fe20007ffe0ff */
[----:B---3--:R-:W-:-:S04]  /*0e30*/  @P0 IMAD.WIDE.U32 R68, R193, 0x10, R68 ;  /* 0x00000010c1440825 */ /* 0x008fc800078e0044 */
[----:B0-----:R-:W-:Y:S01]  /*0e40*/  @P0 IMAD.WIDE.U32 R72, R195, 0x10, R72 ;  /* 0x00000010c3480825 */ /* 0x001fe200078e0048 */
[----:B------:R-:W-:Y:S01]  /*0e50*/  IADD3 R183, R197, 0x300, RZ ;  /* 0x00000300c5b77810 */ /* 0x000fe20007ffe0ff */
[----:B------:R-:W3:Y:S01]  /*0e60*/  @P0 LDG.E.128 R68, desc[UR6][R68.64] ;  /* 0x0000000644440981 */ /* 0x000ee2000c1e1d00 */
[----:B------:R-:W0:Y:S01]  /*0e70*/  @!P0 LDC.64 R140, c[0x0][0x220] ;  /* 0x00008800ff8c8b82 */ /* 0x000e220000000a00 */
[----:B----4-:R-:W-:Y:S02]  /*0e80*/  @P0 IMAD.WIDE.U32 R76, R181, 0x10, R76 ;  /* 0x00000010b54c0825 */ /* 0x010fe400078e004c */
[----:B------:R-:W4:Y:S01]  /*0e90*/  @P0 LDG.E.128 R72, desc[UR6][R72.64] ;  /* 0x0000000648480981 */ /* 0x000f22000c1e1d00 */
[----:B------:R-:W-:Y:S01]  /*0ea0*/  IADD3 R185, R197, 0x380, RZ ;  /* 0x00000380c5b97810 */ /* 0x000fe20007ffe0ff */
[----:B-1----:R-:W-:Y:S02]  /*0eb0*/  @P0 IMAD.WIDE.U32 R80, R183, 0x10, R80 ;  /* 0x00000010b7500825 */ /* 0x002fe400078e0050 */
[----:B------:R-:W4:Y:S01]  /*0ec0*/  @P0 LDG.E.128 R76, desc[UR6][R76.64] ;  /* 0x000000064c4c0981 */ /* 0x000f22000c1e1d00 */
[----:B------:R-:W1:Y:S03]  /*0ed0*/  @!P0 LDC.64 R144, c[0x0][0x220] ;  /* 0x00008800ff908b82 */ /* 0x000e660000000a00 */
[----:B------:R-:W4:Y:S01]  /*0ee0*/  @P0 LDG.E.128 R80, desc[UR6][R80.64] ;  /* 0x0000000650500981 */ /* 0x000f22000c1e1d00 */
[----:B------:R-:W-:-:S04]  /*0ef0*/  @P0 IMAD.WIDE.U32 R84, R185, 0x10, R84 ;  /* 0x00000010b9540825 */ /* 0x000fc800078e0054 */
[----:B------:R-:W1:Y:S02]  /*0f00*/  @!P0 LDC.64 R138, c[0x0][0x220] ;  /* 0x00008800ff8a8b82 */ /* 0x000e640000000a00 */
[----:B------:R-:W4:Y:S01]  /*0f10*/  @P0 LDG.E.128 R84, desc[UR6][R84.64] ;  /* 0x0000000654540981 */ /* 0x000f22000c1e1d00 */
[----:B0-----:R-:W-:-:S05]  /*0f20*/  @!P0 IMAD.WIDE.U32 R186, R189, 0x10, R140 ;  /* 0x00000010bdba8825 */ /* 0x001fca00078e008c */
[----:B------:R-:W0:Y:S08]  /*0f30*/  @!P0 LDC.64 R142, c[0x0][0x230] ;  /* 0x00008c00ff8e8b82 */ /* 0x000e300000000a00 */
[----:B------:R-:W0:Y:S01]  /*0f40*/  @!P0 LDC.64 R140, c[0x0][0x220] ;  /* 0x00008800ff8c8b82 */ /* 0x000e220000000a00 */
[----:B-1----:R-:W-:Y:S01]  /*0f50*/  @!P0 IMAD.WIDE.U32 R152, R191, 0x10, R144 ;  /* 0x00000010bf988825 */ /* 0x002fe200078e0090 */
[----:B------:R-:W-:-:S06]  /*0f60*/  @!P0 LEA R138, P1, R197, R138, 0x4 ;  /* 0x0000008ac58a8211 */ /* 0x000fcc00078220ff */
[----:B------:R-:W1:Y:S01]  /*0f70*/  @!P0 LDC.64 R144, c[0x0][0x220] ;  /* 0x00008800ff908b82 */ /* 0x000e620000000a00 */
[----:B0-----:R-:W-:-:S07]  /*0f80*/  @!P0 IMAD.WIDE.U32 R150, R193, 0x10, R140 ;  /* 0x00000010c1968825 */ /* 0x001fce00078e008c */
[----:B------:R-:W0:Y:S01]  /*0f90*/  @!P0 LDC.64 R140, c[0x0][0x220] ;  /* 0x00008800ff8c8b82 */ /* 0x000e220000000a00 */
[----:B------:R-:W-:Y:S01]  /*0fa0*/  @!P0 LEA.HI.X R139, R197, R139, RZ, 0x4, P1 ;  /* 0x0000008bc58b8211 */ /* 0x000fe200008f24ff */
[----:B------:R-:W-:Y:S01]  /*0fb0*/  @!P0 IMAD.WIDE R142, R129, 0x4, R142 ;  /* 0x00000004818e8825 */ /* 0x000fe200078e028e */
[----:B------:R-:W-:-:S06]  /*0fc0*/  @P0 MOV R184, RZ ;  /* 0x000000ff00b80202 */ /* 0x000fcc0000000f00 */
[----:B------:R1:W2:Y:S02]  /*0fd0*/  @!P0 LDG.E R184, desc[UR6][R142.64] ;  /* 0x000000068eb88981 */ /* 0x0002a4000c1e1900 */
[----:B-1----:R-:W-:Y:S01]  /*0fe0*/  @!P0 IMAD.WIDE.U32 R148, R195, 0x10, R144 ;  /* 0x00000010c3948825 */ /* 0x002fe200078e0090 */
[----:B------:R-:W1:Y:S03]  /*0ff0*/  LDC.64 R142, c[0x0][0x238] ;  /* 0x00008e00ff8e7b82 */ /* 0x000e660000000a00 */
[----:B0-----:R-:W-:-:S05]  /*1000*/  @!P0 IMAD.WIDE.U32 R146, R181, 0x10, R140 ;  /* 0x00000010b5928825 */ /* 0x001fca00078e008c */
[----:B------:R-:W0:Y:S01]  /*1010*/  @!P0 LDC.64 R140, c[0x0][0x220] ;  /* 0x00008800ff8c8b82 */ /* 0x000e220000000a00 */
[----:B------:R1:W2:Y:S04]  /*1020*/  @!P0 LDG.E.128 R56, desc[UR6][R138.64] ;  /* 0x000000068a388981 */ /* 0x0002a8000c1e1d00 */
[----:B------:R0:W4:Y:S03]  /*1030*/  @!P0 LDG.E.128 R64, desc[UR6][R152.64] ;  /* 0x0000000698408981 */ /* 0x000126000c1e1d00 */
[----:B-1----:R-:W1:Y:S01]  /*1040*/  @!P0 LDC.64 R138, c[0x0][0x220] ;  /* 0x00008800ff8a8b82 */ /* 0x002e620000000a00 */
[----:B------:R5:W3:Y:S07]  /*1050*/  @!P0 LDG.E.128 R60, desc[UR6][R186.64] ;  /* 0x00000006ba3c8981 */ /* 0x000aee000c1e1d00 */
[----:B0-----:R-:W0:Y:S01]  /*1060*/  LDC.64 R152, c[0x0][0x268] ;  /* 0x00009a00ff987b82 */ /* 0x001e220000000a00 */
[----:B------:R5:W4:Y:S04]  /*1070*/  @!P0 LDG.E.128 R68, desc[UR6][R150.64] ;  /* 0x0000000696448981 */ /* 0x000b28000c1e1d00 */
[----:B------:R-:W4:Y:S04]  /*1080*/  @!P0 LDG.E.128 R72, desc[UR6][R148.64] ;  /* 0x0000000694488981 */ /* 0x000f28000c1e1d00 */
[----:B------:R-:W4:Y:S01]  /*1090*/  @!P0 LDG.E.128 R76, desc[UR6][R146.64] ;  /* 0x00000006924c8981 */ /* 0x000f22000c1e1d00 */
[----:B-1----:R-:W-:-:S04]  /*10a0*/  @!P0 IMAD.WIDE.U32 R144, R183, 0x10, R138 ;  /* 0x00000010b7908825 */ /* 0x002fc800078e008a */
[----:B-----5:R-:W-:Y:S01]  /*10b0*/  @!P0 IMAD.WIDE.U32 R186, R185, 0x10, R140 ;  /* 0x00000010b9ba8825 */ /* 0x020fe200078e008c */
[----:B------:R1:W5:Y:S03]  /*10c0*/  @!P0 LDG.E.128 R80, desc[UR6][R144.64] ;  /* 0x0000000690508981 */ /* 0x000366000c1e1d00 */
[----:B------:R-:W-:Y:S01]  /*10d0*/  IMAD.WIDE R150, R129, 0x4, R142 ;  /* 0x0000000481967825 */ /* 0x000fe200078e028e */
[----:B------:R-:W5:Y:S03]  /*10e0*/  @!P0 LDG.E.128 R84, desc[UR6][R186.64] ;  /* 0x00000006ba548981 */ /* 0x000f66000c1e1d00 */
[--C-:B0-----:R-:W-:Y:S01]  /*10f0*/  IMAD.WIDE.U32 R138, R197, 0x8, R152.reuse ;  /* 0x00000008c58a7825 */ /* 0x101fe200078e0098 */
[----:B------:R0:W5:Y:S03]  /*1100*/  LDG.E R182, desc[UR6][R150.64] ;  /* 0x0000000696b67981 */ /* 0x000166000c1e1900 */
[----:B------:R-:W-:-:S02]  /*1110*/  IMAD.WIDE.U32 R140, R189, 0x8, R152 ;  /* 0x00000008bd8c7825 */ /* 0x000fc400078e0098 */
[----:B------:R-:W5:Y:S02]  /*1120*/  LDG.E.64 R138, desc[UR6][R138.64] ;  /* 0x000000068a8a7981 */ /* 0x000f64000c1e1b00 */
[--C-:B------:R-:W-:Y:S02]  /*1130*/  IMAD.WIDE.U32 R142, R191, 0x8, R152.reuse ;  /* 0x00000008bf8e7825 */ /* 0x100fe400078e0098 */
[----:B------:R-:W5:Y:S02]  /*1140*/  LDG.E.64 R140, desc[UR6][R140.64] ;  /* 0x000000068c8c7981 */ /* 0x000f64000c1e1b00 */
[--C-:B-1----:R-:W-:Y:S02]  /*1150*/  IMAD.WIDE.U32 R144, R193, 0x8, R152.reuse ;  /* 0x00000008c1907825 */ /* 0x102fe400078e0098 */
[----:B------:R-:W5:Y:S02]  /*1160*/  LDG.E.64 R142, desc[UR6][R142.64] ;  /* 0x000000068e8e7981 */ /* 0x000f64000c1e1b00 */
[----:B------:R-:W-:-:S02]  /*1170*/  IMAD.WIDE.U32 R146, R195, 0x8, R152 ;  /* 0x00000008c3927825 */ /* 0x000fc400078e0098 */
[----:B------:R-:W5:Y:S02]  /*1180*/  LDG.E.64 R144, desc[UR6][R144.64] ;  /* 0x0000000690907981 */ /* 0x000f64000c1e1b00 */
[--C-:B0-----:R-:W-:Y:S02]  /*1190*/  IMAD.WIDE.U32 R150, R181, 0x8, R152.reuse ;  /* 0x00000008b5967825 */ /* 0x101fe400078e0098 */
        /* <DEDUP_REMOVED lines=26> */
[----:B------:R-:W5:Y:S08]  /*1340*/  @P0 MUFU.RCP R198, R122 ;  /* 0x0000007a00c60308 */ /* 0x000f700000001000 */
[----:B------:R-:W5:Y:S08]  /*1350*/  @P0 MUFU.RCP R204, R169 ;  /* 0x000000a900cc0308 */ /* 0x000f700000001000 */
[----:B------:R-:W-:Y:S08]  /*1360*/  @P0 MUFU.RCP R201, R100 ;  /* 0x0000006400c90308 */ /* 0x000ff00000001000 */
[----:B------:R-:W-:Y:S08]  /*1370*/  @P0 MUFU.RCP R196, R173 ;  /* 0x000000ad00c40308 */ /* 0x000ff00000001000 */
[----:B------:R-:W-:Y:S08]  /*1380*/  @P0 MUFU.RCP R226, R104 ;  /* 0x0000006800e20308 */ /* 0x000ff00000001000 */
[----:B------:R-:W-:Y:S01]  /*1390*/  @P0 MUFU.RCP R224, R137 ;  /* 0x0000008900e00308 */ /* 0x000fe20000001000 */
[----:B------:R-:W-:-:S04]  /*13a0*/  @P0 FADD.FTZ R180, -R134, R59 ;  /* 0x0000003b86b40221 */ /* 0x000fc80000010100 */
[----:B0-----:R-:W-:Y:S01]  /*13b0*/  @P0 FMUL.FTZ R180, R180, R203 ;  /* 0x000000cbb4b40220 */ /* 0x001fe20000410000 */
[----:B------:R-:W-:Y:S01]  /*13c0*/  @P0 FADD.FTZ R187, -R97, R56 ;  /* 0x0000003861bb0221 */ /* 0x000fe20000010100 */
[----:B--2---:R-:W-:Y:S01]  /*13d0*/  @!P0 FADD.FTZ R207, R56, -R184 ;  /* 0x800000b838cf8221 */ /* 0x004fe20000010000 */
[----:B------:R-:W-:Y:S01]  /*13e0*/  @P0 FADD.FTZ R186, -R99, R58 ;  /* 0x0000003a63ba0221 */ /* 0x000fe20000010100 */
[----:B------:R-:W-:Y:S01]  /*13f0*/  @!P0 FADD.FTZ R209, R58, -R184 ;  /* 0x800000b83ad18221 */ /* 0x000fe20000010000 */
[----:B------:R-:W-:Y:S01]  /*1400*/  @P0 FADD.FTZ R203, -R101, R60 ;  /* 0x0000003c65cb0221 */ /* 0x000fe20000010100 */
[----:B---3--:R-:W-:Y:S01]  /*1410*/  @!P0 FADD.FTZ R211, R60, -R184 ;  /* 0x800000b83cd38221 */ /* 0x008fe20000010000 */
[----:B------:R-:W-:Y:S02]  /*1420*/  @P0 FADD.FTZ R60, -R107, R66 ;  /* 0x000000426b3c0221 */ /* 0x000fe40000010100 */
[----:B-1----:R-:W-:Y:S01]  /*1430*/  @P0 FMUL.FTZ R203, R203, R194 ;  /* 0x000000c2cbcb0220 */ /* 0x002fe20000410000 */
[----:B------:R-:W-:Y:S01]  /*1440*/  @P0 FADD.FTZ R194, -R156, R65 ;  /* 0x000000419cc20221 */ /* 0x000fe20000010100 */
[----:B------:R-:W0:Y:S01]  /*1450*/  @P0 MUFU.RCP R56, R124 ;  /* 0x0000007c00380308 */ /* 0x000e220000001000 */
[----:B------:R-:W-:Y:S01]  /*1460*/  @P0 FADD.FTZ R229, -R109, R68 ;  /* 0x000000446de50221 */ /* 0x000fe20000010100 */
[----:B------:R-:W-:Y:S01]  /*1470*/  @P0 FADD.FTZ R221, -R158, R67 ;  /* 0x000000439edd0221 */ /* 0x000fe20000010100 */
[----:B----4-:R-:W-:Y:S01]  /*1480*/  @!P0 FADD.FTZ R219, R67, -R184 ;  /* 0x800000b843db8221 */ /* 0x010fe20000010000 */
[----:B------:R-:W-:Y:S01]  /*1490*/  @P0 FMUL.FTZ R194, R194, R223 ;  /* 0x000000dfc2c20220 */ /* 0x000fe20000410000 */
[----:B------:R-:W-:Y:S01]  /*14a0*/  @P0 FADD.FTZ R239, -R164, R73 ;  /* 0x00000049a4ef0221 */ /* 0x000fe20000010100 */
[----:B------:R-:W-:-:S02]  /*14b0*/  @P0 FMUL.FTZ R67, R60, R225 ;  /* 0x000000e13c430220 */ /* 0x000fc40000410000 */
[----:B------:R-:W1:Y:S01]  /*14c0*/  @P0 MUFU.RCP R58, R175 ;  /* 0x000000af003a0308 */ /* 0x000e620000001000 */
[----:B------:R-:W-:Y:S01]  /*14d0*/  @P0 FADD.FTZ R231, -R160, R69 ;  /* 0x00000045a0e70221 */ /* 0x000fe20000010100 */
[----:B------:R-:W-:Y:S01]  /*14e0*/  @!P0 FADD.FTZ R223, R69, -R184 ;  /* 0x800000b845df8221 */ /* 0x000fe20000010000 */
[----:B------:R-:W-:Y:S01]  /*14f0*/  @P0 FMUL.FTZ R69, R229, R222 ;  /* 0x000000dee5450220 */ /* 0x000fe20000410000 */
[----:B------:R-:W-:Y:S01]  /*1500*/  @P0 FADD.FTZ R245, -R117, R76 ;  /* 0x0000004c75f50221 */ /* 0x000fe20000010100 */
[----:B------:R-:W-:Y:S01]  /*1510*/  @P0 FMUL.FTZ R187, R187, R190 ;  /* 0x000000bebbbb0220 */ /* 0x000fe20000410000 */
[----:B------:R-:W-:Y:S01]  /*1520*/  @P0 FADD.FTZ R237, -R113, R72 ;  /* 0x0000004871ed0221 */ /* 0x000fe20000010100 */
[----:B------:R-:W-:Y:S01]  /*1530*/  @!P0 FADD.FTZ R229, R72, -R184 ;  /* 0x800000b848e58221 */ /* 0x000fe20000010000 */
[----:B------:R-:W2:Y:S01]  /*1540*/  @P0 MUFU.RCP R60, R126 ;  /* 0x0000007e003c0308 */ /* 0x000ea20000001000 */
[----:B------:R-:W-:Y:S01]  /*1550*/  @P0 FADD.FTZ R188, -R132, R57 ;  /* 0x0000003984bc0221 */ /* 0x000fe20000010100 */
[----:B------:R-:W-:Y:S01]  /*1560*/  @P0 FADD.FTZ R190, -R154, R63 ;  /* 0x0000003f9abe0221 */ /* 0x000fe20000010100 */
[----:B------:R-:W-:Y:S01]  /*1570*/  @P0 FADD.FTZ R233, -R111, R70 ;  /* 0x000000466fe90221 */ /* 0x000fe20000010100 */
[----:B------:R-:W-:Y:S01]  /*1580*/  @P0 FMUL.FTZ R72, R239, R212 ;  /* 0x000000d4ef480220 */ /* 0x000fe20000410000 */
[----:B------:R-:W-:Y:S01]  /*1590*/  @P0 FADD.FTZ R247, -R168, R77 ;  /* 0x0000004da8f70221 */ /* 0x000fe20000010100 */
[----:B------:R-:W-:Y:S01]  /*15a0*/  @!P0 FADD.FTZ R239, R77, -R184 ;  /* 0x800000b84def8221 */ /* 0x000fe20000010000 */
[----:B------:R-:W-:Y:S01]  /*15b0*/  @P0 FADD.FTZ R235, -R162, R71 ;  /* 0x00000047a2eb0221 */ /* 0x000fe20000010100 */
[----:B------:R-:W-:Y:S01]  /*15c0*/  @P0 FADD.FTZ R243, -R166, R75 ;  /* 0x0000004ba6f30221 */ /* 0x000fe20000010100 */
[----:B------:R-:W-:Y:S01]  /*15d0*/  @P0 FMUL.FTZ R77, R245, R206 ;  /* 0x000000cef54d0220 */ /* 0x000fe20000410000 */
[----:B------:R-:W-:Y:S01]  /*15e0*/  @!P0 FADD.FTZ R227, R71, -R184 ;  /* 0x800000b847e38221 */ /* 0x000fe20000010000 */
[----:B------:R-:W3:Y:S01]  /*15f0*/  @P0 MUFU.RCP R206, R179 ;  /* 0x000000b300ce0308 */ /* 0x000ee20000001000 */
[----:B------:R-:W-:Y:S01]  /*1600*/  @P0 FMUL.FTZ R188, R188, R199 ;  /* 0x000000c7bcbc0220 */ /* 0x000fe20000410000 */
[----:B------:R-:W-:Y:S01]  /*1610*/  @P0 FMUL.FTZ R190, R190, R205 ;  /* 0x000000cdbebe0220 */ /* 0x000fe20000410000 */
[----:B------:R-:W-:Y:S01]  /*1620*/  @P0 FMUL.FTZ R71, R233, R218 ;  /* 0x000000dae9470220 */ /* 0x000fe20000410000 */
[----:B------:R-:W-:Y:S01]  /*1630*/  @P0 FADD.FTZ R241, -R115, R74 ;  /* 0x0000004a73f10221 */ /* 0x000fe20000010100 */
        /* <DEDUP_REMOVED lines=9> */
[----:B------:R-:W-:Y:S01]  /*16d0*/  @!P0 FADD.FTZ R221, R68, -R184 ;  /* 0x800000b844dd8221 */ /* 0x000fe20000010000 */
[----:B------:R-:W-:Y:S01]  /*16e0*/  @P0 FMUL.FTZ R70, R235, R216 ;  /* 0x000000d8eb460220 */ /* 0x000fe20000410000 */
[----:B------:R-:W4:Y:S01]  /*16f0*/  @P0 MUFU.RCP R62, R177 ;  /* 0x000000b1003e0308 */ /* 0x000f220000001000 */
[----:B------:R-:W-:Y:S01]  /*1700*/  @P0 FMUL.FTZ R74, R243, R208 ;  /* 0x000000d0f34a0220 */ /* 0x000fe20000410000 */
[----:B------:R-:W-:Y:S01]  /*1710*/  @P0 FADD.FTZ R245, -R121, R80 ;  /* 0x0000005079f50221 */ /* 0x000fe20000010100 */
[----:B------:R-:W-:Y:S01]  /*1720*/  @P0 FMUL.FTZ R68, R231, R220 ;  /* 0x000000dce7440220 */ /* 0x000fe20000410000 */
[--C-:B------:R-:W-:Y:S01]  /*1730*/  @!P0 FADD.FTZ R235, R75, -R184.reuse ;  /* 0x800000b84beb8221 */ /* 0x100fe20000010000 */
[--C-:B------:R-:W-:Y:S01]  /*1740*/  @!P0 FADD.FTZ R243, R79, -R184.reuse ;  /* 0x800000b84ff38221 */ /* 0x100fe20000010000 */
[----:B------:R-:W-:-:S02]  /*1750*/  @!P0 FADD.FTZ R217, R66, -R184 ;  /* 0x800000b842d98221 */ /* 0x000fc40000010000 */
[----:B------:R-:W4:Y:S01]  /*1760*/  @P0 MUFU.RCP R64, R128 ;  /* 0x0000008000400308 */ /* 0x000f220000001000 */
[--C-:B------:R-:W-:Y:S01]  /*1770*/  @!P0 FADD.FTZ R231, R73, -R184.reuse ;  /* 0x800000b849e78221 */ /* 0x100fe20000010000 */
[----:B------:R-:W-:Y:S01]  /*1780*/  @P0 FMUL.FTZ R75, R241, R210 ;  /* 0x000000d2f14b0220 */ /* 0x000fe20000410000 */
[----:B------:R-:W-:Y:S01]  /*1790*/  @P0 FMUL.FTZ R79, R249, R202 ;  /* 0x000000caf94f0220 */ /* 0x000fe20000410000 */
[----:B------:R-:W-:Y:S01]  /*17a0*/  @P0 FMUL.FTZ R200, R251, R200 ;  /* 0x000000c8fbc80220 */ /* 0x000fe20000410000 */
[--C-:B------:R-:W-:Y:S01]  /*17b0*/  @!P0 FADD.FTZ R57, R57, -R184.reuse ;  /* 0x800000b839398221 */ /* 0x100fe20000010000 */
[----:B------:R-:W-:Y:S01]  /*17c0*/  @P0 FMUL.FTZ R73, R237, R214 ;  /* 0x000000d6ed490220 */ /* 0x000fe20000410000 */
[----:B------:R-:W-:Y:S01]  /*17d0*/  @!P0 FADD.FTZ R241, R78, -R184 ;  /* 0x800000b84ef18221 */ /* 0x000fe20000010000 */
[----:B------:R-:W-:Y:S01]  /*17e0*/  @P0 FADD.FTZ R249, -R172, R81 ;  /* 0x00000051acf90221 */ /* 0x000fe20000010100 */
[----:B-----5:R-:W-:Y:S01]  /*17f0*/  @!P0 FADD.FTZ R251, R81, -R184 ;  /* 0x800000b851fb8221 */ /* 0x020fe20000010000 */
[----:B------:R-:W-:Y:S01]  /*1800*/  @P0 FADD.FTZ R66, -R123, R82 ;  /* 0x000000527b420221 */ /* 0x000fe20000010100 */
[----:B------:R-:W-:Y:S01]  /*1810*/  @!P0 FADD.FTZ R237, R76, -R184 ;  /* 0x800000b84ced8221 */ /* 0x000fe20000010000 */
[----:B------:R-:W-:Y:S01]  /*1820*/  @P0 FADD.FTZ R78, -R174, R83 ;  /* 0x00000053ae4e0221 */ /* 0x000fe20000010100 */
[----:B------:R-:W-:Y:S01]  /*1830*/  @P0 FMUL.FTZ R81, R245, R198 ;  /* 0x000000c6f5510220 */ /* 0x000fe20000410000 */
[----:B------:R-:W-:Y:S01]  /*1840*/  @P0 FMUL.FTZ R76, R247, R204 ;  /* 0x000000ccf74c0220 */ /* 0x000fe20000410000 */
[----:B------:R-:W-:Y:S01]  /*1850*/  @P0 FADD.FTZ R245, -R125, R84 ;  /* 0x000000547df50221 */ /* 0x000fe20000010100 */
[--C-:B------:R-:W-:Y:S01]  /*1860*/  @!P0 FADD.FTZ R204, R83, -R184.reuse ;  /* 0x800000b853cc8221 */ /* 0x100fe20000010000 */
[----:B------:R-:W-:Y:S01]  /*1870*/  @!P0 FADD.FTZ R247, R80, -R184 ;  /* 0x800000b850f78221 */ /* 0x000fe20000010000 */
[----:B0-----:R-:W-:Y:S01]  /*1880*/  @P0 FMUL.FTZ R83, R66, R56 ;  /* 0x0000003842530220 */ /* 0x001fe20000410000 */
[----:B------:R-:W-:Y:S01]  /*1890*/  @!P0 FMUL.FTZ R188, R182, R57 ;  /* 0x00000039b6bc8220 */ /* 0x000fe20000410000 */
[----:B------:R-:W0:Y:S01]  /*18a0*/  @P0 MUFU.RCP R228, R106 ;  /* 0x0000006a00e40308 */ /* 0x000e220000001000 */
[----:B------:R-:W-:Y:S01]  /*18b0*/  @P0 FMUL.FTZ R186, R186, R201 ;  /* 0x000000c9baba0220 */ /* 0x000fe20000410000 */
[----:B-1----:R-:W-:Y:S01]  /*18c0*/  @P0 FMUL.FTZ R78, R78, R58 ;  /* 0x0000003a4e4e0220 */ /* 0x002fe20000410000 */
[----:B------:R-:W-:Y:S01]  /*18d0*/  @P0 FADD.FTZ R80, -R176, R85 ;  /* 0x00000055b0500221 */ /* 0x000fe20000010100 */
[----:B------:R-:W-:Y:S01]  /*18e0*/  @!P0 FADD.FTZ R56, R85, -R184 ;  /* 0x800000b855388221 */ /* 0x000fe20000010000 */
[----:B------:R-:W-:Y:S01]  /*18f0*/  MOV R57, R138 ;  /* 0x0000008a00397202 */ /* 0x000fe20000000f00 */
[----:B------:R-:W-:Y:S01]  /*1900*/  @P0 FADD.FTZ R201, -R136, R61 ;  /* 0x0000003d88c90221 */ /* 0x000fe20000010100 */
[----:B------:R-:W-:Y:S01]  /*1910*/  @!P0 FADD.FTZ R202, R82, -R184 ;  /* 0x800000b852ca8221 */ /* 0x000fe20000010000 */
[----:B------:R-:W-:Y:S01]  /*1920*/  @P0 FMUL.FTZ R196, R249, R196 ;  /* 0x000000c4f9c40220 */ /* 0x000fe20000410000 */
[----:B------:R-:W-:Y:S01]  /*1930*/  @P0 FADD.FTZ R58, -R127, R86 ;  /* 0x000000567f3a0221 */ /* 0x000fe20000010100 */
[----:B--2---:R-:W-:Y:S01]  /*1940*/  @P0 FMUL.FTZ R85, R245, R60 ;  /* 0x0000003cf5550220 */ /* 0x004fe20000410000 */
[--C-:B------:R-:W-:Y:S01]  /*1950*/  @!P0 FADD.FTZ R59, R59, -R184.reuse ;  /* 0x800000b83b3b8221 */ /* 0x100fe20000010000 */
[--C-:B------:R-:W-:Y:S01]  /*1960*/  @!P0 FADD.FTZ R61, R61, -R184.reuse ;  /* 0x800000b83d3d8221 */ /* 0x100fe20000010000 */
[--C-:B------:R-:W-:Y:S01]  /*1970*/  @!P0 FADD.FTZ R63, R63, -R184.reuse ;  /* 0x800000b83f3f8221 */ /* 0x100fe20000010000 */
[--C-:B------:R-:W-:Y:S01]  /*1980*/  @!P0 FADD.FTZ R65, R65, -R184.reuse ;  /* 0x800000b841418221 */ /* 0x100fe20000010000 */
[--C-:B------:R-:W-:Y:S01]  /*1990*/  @!P0 FADD.FTZ R249, R84, -R184.reuse ;  /* 0x800000b854f98221 */ /* 0x100fe20000010000 */
[----:B------:R-:W-:Y:S01]  /*19a0*/  @!P0 FADD.FTZ R86, R86, -R184 ;  /* 0x800000b856568221 */ /* 0x000fe20000010000 */
[----:B------:R-:W-:Y:S01]  /*19b0*/  @P0 FADD.FTZ R82, -R178, R87 ;  /* 0x00000057b2520221 */ /* 0x000fe20000010100 */
[----:B------:R-:W-:Y:S01]  /*19c0*/  SHF.R.U64 R60, R138, 0x10, R139 ;  /* 0x000000108a3c7819 */ /* 0x000fe2000000128b */
[----:B------:R-:W-:Y:S01]  /*19d0*/  @!P0 FADD.FTZ R184, R87, -R184 ;  /* 0x800000b857b88221 */ /* 0x000fe20000010000 */
[----:B------:R-:W-:Y:S01]  /*19e0*/  SHF.L.U32 R57, R57, 0x10, RZ ;  /* 0x0000001039397819 */ /* 0x000fe200000006ff */
[----:B------:R-:W-:Y:S01]  /*19f0*/  @P0 FMUL.FTZ R199, R199, R226 ;  /* 0x000000e2c7c70220 */ /* 0x000fe20000410000 */
[----:B---3--:R-:W-:Y:S01]  /*1a00*/  @P0 FMUL.FTZ R82, R82, R206 ;  /* 0x000000ce52520220 */ /* 0x008fe20000410000 */
[----:B------:R-:W-:Y:S01]  /*1a10*/  @!P0 FMUL.FTZ R199, R182, R213 ;  /* 0x000000d5b6c78220 */ /* 0x000fe20000410000 */
[----:B------:R-:W-:Y:S01]  /*1a20*/  SHF.L.U32 R60, R60, 0x10, RZ ;  /* 0x000000103c3c7819 */ /* 0x000fe200000006ff */
[C---:B------:R-:W-:Y:S01]  /*1a30*/  @!P0 FMUL.FTZ R82, R182.reuse, R184 ;  /* 0x000000b8b6528220 */ /* 0x040fe20000410000 */
[----:B------:R-:W-:Y:S01]  /*1a40*/  @!P0 FMUL.FTZ R180, R182, R59 ;  /* 0x0000003bb6b48220 */ /* 0x000fe20000410000 */
[----:B------:R-:W-:-:S02]  /*1a50*/  SHF.R.U32.HI R213, RZ, 0x10, R145 ;  /* 0x00000010ffd57819 */ /* 0x000fc40000011691 */
[----:B------:R-:W-:Y:S02]  /*1a60*/  MOV R208, R152 ;  /* 0x0000009800d07202 */ /* 0x000fe40000000f00 */
[--C-:B------:R-:W-:Y:S01]  /*1a70*/  SHF.R.U64 R212, R152, 0x10, R153.reuse ;  /* 0x0000001098d47819 */ /* 0x100fe20000001299 */
[----:B------:R-:W-:Y:S01]  /*1a80*/  @P0 FMUL.FTZ R201, R201, R224 ;  /* 0x000000e0c9c90220 */ /* 0x000fe20000410000 */
[----:B------:R-:W-:Y:S01]  /*1a90*/  MOV R59, R139 ;  /* 0x0000008b003b7202 */ /* 0x000fe20000000f00 */
[----:B----4-:R-:W-:Y:S01]  /*1aa0*/  @P0 FMUL.FTZ R80, R80, R62 ;  /* 0x0000003e50500220 */ /* 0x010fe20000410000 */
[----:B------:R-:W-:Y:S01]  /*1ab0*/  MOV R184, R146 ;  /* 0x0000009200b87202 */ /* 0x000fe20000000f00 */
[----:B------:R-:W-:Y:S01]  /*1ac0*/  @P0 FMUL.FTZ R87, R58, R64 ;  /* 0x000000403a570220 */ /* 0x000fe20000410000 */
[----:B------:R-:W-:Y:S01]  /*1ad0*/  SHF.R.U32.HI R152, RZ, 0x10, R153 ;  /* 0x00000010ff987819 */ /* 0x000fe20000011699 */
[C---:B------:R-:W-:Y:S01]  /*1ae0*/  @!P0 FMUL.FTZ R203, R182.reuse, R211 ;  /* 0x000000d3b6cb8220 */ /* 0x040fe20000410000 */
[----:B------:R-:W-:Y:S01]  /*1af0*/  @!P0 FMUL.FTZ R187, R182, R207 ;  /* 0x000000cfb6bb8220 */ /* 0x000fe20000410000 */
[----:B------:R-:W-:Y:S01]  /*1b00*/  FMUL.FTZ R66, R98, R57 ;  /* 0x0000003962427220 */ /* 0x000fe20000410000 */
[C---:B------:R-:W-:Y:S01]  /*1b10*/  @!P0 FMUL.FTZ R201, R182.reuse, R61 ;  /* 0x0000003db6c98220 */ /* 0x040fe20000410000 */
[----:B------:R-:W-:Y:S01]  /*1b20*/  @!P0 FMUL.FTZ R87, R182, R86 ;  /* 0x00000056b6578220 */ /* 0x000fe20000410000 */
[----:B------:R-:W-:Y:S01]  /*1b30*/  SHF.R.U32.HI R62, RZ, 0x10, R139 ;  /* 0x00000010ff3e7819 */ /* 0x000fe2000001168b */
[C---:B------:R-:W-:Y:S01]  /*1b40*/  FADD.FTZ R94, R60.reuse, R94 ;  /* 0x0000005e3c5e7221 */ /* 0x040fe20000010000 */
[----:B------:R-:W-:Y:S01]  /*1b50*/  MOV R211, R150 ;  /* 0x0000009600d37202 */ /* 0x000fe20000000f00 */
[----:B------:R-:W-:Y:S01]  /*1b60*/  FFMA.FTZ R95, R60, R188, R95 ;  /* 0x000000bc3c5f7223 */ /* 0x000fe2000001005f */
[----:B------:R-:W-:Y:S01]  /*1b70*/  SHF.R.U64 R216, R150, 0x10, R151 ;  /* 0x0000001096d87819 */ /* 0x000fe20000001297 */
[----:B------:R-:W-:Y:S01]  /*1b80*/  FMUL.FTZ R139, R133, R60 ;  /* 0x0000003c858b7220 */ /* 0x000fe20000410000 */
[----:B------:R-:W-:-:S02]  /*1b90*/  MOV R61, R140 ;  /* 0x0000008c003d7202 */ /* 0x000fc40000000f00 */
[--C-:B------:R-:W-:Y:S02]  /*1ba0*/  SHF.R.U64 R86, R140, 0x10, R141.reuse ;  /* 0x000000108c567819 */ /* 0x100fe4000000128d */
[----:B------:R-:W-:Y:S01]  /*1bb0*/  SHF.L.U32 R150, R213, 0x10, RZ ;  /* 0x00000010d5967819 */ /* 0x000fe200000006ff */
[----:B------:R-:W-:Y:S01]  /*1bc0*/  @!P0 FMUL.FTZ R192, R182, R219 ;  /* 0x000000dbb6c08220 */ /* 0x000fe20000410000 */
[----:B------:R-:W-:Y:S02]  /*1bd0*/  SHF.R.U32.HI R140, RZ, 0x10, R141 ;  /* 0x00000010ff8c7819 */ /* 0x000fe4000001168d */
[----:B------:R-:W-:Y:S02]  /*1be0*/  SHF.L.U32 R59, R59, 0x10, RZ ;  /* 0x000000103b3b7819 */ /* 0x000fe400000006ff */
[----:B------:R-:W-:Y:S01]  /*1bf0*/  SHF.L.U32 R213, R184, 0x10, RZ ;  /* 0x00000010b8d57819 */ /* 0x000fe200000006ff */
[----:B------:R-:W-:Y:S01]  /*1c00*/  FFMA.FTZ R184, R66, R187, RZ ;  /* 0x000000bb42b87223 */ /* 0x000fe200000100ff */
[----:B------:R-:W-:Y:S01]  /*1c10*/  SHF.L.U32 R60, R152, 0x10, RZ ;  /* 0x00000010983c7819 */ /* 0x000fe200000006ff */
[----:B------:R-:W-:Y:S01]  /*1c20*/  FADD.FTZ R152, RZ, R66 ;  /* 0x00000042ff987221 */ /* 0x000fe20000010000 */
[----:B------:R-:W-:Y:S01]  /*1c30*/  MOV R64, R142 ;  /* 0x0000008e00407202 */ /* 0x000fe20000000f00 */
[C---:B------:R-:W-:Y:S01]  /*1c40*/  @!P0 FMUL.FTZ R190, R182.reuse, R63 ;  /* 0x0000003fb6be8220 */ /* 0x040fe20000410000 */
[----:B------:R-:W-:Y:S01]  /*1c50*/  SHF.R.U32.HI R219, RZ, 0x10, R143 ;  /* 0x00000010ffdb7819 */ /* 0x000fe2000001168f */
[----:B------:R-:W-:Y:S01]  /*1c60*/  @!P0 FMUL.FTZ R78, R182, R204 ;  /* 0x000000ccb64e8220 */ /* 0x000fe20000410000 */
[----:B------:R-:W-:-:S02]  /*1c70*/  SHF.R.U64 R207, R144, 0x10, R145 ;  /* 0x0000001090cf7819 */ /* 0x000fc40000001291 */
[----:B------:R-:W-:Y:S02]  /*1c80*/  MOV R138, R145 ;  /* 0x00000091008a7202 */ /* 0x000fe40000000f00 */
[----:B------:R-:W-:Y:S02]  /*1c90*/  MOV R84, R144 ;  /* 0x0000009000547202 */ /* 0x000fe40000000f00 */
[----:B------:R-:W-:Y:S01]  /*1ca0*/  SHF.L.U32 R145, R61, 0x10, RZ ;  /* 0x000000103d917819 */ /* 0x000fe200000006ff */
[----:B0-----:R-:W-:Y:S01]  /*1cb0*/  @P0 FMUL.FTZ R205, R205, R228 ;  /* 0x000000e4cdcd0220 */ /* 0x001fe20000410000 */
[----:B------:R-:W-:Y:S01]  /*1cc0*/  MOV R63, R141 ;  /* 0x0000008d003f7202 */ /* 0x000fe20000000f00 */
[----:B------:R-:W-:Y:S01]  /*1cd0*/  @!P0 FMUL.FTZ R194, R182, R65 ;  /* 0x00000041b6c28220 */ /* 0x000fe20000410000 */
[--C-:B------:R-:W-:Y:S01]  /*1ce0*/  SHF.R.U64 R214, R148, 0x10, R149.reuse ;  /* 0x0000001094d67819 */ /* 0x100fe20000001295 */
[----:B------:R-:W-:Y:S01]  /*1cf0*/  @!P0 FMUL.FTZ R186, R182, R209 ;  /* 0x000000d1b6ba8220 */ /* 0x000fe20000410000 */
[----:B------:R-:W-:Y:S01]  /*1d00*/  MOV R204, R149 ;  /* 0x0000009500cc7202 */ /* 0x000fe20000000f00 */
[----:B------:R-:W-:Y:S01]  /*1d10*/  FMUL.FTZ R141, R100, R59 ;  /* 0x0000003b648d7220 */ /* 0x000fe20000410000 */
[----:B------:R-:W-:Y:S01]  /*1d20*/  SHF.R.U32.HI R206, RZ, 0x10, R149 ;  /* 0x00000010ffce7819 */ /* 0x000fe20000011695 */
[----:B------:R-:W-:Y:S01]  /*1d30*/  FADD.FTZ R152, R152, R139 ;  /* 0x0000008b98987221 */ /* 0x000fe20000010000 */
[----:B------:R-:W-:Y:S01]  /*1d40*/  SHF.L.U32 R62, R62, 0x10, RZ ;  /* 0x000000103e3e7819 */ /* 0x000fe200000006ff */
[----:B------:R-:W-:Y:S01]  /*1d50*/  FFMA.FTZ R184, R139, R188, R184 ;  /* 0x000000bc8bb87223 */ /* 0x000fe200000100b8 */
[----:B------:R-:W-:Y:S01]  /*1d60*/  SHF.L.U32 R140, R140, 0x10, RZ ;  /* 0x000000108c8c7819 */ /* 0x000fe200000006ff */
[----:B------:R-:W-:Y:S01]  /*1d70*/  @!P0 FMUL.FTZ R205, R182, R215 ;  /* 0x000000d7b6cd8220 */ /* 0x000fe20000410000 */
[----:B------:R-:W-:-:S02]  /*1d80*/  SHF.L.U32 R149, R64, 0x10, RZ ;  /* 0x0000001040957819 */ /* 0x000fc400000006ff */
[----:B------:R-:W-:Y:S02]  /*1d90*/  MOV R65, R143 ;  /* 0x0000008f00417202 */ /* 0x000fe40000000f00 */
[----:B------:R-:W-:Y:S02]  /*1da0*/  MOV R210, R153 ;  /* 0x0000009900d27202 */ /* 0x000fe40000000f00 */
[----:B------:R-:W-:Y:S01]  /*1db0*/  SHF.L.U32 R144, R219, 0x10, RZ ;  /* 0x00000010db907819 */ /* 0x000fe200000006ff */
[----:B------:R-:W-:Y:S01]  /*1dc0*/  @!P0 FMUL.FTZ R69, R182, R221 ;  /* 0x000000ddb6458220 */ /* 0x000fe20000410000 */
[----:B------:R-:W-:Y:S01]  /*1dd0*/  MOV R198, R151 ;  /* 0x0000009700c67202 */ /* 0x000fe20000000f00 */
[C---:B------:R-:W-:Y:S01]  /*1de0*/  FADD.FTZ R30, R145.reuse, R30 ;  /* 0x0000001e911e7221 */ /* 0x040fe20000010000 */
[----:B------:R-:W-:Y:S01]  /*1df0*/  SHF.L.U32 R153, R84, 0x10, RZ ;  /* 0x0000001054997819 */ /* 0x000fe200000006ff */
[----:B------:R-:W-:Y:S01]  /*1e00*/  FFMA.FTZ R2, R145, R203, R2 ;  /* 0x000000cb91027223 */ /* 0x000fe20000010002 */
[----:B------:R-:W-:Y:S01]  /*1e10*/  SHF.R.U64 R142, R142, 0x10, R143 ;  /* 0x000000108e8e7819 */ /* 0x000fe2000000128f */
[----:B------:R-:W-:Y:S01]  /*1e20*/  FMUL.FTZ R84, R102, R145 ;  /* 0x0000009166547220 */ /* 0x000fe20000410000 */
[----:B------:R-:W-:Y:S01]  /*1e30*/  SHF.R.U32.HI R215, RZ, 0x10, R151 ;  /* 0x00000010ffd77819 */ /* 0x000fe20000011697 */
        /* <DEDUP_REMOVED lines=10> */
[----:B------:R-:W-:Y:S01]  /*1ee0*/  SHF.L.U32 R86, R86, 0x10, RZ ;  /* 0x0000001056567819 */ /* 0x000fe200000006ff */
[----:B------:R-:W-:Y:S01]  /*1ef0*/  FADD.FTZ R35, R144, R35 ;  /* 0x0000002390237221 */ /* 0x000fe20000010000 */
[----:B------:R-:W-:Y:S01]  /*1f00*/  SHF.L.U32 R65, R198, 0x10, RZ ;  /* 0x00000010c6417819 */ /* 0x000fe200000006ff */
[----:B------:R-:W-:Y:S01]  /*1f10*/  FFMA.FTZ R7, R144, R192, R7 ;  /* 0x000000c090077223 */ /* 0x000fe20000010007 */
[----:B------:R-:W-:Y:S01]  /*1f20*/  FMUL.FTZ R149, R159, R144 ;  /* 0x000000909f957220 */ /* 0x000fe20000410000 */
[----:B------:R-:W-:Y:S01]  /*1f30*/  SHF.L.U32 R198, R215, 0x10, RZ ;  /* 0x00000010d7c67819 */ /* 0x000fe200000006ff */
[C---:B------:R-:W-:Y:S01]  /*1f40*/  FADD.FTZ R38, R153.reuse, R38 ;  /* 0x0000002699267221 */ /* 0x040fe20000010000 */
[----:B------:R-:W-:Y:S01]  /*1f50*/  FFMA.FTZ R10, R153, R69, R10 ;  /* 0x00000045990a7223 */ /* 0x000fe2000001000a */
[----:B------:R-:W-:Y:S01]  /*1f60*/  FMUL.FTZ R144, R110, R153 ;  /* 0x000000996e907220 */ /* 0x000fe20000410000 */
[----:B------:R-:W-:Y:S01]  /*1f70*/  FADD.FTZ R153, R152, R143 ;  /* 0x0000008f98997221 */ /* 0x000fe20000010000 */
[----:B------:R-:W-:Y:S01]  /*1f80*/  FFMA.FTZ R215, R143, R180, R184 ;  /* 0x000000b48fd77223 */ /* 0x000fe200000100b8 */
[----:B------:R-:W-:Y:S01]  /*1f90*/  @!P0 FMUL.FTZ R67, R182, R217 ;  /* 0x000000d9b6438220 */ /* 0x000fe20000410000 */
[----:B------:R-:W-:Y:S01]  /*1fa0*/  SHF.R.U64 R218, R146, 0x10, R147 ;  /* 0x0000001092da7819 */ /* 0x000fe20000001293 */
[C---:B------:R-:W-:Y:S01]  /*1fb0*/  FADD.FTZ R29, R86.reuse, R29 ;  /* 0x0000001d561d7221 */ /* 0x040fe20000010000 */
[----:B------:R-:W-:Y:S01]  /*1fc0*/  MOV R209, R147 ;  /* 0x0000009300d17202 */ /* 0x000fe20000000f00 */
        /* <DEDUP_REMOVED lines=10> */
[----:B------:R-:W-:Y:S01]  /*2070*/  FFMA.FTZ R215, R86, R201, R215 ;  /* 0x000000c956d77223 */ /* 0x000fe200000100d7 */
[----:B------:R-:W-:Y:S02]  /*2080*/  SHF.L.U32 R142, R142, 0x10, RZ ;  /* 0x000000108e8e7819 */ /* 0x000fe400000006ff */
[----:B------:R-:W-:Y:S01]  /*2090*/  FADD.FTZ R152, R153, R138 ;  /* 0x0000008a99987221 */ /* 0x000fe20000010000 */
[----:B------:R-:W-:Y:S01]  /*20a0*/  FFMA.FTZ R184, R138, R199, R215 ;  /* 0x000000c78ab87223 */ /* 0x000fe200000100d7 */
[C---:B------:R-:W-:Y:S01]  /*20b0*/  @!P0 FMUL.FTZ R68, R182.reuse, R223 ;  /* 0x000000dfb6448220 */ /* 0x040fe20000410000 */
[----:B------:R-:W-:Y:S01]  /*20c0*/  @!P0 FMUL.FTZ R71, R182, R225 ;  /* 0x000000e1b6478220 */ /* 0x000fe20000410000 */
        /* <DEDUP_REMOVED lines=8> */
[----:B------:R-:W-:Y:S01]  /*2150*/  @!P0 FMUL.FTZ R73, R182, R229 ;  /* 0x000000e5b6498220 */ /* 0x000fe20000410000 */
        /* <DEDUP_REMOVED lines=18> */
[----:B------:R-:W-:Y:S01]  /*2280*/  MOV R202, R148 ;  /* 0x0000009400ca7202 */ /* 0x000fe20000000f00 */
[----:B------:R-:W-:Y:S01]  /*2290*/  FADD.FTZ R213, R152, R147 ;  /* 0x0000009398d57221 */ /* 0x000fe20000010000 */
[----:B------:R-:W-:Y:S01]  /*22a0*/  FFMA.FTZ R215, R147, R194, R184 ;  /* 0x000000c293d77223 */ /* 0x000fe200000100b8 */
[----:B------:R-:W-:Y:S01]  /*22b0*/  SHF.L.U32 R148, R218, 0x10, RZ ;  /* 0x00000010da947819 */ /* 0x000fe200000006ff */
[C---:B------:R-:W-:Y:S01]  /*22c0*/  @!P0 FMUL.FTZ R72, R182.reuse, R231 ;  /* 0x000000e7b6488220 */ /* 0x040fe20000410000 */
[----:B------:R-:W-:Y:S01]  /*22d0*/  SHF.L.U32 R209, R209, 0x10, RZ ;  /* 0x00000010d1d17819 */ /* 0x000fe200000006ff */
[----:B------:R-:W-:Y:S01]  /*22e0*/  @!P0 FMUL.FTZ R75, R182, R233 ;  /* 0x000000e9b64b8220 */ /* 0x000fe20000410000 */
        /* <DEDUP_REMOVED lines=23> */
[----:B------:R-:W-:Y:S01]  /*2460*/  SHF.L.U32 R211, R211, 0x10, RZ ;  /* 0x00000010d3d37819 */ /* 0x000fe200000006ff */
[----:B------:R-:W-:Y:S01]  /*2470*/  @!P0 FMUL.FTZ R77, R182, R237 ;  /* 0x000000edb64d8220 */ /* 0x000fe20000410000 */
[----:B------:R-:W-:Y:S01]  /*2480*/  SHF.L.U32 R64, R216, 0x10, RZ ;  /* 0x00000010d8407819 */ /* 0x000fe200000006ff */
[----:B------:R-:W-:Y:S01]  /*2490*/  @!P0 FMUL.FTZ R76, R182, R239 ;  /* 0x000000efb64c8220 */ /* 0x000fe20000410000 */
[----:B------:R-:W-:Y:S01]  /*24a0*/  FADD.FTZ R213, R62, R207 ;  /* 0x000000cf3ed57221 */ /* 0x000fe20000010000 */
[----:B------:R-:W-:Y:S01]  /*24b0*/  FFMA.FTZ R215, R207, R70, R184 ;  /* 0x00000046cfd77223 */ /* 0x000fe200000100b8 */
        /* <DEDUP_REMOVED lines=19> */
[----:B------:R-:W-:Y:S02]  /*25f0*/  @!P0 FMUL.FTZ R81, R182, R247 ;  /* 0x000000f7b6518220 */ /* 0x000fe40000410000 */
        /* <DEDUP_REMOVED lines=45> */
[----:B------:R-:W-:Y:S01]  /*28d0*/  @!P0 FMUL.FTZ R80, R182, R56 ;  /* 0x00000038b6508220 */ /* 0x000fe20000410000 */
        /* <DEDUP_REMOVED lines=18> */
[----:B------:R-:W-:Y:S01]  /*2a00*/  LOP3.LUT P2, RZ, R89, 0x1f, RZ, 0xc0, !PT ;  /* 0x0000001f59ff7812 */ /* 0x000fe2000784c0ff */
        /* <DEDUP_REMOVED lines=26> */
.L_x_3834:
[----:B------:R-:W3:Y:S01]  /*2bb0*/  @!P2 S2R R60, SR_CgaCtaId ;  /* 0x00000000003ca919 */ /* 0x000ee20000008800 */
[----:B------:R-:W-:Y:S01]  /*2bc0*/  @!P2 MOV R59, 0x400 ;  /* 0x00000400003ba802 */ /* 0x000fe20000000f00 */
[----:B-1----:R-:W-:Y:S01]  /*2bd0*/  FADD.FTZ R64, R63, R64 ;  /* 0x000000403f407221 */ /* 0x002fe20000010000 */
[----:B------:R-:W-:Y:S01]  /*2be0*/  @!P2 LOP3.LUT R57, R56, 0x3, RZ, 0xc0, !PT ;  /* 0x000000033839a812 */ /* 0x000fe200078ec0ff */
[----:B0-2---:R-:W-:Y:S01]  /*2bf0*/  FADD.FTZ R65, R65, R62 ;  /* 0x0000003e41417221 */ /* 0x005fe20000010000 */
[----:B------:R-:W-:Y:S05]  /*2c00*/  WARPSYNC.ALL ;  /* 0x0000000000007948 */ /* 0x000fea0003800000 */
[----:B------:R-:W-:-:S02]  /*2c10*/  @!P2 IADD3 R56, R58, R57, RZ ;  /* 0x000000393a38a210 */ /* 0x000fc40007ffe0ff */
[----:B------:R-:W-:Y:S02]  /*2c20*/  IADD3 R129, R129, UR10, RZ ;  /* 0x0000000a81817c10 */ /* 0x000fe4000fffe0ff */
[----:B---3--:R-:W-:-:S04]  /*2c30*/  @!P2 LEA R131, R60, R59, 0x18 ;  /* 0x0000003b3c83a211 */ /* 0x008fc800078ec0ff */
[-C--:B------:R-:W-:Y:S02]  /*2c40*/  @!P2 LEA R208, R56, R131.reuse, 0x3 ;  /* 0x0000008338d0a211 */ /* 0x080fe400078e18ff */
[----:B------:R-:W-:-:S03]  /*2c50*/  LEA R210, R58, R131, 0x3 ;  /* 0x000000833ad27211 */ /* 0x000fc600078e18ff */
[----:B------:R-:W-:Y:S01]  /*2c60*/  @!P2 STS.64 [R208+0x4000], R64 ;  /* 0x00400040d000a388 */ /* 0x000fe20000000a00 */
[----:B------:R-:W-:Y:S06]  /*2c70*/  BAR.SYNC.DEFER_BLOCKING 0x0 ;  /* 0x0000000000007b1d */ /* 0x000fec0000010000 */
[----:B------:R-:W0:Y:S04]  /*2c80*/  LDS.128 R56, [R210+0x4000] ;  /* 0x00400000d2387984 */ /* 0x000e280000000c00 */
        /* <DEDUP_REMOVED lines=9> */
[----:B------:R-:W-:Y:S01]  /*2d20*/  FMUL.FTZ R57, R62, 0.000244140625 ;  /* 0x398000003e397820 */ /* 0x000fe20000410000 */
[----:B------:R-:W-:Y:S01]  /*2d30*/  FMUL.FTZ R56, R56, 0.000244140625 ;  /* 0x3980000038387820 */ /* 0x000fe20000410000 */
[----:B------:R-:W-:-:S03]  /*2d40*/  LEA R62, P2, R197, UR8, 0x4 ;  /* 0x00000008c53e7c11 */ /* 0x000fc6000f8420ff */
        /* <DEDUP_REMOVED lines=158> */
.L_x_3821:
[----:B------:R-:W0:Y:S01]  /*3730*/  S2UR UR4, SR_CTAID.X ;  /* 0x00000000000479c3 */ /* 0x000e220000002500 */
[----:B------:R-:W-:-:S07]  /*3740*/  LOP3.LUT R29, R89, 0x7f, RZ, 0xc0, !PT ;  /* 0x0000007f591d7812 */ /* 0x000fce00078ec0ff */
[----:B------:R-:W1:Y:S08]  /*3750*/  LDC.64 R84, c[0x0][0x270] ;  /* 0x00009c00ff547b82 */ /* 0x000e700000000a00 */
[----:B------:R-:W2:Y:S01]  /*3760*/  LDC.64 R86, c[0x0][0x278] ;  /* 0x00009e00ff567b82 */ /* 0x000ea20000000a00 */
[----:B0-----:R-:W-:-:S04]  /*3770*/  LEA.HI R0, R89, UR4, RZ, 0x19 ;  /* 0x0000000459007c11 */ /* 0x001fc8000f8fc8ff */
[----:B------:R-:W-:-:S04]  /*3780*/  SHF.L.U32 R0, R0, 0xa, RZ ;  /* 0x0000000a00007819 */ /* 0x000fc800000006ff */
[----:B------:R-:W-:-:S04]  /*3790*/  LOP3.LUT R29, R0, 0xfffffc00, R29, 0xe2, !PT ;  /* 0xfffffc00001d7812 */ /* 0x000fc800078ee21d */
[C---:B------:R-:W-:Y:S01]  /*37a0*/  LOP3.LUT R55, R29.reuse, 0x80, RZ, 0xfc, !PT ;  /* 0x000000801d377812 */ /* 0x040fe200078efcff */
[C-C-:B-1----:R-:W-:Y:S01]  /*37b0*/  IMAD.WIDE.U32 R2, R29.reuse, 0x10, R84.reuse ;  /* 0x000000101d027825 */ /* 0x142fe200078e0054 */
[C---:B------:R-:W-:Y:S02]  /*37c0*/  LOP3.LUT R75, R29.reuse, 0x100, RZ, 0xfc, !PT ;  /* 0x000001001d4b7812 */ /* 0x040fe400078efcff */
[----:B------:R-:W-:Y:S01]  /*37d0*/  LOP3.LUT R79, R29, 0x180, RZ, 0xfc, !PT ;  /* 0x000001801d4f7812 */ /* 0x000fe200078efcff */
[--C-:B------:R-:W-:Y:S01]  /*37e0*/  IMAD.WIDE.U32 R30, R55, 0x10, R84.reuse ;  /* 0x00000010371e7825 */ /* 0x100fe200078e0054 */
[C---:B------:R-:W-:Y:S01]  /*37f0*/  LOP3.LUT R83, R29.reuse, 0x200, RZ, 0xfc, !PT ;  /* 0x000002001d537812 */ /* 0x040fe200078efcff */
[----:B------:R0:W-:Y:S01]  /*3800*/  STG.E.128 desc[UR6][R2.64], R60 ;  /* 0x0000003c02007986 */ /* 0x0001e2000c101d06 */
[----:B------:R-:W-:Y:S01]  /*3810*/  LOP3.LUT R89, R29, 0x280, RZ, 0xfc, !PT ;  /* 0x000002801d597812 */ /* 0x000fe200078efcff */
[----:B------:R-:W-:Y:S01]  /*3820*/  IMAD.WIDE.U32 R52, R75, 0x10, R84 ;  /* 0x000000104b347825 */ /* 0x000fe200078e0054 */
[----:B------:R-:W-:-:S02]  /*3830*/  LOP3.LUT R91, R29, 0x300, RZ, 0xfc, !PT ;  /* 0x000003001d5b7812 */ /* 0x000fc400078efcff */
[C---:B------:R-:W-:Y:S01]  /*3840*/  LOP3.LUT R97, R29.reuse, 0x380, RZ, 0xfc, !PT ;  /* 0x000003801d617812 */ /* 0x040fe200078efcff */
        /* <DEDUP_REMOVED lines=29> */
.L_x_3822:
[----:B------:R-:W-:Y:S01]  /*3a20*/  HFMA2.MMA R216, -RZ, RZ, 0, 9.5367431640625e-07 ;  /* 0x00000010ffd87435 */ /* 0x000fe200000001ff */
[----:B------:R-:W-:Y:S02]  /*3a30*/  MOV R223, R27 ;  /* 0x0000001b00df7202 */ /* 0x000fe40000000f00 */
[----:B------:R-:W-:Y:S02]  /*3a40*/  MOV R225, 0x1f ;  /* 0x0000001f00e17802 */ /* 0x000fe40000000f00 */
[----:B------:R-:W-:-:S07]  /*3a50*/  MOV R212, 0xffffffff ;  /* 0xffffffff00d47802 */ /* 0x000fce0000000f00 */
[----:B------:R-:W-:Y:S05]  /*3a60*/  WARPSYNC.COLLECTIVE R212, `(.L_x_3824) ;  /* 0x00000000d4087348 */ /* 0x000fea0003c00000 */
[----:B------:R0:W1:Y:S02]  /*3a70*/  SHFL.DOWN P3, R214, R223, R216, R225 ;  /* 0x080000d8dfd67389 */ /* 0x00006400000600e1 */
[----:B01----:R-:W-:Y:S01]  /*3a80*/  ENDCOLLECTIVE ;  /* 0x000000000000791b */ /* 0x003fe20003800000 */
.L_x_3824:
[----:B------:R-:W-:Y:S02]  /*3a90*/  MOV R223, R55 ;  /* 0x0000003700df7202 */ /* 0x000fe40000000f00 */
[----:B------:R-:W-:-:S07]  /*3aa0*/  MOV R62, R214 ;  /* 0x000000d6003e7202 */ /* 0x000fce0000000f00 */
[----:B------:R-:W-:Y:S05]  /*3ab0*/  WARPSYNC.COLLECTIVE R212, `(.L_x_3825) ;  /* 0x00000000d4087348 */ /* 0x000fea0003c00000 */
[----:B------:R0:W1:Y:S02]  /*3ac0*/  SHFL.DOWN P3, R214, R223, R216, R225 ;  /* 0x080000d8dfd67389 */ /* 0x00006400000600e1 */
[----:B01----:R-:W-:Y:S01]  /*3ad0*/  ENDCOLLECTIVE ;  /* 0x000000000000791b */ /* 0x003fe20003800000 */
.L_x_3825:
[----:B------:R-:W-:Y:S01]  /*3ae0*/  FADD.FTZ R62, R27, R62 ;  /* 0x0000003e1b3e7221 */ /* 0x000fe20000010000 */
[----:B------:R-:W-:-:S04]  /*3af0*/  HFMA2.MMA R216, -RZ, RZ, 0, 4.76837158203125e-07 ;  /* 0x00000008ffd87435 */ /* 0x000fc800000001ff */
[----:B------:R-:W-:Y:S02]  /*3b00*/  MOV R223, R62 ;  /* 0x0000003e00df7202 */ /* 0x000fe40000000f00 */
[----:B------:R-:W-:-:S07]  /*3b10*/  MOV R64, R214 ;  /* 0x000000d600407202 */ /* 0x000fce0000000f00 */
[----:B------:R-:W-:Y:S05]  /*3b20*/  WARPSYNC.COLLECTIVE R212, `(.L_x_3826) ;  /* 0x00000000d4087348 */ /* 0x000fea0003c00000 */
[----:B------:R0:W1:Y:S02]  /*3b30*/  SHFL.DOWN P3, R214, R223, R216, R225 ;  /* 0x080000d8dfd67389 */ /* 0x00006400000600e1 */
[----:B01----:R-:W-:Y:S01]  /*3b40*/  ENDCOLLECTIVE ;  /* 0x000000000000791b */ /* 0x003fe20003800000 */
.L_x_3826:
[----:B------:R-:W-:-:S05]  /*3b50*/  FADD.FTZ R64, R55, R64 ;  /* 0x0000004037407221 */ /* 0x000fca0000010000 */
[----:B------:R-:W-:Y:S02]  /*3b60*/  MOV R223, R64 ;  /* 0x0000004000df7202 */ /* 0x000fe40000000f00 */
[----:B------:R-:W-:-:S07]  /*3b70*/  MOV R59, R214 ;  /* 0x000000d6003b7202 */ /* 0x000fce0000000f00 */
[----:B------:R-:W-:Y:S05]  /*3b80*/  WARPSYNC.COLLECTIVE R212, `(.L_x_3827) ;  /* 0x00000000d4087348 */ /* 0x000fea0003c00000 */
[----:B------:R0:W1:Y:S02]  /*3b90*/  SHFL.DOWN P3, R214, R223, R216, R225 ;  /* 0x080000d8dfd67389 */ /* 0x00006400000600e1 */
[----:B01----:R-:W-:Y:S01]  /*3ba0*/  ENDCOLLECTIVE ;  /* 0x000000000000791b */ /* 0x003fe20003800000 */
.L_x_3827:
[----:B------:R-:W-:Y:S01]  /*3bb0*/  FADD.FTZ R59, R62, R59 ;  /* 0x0000003b3e3b7221 */ /* 0x000fe20000010000 */
[----:B------:R-:W-:-:S04]  /*3bc0*/  HFMA2.MMA R216, -RZ, RZ, 0, 2.384185791015625e-07 ;  /* 0x00000004ffd87435 */ /* 0x000fc800000001ff */
[----:B------:R-:W-:Y:S02]  /*3bd0*/  MOV R223, R59 ;  /* 0x0000003b00df7202 */ /* 0x000fe40000000f00 */
[----:B------:R-:W-:-:S07]  /*3be0*/  MOV R61, R214 ;  /* 0x000000d6003d7202 */ /* 0x000fce0000000f00 */
[----:B------:R-:W-:Y:S05]  /*3bf0*/  WARPSYNC.COLLECTIVE R212, `(.L_x_3828) ;  /* 0x00000000d4087348 */ /* 0x000fea0003c00000 */
[----:B------:R0:W1:Y:S02]  /*3c00*/  SHFL.DOWN P3, R214, R223, R216, R225 ;  /* 0x080000d8dfd67389 */ /* 0x00006400000600e1 */
[----:B01----:R-:W-:Y:S01]  /*3c10*/  ENDCOLLECTIVE ;  /* 0x000000000000791b */ /* 0x003fe20003800000 */
.L_x_3828:
[----:B------:R-:W-:-:S05]  /*3c20*/  FADD.FTZ R61, R64, R61 ;  /* 0x0000003d403d7221 */ /* 0x000fca0000010000 */
[----:B------:R-:W-:Y:S02]  /*3c30*/  MOV R223, R61 ;  /* 0x0000003d00df7202 */ /* 0x000fe40000000f00 */
[----:B------:R-:W-:-:S07]  /*3c40*/  MOV R208, R214 ;  /* 0x000000d600d07202 */ /* 0x000fce0000000f00 */
[----:B------:R-:W-:Y:S05]  /*3c50*/  WARPSYNC.COLLECTIVE R212, `(.L_x_3829) ;  /* 0x00000000d4087348 */ /* 0x000fea0003c00000 */
[----:B------:R0:W1:Y:S02]  /*3c60*/  SHFL.DOWN P3, R214, R223, R216, R225 ;  /* 0x080000d8dfd67389 */ /* 0x00006400000600e1 */
[----:B01----:R-:W-:Y:S01]  /*3c70*/  ENDCOLLECTIVE ;  /* 0x000000000000791b */ /* 0x003fe20003800000 */
.L_x_3829:
[----:B------:R-:W-:Y:S01]  /*3c80*/  FADD.FTZ R208, R59, R208 ;  /* 0x000000d03bd07221 */ /* 0x000fe20000010000 */
[----:B------:R-:W-:-:S04]  /*3c90*/  HFMA2.MMA R216, -RZ, RZ, 0, 1.1920928955078125e-07 ;  /* 0x00000002ffd87435 */ /* 0x000fc800000001ff */
[----:B------:R-:W-:Y:S02]  /*3ca0*/  MOV R223, R208 ;  /* 0x000000d000df7202 */ /* 0x000fe40000000f00 */
[----:B------:R-:W-:-:S07]  /*3cb0*/  MOV R210, R214 ;  /* 0x000000d600d27202 */ /* 0x000fce0000000f00 */
[----:B------:R-:W-:Y:S05]  /*3cc0*/  WARPSYNC.COLLECTIVE R212, `(.L_x_3830) ;  /* 0x00000000d4087348 */ /* 0x000fea0003c00000 */
[----:B------:R0:W1:Y:S02]  /*3cd0*/  SHFL.DOWN P3, R214, R223, R216, R225 ;  /* 0x080000d8dfd67389 */ /* 0x00006400000600e1 */
[----:B01----:R-:W-:Y:S01]  /*3ce0*/  ENDCOLLECTIVE ;  /* 0x000000000000791b */ /* 0x003fe20003800000 */
.L_x_3830:
[----:B------:R-:W-:-:S05]  /*3cf0*/  FADD.FTZ R210, R61, R210 ;  /* 0x000000d23dd27221 */ /* 0x000fca0000010000 */
[----:B------:R-:W-:Y:S02]  /*3d00*/  MOV R223, R210 ;  /* 0x000000d200df7202 */ /* 0x000fe40000000f00 */
[----:B------:R-:W-:-:S07]  /*3d10*/  MOV R27, R214 ;  /* 0x000000d6001b7202 */ /* 0x000fce0000000f00 */
[----:B------:R-:W-:Y:S05]  /*3d20*/  WARPSYNC.COLLECTIVE R212, `(.L_x_3831) ;  /* 0x00000000d4087348 */ /* 0x000fea0003c00000 */
[----:B------:R0:W1:Y:S02]  /*3d30*/  SHFL.DOWN P3, R214, R223, R216, R225 ;  /* 0x080000d8dfd67389 */ /* 0x00006400000600e1 */
[----:B01----:R-:W-:Y:S01]  /*3d40*/  ENDCOLLECTIVE ;  /* 0x000000000000791b */ /* 0x003fe20003800000 */
.L_x_3831:
        /* <DEDUP_REMOVED lines=8> */
.L_x_3832:
[----:B------:R-:W-:Y:S01]  /*3dd0*/  FADD.FTZ R65, R210, R55 ;  /* 0x00000037d2417221 */ /* 0x000fe20000010000 */
[----:B------:R-:W-:-:S04]  /*3de0*/  MOV R55, R57 ;  /* 0x0000003900377202 */ /* 0x000fc80000000f00 */
[----:B------:R-:W-:Y:S02]  /*3df0*/  MOV R223, R65 ;  /* 0x0000004100df7202 */ /* 0x000fe40000000f00 */
[----:B------:R-:W-:-:S07]  /*3e00*/  MOV R64, R214 ;  /* 0x000000d600407202 */ /* 0x000fce0000000f00 */
[----:B------:R-:W-:Y:S05]  /*3e10*/  WARPSYNC.COLLECTIVE R212, `(.L_x_3833) ;  /* 0x00000000d4087348 */ /* 0x000fea0003c00000 */
[----:B------:R0:W1:Y:S02]  /*3e20*/  SHFL.DOWN P3, R214, R223, R216, R225 ;  /* 0x080000d8dfd67389 */ /* 0x00006400000600e1 */
[----:B01----:R-:W-:Y:S01]  /*3e30*/  ENDCOLLECTIVE ;  /* 0x000000000000791b */ /* 0x003fe20003800000 */
.L_x_3833:
[----:B------:R-:W-:Y:S01]  /*3e40*/  MOV R62, R214 ;  /* 0x000000d6003e7202 */ /* 0x000fe20000000f00 */
[----:B------:R-:W-:Y:S06]  /*3e50*/  BRA `(.L_x_3834) ;  /* 0xffffffec00547947 */ /* 0x000fec000383ffff */
.L_x_3835:
        /* <DEDUP_REMOVED lines=10> */
.L_x_5555:


//--------------------- .text._ZN10layer_norm22ln_bwd_finalize_kernelINS_22Kernel_traits_finalizeILj4096E13__nv_bfloat16S2_S2_fjLj1024ELj4ENS_18Kernel_traits_baseILj4096ES2_S2_S2_fjLj1024EEEEEEEvNS_9BwdParamsE --------------------------
	.section	.text._ZN10layer_norm22ln_bwd_finalize_kernelINS_22Kernel_traits_finalizeILj4096E13__nv_bfloat16S2_S2_fjLj1024ELj4ENS_18Kernel_traits_baseILj4096ES2_S2_S2_fjLj1024EEEEEEEvNS_9BwdParamsE,"ax",@progbits
	.align	128
        .global         _ZN10layer_norm22ln_bwd_finalize_kernelINS_22Kernel_traits_finalizeILj4096E13__nv_bfloat16S2_S2_fjLj1024ELj4ENS_18Kernel_traits_baseILj4096ES2_S2_S2_fjLj1024EEEEEEEvNS_9BwdParamsE
        .type           _ZN10layer_norm22ln_bwd_finalize_kernelINS_22Kernel_traits_finalizeILj4096E13__nv_bfloat16S2_S2_fjLj1024ELj4ENS_18Kernel_traits_baseILj4096ES2_S2_S2_fjLj1024EEEEEEEvNS_9BwdParamsE,@function
        .size           _ZN10layer_norm22ln_bwd_finalize_kernelINS_22Kernel_traits_finalizeILj4096E13__nv_bfloat16S2_S2_fjLj1024ELj4ENS_18Kernel_traits_baseILj4096ES2_S2_S2_fjLj1024EEEEEEEvNS_9BwdParamsE,(.L_x_5556 - _ZN10layer_norm22ln_bwd_finalize_kernelINS_22Kernel_traits_finalizeILj4096E13__nv_bfloat16S2_S2_fjLj1024ELj4ENS_18Kernel_traits_baseILj4096ES2_S2_S2_fjLj1024EEEEEEEvNS_9BwdParamsE)
        .other          _ZN10layer_norm22ln_bwd_finalize_kernelINS_22Kernel_traits_finalizeILj4096E13__nv_bfloat16S2_S2_fjLj1024ELj4ENS_18Kernel_traits_baseILj4096ES2_S2_S2_fjLj1024EEEEEEEvNS_9BwdParamsE,@"STO_CUDA_ENTRY STV_DEFAULT"
_ZN10layer_norm22ln_bwd_finalize_kernelINS_22Kernel_traits_finalizeILj4096E13__nv_bfloat16S2_S2_fjLj1024ELj4ENS_18Kernel_traits_baseILj4096ES2_S2_S2_fjLj1024EEEEEEEvNS_9BwdParamsE:
.text._ZN10layer_norm22ln_bwd_finalize_kernelINS_22Kernel_traits_finalizeILj4096E13__nv_bfloat16S2_S2_fjLj1024ELj4ENS_18Kernel_traits_baseILj4096ES2_S2_S2_fjLj1024EEEEEEEvNS_9BwdParamsE:
        /* <DEDUP_REMOVED lines=25> */
.L_x_3847:
        /* <DEDUP_REMOVED lines=28> */
.L_x_3840:
        /* <DEDUP_REMOVED lines=33> */
.L_x_3839:
[----:B------:R-:W-:Y:S05]  /*0560*/  BSYNC B1 ;  /* 0x0000000000017941 */ /* 0x000fea0003800000 */
.L_x_3838:
        /* <DEDUP_REMOVED lines=23> */
.L_x_3842:
[----:B------:R-:W-:Y:S05]  /*06e0*/  BSYNC B1 ;  /* 0x0000000000017941 */ /* 0x000fea0003800000 */
.L_x_3841:
        /* <DEDUP_REMOVED lines=11> */
.L_x_3837:
[----:B------:R-:W-:Y:S05]  /*07a0*/  BSYNC B0 ;  /* 0x0000000000007941 */ /* 0x000fea0003800000 */
.L_x_3836:
        /* <DEDUP_REMOVED lines=29> */
.L_x_3858:
[----:B------:R-:W-:Y:S01]  /*0980*/  @!P1 SHF.R.U32.HI R12, RZ, 0x3, R0 ;  /* 0x00000003ff0c9819 */ /* 0x000fe20000011600 */
[----:B---3--:R-:W-:Y:S01]  /*0990*/  FADD.FTZ R14, R9, R14 ;  /* 0x0000000e090e7221 */ /* 0x008fe20000010000 */
[----:B--2---:R-:W-:Y:S02]  /*09a0*/  FADD.FTZ R11, R10, R11 ;  /* 0x0000000b0a0b7221 */ /* 0x004fe40000010000 */
[----:B------:R-:W-:-:S05]  /*09b0*/  @!P1 LOP3.LUT R12, R12, 0x1ffffffc, RZ, 0xc0, !PT ;  /* 0x1ffffffc0c0c9812 */ /* 0x000fca00078ec0ff */
[----:B------:R2:W-:Y:S04]  /*09c0*/  @!P1 STS [R12+UR4+0x2000], R14 ;  /* 0x0020000e0c009988 */ /* 0x0005e80008000804 */
[----:B------:R2:W-:Y:S02]  /*09d0*/  @!P1 STS [R12+UR4+0x2080], R11 ;  /* 0x0020800b0c009988 */ /* 0x0005e40008000804 */
.L_x_3843:
        /* <DEDUP_REMOVED lines=14> */
.L_x_3846:
[----:B------:R-:W-:Y:S05]  /*0ac0*/  BSYNC B0 ;  /* 0x0000000000007941 */ /* 0x000fea0003800000 */
.L_x_3845:
[C---:B------:R-:W-:Y:S02]  /*0ad0*/  ISETP.GT.U32.AND P1, PT, R3.reuse, -0x1001, PT ;  /* 0xffffefff0300780c */ /* 0x040fe40003f24070 */
[----:B------:R-:W-:Y:S02]  /*0ae0*/  IADD3 R3, R3, 0x1000, RZ ;  /* 0x0000100003037810 */ /* 0x000fe40007ffe0ff */
[----:B------:R-:W-:-:S09]  /*0af0*/  IADD3 R5, R5, 0x800, RZ ;  /* 0x0000080005057810 */ /* 0x000fd20007ffe0ff */
[----:B------:R-:W-:Y:S05]  /*0b00*/  @P1 BRA `(.L_x_3847) ;  /* 0xfffffff400a01947 */ /* 0x000fea000383ffff */
[----:B------:R-:W-:Y:S05]  /*0b10*/  EXIT ;  /* 0x000000000000794d */ /* 0x000fea0003800000 */
.L_x_3844:
[----:B------:R-:W-:Y:S01]  /*0b20*/  HFMA2.MMA R19, -RZ, RZ, 0, 5.9604644775390625e-08 ;  /* 0x00000001ff137435 */ /* 0x000fe200000001ff */
[----:B---3--:R-:W-:Y:S01]  /*0b30*/  IMAD.MOV.U32 R20, RZ, RZ, R10 ;  /* 0x000000ffff147224 */ /* 0x008fe200078e000a */
[----:B------:R-:W-:Y:S01]  /*0b40*/  MOV R22, 0x1f ;  /* 0x0000001f00167802 */ /* 0x000fe20000000f00 */
[----:B------:R-:W-:-:S08]  /*0b50*/  IMAD.MOV.U32 R17, RZ, RZ, -0x1 ;  /* 0xffffffffff117424 */ /* 0x000fd000078e00ff */
[----:B012---:R-:W-:Y:S05]  /*0b60*/  WARPSYNC.COLLECTIVE R17, `(.L_x_3848) ;  /* 0x0000000011087348 */ /* 0x007fea0003c00000 */
[----:B------:R3:W4:Y:S02]  /*0b70*/  SHFL.BFLY P2, R18, R20, R19, R22 ;  /* 0x0c00001314127389 */ /* 0x0007240000040016 */
[----:B01234-:R-:W-:Y:S01]  /*0b80*/  ENDCOLLECTIVE ;  /* 0x000000000000791b */ /* 0x01ffe20003800000 */
.L_x_3848:
[----:B------:R-:W-:Y:S01]  /*0b90*/  IMAD.MOV.U32 R19, RZ, RZ, 0x2 ;  /* 0x00000002ff137424 */ /* 0x000fe200078e00ff */
[----:B------:R-:W-:-:S05]  /*0ba0*/  MOV R11, R18 ;  /* 0x00000012000b7202 */ /* 0x000fca0000000f00 */
[----:B------:R-:W-:-:S05]  /*0bb0*/  FADD.FTZ R11, R10, R11 ;  /* 0x0000000b0a0b7221 */ /* 0x000fca0000010000 */
[----:B------:R-:W-:-:S07]  /*0bc0*/  MOV R20, R11 ;  /* 0x0000000b00147202 */ /* 0x000fce0000000f00 */
[----:B------:R-:W-:Y:S05]  /*0bd0*/  WARPSYNC.COLLECTIVE R17, `(.L_x_3849) ;  /* 0x0000000011087348 */ /* 0x000fea0003c00000 */
[----:B------:R0:W1:Y:S02]  /*0be0*/  SHFL.BFLY P2, R18, R20, R19, R22 ;  /* 0x0c00001314127389 */ /* 0x0000640000040016 */
[----:B01----:R-:W-:Y:S01]  /*0bf0*/  ENDCOLLECTIVE ;  /* 0x000000000000791b */ /* 0x003fe20003800000 */
.L_x_3849:
[----:B------:R-:W-:Y:S01]  /*0c00*/  IMAD.MOV.U32 R19, RZ, RZ, 0x4 ;  /* 0x00000004ff137424 */ /* 0x000fe200078e00ff */
[----:B------:R-:W-:-:S05]  /*0c10*/  MOV R12, R18 ;  /* 0x00000012000c7202 */ /* 0x000fca0000000f00 */
[----:B------:R-:W-:-:S05]  /*0c20*/  FADD.FTZ R12, R11, R12 ;  /* 0x0000000c0b0c7221 */ /* 0x000fca0000010000 */
[----:B------:R-:W-:-:S07]  /*0c30*/  MOV R20, R12 ;  /* 0x0000000c00147202 */ /* 0x000fce0000000f00 */
[----:B------:R-:W-:Y:S05]  /*0c40*/  WARPSYNC.COLLECTIVE R17, `(.L_x_3850) ;  /* 0x0000000011087348 */ /* 0x000fea0003c00000 */
[----:B------:R0:W1:Y:S02]  /*0c50*/  SHFL.BFLY P2, R18, R20, R19, R22 ;  /* 0x0c00001314127389 */ /* 0x0000640000040016 */
[----:B01----:R-:W-:Y:S01]  /*0c60*/  ENDCOLLECTIVE ;  /* 0x000000000000791b */ /* 0x003fe20003800000 */
.L_x_3850:
[----:B------:R-:W-:Y:S01]  /*0c70*/  IMAD.MOV.U32 R19, RZ, RZ, 0x8 ;  /* 0x00000008ff137424 */ /* 0x000fe200078e00ff */
[----:B------:R-:W-:-:S05]  /*0c80*/  MOV R13, R18 ;  /* 0x00000012000d7202 */ /* 0x000fca0000000f00 */
[----:B------:R-:W-:-:S05]  /*0c90*/  FADD.FTZ R13, R12, R13 ;  /* 0x0000000d0c0d7221 */ /* 0x000fca0000010000 */
[----:B------:R-:W-:-:S07]  /*0ca0*/  MOV R20, R13 ;  /* 0x0000000d00147202 */ /* 0x000fce0000000f00 */
[----:B------:R-:W-:Y:S05]  /*0cb0*/  WARPSYNC.COLLECTIVE R17, `(.L_x_3851) ;  /* 0x0000000011087348 */ /* 0x000fea0003c00000 */
[----:B------:R0:W1:Y:S02]  /*0cc0*/  SHFL.BFLY P2, R18, R20, R19, R22 ;  /* 0x0c00001314127389 */ /* 0x0000640000040016 */
[----:B01----:R-:W-:Y:S01]  /*0cd0*/  ENDCOLLECTIVE ;  /* 0x000000000000791b */ /* 0x003fe20003800000 */
.L_x_3851:
[----:B------:R-:W-:Y:S01]  /*0ce0*/  IMAD.MOV.U32 R19, RZ, RZ, 0x10 ;  /* 0x00000010ff137424 */ /* 0x000fe200078e00ff */
[----:B------:R-:W-:-:S05]  /*0cf0*/  MOV R10, R18 ;  /* 0x00000012000a7202 */ /* 0x000fca0000000f00 */
[----:B------:R-:W-:-:S05]  /*0d00*/  FADD.FTZ R10, R13, R10 ;  /* 0x0000000a0d0a7221 */ /* 0x000fca0000010000 */
[----:B------:R-:W-:-:S07]  /*0d10*/  MOV R20, R10 ;  /* 0x0000000a00147202 */ /* 0x000fce0000000f00 */
[----:B------:R-:W-:Y:S05]  /*0d20*/  WARPSYNC.COLLECTIVE R17, `(.L_x_3852) ;  /* 0x0000000011087348 */ /* 0x000fea0003c00000 */
[----:B------:R0:W1:Y:S02]  /*0d30*/  SHFL.BFLY P2, R18, R20, R19, R22 ;  /* 0x0c00001314127389 */ /* 0x0000640000040016 */
[----:B01----:R-:W-:Y:S01]  /*0d40*/  ENDCOLLECTIVE ;  /* 0x000000000000791b */ /* 0x003fe20003800000 */
.L_x_3852:
[----:B------:R-:W-:Y:S01]  /*0d50*/  MOV R20, R9 ;  /* 0x0000000900147202 */ /* 0x000fe20000000f00 */
[----:B------:R-:W-:Y:S01]  /*0d60*/  IMAD.MOV.U32 R19, RZ, RZ, 0x1 ;  /* 0x00000001ff137424 */ /* 0x000fe200078e00ff */
[----:B------:R-:W-:-:S07]  /*0d70*/  MOV R11, R18 ;  /* 0x00000012000b7202 */ /* 0x000fce0000000f00 */
[----:B------:R-:W-:Y:S05]  /*0d80*/  WARPSYNC.COLLECTIVE R17, `(.L_x_3853) ;  /* 0x0000000011087348 */ /* 0x000fea0003c00000 */
[----:B------:R0:W1:Y:S02]  /*0d90*/  SHFL.BFLY P2, R18, R20, R19, R22 ;  /* 0x0c00001314127389 */ /* 0x0000640000040016 */
[----:B01----:R-:W-:Y:S01]  /*0da0*/  ENDCOLLECTIVE ;  /* 0x000000000000791b */ /* 0x003fe20003800000 */
.L_x_3853:
[----:B------:R-:W-:Y:S01]  /*0db0*/  IMAD.MOV.U32 R19, RZ, RZ, 0x2 ;  /* 0x00000002ff137424 */ /* 0x000fe200078e00ff */
[----:B------:R-:W-:-:S05]  /*0dc0*/  MOV R12, R18 ;  /* 0x00000012000c7202 */ /* 0x000fca0000000f00 */
[----:B------:R-:W-:-:S05]  /*0dd0*/  FADD.FTZ R14, R9, R12 ;  /* 0x0000000c090e7221 */ /* 0x000fca0000010000 */
[----:B------:R-:W-:-:S07]  /*0de0*/  MOV R20, R14 ;  /* 0x0000000e00147202 */ /* 0x000fce0000000f00 */
[----:B------:R-:W-:Y:S05]  /*0df0*/  WARPSYNC.COLLECTIVE R17, `(.L_x_3854) ;  /* 0x0000000011087348 */ /* 0x000fea0003c00000 */
[----:B------:R0:W1:Y:S02]  /*0e00*/  SHFL.BFLY P2, R18, R20, R19, R22 ;  /* 0x0c00001314127389 */ /* 0x0000640000040016 */
[----:B01----:R-:W-:Y:S01]  /*0e10*/  ENDCOLLECTIVE ;  /* 0x000000000000791b */ /* 0x003fe20003800000 */
.L_x_3854:
[----:B------:R-:W-:Y:S01]  /*0e20*/  IMAD.MOV.U32 R19, RZ, RZ, 0x4 ;  /* 0x00000004ff137424 */ /* 0x000fe200078e00ff */
[----:B------:R-:W-:-:S05]  /*0e30*/  MOV R13, R18 ;  /* 0x00000012000d7202 */ /* 0x000fca0000000f00 */
[----:B------:R-:W-:-:S05]  /*0e40*/  FADD.FTZ R15, R14, R13 ;  /* 0x0000000d0e0f7221 */ /* 0x000fca0000010000 */
[----:B------:R-:W-:-:S07]  /*0e50*/  MOV R20, R15 ;  /* 0x0000000f00147202 */ /* 0x000fce0000000f00 */
[----:B------:R-:W-:Y:S05]  /*0e60*/  WARPSYNC.COLLECTIVE R17, `(.L_x_3855) ;  /* 0x0000000011087348 */ /* 0x000fea0003c00000 */
[----:B------:R0:W1:Y:S02]  /*0e70*/  SHFL.BFLY P2, R18, R20, R19, R22 ;  /* 0x0c00001314127389 */ /* 0x0000640000040016 */
[----:B01----:R-:W-:Y:S01]  /*0e80*/  ENDCOLLECTIVE ;  /* 0x000000000000791b */ /* 0x003fe20003800000 */
.L_x_3855:
[----:B------:R-:W-:Y:S01]  /*0e90*/  HFMA2.MMA R19, -RZ, RZ, 0, 4.76837158203125e-07 ;  /* 0x00000008ff137435 */ /* 0x000fe200000001ff */
[----:B------:R-:W-:-:S05]  /*0ea0*/  MOV R16, R18 ;  /* 0x0000001200107202 */ /* 0x000fca0000000f00 */
[----:B------:R-:W-:-:S05]  /*0eb0*/  FADD.FTZ R16, R15, R16 ;  /* 0x000000100f107221 */ /* 0x000fca0000010000 */
[----:B------:R-:W-:-:S07]  /*0ec0*/  MOV R20, R16 ;  /* 0x0000001000147202 */ /* 0x000fce0000000f00 */
[----:B------:R-:W-:Y:S05]  /*0ed0*/  WARPSYNC.COLLECTIVE R17, `(.L_x_3856) ;  /* 0x0000000011087348 */ /* 0x000fea0003c00000 */
[----:B------:R0:W1:Y:S02]  /*0ee0*/  SHFL.BFLY P2, R18, R20, R19, R22 ;  /* 0x0c00001314127389 */ /* 0x0000640000040016 */
[----:B01----:R-:W-:Y:S01]  /*0ef0*/  ENDCOLLECTIVE ;  /* 0x000000000000791b */ /* 0x003fe20003800000 */
.L_x_3856:
[----:B------:R-:W-:Y:S01]  /*0f00*/  HFMA2.MMA R19, -RZ, RZ, 0, 9.5367431640625e-07 ;  /* 0x00000010ff137435 */ /* 0x000fe200000001ff */
[----:B------:R-:W-:-:S04]  /*0f10*/  IMAD.MOV.U32 R9, RZ, RZ, R18 ;  /* 0x000000ffff097224 */ /* 0x000fc800078e0012 */
[----:B------:R-:W-:-:S05]  /*0f20*/  FADD.FTZ R9, R16, R9 ;  /* 0x0000000910097221 */ /* 0x000fca0000010000 */
[----:B------:R-:W-:-:S07]  /*0f30*/  MOV R20, R9 ;  /* 0x0000000900147202 */ /* 0x000fce0000000f00 */
[----:B------:R-:W-:Y:S05]  /*0f40*/  WARPSYNC.COLLECTIVE R17, `(.L_x_3857) ;  /* 0x0000000011087348 */ /* 0x000fea0003c00000 */
[----:B------:R0:W1:Y:S02]  /*0f50*/  SHFL.BFLY P2, R18, R20, R19, R22 ;  /* 0x0c00001314127389 */ /* 0x0000640000040016 */
[----:B01----:R-:W-:Y:S01]  /*0f60*/  ENDCOLLECTIVE ;  /* 0x000000000000791b */ /* 0x003fe20003800000 */
.L_x_3857:
[----:B------:R-:W-:Y:S01]  /*0f70*/  MOV R14, R18 ;  /* 0x00000012000e7202 */ /* 0x000fe20000000f00 */
[----:B------:R-:W-:Y:S06]  /*0f80*/  BRA `(.L_x_3858) ;  /* 0xfffffff8007c7947 */ /* 0x000fec000383ffff */
.L_x_3859:
        /* <DEDUP_REMOVED lines=15> */
.L_x_5556:


//--------------------- .text._ZN10layer_norm13ln_bwd_kernelINS_13Kernel_traitsI13__nv_bfloat16S2_S2_fjLj4096ELj1ELj1ELj4ELj16ENS_18Kernel_traits_baseILj4096ES2_S2_S2_fjLj128EEEEEEEvNS_9BwdParamsE --------------------------
	.section	.text._ZN10layer_norm13ln_bwd_kernelINS_13Kernel_traitsI13__nv_bfloat16S2_S2_fjLj4096ELj1ELj1ELj4ELj16ENS_18Kernel_traits_baseILj4096ES2_S2_S2_fjLj128EEEEEEEvNS_9BwdParamsE,"ax",@progbits
	.align	128
        .global         _ZN10layer_norm13ln_bwd_kernelINS_13Kernel_traitsI13__nv_bfloat16S2_S2_fjLj4096ELj1ELj1ELj4ELj16ENS_18Kernel_traits_baseILj4096ES2_S2_S2_fjLj128EEEEEEEvNS_9BwdParamsE
        .type           _ZN10layer_norm13ln_bwd_kernelINS_13Kernel_traitsI13__nv_bfloat16S2_S2_fjLj4096ELj1ELj1ELj4ELj16ENS_18Kernel_traits_baseILj4096ES2_S2_S2_fjLj128EEEEEEEvNS_9BwdParamsE,@function
        .size           _ZN10layer_norm13ln_bwd_kernelINS_13Kernel_traitsI13__nv_bfloat16S2_S2_fjLj4096ELj1ELj1ELj4ELj16ENS_18Kernel_traits_baseILj4096ES2_S2_S2_fjLj128EEEEEEEvNS_9BwdParamsE,(.L_x_5557 - _ZN10layer_norm13ln_bwd_kernelINS_13Kernel_traitsI13__nv_bfloat16S2_S2_fjLj4096ELj1ELj1ELj4ELj16ENS_18Kernel_traits_baseILj4096ES2_S2_S2_fjLj128EEEEEEEvNS_9BwdParamsE)
        .other          _ZN10layer_norm13ln_bwd_kernelINS_13Kernel_traitsI13__nv_bfloat16S2_S2_fjLj4096ELj1ELj1ELj4ELj16ENS_18Kernel_traits_baseILj4096ES2_S2_S2_fjLj128EEEEEEEvNS_9BwdParamsE,@"STO_CUDA_ENTRY STV_DEFAULT"
_ZN10layer_norm13ln_bwd_kernelINS_13Kernel_traitsI13__nv_bfloat16S2_S2_fjLj4096ELj1ELj1ELj4ELj16ENS_18Kernel_traits_baseILj4096ES2_S2_S2_fjLj128EEEEEEEvNS_9BwdParamsE:
.text._ZN10layer_norm13ln_bwd_kernelINS_13Kernel_traitsI13__nv_bfloat16S2_S2_fjLj4096ELj1ELj1ELj4ELj16ENS_18Kernel_traits_baseILj4096ES2_S2_S2_fjLj128EEEEEEEvNS_9BwdParamsE:
        /* <DEDUP_REMOVED lines=38> */
[----:B0-----:R-:W-:Y:S02]  /*0260*/  LEA.HI R132, R70, UR4, RZ, 0x19 ;  /* 0x0000000446847c11 */ /* 0x001fe4000f8fc8ff */
[----:B------:R-:W-:Y:S02]  /*0270*/  CS2R R80, SRZ ;  /* 0x0000000000507805 */ /* 0x000fe4000001ff00 */
[----:B------:R-:W-:-:S02]  /*0280*/  CS2R R86, SRZ ;  /* 0x0000000000567805 */ /* 0x000fc4000001ff00 */
[----:B------:R-:W-:Y:S02]  /*0290*/  CS2R R84, SRZ ;  /* 0x0000000000547805 */ /* 0x000fe4000001ff00 */
[----:B------:R-:W-:Y:S02]  /*02a0*/  ISETP.GE.AND P1, PT, R132, UR5, PT ;  /* 0x0000000584007c0c */ /* 0x000fe4000bf26270 */
        /* <DEDUP_REMOVED lines=11> */
[----:B-1----:R-:W-:Y:S01]  /*0360*/  CS2R R4, SRZ ;  /* 0x0000000000047805 */ /* 0x002fe2000001ff00 */
[----:B------:R-:W-:Y:S06]  /*0370*/  @P1 BRA `(.L_x_3860) ;  /* 0x0000003400381947 */ /* 0x000fec0003800000 */
[----:B------:R0:W5:Y:S04]  /*0380*/  LDG.E.128 R84, desc[UR6][R2.64] ;  /* 0x0000000602547981 */ /* 0x000168000c1e1d00 */
[----:B------:R0:W5:Y:S04]  /*0390*/  LDG.E.128 R12, desc[UR6][R2.64+0x800] ;  /* 0x00080006020c7981 */ /* 0x000168000c1e1d00 */
[----:B------:R0:W5:Y:S04]  /*03a0*/  LDG.E.128 R8, desc[UR6][R2.64+0x1000] ;  /* 0x0010000602087981 */ /* 0x000168000c1e1d00 */
[----:B------:R0:W5:Y:S01]  /*03b0*/  LDG.E.128 R4, desc[UR6][R2.64+0x1800] ;  /* 0x0018000602047981 */ /* 0x000162000c1e1d00 */
[----:B------:R-:W1:Y:S01]  /*03c0*/  S2UR UR5, SR_CgaCtaId ;  /* 0x00000000000579c3 */ /* 0x000e620000008800 */
[----:B------:R-:W-:Y:S01]  /*03d0*/  UMOV UR4, 0x400 ;  /* 0x0000040000047882 */ /* 0x000fe20000000000 */
[----:B-----5:R-:W-:Y:S01]  /*03e0*/  @P0 PRMT R130, R148, 0x7632, R130 ;  /* 0x0000763294820816 */ /* 0x020fe20000000082 */
[----:B------:R-:W-:Y:S01]  /*03f0*/  HFMA2.MMA R154, -RZ, RZ, 0, 5.9604644775390625e-08 ;  /* 0x00000001ff9a7435 */ /* 0x000fe200000001ff */
        /* <DEDUP_REMOVED lines=19> */
[----:B------:R-:W-:Y:S01]  /*0530*/  CS2R R80, SRZ ;  /* 0x0000000000507805 */ /* 0x000fe2000001ff00 */
[----:B-1----:R-:W-:Y:S01]  /*0540*/  ULEA UR4, UR5, UR4, 0x18 ;  /* 0x0000000405047291 */ /* 0x002fe2000f8ec03f */
        /* <DEDUP_REMOVED lines=60> */
[----:B0-----:R-:W-:-:S07]  /*0910*/  MOV R114, UR4 ;  /* 0x0000000400727c02 */ /* 0x001fce0008000f00 */
.L_x_3862:
[----:B0-----:R-:W0:Y:S01]  /*0920*/  @P0 LDC.64 R40, c[0x0][0x228] ;  /* 0x00008a00ff280b82 */ /* 0x001e220000000a00 */
[----:B------:R-:W-:-:S04]  /*0930*/  SHF.L.U32 R3, R132, 0x9, RZ ;  /* 0x0000000984037819 */ /* 0x000fc800000006ff */
[----:B------:R-:W-:-:S03]  /*0940*/  LOP3.LUT R0, R3, 0x7f, R70, 0xf8, !PT ;  /* 0x0000007f03007812 */ /* 0x000fc600078ef846 */
[----:B------:R-:W1:Y:S08]  /*0950*/  @P0 LDC.64 R16, c[0x0][0x228] ;  /* 0x00008a00ff100b82 */ /* 0x000e700000000a00 */
[----:B------:R-:W2:Y:S01]  /*0960*/  @P0 LDC.64 R20, c[0x0][0x228] ;  /* 0x00008a00ff140b82 */ /* 0x000ea20000000a00 */
[----:B0-----:R-:W-:-:S07]  /*0970*/  @P0 IMAD.WIDE.U32 R40, R0, 0x10, R40 ;  /* 0x0000001000280825 */ /* 0x001fce00078e0028 */
[----:B------:R-:W0:Y:S01]  /*0980*/  @P0 LDC.64 R24, c[0x0][0x228] ;  /* 0x00008a00ff180b82 */ /* 0x000e220000000a00 */
[----:B------:R-:W3:Y:S01]  /*0990*/  @P0 LDG.E.128 R40, desc[UR6][R40.64] ;  /* 0x0000000628280981 */ /* 0x000ee2000c1e1d00 */
[----:B------:R-:W-:-:S06]  /*09a0*/  IADD3 R45, R0, 0x80, RZ ;  /* 0x00000080002d7810 */ /* 0x000fcc0007ffe0ff */
[----:B------:R-:W4:Y:S01]  /*09b0*/  @!P0 LDC.64 R28, c[0x0][0x220] ;  /* 0x00008800ff1c8b82 */ /* 0x000f220000000a00 */
[----:B-1----:R-:W-:-:S07]  /*09c0*/  @P0 IMAD.WIDE.U32 R16, R45, 0x10, R16 ;  /* 0x000000102d100825 */ /* 0x002fce00078e0010 */
[----:B------:R-:W1:Y:S01]  /*09d0*/  @!P0 LDC.64 R30, c[0x0][0x230] ;  /* 0x00008c00ff1e8b82 */ /* 0x000e620000000a00 */
[----:B------:R-:W5:Y:S01]  /*09e0*/  @P0 LDG.E.128 R16, desc[UR6][R16.64] ;  /* 0x0000000610100981 */ /* 0x000f62000c1e1d00 */
[----:B------:R-:W-:-:S05]  /*09f0*/  IADD3 R153, R0, 0x100, RZ ;  /* 0x0000010000997810 */ /* 0x000fca0007ffe0ff */
[----:B--2---:R-:W-:Y:S01]  /*0a00*/  @P0 IMAD.WIDE.U32 R20, R153, 0x10, R20 ;  /* 0x0000001099140825 */ /* 0x004fe200078e0014 */
[----:B------:R-:W2:Y:S05]  /*0a10*/  LDC.64 R32, c[0x0][0x238] ;  /* 0x00008e00ff207b82 */ /* 0x000eaa0000000a00 */
[----:B------:R-:W5:Y:S01]  /*0a20*/  @P0 LDG.E.128 R20, desc[UR6][R20.64] ;  /* 0x0000000614140981 */ /* 0x000f62000c1e1d00 */
[C---:B------:R-:W-:Y:S02]  /*0a30*/  IADD3 R155, R0.reuse, 0x180, RZ ;  /* 0x00000180009b7810 */ /* 0x040fe40007ffe0ff */
[----:B------:R-:W2:Y:S01]  /*0a40*/  LDC.64 R2, c[0x0][0x268] ;  /* 0x00009a00ff027b82 */ /* 0x000ea20000000a00 */
[----:B----4-:R-:W-:-:S04]  /*0a50*/  @!P0 IMAD.WIDE.U32 R28, R0, 0x10, R28 ;  /* 0x00000010001c8825 */ /* 0x010fc800078e001c */
[----:B0-----:R-:W-:-:S06]  /*0a60*/  @P0 IMAD.WIDE.U32 R24, R155, 0x10, R24 ;  /* 0x000000109b180825 */ /* 0x001fcc00078e0018 */
[----:B------:R-:W4:Y:S01]  /*0a70*/  @P0 LDG.E.128 R24, desc[UR6][R24.64] ;  /* 0x0000000618180981 */ /* 0x000f22000c1e1d00 */
[----:B------:R-:W-:Y:S01]  /*0a80*/  @P0 MOV R150, RZ ;  /* 0x000000ff00960202 */ /* 0x000fe20000000f00 */
[----:B-1----:R-:W-:Y:S01]  /*0a90*/  @!P0 IMAD.WIDE R30, R132, 0x4, R30 ;  /* 0x00000004841e8825 */ /* 0x002fe200078e021e */
[----:B------:R-:W-:Y:S02]  /*0aa0*/  LOP3.LUT R151, R70, 0x7f, RZ, 0xc0, !PT ;  /* 0x0000007f46977812 */ /* 0x000fe400078ec0ff */
[C---:B------:R-:W-:Y:S01]  /*0ab0*/  SHF.L.U32 R34, R132.reuse, 0x9, RZ ;  /* 0x0000000984227819 */ /* 0x040fe200000006ff */
[----:B--2---:R-:W-:Y:S01]  /*0ac0*/  IMAD.WIDE R32, R132, 0x4, R32 ;  /* 0x0000000484207825 */ /* 0x004fe200078e0220 */
[----:B------:R-:W2:Y:S02]  /*0ad0*/  @!P0 LDG.E R150, desc[UR6][R30.64] ;  /* 0x000000061e968981 */ /* 0x000ea4000c1e1900 */
[----:B------:R-:W-:Y:S02]  /*0ae0*/  LOP3.LUT R151, R34, 0xfffffe00, R151, 0xe2, !PT ;  /* 0xfffffe0022977812 */ /* 0x000fe400078ee297 */
[----:B------:R0:W5:Y:S03]  /*0af0*/  LDG.E R149, desc[UR6][R32.64] ;  /* 0x0000000620957981 */ /* 0x000166000c1e1900 */
[----:B------:R-:W-:-:S06]  /*0b00*/  IMAD.WIDE.U32 R36, R151, 0x10, R2 ;  /* 0x0000001097247825 */ /* 0x000fcc00078e0002 */
[----:B------:R-:W4:Y:S01]  /*0b10*/  LDG.E.128 R36, desc[UR6][R36.64] ;  /* 0x0000000624247981 */ /* 0x000f22000c1e1d00 */
[----:B0-----:R-:W0:Y:S02]  /*0b20*/  @!P0 LDC.64 R32, c[0x0][0x220] ;  /* 0x00008800ff208b82 */ /* 0x001e240000000a00 */
[----:B0-----:R-:W-:Y:S01]  /*0b30*/  @!P0 IMAD.WIDE.U32 R152, R153, 0x10, R32 ;  /* 0x0000001099988825 */ /* 0x001fe200078e0020 */
[----:B------:R0:W3:Y:S05]  /*0b40*/  @!P0 LDG.E.128 R40, desc[UR6][R28.64] ;  /* 0x000000061c288981 */ /* 0x0000ea000c1e1d00 */
[----:B0-----:R-:W0:Y:S01]  /*0b50*/  @!P0 LDC.64 R28, c[0x0][0x220] ;  /* 0x00008800ff1c8b82 */ /* 0x001e220000000a00 */
[----:B------:R-:W4:Y:S01]  /*0b60*/  @!P0 LDG.E.128 R20, desc[UR6][R152.64] ;  /* 0x0000000698148981 */ /* 0x000f22000c1e1d00 */
[----:B0-----:R-:W-:-:S05]  /*0b70*/  @!P0 IMAD.WIDE.U32 R44, R45, 0x10, R28 ;  /* 0x000000102d2c8825 */ /* 0x001fca00078e001c */
[----:B------:R0:W4:Y:S01]  /*0b80*/  @!P0 LDG.E.128 R16, desc[UR6][R44.64] ;  /* 0x000000062c108981 */ /* 0x000122000c1e1d00 */
[----:B------:R-:W-:-:S05]  /*0b90*/  LOP3.LUT R29, R0, 0x80, RZ, 0xfc, !PT ;  /* 0x00000080001d7812 */ /* 0x000fca00078efcff */
[----:B------:R-:W-:Y:S01]  /*0ba0*/  IMAD.WIDE.U32 R28, R29, 0x10, R2 ;  /* 0x000000101d1c7825 */ /* 0x000fe200078e0002 */
[----:B0-----:R-:W0:Y:S05]  /*0bb0*/  @!P0 LDC.64 R44, c[0x0][0x220] ;  /* 0x00008800ff2c8b82 */ /* 0x001e2a0000000a00 */
[----:B------:R-:W4:Y:S01]  /*0bc0*/  LDG.E.128 R28, desc[UR6][R28.64] ;  /* 0x000000061c1c7981 */ /* 0x000f22000c1e1d00 */
[----:B------:R-:W-:-:S05]  /*0bd0*/  LOP3.LUT R33, R0, 0x100, RZ, 0xfc, !PT ;  /* 0x0000010000217812 */ /* 0x000fca00078efcff */
[----:B------:R-:W-:-:S06]  /*0be0*/  IMAD.WIDE.U32 R32, R33, 0x10, R2 ;  /* 0x0000001021207825 */ /* 0x000fcc00078e0002 */
[----:B------:R-:W4:Y:S01]  /*0bf0*/  LDG.E.128 R32, desc[UR6][R32.64] ;  /* 0x0000000620207981 */ /* 0x000f22000c1e1d00 */
[----:B0-----:R-:W-:-:S05]  /*0c00*/  @!P0 IMAD.WIDE.U32 R44, R155, 0x10, R44 ;  /* 0x000000109b2c8825 */ /* 0x001fca00078e002c */
[----:B------:R0:W4:Y:S01]  /*0c10*/  @!P0 LDG.E.128 R24, desc[UR6][R44.64] ;  /* 0x000000062c188981 */ /* 0x000122000c1e1d00 */
[----:B------:R-:W-:Y:S02]  /*0c20*/  SHF.L.U32 R164, R86, 0x10, RZ ;  /* 0x0000001056a47819 */ /* 0x000fe400000006ff */
[C---:B------:R-:W-:Y:S02]  /*0c30*/  PRMT R152, R84.reuse, 0x7632, R152 ;  /* 0x0000763254987816 */ /* 0x040fe40000000098 */
[----:B------:R-:W-:Y:S01]  /*0c40*/  SHF.L.U32 R160, R85, 0x10, RZ ;  /* 0x0000001055a07819 */ /* 0x000fe200000006ff */
[----:B------:R-:W1:Y:S01]  /*0c50*/  @P0 MUFU.RCP R170, R164 ;  /* 0x000000a400aa0308 */ /* 0x000e620000001000 */
[----:B------:R-:W-:Y:S02]  /*0c60*/  SHF.L.U32 R156, R84, 0x10, RZ ;  /* 0x00000010549c7819 */ /* 0x000fe400000006ff */
[----:B------:R-:W-:Y:S02]  /*0c70*/  SHF.L.U32 R158, R152, 0x10, RZ ;  /* 0x00000010989e7819 */ /* 0x000fe400000006ff */
[----:B------:R-:W-:-:S02]  /*0c80*/  LOP3.LUT P1, RZ, R154, 0xff, RZ, 0xc0, !PT ;  /* 0x000000ff9aff7812 */ /* 0x000fc4000782c0ff */
[----:B------:R-:W-:Y:S01]  /*0c90*/  PRMT R152, R85, 0x7632, R152 ;  /* 0x0000763255987816 */ /* 0x000fe20000000098 */
[----:B------:R-:W5:Y:S01]  /*0ca0*/  @P0 MUFU.RCP R166, R160 ;  /* 0x000000a000a60308 */ /* 0x000f620000001000 */
[----:B------:R-:W-:Y:S02]  /*0cb0*/  PRMT R154, R87, 0x7632, R154 ;  /* 0x00007632579a7816 */ /* 0x000fe4000000009a */
[----:B------:R-:W-:Y:S02]  /*0cc0*/  SHF.L.U32 R163, R152, 0x10, RZ ;  /* 0x0000001098a37819 */ /* 0x000fe400000006ff */
[----:B------:R-:W-:-:S03]  /*0cd0*/  SHF.L.U32 R169, R154, 0x10, RZ ;  /* 0x000000109aa97819 */ /* 0x000fc600000006ff */
[----:B------:R-:W5:Y:S01]  /*0ce0*/  @P0 MUFU.RCP R157, R156 ;  /* 0x0000009c009d0308 */ /* 0x000f620000001000 */
[----:B------:R-:W-:Y:S02]  /*0cf0*/  PRMT R152, R86, 0x7632, R152 ;  /* 0x0000763256987816 */ /* 0x000fe40000000098 */
[----:B------:R-:W-:Y:S02]  /*0d00*/  SHF.L.U32 R167, R87, 0x10, RZ ;  /* 0x0000001057a77819 */ /* 0x000fe400000006ff */
[----:B------:R-:W-:-:S03]  /*0d10*/  SHF.L.U32 R165, R152, 0x10, RZ ;  /* 0x0000001098a57819 */ /* 0x000fc600000006ff */
[----:B------:R-:W5:Y:S08]  /*0d20*/  @P0 MUFU.RCP R162, R158 ;  /* 0x0000009e00a20308 */ /* 0x000f700000001000 */
[----:B------:R-:W5:Y:S08]  /*0d30*/  @P0 MUFU.RCP R154, R169 ;  /* 0x000000a9009a0308 */ /* 0x000f700000001000 */
[----:B------:R-:W5:Y:S08]  /*0d40*/  @P0 MUFU.RCP R168, R163 ;  /* 0x000000a300a80308 */ /* 0x000f700000001000 */
[----:B------:R-:W5:Y:S08]  /*0d50*/  @P0 MUFU.RCP R174, R167 ;  /* 0x000000a700ae0308 */ /* 0x000f700000001000 */
[----:B------:R-:W4:Y:S01]  /*0d60*/  @P0 MUFU.RCP R172, R165 ;  /* 0x000000a500ac0308 */ /* 0x000f220000001000 */
[----:B---3--:R-:W-:-:S02]  /*0d70*/  SHF.L.U32 R175, R42, 0x10, RZ ;  /* 0x000000102aaf7819 */ /* 0x008fc400000006ff */
[----:B------:R-:W-:Y:S02]  /*0d80*/  SHF.L.U32 R173, R41, 0x10, RZ ;  /* 0x0000001029ad7819 */ /* 0x000fe400000006ff */
[C---:B------:R-:W-:Y:S02]  /*0d90*/  SHF.L.U32 R161, R40.reuse, 0x10, RZ ;  /* 0x0000001028a17819 */ /* 0x040fe400000006ff */
[----:B------:R-:W-:Y:S02]  /*0da0*/  PRMT R152, R40, 0x7632, R152 ;  /* 0x0000763228987816 */ /* 0x000fe40000000098 */
[----:B------:R-:W-:Y:S02]  /*0db0*/  PRMT R42, R42, 0x7632, R42 ;  /* 0x000076322a2a7816 */ /* 0x000fe4000000002a */
[C---:B------:R-:W-:Y:S02]  /*0dc0*/  SHF.L.U32 R176, R43.reuse, 0x10, RZ ;  /* 0x000000102bb07819 */ /* 0x040fe400000006ff */
[----:B0-----:R-:W-:Y:S01]  /*0dd0*/  PRMT R44, R43, 0x7632, R44 ;  /* 0x000076322b2c7816 */ /* 0x001fe2000000002c */
[----:B------:R-:W-:Y:S01]  /*0de0*/  @P0 FADD.FTZ R43, -R146, R175 ;  /* 0x000000af922b0221 */ /* 0x000fe20000010100 */
[----:B------:R-:W-:Y:S01]  /*0df0*/  PRMT R153, R41, 0x7632, R153 ;  /* 0x0000763229997816 */ /* 0x000fe20000000099 */
[----:B------:R-:W-:Y:S01]  /*0e00*/  @P0 FADD.FTZ R41, -R147, R173 ;  /* 0x000000ad93290221 */ /* 0x000fe20000010100 */
[----:B------:R-:W-:Y:S01]  /*0e10*/  @P0 FADD.FTZ R40, -R148, R161 ;  /* 0x000000a194280221 */ /* 0x000fe20000010100 */
[----:B------:R-:W-:Y:S01]  /*0e20*/  SHF.L.U32 R171, R152, 0x10, RZ ;  /* 0x0000001098ab7819 */ /* 0x000fe200000006ff */
[----:B-1----:R-:W-:Y:S01]  /*0e30*/  @P0 FMUL.FTZ R43, R43, R170 ;  /* 0x000000aa2b2b0220 */ /* 0x002fe20000410000 */
[----:B------:R-:W-:Y:S01]  /*0e40*/  SHF.L.U32 R177, R42, 0x10, RZ ;  /* 0x000000102ab17819 */ /* 0x000fe200000006ff */
[--C-:B--2---:R-:W-:Y:S01]  /*0e50*/  @!P0 FADD.FTZ R42, R161, -R150.reuse ;  /* 0x80000096a12a8221 */ /* 0x104fe20000010000 */
[----:B------:R-:W-:Y:S01]  /*0e60*/  SHF.L.U32 R170, R44, 0x10, RZ ;  /* 0x000000102caa7819 */ /* 0x000fe200000006ff */
[----:B-----5:R-:W-:Y:S01]  /*0e70*/  @P0 FMUL.FTZ R41, R41, R166 ;  /* 0x000000a629290220 */ /* 0x020fe20000410000 */
[----:B------:R-:W-:Y:S01]  /*0e80*/  @P0 FMUL.FTZ R40, R40, R157 ;  /* 0x0000009d28280220 */ /* 0x000fe20000410000 */
[----:B------:R-:W-:Y:S01]  /*0e90*/  SHF.L.U32 R166, R153, 0x10, RZ ;  /* 0x0000001099a67819 */ /* 0x000fe200000006ff */
[----:B------:R-:W-:Y:S01]  /*0ea0*/  @P0 FADD.FTZ R153, -R130, R171 ;  /* 0x000000ab82990221 */ /* 0x000fe20000010100 */
[----:B------:R-:W-:Y:S01]  /*0eb0*/  @!P0 FMUL.FTZ R40, R149, R42 ;  /* 0x0000002a95288220 */ /* 0x000fe20000410000 */
[----:B------:R-:W-:Y:S01]  /*0ec0*/  @!P0 FADD.FTZ R42, R171, -R150 ;  /* 0x80000096ab2a8221 */ /* 0x000fe20000010000 */
[----:B------:R-:W-:Y:S01]  /*0ed0*/  @P0 FADD.FTZ R159, -R127, R170 ;  /* 0x000000aa7f9f0221 */ /* 0x000fe20000010100 */
[----:B------:R-:W-:Y:S01]  /*0ee0*/  @P0 FMUL.FTZ R153, R153, R162 ;  /* 0x000000a299990220 */ /* 0x000fe20000410000 */
[----:B------:R-:W-:Y:S01]  /*0ef0*/  @P0 FADD.FTZ R155, -R129, R166 ;  /* 0x000000a6819b0221 */ /* 0x000fe20000010100 */
[----:B------:R-:W-:Y:S01]  /*0f00*/  @!P0 FMUL.FTZ R153, R149, R42 ;  /* 0x0000002a95998220 */ /* 0x000fe20000410000 */
[----:B------:R-:W-:Y:S01]  /*0f10*/  @P0 FADD.FTZ R45, -R145, R176 ;  /* 0x000000b0912d0221 */ /* 0x000fe20000010100 */
[----:B------:R-:W-:Y:S01]  /*0f20*/  @P0 FMUL.FTZ R159, R159, R154 ;  /* 0x0000009a9f9f0220 */ /* 0x000fe20000410000 */
[--C-:B------:R-:W-:Y:S01]  /*0f30*/  @!P0 FADD.FTZ R42, R166, -R150.reuse ;  /* 0x80000096a62a8221 */ /* 0x100fe20000010000 */
[----:B------:R-:W-:Y:S01]  /*0f40*/  LOP3.LUT R161, R0, 0x180, RZ, 0xfc, !PT ;  /* 0x0000018000a17812 */ /* 0x000fe200078efcff */
[--C-:B------:R-:W-:Y:S01]  /*0f50*/  @!P0 FADD.FTZ R154, R176, -R150.reuse ;  /* 0x80000096b09a8221 */ /* 0x100fe20000010000 */
[--C-:B------:R-:W-:Y:S01]  /*0f60*/  @!P0 FADD.FTZ R44, R173, -R150.reuse ;  /* 0x80000096ad2c8221 */ /* 0x100fe20000010000 */
[----:B------:R-:W-:Y:S01]  /*0f70*/  @P0 FMUL.FTZ R155, R155, R168 ;  /* 0x000000a89b9b0220 */ /* 0x000fe20000410000 */
[----:B------:R-:W-:Y:S01]  /*0f80*/  @P0 FMUL.FTZ R45, R45, R174 ;  /* 0x000000ae2d2d0220 */ /* 0x000fe20000410000 */
[----:B------:R-:W-:Y:S01]  /*0f90*/  @P0 FADD.FTZ R157, -R128, R177 ;  /* 0x000000b1809d0221 */ /* 0x000fe20000010100 */
[--C-:B------:R-:W-:Y:S01]  /*0fa0*/  @!P0 FADD.FTZ R152, R175, -R150.reuse ;  /* 0x80000096af988221 */ /* 0x100fe20000010000 */
[C---:B------:R-:W-:Y:S01]  /*0fb0*/  @!P0 FMUL.FTZ R155, R149.reuse, R42 ;  /* 0x0000002a959b8220 */ /* 0x040fe20000410000 */
[----:B------:R-:W-:Y:S01]  /*0fc0*/  @!P0 FMUL.FTZ R45, R149, R154 ;  /* 0x0000009a952d8220 */ /* 0x000fe20000410000 */
[----:B------:R-:W-:Y:S01]  /*0fd0*/  @!P0 FADD.FTZ R0, R177, -R150 ;  /* 0x80000096b1008221 */ /* 0x000fe20000010000 */
[----:B------:R-:W-:Y:S01]  /*0fe0*/  IMAD.WIDE.U32 R2, R161, 0x10, R2 ;  /* 0x00000010a1027825 */ /* 0x000fe200078e0002 */
[----:B----4-:R-:W-:-:S03]  /*0ff0*/  SHF.L.U32 R42, R36, 0x10, RZ ;  /* 0x00000010242a7819 */ /* 0x010fc600000006ff */
[----:B------:R-:W-:Y:S01]  /*1000*/  @!P0 FMUL.FTZ R41, R149, R44 ;  /* 0x0000002c95298220 */ /* 0x000fe20000410000 */
[C---:B------:R-:W-:Y:S01]  /*1010*/  SHF.L.U32 R161, R37.reuse, 0x10, RZ ;  /* 0x0000001025a17819 */ /* 0x040fe200000006ff */
[----:B------:R-:W-:Y:S01]  /*1020*/  @!P0 FADD.FTZ R44, R170, -R150 ;  /* 0x80000096aa2c8221 */ /* 0x000fe20000010000 */
[----:B------:R-:W-:Y:S01]  /*1030*/  PRMT R154, R37, 0x7632, R154 ;  /* 0x00007632259a7816 */ /* 0x000fe2000000009a */
[----:B------:R-:W-:Y:S01]  /*1040*/  @P0 FMUL.FTZ R157, R157, R172 ;  /* 0x000000ac9d9d0220 */ /* 0x000fe20000410000 */
[----:B------:R-:W-:Y:S01]  /*1050*/  PRMT R36, R36, 0x7632, R36 ;  /* 0x0000763224247816 */ /* 0x000fe20000000024 */
[C---:B------:R-:W-:Y:S01]  /*1060*/  @!P0 FMUL.FTZ R43, R149.reuse, R152 ;  /* 0x00000098952b8220 */ /* 0x040fe20000410000 */
[----:B------:R-:W-:Y:S01]  /*1070*/  SHF.L.U32 R37, R38, 0x10, RZ ;  /* 0x0000001026257819 */ /* 0x000fe200000006ff */
[C---:B------:R-:W-:Y:S01]  /*1080*/  @!P0 FMUL.FTZ R157, R149.reuse, R0 ;  /* 0x00000000959d8220 */ /* 0x040fe20000410000 */
[----:B------:R-:W-:Y:S01]  /*1090*/  FMUL.FTZ R0, R156, R42 ;  /* 0x0000002a9c007220 */ /* 0x000fe20000410000 */
[C---:B------:R-:W-:Y:S01]  /*10a0*/  FADD.FTZ R113, R42.reuse, R113 ;  /* 0x000000712a717221 */ /* 0x040fe20000010000 */
[----:B------:R-:W-:Y:S01]  /*10b0*/  FFMA.FTZ R131, R42, R40, R131 ;  /* 0x000000282a837223 */ /* 0x000fe20000010083 */
[----:B------:R-:W-:Y:S01]  /*10c0*/  @!P0 FMUL.FTZ R159, R149, R44 ;  /* 0x0000002c959f8220 */ /* 0x000fe20000410000 */
[----:B------:R-:W-:Y:S01]  /*10d0*/  FMUL.FTZ R42, R160, R161 ;  /* 0x000000a1a02a7220 */ /* 0x000fe20000410000 */
[C---:B------:R-:W-:Y:S01]  /*10e0*/  FADD.FTZ R109, R161.reuse, R109 ;  /* 0x0000006da16d7221 */ /* 0x040fe20000010000 */
[----:B------:R-:W-:Y:S01]  /*10f0*/  FFMA.FTZ R110, R161, R41, R110 ;  /* 0x00000029a16e7223 */ /* 0x000fe2000001006e */
[----:B------:R-:W-:Y:S01]  /*1100*/  PRMT R166, R38, 0x7632, R166 ;  /* 0x0000763226a67816 */ /* 0x000fe200000000a6 */
[----:B------:R-:W-:Y:S01]  /*1110*/  FMUL.FTZ R44, R164, R37 ;  /* 0x00000025a42c7220 */ /* 0x000fe20000410000 */
[----:B------:R-:W-:Y:S01]  /*1120*/  SHF.L.U32 R168, R39, 0x10, RZ ;  /* 0x0000001027a87819 */ /* 0x000fe200000006ff */
[----:B------:R-:W-:Y:S01]  /*1130*/  FADD.FTZ R105, R37, R105 ;  /* 0x0000006925697221 */ /* 0x000fe20000010000 */
[----:B------:R-:W-:Y:S01]  /*1140*/  PRMT R170, R39, 0x7632, R170 ;  /* 0x0000763227aa7816 */ /* 0x000fe200000000aa */
[----:B------:R-:W-:Y:S01]  /*1150*/  FFMA.FTZ R106, R37, R43, R106 ;  /* 0x0000002b256a7223 */ /* 0x000fe2000001006a */
[----:B------:R-:W-:-:S02]  /*1160*/  SHF.L.U32 R161, R36, 0x10, RZ ;  /* 0x0000001024a17819 */ /* 0x000fc400000006ff */
[----:B------:R0:W2:Y:S01]  /*1170*/  LDG.E.128 R36, desc[UR6][R2.64] ;  /* 0x0000000602247981 */ /* 0x0000a2000c1e1d00 */
[C---:B------:R-:W-:Y:S02]  /*1180*/  SHF.L.U32 R172, R13.reuse, 0x10, RZ ;  /* 0x000000100dac7819 */ /* 0x040fe400000006ff */
[C---:B------:R-:W-:Y:S02]  /*1190*/  SHF.L.U32 R162, R12.reuse, 0x10, RZ ;  /* 0x000000100ca27819 */ /* 0x040fe400000006ff */
[----:B------:R-:W1:Y:S01]  /*11a0*/  @P0 MUFU.RCP R180, R172 ;  /* 0x000000ac00b40308 */ /* 0x000e620000001000 */
[----:B------:R-:W-:Y:S02]  /*11b0*/  PRMT R156, R12, 0x7632, R156 ;  /* 0x000076320c9c7816 */ /* 0x000fe4000000009c */
[----:B------:R-:W-:Y:S02]  /*11c0*/  SHF.L.U32 R160, R154, 0x10, RZ ;  /* 0x000000109aa07819 */ /* 0x000fe400000006ff */
[----:B0-----:R-:W-:-:S03]  /*11d0*/  PRMT R2, R13, 0x7632, R2 ;  /* 0x000076320d027816 */ /* 0x001fc60000000002 */
[----:B------:R-:W0:Y:S01]  /*11e0*/  @P0 MUFU.RCP R178, R162 ;  /* 0x000000a200b20308 */ /* 0x000e220000001000 */
[----:B------:R-:W-:Y:S01]  /*11f0*/  SHF.L.U32 R170, R170, 0x10, RZ ;  /* 0x00000010aaaa7819 */ /* 0x000fe200000006ff */
[----:B------:R-:W-:Y:S01]  /*1200*/  FMUL.FTZ R152, R167, R168 ;  /* 0x000000a8a7987220 */ /* 0x000fe20000410000 */
[----:B------:R-:W-:Y:S01]  /*1210*/  SHF.L.U32 R174, R2, 0x10, RZ ;  /* 0x0000001002ae7819 */ /* 0x000fe200000006ff */
[C---:B------:R-:W-:Y:S01]  /*1220*/  FADD.FTZ R101, R168.reuse, R101 ;  /* 0x00000065a8657221 */ /* 0x040fe20000010000 */
[----:B------:R-:W-:Y:S01]  /*1230*/  SHF.L.U32 R171, R17, 0x10, RZ ;  /* 0x0000001011ab7819 */ /* 0x000fe200000006ff */
[----:B------:R-:W-:Y:S01]  /*1240*/  FFMA.FTZ R102, R168, R45, R102 ;  /* 0x0000002da8667223 */ /* 0x000fe20000010066 */
[----:B------:R-:W-:Y:S01]  /*1250*/  PRMT R2, R14, 0x7632, R2 ;  /* 0x000076320e027816 */ /* 0x000fe20000000002 */
[----:B------:R-:W-:Y:S01]  /*1260*/  FADD.FTZ R107, R160, R107 ;  /* 0x0000006ba06b7221 */ /* 0x000fe20000010000 */
[----:B------:R-:W-:Y:S01]  /*1270*/  SHF.L.U32 R168, R156, 0x10, RZ ;  /* 0x000000109ca87819 */ /* 0x000fe200000006ff */
[----:B------:R-:W-:Y:S01]  /*1280*/  FMUL.FTZ R156, R163, R160 ;  /* 0x000000a0a39c7220 */ /* 0x000fe20000410000 */
[----:B------:R-:W-:Y:S01]  /*1290*/  SHF.L.U32 R176, R14, 0x10, RZ ;  /* 0x000000100eb07819 */ /* 0x000fe200000006ff */
[----:B------:R-:W-:Y:S01]  /*12a0*/  FFMA.FTZ R108, R160, R155, R108 ;  /* 0x0000009ba06c7223 */ /* 0x000fe2000001006c */
[----:B------:R-:W-:Y:S01]  /*12b0*/  FMUL.FTZ R160, R169, R170 ;  /* 0x000000aaa9a07220 */ /* 0x000fe20000410000 */
[C---:B------:R-:W-:Y:S01]  /*12c0*/  FADD.FTZ R99, R170.reuse, R99 ;  /* 0x00000063aa637221 */ /* 0x040fe20000010000 */
[----:B------:R-:W-:Y:S01]  /*12d0*/  FFMA.FTZ R100, R170, R159, R100 ;  /* 0x0000009faa647223 */ /* 0x000fe20000010064 */
[----:B------:R-:W-:Y:S01]  /*12e0*/  SHF.L.U32 R3, R16, 0x10, RZ ;  /* 0x0000001010037819 */ /* 0x000fe200000006ff */
[----:B------:R-:W-:Y:S01]  /*12f0*/  @P0 FADD.FTZ R163, -R143, R171 ;  /* 0x000000ab8fa30221 */ /* 0x000fe20000010100 */
[----:B------:R-:W-:Y:S01]  /*1300*/  SHF.L.U32 R170, R2, 0x10, RZ ;  /* 0x0000001002aa7819 */ /* 0x000fe200000006ff */
[----:B------:R-:W3:Y:S01]  /*1310*/  @P0 MUFU.RCP R184, R176 ;  /* 0x000000b000b80308 */ /* 0x000ee20000001000 */
[----:B------:R-:W-:Y:S01]  /*1320*/  PRMT R2, R15, 0x7632, R2 ;  /* 0x000076320f027816 */ /* 0x000fe20000000002 */
[----:B------:R-:W-:Y:S01]  /*1330*/  FMUL.FTZ R154, R158, R161 ;  /* 0x000000a19e9a7220 */ /* 0x000fe20000410000 */
[C---:B------:R-:W-:Y:S01]  /*1340*/  FADD.FTZ R111, R161.reuse, R111 ;  /* 0x0000006fa16f7221 */ /* 0x040fe20000010000 */
[----:B------:R-:W-:Y:S01]  /*1350*/  FFMA.FTZ R112, R161, R153, R112 ;  /* 0x00000099a1707223 */ /* 0x000fe20000010070 */
[----:B-1----:R-:W-:Y:S01]  /*1360*/  @P0 FMUL.FTZ R163, R163, R180 ;  /* 0x000000b4a3a30220 */ /* 0x002fe20000410000 */
[----:B------:R-:W-:Y:S01]  /*1370*/  @P0 FADD.FTZ R161, -R144, R3 ;  /* 0x0000000390a10221 */ /* 0x000fe20000010100 */
[----:B------:R-:W-:Y:S01]  /*1380*/  SHF.L.U32 R180, R2, 0x10, RZ ;  /* 0x0000001002b47819 */ /* 0x000fe200000006ff */
[----:B------:R-:W-:Y:S01]  /*1390*/  @!P0 FADD.FTZ R2, R3, -R150 ;  /* 0x8000009603028221 */ /* 0x000fe20000010000 */
[----:B------:R-:W1:Y:S01]  /*13a0*/  @P0 MUFU.RCP R182, R168 ;  /* 0x000000a800b60308 */ /* 0x000e620000001000 */
[----:B------:R-:W-:Y:S01]  /*13b0*/  SHF.L.U32 R166, R166, 0x10, RZ ;  /* 0x00000010a6a67819 */ /* 0x000fe200000006ff */
[----:B0-----:R-:W-:Y:S01]  /*13c0*/  @P0 FMUL.FTZ R161, R161, R178 ;  /* 0x000000b2a1a10220 */ /* 0x001fe20000410000 */
[----:B------:R-:W-:Y:S01]  /*13d0*/  SHF.L.U32 R173, R18, 0x10, RZ ;  /* 0x0000001012ad7819 */ /* 0x000fe200000006ff */
[----:B------:R-:W-:Y:S01]  /*13e0*/  @!P0 FMUL.FTZ R161, R149, R2 ;  /* 0x0000000295a18220 */ /* 0x000fe20000410000 */
[----:B------:R-:W-:Y:S01]  /*13f0*/  PRMT R16, R16, 0x7632, R16 ;  /* 0x0000763210107816 */ /* 0x000fe20000000010 */
[----:B------:R-:W-:-:S02]  /*1400*/  @!P0 FADD.FTZ R2, R171, -R150 ;  /* 0x80000096ab028221 */ /* 0x000fc40000010000 */
[----:B------:R-:W0:Y:S01]  /*1410*/  @P0 MUFU.RCP R178, R170 ;  /* 0x000000aa00b20308 */ /* 0x000e220000001000 */
[----:B------:R-:W-:Y:S01]  /*1420*/  FMUL.FTZ R158, R165, R166 ;  /* 0x000000a6a59e7220 */ /* 0x000fe20000410000 */
[----:B------:R-:W-:Y:S01]  /*1430*/  @P0 FADD.FTZ R165, -R142, R173 ;  /* 0x000000ad8ea50221 */ /* 0x000fe20000010100 */
[----:B------:R-:W-:Y:S01]  /*1440*/  SHF.L.U32 R177, R16, 0x10, RZ ;  /* 0x0000001010b17819 */ /* 0x000fe200000006ff */
[----:B------:R-:W-:Y:S01]  /*1450*/  @!P0 FMUL.FTZ R163, R149, R2 ;  /* 0x0000000295a38220 */ /* 0x000fe20000410000 */
[----:B------:R-:W-:Y:S01]  /*1460*/  SHF.L.U32 R164, R15, 0x10, RZ ;  /* 0x000000100fa47819 */ /* 0x000fe200000006ff */
[----:B------:R-:W-:Y:S01]  /*1470*/  @!P0 FADD.FTZ R2, R173, -R150 ;  /* 0x80000096ad028221 */ /* 0x000fe20000010000 */
[----:B------:R-:W-:Y:S01]  /*1480*/  PRMT R18, R18, 0x7632, R18 ;  /* 0x0000763212127816 */ /* 0x000fe20000000012 */
[----:B---3--:R-:W-:Y:S01]  /*1490*/  @P0 FMUL.FTZ R165, R165, R184 ;  /* 0x000000b8a5a50220 */ /* 0x008fe20000410000 */
[C---:B------:R-:W-:Y:S01]  /*14a0*/  SHF.L.U32 R175, R19.reuse, 0x10, RZ ;  /* 0x0000001013af7819 */ /* 0x040fe200000006ff */
[----:B------:R-:W3:Y:S01]  /*14b0*/  @P0 MUFU.RCP R186, R164 ;  /* 0x000000a400ba0308 */ /* 0x000ee20000001000 */
[----:B------:R-:W-:Y:S01]  /*14c0*/  PRMT R19, R19, 0x7632, R19 ;  /* 0x0000763213137816 */ /* 0x000fe20000000013 */
[----:B------:R-:W-:Y:S01]  /*14d0*/  @P0 FADD.FTZ R169, -R126, R177 ;  /* 0x000000b17ea90221 */ /* 0x000fe20000010100 */
[----:B------:R-:W-:Y:S01]  /*14e0*/  SHF.L.U32 R3, R18, 0x10, RZ ;  /* 0x0000001012037819 */ /* 0x000fe200000006ff */
[----:B------:R-:W-:Y:S01]  /*14f0*/  @!P0 FMUL.FTZ R165, R149, R2 ;  /* 0x0000000295a58220 */ /* 0x000fe20000410000 */
[C---:B------:R-:W-:Y:S01]  /*1500*/  FADD.FTZ R103, R166.reuse, R103 ;  /* 0x00000067a6677221 */ /* 0x040fe20000010000 */
[----:B------:R-:W-:Y:S01]  /*1510*/  FFMA.FTZ R104, R166, R157, R104 ;  /* 0x0000009da6687223 */ /* 0x000fe20000010068 */
[--C-:B------:R-:W-:Y:S01]  /*1520*/  @!P0 FADD.FTZ R2, R177, -R150.reuse ;  /* 0x80000096b1028221 */ /* 0x100fe20000010000 */
[----:B------:R-:W4:Y:S01]  /*1530*/  @P0 MUFU.RCP R166, R174 ;  /* 0x000000ae00a60308 */ /* 0x000f220000001000 */
[----:B------:R-:W-:Y:S01]  /*1540*/  SHF.L.U32 R19, R19, 0x10, RZ ;  /* 0x0000001013137819 */ /* 0x000fe200000006ff */
[----:B-1----:R-:W-:Y:S01]  /*1550*/  @P0 FMUL.FTZ R169, R169, R182 ;  /* 0x000000b6a9a90220 */ /* 0x002fe20000410000 */
[----:B------:R-:W-:Y:S01]  /*1560*/  @P0 FADD.FTZ R173, -R124, R3 ;  /* 0x000000037cad0221 */ /* 0x000fe20000010100 */
[----:B------:R-:W-:Y:S01]  /*1570*/  @!P0 FMUL.FTZ R169, R149, R2 ;  /* 0x0000000295a98220 */ /* 0x000fe20000410000 */
[----:B------:R-:W-:Y:S01]  /*1580*/  PRMT R17, R17, 0x7632, R17 ;  /* 0x0000763211117816 */ /* 0x000fe20000000011 */
[--C-:B------:R-:W-:Y:S01]  /*1590*/  @!P0 FADD.FTZ R2, R3, -R150.reuse ;  /* 0x8000009603028221 */ /* 0x100fe20000010000 */
[----:B------:R-:W-:Y:S01]  /*15a0*/  @P0 FADD.FTZ R167, -R141, R175 ;  /* 0x000000af8da70221 */ /* 0x000fe20000010100 */
[--C-:B------:R-:W-:Y:S01]  /*15b0*/  @!P0 FADD.FTZ R16, R175, -R150.reuse ;  /* 0x80000096af108221 */ /* 0x100fe20000010000 */
[----:B------:R-:W-:Y:S01]  /*15c0*/  @P0 FADD.FTZ R175, -R123, R19 ;  /* 0x000000137baf0221 */ /* 0x000fe20000010100 */
[----:B------:R-:W-:Y:S01]  /*15d0*/  @!P0 FADD.FTZ R18, R19, -R150 ;  /* 0x8000009613128221 */ /* 0x000fe20000010000 */
[----:B0-----:R-:W-:Y:S01]  /*15e0*/  @P0 FMUL.FTZ R173, R173, R178 ;  /* 0x000000b2adad0220 */ /* 0x001fe20000410000 */
[----:B------:R-:W-:Y:S01]  /*15f0*/  SHF.L.U32 R19, R29, 0x10, RZ ;  /* 0x000000101d137819 */ /* 0x000fe200000006ff */
[----:B------:R-:W-:Y:S01]  /*1600*/  @!P0 FMUL.FTZ R173, R149, R2 ;  /* 0x0000000295ad8220 */ /* 0x000fe20000410000 */
[----:B------:R-:W-:-:S02]  /*1610*/  SHF.L.U32 R17, R17, 0x10, RZ ;  /* 0x0000001011117819 */ /* 0x000fc400000006ff */
[----:B------:R-:W-:Y:S01]  /*1620*/  PRMT R2, R28, 0x7632, R2 ;  /* 0x000076321c027816 */ /* 0x000fe20000000002 */
[C---:B------:R-:W-:Y:S01]  /*1630*/  FADD.FTZ R93, R19.reuse, R93 ;  /* 0x0000005d135d7221 */ /* 0x040fe20000010000 */
[C---:B------:R-:W-:Y:S01]  /*1640*/  SHF.L.U32 R177, R30.reuse, 0x10, RZ ;  /* 0x000000101eb17819 */ /* 0x040fe200000006ff */
[----:B------:R-:W-:Y:S01]  /*1650*/  FFMA.FTZ R94, R19, R163, R94 ;  /* 0x000000a3135e7223 */ /* 0x000fe2000001005e */
[----:B------:R-:W-:Y:S01]  /*1660*/  PRMT R178, R30, 0x7632, R178 ;  /* 0x000076321eb27816 */ /* 0x000fe200000000b2 */
[----:B------:R-:W-:Y:S01]  /*1670*/  FMUL.FTZ R30, R172, R19 ;  /* 0x00000013ac1e7220 */ /* 0x000fe20000410000 */
[----:B------:R-:W-:Y:S01]  /*1680*/  @P0 FADD.FTZ R171, -R125, R17 ;  /* 0x000000117dab0221 */ /* 0x000fe20000010100 */
[----:B------:R-:W-:Y:S01]  /*1690*/  SHF.L.U32 R19, R2, 0x10, RZ ;  /* 0x0000001002137819 */ /* 0x000fe200000006ff */
[----:B---3--:R-:W-:Y:S01]  /*16a0*/  @P0 FMUL.FTZ R167, R167, R186 ;  /* 0x000000baa7a70220 */ /* 0x008fe20000410000 */
[----:B------:R-:W0:Y:S01]  /*16b0*/  @P0 MUFU.RCP R184, R180 ;  /* 0x000000b400b80308 */ /* 0x000e220000001000 */
[----:B------:R-:W-:Y:S01]  /*16c0*/  @!P0 FMUL.FTZ R167, R149, R16 ;  /* 0x0000001095a78220 */ /* 0x000fe20000410000 */
[----:B----4-:R-:W-:Y:S01]  /*16d0*/  @P0 FMUL.FTZ R171, R171, R166 ;  /* 0x000000a6abab0220 */ /* 0x010fe20000410000 */
[----:B------:R-:W-:Y:S01]  /*16e0*/  @!P0 FADD.FTZ R16, R17, -R150 ;  /* 0x8000009611108221 */ /* 0x000fe20000010000 */
[----:B------:R-:W-:Y:S01]  /*16f0*/  SHF.L.U32 R3, R8, 0x10, RZ ;  /* 0x0000001008037819 */ /* 0x000fe200000006ff */
[----:B------:R-:W-:Y:S01]  /*1700*/  FMUL.FTZ R166, R168, R19 ;  /* 0x00000013a8a67220 */ /* 0x000fe20000410000 */
[C---:B------:R-:W-:Y:S01]  /*1710*/  FADD.FTZ R95, R19.reuse, R95 ;  /* 0x0000005f135f7221 */ /* 0x040fe20000010000 */
[----:B------:R-:W-:Y:S01]  /*1720*/  FFMA.FTZ R96, R19, R169, R96 ;  /* 0x000000a913607223 */ /* 0x000fe20000010060 */
[----:B------:R-:W-:Y:S01]  /*1730*/  SHF.L.U32 R19, R178, 0x10, RZ ;  /* 0x00000010b2137819 */ /* 0x000fe200000006ff */
[----:B------:R-:W-:Y:S01]  /*1740*/  @!P0 FMUL.FTZ R171, R149, R16 ;  /* 0x0000001095ab8220 */ /* 0x000fe20000410000 */
[----:B------:R-:W-:Y:S01]  /*1750*/  SHF.L.U32 R16, R9, 0x10, RZ ;  /* 0x0000001009107819 */ /* 0x000fe200000006ff */
[----:B------:R-:W1:Y:S01]  /*1760*/  @P0 MUFU.RCP R186, R3 ;  /* 0x0000000300ba0308 */ /* 0x000e620000001000 */
[----:B------:R-:W-:Y:S01]  /*1770*/  PRMT R29, R29, 0x7632, R29 ;  /* 0x000076321d1d7816 */ /* 0x000fe2000000001d */
[----:B------:R-:W-:Y:S01]  /*1780*/  FMUL.FTZ R170, R170, R19 ;  /* 0x00000013aaaa7220 */ /* 0x000fe20000410000 */
[C---:B------:R-:W-:Y:S01]  /*1790*/  FADD.FTZ R83, R19.reuse, R83 ;  /* 0x0000005313537221 */ /* 0x040fe20000010000 */
[----:B------:R-:W-:Y:S01]  /*17a0*/  FFMA.FTZ R88, R19, R173, R88 ;  /* 0x000000ad13587223 */ /* 0x000fe20000010058 */
[----:B------:R-:W-:-:S02]  /*17b0*/  PRMT R19, R10, 0x7632, R19 ;  /* 0x000076320a137816 */ /* 0x000fc40000000013 */
[----:B------:R-:W-:Y:S01]  /*17c0*/  PRMT R2, R8, 0x7632, R2 ;  /* 0x0000763208027816 */ /* 0x000fe20000000002 */
[----:B------:R-:W3:Y:S01]  /*17d0*/  @P0 MUFU.RCP R188, R16 ;  /* 0x0000001000bc0308 */ /* 0x000ee20000001000 */
[C---:B------:R-:W-:Y:S02]  /*17e0*/  SHF.L.U32 R179, R31.reuse, 0x10, RZ ;  /* 0x000000101fb37819 */ /* 0x040fe400000006ff */
[----:B------:R-:W-:Y:S02]  /*17f0*/  PRMT R31, R31, 0x7632, R31 ;  /* 0x000076321f1f7816 */ /* 0x000fe4000000001f */
[----:B------:R-:W-:Y:S02]  /*1800*/  SHF.L.U32 R29, R29, 0x10, RZ ;  /* 0x000000101d1d7819 */ /* 0x000fe400000006ff */
[----:B------:R-:W-:Y:S02]  /*1810*/  SHF.L.U32 R185, R19, 0x10, RZ ;  /* 0x0000001013b97819 */ /* 0x000fe400000006ff */
[----:B------:R-:W-:-:S02]  /*1820*/  SHF.L.U32 R17, R28, 0x10, RZ ;  /* 0x000000101c117819 */ /* 0x000fc400000006ff */
[----:B------:R-:W-:Y:S02]  /*1830*/  SHF.L.U32 R182, R2, 0x10, RZ ;  /* 0x0000001002b67819 */ /* 0x000fe400000006ff */
[----:B------:R-:W-:Y:S02]  /*1840*/  SHF.L.U32 R19, R20, 0x10, RZ ;  /* 0x0000001014137819 */ /* 0x000fe400000006ff */
[----:B------:R-:W-:Y:S01]  /*1850*/  PRMT R2, R9, 0x7632, R2 ;  /* 0x0000763209027816 */ /* 0x000fe20000000002 */
[----:B0-----:R-:W-:Y:S01]  /*1860*/  @P0 FMUL.FTZ R175, R175, R184 ;  /* 0x000000b8afaf0220 */ /* 0x001fe20000410000 */
[----:B------:R-:W-:Y:S01]  /*1870*/  SHF.L.U32 R31, R31, 0x10, RZ ;  /* 0x000000101f1f7819 */ /* 0x000fe200000006ff */
[----:B------:R-:W-:Y:S01]  /*1880*/  @!P0 FMUL.FTZ R175, R149, R18 ;  /* 0x0000001295af8220 */ /* 0x000fe20000410000 */
        /* <DEDUP_REMOVED lines=8> */
[----:B------:R-:W-:Y:S01]  /*1910*/  @P0 FADD.FTZ R29, -R140, R19 ;  /* 0x000000138c1d0221 */ /* 0x000fe20000010100 */
[----:B------:R-:W-:-:S02]  /*1920*/  SHF.L.U32 R17, R10, 0x10, RZ ;  /* 0x000000100a117819 */ /* 0x000fc400000006ff */
[C---:B------:R-:W-:Y:S01]  /*1930*/  PRMT R2, R11.reuse, 0x7632, R2 ;  /* 0x000076320b027816 */ /* 0x040fe20000000002 */
[----:B------:R-:W-:Y:S01]  /*1940*/  FMUL.FTZ R172, R180, R31 ;  /* 0x0000001fb4ac7220 */ /* 0x000fe20000410000 */
[----:B------:R-:W-:Y:S01]  /*1950*/  SHF.L.U32 R18, R11, 0x10, RZ ;  /* 0x000000100b127819 */ /* 0x000fe200000006ff */
[C---:B------:R-:W-:Y:S01]  /*1960*/  FADD.FTZ R79, R31.reuse, R79 ;  /* 0x0000004f1f4f7221 */ /* 0x040fe20000010000 */
[----:B------:R-:W-:Y:S01]  /*1970*/  FFMA.FTZ R80, R31, R175, R80 ;  /* 0x000000af1f507223 */ /* 0x000fe20000010050 */
[----:B------:R-:W-:Y:S01]  /*1980*/  @P0 FADD.FTZ R31, -R139, R183 ;  /* 0x000000b78b1f0221 */ /* 0x000fe20000010100 */
[----:B-1----:R-:W-:Y:S01]  /*1990*/  @P0 FMUL.FTZ R29, R29, R186 ;  /* 0x000000ba1d1d0220 */ /* 0x002fe20000410000 */
[----:B------:R-:W0:Y:S01]  /*19a0*/  @P0 MUFU.RCP R181, R17 ;  /* 0x0000001100b50308 */ /* 0x000e220000001000 */
[----:B------:R-:W-:Y:S01]  /*19b0*/  FMUL.FTZ R164, R164, R179 ;  /* 0x000000b3a4a47220 */ /* 0x000fe20000410000 */
[C---:B------:R-:W-:Y:S01]  /*19c0*/  FADD.FTZ R81, R179.reuse, R81 ;  /* 0x00000051b3517221 */ /* 0x040fe20000010000 */
[----:B------:R-:W-:Y:S01]  /*19d0*/  FFMA.FTZ R82, R179, R167, R82 ;  /* 0x000000a7b3527223 */ /* 0x000fe20000010052 */
[----:B------:R-:W-:Y:S01]  /*19e0*/  SHF.L.U32 R186, R2, 0x10, RZ ;  /* 0x0000001002ba7819 */ /* 0x000fe200000006ff */
[----:B---3--:R-:W-:-:S03]  /*19f0*/  @P0 FMUL.FTZ R31, R31, R188 ;  /* 0x000000bc1f1f0220 */ /* 0x008fc60000410000 */
[----:B------:R-:W1:Y:S01]  /*1a00*/  @P0 MUFU.RCP R178, R182 ;  /* 0x000000b600b20308 */ /* 0x000e620000001000 */
[----:B------:R-:W-:Y:S01]  /*1a10*/  PRMT R20, R20, 0x7632, R20 ;  /* 0x0000763214147816 */ /* 0x000fe20000000014 */
[----:B------:R-:W-:-:S06]  /*1a20*/  @!P0 FADD.FTZ R2, R19, -R150 ;  /* 0x8000009613028221 */ /* 0x000fcc0000010000 */
[----:B------:R-:W3:Y:S01]  /*1a30*/  @P0 MUFU.RCP R179, R18 ;  /* 0x0000001200b30308 */ /* 0x000ee20000001000 */
[----:B------:R-:W-:Y:S01]  /*1a40*/  SHF.L.U32 R191, R23, 0x10, RZ ;  /* 0x0000001017bf7819 */ /* 0x000fe200000006ff */
[----:B------:R-:W-:Y:S01]  /*1a50*/  @!P0 FMUL.FTZ R29, R149, R2 ;  /* 0x00000002951d8220 */ /* 0x000fe20000410000 */
[----:B------:R-:W-:-:S05]  /*1a60*/  SHF.L.U32 R189, R22, 0x10, RZ ;  /* 0x0000001016bd7819 */ /* 0x000fca00000006ff */
[----:B------:R-:W4:Y:S01]  /*1a70*/  @P0 MUFU.RCP R188, R186 ;  /* 0x000000ba00bc0308 */ /* 0x000f220000001000 */
[----:B------:R-:W-:Y:S01]  /*1a80*/  PRMT R23, R23, 0x7632, R23 ;  /* 0x0000763217177816 */ /* 0x000fe20000000017 */
[----:B------:R-:W-:Y:S01]  /*1a90*/  @!P0 FADD.FTZ R2, R183, -R150 ;  /* 0x80000096b7028221 */ /* 0x000fe20000010000 */
[----:B------:R-:W-:-:S05]  /*1aa0*/  SHF.L.U32 R187, R20, 0x10, RZ ;  /* 0x0000001014bb7819 */ /* 0x000fca00000006ff */
[----:B------:R-:W5:Y:S01]  /*1ab0*/  @P0 MUFU.RCP R180, R184 ;  /* 0x000000b800b40308 */ /* 0x000f620000001000 */
[----:B------:R-:W-:Y:S01]  /*1ac0*/  PRMT R21, R21, 0x7632, R21 ;  /* 0x0000763215157816 */ /* 0x000fe20000000015 */
[----:B------:R-:W-:Y:S01]  /*1ad0*/  FMUL.FTZ R162, R176, R177 ;  /* 0x000000b1b0a27220 */ /* 0x000fe20000410000 */
[C---:B------:R-:W-:Y:S01]  /*1ae0*/  FADD.FTZ R89, R177.reuse, R89 ;  /* 0x00000059b1597221 */ /* 0x040fe20000010000 */
[----:B------:R-:W-:-:S04]  /*1af0*/  FFMA.FTZ R90, R177, R165, R90 ;  /* 0x000000a5b15a7223 */ /* 0x000fc8000001005a */
[----:B------:R-:W5:Y:S01]  /*1b00*/  @P0 MUFU.RCP R190, R185 ;  /* 0x000000b900be0308 */ /* 0x000f620000001000 */
[----:B------:R-:W-:Y:S01]  /*1b10*/  PRMT R22, R22, 0x7632, R22 ;  /* 0x0000763216167816 */ /* 0x000fe20000000016 */
[----:B------:R-:W-:Y:S01]  /*1b20*/  @P0 FADD.FTZ R174, -R138, R189 ;  /* 0x000000bd8aae0221 */ /* 0x000fe20000010100 */
[----:B------:R-:W-:Y:S01]  /*1b30*/  SHF.L.U32 R23, R23, 0x10, RZ ;  /* 0x0000001017177819 */ /* 0x000fe200000006ff */
[----:B------:R-:W-:Y:S01]  /*1b40*/  @P0 FADD.FTZ R177, -R122, R187 ;  /* 0x000000bb7ab10221 */ /* 0x000fe20000010100 */
[----:B------:R-:W-:Y:S01]  /*1b50*/  @!P0 FMUL.FTZ R31, R149, R2 ;  /* 0x00000002951f8220 */ /* 0x000fe20000410000 */
[----:B------:R-:W-:Y:S01]  /*1b60*/  @P0 FADD.FTZ R176, -R137, R191 ;  /* 0x000000bf89b00221 */ /* 0x000fe20000010100 */
[----:B------:R-:W-:Y:S01]  /*1b70*/  SHF.L.U32 R21, R21, 0x10, RZ ;  /* 0x0000001015157819 */ /* 0x000fe200000006ff */
[--C-:B------:R-:W-:Y:S01]  /*1b80*/  @!P0 FADD.FTZ R2, R189, -R150.reuse ;  /* 0x80000096bd028221 */ /* 0x100fe20000010000 */
[--C-:B------:R-:W-:Y:S01]  /*1b90*/  @!P0 FADD.FTZ R20, R191, -R150.reuse ;  /* 0x80000096bf148221 */ /* 0x100fe20000010000 */
[----:B------:R-:W-:Y:S01]  /*1ba0*/  SHF.L.U32 R19, R22, 0x10, RZ ;  /* 0x0000001016137819 */ /* 0x000fe200000006ff */
[----:B0-----:R-:W-:Y:S01]  /*1bb0*/  @P0 FMUL.FTZ R174, R174, R181 ;  /* 0x000000b5aeae0220 */ /* 0x001fe20000410000 */
[----:B-1----:R-:W-:Y:S01]  /*1bc0*/  @P0 FMUL.FTZ R177, R177, R178 ;  /* 0x000000b2b1b10220 */ /* 0x002fe20000410000 */
[----:B------:R-:W-:Y:S01]  /*1bd0*/  @P0 FADD.FTZ R183, -R119, R23 ;  /* 0x0000001777b70221 */ /* 0x000fe20000010100 */
[----:B---3--:R-:W-:Y:S01]  /*1be0*/  @P0 FMUL.FTZ R176, R176, R179 ;  /* 0x000000b3b0b00220 */ /* 0x008fe20000410000 */
[----:B------:R-:W-:Y:S01]  /*1bf0*/  @!P0 FMUL.FTZ R174, R149, R2 ;  /* 0x0000000295ae8220 */ /* 0x000fe20000410000 */
[--C-:B------:R-:W-:Y:S01]  /*1c00*/  @!P0 FADD.FTZ R178, R23, -R150.reuse ;  /* 0x8000009617b28221 */ /* 0x100fe20000010000 */
[----:B------:R-:W-:Y:S01]  /*1c10*/  @P0 FADD.FTZ R179, -R121, R21 ;  /* 0x0000001579b30221 */ /* 0x000fe20000010100 */
[----:B------:R-:W-:Y:S01]  /*1c20*/  @!P0 FMUL.FTZ R176, R149, R20 ;  /* 0x0000001495b08220 */ /* 0x000fe20000410000 */
[--C-:B------:R-:W-:Y:S01]  /*1c30*/  @!P0 FADD.FTZ R2, R187, -R150.reuse ;  /* 0x80000096bb028221 */ /* 0x100fe20000010000 */
[--C-:B------:R-:W-:Y:S01]  /*1c40*/  @!P0 FADD.FTZ R20, R21, -R150.reuse ;  /* 0x8000009615148221 */ /* 0x100fe20000010000 */
[----:B------:R-:W-:Y:S01]  /*1c50*/  @P0 FADD.FTZ R181, -R120, R19 ;  /* 0x0000001378b50221 */ /* 0x000fe20000010100 */
[----:B----4-:R-:W-:Y:S01]  /*1c60*/  @P0 FMUL.FTZ R183, R183, R188 ;  /* 0x000000bcb7b70220 */ /* 0x010fe20000410000 */
[----:B------:R-:W-:Y:S01]  /*1c70*/  @!P0 FADD.FTZ R22, R19, -R150 ;  /* 0x8000009613168221 */ /* 0x000fe20000010000 */
[----:B------:R-:W-:Y:S01]  /*1c80*/  @!P0 FMUL.FTZ R183, R149, R178 ;  /* 0x000000b295b78220 */ /* 0x000fe20000410000 */
[----:B-----5:R-:W-:Y:S01]  /*1c90*/  @P0 FMUL.FTZ R179, R179, R180 ;  /* 0x000000b4b3b30220 */ /* 0x020fe20000410000 */
[C---:B------:R-:W-:Y:S01]  /*1ca0*/  @!P0 FMUL.FTZ R177, R149.reuse, R2 ;  /* 0x0000000295b18220 */ /* 0x040fe20000410000 */
[----:B------:R-:W-:Y:S01]  /*1cb0*/  SHF.L.U32 R178, R34, 0x10, RZ ;  /* 0x0000001022b27819 */ /* 0x000fe200000006ff */
[----:B------:R-:W-:Y:S01]  /*1cc0*/  @!P0 FMUL.FTZ R179, R149, R20 ;  /* 0x0000001495b38220 */ /* 0x000fe20000410000 */
[----:B------:R-:W-:Y:S01]  /*1cd0*/  SHF.L.U32 R2, R4, 0x10, RZ ;  /* 0x0000001004027819 */ /* 0x000fe200000006ff */
[----:B------:R-:W-:Y:S01]  /*1ce0*/  @P0 FMUL.FTZ R181, R181, R190 ;  /* 0x000000beb5b50220 */ /* 0x000fe20000410000 */
[----:B------:R-:W-:Y:S01]  /*1cf0*/  PRMT R20, R32, 0x7632, R20 ;  /* 0x0000763220147816 */ /* 0x000fe20000000014 */
[----:B------:R-:W-:Y:S01]  /*1d00*/  @!P0 FMUL.FTZ R181, R149, R22 ;  /* 0x0000001695b58220 */ /* 0x000fe20000410000 */
[----:B------:R-:W-:Y:S01]  /*1d10*/  PRMT R23, R34, 0x7632, R23 ;  /* 0x0000763222177816 */ /* 0x000fe20000000017 */
[----:B------:R-:W0:Y:S01]  /*1d20*/  @P0 MUFU.RCP R193, R2 ;  /* 0x0000000200c10308 */ /* 0x000e220000001000 */
[----:B------:R-:W-:-:S02]  /*1d30*/  SHF.L.U32 R19, R32, 0x10, RZ ;  /* 0x0000001020137819 */ /* 0x000fc400000006ff */
[C---:B------:R-:W-:Y:S02]  /*1d40*/  SHF.L.U32 R21, R33.reuse, 0x10, RZ ;  /* 0x0000001021157819 */ /* 0x040fe400000006ff */
[----:B------:R-:W-:Y:S01]  /*1d50*/  PRMT R22, R33, 0x7632, R22 ;  /* 0x0000763221167816 */ /* 0x000fe20000000016 */
[----:B------:R-:W-:Y:S01]  /*1d60*/  FMUL.FTZ R33, R17, R178 ;  /* 0x000000b211217220 */ /* 0x000fe20000410000 */
[----:B------:R-:W-:Y:S02]  /*1d70*/  SHF.L.U32 R17, R20, 0x10, RZ ;  /* 0x0000001014117819 */ /* 0x000fe400000006ff */
[----:B------:R-:W-:Y:S01]  /*1d80*/  SHF.L.U32 R23, R23, 0x10, RZ ;  /* 0x0000001017177819 */ /* 0x000fe200000006ff */
        /* <DEDUP_REMOVED lines=8> */
[----:B------:R-:W-:Y:S01]  /*1e10*/  FMUL.FTZ R182, R185, R23 ;  /* 0x00000017b9b67220 */ /* 0x000fe20000410000 */
[----:B------:R-:W-:Y:S01]  /*1e20*/  SHF.L.U32 R19, R22, 0x10, RZ ;  /* 0x0000001016137819 */ /* 0x000fe200000006ff */
[----:B------:R-:W1:Y:S01]  /*1e30*/  @P0 MUFU.RCP R195, R3 ;  /* 0x0000000300c30308 */ /* 0x000e620000001000 */
[----:B------:R-:W-:-:S02]  /*1e40*/  SHF.L.U32 R185, R24, 0x10, RZ ;  /* 0x0000001018b97819 */ /* 0x000fc400000006ff */
[----:B------:R-:W-:Y:S01]  /*1e50*/  PRMT R187, R35, 0x7632, R187 ;  /* 0x0000763223bb7816 */ /* 0x000fe200000000bb */
[----:B------:R-:W-:Y:S01]  /*1e60*/  FMUL.FTZ R35, R18, R180 ;  /* 0x000000b412237220 */ /* 0x000fe20000410000 */
[C---:B------:R-:W-:Y:S01]  /*1e70*/  FADD.FTZ R61, R180.reuse, R61 ;  /* 0x0000003db43d7221 */ /* 0x040fe20000010000 */
[----:B------:R-:W-:Y:S01]  /*1e80*/  FFMA.FTZ R49, R180, R176, R49 ;  /* 0x000000b0b4317223 */ /* 0x000fe20000010031 */
[----:B------:R-:W-:Y:S01]  /*1e90*/  PRMT R18, R24, 0x7632, R18 ;  /* 0x0000763218127816 */ /* 0x000fe20000000012 */
[----:B------:R-:W-:Y:S01]  /*1ea0*/  FMUL.FTZ R180, R184, R19 ;  /* 0x00000013b8b47220 */ /* 0x000fe20000410000 */
[C---:B------:R-:W-:Y:S01]  /*1eb0*/  FADD.FTZ R71, R19.reuse, R71 ;  /* 0x0000004713477221 */ /* 0x040fe20000010000 */
[----:B------:R-:W-:Y:S01]  /*1ec0*/  FFMA.FTZ R72, R19, R179, R72 ;  /* 0x000000b313487223 */ /* 0x000fe20000010048 */
[----:B------:R-:W-:Y:S01]  /*1ed0*/  @P0 FADD.FTZ R24, -R136, R185 ;  /* 0x000000b988180221 */ /* 0x000fe20000010100 */
[C---:B------:R-:W-:Y:S02]  /*1ee0*/  PRMT R19, R25.reuse, 0x7632, R19 ;  /* 0x0000763219137816 */ /* 0x040fe40000000013 */
[----:B------:R-:W-:Y:S01]  /*1ef0*/  SHF.L.U32 R194, R25, 0x10, RZ ;  /* 0x0000001019c27819 */ /* 0x000fe200000006ff */
[----:B0-----:R-:W-:Y:S01]  /*1f00*/  @P0 FMUL.FTZ R24, R24, R193 ;  /* 0x000000c118180220 */ /* 0x001fe20000410000 */
[----:B------:R-:W-:Y:S01]  /*1f10*/  SHF.L.U32 R193, R19, 0x10, RZ ;  /* 0x0000001013c17819 */ /* 0x000fe200000006ff */
[----:B------:R-:W-:Y:S01]  /*1f20*/  @!P0 FADD.FTZ R20, R185, -R150 ;  /* 0x80000096b9148221 */ /* 0x000fe20000010000 */
[----:B------:R-:W-:Y:S01]  /*1f30*/  FADD.FTZ R19, RZ, R0 ;  /* 0x00000000ff137221 */ /* 0x000fe20000010000 */
[----:B------:R-:W-:Y:S01]  /*1f40*/  FMUL.FTZ R34, R16, R21 ;  /* 0x0000001510227220 */ /* 0x000fe20000410000 */
[C---:B------:R-:W-:Y:S01]  /*1f50*/  FADD.FTZ R73, R21.reuse, R73 ;  /* 0x0000004915497221 */ /* 0x040fe20000010000 */
[----:B------:R-:W-:Y:S01]  /*1f60*/  FFMA.FTZ R74, R21, R31, R74 ;  /* 0x0000001f154a7223 */ /* 0x000fe2000001004a */
[----:B------:R-:W-:Y:S01]  /*1f70*/  FFMA.FTZ R185, R0, R40, RZ ;  /* 0x0000002800b97223 */ /* 0x000fe200000100ff */
[----:B------:R-:W-:-:S02]  /*1f80*/  SHF.L.U32 R201, R26, 0x10, RZ ;  /* 0x000000101ac97819 */ /* 0x000fc400000006ff */
[----:B------:R-:W-:Y:S01]  /*1f90*/  PRMT R21, R26, 0x7632, R21 ;  /* 0x000076321a157816 */ /* 0x000fe20000000015 */
[----:B------:R-:W-:Y:S01]  /*1fa0*/  @P0 FADD.FTZ R26, -R135, R194 ;  /* 0x000000c2871a0221 */ /* 0x000fe20000010100 */
[----:B------:R-:W-:Y:S01]  /*1fb0*/  FADD.FTZ R19, R19, R154 ;  /* 0x0000009a13137221 */ /* 0x000fe20000010000 */
[----:B------:R-:W-:Y:S02]  /*1fc0*/  FFMA.FTZ R185, R154, R153, R185 ;  /* 0x000000999ab97223 */ /* 0x000fe400000100b9 */
[----:B-1----:R-:W-:Y:S01]  /*1fd0*/  @P0 FMUL.FTZ R26, R26, R195 ;  /* 0x000000c31a1a0220 */ /* 0x002fe20000410000 */
[----:B------:R-:W-:Y:S01]  /*1fe0*/  SHF.L.U32 R195, R21, 0x10, RZ ;  /* 0x0000001015c37819 */ /* 0x000fe200000006ff */
        /* <DEDUP_REMOVED lines=9> */
[----:B------:R-:W-:Y:S01]  /*2080*/  PRMT R17, R5, 0x7632, R17 ;  /* 0x0000763205117816 */ /* 0x000fe20000000011 */
[----:B------:R-:W-:Y:S01]  /*2090*/  FADD.FTZ R19, R19, R158 ;  /* 0x0000009e13137221 */ /* 0x000fe20000010000 */
[----:B------:R-:W-:Y:S01]  /*20a0*/  PRMT R22, R6, 0x7632, R22 ;  /* 0x0000763206167816 */ /* 0x000fe20000000016 */
        /* <DEDUP_REMOVED lines=8> */
[----:B------:R-:W-:-:S02]  /*2130*/  SHF.L.U32 R17, R17, 0x10, RZ ;  /* 0x0000001011117819 */ /* 0x000fc400000006ff */
[----:B------:R-:W-:Y:S01]  /*2140*/  SHF.L.U32 R18, R22, 0x10, RZ ;  /* 0x0000001016127819 */ /* 0x000fe200000006ff */
[----:B------:R-:W0:Y:S01]  /*2150*/  @P0 MUFU.RCP R197, R189 ;  /* 0x000000bd00c50308 */ /* 0x000e220000001000 */
[----:B------:R-:W-:Y:S01]  /*2160*/  FADD.FTZ R19, R19, R160 ;  /* 0x000000a013137221 */ /* 0x000fe20000010000 */
[----:B------:R-:W-:-:S06]  /*2170*/  FFMA.FTZ R21, R160, R159, R21 ;  /* 0x0000009fa0157223 */ /* 0x000fcc0000010015 */
[----:B------:R-:W1:Y:S01]  /*2180*/  @P0 MUFU.RCP R192, R17 ;  /* 0x0000001100c00308 */ /* 0x000e620000001000 */
[----:B------:R-:W-:Y:S01]  /*2190*/  FADD.FTZ R19, R19, R28 ;  /* 0x0000001c13137221 */ /* 0x000fe20000010000 */
[----:B------:R-:W-:-:S06]  /*21a0*/  FFMA.FTZ R21, R28, R161, R21 ;  /* 0x000000a11c157223 */ /* 0x000fcc0000010015 */
[----:B------:R-:W3:Y:S01]  /*21b0*/  @P0 MUFU.RCP R22, R18 ;  /* 0x0000001200160308 */ /* 0x000ee20000001000 */
[----:B------:R-:W-:Y:S01]  /*21c0*/  @!P0 FMUL.FTZ R24, R149, R20 ;  /* 0x0000001495188220 */ /* 0x000fe20000410000 */
[----:B------:R-:W-:Y:S01]  /*21d0*/  @!P0 FADD.FTZ R20, R194, -R150 ;  /* 0x80000096c2148221 */ /* 0x000fe20000010000 */
[----:B------:R-:W-:Y:S01]  /*21e0*/  FADD.FTZ R19, R19, R166 ;  /* 0x000000a613137221 */ /* 0x000fe20000010000 */
[C---:B------:R-:W-:Y:S01]  /*21f0*/  FADD.FTZ R58, R23.reuse, R58 ;  /* 0x0000003a173a7221 */ /* 0x040fe20000010000 */
[----:B------:R-:W-:Y:S01]  /*2200*/  FFMA.FTZ R46, R23, R181, R46 ;  /* 0x000000b5172e7223 */ /* 0x000fe2000001002e */
[----:B------:R-:W-:Y:S01]  /*2210*/  FFMA.FTZ R21, R166, R169, R21 ;  /* 0x000000a9a6157223 */ /* 0x000fe20000010015 */
[C---:B------:R-:W-:Y:S01]  /*2220*/  PRMT R23, R27.reuse, 0x7632, R23 ;  /* 0x000076321b177816 */ /* 0x040fe20000000017 */
[----:B------:R-:W-:Y:S01]  /*2230*/  @P0 FADD.FTZ R186, -R134, R201 ;  /* 0x000000c986ba0221 */ /* 0x000fe20000010100 */
[----:B------:R-:W-:Y:S01]  /*2240*/  SHF.L.U32 R198, R27, 0x10, RZ ;  /* 0x000000101bc67819 */ /* 0x000fe200000006ff */
[----:B------:R-:W-:Y:S01]  /*2250*/  @!P0 FMUL.FTZ R26, R149, R20 ;  /* 0x00000014951a8220 */ /* 0x000fe20000410000 */
[----:B------:R-:W-:Y:S01]  /*2260*/  FADD.FTZ R19, R19, R30 ;  /* 0x0000001e13137221 */ /* 0x000fe20000010000 */
[----:B------:R-:W-:Y:S01]  /*2270*/  @P0 FADD.FTZ R27, -R117, R193 ;  /* 0x000000c1751b0221 */ /* 0x000fe20000010100 */
[----:B------:R-:W-:Y:S01]  /*2280*/  @!P0 FADD.FTZ R20, R201, -R150 ;  /* 0x80000096c9148221 */ /* 0x000fe20000010000 */
[----:B------:R-:W-:Y:S01]  /*2290*/  @P0 FADD.FTZ R185, -R116, R195 ;  /* 0x000000c374b90221 */ /* 0x000fe20000010100 */
[----:B------:R-:W-:Y:S01]  /*22a0*/  FFMA.FTZ R21, R30, R163, R21 ;  /* 0x000000a31e157223 */ /* 0x000fe20000010015 */
[----:B------:R-:W-:Y:S01]  /*22b0*/  SHF.L.U32 R23, R23, 0x10, RZ ;  /* 0x0000001017177819 */ /* 0x000fe200000006ff */
[----:B0-----:R-:W-:Y:S01]  /*22c0*/  @P0 FMUL.FTZ R186, R186, R197 ;  /* 0x000000c5baba0220 */ /* 0x001fe20000410000 */
[----:B------:R-:W-:Y:S01]  /*22d0*/  PRMT R16, R4, 0x7632, R16 ;  /* 0x0000763204107816 */ /* 0x000fe20000000010 */
[----:B------:R-:W-:Y:S01]  /*22e0*/  FADD.FTZ R19, R19, R168 ;  /* 0x000000a813137221 */ /* 0x000fe20000010000 */
[----:B-1----:R-:W-:Y:S01]  /*22f0*/  @P0 FMUL.FTZ R27, R27, R192 ;  /* 0x000000c01b1b0220 */ /* 0x002fe20000410000 */
[----:B------:R-:W-:Y:S01]  /*2300*/  @!P0 FMUL.FTZ R186, R149, R20 ;  /* 0x0000001495ba8220 */ /* 0x000fe20000410000 */
[----:B---3--:R-:W-:Y:S01]  /*2310*/  @P0 FMUL.FTZ R185, R185, R22 ;  /* 0x00000016b9b90220 */ /* 0x008fe20000410000 */
[----:B------:R-:W-:Y:S01]  /*2320*/  FFMA.FTZ R21, R168, R171, R21 ;  /* 0x000000aba8157223 */ /* 0x000fe20000010015 */
[----:B------:R-:W-:Y:S01]  /*2330*/  @P0 FADD.FTZ R25, -R118, R187 ;  /* 0x000000bb76190221 */ /* 0x000fe20000010100 */
[--C-:B------:R-:W-:Y:S01]  /*2340*/  @!P0 FADD.FTZ R194, R198, -R150.reuse ;  /* 0x80000096c6c28221 */ /* 0x100fe20000010000 */
[--C-:B------:R-:W-:Y:S01]  /*2350*/  @!P0 FADD.FTZ R20, R187, -R150.reuse ;  /* 0x80000096bb148221 */ /* 0x100fe20000010000 */
[--C-:B------:R-:W-:Y:S01]  /*2360*/  @!P0 FADD.FTZ R22, R193, -R150.reuse ;  /* 0x80000096c1168221 */ /* 0x100fe20000010000 */
[--C-:B------:R-:W-:Y:S01]  /*2370*/  @!P0 FADD.FTZ R192, R195, -R150.reuse ;  /* 0x80000096c3c08221 */ /* 0x100fe20000010000 */
[----:B------:R-:W-:Y:S01]  /*2380*/  SHF.L.U32 R16, R16, 0x10, RZ ;  /* 0x0000001010107819 */ /* 0x000fe200000006ff */
[----:B------:R-:W-:Y:S01]  /*2390*/  @!P0 FADD.FTZ R150, R23, -R150 ;  /* 0x8000009617968221 */ /* 0x000fe20000010000 */
[----:B------:R-:W-:Y:S01]  /*23a0*/  @P0 FADD.FTZ R187, -R115, R23 ;  /* 0x0000001773bb0221 */ /* 0x000fe20000010100 */
[----:B------:R-:W-:Y:S01]  /*23b0*/  FADD.FTZ R23, R19, R162 ;  /* 0x000000a213177221 */ /* 0x000fe20000010000 */
[----:B------:R-:W-:Y:S01]  /*23c0*/  FFMA.FTZ R21, R162, R165, R21 ;  /* 0x000000a5a2157223 */ /* 0x000fe20000010015 */
[----:B------:R-:W0:Y:S02]  /*23d0*/  @P0 MUFU.RCP R190, R16 ;  /* 0x0000001000be0308 */ /* 0x000e240000001000 */
[----:B------:R-:W-:Y:S01]  /*23e0*/  FADD.FTZ R23, R23, R170 ;  /* 0x000000aa17177221 */ /* 0x000fe20000010000 */
[----:B------:R-:W-:Y:S01]  /*23f0*/  FFMA.FTZ R21, R170, R173, R21 ;  /* 0x000000adaa157223 */ /* 0x000fe20000010015 */
[----:B------:R-:W-:Y:S01]  /*2400*/  @!P0 FMUL.FTZ R27, R149, R22 ;  /* 0x00000016951b8220 */ /* 0x000fe20000410000 */
[----:B--2---:R-:W-:Y:S01]  /*2410*/  SHF.L.U32 R22, R37, 0x10, RZ ;  /* 0x0000001025167819 */ /* 0x004fe200000006ff */
[----:B------:R-:W-:Y:S01]  /*2420*/  FADD.FTZ R23, R23, R164 ;  /* 0x000000a417177221 */ /* 0x000fe20000010000 */
[----:B------:R-:W-:Y:S01]  /*2430*/  PRMT R19, R37, 0x7632, R19 ;  /* 0x0000763225137816 */ /* 0x000fe20000000013 */
[--C-:B------:R-:W-:Y:S01]  /*2440*/  FFMA.FTZ R37, R164, R167, R21.reuse ;  /* 0x000000a7a4257223 */ /* 0x100fe20000010015 */
[----:B------:R-:W-:Y:S01]  /*2450*/  @!P0 FMUL.FTZ R185, R149, R192 ;  /* 0x000000c095b98220 */ /* 0x000fe20000410000 */
[----:B------:R-:W-:Y:S01]  /*2460*/  SHF.L.U32 R192, R39, 0x10, RZ ;  /* 0x0000001027c07819 */ /* 0x000fe200000006ff */
[----:B------:R-:W-:Y:S01]  /*2470*/  FADD.FTZ R23, R23, R172 ;  /* 0x000000ac17177221 */ /* 0x000fe20000010000 */
[----:B------:R-:W-:Y:S01]  /*2480*/  PRMT R21, R39, 0x7632, R21 ;  /* 0x0000763227157816 */ /* 0x000fe20000000015 */
[----:B------:R-:W-:-:S02]  /*2490*/  FFMA.FTZ R39, R172, R175, R37 ;  /* 0x000000afac277223 */ /* 0x000fc40000010025 */
[----:B------:R-:W-:Y:S02]  /*24a0*/  FADD.FTZ R23, R23, R32 ;  /* 0x0000002017177221 */ /* 0x000fe40000010000 */
[----:B------:R-:W-:Y:S01]  /*24b0*/  FFMA.FTZ R193, R32, R29, R39 ;  /* 0x0000001d20c17223 */ /* 0x000fe20000010027 */
[----:B0-----:R-:W-:Y:S01]  /*24c0*/  @P0 FMUL.FTZ R25, R25, R190 ;  /* 0x000000be19190220 */ /* 0x001fe20000410000 */
[----:B------:R-:W-:Y:S01]  /*24d0*/  FADD.FTZ R23, R23, R178 ;  /* 0x000000b217177221 */ /* 0x000fe20000010000 */
[----:B------:R-:W-:Y:S01]  /*24e0*/  @!P0 FMUL.FTZ R25, R149, R20 ;  /* 0x0000001495198220 */ /* 0x000fe20000410000 */
[----:B------:R-:W-:Y:S01]  /*24f0*/  FFMA.FTZ R193, R178, R177, R193 ;  /* 0x000000b1b2c17223 */ /* 0x000fe200000100c1 */
[----:B------:R-:W-:Y:S02]  /*2500*/  PRMT R190, R7, 0x7632, R190 ;  /* 0x0000763207be7816 */ /* 0x000fe400000000be */
[----:B------:R-:W-:Y:S01]  /*2510*/  SHF.L.U32 R20, R36, 0x10, RZ ;  /* 0x0000001024147819 */ /* 0x000fe200000006ff */
[----:B------:R-:W-:Y:S01]  /*2520*/  FADD.FTZ R23, R23, R34 ;  /* 0x0000002217177221 */ /* 0x000fe20000010000 */
[----:B------:R-:W-:Y:S01]  /*2530*/  FFMA.FTZ R193, R34, R31, R193 ;  /* 0x0000001f22c17223 */ /* 0x000fe200000100c1 */
[----:B------:R-:W-:-:S02]  /*2540*/  SHF.L.U32 R190, R190, 0x10, RZ ;  /* 0x00000010bebe7819 */ /* 0x000fc400000006ff */
[----:B------:R-:W-:Y:S01]  /*2550*/  FMUL.FTZ R37, R2, R20 ;  /* 0x0000001402257220 */ /* 0x000fe20000410000 */
[C---:B------:R-:W-:Y:S01]  /*2560*/  FADD.FTZ R63, R20.reuse, R63 ;  /* 0x0000003f143f7221 */ /* 0x040fe20000010000 */
[----:B------:R-:W-:Y:S01]  /*2570*/  FFMA.FTZ R51, R20, R24, R51 ;  /* 0x0000001814337223 */ /* 0x000fe20000010033 */
[----:B------:R-:W-:Y:S01]  /*2580*/  FADD.FTZ R2, R23, R180 ;  /* 0x000000b417027221 */ /* 0x000fe20000010000 */
[----:B------:R-:W-:Y:S01]  /*2590*/  FFMA.FTZ R20, R180, R179, R193 ;  /* 0x000000b3b4147223 */ /* 0x000fe200000100c1 */
[----:B------:R-:W0:Y:S02]  /*25a0*/  @P0 MUFU.RCP R196, R190 ;  /* 0x000000be00c40308 */ /* 0x000e240000001000 */
[----:B------:R-:W-:Y:S01]  /*25b0*/  FADD.FTZ R23, R2, R33 ;  /* 0x0000002102177221 */ /* 0x000fe20000010000 */
[----:B------:R-:W-:Y:S01]  /*25c0*/  FFMA.FTZ R193, R33, R174, R20 ;  /* 0x000000ae21c17223 */ /* 0x000fe20000010014 */
[----:B------:R-:W-:Y:S02]  /*25d0*/  PRMT R36, R36, 0x7632, R36 ;  /* 0x0000763224247816 */ /* 0x000fe40000000024 */
[----:B------:R-:W-:Y:S01]  /*25e0*/  FADD.FTZ R2, R23, R182 ;  /* 0x000000b617027221 */ /* 0x000fe20000010000 */
[----:B------:R-:W-:Y:S01]  /*25f0*/  FFMA.FTZ R20, R182, R181, R193 ;  /* 0x000000b5b6147223 */ /* 0x000fe200000100c1 */
[----:B------:R-:W-:Y:S01]  /*2600*/  FMUL.FTZ R39, R3, R22 ;  /* 0x0000001603277220 */ /* 0x000fe20000410000 */
[----:B------:R-:W-:Y:S01]  /*2610*/  SHF.L.U32 R3, R36, 0x10, RZ ;  /* 0x0000001024037819 */ /* 0x000fe200000006ff */
[----:B------:R-:W-:Y:S01]  /*2620*/  FADD.FTZ R23, R2, R35 ;  /* 0x0000002302177221 */ /* 0x000fe20000010000 */
[----:B------:R-:W-:-:S03]  /*2630*/  FFMA.FTZ R193, R35, R176, R20 ;  /* 0x000000b023c17223 */ /* 0x000fc60000010014 */
[----:B------:R-:W-:Y:S01]  /*2640*/  FMUL.FTZ R36, R16, R3 ;  /* 0x0000000310247220 */ /* 0x000fe20000410000 */
[----:B------:R-:W-:Y:S01]  /*2650*/  FADD.FTZ R2, R23, R184 ;  /* 0x000000b817027221 */ /* 0x000fe20000010000 */
[----:B------:R-:W-:Y:S01]  /*2660*/  FFMA.FTZ R16, R184, R183, R193 ;  /* 0x000000b7b8107223 */ /* 0x000fe200000100c1 */
[----:B------:R-:W-:Y:S01]  /*2670*/  SHF.L.U32 R191, R7, 0x10, RZ ;  /* 0x0000001007bf7819 */ /* 0x000fe200000006ff */
[----:B0-----:R-:W-:Y:S01]  /*2680*/  @P0 FMUL.FTZ R187, R187, R196 ;  /* 0x000000c4bbbb0220 */ /* 0x001fe20000410000 */
[----:B------:R-:W-:Y:S01]  /*2690*/  @!P0 FMUL.FTZ R187, R149, R150 ;  /* 0x0000009695bb8220 */ /* 0x000fe20000410000 */
[----:B------:R-:W-:Y:S01]  /*26a0*/  FADD.FTZ R23, R2, R37 ;  /* 0x0000002502177221 */ /* 0x000fe20000010000 */
[C---:B------:R-:W-:Y:S01]  /*26b0*/  SHF.L.U32 R150, R38.reuse, 0x10, RZ ;  /* 0x0000001026967819 */ /* 0x040fe200000006ff */
[----:B------:R-:W-:Y:S01]  /*26c0*/  FFMA.FTZ R193, R37, R24, R16 ;  /* 0x0000001825c17223 */ /* 0x000fe20000010010 */
[----:B------:R-:W-:Y:S01]  /*26d0*/  PRMT R38, R38, 0x7632, R38 ;  /* 0x0000763226267816 */ /* 0x000fe20000000026 */
[----:B------:R-:W0:Y:S01]  /*26e0*/  @P0 MUFU.RCP R199, R191 ;  /* 0x000000bf00c70308 */ /* 0x000e220000001000 */
[----:B------:R-:W-:Y:S01]  /*26f0*/  SHF.L.U32 R19, R19, 0x10, RZ ;  /* 0x0000001013137819 */ /* 0x000fe200000006ff */
[----:B------:R-:W-:Y:S01]  /*2700*/  FADD.FTZ R2, R23, R36 ;  /* 0x0000002417027221 */ /* 0x000fe20000010000 */
[C---:B------:R-:W-:Y:S01]  /*2710*/  FADD.FTZ R62, R3.reuse, R62 ;  /* 0x0000003e033e7221 */ /* 0x040fe20000010000 */
[-C--:B------:R-:W-:Y:S01]  /*2720*/  FFMA.FTZ R50, R3, R25.reuse, R50 ;  /* 0x0000001903327223 */ /* 0x080fe20000010032 */
        /* <DEDUP_REMOVED lines=9> */
[-C--:B------:R-:W-:Y:S01]  /*27c0*/  FFMA.FTZ R55, R150, R186.reuse, R55 ;  /* 0x000000ba96377223 */ /* 0x080fe20000010037 */
[----:B------:R-:W-:Y:S01]  /*27d0*/  FMUL.FTZ R150, R18, R3 ;  /* 0x0000000312967220 */ /* 0x000fe20000410000 */
[----:B------:R-:W-:Y:S01]  /*27e0*/  FADD.FTZ R2, R17, R38 ;  /* 0x0000002611027221 */ /* 0x000fe20000010000 */
[----:B------:R-:W-:Y:S01]  /*27f0*/  FFMA.FTZ R18, R38, R27, R19 ;  /* 0x0000001b26127223 */ /* 0x000fe20000010013 */
[C---:B------:R-:W-:Y:S01]  /*2800*/  FADD.FTZ R66, R3.reuse, R66 ;  /* 0x0000004203427221 */ /* 0x040fe20000010000 */
[----:B------:R-:W-:Y:S01]  /*2810*/  FFMA.FTZ R54, R3, R185, R54 ;  /* 0x000000b903367223 */ /* 0x000fe20000010036 */
[----:B------:R-:W-:Y:S01]  /*2820*/  @P0 FADD.FTZ R188, -R133, R198 ;  /* 0x000000c685bc0221 */ /* 0x000fe20000010100 */
[----:B------:R-:W-:Y:S01]  /*2830*/  FADD.FTZ R3, R2, R189 ;  /* 0x000000bd02037221 */ /* 0x000fe20000010000 */
[----:B------:R-:W-:Y:S01]  /*2840*/  FFMA.FTZ R19, R189, R186, R18 ;  /* 0x000000babd137223 */ /* 0x000fe20000010012 */
[----:B------:R-:W-:Y:S01]  /*2850*/  SHF.L.U32 R21, R21, 0x10, RZ ;  /* 0x0000001015157819 */ /* 0x000fe200000006ff */
[----:B0-----:R-:W-:Y:S01]  /*2860*/  @P0 FMUL.FTZ R188, R188, R199 ;  /* 0x000000c7bcbc0220 */ /* 0x001fe20000410000 */
[----:B------:R-:W-:Y:S01]  /*2870*/  FMUL.FTZ R191, R191, R192 ;  /* 0x000000c0bfbf7220 */ /* 0x000fe20000410000 */
[----:B------:R-:W-:Y:S01]  /*2880*/  FADD.FTZ R2, R3, R150 ;  /* 0x0000009603027221 */ /* 0x000fe20000010000 */
[----:B------:R-:W-:Y:S01]  /*2890*/  @!P0 FMUL.FTZ R188, R149, R194 ;  /* 0x000000c295bc8220 */ /* 0x000fe20000410000 */
        /* <DEDUP_REMOVED lines=11> */
[----:B------:R-:W-:Y:S01]  /*2950*/  FFMA.FTZ R57, R192, R188, R57 ;  /* 0x000000bcc0397223 */ /* 0x000fe20000010039 */
[----:B------:R-:W-:Y:S01]  /*2960*/  LOP3.LUT P2, RZ, R70, 0x1f, RZ, 0xc0, !PT ;  /* 0x0000001f46ff7812 */ /* 0x000fe2000784c0ff */
        /* <DEDUP_REMOVED lines=23> */
.L_x_3873:
[----:B------:R-:W3:Y:S01]  /*2ae0*/  @!P2 S2R R21, SR_CgaCtaId ;  /* 0x000000000015a919 */ /* 0x000ee20000008800 */
[----:B------:R-:W-:Y:S01]  /*2af0*/  @!P2 MOV R20, 0x400 ;  /* 0x000004000014a802 */ /* 0x000fe20000000f00 */
[----:B01----:R-:W-:Y:S01]  /*2b00*/  FADD.FTZ R2, R2, R19 ;  /* 0x0000001302027221 */ /* 0x003fe20000010000 */
[----:B------:R-:W-:Y:S01]  /*2b10*/  @!P2 LOP3.LUT R16, R16, 0x3, RZ, 0xc0, !PT ;  /* 0x000000031010a812 */ /* 0x000fe200078ec0ff */
[----:B--2---:R-:W-:Y:S01]  /*2b20*/  FADD.FTZ R3, R3, R18 ;  /* 0x0000001203037221 */ /* 0x004fe20000010000 */
[----:B------:R-:W-:Y:S05]  /*2b30*/  WARPSYNC.ALL ;  /* 0x0000000000007948 */ /* 0x000fea0003800000 */
[----:B------:R-:W-:-:S02]  /*2b40*/  IADD3 R132, R132, UR8, RZ ;  /* 0x0000000884847c10 */ /* 0x000fc4000fffe0ff */
[----:B---3--:R-:W-:Y:S02]  /*2b50*/  @!P2 LEA R114, R21, R20, 0x18 ;  /* 0x000000141572a211 */ /* 0x008fe400078ec0ff */
[C---:B------:R-:W-:Y:S02]  /*2b60*/  @!P2 IADD3 R21, R17.reuse, R16, RZ ;  /* 0x000000101115a210 */ /* 0x040fe40007ffe0ff */
[-C--:B------:R-:W-:Y:S02]  /*2b70*/  LEA R193, R17, R114.reuse, 0x3 ;  /* 0x0000007211c17211 */ /* 0x080fe400078e18ff */
[----:B------:R-:W-:-:S05]  /*2b80*/  @!P2 LEA R192, R21, R114, 0x3 ;  /* 0x0000007215c0a211 */ /* 0x000fca00078e18ff */
[----:B------:R-:W-:Y:S01]  /*2b90*/  @!P2 STS.64 [R192+0x4000], R2 ;  /* 0x00400002c000a388 */ /* 0x000fe20000000a00 */
[----:B------:R-:W-:Y:S01]  /*2ba0*/  BAR.SYNC.DEFER_BLOCKING 0x0 ;  /* 0x0000000000007b1d */ /* 0x000fe20000010000 */
[----:B------:R-:W-:-:S05]  /*2bb0*/  ISETP.GE.AND P2, PT, R132, UR9, PT ;  /* 0x0000000984007c0c */ /* 0x000fca000bf46270 */
        /* <DEDUP_REMOVED lines=11> */
[----:B------:R-:W-:-:S04]  /*2c70*/  FMUL.FTZ R3, R16, 0.000244140625 ;  /* 0x3980000010037820 */ /* 0x000fc80000410000 */
        /* <DEDUP_REMOVED lines=65> */
[----:B------:R-:W-:Y:S01]  /*3090*/  LOP3.LUT R33, R151, 0x80, RZ, 0xfc, !PT ;  /* 0x0000008097217812 */ /* 0x000fe200078efcff */
[----:B------:R-:W-:Y:S01]  /*30a0*/  FMUL.FTZ R0, R149, R0 ;  /* 0x0000000095007220 */ /* 0x000fe20000410000 */
[----:B------:R-:W-:Y:S01]  /*30b0*/  LOP3.LUT R35, R151, 0x100, RZ, 0xfc, !PT ;  /* 0x0000010097237812 */ /* 0x000fe200078efcff */
[----:B------:R-:W-:Y:S01]  /*30c0*/  FMUL.FTZ R21, R149, R154 ;  /* 0x0000009a95157220 */ /* 0x000fe20000410000 */
        /* <DEDUP_REMOVED lines=42> */
[----:B------:R-:W-:Y:S02]  /*3370*/  F2FP.BF16.F32.PACK_AB R16, R21, R0 ;  /* 0x000000001510723e */ /* 0x000fe400000010ff */
[----:B------:R-:W-:Y:S02]  /*3380*/  F2FP.BF16.F32.PACK_AB R23, R39, R164 ;  /* 0x000000a42717723e */ /* 0x000fe400000010ff */
[----:B------:R-:W-:Y:S01]  /*3390*/  F2FP.BF16.F32.PACK_AB R21, R29, R30 ;  /* 0x0000001e1d15723e */ /* 0x000fe200000010ff */
[----:B------:R0:W-:Y:S01]  /*33a0*/  STG.E.128 desc[UR6][R2.64], R16 ;  /* 0x0000001002007986 */ /* 0x0001e2000c101d06 */
[----:B------:R-:W-:Y:S02]  /*33b0*/  F2FP.BF16.F32.PACK_AB R25, R43, R28 ;  /* 0x0000001c2b19723e */ /* 0x000fe400000010ff */
[----:B------:R-:W-:Y:S01]  /*33c0*/  F2FP.BF16.F32.PACK_AB R24, R41, R24 ;  /* 0x000000182918723e */ /* 0x000fe200000010ff */
[----:B------:R0:W-:Y:S01]  /*33d0*/  STG.E.128 desc[UR6][R32.64], R20 ;  /* 0x0000001420007986 */ /* 0x0001e2000c101d06 */
[----:B------:R-:W-:-:S02]  /*33e0*/  F2FP.BF16.F32.PACK_AB R31, R149, R192 ;  /* 0x000000c0951f723e */ /* 0x000fc400000010ff */
[----:B------:R-:W-:Y:S01]  /*33f0*/  F2FP.BF16.F32.PACK_AB R30, R159, R188 ;  /* 0x000000bc9f1e723e */ /* 0x000fe200000010ff */
[----:B------:R0:W-:Y:S01]  /*3400*/  STG.E.128 desc[UR6][R34.64], R24 ;  /* 0x0000001822007986 */ /* 0x0001e2000c101d06 */
[----:B------:R-:W-:Y:S02]  /*3410*/  F2FP.BF16.F32.PACK_AB R29, R157, R40 ;  /* 0x000000289d1d723e */ /* 0x000fe400000010ff */
[----:B------:R-:W-:Y:S02]  /*3420*/  F2FP.BF16.F32.PACK_AB R28, R155, R38 ;  /* 0x000000269b1c723e */ /* 0x000fe400000010ff */
[----:B------:R-:W-:-:S03]  /*3430*/  SEL R154, RZ, 0x1, P1 ;  /* 0x00000001ff9a7807 */ /* 0x000fc60000800000 */
[----:B------:R0:W-:Y:S01]  /*3440*/  STG.E.128 desc[UR6][R36.64], R28 ;  /* 0x0000001c24007986 */ /* 0x0001e2000c101d06 */
[----:B------:R-:W-:Y:S05]  /*3450*/  @!P2 BRA `(.L_x_3862) ;  /* 0xffffffd40030a947 */ /* 0x000fea000383ffff */
[----:B------:R-:W-:Y:S02]  /*3460*/  MOV R41, R75 ;  /* 0x0000004b00297202 */ /* 0x000fe40000000f00 */
[----:B------:R-:W-:Y:S02]  /*3470*/  MOV R38, R74 ;  /* 0x0000004a00267202 */ /* 0x000fe40000000f00 */
[----:B------:R-:W-:Y:S02]  /*3480*/  MOV R74, R65 ;  /* 0x00000041004a7202 */ /* 0x000fe40000000f00 */
[----:B------:R-:W-:Y:S02]  /*3490*/  MOV R75, R64 ;  /* 0x00000040004b7202 */ /* 0x000fe40000000f00 */
[----:B0-----:R-:W-:Y:S02]  /*34a0*/  MOV R33, R83 ;  /* 0x0000005300217202 */ /* 0x001fe40000000f00 */
        /* <DEDUP_REMOVED lines=59> */
.L_x_3860:
[----:B------:R-:W0:Y:S01]  /*3860*/  S2UR UR4, SR_CTAID.X ;  /* 0x00000000000479c3 */ /* 0x000e220000002500 */
[----:B-----5:R-:W-:-:S07]  /*3870*/  LOP3.LUT R49, R70, 0x7f, RZ, 0xc0, !PT ;  /* 0x0000007f46317812 */ /* 0x020fce00078ec0ff */
[----:B------:R-:W1:Y:S08]  /*3880*/  LDC.64 R58, c[0x0][0x270] ;  /* 0x00009c00ff3a7b82 */ /* 0x000e700000000a00 */
[----:B------:R-:W2:Y:S01]  /*3890*/  LDC.64 R60, c[0x0][0x278] ;  /* 0x00009e00ff3c7b82 */ /* 0x000ea20000000a00 */
[----:B0-----:R-:W-:-:S04]  /*38a0*/  LEA.HI R0, R70, UR4, RZ, 0x19 ;  /* 0x0000000446007c11 */ /* 0x001fc8000f8fc8ff */
[----:B------:R-:W-:-:S04]  /*38b0*/  SHF.L.U32 R0, R0, 0x9, RZ ;  /* 0x0000000900007819 */ /* 0x000fc800000006ff */
[----:B------:R-:W-:-:S04]  /*38c0*/  LOP3.LUT R49, R0, 0xfffffe00, R49, 0xe2, !PT ;  /* 0xfffffe0000317812 */ /* 0x000fc800078ee231 */
[C---:B------:R-:W-:Y:S01]  /*38d0*/  LOP3.LUT R53, R49.reuse, 0x80, RZ, 0xfc, !PT ;  /* 0x0000008031357812 */ /* 0x040fe200078efcff */
[C---:B-1----:R-:W-:Y:S01]  /*38e0*/  IMAD.WIDE.U32 R2, R49.reuse, 0x20, R58 ;  /* 0x0000002031027825 */ /* 0x042fe200078e003a */
[C---:B------:R-:W-:Y:S02]  /*38f0*/  LOP3.LUT R57, R49.reuse, 0x100, RZ, 0xfc, !PT ;  /* 0x0000010031397812 */ /* 0x040fe400078efcff */
[C---:B------:R-:W-:Y:S01]  /*3900*/  LOP3.LUT R63, R49.reuse, 0x180, RZ, 0xfc, !PT ;  /* 0x00000180313f7812 */ /* 0x040fe200078efcff */
        /* <DEDUP_REMOVED lines=24> */
.L_x_3861:
[----:B------:R-:W-:Y:S01]  /*3a90*/  HFMA2.MMA R194, -RZ, RZ, 0, 9.5367431640625e-07 ;  /* 0x00000010ffc27435 */ /* 0x000fe200000001ff */
[----:B------:R-:W-:Y:S02]  /*3aa0*/  MOV R195, R2 ;  /* 0x0000000200c37202 */ /* 0x000fe40000000f00 */
[----:B------:R-:W-:Y:S02]  /*3ab0*/  MOV R197, 0x1f ;  /* 0x0000001f00c57802 */ /* 0x000fe40000000f00 */
[----:B------:R-:W-:-:S07]  /*3ac0*/  MOV R192, 0xffffffff ;  /* 0xffffffff00c07802 */ /* 0x000fce0000000f00 */
[----:B------:R-:W-:Y:S05]  /*3ad0*/  WARPSYNC.COLLECTIVE R192, `(.L_x_3863) ;  /* 0x00000000c0087348 */ /* 0x000fea0003c00000 */
[----:B------:R0:W1:Y:S02]  /*3ae0*/  SHFL.DOWN P3, R193, R195, R194, R197 ;  /* 0x080000c2c3c17389 */ /* 0x00006400000600c5 */
[----:B01----:R-:W-:Y:S01]  /*3af0*/  ENDCOLLECTIVE ;  /* 0x000000000000791b */ /* 0x003fe20003800000 */
.L_x_3863:
[----:B------:R-:W-:Y:S02]  /*3b00*/  MOV R195, R3 ;  /* 0x0000000300c37202 */ /* 0x000fe40000000f00 */
[----:B------:R-:W-:-:S07]  /*3b10*/  MOV R19, R193 ;  /* 0x000000c100137202 */ /* 0x000fce0000000f00 */
[----:B------:R-:W-:Y:S05]  /*3b20*/  WARPSYNC.COLLECTIVE R192, `(.L_x_3864) ;  /* 0x00000000c0087348 */ /* 0x000fea0003c00000 */
[----:B------:R0:W1:Y:S02]  /*3b30*/  SHFL.DOWN P3, R193, R195, R194, R197 ;  /* 0x080000c2c3c17389 */ /* 0x00006400000600c5 */
[----:B01----:R-:W-:Y:S01]  /*3b40*/  ENDCOLLECTIVE ;  /* 0x000000000000791b */ /* 0x003fe20003800000 */
.L_x_3864:
[----:B------:R-:W-:Y:S01]  /*3b50*/  FADD.FTZ R19, R2, R19 ;  /* 0x0000001302137221 */ /* 0x000fe20000010000 */
[----:B------:R-:W-:-:S04]  /*3b60*/  HFMA2.MMA R194, -RZ, RZ, 0, 4.76837158203125e-07 ;  /* 0x00000008ffc27435 */ /* 0x000fc800000001ff */
[----:B------:R-:W-:Y:S02]  /*3b70*/  MOV R195, R19 ;  /* 0x0000001300c37202 */ /* 0x000fe40000000f00 */
[----:B------:R-:W-:-:S07]  /*3b80*/  MOV R18, R193 ;  /* 0x000000c100127202 */ /* 0x000fce0000000f00 */
[----:B------:R-:W-:Y:S05]  /*3b90*/  WARPSYNC.COLLECTIVE R192, `(.L_x_3865) ;  /* 0x00000000c0087348 */ /* 0x000fea0003c00000 */
[----:B------:R0:W1:Y:S02]  /*3ba0*/  SHFL.DOWN P3, R193, R195, R194, R197 ;  /* 0x080000c2c3c17389 */ /* 0x00006400000600c5 */
[----:B01----:R-:W-:Y:S01]  /*3bb0*/  ENDCOLLECTIVE ;  /* 0x000000000000791b */ /* 0x003fe20003800000 */
.L_x_3865:
[----:B------:R-:W-:-:S05]  /*3bc0*/  FADD.FTZ R18, R3, R18 ;  /* 0x0000001203127221 */ /* 0x000fca0000010000 */
[----:B------:R-:W-:Y:S02]  /*3bd0*/  MOV R195, R18 ;  /* 0x0000001200c37202 */ /* 0x000fe40000000f00 */
[----:B------:R-:W-:-:S07]  /*3be0*/  MOV R20, R193 ;  /* 0x000000c100147202 */ /* 0x000fce0000000f00 */
[----:B------:R-:W-:Y:S05]  /*3bf0*/  WARPSYNC.COLLECTIVE R192, `(.L_x_3866) ;  /* 0x00000000c0087348 */ /* 0x000fea0003c00000 */
[----:B------:R0:W1:Y:S02]  /*3c00*/  SHFL.DOWN P3, R193, R195, R194, R197 ;  /* 0x080000c2c3c17389 */ /* 0x00006400000600c5 */
[----:B01----:R-:W-:Y:S01]  /*3c10*/  ENDCOLLECTIVE ;  /* 0x000000000000791b */ /* 0x003fe20003800000 */
.L_x_3866:
[----:B------:R-:W-:Y:S01]  /*3c20*/  FADD.FTZ R20, R19, R20 ;  /* 0x0000001413147221 */ /* 0x000fe20000010000 */
[----:B------:R-:W-:-:S04]  /*3c30*/  HFMA2.MMA R194, -RZ, RZ, 0, 2.384185791015625e-07 ;  /* 0x00000004ffc27435 */ /* 0x000fc800000001ff */
[----:B------:R-:W-:Y:S02]  /*3c40*/  MOV R195, R20 ;  /* 0x0000001400c37202 */ /* 0x000fe40000000f00 */
[----:B------:R-:W-:-:S07]  /*3c50*/  MOV R21, R193 ;  /* 0x000000c100157202 */ /* 0x000fce0000000f00 */
[----:B------:R-:W-:Y:S05]  /*3c60*/  WARPSYNC.COLLECTIVE R192, `(.L_x_3867) ;  /* 0x00000000c0087348 */ /* 0x000fea0003c00000 */
[----:B------:R0:W1:Y:S02]  /*3c70*/  SHFL.DOWN P3, R193, R195, R194, R197 ;  /* 0x080000c2c3c17389 */ /* 0x00006400000600c5 */
[----:B01----:R-:W-:Y:S01]  /*3c80*/  ENDCOLLECTIVE ;  /* 0x000000000000791b */ /* 0x003fe20003800000 */
.L_x_3867:
[----:B------:R-:W-:-:S05]  /*3c90*/  FADD.FTZ R21, R18, R21 ;  /* 0x0000001512157221 */ /* 0x000fca0000010000 */
[----:B------:R-:W-:Y:S02]  /*3ca0*/  MOV R195, R21 ;  /* 0x0000001500c37202 */ /* 0x000fe40000000f00 */
[----:B------:R-:W-:-:S07]  /*3cb0*/  MOV R23, R193 ;  /* 0x000000c100177202 */ /* 0x000fce0000000f00 */
[----:B------:R-:W-:Y:S05]  /*3cc0*/  WARPSYNC.COLLECTIVE R192, `(.L_x_3868) ;  /* 0x00000000c0087348 */ /* 0x000fea0003c00000 */
[----:B------:R0:W1:Y:S02]  /*3cd0*/  SHFL.DOWN P3, R193, R195, R194, R197 ;  /* 0x080000c2c3c17389 */ /* 0x00006400000600c5 */
[----:B01----:R-:W-:Y:S01]  /*3ce0*/  ENDCOLLECTIVE ;  /* 0x000000000000791b */ /* 0x003fe20003800000 */
.L_x_3868:
[----:B------:R-:W-:Y:S01]  /*3cf0*/  FADD.FTZ R23, R20, R23 ;  /* 0x0000001714177221 */ /* 0x000fe20000010000 */
[----:B------:R-:W-:-:S04]  /*3d00*/  HFMA2.MMA R194, -RZ, RZ, 0, 1.1920928955078125e-07 ;  /* 0x00000002ffc27435 */ /* 0x000fc800000001ff */
[----:B------:R-:W-:Y:S02]  /*3d10*/  MOV R195, R23 ;  /* 0x0000001700c37202 */ /* 0x000fe40000000f00 */
[----:B------:R-:W-:-:S07]  /*3d20*/  MOV R22, R193 ;  /* 0x000000c100167202 */ /* 0x000fce0000000f00 */
[----:B------:R-:W-:Y:S05]  /*3d30*/  WARPSYNC.COLLECTIVE R192, `(.L_x_3869) ;  /* 0x00000000c0087348 */ /* 0x000fea0003c00000 */
[----:B------:R0:W1:Y:S02]  /*3d40*/  SHFL.DOWN P3, R193, R195, R194, R197 ;  /* 0x080000c2c3c17389 */ /* 0x00006400000600c5 */
[----:B01----:R-:W-:Y:S01]  /*3d50*/  ENDCOLLECTIVE ;  /* 0x000000000000791b */ /* 0x003fe20003800000 */
.L_x_3869:
[----:B------:R-:W-:-:S05]  /*3d60*/  FADD.FTZ R22, R21, R22 ;  /* 0x0000001615167221 */ /* 0x000fca0000010000 */
[----:B------:R-:W-:Y:S02]  /*3d70*/  MOV R195, R22 ;  /* 0x0000001600c37202 */ /* 0x000fe40000000f00 */
[----:B------:R-:W-:-:S07]  /*3d80*/  MOV R2, R193 ;  /* 0x000000c100027202 */ /* 0x000fce0000000f00 */
[----:B------:R-:W-:Y:S05]  /*3d90*/  WARPSYNC.COLLECTIVE R192, `(.L_x_3870) ;  /* 0x00000000c0087348 */ /* 0x000fea0003c00000 */
[----:B------:R0:W1:Y:S02]  /*3da0*/  SHFL.DOWN P3, R193, R195, R194, R197 ;  /* 0x080000c2c3c17389 */ /* 0x00006400000600c5 */
[----:B01----:R-:W-:Y:S01]  /*3db0*/  ENDCOLLECTIVE ;  /* 0x000000000000791b */ /* 0x003fe20003800000 */
.L_x_3870:
[----:B------:R-:W-:Y:S01]  /*3dc0*/  FADD.FTZ R2, R23, R2 ;  /* 0x0000000217027221 */ /* 0x000fe20000010000 */
[----:B------:R-:W-:-:S04]  /*3dd0*/  HFMA2.MMA R194, -RZ, RZ, 0, 5.9604644775390625e-08 ;  /* 0x00000001ffc27435 */ /* 0x000fc800000001ff */
[----:B------:R-:W-:Y:S02]  /*3de0*/  MOV R195, R2 ;  /* 0x0000000200c37202 */ /* 0x000fe40000000f00 */
[----:B------:R-:W-:-:S07]  /*3df0*/  MOV R3, R193 ;  /* 0x000000c100037202 */ /* 0x000fce0000000f00 */
[----:B------:R-:W-:Y:S05]  /*3e00*/  WARPSYNC.COLLECTIVE R192, `(.L_x_3871) ;  /* 0x00000000c0087348 */ /* 0x000fea0003c00000 */
[----:B------:R0:W1:Y:S02]  /*3e10*/  SHFL.DOWN P3, R193, R195, R194, R197 ;  /* 0x080000c2c3c17389 */ /* 0x00006400000600c5 */
[----:B01----:R-:W-:Y:S01]  /*3e20*/  ENDCOLLECTIVE ;  /* 0x000000000000791b */ /* 0x003fe20003800000 */
.L_x_3871:
[----:B------:R-:W-:-:S05]  /*3e30*/  FADD.FTZ R3, R22, R3 ;  /* 0x0000000316037221 */ /* 0x000fca0000010000 */
[----:B------:R-:W-:Y:S02]  /*3e40*/  MOV R195, R3 ;  /* 0x0000000300c37202 */ /* 0x000fe40000000f00 */
[----:B------:R-:W-:-:S07]  /*3e50*/  MOV R19, R193 ;  /* 0x000000c100137202 */ /* 0x000fce0000000f00 */
[----:B------:R-:W-:Y:S05]  /*3e60*/  WARPSYNC.COLLECTIVE R192, `(.L_x_3872) ;  /* 0x00000000c0087348 */ /* 0x000fea0003c00000 */
[----:B------:R0:W1:Y:S02]  /*3e70*/  SHFL.DOWN P3, R193, R195, R194, R197 ;  /* 0x080000c2c3c17389 */ /* 0x00006400000600c5 */
[----:B01----:R-:W-:Y:S01]  /*3e80*/  ENDCOLLECTIVE ;  /* 0x000000000000791b */ /* 0x003fe20003800000 */
.L_x_3872:
[----:B------:R-:W-:Y:S01]  /*3e90*/  MOV R18, R193 ;  /* 0x000000c100127202 */ /* 0x000fe20000000f00 */
[----:B------:R-:W-:Y:S06]  /*3ea0*/  BRA `(.L_x_3873) ;  /* 0xffffffec000c7947 */ /* 0x000fec000383ffff */
.L_x_3874:
        /* <DEDUP_REMOVED lines=13> */
.L_x_5557:


//--------------------- .text._ZN10layer_norm22ln_bwd_finalize_kernelINS_22Kernel_traits_finalizeILj4096E6__halffS2_fjLj1024ELj4ENS_18Kernel_traits_baseILj4096ES2_fS2_fjLj1024EEEEEEEvNS_9BwdParamsE --------------------------
	.section	.text._ZN10layer_norm22ln_bwd_finalize_kernelINS_22Kernel_traits_finalizeILj4096E6__halffS2_fjLj1024ELj4ENS_18Kernel_traits_baseILj4096ES2_fS2_fjLj1024EEEEEEEvNS_9BwdParamsE,"ax",@progbits
	.align	128
        .global         _ZN10layer_norm22ln_bwd_finalize_kernelINS_22Kernel_traits_finalizeILj4096E6__halffS2_fjLj1024ELj4ENS_18Kernel_traits_baseILj4096ES2_fS2_fjLj1024EEEEEEEvNS_9BwdParamsE
        .type           _ZN10layer_norm22ln_bwd_finalize_kernelINS_22Kernel_traits_finalizeILj4096E6__halffS2_fjLj1024ELj4ENS_18Kernel_traits_baseILj4096ES2_fS2_fjLj1024EEEEEEEvNS_9BwdParamsE,@function
        .size           _ZN10layer_norm22ln_bwd_finalize_kernelINS_22Kernel_traits_finalizeILj4096E6__halffS2_fjLj1024ELj4ENS_18Kernel_traits_baseILj4096ES2_fS2_fjLj1024EEEEEEEvNS_9BwdParamsE,(.L_x_5558 - _ZN10layer_norm22ln_bwd_finalize_kernelINS_22Kernel_traits_finalizeILj4096E6__halffS2_fjLj1024ELj4ENS_18Kernel_traits_baseILj4096ES2_fS2_fjLj1024EEEEEEEvNS_9BwdParamsE)
        .other          _ZN10layer_norm22ln_bwd_finalize_kernelINS_22Kernel_traits_finalizeILj4096E6__halffS2_fjLj1024ELj4ENS_18Kernel_traits_baseILj4096ES2_fS2_fjLj1024EEEEEEEvNS_9BwdParamsE,@"STO_CUDA_ENTRY STV_DEFAULT"
_ZN10layer_norm22ln_bwd_finalize_kernelINS_22Kernel_traits_finalizeILj4096E6__halffS2_fjLj1024ELj4ENS_18Kernel_traits_baseILj4096ES2_fS2_fjLj1024EEEEEEEvNS_9BwdParamsE:
.text._ZN10layer_norm22ln_bwd_finalize_kernelINS_22Kernel_traits_finalizeILj4096E6__halffS2_fjLj1024ELj4ENS_18Kernel_traits_baseILj4096ES2_fS2_fjLj1024EEEEEEEvNS_9BwdParamsE:
        /* <DEDUP_REMOVED lines=25> */
.L_x_3886:
        /* <DEDUP_REMOVED lines=28> */
.L_x_3879:
        /* <DEDUP_REMOVED lines=33> */
.L_x_3878:
[----:B------:R-:W-:Y:S05]  /*0560*/  BSYNC B1 ;  /* 0x0000000000017941 */ /* 0x000fea0003800000 */
.L_x_3877:
        /* <DEDUP_REMOVED lines=23> */
.L_x_3881:
[----:B------:R-:W-:Y:S05]  /*06e0*/  BSYNC B1 ;  /* 0x0000000000017941 */ /* 0x000fea0003800000 */
.L_x_3880:
        /* <DEDUP_REMOVED lines=11> */
.L_x_3876:
[----:B------:R-:W-:Y:S05]  /*07a0*/  BSYNC B0 ;  /* 0x0000000000007941 */ /* 0x000fea0003800000 */
.L_x_3875:
        /* <DEDUP_REMOVED lines=29> */
.L_x_3897:
[----:B------:R-:W-:Y:S01]  /*0980*/  @!P1 SHF.R.U32.HI R12, RZ, 0x3, R0 ;  /* 0x00000003ff0c9819 */ /* 0x000fe20000011600 */
[----:B---3--:R-:W-:Y:S01]  /*0990*/  FADD.FTZ R14, R9, R14 ;  /* 0x0000000e090e7221 */ /* 0x008fe20000010000 */
[----:B--2---:R-:W-:Y:S02]  /*09a0*/  FADD.FTZ R11, R10, R11 ;  /* 0x0000000b0a0b7221 */ /* 0x004fe40000010000 */
[----:B------:R-:W-:-:S05]  /*09b0*/  @!P1 LOP3.LUT R12, R12, 0x1ffffffc, RZ, 0xc0, !PT ;  /* 0x1ffffffc0c0c9812 */ /* 0x000fca00078ec0ff */
[----:B------:R2:W-:Y:S04]  /*09c0*/  @!P1 STS [R12+UR4+0x2000], R14 ;  /* 0x0020000e0c009988 */ /* 0x0005e80008000804 */
[----:B------:R2:W-:Y:S02]  /*09d0*/  @!P1 STS [R12+UR4+0x2080], R11 ;  /* 0x0020800b0c009988 */ /* 0x0005e40008000804 */
.L_x_3882:
        /* <DEDUP_REMOVED lines=14> */
.L_x_3885:
[----:B------:R-:W-:Y:S05]  /*0ac0*/  BSYNC B0 ;  /* 0x0000000000007941 */ /* 0x000fea0003800000 */
.L_x_3884:
[C---:B------:R-:W-:Y:S02]  /*0ad0*/  ISETP.GT.U32.AND P1, PT, R3.reuse, -0x1001, PT ;  /* 0xffffefff0300780c */ /* 0x040fe40003f24070 */
[----:B------:R-:W-:Y:S02]  /*0ae0*/  IADD3 R3, R3, 0x1000, RZ ;  /* 0x0000100003037810 */ /* 0x000fe40007ffe0ff */
[----:B------:R-:W-:-:S09]  /*0af0*/  IADD3 R5, R5, 0x800, RZ ;  /* 0x0000080005057810 */ /* 0x000fd20007ffe0ff */
[----:B------:R-:W-:Y:S05]  /*0b00*/  @P1 BRA `(.L_x_3886) ;  /* 0xfffffff400a01947 */ /* 0x000fea000383ffff */
[----:B------:R-:W-:Y:S05]  /*0b10*/  EXIT ;  /* 0x000000000000794d */ /* 0x000fea0003800000 */
.L_x_3883:
[----:B------:R-:W-:Y:S01]  /*0b20*/  HFMA2.MMA R19, -RZ, RZ, 0, 5.9604644775390625e-08 ;  /* 0x00000001ff137435 */ /* 0x000fe200000001ff */
[----:B---3--:R-:W-:Y:S01]  /*0b30*/  IMAD.MOV.U32 R20, RZ, RZ, R10 ;  /* 0x000000ffff147224 */ /* 0x008fe200078e000a */
[----:B------:R-:W-:Y:S01]  /*0b40*/  MOV R22, 0x1f ;  /* 0x0000001f00167802 */ /* 0x000fe20000000f00 */
[----:B------:R-:W-:-:S08]  /*0b50*/  IMAD.MOV.U32 R17, RZ, RZ, -0x1 ;  /* 0xffffffffff117424 */ /* 0x000fd000078e00ff */
[----:B012---:R-:W-:Y:S05]  /*0b60*/  WARPSYNC.COLLECTIVE R17, `(.L_x_3887) ;  /* 0x0000000011087348 */ /* 0x007fea0003c00000 */
[----:B------:R3:W4:Y:S02]  /*0b70*/  SHFL.BFLY P2, R18, R20, R19, R22 ;  /* 0x0c00001314127389 */ /* 0x0007240000040016 */
[----:B01234-:R-:W-:Y:S01]  /*0b80*/  ENDCOLLECTIVE ;  /* 0x000000000000791b */ /* 0x01ffe20003800000 */
.L_x_3887:
[----:B------:R-:W-:Y:S01]  /*0b90*/  IMAD.MOV.U32 R19, RZ, RZ, 0x2 ;  /* 0x00000002ff137424 */ /* 0x000fe200078e00ff */
[----:B------:R-:W-:-:S05]  /*0ba0*/  MOV R11, R18 ;  /* 0x00000012000b7202 */ /* 0x000fca0000000f00 */
[----:B------:R-:W-:-:S05]  /*0bb0*/  FADD.FTZ R11, R10, R11 ;  /* 0x0000000b0a0b7221 */ /* 0x000fca0000010000 */
[----:B------:R-:W-:-:S07]  /*0bc0*/  MOV R20, R11 ;  /* 0x0000000b00147202 */ /* 0x000fce0000000f00 */
[----:B------:R-:W-:Y:S05]  /*0bd0*/  WARPSYNC.COLLECTIVE R17, `(.L_x_3888) ;  /* 0x0000000011087348 */ /* 0x000fea0003c00000 */
[----:B------:R0:W1:Y:S02]  /*0be0*/  SHFL.BFLY P2, R18, R20, R19, R22 ;  /* 0x0c00001314127389 */ /* 0x0000640000040016 */
[----:B01----:R-:W-:Y:S01]  /*0bf0*/  ENDCOLLECTIVE ;  /* 0x000000000000791b */ /* 0x003fe20003800000 */
.L_x_3888:
[----:B------:R-:W-:Y:S01]  /*0c00*/  IMAD.MOV.U32 R19, RZ, RZ, 0x4 ;  /* 0x00000004ff137424 */ /* 0x000fe200078e00ff */
[----:B------:R-:W-:-:S05]  /*0c10*/  MOV R12, R18 ;  /* 0x00000012000c7202 */ /* 0x000fca0000000f00 */
[----:B------:R-:W-:-:S05]  /*0c20*/  FADD.FTZ R12, R11, R12 ;  /* 0x0000000c0b0c7221 */ /* 0x000fca0000010000 */
[----:B------:R-:W-:-:S07]  /*0c30*/  MOV R20, R12 ;  /* 0x0000000c00147202 */ /* 0x000fce0000000f00 */
[----:B------:R-:W-:Y:S05]  /*0c40*/  WARPSYNC.COLLECTIVE R17, `(.L_x_3889) ;  /* 0x0000000011087348 */ /* 0x000fea0003c00000 */
[----:B------:R0:W1:Y:S02]  /*0c50*/  SHFL.BFLY P2, R18, R20, R19, R22 ;  /* 0x0c00001314127389 */ /* 0x0000640000040016 */
[----:B01----:R-:W-:Y:S01]  /*0c60*/  ENDCOLLECTIVE ;  /* 0x000000000000791b */ /* 0x003fe20003800000 */
.L_x_3889:
[----:B------:R-:W-:Y:S01]  /*0c70*/  IMAD.MOV.U32 R19, RZ, RZ, 0x8 ;  /* 0x00000008ff137424 */ /* 0x000fe200078e00ff */
[----:B------:R-:W-:-:S05]  /*0c80*/  MOV R13, R18 ;  /* 0x00000012000d7202 */ /* 0x000fca0000000f00 */
[----:B------:R-:W-:-:S05]  /*0c90*/  FADD.FTZ R13, R12, R13 ;  /* 0x0000000d0c0d7221 */ /* 0x000fca0000010000 */
[----:B------:R-:W-:-:S07]  /*0ca0*/  MOV R20, R13 ;  /* 0x0000000d00147202 */ /* 0x000fce0000000f00 */
[----:B------:R-:W-:Y:S05]  /*0cb0*/  WARPSYNC.COLLECTIVE R17, `(.L_x_3890) ;  /* 0x0000000011087348 */ /* 0x000fea0003c00000 */
[----:B------:R0:W1:Y:S02]  /*0cc0*/  SHFL.BFLY P2, R18, R20, R19, R22 ;  /* 0x0c00001314127389 */ /* 0x0000640000040016 */
[----:B01----:R-:W-:Y:S01]  /*0cd0*/  ENDCOLLECTIVE ;  /* 0x000000000000791b */ /* 0x003fe20003800000 */
.L_x_3890:
[----:B------:R-:W-:Y:S01]  /*0ce0*/  IMAD.MOV.U32 R19, RZ, RZ, 0x10 ;  /* 0x00000010ff137424 */ /* 0x000fe200078e00ff */
[----:B------:R-:W-:-:S05]  /*0cf0*/  MOV R10, R18 ;  /* 0x00000012000a7202 */ /* 0x000fca0000000f00 */
[----:B------:R-:W-:-:S05]  /*0d00*/  FADD.FTZ R10, R13, R10 ;  /* 0x0000000a0d0a7221 */ /* 0x000fca0000010000 */
[----:B------:R-:W-:-:S07]  /*0d10*/  MOV R20, R10 ;  /* 0x0000000a00147202 */ /* 0x000fce0000000f00 */
[----:B------:R-:W-:Y:S05]  /*0d20*/  WARPSYNC.COLLECTIVE R17, `(.L_x_3891) ;  /* 0x0000000011087348 */ /* 0x000fea0003c00000 */
[----:B------:R0:W1:Y:S02]  /*0d30*/  SHFL.BFLY P2, R18, R20, R19, R22 ;  /* 0x0c00001314127389 */ /* 0x0000640000040016 */
[----:B01----:R-:W-:Y:S01]  /*0d40*/  ENDCOLLECTIVE ;  /* 0x000000000000791b */ /* 0x003fe20003800000 */
.L_x_3891:
[----:B------:R-:W-:Y:S01]  /*0d50*/  MOV R20, R9 ;  /* 0x0000000900147202 */ /* 0x000fe20000000f00 */
[----:B------:R-:W-:Y:S01]  /*0d60*/  IMAD.MOV.U32 R19, RZ, RZ, 0x1 ;  /* 0x00000001ff137424 */ /* 0x000fe200078e00ff */
[----:B------:R-:W-:-:S07]  /*0d70*/  MOV R11, R18 ;  /* 0x00000012000b7202 */ /* 0x000fce0000000f00 */
[----:B------:R-:W-:Y:S05]  /*0d80*/  WARPSYNC.COLLECTIVE R17, `(.L_x_3892) ;  /* 0x0000000011087348 */ /* 0x000fea0003c00000 */
[----:B------:R0:W1:Y:S02]  /*0d90*/  SHFL.BFLY P2, R18, R20, R19, R22 ;  /* 0x0c00001314127389 */ /* 0x0000640000040016 */
[----:B01----:R-:W-:Y:S01]  /*0da0*/  ENDCOLLECTIVE ;  /* 0x000000000000791b */ /* 0x003fe20003800000 */
.L_x_3892:
[----:B------:R-:W-:Y:S01]  /*0db0*/  IMAD.MOV.U32 R19, RZ, RZ, 0x2 ;  /* 0x00000002ff137424 */ /* 0x000fe200078e00ff */
[----:B------:R-:W-:-:S05]  /*0dc0*/  MOV R12, R18 ;  /* 0x00000012000c7202 */ /* 0x000fca0000000f00 */
[----:B------:R-:W-:-:S05]  /*0dd0*/  FADD.FTZ R14, R9, R12 ;  /* 0x0000000c090e7221 */ /* 0x000fca0000010000 */
[----:B------:R-:W-:-:S07]  /*0de0*/  MOV R20, R14 ;  /* 0x0000000e00147202 */ /* 0x000fce0000000f00 */
[----:B------:R-:W-:Y:S05]  /*0df0*/  WARPSYNC.COLLECTIVE R17, `(.L_x_3893) ;  /* 0x0000000011087348 */ /* 0x000fea0003c00000 */
[----:B------:R0:W1:Y:S02]  /*0e00*/  SHFL.BFLY P2, R18, R20, R19, R22 ;  /* 0x0c00001314127389 */ /* 0x0000640000040016 */
[----:B01----:R-:W-:Y:S01]  /*0e10*/  ENDCOLLECTIVE ;  /* 0x000000000000791b */ /* 0x003fe20003800000 */
.L_x_3893:
[----:B------:R-:W-:Y:S01]  /*0e20*/  IMAD.MOV.U32 R19, RZ, RZ, 0x4 ;  /* 0x00000004ff137424 */ /* 0x000fe200078e00ff */
[----:B------:R-:W-:-:S05]  /*0e30*/  MOV R13, R18 ;  /* 0x00000012000d7202 */ /* 0x000fca0000000f00 */
[----:B------:R-:W-:-:S05]  /*0e40*/  FADD.FTZ R15, R14, R13 ;  /* 0x0000000d0e0f7221 */ /* 0x000fca0000010000 */
[----:B------:R-:W-:-:S07]  /*0e50*/  MOV R20, R15 ;  /* 0x0000000f00147202 */ /* 0x000fce0000000f00 */
[----:B------:R-:W-:Y:S05]  /*0e60*/  WARPSYNC.COLLECTIVE R17, `(.L_x_3894) ;  /* 0x0000000011087348 */ /* 0x000fea0003c00000 */
[----:B------:R0:W1:Y:S02]  /*0e70*/  SHFL.BFLY P2, R18, R20, R19, R22 ;  /* 0x0c00001314127389 */ /* 0x0000640000040016 */
[----:B01----:R-:W-:Y:S01]  /*0e80*/  ENDCOLLECTIVE ;  /* 0x000000000000791b */ /* 0x003fe20003800000 */
.L_x_3894:
[----:B------:R-:W-:Y:S01]  /*0e90*/  HFMA2.MMA R19, -RZ, RZ, 0, 4.76837158203125e-07 ;  /* 0x00000008ff137435 */ /* 0x000fe200000001ff */
[----:B------:R-:W-:-:S05]  /*0ea0*/  MOV R16, R18 ;  /* 0x0000001200107202 */ /* 0x000fca0000000f00 */
[----:B------:R-:W-:-:S05]  /*0eb0*/  FADD.FTZ R16, R15, R16 ;  /* 0x000000100f107221 */ /* 0x000fca0000010000 */
[----:B------:R-:W-:-:S07]  /*0ec0*/  MOV R20, R16 ;  /* 0x0000001000147202 */ /* 0x000fce0000000f00 */
[----:B------:R-:W-:Y:S05]  /*0ed0*/  WARPSYNC.COLLECTIVE R17, `(.L_x_3895) ;  /* 0x0000000011087348 */ /* 0x000fea0003c00000 */
[----:B------:R0:W1:Y:S02]  /*0ee0*/  SHFL.BFLY P2, R18, R20, R19, R22 ;  /* 0x0c00001314127389 */ /* 0x0000640000040016 */
[----:B01----:R-:W-:Y:S01]  /*0ef0*/  ENDCOLLECTIVE ;  /* 0x000000000000791b */ /* 0x003fe20003800000 */
.L_x_3895:
[----:B------:R-:W-:Y:S01]  /*0f00*/  HFMA2.MMA R19, -RZ, RZ, 0, 9.5367431640625e-07 ;  /* 0x00000010ff137435 */ /* 0x000fe200000001ff */
[----:B------:R-:W-:-:S04]  /*0f10*/  IMAD.MOV.U32 R9, RZ, RZ, R18 ;  /* 0x000000ffff097224 */ /* 0x000fc800078e0012 */
[----:B------:R-:W-:-:S05]  /*0f20*/  FADD.FTZ R9, R16, R9 ;  /* 0x0000000910097221 */ /* 0x000fca0000010000 */
[----:B------:R-:W-:-:S07]  /*0f30*/  MOV R20, R9 ;  /* 0x0000000900147202 */ /* 0x000fce0000000f00 */
[----:B------:R-:W-:Y:S05]  /*0f40*/  WARPSYNC.COLLECTIVE R17, `(.L_x_3896) ;  /* 0x0000000011087348 */ /* 0x000fea0003c00000 */
[----:B------:R0:W1:Y:S02]  /*0f50*/  SHFL.BFLY P2, R18, R20, R19, R22 ;  /* 0x0c00001314127389 */ /* 0x0000640000040016 */
[----:B01----:R-:W-:Y:S01]  /*0f60*/  ENDCOLLECTIVE ;  /* 0x000000000000791b */ /* 0x003fe20003800000 */
.L_x_3896:
[----:B------:R-:W-:Y:S01]  /*0f70*/  MOV R14, R18 ;  /* 0x00000012000e7202 */ /* 0x000fe20000000f00 */
[----:B------:R-:W-:Y:S06]  /*0f80*/  BRA `(.L_x_3897) ;  /* 0xfffffff8007c7947 */ /* 0x000fec000383ffff */
.L_x_3898:
        /* <DEDUP_REMOVED lines=15> */
.L_x_5558:


//--------------------- .text._ZN10layer_norm13ln_bwd_kernelINS_13Kernel_traitsI6__halffS2_fjLj4096ELj1ELj1ELj4ELj16ENS_18Kernel_traits_baseILj4096ES2_fS2_fjLj128EEEEEEEvNS_9BwdParamsE --------------------------
	.section	.text._ZN10layer_norm13ln_bwd_kernelINS_13Kernel_traitsI6__halffS2_fjLj4096ELj1ELj1ELj4ELj16ENS_18Kernel_traits_baseILj4096ES2_fS2_fjLj128EEEEEEEvNS_9BwdParamsE,"ax",@progbits
	.align	128
        .global         _ZN10layer_norm13ln_bwd_kernelINS_13Kernel_traitsI6__halffS2_fjLj4096ELj1ELj1ELj4ELj16ENS_18Kernel_traits_baseILj4096ES2_fS2_fjLj128EEEEEEEvNS_9BwdParamsE
        .type           _ZN10layer_norm13ln_bwd_kernelINS_13Kernel_traitsI6__halffS2_fjLj4096ELj1ELj1ELj4ELj16ENS_18Kernel_traits_baseILj4096ES2_fS2_fjLj128EEEEEEEvNS_9BwdParamsE,@function
        .size           _ZN10layer_norm13ln_bwd_kernelINS_13Kernel_traitsI6__halffS2_fjLj4096ELj1ELj1ELj4ELj16ENS_18Kernel_traits_baseILj4096ES2_fS2_fjLj128EEEEEEEvNS_9BwdParamsE,(.L_x_5559 - _ZN10layer_norm13ln_bwd_kernelINS_13Kernel_traitsI6__halffS2_fjLj4096ELj1ELj1ELj4ELj16ENS_18Kernel_traits_baseILj4096ES2_fS2_fjLj128EEEEEEEvNS_9BwdParamsE)
        .other          _ZN10layer_norm13ln_bwd_kernelINS_13Kernel_traitsI6__halffS2_fjLj4096ELj1ELj1ELj4ELj16ENS_18Kernel_traits_baseILj4096ES2_fS2_fjLj128EEEEEEEvNS_9BwdParamsE,@"STO_CUDA_ENTRY STV_DEFAULT"
_ZN10layer_norm13ln_bwd_kernelINS_13Kernel_traitsI6__halffS2_fjLj4096ELj1ELj1ELj4ELj16ENS_18Kernel_traits_baseILj4096ES2_fS2_fjLj128EEEEEEEvNS_9BwdParamsE:
.text._ZN10layer_norm13ln_bwd_kernelINS_13Kernel_traitsI6__halffS2_fjLj4096ELj1ELj1ELj4ELj16ENS_18Kernel_traits_baseILj4096ES2_fS2_fjLj128EEEEEEEvNS_9BwdParamsE:
        /* <DEDUP_REMOVED lines=91> */
[--C-:B------:R-:W-:Y:S01]  /*05b0*/  SHF.R.U64 R168, R118, 0x10, R119.reuse ;  /* 0x0000001076a87819 */ /* 0x100fe20000001277 */
[----:B------:R-:W-:Y:S01]  /*05c0*/  HFMA2.MMA R130, -RZ, RZ, 0, 0 ;  /* 0x00000000ff827435 */ /* 0x000fe200000001ff */
        /* <DEDUP_REMOVED lines=37> */
[----:B------:R-:W-:Y:S01]  /*0820*/  MOV R0, RZ ;  /* 0x000000ff00007202 */ /* 0x000fe20000000f00 */
        /* <DEDUP_REMOVED lines=73> */
.L_x_3901:
        /* <DEDUP_REMOVED lines=139> */
[----:B------:R-:W-:Y:S01]  /*1570*/  @P0 FMUL.FTZ R72, R239, R212 ;  /* 0x000000d4ef480220 */ /* 0x000fe20000410000 */
[----:B------:R-:W-:Y:S01]  /*1580*/  @P0 FADD.FTZ R188, -R132, R57 ;  /* 0x0000003984bc0221 */ /* 0x000fe20000010100 */
        /* <DEDUP_REMOVED lines=9> */
[----:B------:R-:W-:Y:S01]  /*1620*/  @P0 FADD.FTZ R241, -R115, R74 ;  /* 0x0000004a73f10221 */ /* 0x000fe20000010100 */
[----:B------:R-:W-:Y:S01]  /*1630*/  @P0 FADD.FTZ R249, -R119, R78 ;  /* 0x0000004e77f90221 */ /* 0x000fe20000010100 */
[----:B------:R-:W-:Y:S01]  /*1640*/  @P0 FADD.FTZ R251, -R170, R79 ;  /* 0x0000004faafb0221 */ /* 0x000fe20000010100 */
[----:B------:R-:W-:Y:S01]  /*1650*/  @P0 FMUL.FTZ R188, R188, R199 ;  /* 0x000000c7bcbc0220 */ /* 0x000fe20000410000 */
[----:B------:R-:W-:Y:S01]  /*1660*/  @P0 FADD.FTZ R205, -R105, R64 ;  /* 0x0000004069cd0221 */ /* 0x000fe20000010100 */
[--C-:B------:R-:W-:Y:S01]  /*1670*/  @!P0 FADD.FTZ R215, R64, -R184.reuse ;  /* 0x800000b840d78221 */ /* 0x100fe20000010000 */
[----:B------:R-:W-:Y:S01]  /*1680*/  @P0 FMUL.FTZ R192, R221, R192 ;  /* 0x000000c0ddc00220 */ /* 0x000fe20000410000 */
[--C-:B------:R-:W-:Y:S01]  /*1690*/  @!P0 FADD.FTZ R225, R70, -R184.reuse ;  /* 0x800000b846e18221 */ /* 0x100fe20000010000 */
[----:B------:R-:W-:Y:S01]  /*16a0*/  @!P0 FADD.FTZ R233, R74, -R184 ;  /* 0x800000b84ae98221 */ /* 0x000fe20000010000 */
[----:B------:R-:W-:Y:S01]  /*16b0*/  @P0 FADD.FTZ R199, -R103, R62 ;  /* 0x0000003e67c70221 */ /* 0x000fe20000010100 */
[--C-:B------:R-:W-:Y:S01]  /*16c0*/  @!P0 FADD.FTZ R213, R62, -R184.reuse ;  /* 0x800000b83ed58221 */ /* 0x100fe20000010000 */
[----:B------:R-:W-:Y:S01]  /*16d0*/  @!P0 FADD.FTZ R221, R68, -R184 ;  /* 0x800000b844dd8221 */ /* 0x000fe20000010000 */
[----:B------:R-:W-:Y:S01]  /*16e0*/  @P0 FMUL.FTZ R70, R235, R216 ;  /* 0x000000d8eb460220 */ /* 0x000fe20000410000 */
[----:B------:R-:W-:Y:S01]  /*16f0*/  @P0 FMUL.FTZ R74, R243, R208 ;  /* 0x000000d0f34a0220 */ /* 0x000fe20000410000 */
[----:B------:R-:W4:Y:S01]  /*1700*/  @P0 MUFU.RCP R64, R128 ;  /* 0x0000008000400308 */ /* 0x000f220000001000 */
[----:B------:R-:W-:Y:S01]  /*1710*/  @P0 FADD.FTZ R245, -R121, R80 ;  /* 0x0000005079f50221 */ /* 0x000fe20000010100 */
[----:B------:R-:W-:Y:S01]  /*1720*/  @P0 FMUL.FTZ R68, R231, R220 ;  /* 0x000000dce7440220 */ /* 0x000fe20000410000 */
[--C-:B------:R-:W-:Y:S01]  /*1730*/  @!P0 FADD.FTZ R235, R75, -R184.reuse ;  /* 0x800000b84beb8221 */ /* 0x100fe20000010000 */
[--C-:B------:R-:W-:Y:S01]  /*1740*/  @!P0 FADD.FTZ R243, R79, -R184.reuse ;  /* 0x800000b84ff38221 */ /* 0x100fe20000010000 */
[--C-:B------:R-:W-:Y:S01]  /*1750*/  @!P0 FADD.FTZ R217, R66, -R184.reuse ;  /* 0x800000b842d98221 */ /* 0x100fe20000010000 */
[--C-:B------:R-:W-:Y:S01]  /*1760*/  @!P0 FADD.FTZ R231, R73, -R184.reuse ;  /* 0x800000b849e78221 */ /* 0x100fe20000010000 */
[----:B------:R-:W-:Y:S01]  /*1770*/  @P0 FMUL.FTZ R75, R241, R210 ;  /* 0x000000d2f14b0220 */ /* 0x000fe20000410000 */
[----:B------:R-:W4:Y:S01]  /*1780*/  @P0 MUFU.RCP R62, R177 ;  /* 0x000000b1003e0308 */ /* 0x000f220000001000 */
        /* <DEDUP_REMOVED lines=17> */
[----:B------:R-:W-:Y:S01]  /*18a0*/  @P0 FMUL.FTZ R186, R186, R201 ;  /* 0x000000c9baba0220 */ /* 0x000fe20000410000 */
[----:B-1----:R-:W-:Y:S01]  /*18b0*/  @P0 FMUL.FTZ R78, R78, R58 ;  /* 0x0000003a4e4e0220 */ /* 0x002fe20000410000 */
[----:B------:R-:W-:Y:S01]  /*18c0*/  @P0 FADD.FTZ R80, -R176, R85 ;  /* 0x00000055b0500221 */ /* 0x000fe20000010100 */
[----:B------:R-:W-:Y:S01]  /*18d0*/  @!P0 FADD.FTZ R56, R85, -R184 ;  /* 0x800000b855388221 */ /* 0x000fe20000010000 */
[----:B------:R-:W-:Y:S01]  /*18e0*/  MOV R57, R138 ;  /* 0x0000008a00397202 */ /* 0x000fe20000000f00 */
[----:B------:R-:W0:Y:S01]  /*18f0*/  @P0 MUFU.RCP R228, R106 ;  /* 0x0000006a00e40308 */ /* 0x000e220000001000 */
        /* <DEDUP_REMOVED lines=14> */
[----:B------:R-:W-:Y:S01]  /*19e0*/  @P0 FMUL.FTZ R199, R199, R226 ;  /* 0x000000e2c7c70220 */ /* 0x000fe20000410000 */
[----:B------:R-:W-:-:S02]  /*19f0*/  HADD2.F32 R57, -RZ, R57.H0_H0 ;  /* 0x20000039ff397230 */ /* 0x000fc40000004100 */
[----:B---3--:R-:W-:Y:S01]  /*1a00*/  @P0 FMUL.FTZ R82, R82, R206 ;  /* 0x000000ce52520220 */ /* 0x008fe20000410000 */
[C---:B------:R-:W-:Y:S01]  /*1a10*/  @!P0 FMUL.FTZ R199, R182.reuse, R213 ;  /* 0x000000d5b6c78220 */ /* 0x040fe20000410000 */
[C---:B------:R-:W-:Y:S01]  /*1a20*/  @!P0 FMUL.FTZ R82, R182.reuse, R184 ;  /* 0x000000b8b6528220 */ /* 0x040fe20000410000 */
[----:B------:R-:W-:Y:S01]  /*1a30*/  @!P0 FMUL.FTZ R180, R182, R59 ;  /* 0x0000003bb6b48220 */ /* 0x000fe20000410000 */
[----:B------:R-:W-:Y:S01]  /*1a40*/  SHF.R.U32.HI R213, RZ, 0x10, R145 ;  /* 0x00000010ffd57819 */ /* 0x000fe20000011691 */
[----:B------:R-:W-:Y:S01]  /*1a50*/  HADD2.F32 R60, -RZ, R60.H0_H0 ;  /* 0x2000003cff3c7230 */ /* 0x000fe20000004100 */
[----:B------:R-:W-:Y:S02]  /*1a60*/  MOV R208, R152 ;  /* 0x0000009800d07202 */ /* 0x000fe40000000f00 */
[----:B------:R-:W-:Y:S01]  /*1a70*/  SHF.R.U64 R212, R152, 0x10, R153 ;  /* 0x0000001098d47819 */ /* 0x000fe20000001299 */
[----:B------:R-:W-:Y:S01]  /*1a80*/  @P0 FMUL.FTZ R201, R201, R224 ;  /* 0x000000e0c9c90220 */ /* 0x000fe20000410000 */
[----:B------:R-:W-:Y:S01]  /*1a90*/  MOV R59, R139 ;  /* 0x0000008b003b7202 */ /* 0x000fe20000000f00 */
[----:B----4-:R-:W-:Y:S01]  /*1aa0*/  @P0 FMUL.FTZ R87, R58, R64 ;  /* 0x000000403a570220 */ /* 0x010fe20000410000 */
[----:B------:R-:W-:-:S02]  /*1ab0*/  MOV R184, R146 ;  /* 0x0000009200b87202 */ /* 0x000fc40000000f00 */
[----:B------:R-:W-:Y:S01]  /*1ac0*/  SHF.R.U32.HI R152, RZ, 0x10, R153 ;  /* 0x00000010ff987819 */ /* 0x000fe20000011699 */
[----:B------:R-:W-:Y:S01]  /*1ad0*/  @P0 FMUL.FTZ R80, R80, R62 ;  /* 0x0000003e50500220 */ /* 0x000fe20000410000 */
[C---:B------:R-:W-:Y:S01]  /*1ae0*/  @!P0 FMUL.FTZ R203, R182.reuse, R211 ;  /* 0x000000d3b6cb8220 */ /* 0x040fe20000410000 */
[C---:B------:R-:W-:Y:S01]  /*1af0*/  @!P0 FMUL.FTZ R201, R182.reuse, R61 ;  /* 0x0000003db6c98220 */ /* 0x040fe20000410000 */
[C---:B------:R-:W-:Y:S01]  /*1b00*/  @!P0 FMUL.FTZ R87, R182.reuse, R86 ;  /* 0x00000056b6578220 */ /* 0x040fe20000410000 */
[----:B------:R-:W-:Y:S01]  /*1b10*/  @!P0 FMUL.FTZ R187, R182, R207 ;  /* 0x000000cfb6bb8220 */ /* 0x000fe20000410000 */
[----:B------:R-:W-:Y:S01]  /*1b20*/  FMUL.FTZ R66, R98, R57 ;  /* 0x0000003962427220 */ /* 0x000fe20000410000 */
[----:B------:R-:W-:Y:S01]  /*1b30*/  SHF.R.U32.HI R62, RZ, 0x10, R139 ;  /* 0x00000010ff3e7819 */ /* 0x000fe2000001168b */
[C---:B------:R-:W-:Y:S01]  /*1b40*/  FADD.FTZ R94, R60.reuse, R94 ;  /* 0x0000005e3c5e7221 */ /* 0x040fe20000010000 */
[----:B------:R-:W-:Y:S01]  /*1b50*/  MOV R61, R140 ;  /* 0x0000008c003d7202 */ /* 0x000fe20000000f00 */
[----:B------:R-:W-:Y:S01]  /*1b60*/  FFMA.FTZ R95, R60, R188, R95 ;  /* 0x000000bc3c5f7223 */ /* 0x000fe2000001005f */
[----:B------:R-:W-:Y:S01]  /*1b70*/  SHF.R.U64 R86, R140, 0x10, R141 ;  /* 0x000000108c567819 */ /* 0x000fe2000000128d */
[----:B------:R-:W-:Y:S01]  /*1b80*/  FMUL.FTZ R139, R133, R60 ;  /* 0x0000003c858b7220 */ /* 0x000fe20000410000 */
[----:B------:R-:W-:-:S02]  /*1b90*/  MOV R211, R150 ;  /* 0x0000009600d37202 */ /* 0x000fc40000000f00 */
[----:B------:R-:W-:Y:S01]  /*1ba0*/  SHF.R.U64 R216, R150, 0x10, R151 ;  /* 0x0000001096d87819 */ /* 0x000fe20000001297 */
[----:B------:R-:W-:Y:S01]  /*1bb0*/  HADD2.F32 R150, -RZ, R213.H0_H0 ;  /* 0x200000d5ff967230 */ /* 0x000fe20000004100 */
[----:B------:R-:W-:Y:S01]  /*1bc0*/  SHF.R.U32.HI R140, RZ, 0x10, R141 ;  /* 0x00000010ff8c7819 */ /* 0x000fe2000001168d */
[----:B------:R-:W-:Y:S01]  /*1bd0*/  @!P0 FMUL.FTZ R192, R182, R219 ;  /* 0x000000dbb6c08220 */ /* 0x000fe20000410000 */
[----:B------:R-:W-:Y:S01]  /*1be0*/  MOV R64, R142 ;  /* 0x0000008e00407202 */ /* 0x000fe20000000f00 */
[----:B------:R-:W-:Y:S01]  /*1bf0*/  HADD2.F32 R59, -RZ, R59.H0_H0 ;  /* 0x2000003bff3b7230 */ /* 0x000fe20000004100 */
[----:B------:R-:W-:Y:S01]  /*1c00*/  SHF.R.U32.HI R219, RZ, 0x10, R143 ;  /* 0x00000010ffdb7819 */ /* 0x000fe2000001168f */
[----:B------:R-:W-:Y:S02]  /*1c10*/  HADD2.F32 R213, -RZ, R184.H0_H0 ;  /* 0x200000b8ffd57230 */ /* 0x000fe40000004100 */
[----:B------:R-:W-:Y:S01]  /*1c20*/  FFMA.FTZ R184, R66, R187, RZ ;  /* 0x000000bb42b87223 */ /* 0x000fe200000100ff */
[----:B------:R-:W-:-:S02]  /*1c30*/  HADD2.F32 R60, -RZ, R152.H0_H0 ;  /* 0x20000098ff3c7230 */ /* 0x000fc40000004100 */
[----:B------:R-:W-:Y:S01]  /*1c40*/  FADD.FTZ R152, RZ, R66 ;  /* 0x00000042ff987221 */ /* 0x000fe20000010000 */
[----:B------:R-:W-:Y:S01]  /*1c50*/  MOV R84, R144 ;  /* 0x0000009000547202 */ /* 0x000fe20000000f00 */
[----:B------:R-:W-:Y:S01]  /*1c60*/  @!P0 FMUL.FTZ R190, R182, R63 ;  /* 0x0000003fb6be8220 */ /* 0x000fe20000410000 */
[----:B------:R-:W-:Y:S01]  /*1c70*/  SHF.R.U64 R207, R144, 0x10, R145 ;  /* 0x0000001090cf7819 */ /* 0x000fe20000001291 */
[C---:B------:R-:W-:Y:S01]  /*1c80*/  @!P0 FMUL.FTZ R78, R182.reuse, R204 ;  /* 0x000000ccb64e8220 */ /* 0x040fe20000410000 */
[----:B------:R-:W-:Y:S01]  /*1c90*/  MOV R138, R145 ;  /* 0x00000091008a7202 */ /* 0x000fe20000000f00 */
[----:B------:R-:W-:Y:S02]  /*1ca0*/  HADD2.F32 R145, -RZ, R61.H0_H0 ;  /* 0x2000003dff917230 */ /* 0x000fe40000004100 */
[----:B------:R-:W-:Y:S01]  /*1cb0*/  @!P0 FMUL.FTZ R194, R182, R65 ;  /* 0x00000041b6c28220 */ /* 0x000fe20000410000 */
[----:B------:R-:W-:Y:S01]  /*1cc0*/  MOV R63, R141 ;  /* 0x0000008d003f7202 */ /* 0x000fe20000000f00 */
[----:B------:R-:W-:Y:S01]  /*1cd0*/  HADD2.F32 R62, -RZ, R62.H0_H0 ;  /* 0x2000003eff3e7230 */ /* 0x000fe20000004100 */
[--C-:B------:R-:W-:Y:S01]  /*1ce0*/  SHF.R.U64 R214, R148, 0x10, R149.reuse ;  /* 0x0000001094d67819 */ /* 0x100fe20000001295 */
[----:B------:R-:W-:Y:S01]  /*1cf0*/  HADD2.F32 R140, -RZ, R140.H0_H0 ;  /* 0x2000008cff8c7230 */ /* 0x000fe20000004100 */
[----:B------:R-:W-:Y:S01]  /*1d00*/  MOV R204, R149 ;  /* 0x0000009500cc7202 */ /* 0x000fe20000000f00 */
[----:B0-----:R-:W-:Y:S01]  /*1d10*/  @P0 FMUL.FTZ R205, R205, R228 ;  /* 0x000000e4cdcd0220 */ /* 0x001fe20000410000 */
[----:B------:R-:W-:Y:S01]  /*1d20*/  SHF.R.U32.HI R206, RZ, 0x10, R149 ;  /* 0x00000010ffce7819 */ /* 0x000fe20000011695 */
[----:B------:R-:W-:Y:S01]  /*1d30*/  @!P0 FMUL.FTZ R186, R182, R209 ;  /* 0x000000d1b6ba8220 */ /* 0x000fe20000410000 */
[----:B------:R-:W-:Y:S01]  /*1d40*/  MOV R65, R143 ;  /* 0x0000008f00417202 */ /* 0x000fe20000000f00 */
[----:B------:R-:W-:Y:S01]  /*1d50*/  FMUL.FTZ R141, R100, R59 ;  /* 0x0000003b648d7220 */ /* 0x000fe20000410000 */
[----:B------:R-:W-:-:S02]  /*1d60*/  HADD2.F32 R149, -RZ, R64.H0_H0 ;  /* 0x20000040ff957230 */ /* 0x000fc40000004100 */
[----:B------:R-:W-:Y:S01]  /*1d70*/  FADD.FTZ R152, R152, R139 ;  /* 0x0000008b98987221 */ /* 0x000fe20000010000 */
[----:B------:R-:W-:Y:S01]  /*1d80*/  FFMA.FTZ R184, R139, R188, R184 ;  /* 0x000000bc8bb87223 */ /* 0x000fe200000100b8 */
[C---:B------:R-:W-:Y:S01]  /*1d90*/  @!P0 FMUL.FTZ R205, R182.reuse, R215 ;  /* 0x000000d7b6cd8220 */ /* 0x040fe20000410000 */
[----:B------:R-:W-:Y:S01]  /*1da0*/  MOV R198, R151 ;  /* 0x0000009700c67202 */ /* 0x000fe20000000f00 */
[----:B------:R-:W-:Y:S01]  /*1db0*/  HADD2.F32 R144, -RZ, R219.H0_H0 ;  /* 0x200000dbff907230 */ /* 0x000fe20000004100 */
[----:B------:R-:W-:Y:S01]  /*1dc0*/  MOV R210, R153 ;  /* 0x0000009900d27202 */ /* 0x000fe20000000f00 */
[----:B------:R-:W-:Y:S01]  /*1dd0*/  HADD2.F32 R153, -RZ, R84.H0_H0 ;  /* 0x20000054ff997230 */ /* 0x000fe20000004100 */
[----:B------:R-:W-:Y:S01]  /*1de0*/  SHF.R.U32.HI R215, RZ, 0x10, R151 ;  /* 0x00000010ffd77819 */ /* 0x000fe20000011697 */
[----:B------:R-:W-:Y:S01]  /*1df0*/  @!P0 FMUL.FTZ R69, R182, R221 ;  /* 0x000000ddb6458220 */ /* 0x000fe20000410000 */
[----:B------:R-:W-:Y:S01]  /*1e00*/  SHF.R.U64 R142, R142, 0x10, R143 ;  /* 0x000000108e8e7819 */ /* 0x000fe2000000128f */
        /* <DEDUP_REMOVED lines=15> */
[----:B------:R-:W-:Y:S02]  /*1f00*/  HADD2.F32 R65, -RZ, R198.H0_H0 ;  /* 0x200000c6ff417230 */ /* 0x000fe40000004100 */
[----:B------:R-:W-:Y:S01]  /*1f10*/  FFMA.FTZ R7, R144, R192, R7 ;  /* 0x000000c090077223 */ /* 0x000fe20000010007 */
[----:B------:R-:W-:Y:S01]  /*1f20*/  FMUL.FTZ R149, R159, R144 ;  /* 0x000000909f957220 */ /* 0x000fe20000410000 */
[----:B------:R-:W-:-:S02]  /*1f30*/  HADD2.F32 R198, -RZ, R215.H0_H0 ;  /* 0x200000d7ffc67230 */ /* 0x000fc40000004100 */
        /* <DEDUP_REMOVED lines=11> */
[----:B------:R-:W-:-:S02]  /*1ff0*/  HADD2.F32 R147, -RZ, R63.H0_H0 ;  /* 0x2000003fff937230 */ /* 0x000fc40000004100 */
        /* <DEDUP_REMOVED lines=43> */
[----:B------:R-:W-:-:S02]  /*22b0*/  HADD2.F32 R148, -RZ, R218.H0_H0 ;  /* 0x200000daff947230 */ /* 0x000fc40000004100 */
[C---:B------:R-:W-:Y:S01]  /*22c0*/  @!P0 FMUL.FTZ R72, R182.reuse, R231 ;  /* 0x000000e7b6488220 */ /* 0x040fe20000410000 */
[----:B------:R-:W-:Y:S02]  /*22d0*/  HADD2.F32 R209, -RZ, R209.H0_H0 ;  /* 0x200000d1ffd17230 */ /* 0x000fe40000004100 */
        /* <DEDUP_REMOVED lines=15> */
[----:B------:R-:W-:-:S02]  /*23d0*/  HADD2.F32 R62, -RZ, R217.H0_H0 ;  /* 0x200000d9ff3e7230 */ /* 0x000fc40000004100 */
[----:B------:R-:W-:Y:S01]  /*23e0*/  @!P0 FMUL.FTZ R74, R182, R235 ;  /* 0x000000ebb64a8220 */ /* 0x000fe20000410000 */
        /* <DEDUP_REMOVED lines=8> */
[----:B------:R-:W-:Y:S01]  /*2470*/  @!P0 FMUL.FTZ R77, R182, R237 ;  /* 0x000000edb64d8220 */ /* 0x000fe20000410000 */
[----:B------:R-:W-:-:S02]  /*2480*/  HADD2.F32 R64, -RZ, R216.H0_H0 ;  /* 0x200000d8ff407230 */ /* 0x000fc40000004100 */
        /* <DEDUP_REMOVED lines=22> */
[----:B------:R-:W-:Y:S02]  /*25f0*/  @!P0 FMUL.FTZ R81, R182, R247 ;  /* 0x000000f7b6518220 */ /* 0x000fe40000410000 */
        /* <DEDUP_REMOVED lines=26> */
[----:B------:R-:W-:Y:S01]  /*27a0*/  FADD.FTZ R61, R62, R221 ;  /* 0x000000dd3e3d7221 */ /* 0x000fe20000010000 */
[----:B------:R-:W-:Y:S01]  /*27b0*/  FFMA.FTZ R63, R221, R196, R64 ;  /* 0x000000c4dd3f7223 */ /* 0x000fe20000010040 */
[----:B------:R-:W-:Y:S01]  /*27c0*/  FFMA.FTZ R93, R59, R186, R93 ;  /* 0x000000ba3b5d7223 */ /* 0x000fe2000001005d */
[----:B------:R-:W-:-:S02]  /*27d0*/  HADD2.F32 R59, -RZ, R208.H0_H0 ;  /* 0x200000d0ff3b7230 */ /* 0x000fc40000004100 */
[----:B------:R-:W-:Y:S01]  /*27e0*/  @!P0 FMUL.FTZ R85, R182, R249 ;  /* 0x000000f9b6558220 */ /* 0x000fe20000410000 */
        /* <DEDUP_REMOVED lines=13> */
[----:B------:R-:W-:-:S02]  /*28c0*/  HADD2.F32 R57, -RZ, R210.H0_H0 ;  /* 0x200000d2ff397230 */ /* 0x000fc40000004100 */
        /* <DEDUP_REMOVED lines=46> */
.L_x_3912:
        /* <DEDUP_REMOVED lines=184> */
.L_x_3899:
        /* <DEDUP_REMOVED lines=47> */
.L_x_3900:
[----:B------:R-:W-:Y:S01]  /*3a20*/  HFMA2.MMA R216, -RZ, RZ, 0, 9.5367431640625e-07 ;  /* 0x00000010ffd87435 */ /* 0x000fe200000001ff */
[----:B------:R-:W-:Y:S02]  /*3a30*/  MOV R223, R27 ;  /* 0x0000001b00df7202 */ /* 0x000fe40000000f00 */
[----:B------:R-:W-:Y:S02]  /*3a40*/  MOV R225, 0x1f ;  /* 0x0000001f00e17802 */ /* 0x000fe40000000f00 */
[----:B------:R-:W-:-:S07]  /*3a50*/  MOV R212, 0xffffffff ;  /* 0xffffffff00d47802 */ /* 0x000fce0000000f00 */
[----:B------:R-:W-:Y:S05]  /*3a60*/  WARPSYNC.COLLECTIVE R212, `(.L_x_3902) ;  /* 0x00000000d4087348 */ /* 0x000fea0003c00000 */
[----:B------:R0:W1:Y:S02]  /*3a70*/  SHFL.DOWN P3, R214, R223, R216, R225 ;  /* 0x080000d8dfd67389 */ /* 0x00006400000600e1 */
[----:B01----:R-:W-:Y:S01]  /*3a80*/  ENDCOLLECTIVE ;  /* 0x000000000000791b */ /* 0x003fe20003800000 */
.L_x_3902:
[----:B------:R-:W-:Y:S02]  /*3a90*/  MOV R223, R55 ;  /* 0x0000003700df7202 */ /* 0x000fe40000000f00 */
[----:B------:R-:W-:-:S07]  /*3aa0*/  MOV R62, R214 ;  /* 0x000000d6003e7202 */ /* 0x000fce0000000f00 */
[----:B------:R-:W-:Y:S05]  /*3ab0*/  WARPSYNC.COLLECTIVE R212, `(.L_x_3903) ;  /* 0x00000000d4087348 */ /* 0x000fea0003c00000 */
[----:B------:R0:W1:Y:S02]  /*3ac0*/  SHFL.DOWN P3, R214, R223, R216, R225 ;  /* 0x080000d8dfd67389 */ /* 0x00006400000600e1 */
[----:B01----:R-:W-:Y:S01]  /*3ad0*/  ENDCOLLECTIVE ;  /* 0x000000000000791b */ /* 0x003fe20003800000 */
.L_x_3903:
[----:B------:R-:W-:Y:S01]  /*3ae0*/  FADD.FTZ R62, R27, R62 ;  /* 0x0000003e1b3e7221 */ /* 0x000fe20000010000 */
[----:B------:R-:W-:-:S04]  /*3af0*/  HFMA2.MMA R216, -RZ, RZ, 0, 4.76837158203125e-07 ;  /* 0x00000008ffd87435 */ /* 0x000fc800000001ff */
[----:B------:R-:W-:Y:S02]  /*3b00*/  MOV R223, R62 ;  /* 0x0000003e00df7202 */ /* 0x000fe40000000f00 */
[----:B------:R-:W-:-:S07]  /*3b10*/  MOV R64, R214 ;  /* 0x000000d600407202 */ /* 0x000fce0000000f00 */
[----:B------:R-:W-:Y:S05]  /*3b20*/  WARPSYNC.COLLECTIVE R212, `(.L_x_3904) ;  /* 0x00000000d4087348 */ /* 0x000fea0003c00000 */
[----:B------:R0:W1:Y:S02]  /*3b30*/  SHFL.DOWN P3, R214, R223, R216, R225 ;  /* 0x080000d8dfd67389 */ /* 0x00006400000600e1 */
[----:B01----:R-:W-:Y:S01]  /*3b40*/  ENDCOLLECTIVE ;  /* 0x000000000000791b */ /* 0x003fe20003800000 */
.L_x_3904:
[----:B------:R-:W-:-:S05]  /*3b50*/  FADD.FTZ R64, R55, R64 ;  /* 0x0000004037407221 */ /* 0x000fca0000010000 */
[----:B------:R-:W-:Y:S02]  /*3b60*/  MOV R223, R64 ;  /* 0x0000004000df7202 */ /* 0x000fe40000000f00 */
[----:B------:R-:W-:-:S07]  /*3b70*/  MOV R59, R214 ;  /* 0x000000d6003b7202 */ /* 0x000fce0000000f00 */
[----:B------:R-:W-:Y:S05]  /*3b80*/  WARPSYNC.COLLECTIVE R212, `(.L_x_3905) ;  /* 0x00000000d4087348 */ /* 0x000fea0003c00000 */
[----:B------:R0:W1:Y:S02]  /*3b90*/  SHFL.DOWN P3, R214, R223, R216, R225 ;  /* 0x080000d8dfd67389 */ /* 0x00006400000600e1 */
[----:B01----:R-:W-:Y:S01]  /*3ba0*/  ENDCOLLECTIVE ;  /* 0x000000000000791b */ /* 0x003fe20003800000 */
.L_x_3905:
[----:B------:R-:W-:Y:S01]  /*3bb0*/  FADD.FTZ R59, R62, R59 ;  /* 0x0000003b3e3b7221 */ /* 0x000fe20000010000 */
[----:B------:R-:W-:-:S04]  /*3bc0*/  HFMA2.MMA R216, -RZ, RZ, 0, 2.384185791015625e-07 ;  /* 0x00000004ffd87435 */ /* 0x000fc800000001ff */
[----:B------:R-:W-:Y:S02]  /*3bd0*/  MOV R223, R59 ;  /* 0x0000003b00df7202 */ /* 0x000fe40000000f00 */
[----:B------:R-:W-:-:S07]  /*3be0*/  MOV R61, R214 ;  /* 0x000000d6003d7202 */ /* 0x000fce0000000f00 */
[----:B------:R-:W-:Y:S05]  /*3bf0*/  WARPSYNC.COLLECTIVE R212, `(.L_x_3906) ;  /* 0x00000000d4087348 */ /* 0x000fea0003c00000 */
[----:B------:R0:W1:Y:S02]  /*3c00*/  SHFL.DOWN P3, R214, R223, R216, R225 ;  /* 0x080000d8dfd67389 */ /* 0x00006400000600e1 */
[----:B01----:R-:W-:Y:S01]  /*3c10*/  ENDCOLLECTIVE ;  /* 0x000000000000791b */ /* 0x003fe20003800000 */
.L_x_3906:
[----:B------:R-:W-:-:S05]  /*3c20*/  FADD.FTZ R61, R64, R61 ;  /* 0x0000003d403d7221 */ /* 0x000fca0000010000 */
[----:B------:R-:W-:Y:S02]  /*3c30*/  MOV R223, R61 ;  /* 0x0000003d00df7202 */ /* 0x000fe40000000f00 */
[----:B------:R-:W-:-:S07]  /*3c40*/  MOV R208, R214 ;  /* 0x000000d600d07202 */ /* 0x000fce0000000f00 */
[----:B------:R-:W-:Y:S05]  /*3c50*/  WARPSYNC.COLLECTIVE R212, `(.L_x_3907) ;  /* 0x00000000d4087348 */ /* 0x000fea0003c00000 */
[----:B------:R0:W1:Y:S02]  /*3c60*/  SHFL.DOWN P3, R214, R223, R216, R225 ;  /* 0x080000d8dfd67389 */ /* 0x00006400000600e1 */
[----:B01----:R-:W-:Y:S01]  /*3c70*/  ENDCOLLECTIVE ;  /* 0x000000000000791b */ /* 0x003fe20003800000 */
.L_x_3907:
[----:B------:R-:W-:Y:S01]  /*3c80*/  FADD.FTZ R208, R59, R208 ;  /* 0x000000d03bd07221 */ /* 0x000fe20000010000 */
[----:B------:R-:W-:-:S04]  /*3c90*/  HFMA2.MMA R216, -RZ, RZ, 0, 1.1920928955078125e-07 ;  /* 0x00000002ffd87435 */ /* 0x000fc800000001ff */
[----:B------:R-:W-:Y:S02]  /*3ca0*/  MOV R223, R208 ;  /* 0x000000d000df7202 */ /* 0x000fe40000000f00 */
[----:B------:R-:W-:-:S07]  /*3cb0*/  MOV R210, R214 ;  /* 0x000000d600d27202 */ /* 0x000fce0000000f00 */
[----:B------:R-:W-:Y:S05]  /*3cc0*/  WARPSYNC.COLLECTIVE R212, `(.L_x_3908) ;  /* 0x00000000d4087348 */ /* 0x000fea0003c00000 */
[----:B------:R0:W1:Y:S02]  /*3cd0*/  SHFL.DOWN P3, R214, R223, R216, R225 ;  /* 0x080000d8dfd67389 */ /* 0x00006400000600e1 */
[----:B01----:R-:W-:Y:S01]  /*3ce0*/  ENDCOLLECTIVE ;  /* 0x000000000000791b */ /* 0x003fe20003800000 */
.L_x_3908:
[----:B------:R-:W-:-:S05]  /*3cf0*/  FADD.FTZ R210, R61, R210 ;  /* 0x000000d23dd27221 */ /* 0x000fca0000010000 */
[----:B------:R-:W-:Y:S02]  /*3d00*/  MOV R223, R210 ;  /* 0x000000d200df7202 */ /* 0x000fe40000000f00 */
[----:B------:R-:W-:-:S07]  /*3d10*/  MOV R27, R214 ;  /* 0x000000d6001b7202 */ /* 0x000fce0000000f00 */
[----:B------:R-:W-:Y:S05]  /*3d20*/  WARPSYNC.COLLECTIVE R212, `(.L_x_3909) ;  /* 0x00000000d4087348 */ /* 0x000fea0003c00000 */
[----:B------:R0:W1:Y:S02]  /*3d30*/  SHFL.DOWN P3, R214, R223, R216, R225 ;  /* 0x080000d8dfd67389 */ /* 0x00006400000600e1 */
[----:B01----:R-:W-:Y:S01]  /*3d40*/  ENDCOLLECTIVE ;  /* 0x000000000000791b */ /* 0x003fe20003800000 */
.L_x_3909:
        /* <DEDUP_REMOVED lines=8> */
.L_x_3910:
[----:B------:R-:W-:Y:S01]  /*3dd0*/  FADD.FTZ R65, R210, R55 ;  /* 0x00000037d2417221 */ /* 0x000fe20000010000 */
[----:B------:R-:W-:-:S04]  /*3de0*/  MOV R55, R57 ;  /* 0x0000003900377202 */ /* 0x000fc80000000f00 */
[----:B------:R-:W-:Y:S02]  /*3df0*/  MOV R223, R65 ;  /* 0x0000004100df7202 */ /* 0x000fe40000000f00 */
[----:B------:R-:W-:-:S07]  /*3e00*/  MOV R64, R214 ;  /* 0x000000d600407202 */ /* 0x000fce0000000f00 */
[----:B------:R-:W-:Y:S05]  /*3e10*/  WARPSYNC.COLLECTIVE R212, `(.L_x_3911) ;  /* 0x00000000d4087348 */ /* 0x000fea0003c00000 */
[----:B------:R0:W1:Y:S02]  /*3e20*/  SHFL.DOWN P3, R214, R223, R216, R225 ;  /* 0x080000d8dfd67389 */ /* 0x00006400000600e1 */
[----:B01----:R-:W-:Y:S01]  /*3e30*/  ENDCOLLECTIVE ;  /* 0x000000000000791b */ /* 0x003fe20003800000 */
.L_x_3911:
[----:B------:R-:W-:Y:S01]  /*3e40*/  MOV R62, R214 ;  /* 0x000000d6003e7202 */ /* 0x000fe20000000f00 */
[----:B------:R-:W-:Y:S06]  /*3e50*/  BRA `(.L_x_3912) ;  /* 0xffffffec00547947 */ /* 0x000fec000383ffff */
.L_x_3913:
        /* <DEDUP_REMOVED lines=10> */
.L_x_5559:


//--------------------- .text._ZN10layer_norm22ln_bwd_finalize_kernelINS_22Kernel_traits_finalizeILj4096E6__halfS2_S2_fjLj1024ELj4ENS_18Kernel_traits_baseILj4096ES2_S2_S2_fjLj1024EEEEEEEvNS_9BwdParamsE --------------------------
	.section	.text._ZN10layer_norm22ln_bwd_finalize_kernelINS_22Kernel_traits_finalizeILj4096E6__halfS2_S2_fjLj1024ELj4ENS_18Kernel_traits_baseILj4096ES2_S2_S2_fjLj1024EEEEEEEvNS_9BwdParamsE,"ax",@progbits
	.align	128
        .global         _ZN10layer_norm22ln_bwd_finalize_kernelINS_22Kernel_traits_finalizeILj4096E6__halfS2_S2_fjLj1024ELj4ENS_18Kernel_traits_baseILj4096ES2_S2_S2_fjLj1024EEEEEEEvNS_9BwdParamsE
        .type           _ZN10layer_norm22ln_bwd_finalize_kernelINS_22Kernel_traits_finalizeILj4096E6__halfS2_S2_fjLj1024ELj4ENS_18Kernel_traits_baseILj4096ES2_S2_S2_fjLj1024EEEEEEEvNS_9BwdParamsE,@function
        .size           _ZN10layer_norm22ln_bwd_finalize_kernelINS_22Kernel_traits_finalizeILj4096E6__halfS2_S2_fjLj1024ELj4ENS_18Kernel_traits_baseILj4096ES2_S2_S2_fjLj1024EEEEEEEvNS_9BwdParamsE,(.L_x_5560 - _ZN10layer_norm22ln_bwd_finalize_kernelINS_22Kernel_traits_finalizeILj4096E6__halfS2_S2_fjLj1024ELj4ENS_18Kernel_traits_baseILj4096ES2_S2_S2_fjLj1024EEEEEEEvNS_9BwdParamsE)
        .other          _ZN10layer_norm22ln_bwd_finalize_kernelINS_22Kernel_traits_finalizeILj4096E6__halfS2_S2_fjLj1024ELj4ENS_18Kernel_traits_baseILj4096ES2_S2_S2_fjLj1024EEEEEEEvNS_9BwdParamsE,@"STO_CUDA_ENTRY STV_DEFAULT"
_ZN10layer_norm22ln_bwd_finalize_kernelINS_22Kernel_traits_finalizeILj4096E6__halfS2_S2_fjLj1024ELj4ENS_18Kernel_traits_baseILj4096ES2_S2_S2_fjLj1024EEEEEEEvNS_9BwdParamsE:
.text._ZN10layer_norm22ln_bwd_finalize_kernelINS_22Kernel_traits_finalizeILj4096E6__halfS2_S2_fjLj1024ELj4ENS_18Kernel_traits_baseILj4096ES2_S2_S2_fjLj1024EEEEEEEvNS_9BwdParamsE:
        /* <DEDUP_REMOVED lines=25> */
.L_x_3925:
        /* <DEDUP_REMOVED lines=28> */
.L_x_3918:
        /* <DEDUP_REMOVED lines=33> */
.L_x_3917:
[----:B------:R-:W-:Y:S05]  /*0560*/  BSYNC B1 ;  /* 0x0000000000017941 */ /* 0x000fea0003800000 */
.L_x_3916:
        /* <DEDUP_REMOVED lines=23> */
.L_x_3920:
[----:B------:R-:W-:Y:S05]  /*06e0*/  BSYNC B1 ;  /* 0x0000000000017941 */ /* 0x000fea0003800000 */
.L_x_3919:
        /* <DEDUP_REMOVED lines=11> */
.L_x_3915:
[----:B------:R-:W-:Y:S05]  /*07a0*/  BSYNC B0 ;  /* 0x0000000000007941 */ /* 0x000fea0003800000 */
.L_x_3914:
        /* <DEDUP_REMOVED lines=29> */
.L_x_3936:
[----:B------:R-:W-:Y:S01]  /*0980*/  @!P1 SHF.R.U32.HI R12, RZ, 0x3, R0 ;  /* 0x00000003ff0c9819 */ /* 0x000fe20000011600 */
[----:B---3--:R-:W-:Y:S01]  /*0990*/  FADD.FTZ R14, R9, R14 ;  /* 0x0000000e090e7221 */ /* 0x008fe20000010000 */
[----:B--2---:R-:W-:Y:S02]  /*09a0*/  FADD.FTZ R11, R10, R11 ;  /* 0x0000000b0a0b7221 */ /* 0x004fe40000010000 */
[----:B------:R-:W-:-:S05]  /*09b0*/  @!P1 LOP3.LUT R12, R12, 0x1ffffffc, RZ, 0xc0, !PT ;  /* 0x1ffffffc0c0c9812 */ /* 0x000fca00078ec0ff */
[----:B------:R2:W-:Y:S04]  /*09c0*/  @!P1 STS [R12+UR4+0x2000], R14 ;  /* 0x0020000e0c009988 */ /* 0x0005e80008000804 */
[----:B------:R2:W-:Y:S02]  /*09d0*/  @!P1 STS [R12+UR4+0x2080], R11 ;  /* 0x0020800b0c009988 */ /* 0x0005e40008000804 */
.L_x_3921:
        /* <DEDUP_REMOVED lines=14> */
.L_x_3924:
[----:B------:R-:W-:Y:S05]  /*0ac0*/  BSYNC B0 ;  /* 0x0000000000007941 */ /* 0x000fea0003800000 */
.L_x_3923:
[C---:B------:R-:W-:Y:S02]  /*0ad0*/  ISETP.GT.U32.AND P1, PT, R3.reuse, -0x1001, PT ;  /* 0xffffefff0300780c */ /* 0x040fe40003f24070 */
[----:B------:R-:W-:Y:S02]  /*0ae0*/  IADD3 R3, R3, 0x1000, RZ ;  /* 0x0000100003037810 */ /* 0x000fe40007ffe0ff */
[----:B------:R-:W-:-:S09]  /*0af0*/  IADD3 R5, R5, 0x800, RZ ;  /* 0x0000080005057810 */ /* 0x000fd20007ffe0ff */
[----:B------:R-:W-:Y:S05]  /*0b00*/  @P1 BRA `(.L_x_3925) ;  /* 0xfffffff400a01947 */ /* 0x000fea000383ffff */
[----:B------:R-:W-:Y:S05]  /*0b10*/  EXIT ;  /* 0x000000000000794d */ /* 0x000fea0003800000 */
.L_x_3922:
[----:B------:R-:W-:Y:S01]  /*0b20*/  HFMA2.MMA R19, -RZ, RZ, 0, 5.9604644775390625e-08 ;  /* 0x00000001ff137435 */ /* 0x000fe200000001ff */
[----:B---3--:R-:W-:Y:S01]  /*0b30*/  IMAD.MOV.U32 R20, RZ, RZ, R10 ;  /* 0x000000ffff147224 */ /* 0x008fe200078e000a */
[----:B------:R-:W-:Y:S01]  /*0b40*/  MOV R22, 0x1f ;  /* 0x0000001f00167802 */ /* 0x000fe20000000f00 */
[----:B------:R-:W-:-:S08]  /*0b50*/  IMAD.MOV.U32 R17, RZ, RZ, -0x1 ;  /* 0xffffffffff117424 */ /* 0x000fd000078e00ff */
[----:B012---:R-:W-:Y:S05]  /*0b60*/  WARPSYNC.COLLECTIVE R17, `(.L_x_3926) ;  /* 0x0000000011087348 */ /* 0x007fea0003c00000 */
[----:B------:R3:W4:Y:S02]  /*0b70*/  SHFL.BFLY P2, R18, R20, R19, R22 ;  /* 0x0c00001314127389 */ /* 0x0007240000040016 */
[----:B01234-:R-:W-:Y:S01]  /*0b80*/  ENDCOLLECTIVE ;  /* 0x000000000000791b */ /* 0x01ffe20003800000 */
.L_x_3926:
[----:B------:R-:W-:Y:S01]  /*0b90*/  IMAD.MOV.U32 R19, RZ, RZ, 0x2 ;  /* 0x00000002ff137424 */ /* 0x000fe200078e00ff */
[----:B------:R-:W-:-:S05]  /*0ba0*/  MOV R11, R18 ;  /* 0x00000012000b7202 */ /* 0x000fca0000000f00 */
[----:B------:R-:W-:-:S05]  /*0bb0*/  FADD.FTZ R11, R10, R11 ;  /* 0x0000000b0a0b7221 */ /* 0x000fca0000010000 */
[----:B------:R-:W-:-:S07]  /*0bc0*/  MOV R20, R11 ;  /* 0x0000000b00147202 */ /* 0x000fce0000000f00 */
[----:B------:R-:W-:Y:S05]  /*0bd0*/  WARPSYNC.COLLECTIVE R17, `(.L_x_3927) ;  /* 0x0000000011087348 */ /* 0x000fea0003c00000 */
[----:B------:R0:W1:Y:S02]  /*0be0*/  SHFL.BFLY P2, R18, R20, R19, R22 ;  /* 0x0c00001314127389 */ /* 0x0000640000040016 */
[----:B01----:R-:W-:Y:S01]  /*0bf0*/  ENDCOLLECTIVE ;  /* 0x000000000000791b */ /* 0x003fe20003800000 */
.L_x_3927:
[----:B------:R-:W-:Y:S01]  /*0c00*/  IMAD.MOV.U32 R19, RZ, RZ, 0x4 ;  /* 0x00000004ff137424 */ /* 0x000fe200078e00ff */
[----:B------:R-:W-:-:S05]  /*0c10*/  MOV R12, R18 ;  /* 0x00000012000c7202 */ /* 0x000fca0000000f00 */
[----:B------:R-:W-:-:S05]  /*0c20*/  FADD.FTZ R12, R11, R12 ;  /* 0x0000000c0b0c7221 */ /* 0x000fca0000010000 */
[----:B------:R-:W-:-:S07]  /*0c30*/  MOV R20, R12 ;  /* 0x0000000c00147202 */ /* 0x000fce0000000f00 */
[----:B------:R-:W-:Y:S05]  /*0c40*/  WARPSYNC.COLLECTIVE R17, `(.L_x_3928) ;  /* 0x0000000011087348 */ /* 0x000fea0003c00000 */
[----:B------:R0:W1:Y:S02]  /*0c50*/  SHFL.BFLY P2, R18, R20, R19, R22 ;  /* 0x0c00001314127389 */ /* 0x0000640000040016 */
[----:B01----:R-:W-:Y:S01]  /*0c60*/  ENDCOLLECTIVE ;  /* 0x000000000000791b */ /* 0x003fe20003800000 */
.L_x_3928:
[----:B------:R-:W-:Y:S01]  /*0c70*/  IMAD.MOV.U32 R19, RZ, RZ, 0x8 ;  /* 0x00000008ff137424 */ /* 0x000fe200078e00ff */
[----:B------:R-:W-:-:S05]  /*0c80*/  MOV R13, R18 ;  /* 0x00000012000d7202 */ /* 0x000fca0000000f00 */
[----:B------:R-:W-:-:S05]  /*0c90*/  FADD.FTZ R13, R12, R13 ;  /* 0x0000000d0c0d7221 */ /* 0x000fca0000010000 */
[----:B------:R-:W-:-:S07]  /*0ca0*/  MOV R20, R13 ;  /* 0x0000000d00147202 */ /* 0x000fce0000000f00 */
[----:B------:R-:W-:Y:S05]  /*0cb0*/  WARPSYNC.COLLECTIVE R17, `(.L_x_3929) ;  /* 0x0000000011087348 */ /* 0x000fea0003c00000 */
[----:B------:R0:W1:Y:S02]  /*0cc0*/  SHFL.BFLY P2, R18, R20, R19, R22 ;  /* 0x0c00001314127389 */ /* 0x0000640000040016 */
[----:B01----:R-:W-:Y:S01]  /*0cd0*/  ENDCOLLECTIVE ;  /* 0x000000000000791b */ /* 0x003fe20003800000 */
.L_x_3929:
[----:B------:R-:W-:Y:S01]  /*0ce0*/  IMAD.MOV.U32 R19, RZ, RZ, 0x10 ;  /* 0x00000010ff137424 */ /* 0x000fe200078e00ff */
[----:B------:R-:W-:-:S05]  /*0cf0*/  MOV R10, R18 ;  /* 0x00000012000a7202 */ /* 0x000fca0000000f00 */
[----:B------:R-:W-:-:S05]  /*0d00*/  FADD.FTZ R10, R13, R10 ;  /* 0x0000000a0d0a7221 */ /* 0x000fca0000010000 */
[----:B------:R-:W-:-:S07]  /*0d10*/  MOV R20, R10 ;  /* 0x0000000a00147202 */ /* 0x000fce0000000f00 */
[----:B------:R-:W-:Y:S05]  /*0d20*/  WARPSYNC.COLLECTIVE R17, `(.L_x_3930) ;  /* 0x0000000011087348 */ /* 0x000fea0003c00000 */
[----:B------:R0:W1:Y:S02]  /*0d30*/  SHFL.BFLY P2, R18, R20, R19, R22 ;  /* 0x0c00001314127389 */ /* 0x0000640000040016 */
[----:B01----:R-:W-:Y:S01]  /*0d40*/  ENDCOLLECTIVE ;  /* 0x000000000000791b */ /* 0x003fe20003800000 */
.L_x_3930:
[----:B------:R-:W-:Y:S01]  /*0d50*/  MOV R20, R9 ;  /* 0x0000000900147202 */ /* 0x000fe20000000f00 */
[----:B------:R-:W-:Y:S01]  /*0d60*/  IMAD.MOV.U32 R19, RZ, RZ, 0x1 ;  /* 0x00000001ff137424 */ /* 0x000fe200078e00ff */
[----:B------:R-:W-:-:S07]  /*0d70*/  MOV R11, R18 ;  /* 0x00000012000b7202 */ /* 0x000fce0000000f00 */
[----:B------:R-:W-:Y:S05]  /*0d80*/  WARPSYNC.COLLECTIVE R17, `(.L_x_3931) ;  /* 0x0000000011087348 */ /* 0x000fea0003c00000 */
[----:B------:R0:W1:Y:S02]  /*0d90*/  SHFL.BFLY P2, R18, R20, R19, R22 ;  /* 0x0c00001314127389 */ /* 0x0000640000040016 */
[----:B01----:R-:W-:Y:S01]  /*0da0*/  ENDCOLLECTIVE ;  /* 0x000000000000791b */ /* 0x003fe20003800000 */
.L_x_3931:
[----:B------:R-:W-:Y:S01]  /*0db0*/  IMAD.MOV.U32 R19, RZ, RZ, 0x2 ;  /* 0x00000002ff137424 */ /* 0x000fe200078e00ff */
[----:B------:R-:W-:-:S05]  /*0dc0*/  MOV R12, R18 ;  /* 0x00000012000c7202 */ /* 0x000fca0000000f00 */
[----:B------:R-:W-:-:S05]  /*0dd0*/  FADD.FTZ R14, R9, R12 ;  /* 0x0000000c090e7221 */ /* 0x000fca0000010000 */
[----:B------:R-:W-:-:S07]  /*0de0*/  MOV R20, R14 ;  /* 0x0000000e00147202 */ /* 0x000fce0000000f00 */
[----:B------:R-:W-:Y:S05]  /*0df0*/  WARPSYNC.COLLECTIVE R17, `(.L_x_3932) ;  /* 0x0000000011087348 */ /* 0x000fea0003c00000 */
[----:B------:R0:W1:Y:S02]  /*0e00*/  SHFL.BFLY P2, R18, R20, R19, R22 ;  /* 0x0c00001314127389 */ /* 0x0000640000040016 */
[----:B01----:R-:W-:Y:S01]  /*0e10*/  ENDCOLLECTIVE ;  /* 0x000000000000791b */ /* 0x003fe20003800000 */
.L_x_3932:
[----:B------:R-:W-:Y:S01]  /*0e20*/  IMAD.MOV.U32 R19, RZ, RZ, 0x4 ;  /* 0x00000004ff137424 */ /* 0x000fe200078e00ff */
[----:B------:R-:W-:-:S05]  /*0e30*/  MOV R13, R18 ;  /* 0x00000012000d7202 */ /* 0x000fca0000000f00 */
[----:B------:R-:W-:-:S05]  /*0e40*/  FADD.FTZ R15, R14, R13 ;  /* 0x0000000d0e0f7221 */ /* 0x000fca0000010000 */
[----:B------:R-:W-:-:S07]  /*0e50*/  MOV R20, R15 ;  /* 0x0000000f00147202 */ /* 0x000fce0000000f00 */
[----:B------:R-:W-:Y:S05]  /*0e60*/  WARPSYNC.COLLECTIVE R17, `(.L_x_3933) ;  /* 0x0000000011087348 */ /* 0x000fea0003c00000 */
[----:B------:R0:W1:Y:S02]  /*0e70*/  SHFL.BFLY P2, R18, R20, R19, R22 ;  /* 0x0c00001314127389 */ /* 0x0000640000040016 */
[----:B01----:R-:W-:Y:S01]  /*0e80*/  ENDCOLLECTIVE ;  /* 0x000000000000791b */ /* 0x003fe20003800000 */
.L_x_3933:
[----:B------:R-:W-:Y:S01]  /*0e90*/  HFMA2.MMA R19, -RZ, RZ, 0, 4.76837158203125e-07 ;  /* 0x00000008ff137435 */ /* 0x000fe200000001ff */
[----:B------:R-:W-:-:S05]  /*0ea0*/  MOV R16, R18 ;  /* 0x0000001200107202 */ /* 0x000fca0000000f00 */
[----:B------:R-:W-:-:S05]  /*0eb0*/  FADD.FTZ R16, R15, R16 ;  /* 0x000000100f107221 */ /* 0x000fca0000010000 */
[----:B------:R-:W-:-:S07]  /*0ec0*/  MOV R20, R16 ;  /* 0x0000001000147202 */ /* 0x000fce0000000f00 */
[----:B------:R-:W-:Y:S05]  /*0ed0*/  WARPSYNC.COLLECTIVE R17, `(.L_x_3934) ;  /* 0x0000000011087348 */ /* 0x000fea0003c00000 */
[----:B------:R0:W1:Y:S02]  /*0ee0*/  SHFL.BFLY P2, R18, R20, R19, R22 ;  /* 0x0c00001314127389 */ /* 0x0000640000040016 */
[----:B01----:R-:W-:Y:S01]  /*0ef0*/  ENDCOLLECTIVE ;  /* 0x000000000000791b */ /* 0x003fe20003800000 */
.L_x_3934:
[----:B------:R-:W-:Y:S01]  /*0f00*/  HFMA2.MMA R19, -RZ, RZ, 0, 9.5367431640625e-07 ;  /* 0x00000010ff137435 */ /* 0x000fe200000001ff */
[----:B------:R-:W-:-:S04]  /*0f10*/  IMAD.MOV.U32 R9, RZ, RZ, R18 ;  /* 0x000000ffff097224 */ /* 0x000fc800078e0012 */
[----:B------:R-:W-:-:S05]  /*0f20*/  FADD.FTZ R9, R16, R9 ;  /* 0x0000000910097221 */ /* 0x000fca0000010000 */
[----:B------:R-:W-:-:S07]  /*0f30*/  MOV R20, R9 ;  /* 0x0000000900147202 */ /* 0x000fce0000000f00 */
[----:B------:R-:W-:Y:S05]  /*0f40*/  WARPSYNC.COLLECTIVE R17, `(.L_x_3935) ;  /* 0x0000000011087348 */ /* 0x000fea0003c00000 */
[----:B------:R0:W1:Y:S02]  /*0f50*/  SHFL.BFLY P2, R18, R20, R19, R22 ;  /* 0x0c00001314127389 */ /* 0x0000640000040016 */
[----:B01----:R-:W-:Y:S01]  /*0f60*/  ENDCOLLECTIVE ;  /* 0x000000000000791b */ /* 0x003fe20003800000 */
.L_x_3935:
[----:B------:R-:W-:Y:S01]  /*0f70*/  MOV R14, R18 ;  /* 0x00000012000e7202 */ /* 0x000fe20000000f00 */
[----:B------:R-:W-:Y:S06]  /*0f80*/  BRA `(.L_x_3936) ;  /* 0xfffffff8007c7947 */ /* 0x000fec000383ffff */
.L_x_3937:
        /* <DEDUP_REMOVED lines=15> */
.L_x_5560:


//--------------------- .text._ZN10layer_norm13ln_bwd_kernelINS_13Kernel_traitsI6__halfS2_S2_fjLj4096ELj1ELj1ELj4ELj16ENS_18Kernel_traits_baseILj4096ES2_S2_S2_fjLj128EEEEEEEvNS_9BwdParamsE --------------------------
	.section	.text._ZN10layer_norm13ln_bwd_kernelINS_13Kernel_traitsI6__halfS2_S2_fjLj4096ELj1ELj1ELj4ELj16ENS_18Kernel_traits_baseILj4096ES2_S2_S2_fjLj128EEEEEEEvNS_9BwdParamsE,"ax",@progbits
	.align	128
        .global         _ZN10layer_norm13ln_bwd_kernelINS_13Kernel_traitsI6__halfS2_S2_fjLj4096ELj1ELj1ELj4ELj16ENS_18Kernel_traits_baseILj4096ES2_S2_S2_fjLj128EEEEEEEvNS_9BwdParamsE
        .type           _ZN10layer_norm13ln_bwd_kernelINS_13Kernel_traitsI6__halfS2_S2_fjLj4096ELj1ELj1ELj4ELj16ENS_18Kernel_traits_baseILj4096ES2_S2_S2_fjLj128EEEEEEEvNS_9BwdParamsE,@function
        .size           _ZN10layer_norm13ln_bwd_kernelINS_13Kernel_traitsI6__halfS2_S2_fjLj4096ELj1ELj1ELj4ELj16ENS_18Kernel_traits_baseILj4096ES2_S2_S2_fjLj128EEEEEEEvNS_9BwdParamsE,(.L_x_5561 - _ZN10layer_norm13ln_bwd_kernelINS_13Kernel_traitsI6__halfS2_S2_fjLj4096ELj1ELj1ELj4ELj16ENS_18Kernel_traits_baseILj4096ES2_S2_S2_fjLj128EEEEEEEvNS_9BwdParamsE)
        .other          _ZN10layer_norm13ln_bwd_kernelINS_13Kernel_traitsI6__halfS2_S2_fjLj4096ELj1ELj1ELj4ELj16ENS_18Kernel_traits_baseILj4096ES2_S2_S2_fjLj128EEEEEEEvNS_9BwdParamsE,@"STO_CUDA_ENTRY STV_DEFAULT"
_ZN10layer_norm13ln_bwd_kernelINS_13Kernel_traitsI6__halfS2_S2_fjLj4096ELj1ELj1ELj4ELj16ENS_18Kernel_traits_baseILj4096ES2_S2_S2_fjLj128EEEEEEEvNS_9BwdParamsE:
.text._ZN10layer_norm13ln_bwd_kernelINS_13Kernel_traitsI6__halfS2_S2_fjLj4096ELj1ELj1ELj4ELj16ENS_18Kernel_traits_baseILj4096ES2_S2_S2_fjLj128EEEEEEEvNS_9BwdParamsE:
        /* <DEDUP_REMOVED lines=62> */
[----:B------:R-:W-:Y:S01]  /*03e0*/  HFMA2.MMA R0, -RZ, RZ, 0, 5.9604644775390625e-08 ;  /* 0x00000001ff007435 */ /* 0x000fe200000001ff */
[--C-:B-----5:R-:W-:Y:S01]  /*03f0*/  HADD2.F32 R148, -RZ, R48.reuse.H0_H0 ;  /* 0x20000030ff947230 */ /* 0x120fe20000004100 */
[----:B------:R-:W-:Y:S01]  /*0400*/  HFMA2.MMA R115, -RZ, RZ, 0, 0 ;  /* 0x00000000ff737435 */ /* 0x000fe200000001ff */
        /* <DEDUP_REMOVED lines=19> */
[----:B-1----:R-:W-:Y:S01]  /*0540*/  ULEA UR4, UR5, UR4, 0x18 ;  /* 0x0000000405047291 */ /* 0x002fe2000f8ec03f */
        /* <DEDUP_REMOVED lines=44> */
[----:B0-----:R-:W-:-:S07]  /*0810*/  MOV R114, UR4 ;  /* 0x0000000400727c02 */ /* 0x001fce0008000f00 */
.L_x_3940:
        /* <DEDUP_REMOVED lines=17> */
[----:B------:R-:W-:Y:S02]  /*0930*/  IADD3 R157, R163, 0x180, RZ ;  /* 0x00000180a39d7810 */ /* 0x000fe40007ffe0ff */
[----:B------:R-:W-:Y:S01]  /*0940*/  @P0 MOV R150, RZ ;  /* 0x000000ff00960202 */ /* 0x000fe20000000f00 */
[----:B------:R-:W2:Y:S02]  /*0950*/  LDC.64 R2, c[0x0][0x268] ;  /* 0x00009a00ff027b82 */ /* 0x000ea40000000a00 */
[----:B0-----:R-:W-:-:S06]  /*0960*/  @P0 IMAD.WIDE.U32 R24, R157, 0x10, R24 ;  /* 0x000000109d180825 */ /* 0x001fcc00078e0018 */
[----:B------:R-:W5:Y:S01]  /*0970*/  @P0 LDG.E.128 R24, desc[UR6][R24.64] ;  /* 0x0000000618180981 */ /* 0x000f62000c1e1d00 */
[----:B----4-:R-:W-:Y:S01]  /*0980*/  @!P0 IMAD.WIDE.U32 R28, R163, 0x10, R28 ;  /* 0x00000010a31c8825 */ /* 0x010fe200078e001c */
[----:B------:R-:W-:Y:S01]  /*0990*/  LOP3.LUT R151, R70, 0x7f, RZ, 0xc0, !PT ;  /* 0x0000007f46977812 */ /* 0x000fe200078ec0ff */
[----:B------:R-:W0:Y:S02]  /*09a0*/  @!P0 LDC.64 R44, c[0x0][0x220] ;  /* 0x00008800ff2c8b82 */ /* 0x000e240000000a00 */
[----:B-1----:R-:W-:-:S04]  /*09b0*/  @!P0 IMAD.WIDE R30, R116, 0x4, R30 ;  /* 0x00000004741e8825 */ /* 0x002fc800078e021e */
[C---:B--2---:R-:W-:Y:S01]  /*09c0*/  IMAD.WIDE R32, R116.reuse, 0x4, R32 ;  /* 0x0000000474207825 */ /* 0x044fe200078e0220 */
[----:B------:R-:W2:Y:S04]  /*09d0*/  @!P0 LDG.E R150, desc[UR6][R30.64] ;  /* 0x000000061e968981 */ /* 0x000ea8000c1e1900 */
[----:B------:R1:W4:Y:S01]  /*09e0*/  LDG.E R149, desc[UR6][R32.64] ;  /* 0x0000000620957981 */ /* 0x000322000c1e1900 */
[----:B------:R-:W-:-:S04]  /*09f0*/  SHF.L.U32 R34, R116, 0x9, RZ ;  /* 0x0000000974227819 */ /* 0x000fc800000006ff */
[----:B------:R-:W-:-:S05]  /*0a00*/  LOP3.LUT R151, R34, 0xfffffe00, R151, 0xe2, !PT ;  /* 0xfffffe0022977812 */ /* 0x000fca00078ee297 */
[----:B------:R-:W-:Y:S01]  /*0a10*/  IMAD.WIDE.U32 R36, R151, 0x10, R2 ;  /* 0x0000001097247825 */ /* 0x000fe200078e0002 */
[----:B-1----:R-:W1:Y:S05]  /*0a20*/  @!P0 LDC.64 R32, c[0x0][0x220] ;  /* 0x00008800ff208b82 */ /* 0x002e6a0000000a00 */
[----:B------:R-:W5:Y:S01]  /*0a30*/  LDG.E.128 R36, desc[UR6][R36.64] ;  /* 0x0000000624247981 */ /* 0x000f62000c1e1d00 */
[----:B-1----:R-:W-:Y:S01]  /*0a40*/  @!P0 IMAD.WIDE.U32 R152, R153, 0x10, R32 ;  /* 0x0000001099988825 */ /* 0x002fe200078e0020 */
[----:B------:R-:W-:Y:S02]  /*0a50*/  LOP3.LUT R33, R163, 0x100, RZ, 0xfc, !PT ;  /* 0x00000100a3217812 */ /* 0x000fe400078efcff */
[----:B------:R1:W3:Y:S02]  /*0a60*/  @!P0 LDG.E.128 R40, desc[UR6][R28.64] ;  /* 0x000000061c288981 */ /* 0x0002e4000c1e1d00 */
[----:B-1----:R-:W1:Y:S02]  /*0a70*/  @!P0 LDC.64 R28, c[0x0][0x220] ;  /* 0x00008800ff1c8b82 */ /* 0x002e640000000a00 */
[----:B------:R0:W5:Y:S01]  /*0a80*/  @!P0 LDG.E.128 R20, desc[UR6][R152.64] ;  /* 0x0000000698148981 */ /* 0x000162000c1e1d00 */
[----:B-1----:R-:W-:-:S05]  /*0a90*/  @!P0 IMAD.WIDE.U32 R154, R155, 0x10, R28 ;  /* 0x000000109b9a8825 */ /* 0x002fca00078e001c */
[----:B------:R1:W5:Y:S01]  /*0aa0*/  @!P0 LDG.E.128 R16, desc[UR6][R154.64] ;  /* 0x000000069a108981 */ /* 0x000362000c1e1d00 */
[----:B------:R-:W-:-:S05]  /*0ab0*/  LOP3.LUT R29, R163, 0x80, RZ, 0xfc, !PT ;  /* 0x00000080a31d7812 */ /* 0x000fca00078efcff */
[----:B------:R-:W-:-:S06]  /*0ac0*/  IMAD.WIDE.U32 R28, R29, 0x10, R2 ;  /* 0x000000101d1c7825 */ /* 0x000fcc00078e0002 */
[----:B------:R-:W5:Y:S01]  /*0ad0*/  LDG.E.128 R28, desc[UR6][R28.64] ;  /* 0x000000061c1c7981 */ /* 0x000f62000c1e1d00 */
[----:B------:R-:W-:-:S06]  /*0ae0*/  IMAD.WIDE.U32 R32, R33, 0x10, R2 ;  /* 0x0000001021207825 */ /* 0x000fcc00078e0002 */
[----:B------:R-:W5:Y:S01]  /*0af0*/  LDG.E.128 R32, desc[UR6][R32.64] ;  /* 0x0000000620207981 */ /* 0x000f62000c1e1d00 */
[----:B0-----:R-:W-:-:S05]  /*0b00*/  @!P0 IMAD.WIDE.U32 R44, R157, 0x10, R44 ;  /* 0x000000109d2c8825 */ /* 0x001fca00078e002c */
[----:B------:R4:W5:Y:S01]  /*0b10*/  @!P0 LDG.E.128 R24, desc[UR6][R44.64] ;  /* 0x000000062c188981 */ /* 0x000962000c1e1d00 */
[----:B------:R-:W-:-:S04]  /*0b20*/  HADD2.F32 R156, -RZ, R84.H1_H1 ;  /* 0x30000054ff9c7230 */ /* 0x000fc80000004100 */
[----:B------:R-:W0:Y:S01]  /*0b30*/  @P0 MUFU.RCP R162, R156 ;  /* 0x0000009c00a20308 */ /* 0x000e220000001000 */
[----:B------:R-:W-:Y:S02]  /*0b40*/  HADD2.F32 R152, -RZ, R85.H0_H0 ;  /* 0x20000055ff987230 */ /* 0x000fe40000004100 */
[----:B-1----:R-:W-:Y:S02]  /*0b50*/  HADD2.F32 R154, -RZ, R84.H0_H0 ;  /* 0x20000054ff9a7230 */ /* 0x002fe40000004100 */
[----:B------:R-:W-:Y:S02]  /*0b60*/  HADD2.F32 R170, -RZ, R87.H1_H1 ;  /* 0x30000057ffaa7230 */ /* 0x000fe40000004100 */
[----:B------:R-:W-:Y:S01]  /*0b70*/  HADD2.F32 R160, -RZ, R86.H0_H0 ;  /* 0x20000056ffa07230 */ /* 0x000fe20000004100 */
[----:B------:R-:W1:Y:S01]  /*0b80*/  @P0 MUFU.RCP R164, R152 ;  /* 0x0000009800a40308 */ /* 0x000e620000001000 */
[----:B------:R-:W-:-:S07]  /*0b90*/  HADD2.F32 R158, -RZ, R85.H1_H1 ;  /* 0x30000055ff9e7230 */ /* 0x000fce0000004100 */
[----:B------:R-:W1:Y:S01]  /*0ba0*/  @P0 MUFU.RCP R155, R154 ;  /* 0x0000009a009b0308 */ /* 0x000e620000001000 */
[----:B------:R-:W-:-:S07]  /*0bb0*/  HADD2.F32 R168, -RZ, R87.H0_H0 ;  /* 0x20000057ffa87230 */ /* 0x000fce0000004100 */
[----:B------:R-:W1:Y:S01]  /*0bc0*/  @P0 MUFU.RCP R165, R170 ;  /* 0x000000aa00a50308 */ /* 0x000e620000001000 */
[----:B------:R-:W-:-:S07]  /*0bd0*/  HADD2.F32 R166, -RZ, R86.H1_H1 ;  /* 0x30000056ffa67230 */ /* 0x000fce0000004100 */
[----:B------:R-:W1:Y:S08]  /*0be0*/  @P0 MUFU.RCP R174, R160 ;  /* 0x000000a000ae0308 */ /* 0x000e700000001000 */
[----:B------:R-:W1:Y:S01]  /*0bf0*/  @P0 MUFU.RCP R172, R158 ;  /* 0x0000009e00ac0308 */ /* 0x000e620000001000 */
[----:B------:R-:W-:-:S07]  /*0c00*/  LOP3.LUT P1, RZ, R0, 0xff, RZ, 0xc0, !PT ;  /* 0x000000ff00ff7812 */ /* 0x000fce000782c0ff */
[----:B------:R-:W5:Y:S08]  /*0c10*/  @P0 MUFU.RCP R178, R168 ;  /* 0x000000a800b20308 */ /* 0x000f700000001000 */
[----:B------:R-:W5:Y:S01]  /*0c20*/  @P0 MUFU.RCP R176, R166 ;  /* 0x000000a600b00308 */ /* 0x000f620000001000 */
[----:B------:R-:W-:Y:S02]  /*0c30*/  HADD2.F32 R180, -RZ, R15.H0_H0 ;  /* 0x2000000fffb47230 */ /* 0x000fe40000004100 */
[----:B---3--:R-:W-:-:S02]  /*0c40*/  HADD2.F32 R167, -RZ, R40.H0_H0 ;  /* 0x20000028ffa77230 */ /* 0x008fc40000004100 */
[----:B------:R-:W-:Y:S02]  /*0c50*/  HADD2.F32 R40, -RZ, R40.H1_H1 ;  /* 0x30000028ff287230 */ /* 0x000fe40000004100 */
[--C-:B------:R-:W-:Y:S02]  /*0c60*/  HADD2.F32 R169, -RZ, R41.reuse.H0_H0 ;  /* 0x20000029ffa97230 */ /* 0x100fe40000004100 */
[----:B------:R-:W-:Y:S01]  /*0c70*/  HADD2.F32 R171, -RZ, R41.H1_H1 ;  /* 0x30000029ffab7230 */ /* 0x000fe20000004100 */
[----:B------:R-:W-:Y:S01]  /*0c80*/  LOP3.LUT R41, R163, 0x180, RZ, 0xfc, !PT ;  /* 0x00000180a3297812 */ /* 0x000fe200078efcff */
[--C-:B------:R-:W-:Y:S02]  /*0c90*/  HADD2.F32 R173, -RZ, R42.reuse.H0_H0 ;  /* 0x2000002affad7230 */ /* 0x100fe40000004100 */
[----:B------:R-:W-:Y:S01]  /*0ca0*/  @P0 FADD.FTZ R45, -R147, R40 ;  /* 0x00000028932d0221 */ /* 0x000fe20000010100 */
[----:B------:R-:W-:Y:S02]  /*0cb0*/  HADD2.F32 R175, -RZ, R42.H1_H1 ;  /* 0x3000002affaf7230 */ /* 0x000fe40000004100 */
[----:B--2---:R-:W-:Y:S01]  /*0cc0*/  @!P0 FADD.FTZ R42, R40, -R150 ;  /* 0x80000096282a8221 */ /* 0x004fe20000010000 */
[----:B------:R-:W-:-:S04]  /*0cd0*/  IMAD.WIDE.U32 R40, R41, 0x10, R2 ;  /* 0x0000001029287825 */ /* 0x000fc800078e0002 */
[----:B0-----:R-:W-:Y:S01]  /*0ce0*/  @P0 FMUL.FTZ R45, R45, R162 ;  /* 0x000000a22d2d0220 */ /* 0x001fe20000410000 */
[----:B----4-:R-:W-:Y:S01]  /*0cf0*/  @!P0 FMUL.FTZ R45, R149, R42 ;  /* 0x0000002a952d8220 */ /* 0x010fe20000410000 */
[--C-:B------:R-:W-:Y:S02]  /*0d00*/  HADD2.F32 R177, -RZ, R43.reuse.H0_H0 ;  /* 0x2000002bffb17230 */ /* 0x100fe40000004100 */
[----:B------:R-:W-:Y:S02]  /*0d10*/  HADD2.F32 R179, -RZ, R43.H1_H1 ;  /* 0x3000002bffb37230 */ /* 0x000fe40000004100 */
[----:B------:R-:W2:Y:S01]  /*0d20*/  LDG.E.128 R40, desc[UR6][R40.64] ;  /* 0x0000000628287981 */ /* 0x000ea2000c1e1d00 */
[----:B------:R-:W-:Y:S01]  /*0d30*/  @P0 FADD.FTZ R153, -R146, R169 ;  /* 0x000000a992990221 */ /* 0x000fe20000010100 */
[----:B------:R-:W-:Y:S01]  /*0d40*/  @P0 FADD.FTZ R44, -R148, R167 ;  /* 0x000000a7942c0221 */ /* 0x000fe20000010100 */
[----:B------:R-:W-:Y:S01]  /*0d50*/  @P0 FADD.FTZ R0, -R141, R179 ;  /* 0x000000b38d000221 */ /* 0x000fe20000010100 */
[----:B------:R-:W-:Y:S01]  /*0d60*/  @P0 FADD.FTZ R161, -R144, R173 ;  /* 0x000000ad90a10221 */ /* 0x000fe20000010100 */
[----:B-1----:R-:W-:Y:S01]  /*0d70*/  @P0 FMUL.FTZ R153, R153, R164 ;  /* 0x000000a499990220 */ /* 0x002fe20000410000 */
[----:B------:R-:W-:Y:S01]  /*0d80*/  @P0 FMUL.FTZ R44, R44, R155 ;  /* 0x0000009b2c2c0220 */ /* 0x000fe20000410000 */
[--C-:B------:R-:W-:Y:S01]  /*0d90*/  @!P0 FADD.FTZ R164, R173, -R150.reuse ;  /* 0x80000096ada48221 */ /* 0x100fe20000010000 */
[----:B------:R-:W-:Y:S01]  /*0da0*/  @P0 FADD.FTZ R155, -R145, R171 ;  /* 0x000000ab919b0221 */ /* 0x000fe20000010100 */
[----:B------:R-:W-:Y:S01]  /*0db0*/  @P0 FMUL.FTZ R163, R0, R165 ;  /* 0x000000a500a30220 */ /* 0x000fe20000410000 */
[--C-:B------:R-:W-:Y:S01]  /*0dc0*/  @!P0 FADD.FTZ R2, R171, -R150.reuse ;  /* 0x80000096ab028221 */ /* 0x100fe20000010000 */
[----:B------:R-:W-:Y:S01]  /*0dd0*/  @P0 FMUL.FTZ R161, R161, R174 ;  /* 0x000000aea1a10220 */ /* 0x000fe20000410000 */
[--C-:B------:R-:W-:Y:S01]  /*0de0*/  @!P0 FADD.FTZ R0, R167, -R150.reuse ;  /* 0x80000096a7008221 */ /* 0x100fe20000010000 */
[----:B------:R-:W-:Y:S01]  /*0df0*/  @!P0 FMUL.FTZ R161, R149, R164 ;  /* 0x000000a495a18220 */ /* 0x000fe20000410000 */
[----:B------:R-:W-:Y:S01]  /*0e00*/  @P0 FMUL.FTZ R155, R155, R172 ;  /* 0x000000ac9b9b0220 */ /* 0x000fe20000410000 */
[--C-:B------:R-:W-:Y:S01]  /*0e10*/  @!P0 FADD.FTZ R164, R179, -R150.reuse ;  /* 0x80000096b3a48221 */ /* 0x100fe20000010000 */
[----:B------:R-:W-:Y:S01]  /*0e20*/  @P0 FADD.FTZ R157, -R142, R177 ;  /* 0x000000b18e9d0221 */ /* 0x000fe20000010100 */
[C---:B------:R-:W-:Y:S01]  /*0e30*/  @!P0 FMUL.FTZ R155, R149.reuse, R2 ;  /* 0x00000002959b8220 */ /* 0x040fe20000410000 */
[----:B------:R-:W-:Y:S01]  /*0e40*/  @!P0 FMUL.FTZ R44, R149, R0 ;  /* 0x00000000952c8220 */ /* 0x000fe20000410000 */
[--C-:B------:R-:W-:Y:S01]  /*0e50*/  @!P0 FADD.FTZ R2, R177, -R150.reuse ;  /* 0x80000096b1028221 */ /* 0x100fe20000010000 */
[----:B------:R-:W-:Y:S01]  /*0e60*/  @!P0 FADD.FTZ R0, R169, -R150 ;  /* 0x80000096a9008221 */ /* 0x000fe20000010000 */
[----:B-----5:R-:W-:-:S02]  /*0e70*/  HADD2.F32 R3, -RZ, R36.H1_H1 ;  /* 0x30000024ff037230 */ /* 0x020fc40000004100 */
[----:B------:R-:W-:Y:S01]  /*0e80*/  @!P0 FMUL.FTZ R163, R149, R164 ;  /* 0x000000a495a38220 */ /* 0x000fe20000410000 */
[----:B------:R-:W-:Y:S02]  /*0e90*/  HADD2.F32 R169, -RZ, R38.H1_H1 ;  /* 0x30000026ffa97230 */ /* 0x000fe40000004100 */
[----:B------:R-:W-:Y:S01]  /*0ea0*/  @P0 FADD.FTZ R159, -R143, R175 ;  /* 0x000000af8f9f0221 */ /* 0x000fe20000010100 */
[----:B------:R-:W-:Y:S01]  /*0eb0*/  @P0 FMUL.FTZ R157, R157, R178 ;  /* 0x000000b29d9d0220 */ /* 0x000fe20000410000 */
[----:B------:R-:W-:Y:S02]  /*0ec0*/  HADD2.F32 R164, -RZ, R13.H1_H1 ;  /* 0x3000000dffa47230 */ /* 0x000fe40000004100 */
[C---:B------:R-:W-:Y:S01]  /*0ed0*/  @!P0 FMUL.FTZ R157, R149.reuse, R2 ;  /* 0x00000002959d8220 */ /* 0x040fe20000410000 */
[----:B------:R-:W-:Y:S01]  /*0ee0*/  @!P0 FMUL.FTZ R153, R149, R0 ;  /* 0x0000000095998220 */ /* 0x000fe20000410000 */
[----:B------:R-:W-:Y:S02]  /*0ef0*/  HADD2.F32 R2, -RZ, R36.H0_H0 ;  /* 0x20000024ff027230 */ /* 0x000fe40000004100 */
[----:B------:R-:W-:Y:S01]  /*0f00*/  @!P0 FADD.FTZ R0, R175, -R150 ;  /* 0x80000096af008221 */ /* 0x000fe20000010000 */
[----:B------:R-:W-:Y:S01]  /*0f10*/  FMUL.FTZ R36, R156, R3 ;  /* 0x000000039c247220 */ /* 0x000fe20000410000 */
[----:B------:R-:W-:Y:S01]  /*0f20*/  @P0 FMUL.FTZ R159, R159, R176 ;  /* 0x000000b09f9f0220 */ /* 0x000fe20000410000 */
[----:B------:R-:W0:Y:S01]  /*0f30*/  @P0 MUFU.RCP R190, R164 ;  /* 0x000000a400be0308 */ /* 0x000e220000001000 */
[----:B------:R-:W-:Y:S01]  /*0f40*/  FMUL.FTZ R156, R166, R169 ;  /* 0x000000a9a69c7220 */ /* 0x000fe20000410000 */
[----:B------:R-:W-:-:S02]  /*0f50*/  HADD2.F32 R176, -RZ, R14.H0_H0 ;  /* 0x2000000effb07230 */ /* 0x000fc40000004100 */
[----:B------:R-:W-:Y:S01]  /*0f60*/  @!P0 FMUL.FTZ R159, R149, R0 ;  /* 0x00000000959f8220 */ /* 0x000fe20000410000 */
[----:B------:R-:W-:Y:S02]  /*0f70*/  HADD2.F32 R172, -RZ, R12.H1_H1 ;  /* 0x3000000cffac7230 */ /* 0x000fe40000004100 */
[----:B------:R-:W-:Y:S01]  /*0f80*/  FMUL.FTZ R0, R154, R2 ;  /* 0x000000029a007220 */ /* 0x000fe20000410000 */
[----:B------:R-:W1:Y:S01]  /*0f90*/  @P0 MUFU.RCP R166, R180 ;  /* 0x000000b400a60308 */ /* 0x000e620000001000 */
[C---:B------:R-:W-:Y:S01]  /*0fa0*/  FADD.FTZ R113, R2.reuse, R113 ;  /* 0x0000007102717221 */ /* 0x040fe20000010000 */
[----:B------:R-:W-:Y:S01]  /*0fb0*/  FFMA.FTZ R115, R2, R44, R115 ;  /* 0x0000002c02737223 */ /* 0x000fe20000010073 */
[----:B------:R-:W-:Y:S02]  /*0fc0*/  HADD2.F32 R174, -RZ, R13.H0_H0 ;  /* 0x2000000dffae7230 */ /* 0x000fe40000004100 */
[----:B------:R-:W-:Y:S02]  /*0fd0*/  HADD2.F32 R167, -RZ, R38.H0_H0 ;  /* 0x20000026ffa77230 */ /* 0x000fe40000004100 */
[--C-:B------:R-:W-:Y:S01]  /*0fe0*/  HADD2.F32 R171, -RZ, R39.reuse.H0_H0 ;  /* 0x20000027ffab7230 */ /* 0x100fe20000004100 */
[----:B------:R-:W3:Y:S01]  /*0ff0*/  @P0 MUFU.RCP R2, R176 ;  /* 0x000000b000020308 */ /* 0x000ee20000001000 */
[----:B------:R-:W-:-:S02]  /*1000*/  HADD2.F32 R39, -RZ, R39.H1_H1 ;  /* 0x30000027ff277230 */ /* 0x000fc40000004100 */
[--C-:B------:R-:W-:Y:S02]  /*1010*/  HADD2.F32 R177, -RZ, R17.reuse.H0_H0 ;  /* 0x20000011ffb17230 */ /* 0x100fe40000004100 */
[----:B------:R-:W-:-:S03]  /*1020*/  HADD2.F32 R17, -RZ, R17.H1_H1 ;  /* 0x30000011ff117230 */ /* 0x000fc60000004100 */
[----:B------:R-:W4:Y:S01]  /*1030*/  @P0 MUFU.RCP R186, R172 ;  /* 0x000000ac00ba0308 */ /* 0x000f220000001000 */
[----:B------:R-:W-:Y:S02]  /*1040*/  HADD2.F32 R181, -RZ, R19.H0_H0 ;  /* 0x20000013ffb57230 */ /* 0x000fe40000004100 */
[----:B------:R-:W-:Y:S01]  /*1050*/  FMUL.FTZ R154, R160, R167 ;  /* 0x000000a7a09a7220 */ /* 0x000fe20000410000 */
[----:B------:R-:W-:Y:S02]  /*1060*/  HADD2.F32 R162, -RZ, R12.H0_H0 ;  /* 0x2000000cffa27230 */ /* 0x000fe40000004100 */
[--C-:B------:R-:W-:Y:S02]  /*1070*/  HADD2.F32 R165, -RZ, R37.reuse.H0_H0 ;  /* 0x20000025ffa57230 */ /* 0x100fe40000004100 */
[----:B------:R-:W5:Y:S01]  /*1080*/  @P0 MUFU.RCP R188, R174 ;  /* 0x000000ae00bc0308 */ /* 0x000f620000001000 */
[----:B------:R-:W-:Y:S02]  /*1090*/  HADD2.F32 R37, -RZ, R37.H1_H1 ;  /* 0x30000025ff257230 */ /* 0x000fe40000004100 */
[C---:B------:R-:W-:Y:S01]  /*10a0*/  FADD.FTZ R111, R3.reuse, R111 ;  /* 0x0000006f036f7221 */ /* 0x040fe20000010000 */
[----:B------:R-:W-:Y:S01]  /*10b0*/  FFMA.FTZ R112, R3, R45, R112 ;  /* 0x0000002d03707223 */ /* 0x000fe20000010070 */
[C---:B------:R-:W-:Y:S01]  /*10c0*/  FADD.FTZ R105, R167.reuse, R105 ;  /* 0x00000069a7697221 */ /* 0x040fe20000010000 */
[----:B------:R-:W-:Y:S01]  /*10d0*/  FFMA.FTZ R106, R167, R161, R106 ;  /* 0x000000a1a76a7223 */ /* 0x000fe2000001006a */
[----:B------:R-:W-:Y:S01]  /*10e0*/  FMUL.FTZ R160, R170, R39 ;  /* 0x00000027aaa07220 */ /* 0x000fe20000410000 */
[----:B------:R-:W-:-:S02]  /*10f0*/  HADD2.F32 R3, -RZ, R16.H0_H0 ;  /* 0x20000010ff037230 */ /* 0x000fc40000004100 */
[----:B------:R-:W-:Y:S01]  /*1100*/  @P0 FADD.FTZ R167, -R137, R17 ;  /* 0x0000001189a70221 */ /* 0x000fe20000010100 */
[--C-:B------:R-:W-:Y:S01]  /*1110*/  HADD2.F32 R179, -RZ, R18.reuse.H0_H0 ;  /* 0x20000012ffb37230 */ /* 0x100fe20000004100 */
[----:B------:R-:W5:Y:S01]  /*1120*/  @P0 MUFU.RCP R184, R162 ;  /* 0x000000a200b80308 */ /* 0x000f620000001000 */
[----:B------:R-:W-:Y:S02]  /*1130*/  HADD2.F32 R170, -RZ, R18.H1_H1 ;  /* 0x30000012ffaa7230 */ /* 0x000fe40000004100 */
[----:B------:R-:W-:Y:S01]  /*1140*/  @P0 FADD.FTZ R173, -R134, R181 ;  /* 0x000000b586ad0221 */ /* 0x000fe20000010100 */
[----:B------:R-:W-:Y:S02]  /*1150*/  HADD2.F32 R182, -RZ, R15.H1_H1 ;  /* 0x3000000fffb67230 */ /* 0x000fe40000004100 */
[----:B------:R-:W-:Y:S01]  /*1160*/  @!P0 FADD.FTZ R18, R17, -R150 ;  /* 0x8000009611128221 */ /* 0x000fe20000010000 */
[----:B------:R-:W-:Y:S02]  /*1170*/  HADD2.F32 R16, -RZ, R16.H1_H1 ;  /* 0x30000010ff107230 */ /* 0x000fe40000004100 */
[----:B------:R-:W-:Y:S01]  /*1180*/  FMUL.FTZ R38, R152, R165 ;  /* 0x000000a598267220 */ /* 0x000fe20000410000 */
[----:B------:R-:W-:Y:S01]  /*1190*/  FMUL.FTZ R152, R158, R37 ;  /* 0x000000259e987220 */ /* 0x000fe20000410000 */
[C---:B------:R-:W-:Y:S01]  /*11a0*/  FADD.FTZ R103, R169.reuse, R103 ;  /* 0x00000067a9677221 */ /* 0x040fe20000010000 */
[----:B------:R-:W-:Y:S01]  /*11b0*/  FFMA.FTZ R104, R169, R159, R104 ;  /* 0x0000009fa9687223 */ /* 0x000fe20000010068 */
[----:B------:R-:W-:Y:S01]  /*11c0*/  FMUL.FTZ R158, R168, R171 ;  /* 0x000000aba89e7220 */ /* 0x000fe20000410000 */
[----:B0-----:R-:W-:Y:S01]  /*11d0*/  @P0 FMUL.FTZ R167, R167, R190 ;  /* 0x000000bea7a70220 */ /* 0x001fe20000410000 */
[C---:B------:R-:W-:Y:S01]  /*11e0*/  FADD.FTZ R99, R39.reuse, R99 ;  /* 0x0000006327637221 */ /* 0x040fe20000010000 */
[----:B------:R-:W-:Y:S01]  /*11f0*/  FFMA.FTZ R100, R39, R163, R100 ;  /* 0x000000a327647223 */ /* 0x000fe20000010064 */
[----:B------:R-:W0:Y:S01]  /*1200*/  @P0 MUFU.RCP R168, R182 ;  /* 0x000000b600a80308 */ /* 0x000e220000001000 */
[----:B------:R-:W-:Y:S01]  /*1210*/  @P0 FADD.FTZ R169, -R136, R179 ;  /* 0x000000b388a90221 */ /* 0x000fe20000010100 */
[----:B-1----:R-:W-:Y:S01]  /*1220*/  @P0 FMUL.FTZ R173, R173, R166 ;  /* 0x000000a6adad0220 */ /* 0x002fe20000410000 */
[----:B------:R-:W-:Y:S01]  /*1230*/  @!P0 FMUL.FTZ R167, R149, R18 ;  /* 0x0000001295a78220 */ /* 0x000fe20000410000 */
[----:B------:R-:W-:Y:S01]  /*1240*/  @P0 FADD.FTZ R39, -R139, R16 ;  /* 0x000000108b270221 */ /* 0x000fe20000010100 */
[----:B------:R-:W-:-:S02]  /*1250*/  HADD2.F32 R19, -RZ, R19.H1_H1 ;  /* 0x30000013ff137230 */ /* 0x000fc40000004100 */
[--C-:B------:R-:W-:Y:S01]  /*1260*/  @!P0 FADD.FTZ R166, R179, -R150.reuse ;  /* 0x80000096b3a68221 */ /* 0x100fe20000010000 */
[--C-:B------:R-:W-:Y:S01]  /*1270*/  @!P0 FADD.FTZ R18, R181, -R150.reuse ;  /* 0x80000096b5128221 */ /* 0x100fe20000010000 */
[----:B------:R-:W-:Y:S02]  /*1280*/  HADD2.F32 R178, -RZ, R14.H1_H1 ;  /* 0x3000000effb27230 */ /* 0x000fe40000004100 */
[----:B------:R-:W-:Y:S01]  /*1290*/  @!P0 FADD.FTZ R16, R16, -R150 ;  /* 0x8000009610108221 */ /* 0x000fe20000010000 */
[C---:B------:R-:W-:Y:S01]  /*12a0*/  FADD.FTZ R109, R165.reuse, R109 ;  /* 0x0000006da56d7221 */ /* 0x040fe20000010000 */
[----:B------:R-:W-:Y:S01]  /*12b0*/  FFMA.FTZ R110, R165, R153, R110 ;  /* 0x00000099a56e7223 */ /* 0x000fe2000001006e */
[----:B------:R-:W-:Y:S02]  /*12c0*/  HADD2.F32 R185, -RZ, R9.H1_H1 ;  /* 0x30000009ffb97230 */ /* 0x000fe40000004100 */
[----:B------:R-:W-:Y:S01]  /*12d0*/  @P0 FADD.FTZ R165, -R138, R177 ;  /* 0x000000b18aa50221 */ /* 0x000fe20000010100 */
[----:B---3--:R-:W-:Y:S01]  /*12e0*/  @P0 FMUL.FTZ R169, R169, R2 ;  /* 0x00000002a9a90220 */ /* 0x008fe20000410000 */
[----:B----4-:R-:W-:Y:S01]  /*12f0*/  @P0 FMUL.FTZ R39, R39, R186 ;  /* 0x000000ba27270220 */ /* 0x010fe20000410000 */
[----:B------:R-:W-:Y:S01]  /*1300*/  @!P0 FMUL.FTZ R169, R149, R166 ;  /* 0x000000a695a98220 */ /* 0x000fe20000410000 */
[----:B------:R-:W1:Y:S01]  /*1310*/  @P0 MUFU.RCP R192, R178 ;  /* 0x000000b200c00308 */ /* 0x000e620000001000 */
[----:B------:R-:W-:Y:S01]  /*1320*/  @P0 FADD.FTZ R175, -R133, R19 ;  /* 0x0000001385af0221 */ /* 0x000fe20000010100 */
[----:B------:R-:W-:Y:S01]  /*1330*/  @!P0 FMUL.FTZ R39, R149, R16 ;  /* 0x0000001095278220 */ /* 0x000fe20000410000 */
[----:B------:R-:W-:Y:S01]  /*1340*/  @!P0 FADD.FTZ R166, R19, -R150 ;  /* 0x8000009613a68221 */ /* 0x000fe20000010000 */
[----:B------:R-:W-:Y:S01]  /*1350*/  @!P0 FMUL.FTZ R173, R149, R18 ;  /* 0x0000001295ad8220 */ /* 0x000fe20000410000 */
[----:B------:R-:W-:-:S02]  /*1360*/  HADD2.F32 R16, -RZ, R8.H1_H1 ;  /* 0x30000008ff107230 */ /* 0x000fc40000004100 */
[C---:B------:R-:W-:Y:S01]  /*1370*/  FADD.FTZ R107, R37.reuse, R107 ;  /* 0x0000006b256b7221 */ /* 0x040fe20000010000 */
[----:B------:R-:W-:Y:S01]  /*1380*/  HADD2.F32 R19, -RZ, R28.H1_H1 ;  /* 0x3000001cff137230 */ /* 0x000fe20000004100 */
[----:B------:R-:W3:Y:S01]  /*1390*/  @P0 MUFU.RCP R18, R185 ;  /* 0x000000b900120308 */ /* 0x000ee20000001000 */
[----:B------:R-:W-:Y:S01]  /*13a0*/  FFMA.FTZ R108, R37, R155, R108 ;  /* 0x0000009b256c7223 */ /* 0x000fe2000001006c */
[----:B-----5:R-:W-:Y:S01]  /*13b0*/  @P0 FMUL.FTZ R165, R165, R188 ;  /* 0x000000bca5a50220 */ /* 0x020fe20000410000 */
[----:B------:R-:W-:Y:S01]  /*13c0*/  @P0 FADD.FTZ R37, -R140, R3 ;  /* 0x000000038c250221 */ /* 0x000fe20000010100 */
[----:B------:R-:W-:Y:S02]  /*13d0*/  HADD2.F32 R188, -RZ, R11.H0_H0 ;  /* 0x2000000bffbc7230 */ /* 0x000fe40000004100 */
[----:B------:R-:W-:Y:S01]  /*13e0*/  @!P0 FADD.FTZ R2, R3, -R150 ;  /* 0x8000009603028221 */ /* 0x000fe20000010000 */
[--C-:B------:R-:W-:Y:S02]  /*13f0*/  HADD2.F32 R179, -RZ, R30.reuse.H0_H0 ;  /* 0x2000001effb37230 */ /* 0x100fe40000004100 */
[----:B------:R-:W-:Y:S01]  /*1400*/  FADD.FTZ R95, R19, R95 ;  /* 0x0000005f135f7221 */ /* 0x000fe20000010000 */
[----:B------:R-:W4:Y:S01]  /*1410*/  @P0 MUFU.RCP R194, R16 ;  /* 0x0000001000c20308 */ /* 0x000f220000001000 */
[----:B------:R-:W-:-:S02]  /*1420*/  HADD2.F32 R181, -RZ, R30.H1_H1 ;  /* 0x3000001effb57230 */ /* 0x000fc40000004100 */
[----:B------:R-:W-:Y:S01]  /*1430*/  FMUL.FTZ R30, R172, R19 ;  /* 0x00000013ac1e7220 */ /* 0x000fe20000410000 */
[----:B------:R-:W-:Y:S01]  /*1440*/  FFMA.FTZ R96, R19, R39, R96 ;  /* 0x0000002713607223 */ /* 0x000fe20000010060 */
[----:B------:R-:W-:Y:S02]  /*1450*/  HADD2.F32 R187, -RZ, R10.H1_H1 ;  /* 0x3000000affbb7230 */ /* 0x000fe40000004100 */
[----:B------:R-:W-:Y:S01]  /*1460*/  @P0 FMUL.FTZ R37, R37, R184 ;  /* 0x000000b825250220 */ /* 0x000fe20000410000 */
[----:B------:R-:W-:Y:S01]  /*1470*/  @!P0 FMUL.FTZ R37, R149, R2 ;  /* 0x0000000295258220 */ /* 0x000fe20000410000 */
[--C-:B------:R-:W-:Y:S01]  /*1480*/  HADD2.F32 R191, -RZ, R21.reuse.H0_H0 ;  /* 0x20000015ffbf7230 */ /* 0x100fe20000004100 */
[----:B------:R-:W5:Y:S01]  /*1490*/  @P0 MUFU.RCP R19, R188 ;  /* 0x000000bc00130308 */ /* 0x000f620000001000 */
[----:B------:R-:W-:Y:S01]  /*14a0*/  @!P0 FADD.FTZ R2, R177, -R150 ;  /* 0x80000096b1028221 */ /* 0x000fe20000010000 */
[----:B------:R-:W-:Y:S02]  /*14b0*/  HADD2.F32 R21, -RZ, R21.H1_H1 ;  /* 0x30000015ff157230 */ /* 0x000fe40000004100 */
[----:B0-----:R-:W-:Y:S01]  /*14c0*/  @P0 FMUL.FTZ R175, R175, R168 ;  /* 0x000000a8afaf0220 */ /* 0x001fe20000410000 */
[----:B------:R-:W-:-:S02]  /*14d0*/  HADD2.F32 R183, -RZ, R31.H0_H0 ;  /* 0x2000001fffb77230 */ /* 0x000fc40000004100 */
[C---:B------:R-:W-:Y:S01]  /*14e0*/  FADD.FTZ R101, R171.reuse, R101 ;  /* 0x00000065ab657221 */ /* 0x040fe20000010000 */
[----:B------:R-:W-:Y:S01]  /*14f0*/  FFMA.FTZ R102, R171, R157, R102 ;  /* 0x0000009dab667223 */ /* 0x000fe20000010066 */
[----:B------:R-:W0:Y:S01]  /*1500*/  @P0 MUFU.RCP R196, R187 ;  /* 0x000000bb00c40308 */ /* 0x000e220000001000 */
[----:B------:R-:W-:Y:S01]  /*1510*/  @!P0 FMUL.FTZ R175, R149, R166 ;  /* 0x000000a695af8220 */ /* 0x000fe20000410000 */
[----:B------:R-:W-:Y:S02]  /*1520*/  HADD2.F32 R31, -RZ, R31.H1_H1 ;  /* 0x3000001fff1f7230 */ /* 0x000fe40000004100 */
[----:B------:R-:W-:Y:S01]  /*1530*/  @P0 FADD.FTZ R171, -R135, R170 ;  /* 0x000000aa87ab0221 */ /* 0x000fe20000010100 */
[--C-:B------:R-:W-:Y:S02]  /*1540*/  HADD2.F32 R189, -RZ, R20.reuse.H0_H0 ;  /* 0x20000014ffbd7230 */ /* 0x100fe40000004100 */
[----:B------:R-:W-:Y:S01]  /*1550*/  @!P0 FMUL.FTZ R165, R149, R2 ;  /* 0x0000000295a58220 */ /* 0x000fe20000410000 */
[----:B------:R-:W-:Y:S01]  /*1560*/  FMUL.FTZ R166, R176, R179 ;  /* 0x000000b3b0a67220 */ /* 0x000fe20000410000 */
[C---:B------:R-:W-:Y:S01]  /*1570*/  FADD.FTZ R89, R179.reuse, R89 ;  /* 0x00000059b3597221 */ /* 0x040fe20000010000 */
[----:B------:R-:W-:Y:S01]  /*1580*/  FFMA.FTZ R90, R179, R169, R90 ;  /* 0x000000a9b35a7223 */ /* 0x000fe2000001005a */
[----:B------:R-:W-:-:S02]  /*1590*/  HADD2.F32 R20, -RZ, R20.H1_H1 ;  /* 0x30000014ff147230 */ /* 0x000fc40000004100 */
[----:B------:R-:W-:Y:S01]  /*15a0*/  @!P0 FADD.FTZ R2, R170, -R150 ;  /* 0x80000096aa028221 */ /* 0x000fe20000010000 */
[----:B------:R-:W-:Y:S01]  /*15b0*/  @P0 FADD.FTZ R179, -R129, R21 ;  /* 0x0000001581b30221 */ /* 0x000fe20000010100 */
[----:B------:R-:W-:Y:S02]  /*15c0*/  HADD2.F32 R195, -RZ, R23.H0_H0 ;  /* 0x20000017ffc37230 */ /* 0x000fe40000004100 */
[----:B-1----:R-:W-:Y:S01]  /*15d0*/  @P0 FMUL.FTZ R171, R171, R192 ;  /* 0x000000c0abab0220 */ /* 0x002fe20000410000 */
[----:B------:R-:W-:Y:S01]  /*15e0*/  FMUL.FTZ R170, R180, R183 ;  /* 0x000000b7b4aa7220 */ /* 0x000fe20000410000 */
[----:B------:R-:W-:Y:S01]  /*15f0*/  FMUL.FTZ R172, R182, R31 ;  /* 0x0000001fb6ac7220 */ /* 0x000fe20000410000 */
[C---:B------:R-:W-:Y:S01]  /*1600*/  FADD.FTZ R79, R31.reuse, R79 ;  /* 0x0000004f1f4f7221 */ /* 0x040fe20000010000 */
[----:B------:R-:W-:Y:S01]  /*1610*/  FFMA.FTZ R80, R31, R175, R80 ;  /* 0x000000af1f507223 */ /* 0x000fe20000010050 */
[----:B------:R-:W-:Y:S01]  /*1620*/  @!P0 FMUL.FTZ R171, R149, R2 ;  /* 0x0000000295ab8220 */ /* 0x000fe20000410000 */
[----:B------:R-:W-:-:S02]  /*1630*/  HADD2.F32 R180, -RZ, R22.H1_H1 ;  /* 0x30000016ffb47230 */ /* 0x000fc40000004100 */
[----:B------:R-:W-:Y:S01]  /*1640*/  @P0 FADD.FTZ R31, -R131, R20 ;  /* 0x00000014831f0221 */ /* 0x000fe20000010100 */
[----:B---3--:R-:W-:Y:S01]  /*1650*/  @P0 FMUL.FTZ R179, R179, R18 ;  /* 0x00000012b3b30220 */ /* 0x008fe20000410000 */
[----:B------:R-:W-:Y:S02]  /*1660*/  HADD2.F32 R184, -RZ, R9.H0_H0 ;  /* 0x20000009ffb87230 */ /* 0x000fe40000004100 */
[----:B------:R-:W-:Y:S01]  /*1670*/  @!P0 FADD.FTZ R18, R20, -R150 ;  /* 0x8000009614128221 */ /* 0x000fe20000010000 */
[----:B------:R-:W-:Y:S01]  /*1680*/  @P0 FADD.FTZ R176, -R126, R195 ;  /* 0x000000c37eb00221 */ /* 0x000fe20000010100 */
[----:B------:R-:W-:Y:S01]  /*1690*/  FMUL.FTZ R168, R178, R181 ;  /* 0x000000b5b2a87220 */ /* 0x000fe20000410000 */
[C---:B------:R-:W-:Y:S01]  /*16a0*/  FADD.FTZ R83, R181.reuse, R83 ;  /* 0x00000053b5537221 */ /* 0x040fe20000010000 */
[----:B------:R-:W-:Y:S01]  /*16b0*/  FFMA.FTZ R88, R181, R171, R88 ;  /* 0x000000abb5587223 */ /* 0x000fe20000010058 */
[----:B------:R-:W-:Y:S02]  /*16c0*/  HADD2.F32 R193, -RZ, R22.H0_H0 ;  /* 0x20000016ffc17230 */ /* 0x000fe40000004100 */
[----:B----4-:R-:W-:Y:S01]  /*16d0*/  @P0 FMUL.FTZ R31, R31, R194 ;  /* 0x000000c21f1f0220 */ /* 0x010fe20000410000 */
[----:B------:R-:W1:Y:S01]  /*16e0*/  @P0 MUFU.RCP R2, R184 ;  /* 0x000000b800020308 */ /* 0x000e620000001000 */
[----:B------:R-:W-:-:S02]  /*16f0*/  HADD2.F32 R23, -RZ, R23.H1_H1 ;  /* 0x30000017ff177230 */ /* 0x000fc40000004100 */
[----:B------:R-:W-:Y:S01]  /*1700*/  @P0 FADD.FTZ R181, -R127, R180 ;  /* 0x000000b47fb50221 */ /* 0x000fe20000010100 */
[--C-:B------:R-:W-:Y:S01]  /*1710*/  @!P0 FADD.FTZ R22, R21, -R150.reuse ;  /* 0x8000009615168221 */ /* 0x100fe20000010000 */
[----:B------:R-:W-:Y:S01]  /*1720*/  @!P0 FMUL.FTZ R31, R149, R18 ;  /* 0x00000012951f8220 */ /* 0x000fe20000410000 */
[----:B-----5:R-:W-:Y:S01]  /*1730*/  @P0 FMUL.FTZ R176, R176, R19 ;  /* 0x00000013b0b00220 */ /* 0x020fe20000410000 */
[----:B------:R-:W-:Y:S01]  /*1740*/  @!P0 FADD.FTZ R18, R180, -R150 ;  /* 0x80000096b4128221 */ /* 0x000fe20000010000 */
[----:B------:R-:W-:Y:S02]  /*1750*/  HADD2.F32 R19, -RZ, R32.H1_H1 ;  /* 0x30000020ff137230 */ /* 0x000fe40000004100 */
[C---:B------:R-:W-:Y:S01]  /*1760*/  FADD.FTZ R81, R183.reuse, R81 ;  /* 0x00000051b7517221 */ /* 0x040fe20000010000 */
[----:B------:R-:W-:Y:S01]  /*1770*/  FFMA.FTZ R82, R183, R173, R82 ;  /* 0x000000adb7527223 */ /* 0x000fe20000010052 */
[----:B0-----:R-:W-:Y:S01]  /*1780*/  @P0 FMUL.FTZ R181, R181, R196 ;  /* 0x000000c4b5b50220 */ /* 0x001fe20000410000 */
[----:B------:R-:W-:Y:S01]  /*1790*/  @!P0 FMUL.FTZ R179, R149, R22 ;  /* 0x0000001695b38220 */ /* 0x000fe20000410000 */
[----:B------:R-:W-:Y:S01]  /*17a0*/  @P0 FADD.FTZ R183, -R125, R23 ;  /* 0x000000177db70221 */ /* 0x000fe20000010100 */
[----:B------:R-:W-:Y:S01]  /*17b0*/  @!P0 FADD.FTZ R22, R23, -R150 ;  /* 0x8000009617168221 */ /* 0x000fe20000010000 */
[----:B------:R-:W-:Y:S01]  /*17c0*/  @!P0 FMUL.FTZ R181, R149, R18 ;  /* 0x0000001295b58220 */ /* 0x000fe20000410000 */
[----:B------:R-:W-:-:S02]  /*17d0*/  HADD2.F32 R17, -RZ, R28.H0_H0 ;  /* 0x2000001cff117230 */ /* 0x000fc40000004100 */
[--C-:B------:R-:W-:Y:S02]  /*17e0*/  HADD2.F32 R18, -RZ, R34.reuse.H0_H0 ;  /* 0x20000022ff127230 */ /* 0x100fe40000004100 */
[----:B------:R-:W-:Y:S02]  /*17f0*/  HADD2.F32 R23, -RZ, R34.H1_H1 ;  /* 0x30000022ff177230 */ /* 0x000fe40000004100 */
[----:B------:R-:W-:Y:S01]  /*1800*/  FMUL.FTZ R34, R16, R19 ;  /* 0x0000001310227220 */ /* 0x000fe20000410000 */
[----:B------:R-:W-:Y:S02]  /*1810*/  HADD2.F32 R177, -RZ, R29.H0_H0 ;  /* 0x2000001dffb17230 */ /* 0x000fe40000004100 */
[----:B------:R-:W-:Y:S02]  /*1820*/  HADD2.F32 R16, -RZ, R5.H0_H0 ;  /* 0x20000005ff107230 */ /* 0x000fe40000004100 */
[----:B------:R-:W-:Y:S01]  /*1830*/  FMUL.FTZ R28, R162, R17 ;  /* 0x00000011a21c7220 */ /* 0x000fe20000410000 */
[C---:B------:R-:W-:Y:S01]  /*1840*/  FADD.FTZ R75, R19.reuse, R75 ;  /* 0x0000004b134b7221 */ /* 0x040fe20000010000 */
[----:B------:R-:W-:Y:S01]  /*1850*/  FFMA.FTZ R76, R19, R31, R76 ;  /* 0x0000001f134c7223 */ /* 0x000fe2000001004c */
[----:B------:R-:W-:Y:S01]  /*1860*/  FMUL.FTZ R162, R174, R177 ;  /* 0x000000b1aea27220 */ /* 0x000fe20000410000 */
[C---:B------:R-:W-:Y:S01]  /*1870*/  FADD.FTZ R93, R177.reuse, R93 ;  /* 0x0000005db15d7221 */ /* 0x040fe20000010000 */
[----:B------:R-:W-:Y:S01]  /*1880*/  FFMA.FTZ R94, R177, R165, R94 ;  /* 0x000000a5b15e7223 */ /* 0x000fe2000001005e */
[----:B------:R-:W0:Y:S01]  /*1890*/  @P0 MUFU.RCP R19, R16 ;  /* 0x0000001000130308 */ /* 0x000e220000001000 */
[----:B------:R-:W-:-:S02]  /*18a0*/  HADD2.F32 R190, -RZ, R11.H1_H1 ;  /* 0x3000000bffbe7230 */ /* 0x000fc40000004100 */
[----:B------:R-:W-:Y:S01]  /*18b0*/  @P0 FADD.FTZ R177, -R130, R191 ;  /* 0x000000bf82b10221 */ /* 0x000fe20000010100 */
[----:B------:R-:W-:-:S03]  /*18c0*/  @!P0 FADD.FTZ R20, R191, -R150 ;  /* 0x80000096bf148221 */ /* 0x000fc60000010000 */
[----:B-1----:R-:W-:Y:S01]  /*18d0*/  @P0 FMUL.FTZ R177, R177, R2 ;  /* 0x00000002b1b10220 */ /* 0x002fe20000410000 */
[----:B------:R-:W-:Y:S01]  /*18e0*/  @!P0 FMUL.FTZ R177, R149, R20 ;  /* 0x0000001495b18220 */ /* 0x000fe20000410000 */
[----:B------:R-:W1:Y:S01]  /*18f0*/  @P0 MUFU.RCP R178, R190 ;  /* 0x000000be00b20308 */ /* 0x000e620000001000 */
[----:B------:R-:W-:Y:S01]  /*1900*/  @!P0 FADD.FTZ R20, R195, -R150 ;  /* 0x80000096c3148221 */ /* 0x000fe20000010000 */
[----:B------:R-:W-:Y:S02]  /*1910*/  HADD2.F32 R195, -RZ, R25.H0_H0 ;  /* 0x20000019ffc37230 */ /* 0x000fe40000004100 */
[--C-:B------:R-:W-:Y:S02]  /*1920*/  HADD2.F32 R197, -RZ, R26.reuse.H0_H0 ;  /* 0x2000001affc57230 */ /* 0x100fe40000004100 */
[----:B------:R-:W-:Y:S02]  /*1930*/  HADD2.F32 R196, -RZ, R26.H1_H1 ;  /* 0x3000001affc47230 */ /* 0x000fe40000004100 */
[----:B------:R-:W-:Y:S01]  /*1940*/  @P0 FADD.FTZ R26, -R122, R195 ;  /* 0x000000c37a1a0221 */ /* 0x000fe20000010100 */
[----:B------:R-:W-:-:S02]  /*1950*/  HADD2.F32 R29, -RZ, R29.H1_H1 ;  /* 0x3000001dff1d7230 */ /* 0x000fc40000004100 */
[----:B------:R-:W-:Y:S01]  /*1960*/  FMUL.FTZ R182, R187, R23 ;  /* 0x00000017bbb67220 */ /* 0x000fe20000410000 */
[----:B------:R-:W-:Y:S02]  /*1970*/  HADD2.F32 R21, -RZ, R33.H0_H0 ;  /* 0x20000021ff157230 */ /* 0x000fe40000004100 */
[----:B0-----:R-:W-:Y:S01]  /*1980*/  @P0 FMUL.FTZ R26, R26, R19 ;  /* 0x000000131a1a0220 */ /* 0x001fe20000410000 */
[----:B------:R-:W-:Y:S01]  /*1990*/  FADD.FTZ R58, R23, R58 ;  /* 0x0000003a173a7221 */ /* 0x000fe20000010000 */
[----:B------:R-:W-:Y:S01]  /*19a0*/  FMUL.FTZ R164, R164, R29 ;  /* 0x0000001da4a47220 */ /* 0x000fe20000410000 */
[C---:B------:R-:W-:Y:S01]  /*19b0*/  FADD.FTZ R91, R29.reuse, R91 ;  /* 0x0000005b1d5b7221 */ /* 0x040fe20000010000 */
[----:B------:R-:W-:Y:S01]  /*19c0*/  FFMA.FTZ R92, R29, R167, R92 ;  /* 0x000000a71d5c7223 */ /* 0x000fe2000001005c */
[----:B------:R-:W-:Y:S01]  /*19d0*/  FFMA.FTZ R46, R23, R181, R46 ;  /* 0x000000b5172e7223 */ /* 0x000fe2000001002e */
[----:B------:R-:W-:Y:S01]  /*19e0*/  FADD.FTZ R19, RZ, R0 ;  /* 0x00000000ff137221 */ /* 0x000fe20000010000 */
[----:B------:R-:W-:Y:S01]  /*19f0*/  @P0 FADD.FTZ R29, -R132, R189 ;  /* 0x000000bd841d0221 */ /* 0x000fe20000010100 */
[----:B------:R-:W-:Y:S01]  /*1a00*/  @!P0 FADD.FTZ R2, R189, -R150 ;  /* 0x80000096bd028221 */ /* 0x000fe20000010000 */
[----:B------:R-:W-:Y:S01]  /*1a10*/  FFMA.FTZ R23, R0, R44, RZ ;  /* 0x0000002c00177223 */ /* 0x000fe200000100ff */
[----:B------:R-:W-:-:S02]  /*1a20*/  HADD2.F32 R189, -RZ, R6.H0_H0 ;  /* 0x20000006ffbd7230 */ /* 0x000fc40000004100 */
[----:B-1----:R-:W-:Y:S01]  /*1a30*/  @P0 FMUL.FTZ R183, R183, R178 ;  /* 0x000000b2b7b70220 */ /* 0x002fe20000410000 */
[----:B------:R-:W-:Y:S01]  /*1a40*/  FADD.FTZ R19, R19, R36 ;  /* 0x0000002413137221 */ /* 0x000fe20000010000 */
[----:B------:R-:W-:Y:S01]  /*1a50*/  FMUL.FTZ R178, R184, R21 ;  /* 0x00000015b8b27220 */ /* 0x000fe20000410000 */
[C---:B------:R-:W-:Y:S01]  /*1a60*/  FADD.FTZ R73, R21.reuse, R73 ;  /* 0x0000004915497221 */ /* 0x040fe20000010000 */
[----:B------:R-:W-:Y:S01]  /*1a70*/  FFMA.FTZ R74, R21, R177, R74 ;  /* 0x000000b1154a7223 */ /* 0x000fe2000001004a */
[----:B------:R-:W-:Y:S01]  /*1a80*/  FFMA.FTZ R23, R36, R45, R23 ;  /* 0x0000002d24177223 */ /* 0x000fe20000010017 */
[----:B------:R-:W-:Y:S01]  /*1a90*/  HADD2.F32 R3, -RZ, R8.H0_H0 ;  /* 0x20000008ff037230 */ /* 0x000fe20000004100 */
[----:B------:R-:W0:Y:S01]  /*1aa0*/  @P0 MUFU.RCP R21, R189 ;  /* 0x000000bd00150308 */ /* 0x000e220000001000 */
[----:B------:R-:W-:Y:S01]  /*1ab0*/  FADD.FTZ R19, R19, R38 ;  /* 0x0000002613137221 */ /* 0x000fe20000010000 */
[----:B------:R-:W-:Y:S02]  /*1ac0*/  HADD2.F32 R186, -RZ, R10.H0_H0 ;  /* 0x2000000affba7230 */ /* 0x000fe40000004100 */
[----:B------:R-:W-:Y:S01]  /*1ad0*/  FFMA.FTZ R23, R38, R153, R23 ;  /* 0x0000009926177223 */ /* 0x000fe20000010017 */
[C---:B------:R-:W-:Y:S01]  /*1ae0*/  FADD.FTZ R97, R17.reuse, R97 ;  /* 0x0000006111617221 */ /* 0x040fe20000010000 */
[----:B------:R-:W-:Y:S01]  /*1af0*/  FFMA.FTZ R98, R17, R37, R98 ;  /* 0x0000002511627223 */ /* 0x000fe20000010062 */
[----:B------:R-:W-:Y:S01]  /*1b00*/  HADD2.F32 R33, -RZ, R33.H1_H1 ;  /* 0x30000021ff217230 */ /* 0x000fe20000004100 */
[----:B------:R-:W1:Y:S01]  /*1b10*/  @P0 MUFU.RCP R192, R3 ;  /* 0x0000000300c00308 */ /* 0x000e620000001000 */
[----:B------:R-:W-:Y:S01]  /*1b20*/  FADD.FTZ R19, R19, R152 ;  /* 0x0000009813137221 */ /* 0x000fe20000010000 */
[----:B------:R-:W-:-:S02]  /*1b30*/  FFMA.FTZ R23, R152, R155, R23 ;  /* 0x0000009b98177223 */ /* 0x000fc40000010017 */
[----:B------:R-:W-:Y:S01]  /*1b40*/  FMUL.FTZ R180, R185, R33 ;  /* 0x00000021b9b47220 */ /* 0x000fe20000410000 */
[----:B------:R-:W-:Y:S01]  /*1b50*/  FADD.FTZ R71, R33, R71 ;  /* 0x0000004721477221 */ /* 0x000fe20000010000 */
[----:B------:R-:W-:Y:S02]  /*1b60*/  FADD.FTZ R19, R19, R154 ;  /* 0x0000009a13137221 */ /* 0x000fe40000010000 */
[----:B------:R3:W4:Y:S01]  /*1b70*/  @P0 MUFU.RCP R17, R186 ;  /* 0x000000ba00110308 */ /* 0x0007220000001000 */
[----:B------:R-:W-:Y:S01]  /*1b80*/  FFMA.FTZ R72, R33, R179, R72 ;  /* 0x000000b321487223 */ /* 0x000fe20000010048 */
[----:B------:R-:W-:Y:S01]  /*1b90*/  FFMA.FTZ R23, R154, R161, R23 ;  /* 0x000000a19a177223 */ /* 0x000fe20000010017 */
[----:B------:R-:W-:Y:S01]  /*1ba0*/  FMUL.FTZ R33, R186, R18 ;  /* 0x00000012ba217220 */ /* 0x000fe20000410000 */
[----:B------:R-:W-:Y:S02]  /*1bb0*/  FADD.FTZ R19, R19, R156 ;  /* 0x0000009c13137221 */ /* 0x000fe40000010000 */
[----:B------:R-:W-:Y:S01]  /*1bc0*/  FFMA.FTZ R23, R156, R159, R23 ;  /* 0x0000009f9c177223 */ /* 0x000fe20000010017 */
[----:B---3--:R-:W-:-:S03]  /*1bd0*/  @P0 FADD.FTZ R186, -R120, R197 ;  /* 0x000000c578ba0221 */ /* 0x008fc60000010100 */
[----:B------:R-:W-:Y:S01]  /*1be0*/  FFMA.FTZ R23, R158, R157, R23 ;  /* 0x0000009d9e177223 */ /* 0x000fe20000010017 */
[----:B0-----:R-:W-:Y:S01]  /*1bf0*/  @P0 FMUL.FTZ R186, R186, R21 ;  /* 0x00000015baba0220 */ /* 0x001fe20000410000 */
[----:B------:R-:W-:Y:S01]  /*1c00*/  FADD.FTZ R21, R19, R158 ;  /* 0x0000009e13157221 */ /* 0x000fe20000010000 */
[----:B------:R-:W-:Y:S01]  /*1c10*/  @P0 FADD.FTZ R174, -R128, R193 ;  /* 0x000000c180ae0221 */ /* 0x000fe20000010100 */
[----:B------:R-:W-:Y:S01]  /*1c20*/  @!P0 FMUL.FTZ R176, R149, R20 ;  /* 0x0000001495b08220 */ /* 0x000fe20000410000 */
[----:B-1----:R-:W-:Y:S01]  /*1c30*/  @P0 FMUL.FTZ R29, R29, R192 ;  /* 0x000000c01d1d0220 */ /* 0x002fe20000410000 */
[----:B------:R-:W-:Y:S02]  /*1c40*/  HADD2.F32 R20, -RZ, R35.H0_H0 ;  /* 0x20000023ff147230 */ /* 0x000fe40000004100 */
[----:B------:R-:W-:Y:S01]  /*1c50*/  @!P0 FMUL.FTZ R29, R149, R2 ;  /* 0x00000002951d8220 */ /* 0x000fe20000410000 */
[----:B------:R-:W-:Y:S01]  /*1c60*/  FADD.FTZ R21, R21, R160 ;  /* 0x000000a015157221 */ /* 0x000fe20000010000 */
[----:B------:R-:W-:Y:S01]  /*1c70*/  @!P0 FADD.FTZ R2, R193, -R150 ;  /* 0x80000096c1028221 */ /* 0x000fe20000010000 */
[----:B------:R-:W-:Y:S01]  /*1c80*/  FFMA.FTZ R23, R160, R163, R23 ;  /* 0x000000a3a0177223 */ /* 0x000fe20000010017 */
[----:B----4-:R-:W-:Y:S01]  /*1c90*/  @P0 FMUL.FTZ R174, R174, R17 ;  /* 0x00000011aeae0220 */ /* 0x010fe20000410000 */
[----:B------:R-:W-:-:S02]  /*1ca0*/  HADD2.F32 R17, -RZ, R32.H0_H0 ;  /* 0x20000020ff117230 */ /* 0x000fc40000004100 */
[----:B------:R-:W-:Y:S01]  /*1cb0*/  FADD.FTZ R21, R21, R28 ;  /* 0x0000001c15157221 */ /* 0x000fe20000010000 */
[----:B------:R-:W-:Y:S02]  /*1cc0*/  HADD2.F32 R191, -RZ, R35.H1_H1 ;  /* 0x30000023ffbf7230 */ /* 0x000fe40000004100 */
[----:B------:R-:W-:Y:S01]  /*1cd0*/  FMUL.FTZ R35, R188, R20 ;  /* 0x00000014bc237220 */ /* 0x000fe20000410000 */
[----:B------:R-:W-:Y:S01]  /*1ce0*/  @!P0 FMUL.FTZ R174, R149, R2 ;  /* 0x0000000295ae8220 */ /* 0x000fe20000410000 */
[----:B------:R-:W-:Y:S02]  /*1cf0*/  HADD2.F32 R188, -RZ, R6.H1_H1 ;  /* 0x30000006ffbc7230 */ /* 0x000fe40000004100 */
[----:B------:R-:W-:Y:S01]  /*1d00*/  FFMA.FTZ R23, R28, R37, R23 ;  /* 0x000000251c177223 */ /* 0x000fe20000010017 */
[--C-:B------:R-:W-:Y:S02]  /*1d10*/  HADD2.F32 R2, -RZ, R4.reuse.H0_H0 ;  /* 0x20000004ff027230 */ /* 0x100fe40000004100 */
[----:B------:R-:W-:Y:S01]  /*1d20*/  FMUL.FTZ R32, R3, R17 ;  /* 0x0000001103207220 */ /* 0x000fe20000410000 */
[C---:B------:R-:W-:Y:S01]  /*1d30*/  FADD.FTZ R61, R20.reuse, R61 ;  /* 0x0000003d143d7221 */ /* 0x040fe20000010000 */
[----:B------:R-:W-:Y:S01]  /*1d40*/  FFMA.FTZ R49, R20, R176, R49 ;  /* 0x000000b014317223 */ /* 0x000fe20000010031 */
[----:B------:R-:W-:Y:S01]  /*1d50*/  FADD.FTZ R21, R21, R30 ;  /* 0x0000001e15157221 */ /* 0x000fe20000010000 */
[----:B------:R-:W-:Y:S01]  /*1d60*/  HADD2.F32 R3, -RZ, R4.H1_H1 ;  /* 0x30000004ff037230 */ /* 0x000fe20000004100 */
[----:B------:R-:W0:Y:S01]  /*1d70*/  @P0 MUFU.RCP R20, R188 ;  /* 0x000000bc00140308 */ /* 0x000e220000001000 */
[----:B------:R-:W-:Y:S01]  /*1d80*/  FFMA.FTZ R23, R30, R39, R23 ;  /* 0x000000271e177223 */ /* 0x000fe20000010017 */
[----:B------:R-:W-:Y:S01]  /*1d90*/  @!P0 FMUL.FTZ R183, R149, R22 ;  /* 0x0000001695b78220 */ /* 0x000fe20000410000 */
[----:B------:R-:W-:Y:S01]  /*1da0*/  FADD.FTZ R21, R21, R162 ;  /* 0x000000a215157221 */ /* 0x000fe20000010000 */
[----:B------:R-:W-:Y:S01]  /*1db0*/  FADD.FTZ R77, R17, R77 ;  /* 0x0000004d114d7221 */ /* 0x000fe20000010000 */
[----:B------:R-:W-:-:S03]  /*1dc0*/  FFMA.FTZ R23, R162, R165, R23 ;  /* 0x000000a5a2177223 */ /* 0x000fc60000010017 */
[----:B------:R-:W1:Y:S01]  /*1dd0*/  @P0 MUFU.RCP R193, R2 ;  /* 0x0000000200c10308 */ /* 0x000e620000001000 */
[----:B------:R-:W-:Y:S01]  /*1de0*/  FFMA.FTZ R78, R17, R29, R78 ;  /* 0x0000001d114e7223 */ /* 0x000fe2000001004e */
[----:B------:R-:W-:Y:S02]  /*1df0*/  HADD2.F32 R17, -RZ, R5.H1_H1 ;  /* 0x30000005ff117230 */ /* 0x000fe40000004100 */
[----:B------:R-:W-:Y:S01]  /*1e00*/  FADD.FTZ R21, R21, R164 ;  /* 0x000000a415157221 */ /* 0x000fe20000010000 */
[----:B------:R-:W-:-:S03]  /*1e10*/  FFMA.FTZ R23, R164, R167, R23 ;  /* 0x000000a7a4177223 */ /* 0x000fc60000010017 */
[----:B------:R-:W3:Y:S01]  /*1e20*/  @P0 MUFU.RCP R22, R3 ;  /* 0x0000000300160308 */ /* 0x000ee20000001000 */
[C---:B------:R-:W-:Y:S01]  /*1e30*/  FADD.FTZ R59, R18.reuse, R59 ;  /* 0x0000003b123b7221 */ /* 0x040fe20000010000 */
[----:B------:R-:W-:Y:S01]  /*1e40*/  FFMA.FTZ R47, R18, R174, R47 ;  /* 0x000000ae122f7223 */ /* 0x000fe2000001002f */
[--C-:B------:R-:W-:Y:S02]  /*1e50*/  HADD2.F32 R187, -RZ, R24.reuse.H0_H0 ;  /* 0x20000018ffbb7230 */ /* 0x100fe40000004100 */
[----:B------:R-:W-:Y:S01]  /*1e60*/  FADD.FTZ R21, R21, R166 ;  /* 0x000000a615157221 */ /* 0x000fe20000010000 */
[----:B------:R-:W-:Y:S02]  /*1e70*/  HADD2.F32 R192, -RZ, R24.H1_H1 ;  /* 0x30000018ffc07230 */ /* 0x000fe40000004100 */
[----:B------:R-:W-:Y:S01]  /*1e80*/  FFMA.FTZ R23, R166, R169, R23 ;  /* 0x000000a9a6177223 */ /* 0x000fe20000010017 */
[----:B------:R-:W4:Y:S01]  /*1e90*/  @P0 MUFU.RCP R18, R17 ;  /* 0x0000001100120308 */ /* 0x000f220000001000 */
[----:B------:R-:W-:Y:S01]  /*1ea0*/  @P0 FADD.FTZ R185, -R119, R196 ;  /* 0x000000c477b90221 */ /* 0x000fe20000010100 */
[----:B------:R-:W-:Y:S01]  /*1eb0*/  FMUL.FTZ R184, R190, R191 ;  /* 0x000000bfbeb87220 */ /* 0x000fe20000410000 */
[C---:B------:R-:W-:Y:S01]  /*1ec0*/  FADD.FTZ R60, R191.reuse, R60 ;  /* 0x0000003cbf3c7221 */ /* 0x040fe20000010000 */
[----:B------:R-:W-:Y:S01]  /*1ed0*/  FFMA.FTZ R48, R191, R183, R48 ;  /* 0x000000b7bf307223 */ /* 0x000fe20000010030 */
[----:B------:R-:W-:Y:S01]  /*1ee0*/  @P0 FADD.FTZ R24, -R124, R187 ;  /* 0x000000bb7c180221 */ /* 0x000fe20000010100 */
[----:B------:R-:W-:-:S02]  /*1ef0*/  HADD2.F32 R191, -RZ, R7.H0_H0 ;  /* 0x20000007ffbf7230 */ /* 0x000fc40000004100 */
[----:B------:R-:W-:Y:S01]  /*1f00*/  FADD.FTZ R21, R21, R168 ;  /* 0x000000a815157221 */ /* 0x000fe20000010000 */
[----:B------:R-:W-:Y:S02]  /*1f10*/  HADD2.F32 R194, -RZ, R25.H1_H1 ;  /* 0x30000019ffc27230 */ /* 0x000fe40000004100 */
[----:B------:R-:W-:Y:S01]  /*1f20*/  FFMA.FTZ R23, R168, R171, R23 ;  /* 0x000000aba8177223 */ /* 0x000fe20000010017 */
[----:B------:R-:W-:Y:S01]  /*1f30*/  @P0 FADD.FTZ R25, -R123, R192 ;  /* 0x000000c07b190221 */ /* 0x000fe20000010100 */
[----:B0-----:R-:W-:Y:S01]  /*1f40*/  @P0 FMUL.FTZ R185, R185, R20 ;  /* 0x00000014b9b90220 */ /* 0x001fe20000410000 */
[----:B-1----:R-:W-:Y:S01]  /*1f50*/  @P0 FMUL.FTZ R24, R24, R193 ;  /* 0x000000c118180220 */ /* 0x002fe20000410000 */
[----:B------:R-:W-:Y:S01]  /*1f60*/  @!P0 FADD.FTZ R20, R192, -R150 ;  /* 0x80000096c0148221 */ /* 0x000fe20000010000 */
[----:B------:R-:W0:Y:S01]  /*1f70*/  @P0 MUFU.RCP R202, R191 ;  /* 0x000000bf00ca0308 */ /* 0x000e220000001000 */
[----:B------:R-:W-:Y:S01]  /*1f80*/  FADD.FTZ R193, R21, R170 ;  /* 0x000000aa15c17221 */ /* 0x000fe20000010000 */
[----:B------:R-:W-:Y:S01]  /*1f90*/  FFMA.FTZ R23, R170, R173, R23 ;  /* 0x000000adaa177223 */ /* 0x000fe20000010017 */
[----:B---3--:R-:W-:Y:S01]  /*1fa0*/  @P0 FMUL.FTZ R25, R25, R22 ;  /* 0x0000001619190220 */ /* 0x008fe20000410000 */
[----:B------:R-:W-:-:S02]  /*1fb0*/  HADD2.F32 R199, -RZ, R27.H0_H0 ;  /* 0x2000001bffc77230 */ /* 0x000fc40000004100 */
[----:B------:R-:W-:Y:S01]  /*1fc0*/  @!P0 FMUL.FTZ R25, R149, R20 ;  /* 0x0000001495198220 */ /* 0x000fe20000410000 */
[----:B------:R-:W-:Y:S02]  /*1fd0*/  HADD2.F32 R201, -RZ, R27.H1_H1 ;  /* 0x3000001bffc97230 */ /* 0x000fe40000004100 */
[----:B------:R-:W-:Y:S01]  /*1fe0*/  @P0 FADD.FTZ R27, -R121, R194 ;  /* 0x000000c2791b0221 */ /* 0x000fe20000010100 */
[--C-:B--2---:R-:W-:Y:S02]  /*1ff0*/  HADD2.F32 R20, -RZ, R41.reuse.H0_H0 ;  /* 0x20000029ff147230 */ /* 0x104fe40000004100 */
[----:B------:R-:W-:Y:S01]  /*2000*/  FADD.FTZ R193, R193, R172 ;  /* 0x000000acc1c17221 */ /* 0x000fe20000010000 */
[----:B------:R-:W-:Y:S02]  /*2010*/  HADD2.F32 R21, -RZ, R41.H1_H1 ;  /* 0x30000029ff157230 */ /* 0x000fe40000004100 */
[----:B------:R-:W-:Y:S01]  /*2020*/  FFMA.FTZ R41, R172, R175, R23 ;  /* 0x000000afac297223 */ /* 0x000fe20000010017 */
[--C-:B------:R-:W-:Y:S01]  /*2030*/  @!P0 FADD.FTZ R22, R195, -R150.reuse ;  /* 0x80000096c3168221 */ /* 0x100fe20000010000 */
[----:B------:R-:W-:Y:S01]  /*2040*/  @!P0 FADD.FTZ R192, R194, -R150 ;  /* 0x80000096c2c08221 */ /* 0x000fe20000010000 */
[----:B----4-:R-:W-:Y:S01]  /*2050*/  @P0 FMUL.FTZ R27, R27, R18 ;  /* 0x000000121b1b0220 */ /* 0x010fe20000410000 */
[----:B------:R-:W-:Y:S01]  /*2060*/  FADD.FTZ R195, R193, R32 ;  /* 0x00000020c1c37221 */ /* 0x000fe20000010000 */
[----:B------:R-:W-:Y:S01]  /*2070*/  @!P0 FADD.FTZ R18, R187, -R150 ;  /* 0x80000096bb128221 */ /* 0x000fe20000010000 */
[----:B------:R-:W-:Y:S01]  /*2080*/  FFMA.FTZ R41, R32, R29, R41 ;  /* 0x0000001d20297223 */ /* 0x000fe20000010029 */
[----:B------:R-:W-:Y:S01]  /*2090*/  @!P0 FMUL.FTZ R27, R149, R192 ;  /* 0x000000c0951b8220 */ /* 0x000fe20000410000 */
[----:B------:R-:W-:-:S02]  /*20a0*/  HADD2.F32 R192, -RZ, R43.H0_H0 ;  /* 0x2000002bffc07230 */ /* 0x000fc40000004100 */
[----:B------:R-:W-:Y:S01]  /*20b0*/  FADD.FTZ R195, R195, R34 ;  /* 0x00000022c3c37221 */ /* 0x000fe20000010000 */
[----:B------:R-:W-:Y:S02]  /*20c0*/  HADD2.F32 R193, -RZ, R43.H1_H1 ;  /* 0x3000002bffc17230 */ /* 0x000fe40000004100 */
[----:B------:R-:W-:Y:S01]  /*20d0*/  @P0 FADD.FTZ R19, -R118, R199 ;  /* 0x000000c776130221 */ /* 0x000fe20000010100 */
[----:B------:R-:W-:Y:S01]  /*20e0*/  @!P0 FMUL.FTZ R24, R149, R18 ;  /* 0x0000001295188220 */ /* 0x000fe20000410000 */
[----:B------:R-:W-:Y:S01]  /*20f0*/  FFMA.FTZ R43, R34, R31, R41 ;  /* 0x0000001f222b7223 */ /* 0x000fe20000010029 */
[--C-:B------:R-:W-:Y:S02]  /*2100*/  HADD2.F32 R18, -RZ, R40.reuse.H0_H0 ;  /* 0x20000028ff127230 */ /* 0x100fe40000004100 */
[--C-:B------:R-:W-:Y:S01]  /*2110*/  @!P0 FADD.FTZ R194, R197, -R150.reuse ;  /* 0x80000096c5c28221 */ /* 0x100fe20000010000 */
[--C-:B------:R-:W-:Y:S01]  /*2120*/  @!P0 FADD.FTZ R196, R196, -R150.reuse ;  /* 0x80000096c4c48221 */ /* 0x100fe20000010000 */
[--C-:B------:R-:W-:Y:S01]  /*2130*/  @!P0 FADD.FTZ R198, R199, -R150.reuse ;  /* 0x80000096c7c68221 */ /* 0x100fe20000010000 */
[----:B------:R-:W-:Y:S01]  /*2140*/  @!P0 FADD.FTZ R200, R201, -R150 ;  /* 0x80000096c9c88221 */ /* 0x000fe20000010000 */
[----:B------:R-:W-:Y:S01]  /*2150*/  FADD.FTZ R195, R195, R178 ;  /* 0x000000b2c3c37221 */ /* 0x000fe20000010000 */
[----:B0-----:R-:W-:Y:S01]  /*2160*/  @P0 FMUL.FTZ R150, R19, R202 ;  /* 0x000000ca13960220 */ /* 0x001fe20000410000 */
[----:B------:R-:W-:Y:S01]  /*2170*/  FFMA.FTZ R43, R178, R177, R43 ;  /* 0x000000b1b22b7223 */ /* 0x000fe2000001002b */
[----:B------:R-:W-:-:S02]  /*2180*/  HADD2.F32 R19, -RZ, R40.H1_H1 ;  /* 0x30000028ff137230 */ /* 0x000fc40000004100 */
        /* <DEDUP_REMOVED lines=12> */
[----:B------:R-:W-:Y:S01]  /*2250*/  FFMA.FTZ R16, R182, R181, R19 ;  /* 0x000000b5b6107223 */ /* 0x000fe20000010013 */
[----:B------:R-:W-:Y:S01]  /*2260*/  @!P0 FMUL.FTZ R26, R149, R22 ;  /* 0x00000016951a8220 */ /* 0x000fe20000410000 */
[--C-:B------:R-:W-:Y:S02]  /*2270*/  HADD2.F32 R22, -RZ, R42.reuse.H0_H0 ;  /* 0x2000002aff167230 */ /* 0x100fe40000004100 */
[----:B------:R-:W-:Y:S01]  /*2280*/  FADD.FTZ R3, R2, R35 ;  /* 0x0000002302037221 */ /* 0x000fe20000010000 */
[----:B------:R-:W-:Y:S02]  /*2290*/  HADD2.F32 R23, -RZ, R42.H1_H1 ;  /* 0x3000002aff177230 */ /* 0x000fe40000004100 */
[----:B------:R-:W-:Y:S01]  /*22a0*/  FMUL.FTZ R42, R17, R21 ;  /* 0x00000015112a7220 */ /* 0x000fe20000410000 */
[----:B------:R-:W-:Y:S01]  /*22b0*/  FFMA.FTZ R17, R35, R176, R16 ;  /* 0x000000b023117223 */ /* 0x000fe20000010010 */
[----:B------:R-:W-:-:S03]  /*22c0*/  FADD.FTZ R2, R3, R184 ;  /* 0x000000b803027221 */ /* 0x000fc60000010000 */
[----:B------:R-:W-:Y:S01]  /*22d0*/  FFMA.FTZ R16, R184, R183, R17 ;  /* 0x000000b7b8107223 */ /* 0x000fe20000010011 */
[----:B------:R-:W-:Y:S01]  /*22e0*/  FADD.FTZ R3, R2, R41 ;  /* 0x0000002902037221 */ /* 0x000fe20000010000 */
[----:B------:R-:W-:Y:S02]  /*22f0*/  HADD2.F32 R190, -RZ, R7.H1_H1 ;  /* 0x30000007ffbe7230 */ /* 0x000fe40000004100 */
[----:B------:R-:W-:Y:S01]  /*2300*/  FFMA.FTZ R17, R41, R24, R16 ;  /* 0x0000001829117223 */ /* 0x000fe20000010010 */
[----:B------:R-:W-:Y:S01]  /*2310*/  FADD.FTZ R2, R3, R40 ;  /* 0x0000002803027221 */ /* 0x000fe20000010000 */
[----:B------:R-:W0:Y:S02]  /*2320*/  @P0 MUFU.RCP R204, R190 ;  /* 0x000000be00cc0308 */ /* 0x000e240000001000 */
[----:B------:R-:W-:Y:S01]  /*2330*/  FFMA.FTZ R16, R40, R25, R17 ;  /* 0x0000001928107223 */ /* 0x000fe20000010011 */
[----:B------:R-:W-:-:S03]  /*2340*/  FADD.FTZ R3, R2, R43 ;  /* 0x0000002b02037221 */ /* 0x000fc60000010000 */
[----:B------:R-:W-:Y:S01]  /*2350*/  FFMA.FTZ R17, R43, R26, R16 ;  /* 0x0000001a2b117223 */ /* 0x000fe20000010010 */
[----:B------:R-:W-:Y:S01]  /*2360*/  FMUL.FTZ R189, R189, R22 ;  /* 0x00000016bdbd7220 */ /* 0x000fe20000410000 */
[----:B------:R-:W-:Y:S01]  /*2370*/  FADD.FTZ R2, R3, R42 ;  /* 0x0000002a03027221 */ /* 0x000fe20000010000 */
[C---:B------:R-:W-:Y:S01]  /*2380*/  @!P0 FMUL.FTZ R186, R149.reuse, R194 ;  /* 0x000000c295ba8220 */ /* 0x040fe20000410000 */
[----:B------:R-:W-:Y:S01]  /*2390*/  FFMA.FTZ R18, R42, R27, R17 ;  /* 0x0000001b2a127223 */ /* 0x000fe20000010011 */
[----:B------:R-:W-:Y:S01]  /*23a0*/  FMUL.FTZ R188, R188, R23 ;  /* 0x00000017bcbc7220 */ /* 0x000fe20000410000 */
[----:B------:R-:W-:Y:S01]  /*23b0*/  FADD.FTZ R3, R2, R189 ;  /* 0x000000bd02037221 */ /* 0x000fe20000010000 */
[----:B------:R-:W-:Y:S01]  /*23c0*/  @!P0 FMUL.FTZ R185, R149, R196 ;  /* 0x000000c495b98220 */ /* 0x000fe20000410000 */
        /* <DEDUP_REMOVED lines=49> */
.L_x_3951:
        /* <DEDUP_REMOVED lines=137> */
[----:B------:R-:W-:Y:S02]  /*2f70*/  F2FP.F16.F32.PACK_AB R16, R21, R0 ;  /* 0x000000001510723e */ /* 0x000fe400000000ff */
[----:B------:R-:W-:Y:S02]  /*2f80*/  F2FP.F16.F32.PACK_AB R23, R39, R170 ;  /* 0x000000aa2717723e */ /* 0x000fe400000000ff */
[----:B------:R-:W-:Y:S01]  /*2f90*/  F2FP.F16.F32.PACK_AB R21, R29, R162 ;  /* 0x000000a21d15723e */ /* 0x000fe200000000ff */
[----:B------:R0:W-:Y:S01]  /*2fa0*/  STG.E.128 desc[UR6][R2.64], R16 ;  /* 0x0000001002007986 */ /* 0x0001e2000c101d06 */
[----:B------:R-:W-:Y:S02]  /*2fb0*/  F2FP.F16.F32.PACK_AB R25, R43, R178 ;  /* 0x000000b22b19723e */ /* 0x000fe400000000ff */
[----:B------:R-:W-:Y:S01]  /*2fc0*/  F2FP.F16.F32.PACK_AB R24, R41, R24 ;  /* 0x000000182918723e */ /* 0x000fe200000000ff */
[----:B------:R0:W-:Y:S01]  /*2fd0*/  STG.E.128 desc[UR6][R32.64], R20 ;  /* 0x0000001420007986 */ /* 0x0001e2000c101d06 */
[----:B------:R-:W-:-:S02]  /*2fe0*/  F2FP.F16.F32.PACK_AB R31, R149, R150 ;  /* 0x00000096951f723e */ /* 0x000fc400000000ff */
[----:B------:R-:W-:Y:S01]  /*2ff0*/  F2FP.F16.F32.PACK_AB R30, R159, R30 ;  /* 0x0000001e9f1e723e */ /* 0x000fe200000000ff */
[----:B------:R0:W-:Y:S01]  /*3000*/  STG.E.128 desc[UR6][R34.64], R24 ;  /* 0x0000001822007986 */ /* 0x0001e2000c101d06 */
[----:B------:R-:W-:Y:S02]  /*3010*/  F2FP.F16.F32.PACK_AB R29, R157, R44 ;  /* 0x0000002c9d1d723e */ /* 0x000fe400000000ff */
[----:B------:R-:W-:Y:S02]  /*3020*/  F2FP.F16.F32.PACK_AB R28, R155, R28 ;  /* 0x0000001c9b1c723e */ /* 0x000fe400000000ff */
        /* <DEDUP_REMOVED lines=67> */
.L_x_3938:
        /* <DEDUP_REMOVED lines=35> */
.L_x_3939:
[----:B------:R-:W-:Y:S01]  /*3690*/  HFMA2.MMA R194, -RZ, RZ, 0, 9.5367431640625e-07 ;  /* 0x00000010ffc27435 */ /* 0x000fe200000001ff */
[----:B------:R-:W-:Y:S02]  /*36a0*/  MOV R195, R2 ;  /* 0x0000000200c37202 */ /* 0x000fe40000000f00 */
[----:B------:R-:W-:Y:S02]  /*36b0*/  MOV R197, 0x1f ;  /* 0x0000001f00c57802 */ /* 0x000fe40000000f00 */
[----:B------:R-:W-:-:S07]  /*36c0*/  MOV R192, 0xffffffff ;  /* 0xffffffff00c07802 */ /* 0x000fce0000000f00 */
[----:B------:R-:W-:Y:S05]  /*36d0*/  WARPSYNC.COLLECTIVE R192, `(.L_x_3941) ;  /* 0x00000000c0087348 */ /* 0x000fea0003c00000 */
[----:B------:R0:W1:Y:S02]  /*36e0*/  SHFL.DOWN P3, R193, R195, R194, R197 ;  /* 0x080000c2c3c17389 */ /* 0x00006400000600c5 */
[----:B01----:R-:W-:Y:S01]  /*36f0*/  ENDCOLLECTIVE ;  /* 0x000000000000791b */ /* 0x003fe20003800000 */
.L_x_3941:
[----:B------:R-:W-:Y:S02]  /*3700*/  MOV R195, R3 ;  /* 0x0000000300c37202 */ /* 0x000fe40000000f00 */
[----:B------:R-:W-:-:S07]  /*3710*/  MOV R19, R193 ;  /* 0x000000c100137202 */ /* 0x000fce0000000f00 */
[----:B------:R-:W-:Y:S05]  /*3720*/  WARPSYNC.COLLECTIVE R192, `(.L_x_3942) ;  /* 0x00000000c0087348 */ /* 0x000fea0003c00000 */
[----:B------:R0:W1:Y:S02]  /*3730*/  SHFL.DOWN P3, R193, R195, R194, R197 ;  /* 0x080000c2c3c17389 */ /* 0x00006400000600c5 */
[----:B01----:R-:W-:Y:S01]  /*3740*/  ENDCOLLECTIVE ;  /* 0x000000000000791b */ /* 0x003fe20003800000 */
.L_x_3942:
[----:B------:R-:W-:Y:S01]  /*3750*/  FADD.FTZ R19, R2, R19 ;  /* 0x0000001302137221 */ /* 0x000fe20000010000 */
[----:B------:R-:W-:-:S04]  /*3760*/  HFMA2.MMA R194, -RZ, RZ, 0, 4.76837158203125e-07 ;  /* 0x00000008ffc27435 */ /* 0x000fc800000001ff */
[----:B------:R-:W-:Y:S02]  /*3770*/  MOV R195, R19 ;  /* 0x0000001300c37202 */ /* 0x000fe40000000f00 */
[----:B------:R-:W-:-:S07]  /*3780*/  MOV R18, R193 ;  /* 0x000000c100127202 */ /* 0x000fce0000000f00 */
[----:B------:R-:W-:Y:S05]  /*3790*/  WARPSYNC.COLLECTIVE R192, `(.L_x_3943) ;  /* 0x00000000c0087348 */ /* 0x000fea0003c00000 */
[----:B------:R0:W1:Y:S02]  /*37a0*/  SHFL.DOWN P3, R193, R195, R194, R197 ;  /* 0x080000c2c3c17389 */ /* 0x00006400000600c5 */
[----:B01----:R-:W-:Y:S01]  /*37b0*/  ENDCOLLECTIVE ;  /* 0x000000000000791b */ /* 0x003fe20003800000 */
.L_x_3943:
[----:B------:R-:W-:-:S05]  /*37c0*/  FADD.FTZ R18, R3, R18 ;  /* 0x0000001203127221 */ /* 0x000fca0000010000 */
[----:B------:R-:W-:Y:S02]  /*37d0*/  MOV R195, R18 ;  /* 0x0000001200c37202 */ /* 0x000fe40000000f00 */
[----:B------:R-:W-:-:S07]  /*37e0*/  MOV R20, R193 ;  /* 0x000000c100147202 */ /* 0x000fce0000000f00 */
[----:B------:R-:W-:Y:S05]  /*37f0*/  WARPSYNC.COLLECTIVE R192, `(.L_x_3944) ;  /* 0x00000000c0087348 */ /* 0x000fea0003c00000 */
[----:B------:R0:W1:Y:S02]  /*3800*/  SHFL.DOWN P3, R193, R195, R194, R197 ;  /* 0x080000c2c3c17389 */ /* 0x00006400000600c5 */
[----:B01----:R-:W-:Y:S01]  /*3810*/  ENDCOLLECTIVE ;  /* 0x000000000000791b */ /* 0x003fe20003800000 */
.L_x_3944:
[----:B------:R-:W-:Y:S01]  /*3820*/  FADD.FTZ R20, R19, R20 ;  /* 0x0000001413147221 */ /* 0x000fe20000010000 */
[----:B------:R-:W-:-:S04]  /*3830*/  HFMA2.MMA R194, -RZ, RZ, 0, 2.384185791015625e-07 ;  /* 0x00000004ffc27435 */ /* 0x000fc800000001ff */
[----:B------:R-:W-:Y:S02]  /*3840*/  MOV R195, R20 ;  /* 0x0000001400c37202 */ /* 0x000fe40000000f00 */
[----:B------:R-:W-:-:S07]  /*3850*/  MOV R21, R193 ;  /* 0x000000c100157202 */ /* 0x000fce0000000f00 */
[----:B------:R-:W-:Y:S05]  /*3860*/  WARPSYNC.COLLECTIVE R192, `(.L_x_3945) ;  /* 0x00000000c0087348 */ /* 0x000fea0003c00000 */
[----:B------:R0:W1:Y:S02]  /*3870*/  SHFL.DOWN P3, R193, R195, R194, R197 ;  /* 0x080000c2c3c17389 */ /* 0x00006400000600c5 */
[----:B01----:R-:W-:Y:S01]  /*3880*/  ENDCOLLECTIVE ;  /* 0x000000000000791b */ /* 0x003fe20003800000 */
.L_x_3945:
[----:B------:R-:W-:-:S05]  /*3890*/  FADD.FTZ R21, R18, R21 ;  /* 0x0000001512157221 */ /* 0x000fca0000010000 */
[----:B------:R-:W-:Y:S02]  /*38a0*/  MOV R195, R21 ;  /* 0x0000001500c37202 */ /* 0x000fe40000000f00 */
[----:B------:R-:W-:-:S07]  /*38b0*/  MOV R23, R193 ;  /* 0x000000c100177202 */ /* 0x000fce0000000f00 */
[----:B------:R-:W-:Y:S05]  /*38c0*/  WARPSYNC.COLLECTIVE R192, `(.L_x_3946) ;  /* 0x00000000c0087348 */ /* 0x000fea0003c00000 */
[----:B------:R0:W1:Y:S02]  /*38d0*/  SHFL.DOWN P3, R193, R195, R194, R197 ;  /* 0x080000c2c3c17389 */ /* 0x00006400000600c5 */
[----:B01----:R-:W-:Y:S01]  /*38e0*/  ENDCOLLECTIVE ;  /* 0x000000000000791b */ /* 0x003fe20003800000 */
.L_x_3946:
[----:B------:R-:W-:Y:S01]  /*38f0*/  FADD.FTZ R23, R20, R23 ;  /* 0x0000001714177221 */ /* 0x000fe20000010000 */
[----:B------:R-:W-:-:S04]  /*3900*/  HFMA2.MMA R194, -RZ, RZ, 0, 1.1920928955078125e-07 ;  /* 0x00000002ffc27435 */ /* 0x000fc800000001ff */
[----:B------:R-:W-:Y:S02]  /*3910*/  MOV R195, R23 ;  /* 0x0000001700c37202 */ /* 0x000fe40000000f00 */
[----:B------:R-:W-:-:S07]  /*3920*/  MOV R22, R193 ;  /* 0x000000c100167202 */ /* 0x000fce0000000f00 */
[----:B------:R-:W-:Y:S05]  /*3930*/  WARPSYNC.COLLECTIVE R192, `(.L_x_3947) ;  /* 0x00000000c0087348 */ /* 0x000fea0003c00000 */
[----:B------:R0:W1:Y:S02]  /*3940*/  SHFL.DOWN P3, R193, R195, R194, R197 ;  /* 0x080000c2c3c17389 */ /* 0x00006400000600c5 */
[----:B01----:R-:W-:Y:S01]  /*3950*/  ENDCOLLECTIVE ;  /* 0x000000000000791b */ /* 0x003fe20003800000 */
.L_x_3947:
[----:B------:R-:W-:-:S05]  /*3960*/  FADD.FTZ R22, R21, R22 ;  /* 0x0000001615167221 */ /* 0x000fca0000010000 */
[----:B------:R-:W-:Y:S02]  /*3970*/  MOV R195, R22 ;  /* 0x0000001600c37202 */ /* 0x000fe40000000f00 */
[----:B------:R-:W-:-:S07]  /*3980*/  MOV R2, R193 ;  /* 0x000000c100027202 */ /* 0x000fce0000000f00 */
[----:B------:R-:W-:Y:S05]  /*3990*/  WARPSYNC.COLLECTIVE R192, `(.L_x_3948) ;  /* 0x00000000c0087348 */ /* 0x000fea0003c00000 */
[----:B------:R0:W1:Y:S02]  /*39a0*/  SHFL.DOWN P3, R193, R195, R194, R197 ;  /* 0x080000c2c3c17389 */ /* 0x00006400000600c5 */
[----:B01----:R-:W-:Y:S01]  /*39b0*/  ENDCOLLECTIVE ;  /* 0x000000000000791b */ /* 0x003fe20003800000 */
.L_x_3948:
[----:B------:R-:W-:Y:S01]  /*39c0*/  FADD.FTZ R2, R23, R2 ;  /* 0x0000000217027221 */ /* 0x000fe20000010000 */
[----:B------:R-:W-:-:S04]  /*39d0*/  HFMA2.MMA R194, -RZ, RZ, 0, 5.9604644775390625e-08 ;  /* 0x00000001ffc27435 */ /* 0x000fc800000001ff */
[----:B------:R-:W-:Y:S02]  /*39e0*/  MOV R195, R2 ;  /* 0x0000000200c37202 */ /* 0x000fe40000000f00 */
[----:B------:R-:W-:-:S07]  /*39f0*/  MOV R3, R193 ;  /* 0x000000c100037202 */ /* 0x000fce0000000f00 */
[----:B------:R-:W-:Y:S05]  /*3a00*/  WARPSYNC.COLLECTIVE R192, `(.L_x_3949) ;  /* 0x00000000c0087348 */ /* 0x000fea0003c00000 */
[----:B------:R0:W1:Y:S02]  /*3a10*/  SHFL.DOWN P3, R193, R195, R194, R197 ;  /* 0x080000c2c3c17389 */ /* 0x00006400000600c5 */
[----:B01----:R-:W-:Y:S01]  /*3a20*/  ENDCOLLECTIVE ;  /* 0x000000000000791b */ /* 0x003fe20003800000 */
.L_x_3949:
[----:B------:R-:W-:-:S05]  /*3a30*/  FADD.FTZ R3, R22, R3 ;  /* 0x0000000316037221 */ /* 0x000fca0000010000 */
[----:B------:R-:W-:Y:S02]  /*3a40*/  MOV R195, R3 ;  /* 0x0000000300c37202 */ /* 0x000fe40000000f00 */
[----:B------:R-:W-:-:S07]  /*3a50*/  MOV R19, R193 ;  /* 0x000000c100137202 */ /* 0x000fce0000000f00 */
[----:B------:R-:W-:Y:S05]  /*3a60*/  WARPSYNC.COLLECTIVE R192, `(.L_x_3950) ;  /* 0x00000000c0087348 */ /* 0x000fea0003c00000 */
[----:B------:R0:W1:Y:S02]  /*3a70*/  SHFL.DOWN P3, R193, R195, R194, R197 ;  /* 0x080000c2c3c17389 */ /* 0x00006400000600c5 */
[----:B01----:R-:W-:Y:S01]  /*3a80*/  ENDCOLLECTIVE ;  /* 0x000000000000791b */ /* 0x003fe20003800000 */
.L_x_3950:
[----:B------:R-:W-:Y:S01]  /*3a90*/  MOV R18, R193 ;  /* 0x000000c100127202 */ /* 0x000fe20000000f00 */
[----:B------:R-:W-:Y:S06]  /*3aa0*/  BRA `(.L_x_3951) ;  /* 0xffffffec000c7947 */ /* 0x000fec000383ffff */
.L_x_3952:
        /* <DEDUP_REMOVED lines=13> */
.L_x_5561:


//--------------------- .text._ZN10layer_norm22ln_bwd_finalize_kernelINS_22Kernel_traits_finalizeILj4096EffffjLj1024ELj4ENS_18Kernel_traits_baseILj4096EffffjLj1024EEEEEEEvNS_9BwdParamsE --------------------------
	.section	.text._ZN10layer_norm22ln_bwd_finalize_kernelINS_22Kernel_traits_finalizeILj4096EffffjLj1024ELj4ENS_18Kernel_traits_baseILj4096EffffjLj1024EEEEEEEvNS_9BwdParamsE,"ax",@progbits
	.align	128
        .global         _ZN10layer_norm22ln_bwd_finalize_kernelINS_22Kernel_traits_finalizeILj4096EffffjLj1024ELj4ENS_18Kernel_traits_baseILj4096EffffjLj1024EEEEEEEvNS_9BwdParamsE
        .type           _ZN10layer_norm22ln_bwd_finalize_kernelINS_22Kernel_traits_finalizeILj4096EffffjLj1024ELj4ENS_18Kernel_traits_baseILj4096EffffjLj1024EEEEEEEvNS_9BwdParamsE,@function
        .size           _ZN10layer_norm22ln_bwd_finalize_kernelINS_22Kernel_traits_finalizeILj4096EffffjLj1024ELj4ENS_18Kernel_traits_baseILj4096EffffjLj1024EEEEEEEvNS_9BwdParamsE,(.L_x_5562 - _ZN10layer_norm22ln_bwd_finalize_kernelINS_22Kernel_traits_finalizeILj4096EffffjLj1024ELj4ENS_18Kernel_traits_baseILj4096EffffjLj1024EEEEEEEvNS_9BwdParamsE)
        .other          _ZN10layer_norm22ln_bwd_finalize_kernelINS_22Kernel_traits_finalizeILj4096EffffjLj1024ELj4ENS_18Kernel_traits_baseILj4096EffffjLj1024EEEEEEEvNS_9BwdParamsE,@"STO_CUDA_ENTRY STV_DEFAULT"
_ZN10layer_norm22ln_bwd_finalize_kernelINS_22Kernel_traits_finalizeILj4096EffffjLj1024ELj4ENS_18Kernel_traits_baseILj4096EffffjLj1024EEEEEEEvNS_9BwdParamsE:
.text._ZN10layer_norm22ln_bwd_finalize_kernelINS_22Kernel_traits_finalizeILj4096EffffjLj1024ELj4ENS_18Kernel_traits_baseILj4096EffffjLj1024EEEEEEEvNS_9BwdParamsE:
        /* <DEDUP_REMOVED lines=25> */
.L_x_3962:
        /* <DEDUP_REMOVED lines=28> */
.L_x_3957:
        /* <DEDUP_REMOVED lines=33> */
.L_x_3956:
[----:B------:R-:W-:Y:S05]  /*0560*/  BSYNC B1 ;  /* 0x0000000000017941 */ /* 0x000fea0003800000 */
.L_x_3955:
        /* <DEDUP_REMOVED lines=23> */
.L_x_3959:
[----:B------:R-:W-:Y:S05]  /*06e0*/  BSYNC B1 ;  /* 0x0000000000017941 */ /* 0x000fea0003800000 */
.L_x_3958:
        /* <DEDUP_REMOVED lines=11> */
.L_x_3954:
[----:B------:R-:W-:Y:S05]  /*07a0*/  BSYNC B0 ;  /* 0x0000000000007941 */ /* 0x000fea0003800000 */
.L_x_3953:
        /* <DEDUP_REMOVED lines=29> */
.L_x_3973:
[----:B------:R-:W-:Y:S01]  /*0980*/  @!P1 SHF.R.U32.HI R12, RZ, 0x3, R0 ;  /* 0x00000003ff0c9819 */ /* 0x000fe20000011600 */
[----:B---3--:R-:W-:Y:S01]  /*0990*/  FADD.FTZ R14, R9, R14 ;  /* 0x0000000e090e7221 */ /* 0x008fe20000010000 */
[----:B--2---:R-:W-:Y:S02]  /*09a0*/  FADD.FTZ R11, R10, R11 ;  /* 0x0000000b0a0b7221 */ /* 0x004fe40000010000 */
[----:B------:R-:W-:-:S05]  /*09b0*/  @!P1 LOP3.LUT R12, R12, 0x1ffffffc, RZ, 0xc0, !PT ;  /* 0x1ffffffc0c0c9812 */ /* 0x000fca00078ec0ff */
[----:B------:R2:W-:Y:S04]  /*09c0*/  @!P1 STS [R12+UR4+0x2000], R14 ;  /* 0x0020000e0c009988 */ /* 0x0005e80008000804 */
[----:B------:R2:W-:Y:S02]  /*09d0*/  @!P1 STS [R12+UR4+0x2080], R11 ;  /* 0x0020800b0c009988 */ /* 0x0005e40008000804 */
.L_x_3960:
        /* <DEDUP_REMOVED lines=15> */
.L_x_3961:
[----:B------:R-:W-:Y:S01]  /*0ad0*/  HFMA2.MMA R19, -RZ, RZ, 0, 5.9604644775390625e-08 ;  /* 0x00000001ff137435 */ /* 0x000fe200000001ff */
[----:B---3--:R-:W-:Y:S01]  /*0ae0*/  IMAD.MOV.U32 R20, RZ, RZ, R10 ;  /* 0x000000ffff147224 */ /* 0x008fe200078e000a */
[----:B------:R-:W-:Y:S01]  /*0af0*/  MOV R22, 0x1f ;  /* 0x0000001f00167802 */ /* 0x000fe20000000f00 */
[----:B------:R-:W-:-:S08]  /*0b00*/  IMAD.MOV.U32 R17, RZ, RZ, -0x1 ;  /* 0xffffffffff117424 */ /* 0x000fd000078e00ff */
[----:B012---:R-:W-:Y:S05]  /*0b10*/  WARPSYNC.COLLECTIVE R17, `(.L_x_3963) ;  /* 0x0000000011087348 */ /* 0x007fea0003c00000 */
[----:B------:R3:W4:Y:S02]  /*0b20*/  SHFL.BFLY P2, R18, R20, R19, R22 ;  /* 0x0c00001314127389 */ /* 0x0007240000040016 */
[----:B01234-:R-:W-:Y:S01]  /*0b30*/  ENDCOLLECTIVE ;  /* 0x000000000000791b */ /* 0x01ffe20003800000 */
.L_x_3963:
[----:B------:R-:W-:Y:S01]  /*0b40*/  IMAD.MOV.U32 R19, RZ, RZ, 0x2 ;  /* 0x00000002ff137424 */ /* 0x000fe200078e00ff */
[----:B------:R-:W-:-:S05]  /*0b50*/  MOV R11, R18 ;  /* 0x00000012000b7202 */ /* 0x000fca0000000f00 */
[----:B------:R-:W-:-:S05]  /*0b60*/  FADD.FTZ R11, R10, R11 ;  /* 0x0000000b0a0b7221 */ /* 0x000fca0000010000 */
[----:B------:R-:W-:-:S07]  /*0b70*/  MOV R20, R11 ;  /* 0x0000000b00147202 */ /* 0x000fce0000000f00 */
[----:B------:R-:W-:Y:S05]  /*0b80*/  WARPSYNC.COLLECTIVE R17, `(.L_x_3964) ;  /* 0x0000000011087348 */ /* 0x000fea0003c00000 */
[----:B------:R0:W1:Y:S02]  /*0b90*/  SHFL.BFLY P2, R18, R20, R19, R22 ;  /* 0x0c00001314127389 */ /* 0x0000640000040016 */
[----:B01----:R-:W-:Y:S01]  /*0ba0*/  ENDCOLLECTIVE ;  /* 0x000000000000791b */ /* 0x003fe20003800000 */
.L_x_3964:
[----:B------:R-:W-:Y:S01]  /*0bb0*/  IMAD.MOV.U32 R19, RZ, RZ, 0x4 ;  /* 0x00000004ff137424 */ /* 0x000fe200078e00ff */
[----:B------:R-:W-:-:S05]  /*0bc0*/  MOV R12, R18 ;  /* 0x00000012000c7202 */ /* 0x000fca0000000f00 */
[----:B------:R-:W-:-:S05]  /*0bd0*/  FADD.FTZ R12, R11, R12 ;  /* 0x0000000c0b0c7221 */ /* 0x000fca0000010000 */
[----:B------:R-:W-:-:S07]  /*0be0*/  MOV R20, R12 ;  /* 0x0000000c00147202 */ /* 0x000fce0000000f00 */
[----:B------:R-:W-:Y:S05]  /*0bf0*/  WARPSYNC.COLLECTIVE R17, `(.L_x_3965) ;  /* 0x0000000011087348 */ /* 0x000fea0003c00000 */
[----:B------:R0:W1:Y:S02]  /*0c00*/  SHFL.BFLY P2, R18, R20, R19, R22 ;  /* 0x0c00001314127389 */ /* 0x0000640000040016 */
[----:B01----:R-:W-:Y:S01]  /*0c10*/  ENDCOLLECTIVE ;  /* 0x000000000000791b */ /* 0x003fe20003800000 */
.L_x_3965:
[----:B------:R-:W-:Y:S01]  /*0c20*/  IMAD.MOV.U32 R19, RZ, RZ, 0x8 ;  /* 0x00000008ff137424 */ /* 0x000fe200078e00ff */
[----:B------:R-:W-:-:S05]  /*0c30*/  MOV R13, R18 ;  /* 0x00000012000d7202 */ /* 0x000fca0000000f00 */
[----:B------:R-:W-:-:S05]  /*0c40*/  FADD.FTZ R13, R12, R13 ;  /* 0x0000000d0c0d7221 */ /* 0x000fca0000010000 */
[----:B------:R-:W-:-:S07]  /*0c50*/  MOV R20, R13 ;  /* 0x0000000d00147202 */ /* 0x000fce0000000f00 */
[----:B------:R-:W-:Y:S05]  /*0c60*/  WARPSYNC.COLLECTIVE R17, `(.L_x_3966) ;  /* 0x0000000011087348 */ /* 0x000fea0003c00000 */
[----:B------:R0:W1:Y:S02]  /*0c70*/  SHFL.BFLY P2, R18, R20, R19, R22 ;  /* 0x0c00001314127389 */ /* 0x0000640000040016 */
[----:B01----:R-:W-:Y:S01]  /*0c80*/  ENDCOLLECTIVE ;  /* 0x000000000000791b */ /* 0x003fe20003800000 */
.L_x_3966:
[----:B------:R-:W-:Y:S01]  /*0c90*/  HFMA2.MMA R19, -RZ, RZ, 0, 9.5367431640625e-07 ;  /* 0x00000010ff137435 */ /* 0x000fe200000001ff */
[----:B------:R-:W-:-:S05]  /*0ca0*/  MOV R10, R18 ;  /* 0x00000012000a7202 */ /* 0x000fca0000000f00 */
[----:B------:R-:W-:-:S05]  /*0cb0*/  FADD.FTZ R10, R13, R10 ;  /* 0x0000000a0d0a7221 */ /* 0x000fca0000010000 */
[----:B------:R-:W-:-:S07]  /*0cc0*/  MOV R20, R10 ;  /* 0x0000000a00147202 */ /* 0x000fce0000000f00 */
[----:B------:R-:W-:Y:S05]  /*0cd0*/  WARPSYNC.COLLECTIVE R17, `(.L_x_3967) ;  /* 0x0000000011087348 */ /* 0x000fea0003c00000 */
[----:B------:R0:W1:Y:S02]  /*0ce0*/  SHFL.BFLY P2, R18, R20, R19, R22 ;  /* 0x0c00001314127389 */ /* 0x0000640000040016 */
[----:B01----:R-:W-:Y:S01]  /*0cf0*/  ENDCOLLECTIVE ;  /* 0x000000000000791b */ /* 0x003fe20003800000 */
.L_x_3967:
[----:B------:R-:W-:Y:S01]  /*0d00*/  HFMA2.MMA R19, -RZ, RZ, 0, 5.9604644775390625e-08 ;  /* 0x00000001ff137435 */ /* 0x000fe200000001ff */
[----:B------:R-:W-:Y:S01]  /*0d10*/  MOV R20, R9 ;  /* 0x0000000900147202 */ /* 0x000fe20000000f00 */
[----:B------:R-:W-:-:S09]  /*0d20*/  IMAD.MOV.U32 R11, RZ, RZ, R18 ;  /* 0x000000ffff0b7224 */ /* 0x000fd200078e0012 */
[----:B------:R-:W-:Y:S05]  /*0d30*/  WARPSYNC.COLLECTIVE R17, `(.L_x_3968) ;  /* 0x0000000011087348 */ /* 0x000fea0003c00000 */
[----:B------:R0:W1:Y:S02]  /*0d40*/  SHFL.BFLY P2, R18, R20, R19, R22 ;  /* 0x0c00001314127389 */ /* 0x0000640000040016 */
[----:B01----:R-:W-:Y:S01]  /*0d50*/  ENDCOLLECTIVE ;  /* 0x000000000000791b */ /* 0x003fe20003800000 */
.L_x_3968:
[----:B------:R-:W-:Y:S01]  /*0d60*/  HFMA2.MMA R19, -RZ, RZ, 0, 1.1920928955078125e-07 ;  /* 0x00000002ff137435 */ /* 0x000fe200000001ff */
[----:B------:R-:W-:-:S05]  /*0d70*/  MOV R12, R18 ;  /* 0x00000012000c7202 */ /* 0x000fca0000000f00 */
[----:B------:R-:W-:-:S04]  /*0d80*/  FADD.FTZ R14, R9, R12 ;  /* 0x0000000c090e7221 */ /* 0x000fc80000010000 */
[----:B------:R-:W-:-:S07]  /*0d90*/  IMAD.MOV.U32 R20, RZ, RZ, R14 ;  /* 0x000000ffff147224 */ /* 0x000fce00078e000e */
[----:B------:R-:W-:Y:S05]  /*0da0*/  WARPSYNC.COLLECTIVE R17, `(.L_x_3969) ;  /* 0x0000000011087348 */ /* 0x000fea0003c00000 */
[----:B------:R0:W1:Y:S02]  /*0db0*/  SHFL.BFLY P2, R18, R20, R19, R22 ;  /* 0x0c00001314127389 */ /* 0x0000640000040016 */
[----:B01----:R-:W-:Y:S01]  /*0dc0*/  ENDCOLLECTIVE ;  /* 0x000000000000791b */ /* 0x003fe20003800000 */
.L_x_3969:
[----:B------:R-:W-:Y:S01]  /*0dd0*/  IMAD.MOV.U32 R19, RZ, RZ, 0x4 ;  /* 0x00000004ff137424 */ /* 0x000fe200078e00ff */
[----:B------:R-:W-:-:S05]  /*0de0*/  MOV R13, R18 ;  /* 0x00000012000d7202 */ /* 0x000fca0000000f00 */
[----:B------:R-:W-:-:S05]  /*0df0*/  FADD.FTZ R15, R14, R13 ;  /* 0x0000000d0e0f7221 */ /* 0x000fca0000010000 */
[----:B------:R-:W-:-:S07]  /*0e00*/  MOV R20, R15 ;  /* 0x0000000f00147202 */ /* 0x000fce0000000f00 */
[----:B------:R-:W-:Y:S05]  /*0e10*/  WARPSYNC.COLLECTIVE R17, `(.L_x_3970) ;  /* 0x0000000011087348 */ /* 0x000fea0003c00000 */
[----:B------:R0:W1:Y:S02]  /*0e20*/  SHFL.BFLY P2, R18, R20, R19, R22 ;  /* 0x0c00001314127389 */ /* 0x0000640000040016 */
[----:B01----:R-:W-:Y:S01]  /*0e30*/  ENDCOLLECTIVE ;  /* 0x000000000000791b */ /* 0x003fe20003800000 */
.L_x_3970:
[----:B------:R-:W-:Y:S01]  /*0e40*/  HFMA2.MMA R19, -RZ, RZ, 0, 4.76837158203125e-07 ;  /* 0x00000008ff137435 */ /* 0x000fe200000001ff */
[----:B------:R-:W-:-:S05]  /*0e50*/  MOV R16, R18 ;  /* 0x0000001200107202 */ /* 0x000fca0000000f00 */
[----:B------:R-:W-:-:S05]  /*0e60*/  FADD.FTZ R16, R15, R16 ;  /* 0x000000100f107221 */ /* 0x000fca0000010000 */
[----:B------:R-:W-:-:S07]  /*0e70*/  MOV R20, R16 ;  /* 0x0000001000147202 */ /* 0x000fce0000000f00 */
[----:B------:R-:W-:Y:S05]  /*0e80*/  WARPSYNC.COLLECTIVE R17, `(.L_x_3971) ;  /* 0x0000000011087348 */ /* 0x000fea0003c00000 */
[----:B------:R0:W1:Y:S02]  /*0e90*/  SHFL.BFLY P2, R18, R20, R19, R22 ;  /* 0x0c00001314127389 */ /* 0x0000640000040016 */
[----:B01----:R-:W-:Y:S01]  /*0ea0*/  ENDCOLLECTIVE ;  /* 0x000000000000791b */ /* 0x003fe20003800000 */
.L_x_3971:
[----:B------:R-:W-:Y:S01]  /*0eb0*/  HFMA2.MMA R19, -RZ, RZ, 0, 9.5367431640625e-07 ;  /* 0x00000010ff137435 */ /* 0x000fe200000001ff */
[----:B------:R-:W-:-:S04]  /*0ec0*/  IMAD.MOV.U32 R9, RZ, RZ, R18 ;  /* 0x000000ffff097224 */ /* 0x000fc800078e0012 */
[----:B------:R-:W-:-:S05]  /*0ed0*/  FADD.FTZ R9, R16, R9 ;  /* 0x0000000910097221 */ /* 0x000fca0000010000 */
[----:B------:R-:W-:-:S07]  /*0ee0*/  MOV R20, R9 ;  /* 0x0000000900147202 */ /* 0x000fce0000000f00 */
[----:B------:R-:W-:Y:S05]  /*0ef0*/  WARPSYNC.COLLECTIVE R17, `(.L_x_3972) ;  /* 0x0000000011087348 */ /* 0x000fea0003c00000 */
[----:B------:R0:W1:Y:S02]  /*0f00*/  SHFL.BFLY P2, R18, R20, R19, R22 ;  /* 0x0c00001314127389 */ /* 0x0000640000040016 */
[----:B01----:R-:W-:Y:S01]  /*0f10*/  ENDCOLLECTIVE ;  /* 0x000000000000791b */ /* 0x003fe20003800000 */
.L_x_3972:
[----:B------:R-:W-:Y:S01]  /*0f20*/  MOV R14, R18 ;  /* 0x00000012000e7202 */ /* 0x000fe20000000f00 */
[----:B------:R-:W-:Y:S06]  /*0f30*/  BRA `(.L_x_3973) ;  /* 0xfffffff800907947 */ /* 0x000fec000383ffff */
.L_x_3974:
        /* <DEDUP_REMOVED lines=12> */
.L_x_5562:


//--------------------- .text._ZN10layer_norm13ln_bwd_kernelINS_13Kernel_traitsIffffjLj4096ELj1ELj1ELj4ELj16ENS_18Kernel_traits_baseILj4096EffffjLj128EEEEEEEvNS_9BwdParamsE --------------------------
	.section	.text._ZN10layer_norm13ln_bwd_kernelINS_13Kernel_traitsIffffjLj4096ELj1ELj1ELj4ELj16ENS_18Kernel_traits_baseILj4096EffffjLj128EEEEEEEvNS_9BwdParamsE,"ax",@progbits
	.align	128
        .global         _ZN10layer_norm13ln_bwd_kernelINS_13Kernel_traitsIffffjLj4096ELj1ELj1ELj4ELj16ENS_18Kernel_traits_baseILj4096EffffjLj128EEEEEEEvNS_9BwdParamsE
        .type           _ZN10layer_norm13ln_bwd_kernelINS_13Kernel_traitsIffffjLj4096ELj1ELj1ELj4ELj16ENS_18Kernel_traits_baseILj4096EffffjLj128EEEEEEEvNS_9BwdParamsE,@function
        .size           _ZN10layer_norm13ln_bwd_kernelINS_13Kernel_traitsIffffjLj4096ELj1ELj1ELj4ELj16ENS_18Kernel_traits_baseILj4096EffffjLj128EEEEEEEvNS_9BwdParamsE,(.L_x_5563 - _ZN10layer_norm13ln_bwd_kernelINS_13Kernel_traitsIffffjLj4096ELj1ELj1ELj4ELj16ENS_18Kernel_traits_baseILj4096EffffjLj128EEEEEEEvNS_9BwdParamsE)
        .other          _ZN10layer_norm13ln_bwd_kernelINS_13Kernel_traitsIffffjLj4096ELj1ELj1ELj4ELj16ENS_18Kernel_traits_baseILj4096EffffjLj128EEEEEEEvNS_9BwdParamsE,@"STO_CUDA_ENTRY STV_DEFAULT"
_ZN10layer_norm13ln_bwd_kernelINS_13Kernel_traitsIffffjLj4096ELj1ELj1ELj4ELj16ENS_18Kernel_traits_baseILj4096EffffjLj128EEEEEEEvNS_9BwdParamsE:
.text._ZN10layer_norm13ln_bwd_kernelINS_13Kernel_traitsIffffjLj4096ELj1ELj1ELj4ELj16ENS_18Kernel_traits_baseILj4096EffffjLj128EEEEEEEvNS_9BwdParamsE:
        /* <DEDUP_REMOVED lines=13> */
[----:B------:R-:W-:-:S04]  /*00d0*/  ULDC.64 UR4, c[0x0][0x240] ;  /* 0x0000900000047ab9 */ /* 0x000fc80000000a00 */
[----:B------:R0:W5:Y:S04]  /*00e0*/  @P0 LDG.E.128 R96, desc[UR6][R2.64] ;  /* 0x0000000602600981 */ /* 0x000168000c1e1d00 */
[----:B------:R0:W5:Y:S04]  /*00f0*/  @P0 LDG.E.128 R92, desc[UR6][R2.64+0x800] ;  /* 0x00080006025c0981 */ /* 0x000168000c1e1d00 */
[----:B------:R0:W5:Y:S04]  /*0100*/  @P0 LDG.E.128 R88, desc[UR6][R2.64+0x1000] ;  /* 0x0010000602580981 */ /* 0x000168000c1e1d00 */
[----:B------:R0:W5:Y:S04]  /*0110*/  @P0 LDG.E.128 R84, desc[UR6][R2.64+0x1800] ;  /* 0x0018000602540981 */ /* 0x000168000c1e1d00 */
[----:B------:R0:W5:Y:S04]  /*0120*/  @P0 LDG.E.128 R80, desc[UR6][R2.64+0x2000] ;  /* 0x0020000602500981 */ /* 0x000168000c1e1d00 */
[----:B------:R0:W5:Y:S04]  /*0130*/  @P0 LDG.E.128 R76, desc[UR6][R2.64+0x2800] ;  /* 0x00280006024c0981 */ /* 0x000168000c1e1d00 */
[----:B------:R0:W5:Y:S04]  /*0140*/  @P0 LDG.E.128 R72, desc[UR6][R2.64+0x3000] ;  /* 0x0030000602480981 */ /* 0x000168000c1e1d00 */
[----:B------:R0:W5:Y:S01]  /*0150*/  @P0 LDG.E.128 R68, desc[UR6][R2.64+0x3800] ;  /* 0x0038000602440981 */ /* 0x000162000c1e1d00 */
[----:B------:R-:W-:Y:S01]  /*0160*/  IADD3 R6, P1, R6, UR4, RZ ;  /* 0x0000000406067c10 */ /* 0x000fe2000ff3e0ff */
[----:B------:R-:W1:Y:S01]  /*0170*/  S2UR UR4, SR_CTAID.X ;  /* 0x00000000000479c3 */ /* 0x000e620000002500 */
[----:B------:R-:W-:-:S02]  /*0180*/  CS2R R110, SRZ ;  /* 0x00000000006e7805 */ /* 0x000fc4000001ff00 */
[----:B------:R-:W-:Y:S02]  /*0190*/  CS2R R108, SRZ ;  /* 0x00000000006c7805 */ /* 0x000fe4000001ff00 */
[----:B------:R-:W-:Y:S01]  /*01a0*/  IADD3.X R7, RZ, UR5, RZ, P1, !PT ;  /* 0x00000005ff077c10 */ /* 0x000fe20008ffe4ff */
[----:B------:R-:W-:Y:S01]  /*01b0*/  ULDC UR5, c[0x0][0x214] ;  /* 0x0000850000057ab9 */ /* 0x000fe20000000800 */
        /* <DEDUP_REMOVED lines=19> */
[----:B-1----:R-:W-:Y:S02]  /*02f0*/  LEA.HI R193, R0, UR4, RZ, 0x19 ;  /* 0x0000000400c17c11 */ /* 0x002fe4000f8fc8ff */
        /* <DEDUP_REMOVED lines=12> */
[----:B0-----:R-:W-:Y:S06]  /*03c0*/  @P1 BRA `(.L_x_3975) ;  /* 0x0000002800ac1947 */ /* 0x001fec0003800000 */
[----:B------:R-:W0:Y:S01]  /*03d0*/  S2UR UR5, SR_CgaCtaId ;  /* 0x00000000000579c3 */ /* 0x000e220000008800 */
[----:B------:R-:W-:Y:S01]  /*03e0*/  UMOV UR4, 0x400 ;  /* 0x0000040000047882 */ /* 0x000fe20000000000 */
[----:B------:R-:W-:Y:S01]  /*03f0*/  HFMA2.MMA R198, -RZ, RZ, 0, 5.9604644775390625e-08 ;  /* 0x00000001ffc67435 */ /* 0x000fe200000001ff */
[----:B------:R-:W5:Y:S01]  /*0400*/  LDG.E.128 R64, desc[UR6][R6.64] ;  /* 0x0000000606407981 */ /* 0x000f62000c1e1d00 */
[----:B------:R-:W-:Y:S01]  /*0410*/  HFMA2.MMA R192, -RZ, RZ, 0, 0 ;  /* 0x00000000ffc07435 */ /* 0x000fe200000001ff */
        /* <DEDUP_REMOVED lines=14> */
[----:B------:R-:W5:Y:S04]  /*0500*/  LDG.E.128 R48, desc[UR6][R6.64+0x2000] ;  /* 0x0020000606307981 */ /* 0x000f68000c1e1d00 */
[----:B------:R-:W5:Y:S01]  /*0510*/  LDG.E.128 R44, desc[UR6][R6.64+0x2800] ;  /* 0x00280006062c7981 */ /* 0x000f62000c1e1d00 */
[----:B0-----:R-:W-:Y:S01]  /*0520*/  ULEA UR4, UR5, UR4, 0x18 ;  /* 0x0000000405047291 */ /* 0x001fe2000f8ec03f */
        /* <DEDUP_REMOVED lines=22> */
[----:B------:R-:W-:-:S02]  /*0690*/  MOV R195, RZ ;  /* 0x000000ff00c37202 */ /* 0x000fc40000000f00 */
[----:B------:R-:W-:-:S07]  /*06a0*/  MOV R194, UR4 ;  /* 0x0000000400c27c02 */ /* 0x000fce0008000f00 */
.L_x_3977:
[----:B0-----:R-:W0:Y:S01]  /*06b0*/  @P0 LDC.64 R100, c[0x0][0x228] ;  /* 0x00008a00ff640b82 */ /* 0x001e220000000a00 */
[----:B------:R-:W-:Y:S02]  /*06c0*/  LOP3.LUT R211, R0, 0x7f, RZ, 0xc0, !PT ;  /* 0x0000007f00d37812 */ /* 0x000fe400078ec0ff */
[----:B------:R-:W-:-:S04]  /*06d0*/  SHF.L.U32 R102, R193, 0xa, RZ ;  /* 0x0000000ac1667819 */ /* 0x000fc800000006ff */
[----:B------:R-:W-:Y:S01]  /*06e0*/  LOP3.LUT R211, R102, 0xfffffc00, R211, 0xe2, !PT ;  /* 0xfffffc0066d37812 */ /* 0x000fe200078ee2d3 */
[----:B------:R-:W1:Y:S03]  /*06f0*/  @P0 LDC.64 R104, c[0x0][0x228] ;  /* 0x00008a00ff680b82 */ /* 0x000e660000000a00 */
[----:B------:R-:W-:-:S05]  /*0700*/  IADD3 R203, R211, 0x80, RZ ;  /* 0x00000080d3cb7810 */ /* 0x000fca0007ffe0ff */
[----:B------:R-:W2:Y:S08]  /*0710*/  @P0 LDC.64 R108, c[0x0][0x228] ;  /* 0x00008a00ff6c0b82 */ /* 0x000eb00000000a00 */
[----:B------:R-:W3:Y:S01]  /*0720*/  @P0 LDC.64 R112, c[0x0][0x228] ;  /* 0x00008a00ff700b82 */ /* 0x000ee20000000a00 */
[----:B0-----:R-:W-:-:S04]  /*0730*/  @P0 LEA R100, P1, R211, R100, 0x4 ;  /* 0x00000064d3640211 */ /* 0x001fc800078220ff */
[----:B------:R-:W-:-:S03]  /*0740*/  @P0 LEA.HI.X R101, R211, R101, RZ, 0x4, P1 ;  /* 0x00000065d3650211 */ /* 0x000fc600008f24ff */
[----:B------:R-:W0:Y:S01]  /*0750*/  @P0 LDC.64 R116, c[0x0][0x228] ;  /* 0x00008a00ff740b82 */ /* 0x000e220000000a00 */
[----:B-1----:R-:W-:Y:S01]  /*0760*/  @P0 IMAD.WIDE.U32 R104, R203, 0x10, R104 ;  /* 0x00000010cb680825 */ /* 0x002fe200078e0068 */
[C---:B------:R-:W-:Y:S01]  /*0770*/  IADD3 R205, R211.reuse, 0x100, RZ ;  /* 0x00000100d3cd7810 */ /* 0x040fe20007ffe0ff */
[----:B------:R-:W4:Y:S01]  /*0780*/  @P0 LDG.E.128 R100, desc[UR6][R100.64] ;  /* 0x0000000664640981 */ /* 0x000f22000c1e1d00 */
[----:B------:R-:W-:-:S03]  /*0790*/  IADD3 R207, R211, 0x180, RZ ;  /* 0x00000180d3cf7810 */ /* 0x000fc60007ffe0ff */
[----:B------:R-:W4:Y:S01]  /*07a0*/  @P0 LDG.E.128 R104, desc[UR6][R104.64] ;  /* 0x0000000668680981 */ /* 0x000f22000c1e1d00 */
[----:B------:R-:W1:Y:S01]  /*07b0*/  @P0 LDC.64 R128, c[0x0][0x228] ;  /* 0x00008a00ff800b82 */ /* 0x000e620000000a00 */
[----:B--2---:R-:W-:-:S07]  /*07c0*/  @P0 IMAD.WIDE.U32 R108, R205, 0x10, R108 ;  /* 0x00000010cd6c0825 */ /* 0x004fce00078e006c */
[----:B------:R-:W2:Y:S01]  /*07d0*/  @P0 LDC.64 R120, c[0x0][0x228] ;  /* 0x00008a00ff780b82 */ /* 0x000ea20000000a00 */
[----:B---3--:R-:W-:Y:S01]  /*07e0*/  @P0 IMAD.WIDE.U32 R112, R207, 0x10, R112 ;  /* 0x00000010cf700825 */ /* 0x008fe200078e0070 */
[----:B------:R-:W3:Y:S01]  /*07f0*/  @P0 LDG.E.128 R108, desc[UR6][R108.64] ;  /* 0x000000066c6c0981 */ /* 0x000ee2000c1e1d00 */
[----:B------:R-:W-:-:S04]  /*0800*/  IADD3 R209, R211, 0x200, RZ ;  /* 0x00000200d3d17810 */ /* 0x000fc80007ffe0ff */
[----:B------:R-:W3:Y:S01]  /*0810*/  @P0 LDG.E.128 R112, desc[UR6][R112.64] ;  /* 0x0000000670700981 */ /* 0x000ee2000c1e1d00 */
[----:B------:R-:W2:Y:S01]  /*0820*/  @P0 LDC.64 R124, c[0x0][0x228] ;  /* 0x00008a00ff7c0b82 */ /* 0x000ea20000000a00 */
[----:B0-----:R-:W-:Y:S01]  /*0830*/  @P0 IMAD.WIDE.U32 R116, R209, 0x10, R116 ;  /* 0x00000010d1740825 */ /* 0x001fe200078e0074 */
[C---:B------:R-:W-:Y:S02]  /*0840*/  IADD3 R201, R211.reuse, 0x380, RZ ;  /* 0x00000380d3c97810 */ /* 0x040fe40007ffe0ff */
[----:B------:R-:W-:-:S03]  /*0850*/  IADD3 R197, R211, 0x280, RZ ;  /* 0x00000280d3c57810 */ /* 0x000fc60007ffe0ff */
[----:B------:R-:W3:Y:S01]  /*0860*/  @P0 LDG.E.128 R116, desc[UR6][R116.64] ;  /* 0x0000000674740981 */ /* 0x000ee2000c1e1d00 */
[----:B-1----:R-:W-:Y:S01]  /*0870*/  @P0 IMAD.WIDE.U32 R128, R201, 0x10, R128 ;  /* 0x00000010c9800825 */ /* 0x002fe200078e0080 */
[----:B------:R-:W-:Y:S01]  /*0880*/  IADD3 R199, R211, 0x300, RZ ;  /* 0x00000300d3c77810 */ /* 0x000fe20007ffe0ff */
[----:B------:R-:W0:Y:S04]  /*0890*/  @!P0 LDC.64 R132, c[0x0][0x220] ;  /* 0x00008800ff848b82 */ /* 0x000e280000000a00 */
[----:B------:R-:W3:Y:S01]  /*08a0*/  @P0 LDG.E.128 R128, desc[UR6][R128.64] ;  /* 0x0000000680800981 */ /* 0x000ee2000c1e1d00 */
[----:B--2---:R-:W-:-:S03]  /*08b0*/  @P0 IMAD.WIDE.U32 R120, R197, 0x10, R120 ;  /* 0x00000010c5780825 */ /* 0x004fc600078e0078 */
[----:B------:R-:W1:Y:S03]  /*08c0*/  @!P0 LDC.64 R140, c[0x0][0x220] ;  /* 0x00008800ff8c8b82 */ /* 0x000e660000000a00 */
[----:B------:R-:W2:Y:S01]  /*08d0*/  @P0 LDG.E.128 R120, desc[UR6][R120.64] ;  /* 0x0000000678780981 */ /* 0x000ea2000c1e1d00 */
[----:B------:R-:W-:-:S04]  /*08e0*/  @P0 IMAD.WIDE.U32 R124, R199, 0x10, R124 ;  /* 0x00000010c77c0825 */ /* 0x000fc800078e007c */
[----:B------:R-:W1:Y:S02]  /*08f0*/  @!P0 LDC.64 R136, c[0x0][0x220] ;  /* 0x00008800ff888b82 */ /* 0x000e640000000a00 */
[----:B------:R-:W2:Y:S01]  /*0900*/  @P0 LDG.E.128 R124, desc[UR6][R124.64] ;  /* 0x000000067c7c0981 */ /* 0x000ea2000c1e1d00 */
[----:B0-----:R-:W-:-:S05]  /*0910*/  @!P0 IMAD.WIDE.U32 R146, R205, 0x10, R132 ;  /* 0x00000010cd928825 */ /* 0x001fca00078e0084 */
[----:B------:R-:W0:Y:S08]  /*0920*/  @!P0 LDC.64 R134, c[0x0][0x220] ;  /* 0x00008800ff868b82 */ /* 0x000e300000000a00 */
[----:B------:R-:W4:Y:S01]  /*0930*/  @!P0 LDC.64 R132, c[0x0][0x220] ;  /* 0x00008800ff848b82 */ /* 0x000f220000000a00 */
[----:B-1----:R-:W-:-:S07]  /*0940*/  @!P0 LEA R140, P1, R211, R140, 0x4 ;  /* 0x0000008cd38c8211 */ /* 0x002fce00078220ff */
[----:B------:R-:W1:Y:S01]  /*0950*/  @!P0 LDC.64 R138, c[0x0][0x220] ;  /* 0x00008800ff8a8b82 */ /* 0x000e620000000a00 */
[----:B------:R-:W-:Y:S01]  /*0960*/  @!P0 LEA.HI.X R141, R211, R141, RZ, 0x4, P1 ;  /* 0x0000008dd38d8211 */ /* 0x000fe200008f24ff */
[----:B------:R-:W-:-:S04]  /*0970*/  @!P0 IMAD.WIDE.U32 R142, R203, 0x10, R136 ;  /* 0x00000010cb8e8825 */ /* 0x000fc800078e0088 */
[----:B0-----:R-:W-:Y:S02]  /*0980*/  @!P0 IMAD.WIDE.U32 R144, R207, 0x10, R134 ;  /* 0x00000010cf908825 */ /* 0x001fe400078e0086 */
[----:B------:R-:W0:Y:S08]  /*0990*/  LDC.64 R136, c[0x0][0x238] ;  /* 0x00008e00ff887b82 */ /* 0x000e300000000a00 */
[----:B------:R-:W1:Y:S01]  /*09a0*/  @!P0 LDC.64 R134, c[0x0][0x230] ;  /* 0x00008c00ff868b82 */ /* 0x000e620000000a00 */
[----:B------:R-:W-:-:S07]  /*09b0*/  @P0 MOV R200, RZ ;  /* 0x000000ff00c80202 */ /* 0x000fce0000000f00 */
[----:B------:R-:W0:Y:S01]  /*09c0*/  LDC.64 R160, c[0x0][0x268] ;  /* 0x00009a00ffa07b82 */ /* 0x000e220000000a00 */
[----:B-1----:R-:W-:-:S05]  /*09d0*/  @!P0 IMAD.WIDE R148, R193, 0x4, R134 ;  /* 0x00000004c1948825 */ /* 0x002fca00078e0286 */
[----:B------:R0:W2:Y:S02]  /*09e0*/  @!P0 LDG.E R200, desc[UR6][R148.64] ;  /* 0x0000000694c88981 */ /* 0x0000a4000c1e1900 */
[----:B0-----:R-:W-:-:S04]  /*09f0*/  IMAD.WIDE.U32 R148, R209, 0x10, R160 ;  /* 0x00000010d1947825 */ /* 0x001fc800078e00a0 */
[----:B------:R-:W-:-:S06]  /*0a00*/  IMAD.WIDE.U32 R152, R197, 0x10, R160 ;  /* 0x00000010c5987825 */ /* 0x000fcc00078e00a0 */
[----:B------:R-:W2:Y:S01]  /*0a10*/  LDG.E.128 R152, desc[UR6][R152.64] ;  /* 0x0000000698987981 */ /* 0x000ea2000c1e1d00 */
[----:B------:R-:W-:-:S06]  /*0a20*/  IMAD.WIDE.U32 R156, R199, 0x10, R160 ;  /* 0x00000010c79c7825 */ /* 0x000fcc00078e00a0 */
[----:B------:R-:W2:Y:S04]  /*0a30*/  LDG.E.128 R156, desc[UR6][R156.64] ;  /* 0x000000069c9c7981 */ /* 0x000ea8000c1e1d00 */
[----:B------:R-:W2:Y:S04]  /*0a40*/  @!P0 LDG.E.128 R100, desc[UR6][R140.64] ;  /* 0x000000068c648981 */ /* 0x000ea8000c1e1d00 */
[----:B------:R4:W2:Y:S02]  /*0a50*/  @!P0 LDG.E.128 R104, desc[UR6][R142.64] ;  /* 0x000000068e688981 */ /* 0x0008a4000c1e1d00 */
[----:B----4-:R-:W-:-:S02]  /*0a60*/  @!P0 IMAD.WIDE.U32 R142, R197, 0x10, R132 ;  /* 0x00000010c58e8825 */ /* 0x010fc400078e0084 */
[----:B------:R-:W4:Y:S01]  /*0a70*/  @!P0 LDG.E.128 R108, desc[UR6][R146.64] ;  /* 0x00000006926c8981 */ /* 0x000f22000c1e1d00 */
[----:B------:R-:W0:Y:S01]  /*0a80*/  @!P0 LDC.64 R132, c[0x0][0x220] ;  /* 0x00008800ff848b82 */ /* 0x000e220000000a00 */
[----:B------:R-:W-:Y:S02]  /*0a90*/  @!P0 IMAD.WIDE.U32 R140, R209, 0x10, R138 ;  /* 0x00000010d18c8825 */ /* 0x000fe400078e008a */
[----:B------:R1:W4:Y:S05]  /*0aa0*/  @!P0 LDG.E.128 R112, desc[UR6][R144.64] ;  /* 0x0000000690708981 */ /* 0x00032a000c1e1d00 */
[----:B------:R-:W3:Y:S01]  /*0ab0*/  @!P0 LDC.64 R138, c[0x0][0x220] ;  /* 0x00008800ff8a8b82 */ /* 0x000ee20000000a00 */
[----:B------:R3:W4:Y:S01]  /*0ac0*/  @!P0 LDG.E.128 R116, desc[UR6][R140.64] ;  /* 0x000000068c748981 */ /* 0x000722000c1e1d00 */
[----:B-1----:R-:W-:-:S05]  /*0ad0*/  IMAD.WIDE R144, R193, 0x4, R136 ;  /* 0x00000004c1907825 */ /* 0x002fca00078e0288 */
[----:B------:R1:W4:Y:S01]  /*0ae0*/  LDG.E R196, desc[UR6][R144.64] ;  /* 0x0000000690c47981 */ /* 0x000322000c1e1900 */
[----:B0-----:R-:W-:-:S03]  /*0af0*/  @!P0 IMAD.WIDE.U32 R150, R201, 0x10, R132 ;  /* 0x00000010c9968825 */ /* 0x001fc600078e0084 */
[----:B------:R0:W4:Y:S04]  /*0b00*/  @!P0 LDG.E.128 R120, desc[UR6][R142.64] ;  /* 0x000000068e788981 */ /* 0x000128000c1e1d00 */
[----:B------:R-:W4:Y:S01]  /*0b10*/  @!P0 LDG.E.128 R128, desc[UR6][R150.64] ;  /* 0x0000000696808981 */ /* 0x000f22000c1e1d00 */
[----:B---3--:R-:W-:-:S05]  /*0b20*/  @!P0 IMAD.WIDE.U32 R146, R199, 0x10, R138 ;  /* 0x00000010c7928825 */ /* 0x008fca00078e008a */
[----:B------:R3:W3:Y:S01]  /*0b30*/  @!P0 LDG.E.128 R124, desc[UR6][R146.64] ;  /* 0x00000006927c8981 */ /* 0x0006e2000c1e1d00 */
[----:B------:R-:W-:-:S03]  /*0b40*/  IMAD.WIDE.U32 R132, R211, 0x10, R160 ;  /* 0x00000010d3847825 */ /* 0x000fc600078e00a0 */
[----:B------:R-:W3:Y:S04]  /*0b50*/  LDG.E.128 R148, desc[UR6][R148.64] ;  /* 0x0000000694947981 */ /* 0x000ee8000c1e1d00 */
[----:B------:R-:W3:Y:S01]  /*0b60*/  LDG.E.128 R132, desc[UR6][R132.64] ;  /* 0x0000000684847981 */ /* 0x000ee2000c1e1d00 */
[----:B------:R-:W-:-:S06]  /*0b70*/  IMAD.WIDE.U32 R136, R203, 0x10, R160 ;  /* 0x00000010cb887825 */ /* 0x000fcc00078e00a0 */
[----:B------:R-:W3:Y:S01]  /*0b80*/  LDG.E.128 R136, desc[UR6][R136.64] ;  /* 0x0000000688887981 */ /* 0x000ee2000c1e1d00 */
[----:B------:R-:W-:-:S06]  /*0b90*/  IMAD.WIDE.U32 R140, R205, 0x10, R160 ;  /* 0x00000010cd8c7825 */ /* 0x000fcc00078e00a0 */
[----:B------:R-:W3:Y:S01]  /*0ba0*/  LDG.E.128 R140, desc[UR6][R140.64] ;  /* 0x000000068c8c7981 */ /* 0x000ee2000c1e1d00 */
[----:B-1----:R-:W-:-:S06]  /*0bb0*/  IMAD.WIDE.U32 R144, R207, 0x10, R160 ;  /* 0x00000010cf907825 */ /* 0x002fcc00078e00a0 */
[----:B------:R-:W3:Y:S01]  /*0bc0*/  LDG.E.128 R144, desc[UR6][R144.64] ;  /* 0x0000000690907981 */ /* 0x000ee2000c1e1d00 */
[----:B------:R-:W-:-:S06]  /*0bd0*/  IMAD.WIDE.U32 R160, R201, 0x10, R160 ;  /* 0x00000010c9a07825 */ /* 0x000fcc00078e00a0 */
[----:B------:R-:W3:Y:S01]  /*0be0*/  LDG.E.128 R160, desc[UR6][R160.64] ;  /* 0x00000006a0a07981 */ /* 0x000ee2000c1e1d00 */
[----:B-----5:R-:W1:Y:S08]  /*0bf0*/  @P0 MUFU.RCP R214, R64 ;  /* 0x0000004000d60308 */ /* 0x020e700000001000 */
[----:B------:R-:W0:Y:S08]  /*0c00*/  @P0 MUFU.RCP R233, R63 ;  /* 0x0000003f00e90308 */ /* 0x000e300000001000 */
        /* <DEDUP_REMOVED lines=13> */
[----:B------:R-:W2:Y:S01]  /*0ce0*/  @P0 MUFU.RCP R225, R48 ;  /* 0x0000003000e10308 */ /* 0x000ea20000001000 */
[----:B------:R-:W-:-:S07]  /*0cf0*/  LOP3.LUT P1, RZ, R198, 0xff, RZ, 0xc0, !PT ;  /* 0x000000ffc6ff7812 */ /* 0x000fce000782c0ff */
[----:B------:R-:W2:Y:S08]  /*0d00*/  @P0 MUFU.RCP R224, R49 ;  /* 0x0000003100e00308 */ /* 0x000eb00000001000 */
[----:B------:R-:W2:Y:S08]  /*0d10*/  @P0 MUFU.RCP R229, R51 ;  /* 0x0000003300e50308 */ /* 0x000eb00000001000 */
[----:B------:R-:W-:Y:S08]  /*0d20*/  @P0 MUFU.RCP R227, R45 ;  /* 0x0000002d00e30308 */ /* 0x000ff00000001000 */
[----:B------:R-:W-:Y:S01]  /*0d30*/  @P0 MUFU.RCP R213, R65 ;  /* 0x0000004100d50308 */ /* 0x000fe20000001000 */
[----:B------:R-:W-:-:S04]  /*0d40*/  @P0 FADD.FTZ R221, -R96, R100 ;  /* 0x0000006460dd0221 */ /* 0x000fc80000010100 */
[----:B-1----:R-:W-:Y:S01]  /*0d50*/  @P0 FMUL.FTZ R221, R221, R214 ;  /* 0x000000d6dddd0220 */ /* 0x002fe20000410000 */
[----:B------:R-:W-:-:S04]  /*0d60*/  @P0 FADD.FTZ R214, -R95, R107 ;  /* 0x0000006b5fd60221 */ /* 0x000fc80000010100 */
[----:B0-----:R-:W-:Y:S01]  /*0d70*/  @P0 FMUL.FTZ R214, R214, R233 ;  /* 0x000000e9d6d60220 */ /* 0x001fe20000410000 */
[----:B------:R-:W-:Y:S01]  /*0d80*/  @P0 FADD.FTZ R233, -R90, R110 ;  /* 0x0000006e5ae90221 */ /* 0x000fe20000010100 */
[----:B------:R-:W-:-:S03]  /*0d90*/  @P0 FADD.FTZ R216, -R93, R105 ;  /* 0x000000695dd80221 */ /* 0x000fc60000010100 */
        /* <DEDUP_REMOVED lines=8> */
[----:B------:R-:W0:Y:S01]  /*0e20*/  @P0 MUFU.RCP R237, R36 ;  /* 0x0000002400ed0308 */ /* 0x000e220000001000 */
[----:B------:R-:W-:Y:S01]  /*0e30*/  @P0 FMUL.FTZ R216, R216, R231 ;  /* 0x000000e7d8d80220 */ /* 0x000fe20000410000 */
[----:B------:R-:W-:Y:S01]  /*0e40*/  @P0 FADD.FTZ R219, -R98, R102 ;  /* 0x0000006662db0221 */ /* 0x000fe20000010100 */
[----:B------:R-:W-:Y:S01]  /*0e50*/  @P0 FMUL.FTZ R218, R218, R215 ;  /* 0x000000d7dada0220 */ /* 0x000fe20000410000 */
[----:B------:R-:W-:Y:S01]  /*0e60*/  @P0 FADD.FTZ R231, -R89, R109 ;  /* 0x0000006d59e70221 */ /* 0x000fe20000010100 */
[----:B------:R-:W-:Y:S01]  /*0e70*/  @P0 FMUL.FTZ R208, R235, R208 ;  /* 0x000000d0ebd00220 */ /* 0x000fe20000410000 */
[----:B------:R-:W-:Y:S01]  /*0e80*/  @P0 FADD.FTZ R215, -R94, R106 ;  /* 0x0000006a5ed70221 */ /* 0x000fe20000010100 */
[----:B------:R-:W-:Y:S01]  /*0e90*/  @P0 FADD.FTZ R235, -R86, R114 ;  /* 0x0000007256eb0221 */ /* 0x000fe20000010100 */
[----:B------:R-:W-:Y:S01]  /*0ea0*/  @P0 FMUL.FTZ R198, R233, R222 ;  /* 0x000000dee9c60220 */ /* 0x000fe20000410000 */
[----:B------:R-:W-:Y:S01]  /*0eb0*/  @P0 FADD.FTZ R222, -R82, R118 ;  /* 0x0000007652de0221 */ /* 0x000fe20000010100 */
[----:B------:R-:W-:Y:S01]  /*0ec0*/  @P0 FMUL.FTZ R219, R219, R230 ;  /* 0x000000e6dbdb0220 */ /* 0x000fe20000410000 */
[----:B------:R-:W-:Y:S01]  /*0ed0*/  @P0 FMUL.FTZ R215, R215, R234 ;  /* 0x000000ead7d70220 */ /* 0x000fe20000410000 */
[----:B------:R-:W1:Y:S01]  /*0ee0*/  @P0 MUFU.RCP R230, R47 ;  /* 0x0000002f00e60308 */ /* 0x000e620000001000 */
[----:B------:R-:W-:Y:S01]  /*0ef0*/  @P0 FMUL.FTZ R212, R231, R212 ;  /* 0x000000d4e7d40220 */ /* 0x000fe20000410000 */
[----:B------:R-:W-:Y:S01]  /*0f00*/  @P0 FMUL.FTZ R202, R235, R202 ;  /* 0x000000caebca0220 */ /* 0x000fe20000410000 */
[----:B------:R-:W-:Y:S01]  /*0f10*/  @P0 FADD.FTZ R217, -R92, R104 ;  /* 0x000000685cd90221 */ /* 0x000fe20000010100 */
[----:B------:R-:W-:Y:S01]  /*0f20*/  @P0 FADD.FTZ R234, -R80, R116 ;  /* 0x0000007450ea0221 */ /* 0x000fe20000010100 */
[----:B------:R-:W-:Y:S01]  /*0f30*/  @P0 FADD.FTZ R235, -R81, R117 ;  /* 0x0000007551eb0221 */ /* 0x000fe20000010100 */
[----:B------:R-:W-:-:S02]  /*0f40*/  @P0 FMUL.FTZ R223, R222, R223 ;  /* 0x000000dfdedf0220 */ /* 0x000fc40000410000 */
[----:B------:R-:W1:Y:S01]  /*0f50*/  @P0 MUFU.RCP R231, R40 ;  /* 0x0000002800e70308 */ /* 0x000e620000001000 */
[----:B------:R-:W-:Y:S01]  /*0f60*/  @P0 FADD.FTZ R222, -R83, R119 ;  /* 0x0000007753de0221 */ /* 0x000fe20000010100 */
[----:B------:R-:W-:Y:S01]  /*0f70*/  @P0 FMUL.FTZ R217, R217, R232 ;  /* 0x000000e8d9d90220 */ /* 0x000fe20000410000 */
[----:B--2---:R-:W-:Y:S01]  /*0f80*/  @P0 FMUL.FTZ R225, R234, R225 ;  /* 0x000000e1eae10220 */ /* 0x004fe20000410000 */
[----:B------:R-:W-:Y:S01]  /*0f90*/  @P0 FMUL.FTZ R224, R235, R224 ;  /* 0x000000e0ebe00220 */ /* 0x000fe20000410000 */
[----:B------:R-:W-:Y:S01]  /*0fa0*/  @P0 FADD.FTZ R234, -R68, R128 ;  /* 0x0000008044ea0221 */ /* 0x000fe20000010100 */
[----:B------:R-:W-:Y:S02]  /*0fb0*/  @P0 FMUL.FTZ R222, R222, R229 ;  /* 0x000000e5dede0220 */ /* 0x000fe40000410000 */
[----:B------:R-:W2:Y:S01]  /*0fc0*/  @P0 MUFU.RCP R232, R41 ;  /* 0x0000002900e80308 */ /* 0x000ea20000001000 */
[----:B------:R-:W-:Y:S01]  /*0fd0*/  @!P0 FADD.FTZ R229, R104, -R200 ;  /* 0x800000c868e58221 */ /* 0x000fe20000010000 */
[----:B------:R-:W-:Y:S01]  /*0fe0*/  @P0 FADD.FTZ R104, -R77, R121 ;  /* 0x000000794d680221 */ /* 0x000fe20000010100 */
[----:B0-----:R-:W-:Y:S01]  /*0ff0*/  @P0 FMUL.FTZ R234, R234, R237 ;  /* 0x000000edeaea0220 */ /* 0x001fe20000410000 */
[----:B------:R-:W-:-:S04]  /*1000*/  @!P0 FADD.FTZ R237, R105, -R200 ;  /* 0x800000c869ed8221 */ /* 0x000fc80000010000 */
[----:B------:R-:W0:Y:S01]  /*1010*/  @P0 MUFU.RCP R235, R42 ;  /* 0x0000002a00eb0308 */ /* 0x000e220000001000 */
[----:B----4-:R-:W-:Y:S01]  /*1020*/  @!P0 FMUL.FTZ R217, R196, R229 ;  /* 0x000000e5c4d98220 */ /* 0x010fe20000410000 */
[----:B------:R-:W-:Y:S01]  /*1030*/  @!P0 FADD.FTZ R105, R100, -R200 ;  /* 0x800000c864698221 */ /* 0x000fe20000010000 */
[----:B------:R-:W-:Y:S01]  /*1040*/  @P0 FMUL.FTZ R227, R104, R227 ;  /* 0x000000e368e30220 */ /* 0x000fe20000410000 */
[----:B------:R-:W-:Y:S01]  /*1050*/  @P0 FADD.FTZ R229, -R79, R123 ;  /* 0x0000007b4fe50221 */ /* 0x000fe20000010100 */
[----:B------:R-:W-:-:S03]  /*1060*/  @P0 FADD.FTZ R104, -R72, R124 ;  /* 0x0000007c48680221 */ /* 0x000fc60000010100 */
[----:B------:R-:W4:Y:S01]  /*1070*/  @P0 MUFU.RCP R100, R37 ;  /* 0x0000002500640308 */ /* 0x000f220000001000 */
[----:B-1----:R-:W-:Y:S01]  /*1080*/  @P0 FMUL.FTZ R229, R229, R230 ;  /* 0x000000e6e5e50220 */ /* 0x002fe20000410000 */
[----:B------:R-:W-:Y:S01]  /*1090*/  @P0 FMUL.FTZ R230, R104, R231 ;  /* 0x000000e768e60220 */ /* 0x000fe20000410000 */
[----:B------:R-:W-:Y:S01]  /*10a0*/  @P0 FADD.FTZ R231, -R73, R125 ;  /* 0x0000007d49e70221 */ /* 0x000fe20000010100 */
[----:B------:R-:W-:Y:S01]  /*10b0*/  @P0 FADD.FTZ R104, -R74, R126 ;  /* 0x0000007e4a680221 */ /* 0x000fe20000010100 */
[----:B------:R-:W-:Y:S01]  /*10c0*/  @P0 FADD.FTZ R220, -R97, R101 ;  /* 0x0000006561dc0221 */ /* 0x000fe20000010100 */
[--C-:B------:R-:W-:Y:S01]  /*10d0*/  @!P0 FADD.FTZ R101, R101, -R200.reuse ;  /* 0x800000c865658221 */ /* 0x100fe20000010000 */
[----:B------:R-:W-:Y:S01]  /*10e0*/  @!P0 FMUL.FTZ R221, R196, R105 ;  /* 0x00000069c4dd8220 */ /* 0x000fe20000410000 */
[----:B--2---:R-:W-:Y:S01]  /*10f0*/  @P0 FMUL.FTZ R231, R231, R232 ;  /* 0x000000e8e7e70220 */ /* 0x004fe20000410000 */
[----:B0-----:R-:W-:Y:S01]  /*1100*/  @P0 FMUL.FTZ R232, R104, R235 ;  /* 0x000000eb68e80220 */ /* 0x001fe20000410000 */
[----:B------:R-:W-:Y:S01]  /*1110*/  @P0 FMUL.FTZ R220, R220, R213 ;  /* 0x000000d5dcdc0220 */ /* 0x000fe20000410000 */
[--C-:B------:R-:W-:Y:S01]  /*1120*/  @!P0 FADD.FTZ R235, R102, -R200.reuse ;  /* 0x800000c866eb8221 */ /* 0x100fe20000010000 */
[----:B------:R-:W-:Y:S01]  /*1130*/  @!P0 FADD.FTZ R241, R111, -R200 ;  /* 0x800000c86ff18221 */ /* 0x000fe20000010000 */
[----:B------:R-:W0:Y:S01]  /*1140*/  @P0 MUFU.RCP R102, R38 ;  /* 0x0000002600660308 */ /* 0x000e220000001000 */
[----:B------:R-:W-:Y:S01]  /*1150*/  @P0 FADD.FTZ R111, -R69, R129 ;  /* 0x00000081456f0221 */ /* 0x000fe20000010100 */
[----:B------:R-:W-:Y:S01]  /*1160*/  @!P0 FMUL.FTZ R220, R196, R101 ;  /* 0x00000065c4dc8220 */ /* 0x000fe20000410000 */
[C---:B---3--:R-:W-:Y:S01]  /*1170*/  FADD.FTZ R191, R132.reuse, R191 ;  /* 0x000000bf84bf7221 */ /* 0x048fe20000010000 */
[----:B------:R-:W-:Y:S01]  /*1180*/  FFMA.FTZ R195, R132, R221, R195 ;  /* 0x000000dd84c37223 */ /* 0x000fe200000100c3 */
[----:B------:R-:W-:Y:S01]  /*1190*/  FMUL.FTZ R132, R64, R132 ;  /* 0x0000008440847220 */ /* 0x000fe20000410000 */
[----:B------:R-:W-:Y:S01]  /*11a0*/  @!P0 FADD.FTZ R239, R110, -R200 ;  /* 0x800000c86eef8221 */ /* 0x000fe20000010000 */
[----:B----4-:R-:W-:Y:S01]  /*11b0*/  @P0 FMUL.FTZ R110, R111, R100 ;  /* 0x000000646f6e0220 */ /* 0x010fe20000410000 */
[C---:B------:R-:W-:Y:S01]  /*11c0*/  FADD.FTZ R190, R133.reuse, R190 ;  /* 0x000000be85be7221 */ /* 0x040fe20000010000 */
[----:B------:R-:W-:Y:S01]  /*11d0*/  FFMA.FTZ R192, R133, R220, R192 ;  /* 0x000000dc85c07223 */ /* 0x000fe200000100c0 */
[----:B------:R-:W-:Y:S01]  /*11e0*/  FMUL.FTZ R133, R65, R133 ;  /* 0x0000008541857220 */ /* 0x000fe20000410000 */
[----:B------:R-:W-:Y:S01]  /*11f0*/  FADD.FTZ R100, RZ, R132 ;  /* 0x00000084ff647221 */ /* 0x000fe20000010000 */
[--C-:B------:R-:W-:Y:S01]  /*1200*/  @!P0 FADD.FTZ R243, R106, -R200.reuse ;  /* 0x800000c86af38221 */ /* 0x100fe20000010000 */
[--C-:B------:R-:W-:Y:S01]  /*1210*/  @!P0 FADD.FTZ R103, R103, -R200.reuse ;  /* 0x800000c867678221 */ /* 0x100fe20000010000 */
[----:B------:R-:W-:Y:S01]  /*1220*/  @!P0 FMUL.FTZ R219, R196, R235 ;  /* 0x000000ebc4db8220 */ /* 0x000fe20000410000 */
[----:B------:R-:W-:Y:S01]  /*1230*/  FADD.FTZ R101, R100, R133 ;  /* 0x0000008564657221 */ /* 0x000fe20000010000 */
[----:B------:R-:W-:Y:S01]  /*1240*/  FFMA.FTZ R100, R132, R221, RZ ;  /* 0x000000dd84647223 */ /* 0x000fe200000100ff */
[----:B------:R-:W-:Y:S01]  /*1250*/  @!P0 FMUL.FTZ R215, R196, R243 ;  /* 0x000000f3c4d78220 */ /* 0x000fe20000410000 */
[----:B------:R-:W-:Y:S01]  /*1260*/  @!P0 FADD.FTZ R243, R112, -R200 ;  /* 0x800000c870f38221 */ /* 0x000fe20000010000 */
[----:B------:R-:W-:Y:S01]  /*1270*/  @P0 FADD.FTZ R112, -R70, R130 ;  /* 0x0000008246700221 */ /* 0x000fe20000010100 */
[----:B------:R-:W-:Y:S01]  /*1280*/  @!P0 FMUL.FTZ R218, R196, R103 ;  /* 0x00000067c4da8220 */ /* 0x000fe20000410000 */
[C---:B------:R-:W-:Y:S01]  /*1290*/  FADD.FTZ R187, R134.reuse, R187 ;  /* 0x000000bb86bb7221 */ /* 0x040fe20000010000 */
[----:B------:R-:W-:Y:S01]  /*12a0*/  FFMA.FTZ R189, R134, R219, R189 ;  /* 0x000000db86bd7223 */ /* 0x000fe200000100bd */
[----:B------:R-:W-:Y:S01]  /*12b0*/  FMUL.FTZ R134, R66, R134 ;  /* 0x0000008642867220 */ /* 0x000fe20000410000 */
[----:B------:R-:W-:Y:S01]  /*12c0*/  FFMA.FTZ R103, R133, R220, R100 ;  /* 0x000000dc85677223 */ /* 0x000fe20000010064 */
[----:B------:R-:W1:Y:S01]  /*12d0*/  @P0 MUFU.RCP R236, R56 ;  /* 0x0000003800ec0308 */ /* 0x000e620000001000 */
[----:B0-----:R-:W-:Y:S01]  /*12e0*/  @P0 FMUL.FTZ R112, R112, R102 ;  /* 0x0000006670700220 */ /* 0x001fe20000410000 */
        /* <DEDUP_REMOVED lines=17> */
[----:B------:R-:W-:Y:S01]  /*1400*/  @P0 FADD.FTZ R213, -R88, R108 ;  /* 0x0000006c58d50221 */ /* 0x000fe20000010100 */
[----:B------:R-:W-:Y:S01]  /*1410*/  @!P0 FADD.FTZ R237, R108, -R200 ;  /* 0x800000c86ced8221 */ /* 0x000fe20000010000 */
[----:B------:R-:W-:Y:S01]  /*1420*/  @!P0 FMUL.FTZ R214, R196, R107 ;  /* 0x0000006bc4d68220 */ /* 0x000fe20000410000 */
[C---:B------:R-:W-:Y:S01]  /*1430*/  FADD.FTZ R179, R138.reuse, R179 ;  /* 0x000000b38ab37221 */ /* 0x040fe20000010000 */
[----:B------:R-:W-:Y:S01]  /*1440*/  FFMA.FTZ R181, R138, R215, R181 ;  /* 0x000000d78ab57223 */ /* 0x000fe200000100b5 */
[----:B------:R-:W-:Y:S01]  /*1450*/  FMUL.FTZ R138, R62, R138 ;  /* 0x0000008a3e8a7220 */ /* 0x000fe20000410000 */
[----:B------:R-:W-:Y:S01]  /*1460*/  FADD.FTZ R101, R100, R137 ;  /* 0x0000008964657221 */ /* 0x000fe20000010000 */
[----:B------:R-:W-:Y:S01]  /*1470*/  FFMA.FTZ R103, R137, R216, R102 ;  /* 0x000000d889677223 */ /* 0x000fe20000010066 */
[----:B-1----:R-:W-:Y:S01]  /*1480*/  @P0 FMUL.FTZ R213, R213, R236 ;  /* 0x000000ecd5d50220 */ /* 0x002fe20000410000 */
[----:B------:R-:W-:Y:S01]  /*1490*/  @!P0 FADD.FTZ R109, R109, -R200 ;  /* 0x800000c86d6d8221 */ /* 0x000fe20000010000 */
        /* <DEDUP_REMOVED lines=18> */
[C---:B------:R-:W-:Y:S01]  /*15c0*/  @!P0 FMUL.FTZ R208, R196.reuse, R241 ;  /* 0x000000f1c4d08220 */ /* 0x040fe20000410000 */
        /* <DEDUP_REMOVED lines=19> */
[----:B------:R-:W-:Y:S01]  /*1700*/  @!P0 FADD.FTZ R245, R114, -R200 ;  /* 0x800000c872f58221 */ /* 0x000fe20000010000 */
        /* <DEDUP_REMOVED lines=15> */
[----:B------:R-:W0:Y:S01]  /*1800*/  @P0 MUFU.RCP R226, R44 ;  /* 0x0000002c00e20308 */ /* 0x000e220000001000 */
[----:B------:R-:W-:Y:S01]  /*1810*/  @!P0 FADD.FTZ R249, R118, -R200 ;  /* 0x800000c876f98221 */ /* 0x000fe20000010000 */
[C---:B------:R-:W-:Y:S01]  /*1820*/  FADD.FTZ R25, R148.reuse, R25 ;  /* 0x0000001994197221 */ /* 0x040fe20000010000 */
[----:B------:R-:W-:Y:S01]  /*1830*/  FFMA.FTZ R23, R148, R225, R23 ;  /* 0x000000e194177223 */ /* 0x000fe20000010017 */
[----:B------:R-:W-:Y:S01]  /*1840*/  FMUL.FTZ R148, R48, R148 ;  /* 0x0000009430947220 */ /* 0x000fe20000410000 */
[----:B------:R-:W-:Y:S01]  /*1850*/  FADD.FTZ R101, R100, R147 ;  /* 0x0000009364657221 */ /* 0x000fe20000010000 */
[----:B------:R-:W-:Y:S01]  /*1860*/  FFMA.FTZ R103, R147, R198, R102 ;  /* 0x000000c693677223 */ /* 0x000fe20000010066 */
[----:B------:R-:W-:Y:S01]  /*1870*/  @!P0 FADD.FTZ R119, R119, -R200 ;  /* 0x800000c877778221 */ /* 0x000fe20000010000 */
[----:B------:R-:W-:Y:S01]  /*1880*/  @!P0 FMUL.FTZ R223, R196, R249 ;  /* 0x000000f9c4df8220 */ /* 0x000fe20000410000 */
[C---:B------:R-:W-:Y:S01]  /*1890*/  FADD.FTZ R164, R149.reuse, R164 ;  /* 0x000000a495a47221 */ /* 0x040fe20000010000 */
[----:B------:R-:W-:Y:S01]  /*18a0*/  FFMA.FTZ R26, R149, R224, R26 ;  /* 0x000000e0951a7223 */ /* 0x000fe2000001001a */
[----:B------:R-:W-:Y:S01]  /*18b0*/  FMUL.FTZ R149, R49, R149 ;  /* 0x0000009531957220 */ /* 0x000fe20000410000 */
[----:B------:R-:W-:Y:S01]  /*18c0*/  FADD.FTZ R100, R101, R148 ;  /* 0x0000009465647221 */ /* 0x000fe20000010000 */
[----:B------:R-:W-:Y:S01]  /*18d0*/  FFMA.FTZ R102, R148, R225, R103 ;  /* 0x000000e194667223 */ /* 0x000fe20000010067 */
[----:B------:R-:W1:Y:S01]  /*18e0*/  @P0 MUFU.RCP R228, R46 ;  /* 0x0000002e00e40308 */ /* 0x000e620000001000 */
[----:B------:R-:W-:Y:S01]  /*18f0*/  @!P0 FMUL.FTZ R222, R196, R119 ;  /* 0x00000077c4de8220 */ /* 0x000fe20000410000 */
[C---:B------:R-:W-:Y:S01]  /*1900*/  FADD.FTZ R21, R150.reuse, R21 ;  /* 0x0000001596157221 */ /* 0x040fe20000010000 */
[----:B------:R-:W-:Y:S01]  /*1910*/  FFMA.FTZ R19, R150, R223, R19 ;  /* 0x000000df96137223 */ /* 0x000fe20000010013 */
[----:B------:R-:W-:Y:S01]  /*1920*/  FMUL.FTZ R150, R50, R150 ;  /* 0x0000009632967220 */ /* 0x000fe20000410000 */
[----:B------:R-:W-:Y:S01]  /*1930*/  FADD.FTZ R101, R100, R149 ;  /* 0x0000009564657221 */ /* 0x000fe20000010000 */
[----:B------:R-:W-:Y:S01]  /*1940*/  FFMA.FTZ R103, R149, R224, R102 ;  /* 0x000000e095677223 */ /* 0x000fe20000010066 */
[----:B------:R-:W-:Y:S01]  /*1950*/  @P0 FADD.FTZ R233, -R76, R120 ;  /* 0x000000784ce90221 */ /* 0x000fe20000010100 */
[C---:B------:R-:W-:Y:S01]  /*1960*/  FADD.FTZ R166, R151.reuse, R166 ;  /* 0x000000a697a67221 */ /* 0x040fe20000010000 */
[----:B------:R-:W-:Y:S01]  /*1970*/  FFMA.FTZ R24, R151, R222, R24 ;  /* 0x000000de97187223 */ /* 0x000fe20000010018 */
[----:B------:R-:W-:Y:S01]  /*1980*/  @!P0 FADD.FTZ R251, R120, -R200 ;  /* 0x800000c878fb8221 */ /* 0x000fe20000010000 */
[----:B------:R-:W-:Y:S01]  /*1990*/  FMUL.FTZ R151, R51, R151 ;  /* 0x0000009733977220 */ /* 0x000fe20000410000 */
[----:B------:R-:W-:Y:S01]  /*19a0*/  FADD.FTZ R100, R101, R150 ;  /* 0x0000009665647221 */ /* 0x000fe20000010000 */
[----:B------:R-:W-:Y:S01]  /*19b0*/  FFMA.FTZ R102, R150, R223, R103 ;  /* 0x000000df96667223 */ /* 0x000fe20000010067 */
[----:B------:R-:W2:Y:S01]  /*19c0*/  @P0 MUFU.RCP R236, R43 ;  /* 0x0000002b00ec0308 */ /* 0x000ea20000001000 */
[----:B0-----:R-:W-:Y:S01]  /*19d0*/  @P0 FMUL.FTZ R226, R233, R226 ;  /* 0x000000e2e9e20220 */ /* 0x001fe20000410000 */
[----:B------:R-:W-:Y:S01]  /*19e0*/  @!P0 FADD.FTZ R121, R121, -R200 ;  /* 0x800000c879798221 */ /* 0x000fe20000010000 */
[----:B------:R-:W-:Y:S01]  /*19f0*/  @!P0 FMUL.FTZ R226, R196, R251 ;  /* 0x000000fbc4e28220 */ /* 0x000fe20000410000 */
[----:B------:R-:W-:Y:S01]  /*1a00*/  FMUL.FTZ R119, R44, R152 ;  /* 0x000000982c777220 */ /* 0x000fe20000410000 */
[----:B------:R-:W-:Y:S01]  /*1a10*/  FADD.FTZ R100, R100, R151 ;  /* 0x0000009764647221 */ /* 0x000fe20000010000 */
[----:B------:R-:W-:-:S02]  /*1a20*/  FFMA.FTZ R102, R151, R222, R102 ;  /* 0x000000de97667223 */ /* 0x000fc40000010066 */
[----:B------:R-:W0:Y:S01]  /*1a30*/  @P0 MUFU.RCP R104, R39 ;  /* 0x0000002700680308 */ /* 0x000e220000001000 */
[----:B------:R-:W-:Y:S01]  /*1a40*/  @P0 FADD.FTZ R233, -R78, R122 ;  /* 0x0000007a4ee90221 */ /* 0x000fe20000010100 */
[----:B------:R-:W-:Y:S01]  /*1a50*/  @!P0 FADD.FTZ R122, R122, -R200 ;  /* 0x800000c87a7a8221 */ /* 0x000fe20000010000 */
[----:B------:R-:W-:Y:S01]  /*1a60*/  @!P0 FMUL.FTZ R227, R196, R121 ;  /* 0x00000079c4e38220 */ /* 0x000fe20000410000 */
[----:B------:R-:W-:Y:S01]  /*1a70*/  FMUL.FTZ R114, R45, R153 ;  /* 0x000000992d727220 */ /* 0x000fe20000410000 */
[----:B------:R-:W-:Y:S01]  /*1a80*/  FADD.FTZ R101, R100, R119 ;  /* 0x0000007764657221 */ /* 0x000fe20000010000 */
[----:B------:R-:W-:Y:S01]  /*1a90*/  FFMA.FTZ R103, R119, R226, R102 ;  /* 0x000000e277677223 */ /* 0x000fe20000010066 */
[----:B-1----:R-:W-:Y:S01]  /*1aa0*/  @P0 FMUL.FTZ R228, R233, R228 ;  /* 0x000000e4e9e40220 */ /* 0x002fe20000410000 */
[----:B------:R-:W-:Y:S01]  /*1ab0*/  @P0 FADD.FTZ R233, -R75, R127 ;  /* 0x0000007f4be90221 */ /* 0x000fe20000010100 */
[----:B------:R-:W-:Y:S01]  /*1ac0*/  @!P0 FADD.FTZ R123, R123, -R200 ;  /* 0x800000c87b7b8221 */ /* 0x000fe20000010000 */
[----:B------:R-:W-:Y:S01]  /*1ad0*/  @!P0 FMUL.FTZ R228, R196, R122 ;  /* 0x0000007ac4e48220 */ /* 0x000fe20000410000 */
[----:B------:R-:W-:Y:S01]  /*1ae0*/  FMUL.FTZ R121, R46, R154 ;  /* 0x0000009a2e797220 */ /* 0x000fe20000410000 */
[----:B------:R-:W-:Y:S01]  /*1af0*/  FADD.FTZ R100, R101, R114 ;  /* 0x0000007265647221 */ /* 0x000fe20000010000 */
[----:B------:R-:W-:Y:S01]  /*1b00*/  FFMA.FTZ R102, R114, R227, R103 ;  /* 0x000000e372667223 */ /* 0x000fe20000010067 */
        /* <DEDUP_REMOVED lines=9> */
[----:B------:R-:W-:Y:S01]  /*1ba0*/  @!P0 FMUL.FTZ R229, R196, R123 ;  /* 0x0000007bc4e58220 */ /* 0x000fe20000410000 */
[----:B------:R-:W-:Y:S01]  /*1bb0*/  FMUL.FTZ R116, R47, R155 ;  /* 0x0000009b2f747220 */ /* 0x000fe20000410000 */
[----:B------:R-:W-:Y:S01]  /*1bc0*/  FADD.FTZ R101, R100, R121 ;  /* 0x0000007964657221 */ /* 0x000fe20000010000 */
[----:B------:R-:W-:Y:S01]  /*1bd0*/  FFMA.FTZ R103, R121, R228, R102 ;  /* 0x000000e479677223 */ /* 0x000fe20000010066 */
[----:B--2---:R-:W-:Y:S01]  /*1be0*/  @P0 FMUL.FTZ R233, R233, R236 ;  /* 0x000000ece9e90220 */ /* 0x004fe20000410000 */
[----:B0-----:R-:W-:Y:S01]  /*1bf0*/  @P0 FMUL.FTZ R111, R131, R104 ;  /* 0x00000068836f0220 */ /* 0x001fe20000410000 */
[C---:B------:R-:W-:Y:S01]  /*1c00*/  @!P0 FMUL.FTZ R233, R196.reuse, R127 ;  /* 0x0000007fc4e98220 */ /* 0x040fe20000410000 */
        /* <DEDUP_REMOVED lines=26> */
[----:B------:R-:W-:Y:S01]  /*1db0*/  SHF.R.U32.HI R100, RZ, 0x5, R0 ;  /* 0x00000005ff647819 */ /* 0x000fe20000011600 */
[----:B------:R-:W-:Y:S01]  /*1dc0*/  FMUL.FTZ R125, R38, R162 ;  /* 0x000000a2267d7220 */ /* 0x000fe20000410000 */
[----:B------:R-:W-:Y:S01]  /*1dd0*/  FADD.FTZ R106, R102, R161 ;  /* 0x000000a1666a7221 */ /* 0x000fe20000010000 */
[----:B------:R-:W-:Y:S01]  /*1de0*/  FFMA.FTZ R104, R161, R110, R104 ;  /* 0x0000006ea1687223 */ /* 0x000fe20000010068 */
[----:B------:R-:W-:Y:S01]  /*1df0*/  @!P0 FMUL.FTZ R111, R196, R200 ;  /* 0x000000c8c46f8220 */ /* 0x000fe20000410000 */
        /* <DEDUP_REMOVED lines=58> */
.L_x_3988:
[----:B------:R-:W3:Y:S01]  /*21a0*/  @!P2 S2R R107, SR_CgaCtaId ;  /* 0x00000000006ba919 */ /* 0x000ee20000008800 */
[----:B------:R-:W-:Y:S01]  /*21b0*/  @!P2 MOV R102, 0x400 ;  /* 0x000004000066a802 */ /* 0x000fe20000000f00 */
[----:B--2---:R-:W-:Y:S01]  /*21c0*/  FADD.FTZ R109, R103, R124 ;  /* 0x0000007c676d7221 */ /* 0x004fe20000010000 */
[----:B------:R-:W-:Y:S01]  /*21d0*/  @!P2 LOP3.LUT R100, R100, 0x3, RZ, 0xc0, !PT ;  /* 0x000000036464a812 */ /* 0x000fe200078ec0ff */
[----:B01----:R-:W-:Y:S01]  /*21e0*/  FADD.FTZ R108, R108, R105 ;  /* 0x000000696c6c7221 */ /* 0x003fe20000010000 */
[----:B------:R-:W-:Y:S05]  /*21f0*/  WARPSYNC.ALL ;  /* 0x0000000000007948 */ /* 0x000fea0003800000 */
[----:B------:R-:W-:-:S02]  /*2200*/  IADD3 R193, R193, UR10, RZ ;  /* 0x0000000ac1c17c10 */ /* 0x000fc4000fffe0ff */
[----:B---3--:R-:W-:Y:S02]  /*2210*/  @!P2 LEA R194, R107, R102, 0x18 ;  /* 0x000000666bc2a211 */ /* 0x008fe400078ec0ff */
[C---:B------:R-:W-:Y:S02]  /*2220*/  @!P2 IADD3 R107, R101.reuse, R100, RZ ;  /* 0x00000064656ba210 */ /* 0x040fe40007ffe0ff */
[-C--:B------:R-:W-:Y:S02]  /*2230*/  LEA R126, R101, R194.reuse, 0x3 ;  /* 0x000000c2657e7211 */ /* 0x080fe400078e18ff */
[----:B------:R-:W-:-:S05]  /*2240*/  @!P2 LEA R124, R107, R194, 0x3 ;  /* 0x000000c26b7ca211 */ /* 0x000fca00078e18ff */
        /* <DEDUP_REMOVED lines=9> */
[----:B------:R-:W-:Y:S02]  /*22e0*/  FADD.FTZ R100, R100, R105 ;  /* 0x0000006964647221 */ /* 0x000fe40000010000 */
[----:B------:R-:W0:Y:S01]  /*22f0*/  LDC.64 R104, c[0x0][0x280] ;  /* 0x0000a000ff687b82 */ /* 0x000e220000000a00 */
        /* <DEDUP_REMOVED lines=83> */
[----:B------:R0:W-:Y:S01]  /*2830*/  STG.E.128 desc[UR6][R106.64], R100 ;  /* 0x000000646a007986 */ /* 0x0001e2000c101d06 */
[----:B------:R-:W-:Y:S01]  /*2840*/  FADD.FTZ R161, R161, -R110 ;  /* 0x8000006ea1a17221 */ /* 0x000fe20000010000 */
[----:B------:R-:W-:-:S04]  /*2850*/  IMAD.WIDE.U32 R120, R207, 0x10, R104 ;  /* 0x00000010cf787825 */ /* 0x000fc800078e0068 */
[C---:B------:R-:W-:Y:S01]  /*2860*/  FMUL.FTZ R111, R196.reuse, R229 ;  /* 0x000000e5c46f7220 */ /* 0x040fe20000410000 */
[----:B------:R1:W-:Y:S01]  /*2870*/  STG.E.128 desc[UR6][R108.64], R112 ;  /* 0x000000706c007986 */ /* 0x0003e2000c101d06 */
[----:B------:R-:W-:Y:S01]  /*2880*/  FMUL.FTZ R110, R196, R155 ;  /* 0x0000009bc46e7220 */ /* 0x000fe20000410000 */
[--C-:B------:R-:W-:Y:S01]  /*2890*/  IMAD.WIDE.U32 R122, R209, 0x10, R104.reuse ;  /* 0x00000010d17a7825 */ /* 0x100fe200078e0068 */
[----:B------:R-:W-:Y:S01]  /*28a0*/  ISETP.GE.AND P2, PT, R193, UR11, PT ;  /* 0x0000000bc1007c0c */ /* 0x000fe2000bf46270 */
[----:B------:R2:W-:Y:S01]  /*28b0*/  STG.E.128 desc[UR6][R124.64], R116 ;  /* 0x000000747c007986 */ /* 0x0005e2000c101d06 */
[----:B------:R-:W-:Y:S01]  /*28c0*/  SEL R198, RZ, 0x1, P1 ;  /* 0x00000001ffc67807 */ /* 0x000fe20000800000 */
        /* <DEDUP_REMOVED lines=91> */
.L_x_3975:
[----:B------:R-:W0:Y:S01]  /*2e80*/  S2UR UR4, SR_CTAID.X ;  /* 0x00000000000479c3 */ /* 0x000e220000002500 */
[----:B------:R-:W-:-:S07]  /*2e90*/  LOP3.LUT R5, R0, 0x7f, RZ, 0xc0, !PT ;  /* 0x0000007f00057812 */ /* 0x000fce00078ec0ff */
[----:B-----5:R-:W1:Y:S08]  /*2ea0*/  LDC.64 R76, c[0x0][0x270] ;  /* 0x00009c00ff4c7b82 */ /* 0x020e700000000a00 */
        /* <DEDUP_REMOVED lines=44> */
.L_x_3976:
[----:B------:R-:W-:Y:S01]  /*3170*/  HFMA2.MMA R128, -RZ, RZ, 0, 9.5367431640625e-07 ;  /* 0x00000010ff807435 */ /* 0x000fe200000001ff */
[----:B------:R-:W-:Y:S02]  /*3180*/  MOV R131, R4 ;  /* 0x0000000400837202 */ /* 0x000fe40000000f00 */
[----:B------:R-:W-:Y:S02]  /*3190*/  MOV R153, 0x1f ;  /* 0x0000001f00997802 */ /* 0x000fe40000000f00 */
[----:B------:R-:W-:-:S07]  /*31a0*/  MOV R126, 0xffffffff ;  /* 0xffffffff007e7802 */ /* 0x000fce0000000f00 */
[----:B------:R-:W-:Y:S05]  /*31b0*/  WARPSYNC.COLLECTIVE R126, `(.L_x_3978) ;  /* 0x000000007e087348 */ /* 0x000fea0003c00000 */
[----:B------:R0:W1:Y:S02]  /*31c0*/  SHFL.DOWN P3, R124, R131, R128, R153 ;  /* 0x08000080837c7389 */ /* 0x0000640000060099 */
[----:B01----:R-:W-:Y:S01]  /*31d0*/  ENDCOLLECTIVE ;  /* 0x000000000000791b */ /* 0x003fe20003800000 */
.L_x_3978:
[----:B------:R-:W-:Y:S02]  /*31e0*/  MOV R131, R18 ;  /* 0x0000001200837202 */ /* 0x000fe40000000f00 */
[----:B------:R-:W-:-:S07]  /*31f0*/  MOV R103, R124 ;  /* 0x0000007c00677202 */ /* 0x000fce0000000f00 */
[----:B------:R-:W-:Y:S05]  /*3200*/  WARPSYNC.COLLECTIVE R126, `(.L_x_3979) ;  /* 0x000000007e087348 */ /* 0x000fea0003c00000 */
[----:B------:R0:W1:Y:S02]  /*3210*/  SHFL.DOWN P3, R124, R131, R128, R153 ;  /* 0x08000080837c7389 */ /* 0x0000640000060099 */
[----:B01----:R-:W-:Y:S01]  /*3220*/  ENDCOLLECTIVE ;  /* 0x000000000000791b */ /* 0x003fe20003800000 */
.L_x_3979:
[----:B------:R-:W-:Y:S01]  /*3230*/  FADD.FTZ R103, R4, R103 ;  /* 0x0000006704677221 */ /* 0x000fe20000010000 */
[----:B------:R-:W-:-:S04]  /*3240*/  HFMA2.MMA R128, -RZ, RZ, 0, 4.76837158203125e-07 ;  /* 0x00000008ff807435 */ /* 0x000fc800000001ff */
[----:B------:R-:W-:Y:S02]  /*3250*/  MOV R131, R103 ;  /* 0x0000006700837202 */ /* 0x000fe40000000f00 */
[----:B------:R-:W-:-:S07]  /*3260*/  MOV R105, R124 ;  /* 0x0000007c00697202 */ /* 0x000fce0000000f00 */
[----:B------:R-:W-:Y:S05]  /*3270*/  WARPSYNC.COLLECTIVE R126, `(.L_x_3980) ;  /* 0x000000007e087348 */ /* 0x000fea0003c00000 */
[----:B------:R0:W1:Y:S02]  /*3280*/  SHFL.DOWN P3, R124, R131, R128, R153 ;  /* 0x08000080837c7389 */ /* 0x0000640000060099 */
[----:B01----:R-:W-:Y:S01]  /*3290*/  ENDCOLLECTIVE ;  /* 0x000000000000791b */ /* 0x003fe20003800000 */
.L_x_3980:
[----:B------:R-:W-:-:S05]  /*32a0*/  FADD.FTZ R105, R18, R105 ;  /* 0x0000006912697221 */ /* 0x000fca0000010000 */
[----:B------:R-:W-:Y:S02]  /*32b0*/  MOV R131, R105 ;  /* 0x0000006900837202 */ /* 0x000fe40000000f00 */
[----:B------:R-:W-:-:S07]  /*32c0*/  MOV R104, R124 ;  /* 0x0000007c00687202 */ /* 0x000fce0000000f00 */
[----:B------:R-:W-:Y:S05]  /*32d0*/  WARPSYNC.COLLECTIVE R126, `(.L_x_3981) ;  /* 0x000000007e087348 */ /* 0x000fea0003c00000 */
[----:B------:R0:W1:Y:S02]  /*32e0*/  SHFL.DOWN P3, R124, R131, R128, R153 ;  /* 0x08000080837c7389 */ /* 0x0000640000060099 */
[----:B01----:R-:W-:Y:S01]  /*32f0*/  ENDCOLLECTIVE ;  /* 0x000000000000791b */ /* 0x003fe20003800000 */
.L_x_3981:
[----:B------:R-:W-:Y:S01]  /*3300*/  FADD.FTZ R104, R103, R104 ;  /* 0x0000006867687221 */ /* 0x000fe20000010000 */
[----:B------:R-:W-:-:S04]  /*3310*/  HFMA2.MMA R128, -RZ, RZ, 0, 2.384185791015625e-07 ;  /* 0x00000004ff807435 */ /* 0x000fc800000001ff */
[----:B------:R-:W-:Y:S02]  /*3320*/  MOV R131, R104 ;  /* 0x0000006800837202 */ /* 0x000fe40000000f00 */
[----:B------:R-:W-:-:S07]  /*3330*/  MOV R106, R124 ;  /* 0x0000007c006a7202 */ /* 0x000fce0000000f00 */
[----:B------:R-:W-:Y:S05]  /*3340*/  WARPSYNC.COLLECTIVE R126, `(.L_x_3982) ;  /* 0x000000007e087348 */ /* 0x000fea0003c00000 */
[----:B------:R0:W1:Y:S02]  /*3350*/  SHFL.DOWN P3, R124, R131, R128, R153 ;  /* 0x08000080837c7389 */ /* 0x0000640000060099 */
[----:B01----:R-:W-:Y:S01]  /*3360*/  ENDCOLLECTIVE ;  /* 0x000000000000791b */ /* 0x003fe20003800000 */
.L_x_3982:
[----:B------:R-:W-:-:S05]  /*3370*/  FADD.FTZ R106, R105, R106 ;  /* 0x0000006a696a7221 */ /* 0x000fca0000010000 */
[----:B------:R-:W-:Y:S02]  /*3380*/  MOV R131, R106 ;  /* 0x0000006a00837202 */ /* 0x000fe40000000f00 */
[----:B------:R-:W-:-:S07]  /*3390*/  MOV R107, R124 ;  /* 0x0000007c006b7202 */ /* 0x000fce0000000f00 */
[----:B------:R-:W-:Y:S05]  /*33a0*/  WARPSYNC.COLLECTIVE R126, `(.L_x_3983) ;  /* 0x000000007e087348 */ /* 0x000fea0003c00000 */
[----:B------:R0:W1:Y:S02]  /*33b0*/  SHFL.DOWN P3, R124, R131, R128, R153 ;  /* 0x08000080837c7389 */ /* 0x0000640000060099 */
[----:B01----:R-:W-:Y:S01]  /*33c0*/  ENDCOLLECTIVE ;  /* 0x000000000000791b */ /* 0x003fe20003800000 */
.L_x_3983:
[----:B------:R-:W-:Y:S01]  /*33d0*/  FADD.FTZ R107, R104, R107 ;  /* 0x0000006b686b7221 */ /* 0x000fe20000010000 */
[----:B------:R-:W-:-:S04]  /*33e0*/  HFMA2.MMA R128, -RZ, RZ, 0, 1.1920928955078125e-07 ;  /* 0x00000002ff807435 */ /* 0x000fc800000001ff */
[----:B------:R-:W-:Y:S02]  /*33f0*/  MOV R131, R107 ;  /* 0x0000006b00837202 */ /* 0x000fe40000000f00 */
[----:B------:R-:W-:-:S07]  /*3400*/  MOV R109, R124 ;  /* 0x0000007c006d7202 */ /* 0x000fce0000000f00 */
[----:B------:R-:W-:Y:S05]  /*3410*/  WARPSYNC.COLLECTIVE R126, `(.L_x_3984) ;  /* 0x000000007e087348 */ /* 0x000fea0003c00000 */
[----:B------:R0:W1:Y:S02]  /*3420*/  SHFL.DOWN P3, R124, R131, R128, R153 ;  /* 0x08000080837c7389 */ /* 0x0000640000060099 */
[----:B01----:R-:W-:Y:S01]  /*3430*/  ENDCOLLECTIVE ;  /* 0x000000000000791b */ /* 0x003fe20003800000 */
.L_x_3984:
[----:B------:R-:W-:-:S05]  /*3440*/  FADD.FTZ R109, R106, R109 ;  /* 0x0000006d6a6d7221 */ /* 0x000fca0000010000 */
[----:B------:R-:W-:Y:S02]  /*3450*/  MOV R131, R109 ;  /* 0x0000006d00837202 */ /* 0x000fe40000000f00 */
[----:B------:R-:W-:-:S07]  /*3460*/  MOV R4, R124 ;  /* 0x0000007c00047202 */ /* 0x000fce0000000f00 */
[----:B------:R-:W-:Y:S05]  /*3470*/  WARPSYNC.COLLECTIVE R126, `(.L_x_3985) ;  /* 0x000000007e087348 */ /* 0x000fea0003c00000 */
[----:B------:R0:W1:Y:S02]  /*3480*/  SHFL.DOWN P3, R124, R131, R128, R153 ;  /* 0x08000080837c7389 */ /* 0x0000640000060099 */
[----:B01----:R-:W-:Y:S01]  /*3490*/  ENDCOLLECTIVE ;  /* 0x000000000000791b */ /* 0x003fe20003800000 */
.L_x_3985:
        /* <DEDUP_REMOVED lines=8> */
.L_x_3986:
[----:B------:R-:W-:Y:S01]  /*3520*/  FADD.FTZ R103, R109, R18 ;  /* 0x000000126d677221 */ /* 0x000fe20000010000 */
[----:B------:R-:W-:-:S04]  /*3530*/  MOV R18, R163 ;  /* 0x000000a300127202 */ /* 0x000fc80000000f00 */
[----:B------:R-:W-:Y:S02]  /*3540*/  MOV R131, R103 ;  /* 0x0000006700837202 */ /* 0x000fe40000000f00 */
[----:B------:R-:W-:-:S07]  /*3550*/  MOV R105, R124 ;  /* 0x0000007c00697202 */ /* 0x000fce0000000f00 */
[----:B------:R-:W-:Y:S05]  /*3560*/  WARPSYNC.COLLECTIVE R126, `(.L_x_3987) ;  /* 0x000000007e087348 */ /* 0x000fea0003c00000 */
[----:B------:R0:W1:Y:S02]  /*3570*/  SHFL.DOWN P3, R124, R131, R128, R153 ;  /* 0x08000080837c7389 */ /* 0x0000640000060099 */
[----:B01----:R-:W-:Y:S01]  /*3580*/  ENDCOLLECTIVE ;  /* 0x000000000000791b */ /* 0x003fe20003800000 */
.L_x_3987:
[----:B------:R-:W-:Y:S05]  /*3590*/  BRA `(.L_x_3988) ;  /* 0xffffffec00007947 */ /* 0x000fea000383ffff */
.L_x_3989:
        /* <DEDUP_REMOVED lines=14> */
.L_x_5563:


//--------------------- .text._ZN10layer_norm22ln_bwd_finalize_kernelINS_22Kernel_traits_finalizeILj3840E13__nv_bfloat16fS2_fjLj1024ELj4ENS_18Kernel_traits_baseILj3840ES2_fS2_fjLj1024EEEEEEEvNS_9BwdParamsE --------------------------
	.section	.text._ZN10layer_norm22ln_bwd_finalize_kernelINS_22Kernel_traits_finalizeILj3840E13__nv_bfloat16fS2_fjLj1024ELj4ENS_18Kernel_traits_baseILj3840ES2_fS2_fjLj1024EEEEEEEvNS_9BwdParamsE,"ax",@progbits
	.align	128
        .global         _ZN10layer_norm22ln_bwd_finalize_kernelINS_22Kernel_traits_finalizeILj3840E13__nv_bfloat16fS2_fjLj1024ELj4ENS_18Kernel_traits_baseILj3840ES2_fS2_fjLj1024EEEEEEEvNS_9BwdParamsE
        .type           _ZN10layer_norm22ln_bwd_finalize_kernelINS_22Kernel_traits_finalizeILj3840E13__nv_bfloat16fS2_fjLj1024ELj4ENS_18Kernel_traits_baseILj3840ES2_fS2_fjLj1024EEEEEEEvNS_9BwdParamsE,@function
        .size           _ZN10layer_norm22ln_bwd_finalize_kernelINS_22Kernel_traits_finalizeILj3840E13__nv_bfloat16fS2_fjLj1024ELj4ENS_18Kernel_traits_baseILj3840ES2_fS2_fjLj1024EEEEEEEvNS_9BwdParamsE,(.L_x_5564 - _ZN10layer_norm22ln_bwd_finalize_kernelINS_22Kernel_traits_finalizeILj3840E13__nv_bfloat16fS2_fjLj1024ELj4ENS_18Kernel_traits_baseILj3840ES2_fS2_fjLj1024EEEEEEEvNS_9BwdParamsE)
        .other          _ZN10layer_norm22ln_bwd_finalize_kernelINS_22Kernel_traits_finalizeILj3840E13__nv_bfloat16fS2_fjLj1024ELj4ENS_18Kernel_traits_baseILj3840ES2_fS2_fjLj1024EEEEEEEvNS_9BwdParamsE,@"STO_CUDA_ENTRY STV_DEFAULT"
_ZN10layer_norm22ln_bwd_finalize_kernelINS_22Kernel_traits_finalizeILj3840E13__nv_bfloat16fS2_fjLj1024ELj4ENS_18Kernel_traits_baseILj3840ES2_fS2_fjLj1024EEEEEEEvNS_9BwdParamsE:
.text._ZN10layer_norm22ln_bwd_finalize_kernelINS_22Kernel_traits_finalizeILj3840E13__nv_bfloat16fS2_fjLj1024ELj4ENS_18Kernel_traits_baseILj3840ES2_fS2_fjLj1024EEEEEEEvNS_9BwdParamsE:
        /* <DEDUP_REMOVED lines=25> */
.L_x_4001:
        /* <DEDUP_REMOVED lines=28> */
.L_x_3994:
        /* <DEDUP_REMOVED lines=33> */
.L_x_3993:
[----:B------:R-:W-:Y:S05]  /*0560*/  BSYNC B1 ;  /* 0x0000000000017941 */ /* 0x000fea0003800000 */
.L_x_3992:
        /* <DEDUP_REMOVED lines=23> */
.L_x_3996:
[----:B------:R-:W-:Y:S05]  /*06e0*/  BSYNC B1 ;  /* 0x0000000000017941 */ /* 0x000fea0003800000 */
.L_x_3995:
        /* <DEDUP_REMOVED lines=11> */
.L_x_3991:
[----:B------:R-:W-:Y:S05]  /*07a0*/  BSYNC B0 ;  /* 0x0000000000007941 */ /* 0x000fea0003800000 */
.L_x_3990:
        /* <DEDUP_REMOVED lines=29> */
.L_x_4012:
[----:B------:R-:W-:Y:S01]  /*0980*/  @!P1 SHF.R.U32.HI R12, RZ, 0x3, R0 ;  /* 0x00000003ff0c9819 */ /* 0x000fe20000011600 */
[----:B---3--:R-:W-:Y:S01]  /*0990*/  FADD.FTZ R14, R9, R14 ;  /* 0x0000000e090e7221 */ /* 0x008fe20000010000 */
[----:B--2---:R-:W-:Y:S02]  /*09a0*/  FADD.FTZ R11, R10, R11 ;  /* 0x0000000b0a0b7221 */ /* 0x004fe40000010000 */
[----:B------:R-:W-:-:S05]  /*09b0*/  @!P1 LOP3.LUT R12, R12, 0x1ffffffc, RZ, 0xc0, !PT ;  /* 0x1ffffffc0c0c9812 */ /* 0x000fca00078ec0ff */
[----:B------:R2:W-:Y:S04]  /*09c0*/  @!P1 STS [R12+UR4+0x2000], R14 ;  /* 0x0020000e0c009988 */ /* 0x0005e80008000804 */
[----:B------:R2:W-:Y:S02]  /*09d0*/  @!P1 STS [R12+UR4+0x2080], R11 ;  /* 0x0020800b0c009988 */ /* 0x0005e40008000804 */
.L_x_3997:
        /* <DEDUP_REMOVED lines=14> */
.L_x_4000:
[----:B------:R-:W-:Y:S05]  /*0ac0*/  BSYNC B0 ;  /* 0x0000000000007941 */ /* 0x000fea0003800000 */
.L_x_3999:
[C---:B------:R-:W-:Y:S02]  /*0ad0*/  ISETP.GT.U32.AND P1, PT, R3.reuse, -0xf01, PT ;  /* 0xfffff0ff0300780c */ /* 0x040fe40003f24070 */
[----:B------:R-:W-:Y:S02]  /*0ae0*/  IADD3 R3, R3, 0xf00, RZ ;  /* 0x00000f0003037810 */ /* 0x000fe40007ffe0ff */
[----:B------:R-:W-:-:S09]  /*0af0*/  IADD3 R5, R5, 0x780, RZ ;  /* 0x0000078005057810 */ /* 0x000fd20007ffe0ff */
[----:B------:R-:W-:Y:S05]  /*0b00*/  @P1 BRA `(.L_x_4001) ;  /* 0xfffffff400a01947 */ /* 0x000fea000383ffff */
[----:B------:R-:W-:Y:S05]  /*0b10*/  EXIT ;  /* 0x000000000000794d */ /* 0x000fea0003800000 */
.L_x_3998:
[----:B------:R-:W-:Y:S01]  /*0b20*/  HFMA2.MMA R19, -RZ, RZ, 0, 5.9604644775390625e-08 ;  /* 0x00000001ff137435 */ /* 0x000fe200000001ff */
[----:B---3--:R-:W-:Y:S01]  /*0b30*/  IMAD.MOV.U32 R20, RZ, RZ, R10 ;  /* 0x000000ffff147224 */ /* 0x008fe200078e000a */
[----:B------:R-:W-:Y:S02]  /*0b40*/  MOV R22, 0x1f ;  /* 0x0000001f00167802 */ /* 0x000fe40000000f00 */
[----:B------:R-:W-:-:S07]  /*0b50*/  MOV R17, 0xffffffff ;  /* 0xffffffff00117802 */ /* 0x000fce0000000f00 */
[----:B012---:R-:W-:Y:S05]  /*0b60*/  WARPSYNC.COLLECTIVE R17, `(.L_x_4002) ;  /* 0x0000000011087348 */ /* 0x007fea0003c00000 */
[----:B------:R3:W4:Y:S02]  /*0b70*/  SHFL.BFLY P2, R18, R20, R19, R22 ;  /* 0x0c00001314127389 */ /* 0x0007240000040016 */
[----:B01234-:R-:W-:Y:S01]  /*0b80*/  ENDCOLLECTIVE ;  /* 0x000000000000791b */ /* 0x01ffe20003800000 */
.L_x_4002:
[----:B------:R-:W-:Y:S01]  /*0b90*/  HFMA2.MMA R19, -RZ, RZ, 0, 1.1920928955078125e-07 ;  /* 0x00000002ff137435 */ /* 0x000fe200000001ff */
[----:B------:R-:W-:-:S04]  /*0ba0*/  IMAD.MOV.U32 R11, RZ, RZ, R18 ;  /* 0x000000ffff0b7224 */ /* 0x000fc800078e0012 */
[----:B------:R-:W-:-:S05]  /*0bb0*/  FADD.FTZ R11, R10, R11 ;  /* 0x0000000b0a0b7221 */ /* 0x000fca0000010000 */
[----:B------:R-:W-:-:S07]  /*0bc0*/  MOV R20, R11 ;  /* 0x0000000b00147202 */ /* 0x000fce0000000f00 */
[----:B------:R-:W-:Y:S05]  /*0bd0*/  WARPSYNC.COLLECTIVE R17, `(.L_x_4003) ;  /* 0x0000000011087348 */ /* 0x000fea0003c00000 */
[----:B------:R0:W1:Y:S02]  /*0be0*/  SHFL.BFLY P2, R18, R20, R19, R22 ;  /* 0x0c00001314127389 */ /* 0x0000640000040016 */
[----:B01----:R-:W-:Y:S01]  /*0bf0*/  ENDCOLLECTIVE ;  /* 0x000000000000791b */ /* 0x003fe20003800000 */
.L_x_4003:
[----:B------:R-:W-:Y:S01]  /*0c00*/  HFMA2.MMA R19, -RZ, RZ, 0, 2.384185791015625e-07 ;  /* 0x00000004ff137435 */ /* 0x000fe200000001ff */
[----:B------:R-:W-:-:S05]  /*0c10*/  MOV R12, R18 ;  /* 0x00000012000c7202 */ /* 0x000fca0000000f00 */
[----:B------:R-:W-:-:S04]  /*0c20*/  FADD.FTZ R12, R11, R12 ;  /* 0x0000000c0b0c7221 */ /* 0x000fc80000010000 */
[----:B------:R-:W-:-:S07]  /*0c30*/  IMAD.MOV.U32 R20, RZ, RZ, R12 ;  /* 0x000000ffff147224 */ /* 0x000fce00078e000c */
[----:B------:R-:W-:Y:S05]  /*0c40*/  WARPSYNC.COLLECTIVE R17, `(.L_x_4004) ;  /* 0x0000000011087348 */ /* 0x000fea0003c00000 */
[----:B------:R0:W1:Y:S02]  /*0c50*/  SHFL.BFLY P2, R18, R20, R19, R22 ;  /* 0x0c00001314127389 */ /* 0x0000640000040016 */
[----:B01----:R-:W-:Y:S01]  /*0c60*/  ENDCOLLECTIVE ;  /* 0x000000000000791b */ /* 0x003fe20003800000 */
.L_x_4004:
[----:B------:R-:W-:Y:S01]  /*0c70*/  IMAD.MOV.U32 R19, RZ, RZ, 0x8 ;  /* 0x00000008ff137424 */ /* 0x000fe200078e00ff */
[----:B------:R-:W-:-:S05]  /*0c80*/  MOV R13, R18 ;  /* 0x00000012000d7202 */ /* 0x000fca0000000f00 */
[----:B------:R-:W-:-:S05]  /*0c90*/  FADD.FTZ R13, R12, R13 ;  /* 0x0000000d0c0d7221 */ /* 0x000fca0000010000 */
[----:B------:R-:W-:-:S07]  /*0ca0*/  MOV R20, R13 ;  /* 0x0000000d00147202 */ /* 0x000fce0000000f00 */
[----:B------:R-:W-:Y:S05]  /*0cb0*/  WARPSYNC.COLLECTIVE R17, `(.L_x_4005) ;  /* 0x0000000011087348 */ /* 0x000fea0003c00000 */
[----:B------:R0:W1:Y:S02]  /*0cc0*/  SHFL.BFLY P2, R18, R20, R19, R22 ;  /* 0x0c00001314127389 */ /* 0x0000640000040016 */
[----:B01----:R-:W-:Y:S01]  /*0cd0*/  ENDCOLLECTIVE ;  /* 0x000000000000791b */ /* 0x003fe20003800000 */
.L_x_4005:
[----:B------:R-:W-:Y:S01]  /*0ce0*/  HFMA2.MMA R19, -RZ, RZ, 0, 9.5367431640625e-07 ;  /* 0x00000010ff137435 */ /* 0x000fe200000001ff */
[----:B------:R-:W-:-:S05]  /*0cf0*/  MOV R10, R18 ;  /* 0x00000012000a7202 */ /* 0x000fca0000000f00 */
[----:B------:R-:W-:-:S05]  /*0d00*/  FADD.FTZ R10, R13, R10 ;  /* 0x0000000a0d0a7221 */ /* 0x000fca0000010000 */
[----:B------:R-:W-:-:S07]  /*0d10*/  MOV R20, R10 ;  /* 0x0000000a00147202 */ /* 0x000fce0000000f00 */
[----:B------:R-:W-:Y:S05]  /*0d20*/  WARPSYNC.COLLECTIVE R17, `(.L_x_4006) ;  /* 0x0000000011087348 */ /* 0x000fea0003c00000 */
[----:B------:R0:W1:Y:S02]  /*0d30*/  SHFL.BFLY P2, R18, R20, R19, R22 ;  /* 0x0c00001314127389 */ /* 0x0000640000040016 */
[----:B01----:R-:W-:Y:S01]  /*0d40*/  ENDCOLLECTIVE ;  /* 0x000000000000791b */ /* 0x003fe20003800000 */
.L_x_4006:
[----:B------:R-:W-:Y:S01]  /*0d50*/  HFMA2.MMA R19, -RZ, RZ, 0, 5.9604644775390625e-08 ;  /* 0x00000001ff137435 */ /* 0x000fe200000001ff */
[----:B------:R-:W-:Y:S01]  /*0d60*/  MOV R20, R9 ;  /* 0x0000000900147202 */ /* 0x000fe20000000f00 */
[----:B------:R-:W-:-:S09]  /*0d70*/  IMAD.MOV.U32 R11, RZ, RZ, R18 ;  /* 0x000000ffff0b7224 */ /* 0x000fd200078e0012 */
[----:B------:R-:W-:Y:S05]  /*0d80*/  WARPSYNC.COLLECTIVE R17, `(.L_x_4007) ;  /* 0x0000000011087348 */ /* 0x000fea0003c00000 */
[----:B------:R0:W1:Y:S02]  /*0d90*/  SHFL.BFLY P2, R18, R20, R19, R22 ;  /* 0x0c00001314127389 */ /* 0x0000640000040016 */
[----:B01----:R-:W-:Y:S01]  /*0da0*/  ENDCOLLECTIVE ;  /* 0x000000000000791b */ /* 0x003fe20003800000 */
.L_x_4007:
[----:B------:R-:W-:Y:S01]  /*0db0*/  HFMA2.MMA R19, -RZ, RZ, 0, 1.1920928955078125e-07 ;  /* 0x00000002ff137435 */ /* 0x000fe200000001ff */
[----:B------:R-:W-:-:S05]  /*0dc0*/  MOV R12, R18 ;  /* 0x00000012000c7202 */ /* 0x000fca0000000f00 */
[----:B------:R-:W-:-:S04]  /*0dd0*/  FADD.FTZ R14, R9, R12 ;  /* 0x0000000c090e7221 */ /* 0x000fc80000010000 */
[----:B------:R-:W-:-:S07]  /*0de0*/  IMAD.MOV.U32 R20, RZ, RZ, R14 ;  /* 0x000000ffff147224 */ /* 0x000fce00078e000e */
[----:B------:R-:W-:Y:S05]  /*0df0*/  WARPSYNC.COLLECTIVE R17, `(.L_x_4008) ;  /* 0x0000000011087348 */ /* 0x000fea0003c00000 */
[----:B------:R0:W1:Y:S02]  /*0e00*/  SHFL.BFLY P2, R18, R20, R19, R22 ;  /* 0x0c00001314127389 */ /* 0x0000640000040016 */
[----:B01----:R-:W-:Y:S01]  /*0e10*/  ENDCOLLECTIVE ;  /* 0x000000000000791b */ /* 0x003fe20003800000 */
.L_x_4008:
[----:B------:R-:W-:Y:S01]  /*0e20*/  IMAD.MOV.U32 R19, RZ, RZ, 0x4 ;  /* 0x00000004ff137424 */ /* 0x000fe200078e00ff */
[----:B------:R-:W-:-:S05]  /*0e30*/  MOV R13, R18 ;  /* 0x00000012000d7202 */ /* 0x000fca0000000f00 */
[----:B------:R-:W-:-:S05]  /*0e40*/  FADD.FTZ R15, R14, R13 ;  /* 0x0000000d0e0f7221 */ /* 0x000fca0000010000 */
[----:B------:R-:W-:-:S07]  /*0e50*/  MOV R20, R15 ;  /* 0x0000000f00147202 */ /* 0x000fce0000000f00 */
[----:B------:R-:W-:Y:S05]  /*0e60*/  WARPSYNC.COLLECTIVE R17, `(.L_x_4009) ;  /* 0x0000000011087348 */ /* 0x000fea0003c00000 */
[----:B------:R0:W1:Y:S02]  /*0e70*/  SHFL.BFLY P2, R18, R20, R19, R22 ;  /* 0x0c00001314127389 */ /* 0x0000640000040016 */
[----:B01----:R-:W-:Y:S01]  /*0e80*/  ENDCOLLECTIVE ;  /* 0x000000000000791b */ /* 0x003fe20003800000 */
.L_x_4009:
[----:B------:R-:W-:Y:S01]  /*0e90*/  HFMA2.MMA R19, -RZ, RZ, 0, 4.76837158203125e-07 ;  /* 0x00000008ff137435 */ /* 0x000fe200000001ff */
[----:B------:R-:W-:-:S05]  /*0ea0*/  MOV R16, R18 ;  /* 0x0000001200107202 */ /* 0x000fca0000000f00 */
[----:B------:R-:W-:-:S05]  /*0eb0*/  FADD.FTZ R16, R15, R16 ;  /* 0x000000100f107221 */ /* 0x000fca0000010000 */
[----:B------:R-:W-:-:S07]  /*0ec0*/  MOV R20, R16 ;  /* 0x0000001000147202 */ /* 0x000fce0000000f00 */
[----:B------:R-:W-:Y:S05]  /*0ed0*/  WARPSYNC.COLLECTIVE R17, `(.L_x_4010) ;  /* 0x0000000011087348 */ /* 0x000fea0003c00000 */
[----:B------:R0:W1:Y:S02]  /*0ee0*/  SHFL.BFLY P2, R18, R20, R19, R22 ;  /* 0x0c00001314127389 */ /* 0x0000640000040016 */
[----:B01----:R-:W-:Y:S01]  /*0ef0*/  ENDCOLLECTIVE ;  /* 0x000000000000791b */ /* 0x003fe20003800000 */
.L_x_4010:
[----:B------:R-:W-:Y:S01]  /*0f00*/  HFMA2.MMA R19, -RZ, RZ, 0, 9.5367431640625e-07 ;  /* 0x00000010ff137435 */ /* 0x000fe200000001ff */
[----:B------:R-:W-:-:S04]  /*0f10*/  IMAD.MOV.U32 R9, RZ, RZ, R18 ;  /* 0x000000ffff097224 */ /* 0x000fc800078e0012 */
[----:B------:R-:W-:-:S05]  /*0f20*/  FADD.FTZ R9, R16, R9 ;  /* 0x0000000910097221 */ /* 0x000fca0000010000 */
[----:B------:R-:W-:-:S07]  /*0f30*/  MOV R20, R9 ;  /* 0x0000000900147202 */ /* 0x000fce0000000f00 */
[----:B------:R-:W-:Y:S05]  /*0f40*/  WARPSYNC.COLLECTIVE R17, `(.L_x_4011) ;  /* 0x0000000011087348 */ /* 0x000fea0003c00000 */
[----:B------:R0:W1:Y:S02]  /*0f50*/  SHFL.BFLY P2, R18, R20, R19, R22 ;  /* 0x0c00001314127389 */ /* 0x0000640000040016 */
[----:B01----:R-:W-:Y:S01]  /*0f60*/  ENDCOLLECTIVE ;  /* 0x000000000000791b */ /* 0x003fe20003800000 */
.L_x_4011:
[----:B------:R-:W-:Y:S01]  /*0f70*/  MOV R14, R18 ;  /* 0x00000012000e7202 */ /* 0x000fe20000000f00 */
[----:B------:R-:W-:Y:S06]  /*0f80*/  BRA `(.L_x_4012) ;  /* 0xfffffff8007c7947 */ /* 0x000fec000383ffff */
.L_x_4013:
        /* <DEDUP_REMOVED lines=15> */
.L_x_5564:


//--------------------- .text._ZN10layer_norm13ln_bwd_kernelINS_13Kernel_traitsI13__nv_bfloat16fS2_fjLj3840ELj1ELj1ELj4ELj8ENS_18Kernel_traits_baseILj3840ES2_fS2_fjLj128EEEEEEEvNS_9BwdParamsE --------------------------
	.section	.text._ZN10layer_norm13ln_bwd_kernelINS_13Kernel_traitsI13__nv_bfloat16fS2_fjLj3840ELj1ELj1ELj4ELj8ENS_18Kernel_traits_baseILj3840ES2_fS2_fjLj128EEEEEEEvNS_9BwdParamsE,"ax",@progbits
	.align	128
        .global         _ZN10layer_norm13ln_bwd_kernelINS_13Kernel_traitsI13__nv_bfloat16fS2_fjLj3840ELj1ELj1ELj4ELj8ENS_18Kernel_traits_baseILj3840ES2_fS2_fjLj128EEEEEEEvNS_9BwdParamsE
        .type           _ZN10layer_norm13ln_bwd_kernelINS_13Kernel_traitsI13__nv_bfloat16fS2_fjLj3840ELj1ELj1ELj4ELj8ENS_18Kernel_traits_baseILj3840ES2_fS2_fjLj128EEEEEEEvNS_9BwdParamsE,@function
        .size           _ZN10layer_norm13ln_bwd_kernelINS_13Kernel_traitsI13__nv_bfloat16fS2_fjLj3840ELj1ELj1ELj4ELj8ENS_18Kernel_traits_baseILj3840ES2_fS2_fjLj128EEEEEEEvNS_9BwdParamsE,(.L_x_5565 - _ZN10layer_norm13ln_bwd_kernelINS_13Kernel_traitsI13__nv_bfloat16fS2_fjLj3840ELj1ELj1ELj4ELj8ENS_18Kernel_traits_baseILj3840ES2_fS2_fjLj128EEEEEEEvNS_9BwdParamsE)
        .other          _ZN10layer_norm13ln_bwd_kernelINS_13Kernel_traitsI13__nv_bfloat16fS2_fjLj3840ELj1ELj1ELj4ELj8ENS_18Kernel_traits_baseILj3840ES2_fS2_fjLj128EEEEEEEvNS_9BwdParamsE,@"STO_CUDA_ENTRY STV_DEFAULT"
_ZN10layer_norm13ln_bwd_kernelINS_13Kernel_traitsI13__nv_bfloat16fS2_fjLj3840ELj1ELj1ELj4ELj8ENS_18Kernel_traits_baseILj3840ES2_fS2_fjLj128EEEEEEEvNS_9BwdParamsE:
.text._ZN10layer_norm13ln_bwd_kernelINS_13Kernel_traitsI13__nv_bfloat16fS2_fjLj3840ELj1ELj1ELj4ELj8ENS_18Kernel_traits_baseILj3840ES2_fS2_fjLj128EEEEEEEvNS_9BwdParamsE:
        /* <DEDUP_REMOVED lines=16> */
[----:B------:R-:W5:Y:S01]  /*0100*/  @P0 LDG.E R21, desc[UR6][R2.64] ;  /* 0x0000000602150981 */ /* 0x000f62000c1e1900 */
[----:B------:R-:W-:Y:S01]  /*0110*/  IADD3.X R19, RZ, UR5, RZ, P1, !PT ;  /* 0x00000005ff137c10 */ /* 0x000fe20008ffe4ff */
[----:B------:R-:W-:Y:S01]  /*0120*/  ULDC UR5, c[0x0][0x214] ;  /* 0x0000850000057ab9 */ /* 0x000fe20000000800 */
[----:B------:R-:W-:Y:S01]  /*0130*/  CS2R R164, SRZ ;  /* 0x0000000000a47805 */ /* 0x000fe2000001ff00 */
[----:B------:R-:W5:Y:S01]  /*0140*/  @P0 LDG.E R22, desc[UR6][R2.64+0x200] ;  /* 0x0002000602160981 */ /* 0x000f62000c1e1900 */
[----:B------:R-:W-:-:S02]  /*0150*/  CS2R R88, SRZ ;  /* 0x0000000000587805 */ /* 0x000fc4000001ff00 */
[----:B------:R-:W-:Y:S02]  /*0160*/  CS2R R90, SRZ ;  /* 0x00000000005a7805 */ /* 0x000fe4000001ff00 */
[----:B------:R-:W-:Y:S01]  /*0170*/  CS2R R92, SRZ ;  /* 0x00000000005c7805 */ /* 0x000fe2000001ff00 */
[----:B------:R-:W5:Y:S01]  /*0180*/  @P0 LDG.E R23, desc[UR6][R2.64+0x400] ;  /* 0x0004000602170981 */ /* 0x000f62000c1e1900 */
[----:B------:R-:W-:Y:S02]  /*0190*/  CS2R R94, SRZ ;  /* 0x00000000005e7805 */ /* 0x000fe4000001ff00 */
[----:B------:R-:W-:Y:S02]  /*01a0*/  CS2R R96, SRZ ;  /* 0x0000000000607805 */ /* 0x000fe4000001ff00 */
        /* <DEDUP_REMOVED lines=10> */
[----:B0-----:R-:W-:-:S03]  /*0250*/  LEA.HI R20, R0, UR4, RZ, 0x19 ;  /* 0x0000000400147c11 */ /* 0x001fc6000f8fc8ff */
[----:B------:R-:W5:Y:S01]  /*0260*/  @P0 LDG.E R27, desc[UR6][R2.64+0xc00] ;  /* 0x000c0006021b0981 */ /* 0x000f62000c1e1900 */
[----:B------:R-:W-:-:S03]  /*0270*/  ISETP.GE.AND P1, PT, R20, UR5, PT ;  /* 0x0000000514007c0c */ /* 0x000fc6000bf26270 */
[----:B------:R-:W5:Y:S01]  /*0280*/  @P0 LDG.E R28, desc[UR6][R2.64+0xe00] ;  /* 0x000e0006021c0981 */ /* 0x000f62000c1e1900 */
[----:B------:R-:W-:Y:S02]  /*0290*/  CS2R R6, SRZ ;  /* 0x0000000000067805 */ /* 0x000fe4000001ff00 */
        /* <DEDUP_REMOVED lines=19> */
[----:B------:R-:W-:-:S03]  /*03d0*/  CS2R R4, SRZ ;  /* 0x0000000000047805 */ /* 0x000fc6000001ff00 */
[----:B------:R-:W5:Y:S04]  /*03e0*/  @P0 LDG.E R44, desc[UR6][R2.64+0x1a00] ;  /* 0x001a0006022c0981 */ /* 0x000f68000c1e1900 */
[----:B------:R0:W5:Y:S02]  /*03f0*/  @P0 LDG.E R45, desc[UR6][R2.64+0x1c00] ;  /* 0x001c0006022d0981 */ /* 0x000164000c1e1900 */
[----:B0-----:R-:W-:Y:S01]  /*0400*/  CS2R R2, SRZ ;  /* 0x0000000000027805 */ /* 0x001fe2000001ff00 */
[----:B------:R-:W-:Y:S06]  /*0410*/  @P1 BRA `(.L_x_4014) ;  /* 0x00000034007c1947 */ /* 0x000fec0003800000 */
        /* <DEDUP_REMOVED lines=28> */
[----:B0-----:R-:W-:Y:S02]  /*05e0*/  CS2R R18, SRZ ;  /* 0x0000000000127805 */ /* 0x001fe4000001ff00 */
        /* <DEDUP_REMOVED lines=19> */
[----:B------:R-:W-:Y:S02]  /*0720*/  MOV R2, R20 ;  /* 0x0000001400027202 */ /* 0x000fe40000000f00 */
        /* <DEDUP_REMOVED lines=48> */
[C---:B--2---:R-:W-:Y:S02]  /*0a30*/  PRMT R112, R96.reuse, 0x7632, R112 ;  /* 0x0000763260707816 */ /* 0x044fe40000000070 */
[----:B------:R-:W-:Y:S02]  /*0a40*/  SHF.L.U32 R96, R96, 0x10, RZ ;  /* 0x0000001060607819 */ /* 0x000fe400000006ff */
[C---:B---3--:R-:W-:Y:S02]  /*0a50*/  PRMT R113, R97.reuse, 0x7632, R113 ;  /* 0x0000763261717816 */ /* 0x048fe40000000071 */
[----:B------:R-:W-:-:S02]  /*0a60*/  SHF.L.U32 R97, R97, 0x10, RZ ;  /* 0x0000001061617819 */ /* 0x000fc400000006ff */
[C---:B----4-:R-:W-:Y:S02]  /*0a70*/  PRMT R114, R98.reuse, 0x7632, R114 ;  /* 0x0000763262727816 */ /* 0x050fe40000000072 */
        /* <DEDUP_REMOVED lines=40> */
.L_x_4016:
[----:B0-----:R-:W0:Y:S01]  /*0d00*/  @P0 LDC.64 R70, c[0x0][0x228] ;  /* 0x00008a00ff460b82 */ /* 0x001e220000000a00 */
[----:B------:R-:W-:Y:S02]  /*0d10*/  LOP3.LUT R129, R0, 0x7f, RZ, 0xc0, !PT ;  /* 0x0000007f00817812 */ /* 0x000fe400078ec0ff */
[----:B------:R-:W-:-:S03]  /*0d20*/  @P0 MOV R128, RZ ;  /* 0x000000ff00800202 */ /* 0x000fc60000000f00 */
[----:B------:R-:W-:Y:S02]  /*0d30*/  IMAD R129, R2, 0x780, R129 ;  /* 0x0000078002817824 */ /* 0x000fe400078e0281 */
[----:B------:R-:W1:Y:S03]  /*0d40*/  @!P0 LDC.64 R116, c[0x0][0x220] ;  /* 0x00008800ff748b82 */ /* 0x000e660000000a00 */
[----:B------:R-:W-:-:S05]  /*0d50*/  IADD3 R141, R129, 0x80, RZ ;  /* 0x00000080818d7810 */ /* 0x000fca0007ffe0ff */
[----:B------:R-:W2:Y:S08]  /*0d60*/  @P0 LDC.64 R122, c[0x0][0x228] ;  /* 0x00008a00ff7a0b82 */ /* 0x000eb00000000a00 */
[----:B------:R-:W3:Y:S01]  /*0d70*/  @!P0 LDC.64 R64, c[0x0][0x220] ;  /* 0x00008800ff408b82 */ /* 0x000ee20000000a00 */
[----:B0-----:R-:W-:-:S04]  /*0d80*/  @P0 LEA R126, P1, R129, R70, 0x3 ;  /* 0x00000046817e0211 */ /* 0x001fc800078218ff */
[----:B------:R-:W-:-:S03]  /*0d90*/  @P0 LEA.HI.X R127, R129, R71, RZ, 0x3, P1 ;  /* 0x00000047817f0211 */ /* 0x000fc600008f1cff */
[----:B------:R-:W0:Y:S01]  /*0da0*/  @!P0 LDC.64 R120, c[0x0][0x230] ;  /* 0x00008c00ff788b82 */ /* 0x000e220000000a00 */
[----:B-1----:R-:W-:-:S04]  /*0db0*/  @!P0 LEA R126, P2, R129, R116, 0x3 ;  /* 0x00000074817e8211 */ /* 0x002fc800078418ff */
[----:B------:R-:W-:-:S03]  /*0dc0*/  @!P0 LEA.HI.X R127, R129, R117, RZ, 0x3, P2 ;  /* 0x00000075817f8211 */ /* 0x000fc600010f1cff */
[----:B------:R-:W1:Y:S01]  /*0dd0*/  LDC.64 R66, c[0x0][0x238] ;  /* 0x00008e00ff427b82 */ /* 0x000e620000000a00 */
[----:B--2---:R-:W-:-:S07]  /*0de0*/  @P0 IMAD.WIDE.U32 R122, R141, 0x8, R122 ;  /* 0x000000088d7a0825 */ /* 0x004fce00078e007a */
[----:B------:R-:W2:Y:S08]  /*0df0*/  @P0 LDC.64 R68, c[0x0][0x228] ;  /* 0x00008a00ff440b82 */ /* 0x000eb00000000a00 */
[----:B------:R-:W4:Y:S08]  /*0e00*/  @!P0 LDC.64 R70, c[0x0][0x220] ;  /* 0x00008800ff468b82 */ /* 0x000f300000000a00 */
[----:B------:R-:W5:Y:S01]  /*0e10*/  @!P0 LDC.64 R118, c[0x0][0x220] ;  /* 0x00008800ff768b82 */ /* 0x000f620000000a00 */
[C---:B------:R-:W-:Y:S01]  /*0e20*/  IADD3 R137, R129.reuse, 0x100, RZ ;  /* 0x0000010081897810 */ /* 0x040fe20007ffe0ff */
[C---:B0-----:R-:W-:Y:S01]  /*0e30*/  @!P0 IMAD.WIDE R120, R2.reuse, 0x4, R120 ;  /* 0x0000000402788825 */ /* 0x041fe200078e0278 */
[----:B------:R-:W-:Y:S01]  /*0e40*/  IADD3 R133, R129, 0x180, RZ ;  /* 0x0000018081857810 */ /* 0x000fe20007ffe0ff */
[----:B------:R-:W5:Y:S04]  /*0e50*/  LDG.E R134, desc[UR6][R126.64] ;  /* 0x000000067e867981 */ /* 0x000f68000c1e1900 */
[----:B------:R-:W0:Y:S01]  /*0e60*/  @P0 LDC.64 R116, c[0x0][0x228] ;  /* 0x00008a00ff740b82 */ /* 0x000e220000000a00 */
[----:B---3--:R-:W-:Y:S01]  /*0e70*/  @!P0 IMAD.WIDE.U32 R122, R141, 0x8, R64 ;  /* 0x000000088d7a8825 */ /* 0x008fe200078e0040 */
[----:B------:R-:W3:Y:S06]  /*0e80*/  @!P0 LDG.E R128, desc[UR6][R120.64] ;  /* 0x0000000678808981 */ /* 0x000eec000c1e1900 */
[----:B------:R-:W5:Y:S01]  /*0e90*/  @P0 LDC.64 R124, c[0x0][0x228] ;  /* 0x00008a00ff7c0b82 */ /* 0x000f620000000a00 */
[----:B-1----:R-:W-:Y:S01]  /*0ea0*/  IMAD.WIDE R168, R2, 0x4, R66 ;  /* 0x0000000402a87825 */ /* 0x002fe200078e0242 */
[----:B------:R-:W-:Y:S01]  /*0eb0*/  IADD3 R131, R129, 0x200, RZ ;  /* 0x0000020081837810 */ /* 0x000fe20007ffe0ff */
[----:B------:R-:W3:Y:S02]  /*0ec0*/  LDG.E R143, desc[UR6][R122.64+0x4] ;  /* 0x000004067a8f7981 */ /* 0x000ee4000c1e1900 */
[----:B--2---:R-:W-:Y:S01]  /*0ed0*/  @P0 IMAD.WIDE.U32 R68, R137, 0x8, R68 ;  /* 0x0000000889440825 */ /* 0x004fe200078e0044 */
[----:B------:R-:W-:Y:S01]  /*0ee0*/  IADD3 R135, R129, 0x280, RZ ;  /* 0x0000028081877810 */ /* 0x000fe20007ffe0ff */
[----:B------:R1:W2:Y:S01]  /*0ef0*/  LDG.E R155, desc[UR6][R122.64] ;  /* 0x000000067a9b7981 */ /* 0x0002a2000c1e1900 */
[----:B------:R-:W1:Y:S01]  /*0f00*/  @!P0 LDC.64 R64, c[0x0][0x220] ;  /* 0x00008800ff408b82 */ /* 0x000e620000000a00 */
[----:B----4-:R-:W-:Y:S01]  /*0f10*/  @!P0 IMAD.WIDE.U32 R68, R137, 0x8, R70 ;  /* 0x0000000889448825 */ /* 0x010fe200078e0046 */
[----:B------:R-:W-:Y:S01]  /*0f20*/  IADD3 R149, R129, 0x300, RZ ;  /* 0x0000030081957810 */ /* 0x000fe20007ffe0ff */
[----:B------:R-:W4:Y:S04]  /*0f30*/  LDG.E R130, desc[UR6][R126.64+0x4] ;  /* 0x000004067e827981 */ /* 0x000f28000c1e1900 */
[----:B------:R-:W3:Y:S01]  /*0f40*/  LDG.E R136, desc[UR6][R68.64+0x4] ;  /* 0x0000040644887981 */ /* 0x000ee2000c1e1900 */
[----:B------:R-:W1:Y:S01]  /*0f50*/  @P0 LDC.64 R66, c[0x0][0x228] ;  /* 0x00008a00ff420b82 */ /* 0x000e620000000a00 */
[----:B0-----:R-:W-:-:S02]  /*0f60*/  @P0 IMAD.WIDE.U32 R116, R133, 0x8, R116 ;  /* 0x0000000885740825 */ /* 0x001fc400078e0074 */
[----:B------:R0:W3:Y:S02]  /*0f70*/  LDG.E R140, desc[UR6][R68.64] ;  /* 0x00000006448c7981 */ /* 0x0000e4000c1e1900 */
[----:B-----5:R-:W-:Y:S01]  /*0f80*/  @!P0 IMAD.WIDE.U32 R116, R133, 0x8, R118 ;  /* 0x0000000885748825 */ /* 0x020fe200078e0076 */
[----:B------:R-:W-:Y:S01]  /*0f90*/  IADD3 R151, R129, 0x380, RZ ;  /* 0x0000038081977810 */ /* 0x000fe20007ffe0ff */
[----:B------:R5:W3:Y:S01]  /*0fa0*/  LDG.E R168, desc[UR6][R168.64] ;  /* 0x00000006a8a87981 */ /* 0x000ae2000c1e1900 */
[----:B------:R-:W5:Y:S08]  /*0fb0*/  @!P0 LDC.64 R70, c[0x0][0x220] ;  /* 0x00008800ff468b82 */ /* 0x000f700000000a00 */
[----:B------:R-:W5:Y:S01]  /*0fc0*/  @P0 LDC.64 R120, c[0x0][0x228] ;  /* 0x00008a00ff780b82 */ /* 0x000f620000000a00 */
[C---:B------:R-:W-:Y:S01]  /*0fd0*/  @P0 IMAD.WIDE.U32 R124, R131.reuse, 0x8, R124 ;  /* 0x00000008837c0825 */ /* 0x040fe200078e007c */
[----:B------:R-:W3:Y:S06]  /*0fe0*/  LDG.E R173, desc[UR6][R116.64+0x4] ;  /* 0x0000040674ad7981 */ /* 0x000eec000c1e1900 */
[----:B------:R-:W5:Y:S01]  /*0ff0*/  @!P0 LDC.64 R118, c[0x0][0x220] ;  /* 0x00008800ff768b82 */ /* 0x000f620000000a00 */
[----:B-1----:R-:W-:Y:S01]  /*1000*/  @!P0 IMAD.WIDE.U32 R124, R131, 0x8, R64 ;  /* 0x00000008837c8825 */ /* 0x002fe200078e0040 */
[----:B------:R1:W3:Y:S06]  /*1010*/  LDG.E R179, desc[UR6][R116.64] ;  /* 0x0000000674b37981 */ /* 0x0002ec000c1e1900 */
[----:B------:R-:W1:Y:S01]  /*1020*/  @P0 LDC.64 R122, c[0x0][0x228] ;  /* 0x00008a00ff7a0b82 */ /* 0x000e620000000a00 */
[C---:B0-----:R-:W-:Y:S01]  /*1030*/  @P0 IMAD.WIDE.U32 R68, R135.reuse, 0x8, R66 ;  /* 0x0000000887440825 */ /* 0x041fe200078e0042 */
[----:B------:R-:W3:Y:S06]  /*1040*/  LDG.E R142, desc[UR6][R124.64+0x4] ;  /* 0x000004067c8e7981 */ /* 0x000eec000c1e1900 */
[----:B------:R-:W0:Y:S01]  /*1050*/  @!P0 LDC.64 R64, c[0x0][0x220] ;  /* 0x00008800ff408b82 */ /* 0x000e220000000a00 */
[----:B-----5:R-:W-:Y:S01]  /*1060*/  @!P0 IMAD.WIDE.U32 R68, R135, 0x8, R70 ;  /* 0x0000000887448825 */ /* 0x020fe200078e0046 */
[----:B------:R5:W3:Y:S03]  /*1070*/  LDG.E R148, desc[UR6][R124.64] ;  /* 0x000000067c947981 */ /* 0x000ae6000c1e1900 */
[----:B------:R-:W-:Y:S01]  /*1080*/  @P0 IMAD.WIDE.U32 R120, R149, 0x8, R120 ;  /* 0x0000000895780825 */ /* 0x000fe200078e0078 */
[----:B------:R-:W-:Y:S01]  /*1090*/  IADD3 R153, R129, 0x400, RZ ;  /* 0x0000040081997810 */ /* 0x000fe20007ffe0ff */
[----:B------:R-:W3:Y:S01]  /*10a0*/  LDG.E R185, desc[UR6][R68.64+0x4] ;  /* 0x0000040644b97981 */ /* 0x000ee2000c1e1900 */
[----:B------:R-:W5:Y:S01]  /*10b0*/  @P0 LDC.64 R66, c[0x0][0x228] ;  /* 0x00008a00ff420b82 */ /* 0x000f620000000a00 */
[----:B------:R-:W-:Y:S01]  /*10c0*/  @!P0 IMAD.WIDE.U32 R120, R149, 0x8, R118 ;  /* 0x0000000895788825 */ /* 0x000fe200078e0076 */
[----:B------:R-:W-:Y:S01]  /*10d0*/  IADD3 R169, R129, 0x480, RZ ;  /* 0x0000048081a97810 */ /* 0x000fe20007ffe0ff */
[----:B------:R5:W3:Y:S04]  /*10e0*/  LDG.E R187, desc[UR6][R68.64] ;  /* 0x0000000644bb7981 */ /* 0x000ae8000c1e1900 */
[----:B------:R-:W3:Y:S01]  /*10f0*/  LDG.E R150, desc[UR6][R120.64+0x4] ;  /* 0x0000040678967981 */ /* 0x000ee2000c1e1900 */
[----:B------:R-:W5:Y:S08]  /*1100*/  @!P0 LDC.64 R70, c[0x0][0x220] ;  /* 0x00008800ff468b82 */ /* 0x000f700000000a00 */
[----:B-1----:R-:W1:Y:S01]  /*1110*/  @P0 LDC.64 R116, c[0x0][0x228] ;  /* 0x00008a00ff740b82 */ /* 0x002e620000000a00 */
[C---:B------:R-:W-:Y:S01]  /*1120*/  @P0 IMAD.WIDE.U32 R122, R151.reuse, 0x8, R122 ;  /* 0x00000008977a0825 */ /* 0x040fe200078e007a */
[----:B------:R1:W3:Y:S06]  /*1130*/  LDG.E R152, desc[UR6][R120.64] ;  /* 0x0000000678987981 */ /* 0x0002ec000c1e1900 */
[----:B------:R-:W1:Y:S01]  /*1140*/  @!P0 LDC.64 R118, c[0x0][0x220] ;  /* 0x00008800ff768b82 */ /* 0x000e620000000a00 */
[----:B0-----:R-:W-:-:S07]  /*1150*/  @!P0 IMAD.WIDE.U32 R122, R151, 0x8, R64 ;  /* 0x00000008977a8825 */ /* 0x001fce00078e0040 */
[----:B-----5:R-:W0:Y:S01]  /*1160*/  @P0 LDC.64 R124, c[0x0][0x228] ;  /* 0x00008a00ff7c0b82 */ /* 0x020e220000000a00 */
[C---:B------:R-:W-:Y:S01]  /*1170*/  @P0 IMAD.WIDE.U32 R66, R153.reuse, 0x8, R66 ;  /* 0x0000000899420825 */ /* 0x040fe200078e0042 */
[----:B------:R-:W5:Y:S06]  /*1180*/  LDG.E R189, desc[UR6][R122.64+0x4] ;  /* 0x000004067abd7981 */ /* 0x000f6c000c1e1900 */
[----:B------:R-:W0:Y:S01]  /*1190*/  @!P0 LDC.64 R64, c[0x0][0x220] ;  /* 0x00008800ff408b82 */ /* 0x000e220000000a00 */
[----:B------:R-:W-:Y:S01]  /*11a0*/  @!P0 IMAD.WIDE.U32 R66, R153, 0x8, R70 ;  /* 0x0000000899428825 */ /* 0x000fe200078e0046 */
[----:B------:R-:W-:Y:S01]  /*11b0*/  IADD3 R171, R129, 0x500, RZ ;  /* 0x0000050081ab7810 */ /* 0x000fe20007ffe0ff */
[----:B------:R0:W5:Y:S02]  /*11c0*/  LDG.E R191, desc[UR6][R122.64] ;  /* 0x000000067abf7981 */ /* 0x000164000c1e1900 */
[----:B-1----:R-:W-:-:S02]  /*11d0*/  @P0 IMAD.WIDE.U32 R116, R169, 0x8, R116 ;  /* 0x00000008a9740825 */ /* 0x002fc400078e0074 */
[----:B------:R-:W5:Y:S01]  /*11e0*/  LDG.E R154, desc[UR6][R66.64+0x4] ;  /* 0x00000406429a7981 */ /* 0x000f62000c1e1900 */
[----:B------:R-:W1:Y:S01]  /*11f0*/  @P0 LDC.64 R68, c[0x0][0x228] ;  /* 0x00008a00ff440b82 */ /* 0x000e620000000a00 */
[----:B------:R-:W-:Y:S01]  /*1200*/  @!P0 IMAD.WIDE.U32 R116, R169, 0x8, R118 ;  /* 0x00000008a9748825 */ /* 0x000fe200078e0076 */
[C---:B------:R-:W-:Y:S01]  /*1210*/  IADD3 R177, R129.reuse, 0x580, RZ ;  /* 0x0000058081b17810 */ /* 0x040fe20007ffe0ff */
[----:B------:R1:W5:Y:S01]  /*1220*/  LDG.E R170, desc[UR6][R66.64] ;  /* 0x0000000642aa7981 */ /* 0x000362000c1e1900 */
[C---:B------:R-:W-:Y:S02]  /*1230*/  IADD3 R181, R129.reuse, 0x600, RZ ;  /* 0x0000060081b57810 */ /* 0x040fe40007ffe0ff */
[----:B------:R-:W-:Y:S01]  /*1240*/  IADD3 R175, R129, 0x700, RZ ;  /* 0x0000070081af7810 */ /* 0x000fe20007ffe0ff */
[----:B------:R-:W5:Y:S01]  /*1250*/  LDG.E R193, desc[UR6][R116.64+0x4] ;  /* 0x0000040674c17981 */ /* 0x000f62000c1e1900 */
[----:B------:R-:W1:Y:S08]  /*1260*/  @!P0 LDC.64 R70, c[0x0][0x220] ;  /* 0x00008800ff468b82 */ /* 0x000e700000000a00 */
[----:B------:R-:W1:Y:S01]  /*1270*/  @P0 LDC.64 R120, c[0x0][0x228] ;  /* 0x00008a00ff780b82 */ /* 0x000e620000000a00 */
[----:B0-----:R-:W-:Y:S01]  /*1280*/  @P0 IMAD.WIDE.U32 R124, R171, 0x8, R124 ;  /* 0x00000008ab7c0825 */ /* 0x001fe200078e007c */
[----:B------:R-:W-:Y:S01]  /*1290*/  IADD3 R183, R129, 0x680, RZ ;  /* 0x0000068081b77810 */ /* 0x000fe20007ffe0ff */
[----:B------:R0:W5:Y:S05]  /*12a0*/  LDG.E R195, desc[UR6][R116.64] ;  /* 0x0000000674c37981 */ /* 0x00016a000c1e1900 */
[----:B------:R-:W0:Y:S01]  /*12b0*/  @!P0 LDC.64 R118, c[0x0][0x220] ;  /* 0x00008800ff768b82 */ /* 0x000e220000000a00 */
[----:B------:R-:W-:-:S04]  /*12c0*/  @!P0 IMAD.WIDE.U32 R124, R171, 0x8, R64 ;  /* 0x00000008ab7c8825 */ /* 0x000fc800078e0040 */
[C---:B-1----:R-:W-:Y:S01]  /*12d0*/  @P0 IMAD.WIDE.U32 R68, R177.reuse, 0x8, R68 ;  /* 0x00000008b1440825 */ /* 0x042fe200078e0044 */
[----:B------:R-:W5:Y:S02]  /*12e0*/  LDG.E R172, desc[UR6][R124.64+0x4] ;  /* 0x000004067cac7981 */ /* 0x000f64000c1e1900 */
[----:B------:R-:W1:Y:S01]  /*12f0*/  @P0 LDC.64 R64, c[0x0][0x228] ;  /* 0x00008a00ff400b82 */ /* 0x000e620000000a00 */
[----:B------:R-:W-:Y:S01]  /*1300*/  @!P0 IMAD.WIDE.U32 R68, R177, 0x8, R70 ;  /* 0x00000008b1448825 */ /* 0x000fe200078e0046 */
[----:B------:R-:W5:Y:S04]  /*1310*/  LDG.E R174, desc[UR6][R124.64] ;  /* 0x000000067cae7981 */ /* 0x000f68000c1e1900 */
[----:B------:R-:W5:Y:S02]  /*1320*/  LDG.E R197, desc[UR6][R68.64+0x4] ;  /* 0x0000040644c57981 */ /* 0x000f64000c1e1900 */
[----:B------:R-:W2:Y:S01]  /*1330*/  @!P0 LDC.64 R126, c[0x0][0x220] ;  /* 0x00008800ff7e8b82 */ /* 0x000ea20000000a00 */
[C---:B------:R-:W-:Y:S01]  /*1340*/  @P0 IMAD.WIDE.U32 R120, R181.reuse, 0x8, R120 ;  /* 0x00000008b5780825 */ /* 0x040fe200078e0078 */
[----:B------:R2:W5:Y:S06]  /*1350*/  LDG.E R199, desc[UR6][R68.64] ;  /* 0x0000000644c77981 */ /* 0x00056c000c1e1900 */
[----:B------:R-:W2:Y:S01]  /*1360*/  LDC.64 R70, c[0x0][0x268] ;  /* 0x00009a00ff467b82 */ /* 0x000ea20000000a00 */
[----:B0-----:R-:W-:-:S05]  /*1370*/  @!P0 IMAD.WIDE.U32 R120, R181, 0x8, R118 ;  /* 0x00000008b5788825 */ /* 0x001fca00078e0076 */
[----:B------:R-:W5:Y:S02]  /*1380*/  LDG.E R176, desc[UR6][R120.64+0x4] ;  /* 0x0000040678b07981 */ /* 0x000f64000c1e1900 */
[----:B------:R-:W0:Y:S08]  /*1390*/  @P0 LDC.64 R122, c[0x0][0x228] ;  /* 0x00008a00ff7a0b82 */ /* 0x000e300000000a00 */
[----:B------:R-:W4:Y:S01]  /*13a0*/  @!P0 LDC.64 R66, c[0x0][0x220] ;  /* 0x00008800ff428b82 */ /* 0x000f220000000a00 */
[C---:B-1----:R-:W-:Y:S01]  /*13b0*/  @P0 IMAD.WIDE.U32 R64, R175.reuse, 0x8, R64 ;  /* 0x00000008af400825 */ /* 0x042fe200078e0040 */
[----:B------:R-:W5:Y:S03]  /*13c0*/  LDG.E R178, desc[UR6][R120.64] ;  /* 0x0000000678b27981 */ /* 0x000f66000c1e1900 */
[----:B--2---:R-:W-:-:S04]  /*13d0*/  @!P0 IMAD.WIDE.U32 R64, R175, 0x8, R126 ;  /* 0x00000008af408825 */ /* 0x004fc800078e007e */
[--C-:B------:R-:W-:Y:S01]  /*13e0*/  IMAD.WIDE.U32 R138, R129, 0x4, R70.reuse ;  /* 0x00000004818a7825 */ /* 0x100fe200078e0046 */
[----:B------:R-:W2:Y:S03]  /*13f0*/  LDG.E R188, desc[UR6][R64.64] ;  /* 0x0000000640bc7981 */ /* 0x000ea6000c1e1900 */
[----:B------:R-:W-:Y:S01]  /*1400*/  IMAD.WIDE.U32 R116, R137, 0x4, R70 ;  /* 0x0000000489747825 */ /* 0x000fe200078e0046 */
[----:B------:R-:W2:Y:S03]  /*1410*/  LDG.E R180, desc[UR6][R64.64+0x4] ;  /* 0x0000040640b47981 */ /* 0x000ea6000c1e1900 */
[----:B0-----:R-:W-:Y:S01]  /*1420*/  @P0 IMAD.WIDE.U32 R122, R183, 0x8, R122 ;  /* 0x00000008b77a0825 */ /* 0x001fe200078e007a */
[----:B------:R-:W2:Y:S03]  /*1430*/  LDG.E R138, desc[UR6][R138.64] ;  /* 0x000000068a8a7981 */ /* 0x000ea6000c1e1900 */
[----:B------:R-:W-:Y:S01]  /*1440*/  IMAD.WIDE.U32 R68, R133, 0x4, R70 ;  /* 0x0000000485447825 */ /* 0x000fe200078e0046 */
[----:B------:R0:W2:Y:S03]  /*1450*/  LDG.E R184, desc[UR6][R116.64] ;  /* 0x0000000674b87981 */ /* 0x0000a6000c1e1900 */
        /* <DEDUP_REMOVED lines=14> */
[--C-:B------:R-:W-:Y:S01]  /*1540*/  IMAD.WIDE.U32 R124, R149, 0x4, R70.reuse ;  /* 0x00000004957c7825 */ /* 0x100fe200078e0046 */
[----:B------:R-:W4:Y:S03]  /*1550*/  LDG.E R66, desc[UR6][R66.64] ;  /* 0x0000000642427981 */ /* 0x000f26000c1e1900 */
[--C-:B0-----:R-:W-:Y:S01]  /*1560*/  IMAD.WIDE.U32 R122, R151, 0x4, R70.reuse ;  /* 0x00000004977a7825 */ /* 0x101fe200078e0046 */
[----:B------:R-:W4:Y:S03]  /*1570*/  LDG.E R192, desc[UR6][R126.64] ;  /* 0x000000067ec07981 */ /* 0x000f26000c1e1900 */
[--C-:B------:R-:W-:Y:S01]  /*1580*/  IMAD.WIDE.U32 R120, R153, 0x4, R70.reuse ;  /* 0x0000000499787825 */ /* 0x100fe200078e0046 */
[----:B------:R-:W4:Y:S03]  /*1590*/  LDG.E R194, desc[UR6][R124.64] ;  /* 0x000000067cc27981 */ /* 0x000f26000c1e1900 */
[--C-:B-1----:R-:W-:Y:S01]  /*15a0*/  IMAD.WIDE.U32 R118, R169, 0x4, R70.reuse ;  /* 0x00000004a9767825 */ /* 0x102fe200078e0046 */
[----:B------:R-:W4:Y:S03]  /*15b0*/  LDG.E R196, desc[UR6][R122.64] ;  /* 0x000000067ac47981 */ /* 0x000f26000c1e1900 */
[--C-:B------:R-:W-:Y:S01]  /*15c0*/  IMAD.WIDE.U32 R64, R183, 0x4, R70.reuse ;  /* 0x00000004b7407825 */ /* 0x100fe200078e0046 */
[----:B------:R0:W4:Y:S03]  /*15d0*/  LDG.E R198, desc[UR6][R120.64] ;  /* 0x0000000678c67981 */ /* 0x000126000c1e1900 */
[----:B------:R-:W-:Y:S01]  /*15e0*/  IMAD.WIDE.U32 R70, R175, 0x4, R70 ;  /* 0x00000004af467825 */ /* 0x000fe200078e0046 */
[----:B------:R1:W4:Y:S04]  /*15f0*/  LDG.E R200, desc[UR6][R118.64] ;  /* 0x0000000676c87981 */ /* 0x000328000c1e1900 */
[----:B------:R-:W4:Y:S04]  /*1600*/  LDG.E R64, desc[UR6][R64.64] ;  /* 0x0000000640407981 */ /* 0x000f28000c1e1900 */
[----:B------:R3:W4:Y:S01]  /*1610*/  LDG.E R70, desc[UR6][R70.64] ;  /* 0x0000000646467981 */ /* 0x000722000c1e1900 */
[----:B0-----:R-:W0:Y:S08]  /*1620*/  @P0 MUFU.RCP R120, R96 ;  /* 0x0000006000780308 */ /* 0x001e300000001000 */
[----:B------:R-:W0:Y:S08]  /*1630*/  @P0 MUFU.RCP R122, R112 ;  /* 0x00000070007a0308 */ /* 0x000e300000001000 */
[----:B------:R-:W3:Y:S08]  /*1640*/  @P0 MUFU.RCP R125, R97 ;  /* 0x00000061007d0308 */ /* 0x000ef00000001000 */
[----:B------:R-:W3:Y:S01]  /*1650*/  @P0 MUFU.RCP R139, R98 ;  /* 0x00000062008b0308 */ /* 0x000ee20000001000 */
[----:B-1----:R-:W-:-:S07]  /*1660*/  @P0 FADD.FTZ R119, -R3, R134 ;  /* 0x0000008603770221 */ /* 0x002fce0000010100 */
[----:B------:R-:W1:Y:S01]  /*1670*/  @P0 MUFU.RCP R124, R114 ;  /* 0x00000072007c0308 */ /* 0x000e620000001000 */
[----:B0-----:R-:W-:-:S07]  /*1680*/  @P0 FMUL.FTZ R119, R119, R120 ;  /* 0x0000007877770220 */ /* 0x001fce0000410000 */
[----:B------:R-:W0:Y:S08]  /*1690*/  @P0 MUFU.RCP R127, R113 ;  /* 0x00000071007f0308 */ /* 0x000e300000001000 */
[----:B------:R-:W0:Y:S01]  /*16a0*/  @P0 MUFU.RCP R202, R144 ;  /* 0x0000009000ca0308 */ /* 0x000e220000001000 */
[----:B------:R-:W-:Y:S01]  /*16b0*/  @P0 FADD.FTZ R121, -R81, R130 ;  /* 0x0000008251790221 */ /* 0x000fe20000010100 */
[----:B------:R-:W-:-:S06]  /*16c0*/  @P0 FADD.FTZ R120, -R4, R155 ;  /* 0x0000009b04780221 */ /* 0x000fcc0000010100 */
[----:B------:R-:W0:Y:S01]  /*16d0*/  @P0 MUFU.RCP R207, R115 ;  /* 0x0000007300cf0308 */ /* 0x000e220000001000 */
[----:B------:R-:W-:Y:S01]  /*16e0*/  @P0 FMUL.FTZ R121, R121, R122 ;  /* 0x0000007a79790220 */ /* 0x000fe20000410000 */
[----:B---3--:R-:W-:Y:S01]  /*16f0*/  @P0 FADD.FTZ R122, -R5, R140 ;  /* 0x0000008c057a0221 */ /* 0x008fe20000010100 */
[----:B------:R-:W-:Y:S01]  /*1700*/  @P0 FMUL.FTZ R120, R120, R125 ;  /* 0x0000007d78780220 */ /* 0x000fe20000410000 */
[----:B------:R-:W-:-:S04]  /*1710*/  @P0 FADD.FTZ R125, -R83, R136 ;  /* 0x00000088537d0221 */ /* 0x000fc80000010100 */
[----:B------:R-:W3:Y:S01]  /*1720*/  @P0 MUFU.RCP R209, R100 ;  /* 0x0000006400d10308 */ /* 0x000ee20000001000 */
[----:B------:R-:W-:Y:S01]  /*1730*/  @P0 FMUL.FTZ R122, R122, R139 ;  /* 0x0000008b7a7a0220 */ /* 0x000fe20000410000 */
[--C-:B------:R-:W-:Y:S01]  /*1740*/  @!P0 FADD.FTZ R123, R130, -R128.reuse ;  /* 0x80000080827b8221 */ /* 0x100fe20000010000 */
[----:B------:R-:W-:Y:S01]  /*1750*/  @!P0 FADD.FTZ R139, R136, -R128 ;  /* 0x80000080888b8221 */ /* 0x000fe20000010000 */
[----:B------:R-:W-:-:S04]  /*1760*/  @P0 FADD.FTZ R118, -R82, R143 ;  /* 0x0000008f52760221 */ /* 0x000fc80000010100 */
[----:B------:R-:W3:Y:S01]  /*1770*/  @P0 MUFU.RCP R215, R102 ;  /* 0x0000006600d70308 */ /* 0x000ee20000001000 */
[----:B------:R-:W-:Y:S01]  /*1780*/  @!P0 FADD.FTZ R155, R155, -R128 ;  /* 0x800000809b9b8221 */ /* 0x000fe20000010000 */
[----:B-1----:R-:W-:Y:S01]  /*1790*/  @P0 FMUL.FTZ R125, R125, R124 ;  /* 0x0000007c7d7d0220 */ /* 0x002fe20000410000 */
[----:B------:R-:W-:-:S05]  /*17a0*/  @!P0 FMUL.FTZ R121, R168, R123 ;  /* 0x0000007ba8798220 */ /* 0x000fca0000410000 */
[----:B------:R-:W-:Y:S01]  /*17b0*/  @P0 MUFU.RCP R71, R147 ;  /* 0x0000009300470308 */ /* 0x000fe20000001000 */
[----:B------:R-:W-:Y:S01]  /*17c0*/  @!P0 FMUL.FTZ R125, R168, R139 ;  /* 0x0000008ba87d8220 */ /* 0x000fe20000410000 */
[----:B0-----:R-:W-:Y:S01]  /*17d0*/  @P0 FMUL.FTZ R123, R118, R127 ;  /* 0x0000007f767b0220 */ /* 0x001fe20000410000 */
[----:B------:R-:W-:Y:S01]  /*17e0*/  @!P0 FMUL.FTZ R120, R168, R155 ;  /* 0x0000009ba8788220 */ /* 0x000fe20000410000 */
[--C-:B------:R-:W-:Y:S01]  /*17f0*/  @!P0 FADD.FTZ R143, R143, -R128.reuse ;  /* 0x800000808f8f8221 */ /* 0x100fe20000010000 */
[----:B------:R-:W-:-:S03]  /*1800*/  @!P0 FADD.FTZ R127, R140, -R128 ;  /* 0x800000808c7f8221 */ /* 0x000fc60000010000 */
[----:B------:R-:W0:Y:S01]  /*1810*/  @P0 MUFU.RCP R204, R146 ;  /* 0x0000009200cc0308 */ /* 0x000e220000001000 */
[----:B------:R-:W-:Y:S01]  /*1820*/  @P0 FADD.FTZ R118, -R84, R173 ;  /* 0x000000ad54760221 */ /* 0x000fe20000010100 */
[----:B------:R-:W-:Y:S01]  /*1830*/  @P0 FADD.FTZ R139, -R85, R142 ;  /* 0x0000008e558b0221 */ /* 0x000fe20000010100 */
[----:B------:R-:W-:-:S05]  /*1840*/  @!P0 FADD.FTZ R155, R142, -R128 ;  /* 0x800000808e9b8221 */ /* 0x000fca0000010000 */
[----:B------:R-:W1:Y:S01]  /*1850*/  @P0 MUFU.RCP R69, R156 ;  /* 0x0000009c00450308 */ /* 0x000e620000001000 */
[----:B------:R-:W-:Y:S01]  /*1860*/  @!P0 FADD.FTZ R117, R134, -R128 ;  /* 0x8000008086758221 */ /* 0x000fe20000010000 */
[----:B------:R-:W-:Y:S01]  /*1870*/  @P0 FMUL.FTZ R139, R139, R202 ;  /* 0x000000ca8b8b0220 */ /* 0x000fe20000410000 */
[C---:B------:R-:W-:Y:S01]  /*1880*/  @!P0 FMUL.FTZ R123, R168.reuse, R143 ;  /* 0x0000008fa87b8220 */ /* 0x040fe20000410000 */
[C---:B------:R-:W-:Y:S01]  /*1890*/  @!P0 FMUL.FTZ R122, R168.reuse, R127 ;  /* 0x0000007fa87a8220 */ /* 0x040fe20000410000 */
[----:B------:R-:W-:Y:S01]  /*18a0*/  @P0 FADD.FTZ R126, -R7, R148 ;  /* 0x00000094077e0221 */ /* 0x000fe20000010100 */
[----:B------:R-:W-:Y:S01]  /*18b0*/  @!P0 FMUL.FTZ R139, R168, R155 ;  /* 0x0000009ba88b8220 */ /* 0x000fe20000410000 */
[----:B------:R-:W-:Y:S01]  /*18c0*/  @P0 FMUL.FTZ R127, R118, R207 ;  /* 0x000000cf767f0220 */ /* 0x000fe20000410000 */
[--C-:B------:R-:W-:Y:S01]  /*18d0*/  @!P0 FADD.FTZ R143, R148, -R128.reuse ;  /* 0x80000080948f8221 */ /* 0x100fe20000010000 */
[----:B------:R-:W-:Y:S01]  /*18e0*/  @!P0 FADD.FTZ R173, R173, -R128 ;  /* 0x80000080adad8221 */ /* 0x000fe20000010000 */
[----:B---3--:R-:W-:-:S02]  /*18f0*/  @P0 FMUL.FTZ R126, R126, R209 ;  /* 0x000000d17e7e0220 */ /* 0x008fc40000410000 */
[C---:B------:R-:W-:Y:S01]  /*1900*/  @!P0 FMUL.FTZ R126, R168.reuse, R143 ;  /* 0x0000008fa87e8220 */ /* 0x040fe20000410000 */
[----:B------:R-:W-:Y:S01]  /*1910*/  @!P0 FMUL.FTZ R127, R168, R173 ;  /* 0x000000ada87f8220 */ /* 0x000fe20000410000 */
[----:B------:R-:W3:Y:S01]  /*1920*/  @P0 MUFU.RCP R211, R101 ;  /* 0x0000006500d30308 */ /* 0x000ee20000001000 */
[----:B------:R-:W-:Y:S01]  /*1930*/  @P0 FADD.FTZ R143, -R87, R150 ;  /* 0x00000096578f0221 */ /* 0x000fe20000010100 */
[----:B------:R-:W-:Y:S01]  /*1940*/  @!P0 FADD.FTZ R173, R150, -R128 ;  /* 0x8000008096ad8221 */ /* 0x000fe20000010000 */
[----:B------:R-:W-:Y:S01]  /*1950*/  @P0 FADD.FTZ R134, -R9, R152 ;  /* 0x0000009809860221 */ /* 0x000fe20000010100 */
[----:B------:R-:W-:-:S03]  /*1960*/  @!P0 FADD.FTZ R155, R152, -R128 ;  /* 0x80000080989b8221 */ /* 0x000fc60000010000 */
[----:B------:R-:W-:Y:S01]  /*1970*/  @P0 FMUL.FTZ R134, R134, R215 ;  /* 0x000000d786860220 */ /* 0x000fe20000410000 */
[C---:B------:R-:W-:Y:S01]  /*1980*/  @!P0 FMUL.FTZ R134, R168.reuse, R155 ;  /* 0x0000009ba8868220 */ /* 0x040fe20000410000 */
[----:B0-----:R-:W-:Y:S01]  /*1990*/  @P0 FMUL.FTZ R143, R143, R204 ;  /* 0x000000cc8f8f0220 */ /* 0x001fe20000410000 */
[----:B------:R-:W-:Y:S01]  /*19a0*/  @!P0 FMUL.FTZ R143, R168, R173 ;  /* 0x000000ada88f8220 */ /* 0x000fe20000410000 */
[----:B-----5:R-:W-:-:S04]  /*19b0*/  @P0 FADD.FTZ R118, -R88, R189 ;  /* 0x000000bd58760221 */ /* 0x020fc80000010100 */
[----:B------:R-:W-:Y:S01]  /*19c0*/  @P0 FMUL.FTZ R155, R118, R71 ;  /* 0x00000047769b0220 */ /* 0x000fe20000410000 */
[----:B------:R-:W-:-:S04]  /*19d0*/  @P0 FADD.FTZ R118, -R89, R154 ;  /* 0x0000009a59760221 */ /* 0x000fc80000010100 */
[----:B-1----:R-:W-:Y:S02]  /*19e0*/  @P0 FMUL.FTZ R173, R118, R69 ;  /* 0x0000004576ad0220 */ /* 0x002fe40000410000 */
[----:B------:R-:W-:Y:S01]  /*19f0*/  @P0 MUFU.RCP R118, R160 ;  /* 0x000000a000760308 */ /* 0x000fe20000001000 */
[----:B------:R-:W-:Y:S01]  /*1a00*/  LOP3.LUT P1, RZ, R132, 0xff, RZ, 0xc0, !PT ;  /* 0x000000ff84ff7812 */ /* 0x000fe2000782c0ff */
[----:B------:R-:W-:Y:S01]  /*1a10*/  @P0 FADD.FTZ R132, -R8, R187 ;  /* 0x000000bb08840221 */ /* 0x000fe20000010100 */
[----:B------:R-:W-:-:S05]  /*1a20*/  @!P0 FADD.FTZ R187, R187, -R128 ;  /* 0x80000080bbbb8221 */ /* 0x000fca0000010000 */
[----:B------:R-:W0:Y:S01]  /*1a30*/  @P0 MUFU.RCP R205, R99 ;  /* 0x0000006300cd0308 */ /* 0x000e220000001000 */
[----:B---3--:R-:W-:-:S07]  /*1a40*/  @P0 FMUL.FTZ R132, R132, R211 ;  /* 0x000000d384840220 */ /* 0x008fce0000410000 */
[----:B------:R-:W1:Y:S01]  /*1a50*/  @P0 MUFU.RCP R67, R103 ;  /* 0x0000006700430308 */ /* 0x000e620000001000 */
[----:B------:R-:W-:-:S07]  /*1a60*/  @!P0 FMUL.FTZ R132, R168, R187 ;  /* 0x000000bba8848220 */ /* 0x000fce0000410000 */
[----:B------:R-:W3:Y:S01]  /*1a70*/  @P0 MUFU.RCP R202, R158 ;  /* 0x0000009e00ca0308 */ /* 0x000ee20000001000 */
[----:B------:R-:W-:Y:S01]  /*1a80*/  @P0 FADD.FTZ R124, -R6, R179 ;  /* 0x000000b3067c0221 */ /* 0x000fe20000010100 */
[----:B------:R-:W-:Y:S01]  /*1a90*/  @!P0 FADD.FTZ R179, R179, -R128 ;  /* 0x80000080b3b38221 */ /* 0x000fe20000010000 */
[----:B------:R-:W-:-:S05]  /*1aa0*/  @P0 FADD.FTZ R136, -R10, R191 ;  /* 0x000000bf0a880221 */ /* 0x000fca0000010100 */
[----:B------:R-:W5:Y:S01]  /*1ab0*/  @P0 MUFU.RCP R217, R157 ;  /* 0x0000009d00d90308 */ /* 0x000f620000001000 */
[----:B0-----:R-:W-:Y:S01]  /*1ac0*/  @P0 FMUL.FTZ R124, R124, R205 ;  /* 0x000000cd7c7c0220 */ /* 0x001fe20000410000 */
[C---:B------:R-:W-:Y:S01]  /*1ad0*/  @!P0 FMUL.FTZ R119, R168.reuse, R117 ;  /* 0x00000075a8778220 */ /* 0x040fe20000410000 */
[----:B------:R-:W-:Y:S01]  /*1ae0*/  @!P0 FMUL.FTZ R124, R168, R179 ;  /* 0x000000b3a87c8220 */ /* 0x000fe20000410000 */
[----:B-1----:R-:W-:-:S04]  /*1af0*/  @P0 FMUL.FTZ R136, R136, R67 ;  /* 0x0000004388880220 */ /* 0x002fc80000410000 */
[----:B------:R-:W0:Y:S01]  /*1b00*/  @P0 MUFU.RCP R65, R104 ;  /* 0x0000006800410308 */ /* 0x000e220000001000 */
[----:B------:R-:W-:-:S07]  /*1b10*/  @P0 FADD.FTZ R187, -R93, R176 ;  /* 0x000000b05dbb0221 */ /* 0x000fce0000010100 */
[----:B------:R-:W-:Y:S01]  /*1b20*/  @P0 MUFU.RCP R213, R145 ;  /* 0x0000009100d50308 */ /* 0x000fe20000001000 */
[----:B------:R-:W-:Y:S01]  /*1b30*/  @P0 FMUL.FTZ R187, R187, R118 ;  /* 0x00000076bbbb0220 */ /* 0x000fe20000410000 */
[----:B------:R-:W-:-:S06]  /*1b40*/  @!P0 FADD.FTZ R67, R154, -R128 ;  /* 0x800000809a438221 */ /* 0x000fcc0000010000 */
[----:B------:R-:W1:Y:S01]  /*1b50*/  @P0 MUFU.RCP R118, R110 ;  /* 0x0000006e00760308 */ /* 0x000e620000001000 */
[----:B------:R-:W-:Y:S01]  /*1b60*/  @P0 FADD.FTZ R179, -R91, R172 ;  /* 0x000000ac5bb30221 */ /* 0x000fe20000010100 */
[----:B------:R-:W-:Y:S01]  /*1b70*/  @P0 FADD.FTZ R142, -R90, R193 ;  /* 0x000000c15a8e0221 */ /* 0x000fe20000010100 */
[----:B------:R-:W-:Y:S01]  /*1b80*/  @!P0 FMUL.FTZ R173, R168, R67 ;  /* 0x00000043a8ad8220 */ /* 0x000fe20000410000 */
[----:B------:R-:W-:-:S04]  /*1b90*/  @!P0 FADD.FTZ R193, R193, -R128 ;  /* 0x80000080c1c18221 */ /* 0x000fc80000010000 */
[----:B------:R-:W1:Y:S01]  /*1ba0*/  @P0 MUFU.RCP R117, R105 ;  /* 0x0000006900750308 */ /* 0x000e620000001000 */
[----:B---3--:R-:W-:Y:S01]  /*1bb0*/  @P0 FMUL.FTZ R179, R179, R202 ;  /* 0x000000cab3b30220 */ /* 0x008fe20000410000 */
[----:B------:R-:W-:Y:S01]  /*1bc0*/  @!P0 FADD.FTZ R67, R172, -R128 ;  /* 0x80000080ac438221 */ /* 0x000fe20000010000 */
[----:B-----5:R-:W-:-:S05]  /*1bd0*/  @P0 FMUL.FTZ R142, R142, R217 ;  /* 0x000000d98e8e0220 */ /* 0x020fca0000410000 */
[----:B------:R-:W3:Y:S01]  /*1be0*/  @P0 MUFU.RCP R69, R162 ;  /* 0x000000a200450308 */ /* 0x000ee20000001000 */
[----:B------:R-:W-:Y:S01]  /*1bf0*/  @!P0 FMUL.FTZ R142, R168, R193 ;  /* 0x000000c1a88e8220 */ /* 0x000fe20000410000 */
[----:B------:R-:W-:-:S06]  /*1c00*/  @P0 FADD.FTZ R140, -R11, R170 ;  /* 0x000000aa0b8c0221 */ /* 0x000fcc0000010100 */
[----:B------:R-:W5:Y:S01]  /*1c10*/  @P0 MUFU.RCP R204, R159 ;  /* 0x0000009f00cc0308 */ /* 0x000f620000001000 */
[----:B------:R-:W-:Y:S01]  /*1c20*/  @!P0 FMUL.FTZ R179, R168, R67 ;  /* 0x00000043a8b38220 */ /* 0x000fe20000410000 */
[----:B--2---:R-:W-:-:S06]  /*1c30*/  @P0 FADD.FTZ R193, -R17, R188 ;  /* 0x000000bc11c10221 */ /* 0x004fcc0000010100 */
[----:B------:R-:W2:Y:S01]  /*1c40*/  @P0 MUFU.RCP R71, R108 ;  /* 0x0000006c00470308 */ /* 0x000ea20000001000 */
[----:B------:R-:W-:Y:S01]  /*1c50*/  @P0 FADD.FTZ R130, -R86, R185 ;  /* 0x000000b956820221 */ /* 0x000fe20000010100 */
[----:B------:R-:W-:-:S06]  /*1c60*/  @!P0 FADD.FTZ R67, R176, -R128 ;  /* 0x80000080b0438221 */ /* 0x000fcc0000010000 */
[----:B------:R-:W2:Y:S01]  /*1c70*/  @P0 MUFU.RCP R202, R161 ;  /* 0x000000a100ca0308 */ /* 0x000ea20000001000 */
[--C-:B------:R-:W-:Y:S01]  /*1c80*/  @!P0 FADD.FTZ R185, R185, -R128.reuse ;  /* 0x80000080b9b98221 */ /* 0x100fe20000010000 */
[--C-:B------:R-:W-:Y:S01]  /*1c90*/  @!P0 FADD.FTZ R189, R189, -R128.reuse ;  /* 0x80000080bdbd8221 */ /* 0x100fe20000010000 */
[----:B0-----:R-:W-:Y:S01]  /*1ca0*/  @P0 FMUL.FTZ R140, R140, R65 ;  /* 0x000000418c8c0220 */ /* 0x001fe20000410000 */
[----:B------:R-:W-:Y:S01]  /*1cb0*/  @P0 FADD.FTZ R148, -R12, R195 ;  /* 0x000000c30c940221 */ /* 0x000fe20000010100 */
[----:B-1----:R-:W-:Y:S01]  /*1cc0*/  @P0 FMUL.FTZ R193, R193, R118 ;  /* 0x00000076c1c10220 */ /* 0x002fe20000410000 */
[----:B------:R-:W-:Y:S02]  /*1cd0*/  @P0 FMUL.FTZ R130, R130, R213 ;  /* 0x000000d582820220 */ /* 0x000fe40000410000 */
[----:B------:R-:W0:Y:S01]  /*1ce0*/  @P0 MUFU.RCP R207, R107 ;  /* 0x0000006b00cf0308 */ /* 0x000e220000001000 */
[--C-:B------:R-:W-:Y:S01]  /*1cf0*/  @!P0 FADD.FTZ R65, R170, -R128.reuse ;  /* 0x80000080aa418221 */ /* 0x100fe20000010000 */
[----:B------:R-:W-:Y:S01]  /*1d00*/  @!P0 FADD.FTZ R195, R195, -R128 ;  /* 0x80000080c3c38221 */ /* 0x000fe20000010000 */
[----:B------:R-:W-:Y:S01]  /*1d10*/  @!P0 FMUL.FTZ R187, R168, R67 ;  /* 0x00000043a8bb8220 */ /* 0x000fe20000410000 */
[----:B------:R-:W-:Y:S01]  /*1d20*/  SHF.L.U32 R118, R138, 0x10, RZ ;  /* 0x000000108a767819 */ /* 0x000fe200000006ff */
[----:B------:R-:W-:Y:S01]  /*1d30*/  @!P0 FMUL.FTZ R130, R168, R185 ;  /* 0x000000b9a8828220 */ /* 0x000fe20000410000 */
[----:B------:R-:W-:Y:S01]  /*1d40*/  @P0 FADD.FTZ R170, -R95, R180 ;  /* 0x000000b45faa0221 */ /* 0x000fe20000010100 */
[----:B------:R-:W-:Y:S01]  /*1d50*/  PRMT R67, R138, 0x7632, R67 ;  /* 0x000076328a437816 */ /* 0x000fe20000000043 */
[----:B------:R-:W-:Y:S01]  /*1d60*/  @P0 FADD.FTZ R185, -R92, R197 ;  /* 0x000000c55cb90221 */ /* 0x000fe20000010100 */
[----:B------:R-:W-:Y:S01]  /*1d70*/  @!P0 FMUL.FTZ R155, R168, R189 ;  /* 0x000000bda89b8220 */ /* 0x000fe20000410000 */
[----:B------:R-:W-:Y:S01]  /*1d80*/  @P0 FMUL.FTZ R148, R148, R117 ;  /* 0x0000007594940220 */ /* 0x000fe20000410000 */
[----:B------:R-:W-:Y:S01]  /*1d90*/  @P0 FADD.FTZ R154, -R15, R178 ;  /* 0x000000b20f9a0221 */ /* 0x000fe20000010100 */
[----:B------:R-:W-:Y:S01]  /*1da0*/  @!P0 FMUL.FTZ R148, R168, R195 ;  /* 0x000000c3a8948220 */ /* 0x000fe20000410000 */
[----:B----4-:R-:W-:Y:S01]  /*1db0*/  @P0 FADD.FTZ R189, -R94, R201 ;  /* 0x000000c95ebd0221 */ /* 0x010fe20000010100 */
[----:B------:R-:W1:Y:S01]  /*1dc0*/  @P0 MUFU.RCP R205, R106 ;  /* 0x0000006a00cd0308 */ /* 0x000e620000001000 */
[----:B---3--:R-:W-:Y:S01]  /*1dd0*/  @P0 FMUL.FTZ R170, R170, R69 ;  /* 0x00000045aaaa0220 */ /* 0x008fe20000410000 */
[----:B------:R-:W-:Y:S01]  /*1de0*/  SHF.L.U32 R195, R67, 0x10, RZ ;  /* 0x0000001043c37819 */ /* 0x000fe200000006ff */
[C---:B------:R-:W-:Y:S01]  /*1df0*/  FADD.FTZ R80, R118.reuse, R80 ;  /* 0x0000005076507221 */ /* 0x040fe20000010000 */
[----:B------:R-:W-:Y:S01]  /*1e00*/  FFMA.FTZ R45, R118, R119, R45 ;  /* 0x00000077762d7223 */ /* 0x000fe2000001002d */
[----:B-----5:R-:W-:Y:S01]  /*1e10*/  @P0 FMUL.FTZ R185, R185, R204 ;  /* 0x000000ccb9b90220 */ /* 0x020fe20000410000 */
[----:B------:R-:W-:Y:S01]  /*1e20*/  @!P0 FADD.FTZ R69, R188, -R128 ;  /* 0x80000080bc458221 */ /* 0x000fe20000010000 */
[----:B------:R-:W-:Y:S01]  /*1e30*/  FMUL.FTZ R118, R96, R118 ;  /* 0x0000007660767220 */ /* 0x000fe20000410000 */
[----:B--2---:R-:W-:Y:S01]  /*1e40*/  @P0 FMUL.FTZ R154, R154, R71 ;  /* 0x000000479a9a0220 */ /* 0x004fe20000410000 */
[C---:B------:R-:W-:Y:S01]  /*1e50*/  PRMT R172, R186.reuse, 0x7632, R172 ;  /* 0x00007632baac7816 */ /* 0x040fe200000000ac */
[----:B------:R-:W-:Y:S01]  /*1e60*/  @P0 FMUL.FTZ R189, R189, R202 ;  /* 0x000000cabdbd0220 */ /* 0x000fe20000410000 */
[----:B------:R-:W-:Y:S01]  /*1e70*/  SHF.L.U32 R204, R186, 0x10, RZ ;  /* 0x00000010bacc7819 */ /* 0x000fe200000006ff */
[----:B------:R-:W-:Y:S01]  /*1e80*/  @!P0 FADD.FTZ R197, R197, -R128 ;  /* 0x80000080c5c58221 */ /* 0x000fe20000010000 */
[----:B------:R-:W-:-:S02]  /*1e90*/  PRMT R71, R182, 0x7632, R71 ;  /* 0x00007632b6477816 */ /* 0x000fc40000000047 */
[----:B------:R-:W-:Y:S02]  /*1ea0*/  PRMT R117, R184, 0x7632, R117 ;  /* 0x00007632b8757816 */ /* 0x000fe40000000075 */
[C---:B------:R-:W-:Y:S02]  /*1eb0*/  PRMT R186, R116.reuse, 0x7632, R186 ;  /* 0x0000763274ba7816 */ /* 0x040fe400000000ba */
[----:B------:R-:W-:Y:S01]  /*1ec0*/  SHF.L.U32 R213, R116, 0x10, RZ ;  /* 0x0000001074d57819 */ /* 0x000fe200000006ff */
[----:B------:R-:W-:Y:S01]  /*1ed0*/  @!P0 FMUL.FTZ R140, R168, R65 ;  /* 0x00000041a88c8220 */ /* 0x000fe20000410000 */
[----:B------:R-:W-:Y:S01]  /*1ee0*/  SHF.L.U32 R202, R182, 0x10, RZ ;  /* 0x00000010b6ca7819 */ /* 0x000fe200000006ff */
[----:B------:R-:W-:Y:S01]  /*1ef0*/  @!P0 FMUL.FTZ R193, R168, R69 ;  /* 0x00000045a8c18220 */ /* 0x000fe20000410000 */
[----:B------:R-:W-:Y:S01]  /*1f00*/  PRMT R116, R68, 0x7632, R116 ;  /* 0x0000763244747816 */ /* 0x000fe20000000074 */
[----:B------:R-:W-:Y:S01]  /*1f10*/  FMUL.FTZ R138, R112, R195 ;  /* 0x000000c3708a7220 */ /* 0x000fe20000410000 */
[C---:B------:R-:W-:Y:S01]  /*1f20*/  PRMT R188, R66.reuse, 0x7632, R188 ;  /* 0x0000763242bc7816 */ /* 0x040fe200000000bc */
[----:B------:R-:W-:Y:S01]  /*1f30*/  FADD.FTZ R227, RZ, R118 ;  /* 0x00000076ffe37221 */ /* 0x000fe20000010000 */
[----:B------:R-:W-:Y:S01]  /*1f40*/  SHF.L.U32 R217, R66, 0x10, RZ ;  /* 0x0000001042d97819 */ /* 0x000fe200000006ff */
[----:B------:R-:W-:Y:S01]  /*1f50*/  FFMA.FTZ R229, R118, R119, RZ ;  /* 0x0000007776e57223 */ /* 0x000fe200000100ff */
[----:B------:R-:W-:Y:S01]  /*1f60*/  @P0 FADD.FTZ R150, -R13, R174 ;  /* 0x000000ae0d960221 */ /* 0x000fe20000010100 */
[----:B------:R-:W-:Y:S01]  /*1f70*/  @!P0 FADD.FTZ R65, R174, -R128 ;  /* 0x80000080ae418221 */ /* 0x000fe20000010000 */
[----:B------:R-:W-:Y:S01]  /*1f80*/  @P0 FADD.FTZ R152, -R14, R199 ;  /* 0x000000c70e980221 */ /* 0x000fe20000010100 */
[C---:B------:R-:W-:Y:S01]  /*1f90*/  PRMT R66, R64.reuse, 0x7632, R66 ;  /* 0x0000763240427816 */ /* 0x040fe20000000042 */
[----:B------:R-:W-:Y:S01]  /*1fa0*/  @!P0 FADD.FTZ R199, R199, -R128 ;  /* 0x80000080c7c78221 */ /* 0x000fe20000010000 */
[----:B------:R-:W-:Y:S01]  /*1fb0*/  SHF.L.U32 R69, R64, 0x10, RZ ;  /* 0x0000001040457819 */ /* 0x000fe200000006ff */
[----:B------:R-:W-:Y:S01]  /*1fc0*/  @!P0 FMUL.FTZ R185, R168, R197 ;  /* 0x000000c5a8b98220 */ /* 0x000fe20000410000 */
[----:B------:R-:W-:-:S02]  /*1fd0*/  PRMT R174, R190, 0x7632, R174 ;  /* 0x00007632beae7816 */ /* 0x000fc400000000ae */
[C---:B------:R-:W-:Y:S02]  /*1fe0*/  PRMT R64, R70.reuse, 0x7632, R64 ;  /* 0x0000763246407816 */ /* 0x040fe40000000040 */
[----:B------:R-:W-:Y:S02]  /*1ff0*/  SHF.L.U32 R67, R70, 0x10, RZ ;  /* 0x0000001046437819 */ /* 0x000fe400000006ff */
[----:B------:R-:W-:Y:S02]  /*2000*/  SHF.L.U32 R215, R71, 0x10, RZ ;  /* 0x0000001047d77819 */ /* 0x000fe400000006ff */
[----:B------:R-:W-:Y:S01]  /*2010*/  SHF.L.U32 R219, R117, 0x10, RZ ;  /* 0x0000001075db7819 */ /* 0x000fe200000006ff */
[----:B------:R-:W-:Y:S01]  /*2020*/  FMUL.FTZ R197, R97, R202 ;  /* 0x000000ca61c57220 */ /* 0x000fe20000410000 */
[----:B------:R-:W-:Y:S01]  /*2030*/  SHF.L.U32 R70, R172, 0x10, RZ ;  /* 0x00000010ac467819 */ /* 0x000fe200000006ff */
[----:B------:R-:W-:Y:S01]  /*2040*/  FFMA.FTZ R172, R138, R121, R229 ;  /* 0x000000798aac7223 */ /* 0x000fe200000100e5 */
[----:B------:R-:W-:Y:S01]  /*2050*/  SHF.L.U32 R117, R116, 0x10, RZ ;  /* 0x0000001074757819 */ /* 0x000fe200000006ff */
[----:B------:R-:W-:Y:S01]  /*2060*/  FADD.FTZ R116, R227, R138 ;  /* 0x0000008ae3747221 */ /* 0x000fe20000010000 */
[----:B0-----:R-:W-:Y:S01]  /*2070*/  @P0 FMUL.FTZ R152, R152, R207 ;  /* 0x000000cf98980220 */ /* 0x001fe20000410000 */
[----:B------:R-:W-:Y:S01]  /*2080*/  @!P0 FADD.FTZ R201, R201, -R128 ;  /* 0x80000080c9c98221 */ /* 0x000fe20000010000 */
[----:B------:R-:W-:Y:S01]  /*2090*/  SHF.L.U32 R190, R190, 0x10, RZ ;  /* 0x00000010bebe7819 */ /* 0x000fe200000006ff */
[----:B------:R-:W-:Y:S01]  /*20a0*/  @!P0 FMUL.FTZ R152, R168, R199 ;  /* 0x000000c7a8988220 */ /* 0x000fe20000410000 */
[----:B------:R-:W-:Y:S01]  /*20b0*/  SHF.L.U32 R221, R174, 0x10, RZ ;  /* 0x00000010aedd7819 */ /* 0x000fe200000006ff */
[C---:B------:R-:W-:Y:S01]  /*20c0*/  FADD.FTZ R56, R215.reuse, R56 ;  /* 0x00000038d7387221 */ /* 0x040fe20000010000 */
[----:B------:R-:W-:Y:S01]  /*20d0*/  SHF.L.U32 R199, R184, 0x10, RZ ;  /* 0x00000010b8c77819 */ /* 0x000fe200000006ff */
[----:B------:R-:W-:Y:S01]  /*20e0*/  FFMA.FTZ R44, R215, R123, R44 ;  /* 0x0000007bd72c7223 */ /* 0x000fe2000001002c */
[----:B------:R-:W-:Y:S01]  /*20f0*/  PRMT R176, R192, 0x7632, R176 ;  /* 0x00007632c0b07816 */ /* 0x000fe200000000b0 */
[----:B------:R-:W-:Y:S01]  /*2100*/  FMUL.FTZ R174, R113, R215 ;  /* 0x000000d771ae7220 */ /* 0x000fe20000410000 */
[----:B------:R-:W-:Y:S01]  /*2110*/  FADD.FTZ R215, R116, R197 ;  /* 0x000000c574d77221 */ /* 0x000fe20000010000 */
[----:B------:R-:W-:Y:S01]  /*2120*/  FFMA.FTZ R227, R197, R120, R172 ;  /* 0x00000078c5e37223 */ /* 0x000fe200000100ac */
[----:B------:R-:W-:Y:S01]  /*2130*/  @!P0 FMUL.FTZ R189, R168, R201 ;  /* 0x000000c9a8bd8220 */ /* 0x000fe20000410000 */
[----:B------:R-:W0:Y:S01]  /*2140*/  @P0 MUFU.RCP R206, R109 ;  /* 0x0000006d00ce0308 */ /* 0x000e220000001000 */
[C---:B------:R-:W-:Y:S01]  /*2150*/  FADD.FTZ R74, R190.reuse, R74 ;  /* 0x0000004abe4a7221 */ /* 0x040fe20000010000 */
[----:B------:R-:W-:Y:S01]  /*2160*/  FFMA.FTZ R37, R190, R126, R37 ;  /* 0x0000007ebe257223 */ /* 0x000fe20000010025 */
[----:B------:R-:W-:Y:S01]  /*2170*/  FMUL.FTZ R201, R100, R190 ;  /* 0x000000be64c97220 */ /* 0x000fe20000410000 */
[C---:B------:R-:W-:Y:S01]  /*2180*/  FADD.FTZ R47, R195.reuse, R47 ;  /* 0x0000002fc32f7221 */ /* 0x040fe20000010000 */
[----:B------:R-:W-:Y:S01]  /*2190*/  FFMA.FTZ R46, R195, R121, R46 ;  /* 0x00000079c32e7223 */ /* 0x000fe2000001002e */
[----:B------:R-:W-:Y:S01]  /*21a0*/  SHF.L.U32 R190, R176, 0x10, RZ ;  /* 0x00000010b0be7819 */ /* 0x000fe200000006ff */
[----:B-1----:R-:W-:Y:S01]  /*21b0*/  @P0 FMUL.FTZ R150, R150, R205 ;  /* 0x000000cd96960220 */ /* 0x002fe20000410000 */
[----:B------:R-:W-:Y:S01]  /*21c0*/  FMUL.FTZ R195, R98, R199 ;  /* 0x000000c762c37220 */ /* 0x000fe20000410000 */
[----:B------:R-:W-:Y:S01]  /*21d0*/  FADD.FTZ R116, R215, R174 ;  /* 0x000000aed7747221 */ /* 0x000fe20000010000 */
[----:B------:R-:W-:Y:S01]  /*21e0*/  FFMA.FTZ R176, R174, R123, R227 ;  /* 0x0000007baeb07223 */ /* 0x000fe200000100e3 */
[----:B------:R-:W-:Y:S01]  /*21f0*/  @!P0 FMUL.FTZ R150, R168, R65 ;  /* 0x00000041a8968220 */ /* 0x000fe20000410000 */
[----:B------:R-:W-:Y:S01]  /*2200*/  @!P0 FADD.FTZ R65, R178, -R128 ;  /* 0x80000080b2418221 */ /* 0x000fe20000010000 */
[----:B------:R-:W-:Y:S01]  /*2210*/  PRMT R178, R194, 0x7632, R178 ;  /* 0x00007632c2b27816 */ /* 0x000fe200000000b2 */
[C---:B------:R-:W-:Y:S01]  /*2220*/  FADD.FTZ R78, R219.reuse, R78 ;  /* 0x0000004edb4e7221 */ /* 0x040fe20000010000 */
[----:B------:R-:W-:Y:S01]  /*2230*/  FFMA.FTZ R52, R219, R125, R52 ;  /* 0x0000007ddb347223 */ /* 0x000fe20000010034 */
[----:B------:R-:W-:Y:S01]  /*2240*/  FMUL.FTZ R172, R114, R219 ;  /* 0x000000db72ac7220 */ /* 0x000fe20000410000 */
[----:B------:R-:W-:Y:S01]  /*2250*/  FADD.FTZ R219, R116, R195 ;  /* 0x000000c374db7221 */ /* 0x000fe20000010000 */
[-C--:B------:R-:W-:Y:S01]  /*2260*/  FFMA.FTZ R227, R195, R122.reuse, R176 ;  /* 0x0000007ac3e37223 */ /* 0x080fe200000100b0 */
[----:B------:R-:W-:Y:S01]  /*2270*/  @!P0 FADD.FTZ R191, R191, -R128 ;  /* 0x80000080bfbf8221 */ /* 0x000fe20000010000 */
[C---:B------:R-:W-:Y:S01]  /*2280*/  FADD.FTZ R40, R199.reuse, R40 ;  /* 0x00000028c7287221 */ /* 0x040fe20000010000 */
[----:B------:R-:W-:Y:S01]  /*2290*/  FFMA.FTZ R41, R199, R122, R41 ;  /* 0x0000007ac7297223 */ /* 0x000fe20000010029 */
[----:B------:R-:W-:Y:S01]  /*22a0*/  SHF.L.U32 R223, R178, 0x10, RZ ;  /* 0x00000010b2df7819 */ /* 0x000fe200000006ff */
[----:B------:R-:W-:Y:S01]  /*22b0*/  FMUL.FTZ R199, R99, R204 ;  /* 0x000000cc63c77220 */ /* 0x000fe20000410000 */
[----:B------:R-:W-:Y:S01]  /*22c0*/  FADD.FTZ R116, R219, R172 ;  /* 0x000000acdb747221 */ /* 0x000fe20000010000 */
[----:B------:R-:W-:Y:S01]  /*22d0*/  FFMA.FTZ R178, R172, R125, R227 ;  /* 0x0000007dacb27223 */ /* 0x000fe200000100e3 */
[----:B------:R-:W-:Y:S01]  /*22e0*/  @!P0 FMUL.FTZ R136, R168, R191 ;  /* 0x000000bfa8888220 */ /* 0x000fe20000410000 */
[----:B------:R-:W-:Y:S01]  /*22f0*/  @P0 FADD.FTZ R191, -R16, R203 ;  /* 0x000000cb10bf0221 */ /* 0x000fe20000010100 */
[----:B------:R-:W-:Y:S01]  /*2300*/  @!P0 FMUL.FTZ R154, R168, R65 ;  /* 0x00000041a89a8220 */ /* 0x000fe20000410000 */
[----:B------:R-:W-:Y:S01]  /*2310*/  @!P0 FADD.FTZ R203, R203, -R128 ;  /* 0x80000080cbcb8221 */ /* 0x000fe20000010000 */
[----:B------:R-:W-:Y:S01]  /*2320*/  SHF.L.U32 R192, R192, 0x10, RZ ;  /* 0x00000010c0c07819 */ /* 0x000fe200000006ff */
[----:B------:R-:W-:Y:S01]  /*2330*/  FMUL.FTZ R176, R115, R70 ;  /* 0x0000004673b07220 */ /* 0x000fe20000410000 */
[----:B------:R-:W-:Y:S01]  /*2340*/  FADD.FTZ R219, R116, R199 ;  /* 0x000000c774db7221 */ /* 0x000fe20000010000 */
[----:B------:R-:W-:Y:S01]  /*2350*/  FFMA.FTZ R229, R199, R124, R178 ;  /* 0x0000007cc7e57223 */ /* 0x000fe200000100b2 */
[----:B------:R-:W-:Y:S01]  /*2360*/  @!P0 FADD.FTZ R65, R180, -R128 ;  /* 0x80000080b4418221 */ /* 0x000fe20000010000 */
[----:B------:R-:W-:Y:S01]  /*2370*/  PRMT R180, R196, 0x7632, R180 ;  /* 0x00007632c4b47816 */ /* 0x000fe200000000b4 */
[----:B0-----:R-:W-:Y:S01]  /*2380*/  @P0 FMUL.FTZ R191, R191, R206 ;  /* 0x000000cebfbf0220 */ /* 0x001fe20000410000 */
[C---:B------:R-:W-:Y:S01]  /*2390*/  FADD.FTZ R163, R70.reuse, R163 ;  /* 0x000000a346a37221 */ /* 0x040fe20000010000 */
[----:B------:R-:W-:Y:S01]  /*23a0*/  FFMA.FTZ R38, R70, R127, R38 ;  /* 0x0000007f46267223 */ /* 0x000fe20000010026 */
[----:B------:R-:W-:Y:S01]  /*23b0*/  @!P0 FMUL.FTZ R191, R168, R203 ;  /* 0x000000cba8bf8220 */ /* 0x000fe20000410000 */
[----:B------:R-:W-:Y:S01]  /*23c0*/  FADD.FTZ R70, R219, R176 ;  /* 0x000000b0db467221 */ /* 0x000fe20000010000 */
        /* <DEDUP_REMOVED lines=40> */
[C---:B------:R-:W-:Y:S01]  /*2650*/  FADD.FTZ R49, R225.reuse, R49 ;  /* 0x00000031e1317221 */ /* 0x040fe20000010000 */
[----:B------:R-:W-:Y:S01]  /*2660*/  SHF.L.U32 R68, R184, 0x10, RZ ;  /* 0x00000010b8447819 */ /* 0x000fe200000006ff */
        /* <DEDUP_REMOVED lines=110> */
.L_x_4027:
[----:B------:R-:W3:Y:S01]  /*2d50*/  @!P2 S2R R69, SR_CgaCtaId ;  /* 0x000000000045a919 */ /* 0x000ee20000008800 */
[----:B------:R-:W-:Y:S01]  /*2d60*/  @!P2 MOV R66, 0x400 ;  /* 0x000004000042a802 */ /* 0x000fe20000000f00 */
[----:B-1----:R-:W-:Y:S01]  /*2d70*/  FADD.FTZ R116, R117, R68 ;  /* 0x0000004475747221 */ /* 0x002fe20000010000 */
[----:B------:R-:W-:Y:S01]  /*2d80*/  @!P2 LOP3.LUT R65, R65, 0x3, RZ, 0xc0, !PT ;  /* 0x000000034141a812 */ /* 0x000fe200078ec0ff */
[----:B0-2---:R-:W-:Y:S01]  /*2d90*/  FADD.FTZ R117, R64, R67 ;  /* 0x0000004340757221 */ /* 0x005fe20000010000 */
        /* <DEDUP_REMOVED lines=15> */
[----:B------:R-:W-:Y:S01]  /*2e90*/  FADD.FTZ R64, R64, R69 ;  /* 0x0000004540407221 */ /* 0x000fe20000010000 */
[----:B------:R-:W-:Y:S02]  /*2ea0*/  LEA R68, P2, R129, UR8, 0x3 ;  /* 0x0000000881447c11 */ /* 0x000fe4000f8418ff */
[----:B------:R-:W-:Y:S01]  /*2eb0*/  FADD.FTZ R70, R70, R225 ;  /* 0x000000e146467221 */ /* 0x000fe20000010000 */
[----:B------:R-:W-:-:S03]  /*2ec0*/  FADD.FTZ R64, R71, R64 ;  /* 0x0000004047407221 */ /* 0x000fc60000010000 */
[----:B------:R-:W-:Y:S01]  /*2ed0*/  FMUL.FTZ R65, R70, 0.00026041668024845421314 ;  /* 0x3988888946417820 */ /* 0x000fe20000410000 */
[----:B------:R-:W-:-:S04]  /*2ee0*/  FMUL.FTZ R64, R64, 0.00026041668024845421314 ;  /* 0x3988888940407820 */ /* 0x000fc80000410000 */
        /* <DEDUP_REMOVED lines=26> */
[----:B------:R-:W-:Y:S01]  /*3090*/  FFMA.FTZ R229, R64, R179, R65 ;  /* 0x000000b340e57223 */ /* 0x000fe20000010041 */
[----:B------:R-:W-:Y:S01]  /*30a0*/  FADD.FTZ R199, R199, -R124 ;  /* 0x8000007cc7c77221 */ /* 0x000fe20000010000 */
[----:B------:R-:W-:Y:S01]  /*30b0*/  FADD.FTZ R155, R176, -R69 ;  /* 0x80000045b09b7221 */ /* 0x000fe20000010000 */
[----:B------:R-:W-:Y:S01]  /*30c0*/  FADD.FTZ R221, R221, -R66 ;  /* 0x80000042dddd7221 */ /* 0x000fe20000010000 */
[----:B------:R-:W-:Y:S01]  /*30d0*/  FFMA.FTZ R148, R64, R148, R65 ;  /* 0x0000009440947223 */ /* 0x000fe20000010041 */
[----:B------:R-:W-:Y:S01]  /*30e0*/  FADD.FTZ R201, R201, -R126 ;  /* 0x8000007ec9c97221 */ /* 0x000fe20000010000 */
[----:B------:R-:W-:Y:S01]  /*30f0*/  FADD.FTZ R173, R180, -R71 ;  /* 0x80000047b4ad7221 */ /* 0x000fe20000010000 */
[----:B------:R-:W-:Y:S01]  /*3100*/  FADD.FTZ R179, R178, -R117 ;  /* 0x80000075b2b37221 */ /* 0x000fe20000010000 */
[----:B------:R-:W-:Y:S01]  /*3110*/  FADD.FTZ R209, R209, -R140 ;  /* 0x8000008cd1d17221 */ /* 0x000fe20000010000 */
[----:B------:R-:W-:Y:S01]  /*3120*/  LEA.HI.X R69, R129, UR9, RZ, 0x3, P2 ;  /* 0x0000000981457c11 */ /* 0x000fe200090f1cff */
[C---:B------:R-:W-:Y:S01]  /*3130*/  FMUL.FTZ R67, R168.reuse, R67 ;  /* 0x00000043a8437220 */ /* 0x040fe20000410000 */
[----:B------:R-:W-:Y:S01]  /*3140*/  FMUL.FTZ R66, R168, R119 ;  /* 0x00000077a8427220 */ /* 0x000fe20000410000 */
[----:B------:R-:W-:Y:S01]  /*3150*/  FFMA.FTZ R150, R64, R150, R65 ;  /* 0x0000009640967223 */ /* 0x000fe20000010041 */
[----:B------:R-:W-:Y:S01]  /*3160*/  FADD.FTZ R203, R203, -R132 ;  /* 0x80000084cbcb7221 */ /* 0x000fe20000010000 */
[----:B------:R-:W-:Y:S01]  /*3170*/  FADD.FTZ R219, R219, -R130 ;  /* 0x80000082dbdb7221 */ /* 0x000fe20000010000 */
[----:B------:R-:W-:Y:S01]  /*3180*/  FADD.FTZ R207, R207, -R134 ;  /* 0x80000086cfcf7221 */ /* 0x000fe20000010000 */
[----:B------:R-:W-:Y:S01]  /*3190*/  FADD.FTZ R205, R205, -R136 ;  /* 0x80000088cdcd7221 */ /* 0x000fe20000010000 */
[----:B0-----:R-:W-:-:S04]  /*31a0*/  IMAD.WIDE.U32 R140, R141, 0x8, R142 ;  /* 0x000000088d8c7825 */ /* 0x001fc800078e008e */
[C---:B------:R-:W-:Y:S01]  /*31b0*/  FMUL.FTZ R139, R168.reuse, R139 ;  /* 0x0000008ba88b7220 */ /* 0x040fe20000410000 */
[----:B------:R-:W-:Y:S01]  /*31c0*/  FMUL.FTZ R138, R168, R197 ;  /* 0x000000c5a88a7220 */ /* 0x000fe20000410000 */
[----:B------:R-:W-:Y:S01]  /*31d0*/  FFMA.FTZ R152, R64, R152, R65 ;  /* 0x0000009840987223 */ /* 0x000fe20000010041 */
[----:B------:R-:W-:-:S04]  /*31e0*/  IMAD.WIDE.U32 R116, R135, 0x8, R142 ;  /* 0x0000000887747825 */ /* 0x000fc800078e008e */
[C---:B------:R-:W-:Y:S01]  /*31f0*/  FMUL.FTZ R135, R168.reuse, R127 ;  /* 0x0000007fa8877220 */ /* 0x040fe20000410000 */
[----:B------:R-:W-:Y:S01]  /*3200*/  FMUL.FTZ R134, R168, R195 ;  /* 0x000000c3a8867220 */ /* 0x000fe20000410000 */
[----:B------:R-:W-:Y:S01]  /*3210*/  FFMA.FTZ R185, R64, R185, R65 ;  /* 0x000000b940b97223 */ /* 0x000fe20000010041 */
[----:B------:R-:W-:-:S04]  /*3220*/  IMAD.WIDE.U32 R136, R137, 0x8, R142 ;  /* 0x0000000889887825 */ /* 0x000fc800078e008e */
[----:B------:R-:W-:Y:S01]  /*3230*/  FFMA.FTZ R154, R64, R154, R65 ;  /* 0x0000009a409a7223 */ /* 0x000fe20000010041 */
[----:B------:R-:W-:Y:S01]  /*3240*/  FADD.FTZ R225, R182, -R225 ;  /* 0x800000e1b6e17221 */ /* 0x000fe20000010000 */
[----:B------:R-:W-:Y:S01]  /*3250*/  FMUL.FTZ R130, R168, R199 ;  /* 0x000000c7a8827220 */ /* 0x000fe20000410000 */
[----:B------:R-:W-:-:S04]  /*3260*/  IMAD.WIDE.U32 R128, R131, 0x8, R142 ;  /* 0x0000000883807825 */ /* 0x000fc800078e008e */
[----:B------:R-:W-:Y:S01]  /*3270*/  FMUL.FTZ R131, R168, R155 ;  /* 0x0000009ba8837220 */ /* 0x000fe20000410000 */
[C-C-:B------:R-:W-:Y:S01]  /*3280*/  FFMA.FTZ R187, R64.reuse, R187, R65.reuse ;  /* 0x000000bb40bb7223 */ /* 0x140fe20000010041 */
[----:B------:R-:W-:Y:S01]  /*3290*/  FFMA.FTZ R191, R64, R191, R65 ;  /* 0x000000bf40bf7223 */ /* 0x000fe20000010041 */
[----:B------:R-:W-:-:S04]  /*32a0*/  IMAD.WIDE.U32 R132, R133, 0x8, R142 ;  /* 0x0000000885847825 */ /* 0x000fc800078e008e */
[C-C-:B------:R-:W-:Y:S01]  /*32b0*/  FFMA.FTZ R189, R64.reuse, R189, R65.reuse ;  /* 0x000000bd40bd7223 */ /* 0x140fe20000010041 */
[----:B------:R-:W-:Y:S01]  /*32c0*/  FFMA.FTZ R193, R64, R193, R65 ;  /* 0x000000c140c17223 */ /* 0x000fe20000010041 */
[----:B------:R-:W-:Y:S01]  /*32d0*/  FADD.FTZ R227, R184, -R227 ;  /* 0x800000e3b8e37221 */ /* 0x000fe20000010000 */
[----:B------:R-:W-:Y:S01]  /*32e0*/  FADD.FTZ R211, R211, -R148 ;  /* 0x80000094d3d37221 */ /* 0x000fe20000010000 */
[----:B------:R-:W-:-:S04]  /*32f0*/  IMAD.WIDE.U32 R124, R149, 0x8, R142 ;  /* 0x00000008957c7825 */ /* 0x000fc800078e008e */
[C---:B------:R-:W-:Y:S01]  /*3300*/  FMUL.FTZ R127, R168.reuse, R173 ;  /* 0x000000ada87f7220 */ /* 0x040fe20000410000 */
[----:B------:R-:W-:Y:S01]  /*3310*/  FMUL.FTZ R126, R168, R201 ;  /* 0x000000c9a87e7220 */ /* 0x000fe20000410000 */
[----:B------:R-:W-:Y:S01]  /*3320*/  FFMA.FTZ R64, R64, R170, R65 ;  /* 0x000000aa40407223 */ /* 0x000fe20000010041 */
        /* <DEDUP_REMOVED lines=8> */
[----:B------:R-:W-:Y:S03]  /*33b0*/  STG.E.64 desc[UR6][R140.64], R138 ;  /* 0x0000008a8c007986 */ /* 0x000fe6000c101b06 */
        /* <DEDUP_REMOVED lines=9> */
[C---:B------:R-:W-:Y:S01]  /*3450*/  FMUL.FTZ R155, R168.reuse, R227 ;  /* 0x000000e3a89b7220 */ /* 0x040fe20000410000 */
[----:B------:R-:W-:Y:S01]  /*3460*/  FMUL.FTZ R154, R168, R209 ;  /* 0x000000d1a89a7220 */ /* 0x000fe20000410000 */
[----:B------:R-:W-:Y:S01]  /*3470*/  FADD.FTZ R191, R186, -R191 ;  /* 0x800000bfbabf7221 */ /* 0x000fe20000010000 */
[----:B------:R-:W-:Y:S01]  /*3480*/  FADD.FTZ R189, R190, -R189 ;  /* 0x800000bdbebd7221 */ /* 0x000fe20000010000 */
[----:B------:R-:W-:Y:S01]  /*3490*/  FADD.FTZ R223, R223, -R64 ;  /* 0x80000040dfdf7221 */ /* 0x000fe20000010000 */
[----:B------:R-:W-:Y:S01]  /*34a0*/  IMAD.WIDE.U32 R118, R169, 0x8, R142 ;  /* 0x00000008a9767825 */ /* 0x000fe200078e008e */
[----:B------:R2:W-:Y:S03]  /*34b0*/  STG.E.64 desc[UR6][R128.64], R126 ;  /* 0x0000007e80007986 */ /* 0x0005e6000c101b06 */
[----:B------:R-:W-:Y:S01]  /*34c0*/  FADD.FTZ R193, R192, -R193 ;  /* 0x800000c1c0c17221 */ /* 0x000fe20000010000 */
[----:B------:R-:W-:Y:S01]  /*34d0*/  ISETP.GE.AND P2, PT, R2, UR11, PT ;  /* 0x0000000b02007c0c */ /* 0x000fe2000bf46270 */
[C---:B0-----:R-:W-:Y:S01]  /*34e0*/  FMUL.FTZ R135, R168.reuse, R221 ;  /* 0x000000dda8877220 */ /* 0x041fe20000410000 */
[C---:B------:R-:W-:Y:S01]  /*34f0*/  FMUL.FTZ R134, R168.reuse, R211 ;  /* 0x000000d3a8867220 */ /* 0x040fe20000410000 */
[--C-:B------:R-:W-:Y:S01]  /*3500*/  IMAD.WIDE.U32 R64, R171, 0x8, R142.reuse ;  /* 0x00000008ab407825 */ /* 0x100fe200078e008e */
[----:B------:R0:W-:Y:S03]  /*3510*/  STG.E.64 desc[UR6][R116.64], R148 ;  /* 0x0000009474007986 */ /* 0x0001e6000c101b06 */
[C---:B-1----:R-:W-:Y:S01]  /*3520*/  FMUL.FTZ R131, R168.reuse, R187 ;  /* 0x000000bba8837220 */ /* 0x042fe20000410000 */
[----:B------:R-:W-:Y:S01]  /*3530*/  FMUL.FTZ R130, R168, R217 ;  /* 0x000000d9a8827220 */ /* 0x000fe20000410000 */
[----:B------:R-:W-:Y:S01]  /*3540*/  IMAD.WIDE.U32 R70, R177, 0x8, R142 ;  /* 0x00000008b1467825 */ /* 0x000fe200078e008e */
[----:B------:R-:W-:Y:S01]  /*3550*/  STG.E.64 desc[UR6][R124.64], R150 ;  /* 0x000000967c007986 */ /* 0x000fe2000c101b06 */
[----:B------:R-:W-:-:S02]  /*3560*/  SEL R132, RZ, 0x1, P1 ;  /* 0x00000001ff847807 */ /* 0x000fc40000800000 */
[----:B------:R-:W-:-:S04]  /*3570*/  IMAD.WIDE.U32 R68, R181, 0x8, R142 ;  /* 0x00000008b5447825 */ /* 0x000fc800078e008e */
[C---:B--2---:R-:W-:Y:S01]  /*3580*/  FMUL.FTZ R127, R168.reuse, R229 ;  /* 0x000000e5a87f7220 */ /* 0x044fe20000410000 */
[C---:B------:R-:W-:Y:S01]  /*3590*/  FMUL.FTZ R126, R168.reuse, R213 ;  /* 0x000000d5a87e7220 */ /* 0x040fe20000410000 */
[C---:B------:R-:W-:Y:S01]  /*35a0*/  FMUL.FTZ R129, R168.reuse, R185 ;  /* 0x000000b9a8817220 */ /* 0x040fe20000410000 */
[----:B------:R-:W-:Y:S01]  /*35b0*/  FMUL.FTZ R128, R168, R215 ;  /* 0x000000d7a8807220 */ /* 0x000fe20000410000 */
[----:B------:R1:W-:Y:S01]  /*35c0*/  STG.E.64 desc[UR6][R122.64], R152 ;  /* 0x000000987a007986 */ /* 0x0003e2000c101b06 */
[----:B------:R-:W-:-:S04]  /*35d0*/  IMAD.WIDE.U32 R66, R183, 0x8, R142 ;  /* 0x00000008b7427825 */ /* 0x000fc800078e008e */
[C---:B0-----:R-:W-:Y:S01]  /*35e0*/  FMUL.FTZ R117, R168.reuse, R189 ;  /* 0x000000bda8757220 */ /* 0x041fe20000410000 */
[----:B------:R-:W-:Y:S01]  /*35f0*/  FMUL.FTZ R116, R168, R191 ;  /* 0x000000bfa8747220 */ /* 0x000fe20000410000 */
[----:B------:R0:W-:Y:S01]  /*3600*/  STG.E.64 desc[UR6][R120.64], R154 ;  /* 0x0000009a78007986 */ /* 0x0001e2000c101b06 */
[----:B------:R-:W-:-:S03]  /*3610*/  IMAD.WIDE.U32 R142, R175, 0x8, R142 ;  /* 0x00000008af8e7825 */ /* 0x000fc600078e008e */
[----:B------:R0:W-:Y:S04]  /*3620*/  STG.E.64 desc[UR6][R118.64], R134 ;  /* 0x0000008676007986 */ /* 0x0001e8000c101b06 */
[----:B------:R0:W-:Y:S01]  /*3630*/  STG.E.64 desc[UR6][R64.64], R126 ;  /* 0x0000007e40007986 */ /* 0x0001e2000c101b06 */
[C---:B-1----:R-:W-:Y:S01]  /*3640*/  FMUL.FTZ R123, R168.reuse, R223 ;  /* 0x000000dfa87b7220 */ /* 0x042fe20000410000 */
[----:B------:R-:W-:Y:S02]  /*3650*/  FMUL.FTZ R122, R168, R193 ;  /* 0x000000c1a87a7220 */ /* 0x000fe40000410000 */
        /* <DEDUP_REMOVED lines=59> */
.L_x_4014:
[----:B------:R-:W1:Y:S01]  /*3a10*/  S2UR UR4, SR_CTAID.X ;  /* 0x00000000000479c3 */ /* 0x000e620000002500 */
[----:B-----5:R-:W-:-:S07]  /*3a20*/  LOP3.LUT R21, R0, 0x7f, RZ, 0xc0, !PT ;  /* 0x0000007f00157812 */ /* 0x020fce00078ec0ff */
[----:B------:R-:W2:Y:S08]  /*3a30*/  LDC.64 R84, c[0x0][0x270] ;  /* 0x00009c00ff547b82 */ /* 0x000eb00000000a00 */
[----:B------:R-:W3:Y:S01]  /*3a40*/  LDC.64 R86, c[0x0][0x278] ;  /* 0x00009e00ff567b82 */ /* 0x000ee20000000a00 */
[----:B-1----:R-:W-:-:S05]  /*3a50*/  LEA.HI R0, R0, UR4, RZ, 0x19 ;  /* 0x0000000400007c11 */ /* 0x002fca000f8fc8ff */
[----:B------:R-:W-:-:S04]  /*3a60*/  IMAD R21, R0, 0x780, R21 ;  /* 0x0000078000157824 */ /* 0x000fc800078e0215 */
[C-C-:B--2---:R-:W-:Y:S01]  /*3a70*/  IMAD.WIDE.U32 R18, R21.reuse, 0x8, R84.reuse ;  /* 0x0000000815127825 */ /* 0x144fe200078e0054 */
[C---:B------:R-:W-:Y:S02]  /*3a80*/  IADD3 R23, R21.reuse, 0x80, RZ ;  /* 0x0000008015177810 */ /* 0x040fe40007ffe0ff */
[C---:B------:R-:W-:Y:S02]  /*3a90*/  IADD3 R27, R21.reuse, 0x100, RZ ;  /* 0x00000100151b7810 */ /* 0x040fe40007ffe0ff */
[----:B------:R1:W-:Y:S01]  /*3aa0*/  STG.E.64 desc[UR6][R18.64], R80 ;  /* 0x0000005012007986 */ /* 0x0003e2000c101b06 */
[C---:B------:R-:W-:Y:S02]  /*3ab0*/  IADD3 R31, R21.reuse, 0x180, RZ ;  /* 0x00000180151f7810 */ /* 0x040fe40007ffe0ff */
[----:B------:R-:W-:Y:S01]  /*3ac0*/  IADD3 R45, R21, 0x200, RZ ;  /* 0x00000200152d7810 */ /* 0x000fe20007ffe0ff */
[----:B------:R-:W-:Y:S01]  /*3ad0*/  IMAD.WIDE.U32 R24, R27, 0x8, R84 ;  /* 0x000000081b187825 */ /* 0x000fe200078e0054 */
[----:B------:R-:W-:-:S02]  /*3ae0*/  IADD3 R49, R21, 0x280, RZ ;  /* 0x0000028015317810 */ /* 0x000fc40007ffe0ff */
[----:B------:R-:W-:Y:S01]  /*3af0*/  IADD3 R53, R21, 0x300, RZ ;  /* 0x0000030015357810 */ /* 0x000fe20007ffe0ff */
[----:B---3--:R-:W-:Y:S01]  /*3b00*/  IMAD.WIDE.U32 R26, R27, 0x8, R86 ;  /* 0x000000081b1a7825 */ /* 0x008fe200078e0056 */
[C---:B------:R-:W-:Y:S02]  /*3b10*/  IADD3 R57, R21.reuse, 0x380, RZ ;  /* 0x0000038015397810 */ /* 0x040fe40007ffe0ff */
[----:B------:R-:W-:Y:S01]  /*3b20*/  IADD3 R61, R21, 0x400, RZ ;  /* 0x00000400153d7810 */ /* 0x000fe20007ffe0ff */
[----:B------:R-:W-:Y:S01]  /*3b30*/  IMAD.WIDE.U32 R28, R31, 0x8, R84 ;  /* 0x000000081f1c7825 */ /* 0x000fe200078e0054 */
[C---:B0-----:R-:W-:Y:S02]  /*3b40*/  IADD3 R65, R21.reuse, 0x480, RZ ;  /* 0x0000048015417810 */ /* 0x041fe40007ffe0ff */
[C---:B------:R-:W-:Y:S01]  /*3b50*/  IADD3 R69, R21.reuse, 0x500, RZ ;  /* 0x0000050015457810 */ /* 0x040fe20007ffe0ff */
[C---:B-1----:R-:W-:Y:S01]  /*3b60*/  IMAD.WIDE.U32 R18, R21.reuse, 0x8, R86 ;  /* 0x0000000815127825 */ /* 0x042fe200078e0056 */
[----:B------:R-:W-:-:S02]  /*3b70*/  IADD3 R73, R21, 0x580, RZ ;  /* 0x0000058015497810 */ /* 0x000fc40007ffe0ff */
[----:B------:R-:W-:Y:S01]  /*3b80*/  IADD3 R79, R21, 0x600, RZ ;  /* 0x00000600154f7810 */ /* 0x000fe20007ffe0ff */
[----:B------:R-:W-:Y:S01]  /*3b90*/  IMAD.WIDE.U32 R30, R31, 0x8, R86 ;  /* 0x000000081f1e7825 */ /* 0x000fe200078e0056 */
[C---:B------:R-:W-:Y:S01]  /*3ba0*/  IADD3 R83, R21.reuse, 0x680, RZ ;  /* 0x0000068015537810 */ /* 0x040fe20007ffe0ff */
[----:B------:R-:W-:Y:S01]  /*3bb0*/  STG.E.64 desc[UR6][R18.64], R2 ;  /* 0x0000000212007986 */ /* 0x000fe2000c101b06 */
[----:B------:R-:W-:Y:S01]  /*3bc0*/  IADD3 R115, R21, 0x700, RZ ;  /* 0x0000070015737810 */ /* 0x000fe20007ffe0ff */
[----:B------:R-:W-:-:S04]  /*3bd0*/  IMAD.WIDE.U32 R20, R23, 0x8, R84 ;  /* 0x0000000817147825 */ /* 0x000fc800078e0054 */
        /* <DEDUP_REMOVED lines=52> */
.L_x_4015:
[----:B------:R-:W-:Y:S01]  /*3f20*/  HFMA2.MMA R202, -RZ, RZ, 0, 9.5367431640625e-07 ;  /* 0x00000010ffca7435 */ /* 0x000fe200000001ff */
[----:B------:R-:W-:Y:S02]  /*3f30*/  MOV R225, R53 ;  /* 0x0000003500e17202 */ /* 0x000fe40000000f00 */
[----:B------:R-:W-:Y:S02]  /*3f40*/  MOV R227, 0x1f ;  /* 0x0000001f00e37802 */ /* 0x000fe40000000f00 */
[----:B------:R-:W-:-:S07]  /*3f50*/  MOV R198, 0xffffffff ;  /* 0xffffffff00c67802 */ /* 0x000fce0000000f00 */
[----:B------:R-:W-:Y:S05]  /*3f60*/  WARPSYNC.COLLECTIVE R198, `(.L_x_4017) ;  /* 0x00000000c6087348 */ /* 0x000fea0003c00000 */
[----:B------:R0:W1:Y:S02]  /*3f70*/  SHFL.DOWN P3, R200, R225, R202, R227 ;  /* 0x080000cae1c87389 */ /* 0x00006400000600e3 */
[----:B01----:R-:W-:Y:S01]  /*3f80*/  ENDCOLLECTIVE ;  /* 0x000000000000791b */ /* 0x003fe20003800000 */
.L_x_4017:
[----:B------:R-:W-:Y:S02]  /*3f90*/  MOV R225, R64 ;  /* 0x0000004000e17202 */ /* 0x000fe40000000f00 */
[----:B------:R-:W-:-:S07]  /*3fa0*/  MOV R68, R200 ;  /* 0x000000c800447202 */ /* 0x000fce0000000f00 */
[----:B------:R-:W-:Y:S05]  /*3fb0*/  WARPSYNC.COLLECTIVE R198, `(.L_x_4018) ;  /* 0x00000000c6087348 */ /* 0x000fea0003c00000 */
[----:B------:R0:W1:Y:S02]  /*3fc0*/  SHFL.DOWN P3, R200, R225, R202, R227 ;  /* 0x080000cae1c87389 */ /* 0x00006400000600e3 */
[----:B01----:R-:W-:Y:S01]  /*3fd0*/  ENDCOLLECTIVE ;  /* 0x000000000000791b */ /* 0x003fe20003800000 */
.L_x_4018:
[----:B------:R-:W-:Y:S01]  /*3fe0*/  FADD.FTZ R68, R53, R68 ;  /* 0x0000004435447221 */ /* 0x000fe20000010000 */
[----:B------:R-:W-:-:S04]  /*3ff0*/  HFMA2.MMA R202, -RZ, RZ, 0, 4.76837158203125e-07 ;  /* 0x00000008ffca7435 */ /* 0x000fc800000001ff */
[----:B------:R-:W-:Y:S02]  /*4000*/  MOV R225, R68 ;  /* 0x0000004400e17202 */ /* 0x000fe40000000f00 */
[----:B------:R-:W-:-:S07]  /*4010*/  MOV R67, R200 ;  /* 0x000000c800437202 */ /* 0x000fce0000000f00 */
[----:B------:R-:W-:Y:S05]  /*4020*/  WARPSYNC.COLLECTIVE R198, `(.L_x_4019) ;  /* 0x00000000c6087348 */ /* 0x000fea0003c00000 */
[----:B------:R0:W1:Y:S02]  /*4030*/  SHFL.DOWN P3, R200, R225, R202, R227 ;  /* 0x080000cae1c87389 */ /* 0x00006400000600e3 */
[----:B01----:R-:W-:Y:S01]  /*4040*/  ENDCOLLECTIVE ;  /* 0x000000000000791b */ /* 0x003fe20003800000 */
.L_x_4019:
[----:B------:R-:W-:-:S05]  /*4050*/  FADD.FTZ R67, R64, R67 ;  /* 0x0000004340437221 */ /* 0x000fca0000010000 */
[----:B------:R-:W-:Y:S02]  /*4060*/  MOV R225, R67 ;  /* 0x0000004300e17202 */ /* 0x000fe40000000f00 */
[----:B------:R-:W-:-:S07]  /*4070*/  MOV R69, R200 ;  /* 0x000000c800457202 */ /* 0x000fce0000000f00 */
[----:B------:R-:W-:Y:S05]  /*4080*/  WARPSYNC.COLLECTIVE R198, `(.L_x_4020) ;  /* 0x00000000c6087348 */ /* 0x000fea0003c00000 */
[----:B------:R0:W1:Y:S02]  /*4090*/  SHFL.DOWN P3, R200, R225, R202, R227 ;  /* 0x080000cae1c87389 */ /* 0x00006400000600e3 */
[----:B01----:R-:W-:Y:S01]  /*40a0*/  ENDCOLLECTIVE ;  /* 0x000000000000791b */ /* 0x003fe20003800000 */
.L_x_4020:
[----:B------:R-:W-:Y:S01]  /*40b0*/  FADD.FTZ R69, R68, R69 ;  /* 0x0000004544457221 */ /* 0x000fe20000010000 */
[----:B------:R-:W-:-:S04]  /*40c0*/  HFMA2.MMA R202, -RZ, RZ, 0, 2.384185791015625e-07 ;  /* 0x00000004ffca7435 */ /* 0x000fc800000001ff */
[----:B------:R-:W-:Y:S02]  /*40d0*/  MOV R225, R69 ;  /* 0x0000004500e17202 */ /* 0x000fe40000000f00 */
[----:B------:R-:W-:-:S07]  /*40e0*/  MOV R70, R200 ;  /* 0x000000c800467202 */ /* 0x000fce0000000f00 */
[----:B------:R-:W-:Y:S05]  /*40f0*/  WARPSYNC.COLLECTIVE R198, `(.L_x_4021) ;  /* 0x00000000c6087348 */ /* 0x000fea0003c00000 */
[----:B------:R0:W1:Y:S02]  /*4100*/  SHFL.DOWN P3, R200, R225, R202, R227 ;  /* 0x080000cae1c87389 */ /* 0x00006400000600e3 */
[----:B01----:R-:W-:Y:S01]  /*4110*/  ENDCOLLECTIVE ;  /* 0x000000000000791b */ /* 0x003fe20003800000 */
.L_x_4021:
[----:B------:R-:W-:-:S05]  /*4120*/  FADD.FTZ R70, R67, R70 ;  /* 0x0000004643467221 */ /* 0x000fca0000010000 */
[----:B------:R-:W-:Y:S02]  /*4130*/  MOV R225, R70 ;  /* 0x0000004600e17202 */ /* 0x000fe40000000f00 */
[----:B------:R-:W-:-:S07]  /*4140*/  MOV R116, R200 ;  /* 0x000000c800747202 */ /* 0x000fce0000000f00 */
[----:B------:R-:W-:Y:S05]  /*4150*/  WARPSYNC.COLLECTIVE R198, `(.L_x_4022) ;  /* 0x00000000c6087348 */ /* 0x000fea0003c00000 */
[----:B------:R0:W1:Y:S02]  /*4160*/  SHFL.DOWN P3, R200, R225, R202, R227 ;  /* 0x080000cae1c87389 */ /* 0x00006400000600e3 */
[----:B01----:R-:W-:Y:S01]  /*4170*/  ENDCOLLECTIVE ;  /* 0x000000000000791b */ /* 0x003fe20003800000 */
.L_x_4022:
[----:B------:R-:W-:Y:S01]  /*4180*/  FADD.FTZ R116, R69, R116 ;  /* 0x0000007445747221 */ /* 0x000fe20000010000 */
[----:B------:R-:W-:-:S04]  /*4190*/  HFMA2.MMA R202, -RZ, RZ, 0, 1.1920928955078125e-07 ;  /* 0x00000002ffca7435 */ /* 0x000fc800000001ff */
[----:B------:R-:W-:Y:S02]  /*41a0*/  MOV R225, R116 ;  /* 0x0000007400e17202 */ /* 0x000fe40000000f00 */
[----:B------:R-:W-:-:S07]  /*41b0*/  MOV R71, R200 ;  /* 0x000000c800477202 */ /* 0x000fce0000000f00 */
[----:B------:R-:W-:Y:S05]  /*41c0*/  WARPSYNC.COLLECTIVE R198, `(.L_x_4023) ;  /* 0x00000000c6087348 */ /* 0x000fea0003c00000 */
[----:B------:R0:W1:Y:S02]  /*41d0*/  SHFL.DOWN P3, R200, R225, R202, R227 ;  /* 0x080000cae1c87389 */ /* 0x00006400000600e3 */
[----:B01----:R-:W-:Y:S01]  /*41e0*/  ENDCOLLECTIVE ;  /* 0x000000000000791b */ /* 0x003fe20003800000 */
.L_x_4023:
[----:B------:R-:W-:-:S05]  /*41f0*/  FADD.FTZ R71, R70, R71 ;  /* 0x0000004746477221 */ /* 0x000fca0000010000 */
[----:B------:R-:W-:Y:S02]  /*4200*/  MOV R225, R71 ;  /* 0x0000004700e17202 */ /* 0x000fe40000000f00 */
[----:B------:R-:W-:-:S07]  /*4210*/  MOV R53, R200 ;  /* 0x000000c800357202 */ /* 0x000fce0000000f00 */
[----:B------:R-:W-:Y:S05]  /*4220*/  WARPSYNC.COLLECTIVE R198, `(.L_x_4024) ;  /* 0x00000000c6087348 */ /* 0x000fea0003c00000 */
[----:B------:R0:W1:Y:S02]  /*4230*/  SHFL.DOWN P3, R200, R225, R202, R227 ;  /* 0x080000cae1c87389 */ /* 0x00006400000600e3 */
[----:B01----:R-:W-:Y:S01]  /*4240*/  ENDCOLLECTIVE ;  /* 0x000000000000791b */ /* 0x003fe20003800000 */
.L_x_4024:
        /* <DEDUP_REMOVED lines=8> */
.L_x_4025:
[----:B------:R-:W-:-:S05]  /*42d0*/  FADD.FTZ R64, R71, R64 ;  /* 0x0000004047407221 */ /* 0x000fca0000010000 */
[----:B------:R-:W-:Y:S02]  /*42e0*/  MOV R225, R64 ;  /* 0x0000004000e17202 */ /* 0x000fe40000000f00 */
[----:B------:R-:W-:-:S07]  /*42f0*/  MOV R68, R200 ;  /* 0x000000c800447202 */ /* 0x000fce0000000f00 */
[----:B------:R-:W-:Y:S05]  /*4300*/  WARPSYNC.COLLECTIVE R198, `(.L_x_4026) ;  /* 0x00000000c6087348 */ /* 0x000fea0003c00000 */
[----:B------:R0:W1:Y:S02]  /*4310*/  SHFL.DOWN P3, R200, R225, R202, R227 ;  /* 0x080000cae1c87389 */ /* 0x00006400000600e3 */
[----:B01----:R-:W-:Y:S01]  /*4320*/  ENDCOLLECTIVE ;  /* 0x000000000000791b */ /* 0x003fe20003800000 */
.L_x_4026:
[----:B------:R-:W-:Y:S01]  /*4330*/  MOV R67, R200 ;  /* 0x000000c800437202 */ /* 0x000fe20000000f00 */
[----:B------:R-:W-:Y:S06]  /*4340*/  BRA `(.L_x_4027) ;  /* 0xffffffe800807947 */ /* 0x000fec000383ffff */
.L_x_4028:
        /* <DEDUP_REMOVED lines=11> */
.L_x_5565:


//--------------------- .text._ZN10layer_norm22ln_bwd_finalize_kernelINS_22Kernel_traits_finalizeILj3840E13__nv_bfloat16S2_S2_fjLj1024ELj4ENS_18Kernel_traits_baseILj3840ES2_S2_S2_fjLj1024EEEEEEEvNS_9BwdParamsE --------------------------
	.section	.text._ZN10layer_norm22ln_bwd_finalize_kernelINS_22Kernel_traits_finalizeILj3840E13__nv_bfloat16S2_S2_fjLj1024ELj4ENS_18Kernel_traits_baseILj3840ES2_S2_S2_fjLj1024EEEEEEEvNS_9BwdParamsE,"ax",@progbits
	.align	128
        .global         _ZN10layer_norm22ln_bwd_finalize_kernelINS_22Kernel_traits_finalizeILj3840E13__nv_bfloat16S2_S2_fjLj1024ELj4ENS_18Kernel_traits_baseILj3840ES2_S2_S2_fjLj1024EEEEEEEvNS_9BwdParamsE
        .type           _ZN10layer_norm22ln_bwd_finalize_kernelINS_22Kernel_traits_finalizeILj3840E13__nv_bfloat16S2_S2_fjLj1024ELj4ENS_18Kernel_traits_baseILj3840ES2_S2_S2_fjLj1024EEEEEEEvNS_9BwdParamsE,@function
        .size           _ZN10layer_norm22ln_bwd_finalize_kernelINS_22Kernel_traits_finalizeILj3840E13__nv_bfloat16S2_S2_fjLj1024ELj4ENS_18Kernel_traits_baseILj3840ES2_S2_S2_fjLj1024EEEEEEEvNS_9BwdParamsE,(.L_x_5566 - _ZN10layer_norm22ln_bwd_finalize_kernelINS_22Kernel_traits_finalizeILj3840E13__nv_bfloat16S2_S2_fjLj1024ELj4ENS_18Kernel_traits_baseILj3840ES2_S2_S2_fjLj1024EEEEEEEvNS_9BwdParamsE)
        .other          _ZN10layer_norm22ln_bwd_finalize_kernelINS_22Kernel_traits_finalizeILj3840E13__nv_bfloat16S2_S2_fjLj1024ELj4ENS_18Kernel_traits_baseILj3840ES2_S2_S2_fjLj1024EEEEEEEvNS_9BwdParamsE,@"STO_CUDA_ENTRY STV_DEFAULT"
_ZN10layer_norm22ln_bwd_finalize_kernelINS_22Kernel_traits_finalizeILj3840E13__nv_bfloat16S2_S2_fjLj1024ELj4ENS_18Kernel_traits_baseILj3840ES2_S2_S2_fjLj1024EEEEEEEvNS_9BwdParamsE:
.text._ZN10layer_norm22ln_bwd_finalize_kernelINS_22Kernel_traits_finalizeILj3840E13__nv_bfloat16S2_S2_fjLj1024ELj4ENS_18Kernel_traits_baseILj3840ES2_S2_S2_fjLj1024EEEEEEEvNS_9BwdParamsE:
        /* <DEDUP_REMOVED lines=25> */
.L_x_4040:
        /* <DEDUP_REMOVED lines=28> */
.L_x_4033:
        /* <DEDUP_REMOVED lines=33> */
.L_x_4032:
[----:B------:R-:W-:Y:S05]  /*0560*/  BSYNC B1 ;  /* 0x0000000000017941 */ /* 0x000fea0003800000 */
.L_x_4031:
        /* <DEDUP_REMOVED lines=23> */
.L_x_4035:
[----:B------:R-:W-:Y:S05]  /*06e0*/  BSYNC B1 ;  /* 0x0000000000017941 */ /* 0x000fea0003800000 */
.L_x_4034:
        /* <DEDUP_REMOVED lines=11> */
.L_x_4030:
[----:B------:R-:W-:Y:S05]  /*07a0*/  BSYNC B0 ;  /* 0x0000000000007941 */ /* 0x000fea0003800000 */
.L_x_4029:
        /* <DEDUP_REMOVED lines=29> */
.L_x_4051:
[----:B------:R-:W-:Y:S01]  /*0980*/  @!P1 SHF.R.U32.HI R12, RZ, 0x3, R0 ;  /* 0x00000003ff0c9819 */ /* 0x000fe20000011600 */
[----:B---3--:R-:W-:Y:S01]  /*0990*/  FADD.FTZ R14, R9, R14 ;  /* 0x0000000e090e7221 */ /* 0x008fe20000010000 */
[----:B--2---:R-:W-:Y:S02]  /*09a0*/  FADD.FTZ R11, R10, R11 ;  /* 0x0000000b0a0b7221 */ /* 0x004fe40000010000 */
[----:B------:R-:W-:-:S05]  /*09b0*/  @!P1 LOP3.LUT R12, R12, 0x1ffffffc, RZ, 0xc0, !PT ;  /* 0x1ffffffc0c0c9812 */ /* 0x000fca00078ec0ff */
[----:B------:R2:W-:Y:S04]  /*09c0*/  @!P1 STS [R12+UR4+0x2000], R14 ;  /* 0x0020000e0c009988 */ /* 0x0005e80008000804 */
[----:B------:R2:W-:Y:S02]  /*09d0*/  @!P1 STS [R12+UR4+0x2080], R11 ;  /* 0x0020800b0c009988 */ /* 0x0005e40008000804 */
.L_x_4036:
        /* <DEDUP_REMOVED lines=14> */
.L_x_4039:
[----:B------:R-:W-:Y:S05]  /*0ac0*/  BSYNC B0 ;  /* 0x0000000000007941 */ /* 0x000fea0003800000 */
.L_x_4038:
[C---:B------:R-:W-:Y:S02]  /*0ad0*/  ISETP.GT.U32.AND P1, PT, R3.reuse, -0xf01, PT ;  /* 0xfffff0ff0300780c */ /* 0x040fe40003f24070 */
[----:B------:R-:W-:Y:S02]  /*0ae0*/  IADD3 R3, R3, 0xf00, RZ ;  /* 0x00000f0003037810 */ /* 0x000fe40007ffe0ff */
[----:B------:R-:W-:-:S09]  /*0af0*/  IADD3 R5, R5, 0x780, RZ ;  /* 0x0000078005057810 */ /* 0x000fd20007ffe0ff */
[----:B------:R-:W-:Y:S05]  /*0b00*/  @P1 BRA `(.L_x_4040) ;  /* 0xfffffff400a01947 */ /* 0x000fea000383ffff */
[----:B------:R-:W-:Y:S05]  /*0b10*/  EXIT ;  /* 0x000000000000794d */ /* 0x000fea0003800000 */
.L_x_4037:
[----:B------:R-:W-:Y:S01]  /*0b20*/  HFMA2.MMA R19, -RZ, RZ, 0, 5.9604644775390625e-08 ;  /* 0x00000001ff137435 */ /* 0x000fe200000001ff */
[----:B---3--:R-:W-:Y:S01]  /*0b30*/  IMAD.MOV.U32 R20, RZ, RZ, R10 ;  /* 0x000000ffff147224 */ /* 0x008fe200078e000a */
[----:B------:R-:W-:Y:S02]  /*0b40*/  MOV R22, 0x1f ;  /* 0x0000001f00167802 */ /* 0x000fe40000000f00 */
[----:B------:R-:W-:-:S07]  /*0b50*/  MOV R17, 0xffffffff ;  /* 0xffffffff00117802 */ /* 0x000fce0000000f00 */
[----:B012---:R-:W-:Y:S05]  /*0b60*/  WARPSYNC.COLLECTIVE R17, `(.L_x_4041) ;  /* 0x0000000011087348 */ /* 0x007fea0003c00000 */
[----:B------:R3:W4:Y:S02]  /*0b70*/  SHFL.BFLY P2, R18, R20, R19, R22 ;  /* 0x0c00001314127389 */ /* 0x0007240000040016 */
[----:B01234-:R-:W-:Y:S01]  /*0b80*/  ENDCOLLECTIVE ;  /* 0x000000000000791b */ /* 0x01ffe20003800000 */
.L_x_4041:
[----:B------:R-:W-:Y:S01]  /*0b90*/  HFMA2.MMA R19, -RZ, RZ, 0, 1.1920928955078125e-07 ;  /* 0x00000002ff137435 */ /* 0x000fe200000001ff */
[----:B------:R-:W-:-:S04]  /*0ba0*/  IMAD.MOV.U32 R11, RZ, RZ, R18 ;  /* 0x000000ffff0b7224 */ /* 0x000fc800078e0012 */
[----:B------:R-:W-:-:S05]  /*0bb0*/  FADD.FTZ R11, R10, R11 ;  /* 0x0000000b0a0b7221 */ /* 0x000fca0000010000 */
[----:B------:R-:W-:-:S07]  /*0bc0*/  MOV R20, R11 ;  /* 0x0000000b00147202 */ /* 0x000fce0000000f00 */
[----:B------:R-:W-:Y:S05]  /*0bd0*/  WARPSYNC.COLLECTIVE R17, `(.L_x_4042) ;  /* 0x0000000011087348 */ /* 0x000fea0003c00000 */
[----:B------:R0:W1:Y:S02]  /*0be0*/  SHFL.BFLY P2, R18, R20, R19, R22 ;  /* 0x0c00001314127389 */ /* 0x0000640000040016 */
[----:B01----:R-:W-:Y:S01]  /*0bf0*/  ENDCOLLECTIVE ;  /* 0x000000000000791b */ /* 0x003fe20003800000 */
.L_x_4042:
[----:B------:R-:W-:Y:S01]  /*0c00*/  HFMA2.MMA R19, -RZ, RZ, 0, 2.384185791015625e-07 ;  /* 0x00000004ff137435 */ /* 0x000fe200000001ff */
[----:B------:R-:W-:-:S05]  /*0c10*/  MOV R12, R18 ;  /* 0x00000012000c7202 */ /* 0x000fca0000000f00 */
[----:B------:R-:W-:-:S04]  /*0c20*/  FADD.FTZ R12, R11, R12 ;  /* 0x0000000c0b0c7221 */ /* 0x000fc80000010000 */
[----:B------:R-:W-:-:S07]  /*0c30*/  IMAD.MOV.U32 R20, RZ, RZ, R12 ;  /* 0x000000ffff147224 */ /* 0x000fce00078e000c */
[----:B------:R-:W-:Y:S05]  /*0c40*/  WARPSYNC.COLLECTIVE R17, `(.L_x_4043) ;  /* 0x0000000011087348 */ /* 0x000fea0003c00000 */
[----:B------:R0:W1:Y:S02]  /*0c50*/  SHFL.BFLY P2, R18, R20, R19, R22 ;  /* 0x0c00001314127389 */ /* 0x0000640000040016 */
[----:B01----:R-:W-:Y:S01]  /*0c60*/  ENDCOLLECTIVE ;  /* 0x000000000000791b */ /* 0x003fe20003800000 */
.L_x_4043:
[----:B------:R-:W-:Y:S01]  /*0c70*/  IMAD.MOV.U32 R19, RZ, RZ, 0x8 ;  /* 0x00000008ff137424 */ /* 0x000fe200078e00ff */
[----:B------:R-:W-:-:S05]  /*0c80*/  MOV R13, R18 ;  /* 0x00000012000d7202 */ /* 0x000fca0000000f00 */
[----:B------:R-:W-:-:S05]  /*0c90*/  FADD.FTZ R13, R12, R13 ;  /* 0x0000000d0c0d7221 */ /* 0x000fca0000010000 */
[----:B------:R-:W-:-:S07]  /*0ca0*/  MOV R20, R13 ;  /* 0x0000000d00147202 */ /* 0x000fce0000000f00 */
[----:B------:R-:W-:Y:S05]  /*0cb0*/  WARPSYNC.COLLECTIVE R17, `(.L_x_4044) ;  /* 0x0000000011087348 */ /* 0x000fea0003c00000 */
[----:B------:R0:W1:Y:S02]  /*0cc0*/  SHFL.BFLY P2, R18, R20, R19, R22 ;  /* 0x0c00001314127389 */ /* 0x0000640000040016 */
[----:B01----:R-:W-:Y:S01]  /*0cd0*/  ENDCOLLECTIVE ;  /* 0x000000000000791b */ /* 0x003fe20003800000 */
.L_x_4044:
[----:B------:R-:W-:Y:S01]  /*0ce0*/  HFMA2.MMA R19, -RZ, RZ, 0, 9.5367431640625e-07 ;  /* 0x00000010ff137435 */ /* 0x000fe200000001ff */
[----:B------:R-:W-:-:S05]  /*0cf0*/  MOV R10, R18 ;  /* 0x00000012000a7202 */ /* 0x000fca0000000f00 */
[----:B------:R-:W-:-:S05]  /*0d00*/  FADD.FTZ R10, R13, R10 ;  /* 0x0000000a0d0a7221 */ /* 0x000fca0000010000 */
[----:B------:R-:W-:-:S07]  /*0d10*/  MOV R20, R10 ;  /* 0x0000000a00147202 */ /* 0x000fce0000000f00 */
[----:B------:R-:W-:Y:S05]  /*0d20*/  WARPSYNC.COLLECTIVE R17, `(.L_x_4045) ;  /* 0x0000000011087348 */ /* 0x000fea0003c00000 */
[----:B------:R0:W1:Y:S02]  /*0d30*/  SHFL.BFLY P2, R18, R20, R19, R22 ;  /* 0x0c00001314127389 */ /* 0x0000640000040016 */
[----:B01----:R-:W-:Y:S01]  /*0d40*/  ENDCOLLECTIVE ;  /* 0x000000000000791b */ /* 0x003fe20003800000 */
.L_x_4045:
[----:B------:R-:W-:Y:S01]  /*0d50*/  HFMA2.MMA R19, -RZ, RZ, 0, 5.9604644775390625e-08 ;  /* 0x00000001ff137435 */ /* 0x000fe200000001ff */
[----:B------:R-:W-:Y:S01]  /*0d60*/  MOV R20, R9 ;  /* 0x0000000900147202 */ /* 0x000fe20000000f00 */
[----:B------:R-:W-:-:S09]  /*0d70*/  IMAD.MOV.U32 R11, RZ, RZ, R18 ;  /* 0x000000ffff0b7224 */ /* 0x000fd200078e0012 */
[----:B------:R-:W-:Y:S05]  /*0d80*/  WARPSYNC.COLLECTIVE R17, `(.L_x_4046) ;  /* 0x0000000011087348 */ /* 0x000fea0003c00000 */
[----:B------:R0:W1:Y:S02]  /*0d90*/  SHFL.BFLY P2, R18, R20, R19, R22 ;  /* 0x0c00001314127389 */ /* 0x0000640000040016 */
[----:B01----:R-:W-:Y:S01]  /*0da0*/  ENDCOLLECTIVE ;  /* 0x000000000000791b */ /* 0x003fe20003800000 */
.L_x_4046:
[----:B------:R-:W-:Y:S01]  /*0db0*/  HFMA2.MMA R19, -RZ, RZ, 0, 1.1920928955078125e-07 ;  /* 0x00000002ff137435 */ /* 0x000fe200000001ff */
[----:B------:R-:W-:-:S05]  /*0dc0*/  MOV R12, R18 ;  /* 0x00000012000c7202 */ /* 0x000fca0000000f00 */
[----:B------:R-:W-:-:S04]  /*0dd0*/  FADD.FTZ R14, R9, R12 ;  /* 0x0000000c090e7221 */ /* 0x000fc80000010000 */
[----:B------:R-:W-:-:S07]  /*0de0*/  IMAD.MOV.U32 R20, RZ, RZ, R14 ;  /* 0x000000ffff147224 */ /* 0x000fce00078e000e */
[----:B------:R-:W-:Y:S05]  /*0df0*/  WARPSYNC.COLLECTIVE R17, `(.L_x_4047) ;  /* 0x0000000011087348 */ /* 0x000fea0003c00000 */
[----:B------:R0:W1:Y:S02]  /*0e00*/  SHFL.BFLY P2, R18, R20, R19, R22 ;  /* 0x0c00001314127389 */ /* 0x0000640000040016 */
[----:B01----:R-:W-:Y:S01]  /*0e10*/  ENDCOLLECTIVE ;  /* 0x000000000000791b */ /* 0x003fe20003800000 */
.L_x_4047:
[----:B------:R-:W-:Y:S01]  /*0e20*/  IMAD.MOV.U32 R19, RZ, RZ, 0x4 ;  /* 0x00000004ff137424 */ /* 0x000fe200078e00ff */
[----:B------:R-:W-:-:S05]  /*0e30*/  MOV R13, R18 ;  /* 0x00000012000d7202 */ /* 0x000fca0000000f00 */
[----:B------:R-:W-:-:S05]  /*0e40*/  FADD.FTZ R15, R14, R13 ;  /* 0x0000000d0e0f7221 */ /* 0x000fca0000010000 */
[----:B------:R-:W-:-:S07]  /*0e50*/  MOV R20, R15 ;  /* 0x0000000f00147202 */ /* 0x000fce0000000f00 */
[----:B------:R-:W-:Y:S05]  /*0e60*/  WARPSYNC.COLLECTIVE R17, `(.L_x_4048) ;  /* 0x0000000011087348 */ /* 0x000fea0003c00000 */
[----:B------:R0:W1:Y:S02]  /*0e70*/  SHFL.BFLY P2, R18, R20, R19, R22 ;  /* 0x0c00001314127389 */ /* 0x0000640000040016 */
[----:B01----:R-:W-:Y:S01]  /*0e80*/  ENDCOLLECTIVE ;  /* 0x000000000000791b */ /* 0x003fe20003800000 */
.L_x_4048:
[----:B------:R-:W-:Y:S01]  /*0e90*/  HFMA2.MMA R19, -RZ, RZ, 0, 4.76837158203125e-07 ;  /* 0x00000008ff137435 */ /* 0x000fe200000001ff */
[----:B------:R-:W-:-:S05]  /*0ea0*/  MOV R16, R18 ;  /* 0x0000001200107202 */ /* 0x000fca0000000f00 */
[----:B------:R-:W-:-:S05]  /*0eb0*/  FADD.FTZ R16, R15, R16 ;  /* 0x000000100f107221 */ /* 0x000fca0000010000 */
[----:B------:R-:W-:-:S07]  /*0ec0*/  MOV R20, R16 ;  /* 0x0000001000147202 */ /* 0x000fce0000000f00 */
[----:B------:R-:W-:Y:S05]  /*0ed0*/  WARPSYNC.COLLECTIVE R17, `(.L_x_4049) ;  /* 0x0000000011087348 */ /* 0x000fea0003c00000 */
[----:B------:R0:W1:Y:S02]  /*0ee0*/  SHFL.BFLY P2, R18, R20, R19, R22 ;  /* 0x0c00001314127389 */ /* 0x0000640000040016 */
[----:B01----:R-:W-:Y:S01]  /*0ef0*/  ENDCOLLECTIVE ;  /* 0x000000000000791b */ /* 0x003fe20003800000 */
.L_x_4049:
[----:B------:R-:W-:Y:S01]  /*0f00*/  HFMA2.MMA R19, -RZ, RZ, 0, 9.5367431640625e-07 ;  /* 0x00000010ff137435 */ /* 0x000fe200000001ff */
[----:B------:R-:W-:-:S04]  /*0f10*/  IMAD.MOV.U32 R9, RZ, RZ, R18 ;  /* 0x000000ffff097224 */ /* 0x000fc800078e0012 */
[----:B------:R-:W-:-:S05]  /*0f20*/  FADD.FTZ R9, R16, R9 ;  /* 0x0000000910097221 */ /* 0x000fca0000010000 */
[----:B------:R-:W-:-:S07]  /*0f30*/  MOV R20, R9 ;  /* 0x0000000900147202 */ /* 0x000fce0000000f00 */
[----:B------:R-:W-:Y:S05]  /*0f40*/  WARPSYNC.COLLECTIVE R17, `(.L_x_4050) ;  /* 0x0000000011087348 */ /* 0x000fea0003c00000 */
[----:B------:R0:W1:Y:S02]  /*0f50*/  SHFL.BFLY P2, R18, R20, R19, R22 ;  /* 0x0c00001314127389 */ /* 0x0000640000040016 */
[----:B01----:R-:W-:Y:S01]  /*0f60*/  ENDCOLLECTIVE ;  /* 0x000000000000791b */ /* 0x003fe20003800000 */
.L_x_4050:
[----:B------:R-:W-:Y:S01]  /*0f70*/  MOV R14, R18 ;  /* 0x00000012000e7202 */ /* 0x000fe20000000f00 */
[----:B------:R-:W-:Y:S06]  /*0f80*/  BRA `(.L_x_4051) ;  /* 0xfffffff8007c7947 */ /* 0x000fec000383ffff */
.L_x_4052:
        /* <DEDUP_REMOVED lines=15> */
.L_x_5566:


//--------------------- .text._ZN10layer_norm13ln_bwd_kernelINS_13Kernel_traitsI13__nv_bfloat16S2_S2_fjLj3840ELj1ELj1ELj4ELj4ENS_18Kernel_traits_baseILj3840ES2_S2_S2_fjLj128EEEEEEEvNS_9BwdParamsE --------------------------
	.section	.text._ZN10layer_norm13ln_bwd_kernelINS_13Kernel_traitsI13__nv_bfloat16S2_S2_fjLj3840ELj1ELj1ELj4ELj4ENS_18Kernel_traits_baseILj3840ES2_S2_S2_fjLj128EEEEEEEvNS_9BwdParamsE,"ax",@progbits
	.align	128
        .global         _ZN10layer_norm13ln_bwd_kernelINS_13Kernel_traitsI13__nv_bfloat16S2_S2_fjLj3840ELj1ELj1ELj4ELj4ENS_18Kernel_traits_baseILj3840ES2_S2_S2_fjLj128EEEEEEEvNS_9BwdParamsE
        .type           _ZN10layer_norm13ln_bwd_kernelINS_13Kernel_traitsI13__nv_bfloat16S2_S2_fjLj3840ELj1ELj1ELj4ELj4ENS_18Kernel_traits_baseILj3840ES2_S2_S2_fjLj128EEEEEEEvNS_9BwdParamsE,@function
        .size           _ZN10layer_norm13ln_bwd_kernelINS_13Kernel_traitsI13__nv_bfloat16S2_S2_fjLj3840ELj1ELj1ELj4ELj4ENS_18Kernel_traits_baseILj3840ES2_S2_S2_fjLj128EEEEEEEvNS_9BwdParamsE,(.L_x_5567 - _ZN10layer_norm13ln_bwd_kernelINS_13Kernel_traitsI13__nv_bfloat16S2_S2_fjLj3840ELj1ELj1ELj4ELj4ENS_18Kernel_traits_baseILj3840ES2_S2_S2_fjLj128EEEEEEEvNS_9BwdParamsE)
        .other          _ZN10layer_norm13ln_bwd_kernelINS_13Kernel_traitsI13__nv_bfloat16S2_S2_fjLj3840ELj1ELj1ELj4ELj4ENS_18Kernel_traits_baseILj3840ES2_S2_S2_fjLj128EEEEEEEvNS_9BwdParamsE,@"STO_CUDA_ENTRY STV_DEFAULT"
_ZN10layer_norm13ln_bwd_kernelINS_13Kernel_traitsI13__nv_bfloat16S2_S2_fjLj3840ELj1ELj1ELj4ELj4ENS_18Kernel_traits_baseILj3840ES2_S2_S2_fjLj128EEEEEEEvNS_9BwdParamsE:
.text._ZN10layer_norm13ln_bwd_kernelINS_13Kernel_traitsI13__nv_bfloat16S2_S2_fjLj3840ELj1ELj1ELj4ELj4ENS_18Kernel_traits_baseILj3840ES2_S2_S2_fjLj128EEEEEEEvNS_9BwdParamsE:
[----:B------:R-:W-:Y:S01]  /*0000*/  LDC R1, c[0x0][0x28] ;  /* 0x00000a00ff017b82 */ /* 0x000fe20000000800 */
[----:B------:R-:W0:Y:S01]  /*0010*/  S2R R30, SR_TID.X ;  /* 0x00000000001e7919 */ /* 0x000e220000002100 */
[----:B------:R-:W-:Y:S01]  /*0020*/  ULDC.64 UR4, c[0x0][0x228] ;  /* 0x00008a0000047ab9 */ /* 0x000fe20000000a00 */
[----:B------:R-:W-:Y:S01]  /*0030*/  ULDC.64 UR10, c[0x0][0x208] ;  /* 0x00008200000a7ab9 */ /* 0x000fe20000000a00 */
[----:B------:R-:W-:Y:S01]  /*0040*/  ISETP.NE.U32.AND P0, PT, RZ, UR4, PT ;  /* 0x00000004ff007c0c */ /* 0x000fe2000bf05070 */
[----:B------:R-:W-:Y:S01]  /*0050*/  ULDC.64 UR12, c[0x0][0x228] ;  /* 0x00008a00000c7ab9 */ /* 0x000fe20000000a00 */
[----:B------:R-:W-:Y:S01]  /*0060*/  ULDC.64 UR14, c[0x0][0x280] ;  /* 0x0000a000000e7ab9 */ /* 0x000fe20000000a00 */
[----:B------:R-:W-:Y:S01]  /*0070*/  ULDC.64 UR16, c[0x0][0x210] ;  /* 0x0000840000107ab9 */ /* 0x000fe20000000a00 */
        /* <DEDUP_REMOVED lines=73> */
[----:B------:R-:W4:Y:S01]  /*0510*/  LDG.E R131, desc[UR10][R16.64+0x1c00] ;  /* 0x001c000a10837981 */ /* 0x000f22000c1e1900 */
[----:B------:R-:W0:Y:S01]  /*0520*/  S2UR UR5, SR_CgaCtaId ;  /* 0x00000000000579c3 */ /* 0x000e220000008800 */
        /* <DEDUP_REMOVED lines=79> */
[----:B------:R-:W-:Y:S02]  /*0a20*/  MOV R132, UR4 ;  /* 0x0000000400847c02 */ /* 0x000fe40008000f00 */
[C---:B--2---:R-:W-:Y:S02]  /*0a30*/  PRMT R133, R117.reuse, 0x7632, R133 ;  /* 0x0000763275857816 */ /* 0x044fe40000000085 */
[----:B------:R-:W-:Y:S02]  /*0a40*/  SHF.L.U32 R117, R117, 0x10, RZ ;  /* 0x0000001075757819 */ /* 0x000fe400000006ff */
[C---:B---3--:R-:W-:Y:S02]  /*0a50*/  PRMT R134, R118.reuse, 0x7632, R134 ;  /* 0x0000763276867816 */ /* 0x048fe40000000086 */
[----:B------:R-:W-:Y:S02]  /*0a60*/  SHF.L.U32 R118, R118, 0x10, RZ ;  /* 0x0000001076767819 */ /* 0x000fe400000006ff */
[----:B----4-:R-:W-:-:S02]  /*0a70*/  PRMT R135, R119, 0x7632, R135 ;  /* 0x0000763277877816 */ /* 0x010fc40000000087 */
        /* <DEDUP_REMOVED lines=40> */
.L_x_4055:
[----:B------:R-:W-:Y:S01]  /*0d00*/  UISETP.NE.U32.AND UP0, UPT, UR12, URZ, UPT ;  /* 0x0000003f0c00728c */ /* 0x000fe2000bf05070 */
[----:B------:R-:W-:Y:S01]  /*0d10*/  LOP3.LUT R0, R30, 0x7f, RZ, 0xc0, !PT ;  /* 0x0000007f1e007812 */ /* 0x000fe200078ec0ff */
[----:B-1----:R-:W0:Y:S01]  /*0d20*/  @!P0 LDC.64 R4, c[0x0][0x230] ;  /* 0x00008c00ff048b82 */ /* 0x002e220000000a00 */
[----:B------:R-:W-:Y:S01]  /*0d30*/  ULDC.64 UR4, c[0x0][0x228] ;  /* 0x00008a0000047ab9 */ /* 0x000fe20000000a00 */
[----:B------:R-:W-:Y:S02]  /*0d40*/  UISETP.NE.AND.EX UP0, UPT, UR13, URZ, UPT, UP0 ;  /* 0x0000003f0d00728c */ /* 0x000fe4000bf05300 */
[----:B------:R-:W-:Y:S01]  /*0d50*/  IMAD R23, R31, 0x780, R0 ;  /* 0x000007801f177824 */ /* 0x000fe200078e0200 */
[----:B------:R-:W-:Y:S01]  /*0d60*/  UMOV UR8, UR4 ;  /* 0x0000000400087c82 */ /* 0x000fe20008000000 */
[----:B------:R-:W-:Y:S01]  /*0d70*/  UMOV UR9, UR5 ;  /* 0x0000000500097c82 */ /* 0x000fe20008000000 */
[----:B------:R-:W-:Y:S01]  /*0d80*/  UMOV UR6, UR4 ;  /* 0x0000000400067c82 */ /* 0x000fe20008000000 */
[----:B------:R-:W1:Y:S01]  /*0d90*/  LDC.64 R2, c[0x0][0x238] ;  /* 0x00008e00ff027b82 */ /* 0x000e620000000a00 */
[----:B------:R-:W-:Y:S01]  /*0da0*/  UMOV UR7, UR5 ;  /* 0x0000000500077c82 */ /* 0x000fe20008000000 */
[----:B------:R-:W-:-:S03]  /*0db0*/  IADD3 R21, R23, 0x80, RZ ;  /* 0x0000008017157810 */ /* 0x000fc60007ffe0ff */
[----:B------:R-:W-:Y:S01]  /*0dc0*/  @!UP0 ULDC.64 UR8, c[0x0][0x220] ;  /* 0x0000880000088ab9 */ /* 0x000fe20000000a00 */
[----:B------:R-:W-:Y:S01]  /*0dd0*/  @!UP0 ULDC UR6, c[0x0][0x220] ;  /* 0x0000880000068ab9 */ /* 0x000fe20000000800 */
[C---:B------:R-:W-:Y:S01]  /*0de0*/  LEA R8, P1, R23.reuse, UR8, 0x2 ;  /* 0x0000000817087c11 */ /* 0x040fe2000f8210ff */
        /* <DEDUP_REMOVED lines=11> */
[----:B0-----:R-:W-:Y:S01]  /*0ea0*/  @!P0 IMAD.WIDE R4, R31, 0x4, R4 ;  /* 0x000000041f048825 */ /* 0x001fe200078e0204 */
[----:B------:R-:W4:Y:S01]  /*0eb0*/  LDG.E R24, desc[UR10][R6.64] ;  /* 0x0000000a06187981 */ /* 0x000f22000c1e1900 */
[----:B------:R-:W-:Y:S02]  /*0ec0*/  IADD3 R27, R23, 0x100, RZ ;  /* 0x00000100171b7810 */ /* 0x000fe40007ffe0ff */
[----:B--2---:R-:W-:Y:S01]  /*0ed0*/  MOV R8, UR8 ;  /* 0x0000000800087c02 */ /* 0x004fe20008000f00 */
[----:B------:R-:W-:Y:S01]  /*0ee0*/  UMOV UR6, UR4 ;  /* 0x0000000400067c82 */ /* 0x000fe20008000000 */
[----:B------:R-:W-:Y:S01]  /*0ef0*/  MOV R9, UR9 ;  /* 0x0000000900097c02 */ /* 0x000fe20008000f00 */
[----:B------:R-:W-:Y:S01]  /*0f00*/  UMOV UR7, UR5 ;  /* 0x0000000500077c82 */ /* 0x000fe20008000000 */
[----:B-1----:R-:W-:Y:S01]  /*0f10*/  IMAD.WIDE R2, R31, 0x4, R2 ;  /* 0x000000041f027825 */ /* 0x002fe200078e0202 */
[----:B------:R0:W2:Y:S01]  /*0f20*/  @!P0 LDG.E R0, desc[UR10][R4.64] ;  /* 0x0000000a04008981 */ /* 0x0000a2000c1e1900 */
[----:B------:R-:W-:Y:S01]  /*0f30*/  @!UP0 ULDC UR6, c[0x0][0x220] ;  /* 0x0000880000068ab9 */ /* 0x000fe20000000800 */
[----:B------:R-:W-:Y:S01]  /*0f40*/  @!UP0 ULDC UR7, c[0x0][0x224] ;  /* 0x0000890000078ab9 */ /* 0x000fe20000000800 */
[----:B------:R-:W-:Y:S01]  /*0f50*/  IMAD.WIDE.U32 R8, R27, 0x4, R8 ;  /* 0x000000041b087825 */ /* 0x000fe200078e0008 */
[----:B------:R-:W-:Y:S01]  /*0f60*/  IADD3 R25, R23, 0x180, RZ ;  /* 0x0000018017197810 */ /* 0x000fe20007ffe0ff */
[----:B------:R1:W5:Y:S04]  /*0f70*/  LDG.E R20, desc[UR10][R2.64] ;  /* 0x0000000a02147981 */ /* 0x000368000c1e1900 */
[----:B------:R-:W5:Y:S01]  /*0f80*/  LDG.E R26, desc[UR10][R8.64] ;  /* 0x0000000a081a7981 */ /* 0x000f62000c1e1900 */
[----:B0-----:R-:W-:-:S02]  /*0f90*/  MOV R4, UR6 ;  /* 0x0000000600047c02 */ /* 0x001fc40008000f00 */
[----:B------:R-:W-:Y:S01]  /*0fa0*/  MOV R5, UR7 ;  /* 0x0000000700057c02 */ /* 0x000fe20008000f00 */
[----:B------:R-:W-:Y:S01]  /*0fb0*/  UMOV UR7, UR4 ;  /* 0x0000000400077c82 */ /* 0x000fe20008000000 */
[----:B------:R-:W-:Y:S01]  /*0fc0*/  UMOV UR8, UR5 ;  /* 0x0000000500087c82 */ /* 0x000fe20008000000 */
[----:B------:R-:W-:Y:S01]  /*0fd0*/  IMAD.WIDE.U32 R4, R25, 0x4, R4 ;  /* 0x0000000419047825 */ /* 0x000fe200078e0004 */
[----:B------:R-:W-:Y:S01]  /*0fe0*/  @!UP0 ULDC UR7, c[0x0][0x220] ;  /* 0x0000880000078ab9 */ /* 0x000fe20000000800 */
[----:B------:R-:W-:Y:S01]  /*0ff0*/  @!UP0 ULDC UR8, c[0x0][0x224] ;  /* 0x0000890000088ab9 */ /* 0x000fe20000000800 */
[----:B-1----:R-:W-:Y:S02]  /*1000*/  MOV R2, UR7 ;  /* 0x0000000700027c02 */ /* 0x002fe40008000f00 */
[----:B------:R0:W5:Y:S01]  /*1010*/  LDG.E R28, desc[UR10][R4.64] ;  /* 0x0000000a041c7981 */ /* 0x000162000c1e1900 */
[----:B------:R-:W-:Y:S02]  /*1020*/  MOV R3, UR8 ;  /* 0x0000000800037c02 */ /* 0x000fe40008000f00 */
[----:B------:R-:W-:-:S05]  /*1030*/  IADD3 R155, R23, 0x200, RZ ;  /* 0x00000200179b7810 */ /* 0x000fca0007ffe0ff */
[----:B------:R-:W-:Y:S01]  /*1040*/  IMAD.WIDE.U32 R2, R155, 0x4, R2 ;  /* 0x000000049b027825 */ /* 0x000fe200078e0002 */
[----:B------:R-:W-:Y:S01]  /*1050*/  UMOV UR6, UR4 ;  /* 0x0000000400067c82 */ /* 0x000fe20008000000 */
[----:B------:R-:W-:Y:S01]  /*1060*/  UMOV UR7, UR5 ;  /* 0x0000000500077c82 */ /* 0x000fe20008000000 */
[----:B------:R-:W-:Y:S02]  /*1070*/  @!UP0 ULDC UR6, c[0x0][0x220] ;  /* 0x0000880000068ab9 */ /* 0x000fe40000000800 */
[----:B------:R1:W5:Y:S01]  /*1080*/  LDG.E R29, desc[UR10][R2.64] ;  /* 0x0000000a021d7981 */ /* 0x000362000c1e1900 */
[----:B------:R-:W-:Y:S01]  /*1090*/  @!UP0 ULDC UR7, c[0x0][0x224] ;  /* 0x0000890000078ab9 */ /* 0x000fe20000000800 */
[----:B0-----:R-:W-:Y:S02]  /*10a0*/  MOV R4, UR6 ;  /* 0x0000000600047c02 */ /* 0x001fe40008000f00 */
[----:B------:R-:W-:Y:S02]  /*10b0*/  MOV R5, UR7 ;  /* 0x0000000700057c02 */ /* 0x000fe40008000f00 */
[----:B------:R-:W-:Y:S01]  /*10c0*/  IADD3 R153, R23, 0x280, RZ ;  /* 0x0000028017997810 */ /* 0x000fe20007ffe0ff */
[----:B------:R-:W-:Y:S01]  /*10d0*/  UMOV UR8, UR4 ;  /* 0x0000000400087c82 */ /* 0x000fe20008000000 */
[----:B------:R-:W-:Y:S01]  /*10e0*/  UMOV UR9, UR5 ;  /* 0x0000000500097c82 */ /* 0x000fe20008000000 */
[----:B------:R-:W-:Y:S01]  /*10f0*/  @!UP0 ULDC UR8, c[0x0][0x220] ;  /* 0x0000880000088ab9 */ /* 0x000fe20000000800 */
[----:B------:R-:W-:Y:S01]  /*1100*/  @!UP0 ULDC UR9, c[0x0][0x224] ;  /* 0x0000890000098ab9 */ /* 0x000fe20000000800 */
[----:B------:R-:W-:Y:S01]  /*1110*/  IMAD.WIDE.U32 R6, R153, 0x4, R4 ;  /* 0x0000000499067825 */ /* 0x000fe200078e0004 */
[----:B------:R-:W-:-:S02]  /*1120*/  MOV R4, UR8 ;  /* 0x0000000800047c02 */ /* 0x000fc40008000f00 */
[----:B------:R-:W-:Y:S02]  /*1130*/  MOV R5, UR9 ;  /* 0x0000000900057c02 */ /* 0x000fe40008000f00 */
[----:B------:R-:W-:Y:S01]  /*1140*/  IADD3 R157, R23, 0x300, RZ ;  /* 0x00000300179d7810 */ /* 0x000fe20007ffe0ff */
[----:B------:R0:W5:Y:S01]  /*1150*/  LDG.E R156, desc[UR10][R6.64] ;  /* 0x0000000a069c7981 */ /* 0x000162000c1e1900 */
[----:B------:R-:W-:Y:S01]  /*1160*/  UMOV UR6, UR4 ;  /* 0x0000000400067c82 */ /* 0x000fe20008000000 */
[----:B------:R-:W-:Y:S02]  /*1170*/  UMOV UR7, UR5 ;  /* 0x0000000500077c82 */ /* 0x000fe40008000000 */
[----:B------:R-:W-:Y:S01]  /*1180*/  IMAD.WIDE.U32 R4, R157, 0x4, R4 ;  /* 0x000000049d047825 */ /* 0x000fe200078e0004 */
[----:B------:R-:W-:Y:S01]  /*1190*/  @!UP0 ULDC UR6, c[0x0][0x220] ;  /* 0x0000880000068ab9 */ /* 0x000fe20000000800 */
[----:B------:R-:W-:Y:S01]  /*11a0*/  @!UP0 ULDC UR7, c[0x0][0x224] ;  /* 0x0000890000078ab9 */ /* 0x000fe20000000800 */
[----:B-1----:R-:W-:-:S02]  /*11b0*/  MOV R2, UR6 ;  /* 0x0000000600027c02 */ /* 0x002fc40008000f00 */
[----:B------:R-:W-:Y:S01]  /*11c0*/  MOV R3, UR7 ;  /* 0x0000000700037c02 */ /* 0x000fe20008000f00 */
[----:B------:R-:W5:Y:S01]  /*11d0*/  LDG.E R158, desc[UR10][R4.64] ;  /* 0x0000000a049e7981 */ /* 0x000f62000c1e1900 */
        /* <DEDUP_REMOVED lines=21> */
[----:B-1----:R-:W-:Y:S01]  /*1330*/  IMAD.WIDE.U32 R8, R161, 0x4, R2 ;  /* 0x00000004a1087825 */ /* 0x002fe200078e0002 */
[----:B------:R-:W-:Y:S01]  /*1340*/  @!UP0 ULDC UR8, c[0x0][0x220] ;  /* 0x0000880000088ab9 */ /* 0x000fe20000000800 */
[----:B------:R-:W-:Y:S01]  /*1350*/  @!UP0 ULDC UR9, c[0x0][0x224] ;  /* 0x0000890000098ab9 */ /* 0x000fe20000000800 */
[----:B------:R-:W-:-:S02]  /*1360*/  MOV R4, UR8 ;  /* 0x0000000800047c02 */ /* 0x000fc40008000f00 */
[----:B------:R-:W5:Y:S01]  /*1370*/  LDG.E R168, desc[UR10][R8.64] ;  /* 0x0000000a08a87981 */ /* 0x000f62000c1e1900 */
[----:B------:R-:W-:Y:S02]  /*1380*/  MOV R5, UR9 ;  /* 0x0000000900057c02 */ /* 0x000fe40008000f00 */
[----:B------:R-:W-:Y:S01]  /*1390*/  IADD3 R167, R23, 0x500, RZ ;  /* 0x0000050017a77810 */ /* 0x000fe20007ffe0ff */
[----:B------:R-:W-:Y:S01]  /*13a0*/  UMOV UR6, UR4 ;  /* 0x0000000400067c82 */ /* 0x000fe20008000000 */
[----:B------:R-:W-:Y:S01]  /*13b0*/  UMOV UR7, UR5 ;  /* 0x0000000500077c82 */ /* 0x000fe20008000000 */
[----:B------:R-:W-:Y:S01]  /*13c0*/  @!UP0 ULDC UR6, c[0x0][0x220] ;  /* 0x0000880000068ab9 */ /* 0x000fe20000000800 */
[----:B------:R-:W-:Y:S01]  /*13d0*/  @!UP0 ULDC UR7, c[0x0][0x224] ;  /* 0x0000890000078ab9 */ /* 0x000fe20000000800 */
[----:B------:R-:W-:Y:S01]  /*13e0*/  IMAD.WIDE.U32 R4, R167, 0x4, R4 ;  /* 0x00000004a7047825 */ /* 0x000fe200078e0004 */
[----:B------:R-:W-:Y:S02]  /*13f0*/  MOV R2, UR6 ;  /* 0x0000000600027c02 */ /* 0x000fe40008000f00 */
[----:B------:R-:W-:-:S02]  /*1400*/  MOV R3, UR7 ;  /* 0x0000000700037c02 */ /* 0x000fc40008000f00 */
[----:B------:R-:W-:Y:S01]  /*1410*/  IADD3 R165, R23, 0x580, RZ ;  /* 0x0000058017a57810 */ /* 0x000fe20007ffe0ff */
[----:B------:R-:W5:Y:S01]  /*1420*/  LDG.E R166, desc[UR10][R4.64] ;  /* 0x0000000a04a67981 */ /* 0x000f62000c1e1900 */
[----:B------:R-:W-:Y:S01]  /*1430*/  UMOV UR7, UR4 ;  /* 0x0000000400077c82 */ /* 0x000fe20008000000 */
[----:B------:R-:W-:Y:S02]  /*1440*/  @!UP0 ULDC UR7, c[0x0][0x220] ;  /* 0x0000880000078ab9 */ /* 0x000fe40000000800 */
[----:B------:R-:W-:Y:S01]  /*1450*/  IMAD.WIDE.U32 R2, R165, 0x4, R2 ;  /* 0x00000004a5027825 */ /* 0x000fe200078e0002 */
[----:B------:R-:W-:Y:S01]  /*1460*/  UMOV UR8, UR5 ;  /* 0x0000000500087c82 */ /* 0x000fe20008000000 */
[----:B0-----:R-:W-:Y:S01]  /*1470*/  MOV R6, UR7 ;  /* 0x0000000700067c02 */ /* 0x001fe20008000f00 */
[----:B------:R-:W-:Y:S01]  /*1480*/  UMOV UR6, UR4 ;  /* 0x0000000400067c82 */ /* 0x000fe20008000000 */
[----:B------:R-:W-:Y:S01]  /*1490*/  @!UP0 ULDC UR8, c[0x0][0x224] ;  /* 0x0000890000088ab9 */ /* 0x000fe20000000800 */
[----:B------:R-:W-:Y:S01]  /*14a0*/  UMOV UR7, UR5 ;  /* 0x0000000500077c82 */ /* 0x000fe20008000000 */
[----:B------:R-:W-:Y:S01]  /*14b0*/  @!UP0 ULDC UR6, c[0x0][0x220] ;  /* 0x0000880000068ab9 */ /* 0x000fe20000000800 */
[----:B------:R-:W-:Y:S01]  /*14c0*/  @!UP0 ULDC UR7, c[0x0][0x224] ;  /* 0x0000890000078ab9 */ /* 0x000fe20000000800 */
[----:B------:R0:W5:Y:S01]  /*14d0*/  LDG.E R174, desc[UR10][R2.64] ;  /* 0x0000000a02ae7981 */ /* 0x000162000c1e1900 */
[----:B------:R-:W-:-:S02]  /*14e0*/  MOV R7, UR8 ;  /* 0x0000000800077c02 */ /* 0x000fc40008000f00 */
[C---:B------:R-:W-:Y:S02]  /*14f0*/  IADD3 R171, R23.reuse, 0x600, RZ ;  /* 0x0000060017ab7810 */ /* 0x040fe40007ffe0ff */
[----:B------:R-:W-:Y:S02]  /*1500*/  IADD3 R169, R23, 0x680, RZ ;  /* 0x0000068017a97810 */ /* 0x000fe40007ffe0ff */
[----:B0-----:R-:W-:Y:S02]  /*1510*/  MOV R2, UR6 ;  /* 0x0000000600027c02 */ /* 0x001fe40008000f00 */
[----:B------:R-:W-:Y:S01]  /*1520*/  MOV R3, UR7 ;  /* 0x0000000700037c02 */ /* 0x000fe20008000f00 */
[----:B------:R-:W-:-:S04]  /*1530*/  IMAD.WIDE.U32 R4, R171, 0x4, R6 ;  /* 0x00000004ab047825 */ /* 0x000fc800078e0006 */
[----:B------:R-:W-:Y:S01]  /*1540*/  IMAD.WIDE.U32 R8, R169, 0x4, R2 ;  /* 0x00000004a9087825 */ /* 0x000fe200078e0002 */
[----:B------:R0:W5:Y:S01]  /*1550*/  LDG.E R182, desc[UR10][R4.64] ;  /* 0x0000000a04b67981 */ /* 0x000162000c1e1900 */
[----:B------:R-:W1:Y:S01]  /*1560*/  LDC.64 R2, c[0x0][0x268] ;  /* 0x00009a00ff027b82 */ /* 0x000e620000000a00 */
[----:B------:R-:W-:Y:S01]  /*1570*/  @!UP0 ULDC UR4, c[0x0][0x220] ;  /* 0x0000880000048ab9 */ /* 0x000fe20000000800 */
[----:B------:R-:W-:Y:S01]  /*1580*/  @!UP0 ULDC UR5, c[0x0][0x224] ;  /* 0x0000890000058ab9 */ /* 0x000fe20000000800 */
[----:B------:R0:W5:Y:S01]  /*1590*/  LDG.E R184, desc[UR10][R8.64] ;  /* 0x0000000a08b87981 */ /* 0x000162000c1e1900 */
[----:B------:R-:W-:Y:S02]  /*15a0*/  MOV R6, UR4 ;  /* 0x0000000400067c02 */ /* 0x000fe40008000f00 */
[----:B------:R-:W-:Y:S02]  /*15b0*/  MOV R7, UR5 ;  /* 0x0000000500077c02 */ /* 0x000fe40008000f00 */
[----:B------:R-:W-:-:S05]  /*15c0*/  IADD3 R173, R23, 0x700, RZ ;  /* 0x0000070017ad7810 */ /* 0x000fca0007ffe0ff */
[----:B------:R-:W-:-:S05]  /*15d0*/  IMAD.WIDE.U32 R10, R173, 0x4, R6 ;  /* 0x00000004ad0a7825 */ /* 0x000fca00078e0006 */
[----:B------:R0:W5:Y:S01]  /*15e0*/  LDG.E R190, desc[UR10][R10.64] ;  /* 0x0000000a0abe7981 */ /* 0x000162000c1e1900 */
[----:B-1----:R-:W-:-:S04]  /*15f0*/  IMAD.WIDE.U32 R12, R23, 0x4, R2 ;  /* 0x00000004170c7825 */ /* 0x002fc800078e0002 */
[--C-:B0-----:R-:W-:Y:S01]  /*1600*/  IMAD.WIDE.U32 R4, R25, 0x4, R2.reuse ;  /* 0x0000000419047825 */ /* 0x101fe200078e0002 */
[----:B------:R-:W5:Y:S03]  /*1610*/  LDG.E R176, desc[UR10][R12.64] ;  /* 0x0000000a0cb07981 */ /* 0x000f66000c1e1900 */
[--C-:B------:R-:W-:Y:S01]  /*1620*/  IMAD.WIDE.U32 R18, R27, 0x4, R2.reuse ;  /* 0x000000041b127825 */ /* 0x100fe200078e0002 */
[----:B------:R-:W5:Y:S03]  /*1630*/  LDG.E R172, desc[UR10][R4.64] ;  /* 0x0000000a04ac7981 */ /* 0x000f66000c1e1900 */
        /* <DEDUP_REMOVED lines=8> */
[----:B------:R-:W-:-:S02]  /*16c0*/  IMAD.WIDE.U32 R14, R163, 0x4, R2 ;  /* 0x00000004a30e7825 */ /* 0x000fc400078e0002 */
[----:B------:R1:W5:Y:S02]  /*16d0*/  LDG.E R10, desc[UR10][R10.64] ;  /* 0x0000000a0a0a7981 */ /* 0x000364000c1e1900 */
[--C-:B0-----:R-:W-:Y:S02]  /*16e0*/  IMAD.WIDE.U32 R18, R167, 0x4, R2.reuse ;  /* 0x00000004a7127825 */ /* 0x101fe400078e0002 */
[----:B------:R0:W5:Y:S04]  /*16f0*/  LDG.E R188, desc[UR10][R14.64] ;  /* 0x0000000a0ebc7981 */ /* 0x000168000c1e1900 */
[----:B------:R-:W5:Y:S01]  /*1700*/  LDG.E R193, desc[UR10][R18.64] ;  /* 0x0000000a12c17981 */ /* 0x000f62000c1e1900 */
[----:B------:R-:W-:-:S04]  /*1710*/  IMAD.WIDE.U32 R4, R165, 0x4, R2 ;  /* 0x00000004a5047825 */ /* 0x000fc800078e0002 */
[--C-:B------:R-:W-:Y:S02]  /*1720*/  IMAD.WIDE.U32 R12, R159, 0x4, R2.reuse ;  /* 0x000000049f0c7825 */ /* 0x100fe400078e0002 */
[----:B------:R-:W5:Y:S02]  /*1730*/  LDG.E R4, desc[UR10][R4.64] ;  /* 0x0000000a04047981 */ /* 0x000f64000c1e1900 */
[--C-:B-1----:R-:W-:Y:S02]  /*1740*/  IMAD.WIDE.U32 R16, R161, 0x4, R2.reuse ;  /* 0x00000004a1107825 */ /* 0x102fe400078e0002 */
[----:B------:R-:W5:Y:S02]  /*1750*/  LDG.E R186, desc[UR10][R12.64] ;  /* 0x0000000a0cba7981 */ /* 0x000f64000c1e1900 */
[--C-:B------:R-:W-:Y:S02]  /*1760*/  IMAD.WIDE.U32 R6, R171, 0x4, R2.reuse ;  /* 0x00000004ab067825 */ /* 0x100fe400078e0002 */
[----:B------:R1:W5:Y:S04]  /*1770*/  LDG.E R192, desc[UR10][R16.64] ;  /* 0x0000000a10c07981 */ /* 0x000368000c1e1900 */
[----:B------:R-:W5:Y:S01]  /*1780*/  LDG.E R6, desc[UR10][R6.64] ;  /* 0x0000000a06067981 */ /* 0x000f62000c1e1900 */
[----:B------:R-:W-:-:S06]  /*1790*/  IMAD.WIDE.U32 R8, R169, 0x4, R2 ;  /* 0x00000004a9087825 */ /* 0x000fcc00078e0002 */
[----:B------:R-:W5:Y:S01]  /*17a0*/  LDG.E R8, desc[UR10][R8.64] ;  /* 0x0000000a08087981 */ /* 0x000f62000c1e1900 */
[----:B------:R-:W-:-:S06]  /*17b0*/  IMAD.WIDE.U32 R2, R173, 0x4, R2 ;  /* 0x00000004ad027825 */ /* 0x000fcc00078e0002 */
[----:B------:R3:W5:Y:S01]  /*17c0*/  LDG.E R2, desc[UR10][R2.64] ;  /* 0x0000000a02027981 */ /* 0x000762000c1e1900 */
[----:B------:R-:W4:Y:S08]  /*17d0*/  @P0 MUFU.RCP R11, R117 ;  /* 0x00000075000b0308 */ /* 0x000f300000001000 */
[----:B0-----:R-:W0:Y:S08]  /*17e0*/  @P0 MUFU.RCP R14, R133 ;  /* 0x00000085000e0308 */ /* 0x001e300000001000 */
[----:B------:R-:W5:Y:S08]  /*17f0*/  @P0 MUFU.RCP R194, R134 ;  /* 0x0000008600c20308 */ /* 0x000f700000001000 */
[----:B-1----:R-:W1:Y:S08]  /*1800*/  @P0 MUFU.RCP R16, R118 ;  /* 0x0000007600100308 */ /* 0x002e700000001000 */
[----:B------:R-:W1:Y:S01]  /*1810*/  @P0 MUFU.RCP R18, R119 ;  /* 0x0000007700120308 */ /* 0x000e620000001000 */
[----:B---3--:R-:W-:-:S02]  /*1820*/  SHF.L.U32 R5, R22, 0x10, RZ ;  /* 0x0000001016057819 */ /* 0x008fc400000006ff */
[----:B------:R-:W-:-:S03]  /*1830*/  PRMT R3, R22, 0x7632, R3 ;  /* 0x0000763216037816 */ /* 0x000fc60000000003 */
[----:B------:R-:W-:Y:S01]  /*1840*/  @P0 FADD.FTZ R12, -R32, R5 ;  /* 0x00000005200c0221 */ /* 0x000fe20000010100 */
[----:B------:R-:W-:Y:S02]  /*1850*/  SHF.L.U32 R15, R3, 0x10, RZ ;  /* 0x00000010030f7819 */ /* 0x000fe400000006ff */
[----:B----4-:R-:W-:Y:S01]  /*1860*/  PRMT R3, R24, 0x7632, R3 ;  /* 0x0000763218037816 */ /* 0x010fe20000000003 */
[----:B------:R-:W-:Y:S01]  /*1870*/  @P0 FMUL.FTZ R12, R12, R11 ;  /* 0x0000000b0c0c0220 */ /* 0x000fe20000410000 */
[----:B------:R-:W-:Y:S01]  /*1880*/  SHF.L.U32 R24, R24, 0x10, RZ ;  /* 0x0000001018187819 */ /* 0x000fe200000006ff */
[----:B------:R-:W-:Y:S01]  /*1890*/  @P0 FADD.FTZ R13, -R102, R15 ;  /* 0x0000000f660d0221 */ /* 0x000fe20000010100 */
[----:B------:R-:W-:Y:S01]  /*18a0*/  SHF.L.U32 R11, R3, 0x10, RZ ;  /* 0x00000010030b7819 */ /* 0x000fe200000006ff */
[----:B------:R-:W3:Y:S01]  /*18b0*/  @P0 MUFU.RCP R175, R135 ;  /* 0x0000008700af0308 */ /* 0x000ee20000001000 */
[--C-:B--2---:R-:W-:Y:S01]  /*18c0*/  @!P0 FADD.FTZ R3, R5, -R0.reuse ;  /* 0x8000000005038221 */ /* 0x104fe20000010000 */
[----:B------:R-:W-:Y:S01]  /*18d0*/  @!P0 FADD.FTZ R5, R15, -R0 ;  /* 0x800000000f058221 */ /* 0x000fe20000010000 */
[----:B0-----:R-:W-:Y:S01]  /*18e0*/  @P0 FMUL.FTZ R13, R13, R14 ;  /* 0x0000000e0d0d0220 */ /* 0x001fe20000410000 */
[----:B------:R-:W-:Y:S01]  /*18f0*/  @P0 FADD.FTZ R17, -R103, R11 ;  /* 0x0000000b67110221 */ /* 0x000fe20000010100 */
[----:B------:R-:W-:Y:S01]  /*1900*/  @P0 FADD.FTZ R15, -R33, R24 ;  /* 0x00000018210f0221 */ /* 0x000fe20000010100 */
[C---:B-----5:R-:W-:Y:S01]  /*1910*/  @!P0 FMUL.FTZ R13, R20.reuse, R5 ;  /* 0x00000005140d8220 */ /* 0x060fe20000410000 */
[----:B------:R-:W-:Y:S01]  /*1920*/  @!P0 FMUL.FTZ R12, R20, R3 ;  /* 0x00000003140c8220 */ /* 0x000fe20000410000 */
[--C-:B------:R-:W-:Y:S01]  /*1930*/  @!P0 FADD.FTZ R5, R11, -R0.reuse ;  /* 0x800000000b058221 */ /* 0x100fe20000010000 */
[----:B------:R-:W-:Y:S01]  /*1940*/  SHF.L.U32 R179, R26, 0x10, RZ ;  /* 0x000000101ab37819 */ /* 0x000fe200000006ff */
[----:B------:R-:W-:Y:S01]  /*1950*/  @!P0 FADD.FTZ R3, R24, -R0 ;  /* 0x8000000018038221 */ /* 0x000fe20000010000 */
[----:B------:R-:W-:Y:S01]  /*1960*/  PRMT R26, R26, 0x7632, R26 ;  /* 0x000076321a1a7816 */ /* 0x000fe2000000001a */
[----:B------:R-:W-:Y:S01]  /*1970*/  @P0 FMUL.FTZ R17, R17, R194 ;  /* 0x000000c211110220 */ /* 0x000fe20000410000 */
[----:B-1----:R-:W-:Y:S01]  /*1980*/  @P0 FMUL.FTZ R15, R15, R16 ;  /* 0x000000100f0f0220 */ /* 0x002fe20000410000 */
[----:B------:R-:W-:Y:S01]  /*1990*/  @P0 FADD.FTZ R19, -R34, R179 ;  /* 0x000000b322130221 */ /* 0x000fe20000010100 */
[C---:B------:R-:W-:Y:S01]  /*19a0*/  @!P0 FMUL.FTZ R17, R20.reuse, R5 ;  /* 0x0000000514118220 */ /* 0x040fe20000410000 */
[----:B------:R-:W-:Y:S01]  /*19b0*/  @!P0 FMUL.FTZ R15, R20, R3 ;  /* 0x00000003140f8220 */ /* 0x000fe20000410000 */
[----:B------:R-:W-:Y:S01]  /*19c0*/  SHF.L.U32 R181, R26, 0x10, RZ ;  /* 0x000000101ab57819 */ /* 0x000fe200000006ff */
[----:B------:R-:W-:Y:S01]  /*19d0*/  @!P0 FADD.FTZ R5, R179, -R0 ;  /* 0x80000000b3058221 */ /* 0x000fe20000010000 */
[----:B------:R-:W0:Y:S01]  /*19e0*/  @P0 MUFU.RCP R177, R136 ;  /* 0x0000008800b10308 */ /* 0x000e220000001000 */
[----:B------:R-:W-:Y:S01]  /*19f0*/  @P0 FMUL.FTZ R19, R19, R18 ;  /* 0x0000001213130220 */ /* 0x000fe20000410000 */
[----:B------:R-:W-:Y:S01]  /*1a00*/  PRMT R3, R28, 0x7632, R3 ;  /* 0x000076321c037816 */ /* 0x000fe20000000003 */
[----:B------:R-:W-:Y:S01]  /*1a10*/  @!P0 FMUL.FTZ R19, R20, R5 ;  /* 0x0000000514138220 */ /* 0x000fe20000410000 */
[----:B------:R-:W-:-:S02]  /*1a20*/  @P0 FADD.FTZ R14, -R104, R181 ;  /* 0x000000b5680e0221 */ /* 0x000fc40000010100 */
[----:B------:R-:W-:Y:S01]  /*1a30*/  SHF.L.U32 R5, R3, 0x10, RZ ;  /* 0x0000001003057819 */ /* 0x000fe200000006ff */
[----:B------:R-:W-:Y:S01]  /*1a40*/  @!P0 FADD.FTZ R3, R181, -R0 ;  /* 0x80000000b5038221 */ /* 0x000fe20000010000 */
[----:B------:R-:W1:Y:S01]  /*1a50*/  @P0 MUFU.RCP R196, R120 ;  /* 0x0000007800c40308 */ /* 0x000e620000001000 */
[----:B---3--:R-:W-:Y:S02]  /*1a60*/  @P0 FMUL.FTZ R14, R14, R175 ;  /* 0x000000af0e0e0220 */ /* 0x008fe40000410000 */
[----:B------:R-:W-:-:S05]  /*1a70*/  @!P0 FMUL.FTZ R14, R20, R3 ;  /* 0x00000003140e8220 */ /* 0x000fca0000410000 */
[----:B------:R-:W2:Y:S01]  /*1a80*/  @P0 MUFU.RCP R7, R137 ;  /* 0x0000008900070308 */ /* 0x000ea20000001000 */
[----:B------:R-:W-:Y:S01]  /*1a90*/  PRMT R3, R29, 0x7632, R3 ;  /* 0x000076321d037816 */ /* 0x000fe20000000003 */
[----:B------:R-:W-:Y:S01]  /*1aa0*/  @P0 FADD.FTZ R16, -R105, R5 ;  /* 0x0000000569100221 */ /* 0x000fe20000010100 */
[----:B------:R-:W-:Y:S02]  /*1ab0*/  SHF.L.U32 R28, R28, 0x10, RZ ;  /* 0x000000101c1c7819 */ /* 0x000fe400000006ff */
[----:B------:R-:W-:-:S03]  /*1ac0*/  SHF.L.U32 R179, R3, 0x10, RZ ;  /* 0x0000001003b37819 */ /* 0x000fc600000006ff */
[----:B------:R-:W3:Y:S01]  /*1ad0*/  @P0 MUFU.RCP R198, R121 ;  /* 0x0000007900c60308 */ /* 0x000ee20000001000 */
[----:B0-----:R-:W-:Y:S01]  /*1ae0*/  @P0 FMUL.FTZ R16, R16, R177 ;  /* 0x000000b110100220 */ /* 0x001fe20000410000 */
[----:B------:R-:W-:Y:S01]  /*1af0*/  @P0 FADD.FTZ R175, -R35, R28 ;  /* 0x0000001c23af0221 */ /* 0x000fe20000010100 */
[----:B------:R-:W-:Y:S01]  /*1b00*/  SHF.L.U32 R177, R29, 0x10, RZ ;  /* 0x000000101db17819 */ /* 0x000fe200000006ff */
[----:B------:R-:W-:Y:S01]  /*1b10*/  @P0 FADD.FTZ R18, -R106, R179 ;  /* 0x000000b36a120221 */ /* 0x000fe20000010100 */
[--C-:B------:R-:W-:Y:S01]  /*1b20*/  @!P0 FADD.FTZ R3, R28, -R0.reuse ;  /* 0x800000001c038221 */ /* 0x100fe20000010000 */
[----:B-1----:R-:W-:Y:S02]  /*1b30*/  @P0 FMUL.FTZ R175, R175, R196 ;  /* 0x000000c4afaf0220 */ /* 0x002fe40000410000 */
[----:B------:R-:W0:Y:S01]  /*1b40*/  @P0 MUFU.RCP R202, R138 ;  /* 0x0000008a00ca0308 */ /* 0x000e220000001000 */
[----:B--2---:R-:W-:Y:S01]  /*1b50*/  @P0 FMUL.FTZ R18, R18, R7 ;  /* 0x0000000712120220 */ /* 0x004fe20000410000 */
[----:B------:R-:W-:Y:S01]  /*1b60*/  @P0 FADD.FTZ R29, -R36, R177 ;  /* 0x000000b1241d0221 */ /* 0x000fe20000010100 */
[----:B------:R-:W-:Y:S01]  /*1b70*/  @!P0 FMUL.FTZ R175, R20, R3 ;  /* 0x0000000314af8220 */ /* 0x000fe20000410000 */
[C---:B------:R-:W-:Y:S01]  /*1b80*/  SHF.L.U32 R7, R156.reuse, 0x10, RZ ;  /* 0x000000109c077819 */ /* 0x040fe200000006ff */
[----:B------:R-:W-:Y:S01]  /*1b90*/  @!P0 FADD.FTZ R3, R177, -R0 ;  /* 0x80000000b1038221 */ /* 0x000fe20000010000 */
[----:B------:R-:W-:-:S02]  /*1ba0*/  PRMT R156, R156, 0x7632, R156 ;  /* 0x000076329c9c7816 */ /* 0x000fc4000000009c */
[----:B------:R-:W1:Y:S01]  /*1bb0*/  @P0 MUFU.RCP R200, R122 ;  /* 0x0000007a00c80308 */ /* 0x000e620000001000 */
[--C-:B------:R-:W-:Y:S01]  /*1bc0*/  @!P0 FADD.FTZ R5, R5, -R0.reuse ;  /* 0x8000000005058221 */ /* 0x100fe20000010000 */
[----:B---3--:R-:W-:Y:S01]  /*1bd0*/  @P0 FMUL.FTZ R29, R29, R198 ;  /* 0x000000c61d1d0220 */ /* 0x008fe20000410000 */
[----:B------:R-:W-:Y:S01]  /*1be0*/  @!P0 FMUL.FTZ R29, R20, R3 ;  /* 0x00000003141d8220 */ /* 0x000fe20000410000 */
[----:B------:R-:W-:Y:S02]  /*1bf0*/  SHF.L.U32 R22, R156, 0x10, RZ ;  /* 0x000000109c167819 */ /* 0x000fe400000006ff */
[----:B------:R-:W-:Y:S01]  /*1c00*/  PRMT R3, R158, 0x7632, R3 ;  /* 0x000076329e037816 */ /* 0x000fe20000000003 */
[----:B------:R-:W-:Y:S01]  /*1c10*/  @!P0 FMUL.FTZ R16, R20, R5 ;  /* 0x0000000514108220 */ /* 0x000fe20000410000 */
[----:B------:R-:W-:Y:S01]  /*1c20*/  @!P0 FADD.FTZ R5, R179, -R0 ;  /* 0x80000000b3058221 */ /* 0x000fe20000010000 */
[----:B------:R-:W-:Y:S01]  /*1c30*/  @P0 FADD.FTZ R179, -R107, R22 ;  /* 0x000000166bb30221 */ /* 0x000fe20000010100 */
[----:B------:R-:W-:Y:S01]  /*1c40*/  SHF.L.U32 R183, R3, 0x10, RZ ;  /* 0x0000001003b77819 */ /* 0x000fe200000006ff */
[--C-:B------:R-:W-:Y:S01]  /*1c50*/  @!P0 FADD.FTZ R3, R22, -R0.reuse ;  /* 0x8000000016038221 */ /* 0x100fe20000010000 */
[----:B------:R-:W2:Y:S01]  /*1c60*/  @P0 MUFU.RCP R9, R139 ;  /* 0x0000008b00090308 */ /* 0x000ea20000001000 */
[----:B------:R-:W-:Y:S01]  /*1c70*/  @P0 FADD.FTZ R177, -R37, R7 ;  /* 0x0000000725b10221 */ /* 0x000fe20000010100 */
[C---:B------:R-:W-:Y:S01]  /*1c80*/  @!P0 FMUL.FTZ R18, R20.reuse, R5 ;  /* 0x0000000514128220 */ /* 0x040fe20000410000 */
[----:B0-----:R-:W-:Y:S01]  /*1c90*/  @P0 FMUL.FTZ R179, R179, R202 ;  /* 0x000000cab3b30220 */ /* 0x001fe20000410000 */
[----:B------:R-:W-:Y:S01]  /*1ca0*/  @!P0 FADD.FTZ R5, R7, -R0 ;  /* 0x8000000007058221 */ /* 0x000fe20000010000 */
[----:B------:R-:W-:-:S03]  /*1cb0*/  @!P0 FMUL.FTZ R179, R20, R3 ;  /* 0x0000000314b38220 */ /* 0x000fc60000410000 */
[----:B------:R-:W0:Y:S01]  /*1cc0*/  @P0 MUFU.RCP R11, R140 ;  /* 0x0000008c000b0308 */ /* 0x000e220000001000 */
[----:B------:R-:W-:Y:S01]  /*1cd0*/  PRMT R3, R160, 0x7632, R3 ;  /* 0x00007632a0037816 */ /* 0x000fe20000000003 */
[----:B-1----:R-:W-:Y:S01]  /*1ce0*/  @P0 FMUL.FTZ R177, R177, R200 ;  /* 0x000000c8b1b10220 */ /* 0x002fe20000410000 */
[----:B------:R-:W-:-:S05]  /*1cf0*/  LOP3.LUT P1, RZ, R154, 0xff, RZ, 0xc0, !PT ;  /* 0x000000ff9aff7812 */ /* 0x000fca000782c0ff */
[----:B------:R-:W1:Y:S01]  /*1d00*/  @P0 MUFU.RCP R204, R123 ;  /* 0x0000007b00cc0308 */ /* 0x000e620000001000 */
[----:B------:R-:W-:Y:S01]  /*1d10*/  @!P0 FMUL.FTZ R177, R20, R5 ;  /* 0x0000000514b18220 */ /* 0x000fe20000410000 */
[----:B------:R-:W-:Y:S02]  /*1d20*/  SHF.L.U32 R5, R158, 0x10, RZ ;  /* 0x000000109e057819 */ /* 0x000fe400000006ff */
[----:B------:R-:W-:-:S04]  /*1d30*/  SHF.L.U32 R185, R3, 0x10, RZ ;  /* 0x0000001003b97819 */ /* 0x000fc800000006ff */
[----:B------:R-:W3:Y:S01]  /*1d40*/  @P0 MUFU.RCP R154, R124 ;  /* 0x0000007c009a0308 */ /* 0x000ee20000001000 */
[----:B------:R-:W-:Y:S01]  /*1d50*/  @P0 FADD.FTZ R181, -R38, R5 ;  /* 0x0000000526b50221 */ /* 0x000fe20000010100 */
[----:B------:R-:W-:Y:S01]  /*1d60*/  @P0 FADD.FTZ R22, -R108, R183 ;  /* 0x000000b76c160221 */ /* 0x000fe20000010100 */
[----:B------:R-:W-:Y:S01]  /*1d70*/  @!P0 FADD.FTZ R3, R5, -R0 ;  /* 0x8000000005038221 */ /* 0x000fe20000010000 */
[----:B------:R-:W-:-:S04]  /*1d80*/  @P0 FADD.FTZ R24, -R109, R185 ;  /* 0x000000b96d180221 */ /* 0x000fc80000010100 */
[----:B------:R-:W4:Y:S01]  /*1d90*/  @P0 MUFU.RCP R26, R125 ;  /* 0x0000007d001a0308 */ /* 0x000f220000001000 */
[----:B------:R-:W-:Y:S01]  /*1da0*/  SHF.L.U32 R160, R160, 0x10, RZ ;  /* 0x00000010a0a07819 */ /* 0x000fe200000006ff */
[----:B------:R-:W-:Y:S01]  /*1db0*/  @!P0 FADD.FTZ R5, R183, -R0 ;  /* 0x80000000b7058221 */ /* 0x000fe20000010000 */
[----:B--2---:R-:W-:Y:S01]  /*1dc0*/  @P0 FMUL.FTZ R22, R22, R9 ;  /* 0x0000000916160220 */ /* 0x004fe20000410000 */
[----:B0-----:R-:W-:Y:S01]  /*1dd0*/  @P0 FMUL.FTZ R24, R24, R11 ;  /* 0x0000000b18180220 */ /* 0x001fe20000410000 */
[----:B-1----:R-:W-:Y:S01]  /*1de0*/  @P0 FMUL.FTZ R181, R181, R204 ;  /* 0x000000ccb5b50220 */ /* 0x002fe20000410000 */
[----:B------:R-:W-:Y:S02]  /*1df0*/  @!P0 FMUL.FTZ R22, R20, R5 ;  /* 0x0000000514168220 */ /* 0x000fe40000410000 */
[----:B------:R-:W0:Y:S01]  /*1e00*/  @P0 MUFU.RCP R187, R141 ;  /* 0x0000008d00bb0308 */ /* 0x000e220000001000 */
[----:B------:R-:W-:Y:S01]  /*1e10*/  SHF.L.U32 R11, R162, 0x10, RZ ;  /* 0x00000010a20b7819 */ /* 0x000fe200000006ff */
[----:B------:R-:W-:Y:S01]  /*1e20*/  @P0 FADD.FTZ R183, -R39, R160 ;  /* 0x000000a027b70221 */ /* 0x000fe20000010100 */
[----:B------:R-:W-:Y:S01]  /*1e30*/  @!P0 FMUL.FTZ R181, R20, R3 ;  /* 0x0000000314b58220 */ /* 0x000fe20000410000 */
[--C-:B------:R-:W-:Y:S01]  /*1e40*/  @!P0 FADD.FTZ R5, R185, -R0.reuse ;  /* 0x80000000b9058221 */ /* 0x100fe20000010000 */
[----:B------:R-:W-:Y:S01]  /*1e50*/  @!P0 FADD.FTZ R3, R160, -R0 ;  /* 0x80000000a0038221 */ /* 0x000fe20000010000 */
[----:B------:R-:W-:Y:S01]  /*1e60*/  PRMT R162, R162, 0x7632, R162 ;  /* 0x00007632a2a27816 */ /* 0x000fe200000000a2 */
[----:B---3--:R-:W-:Y:S01]  /*1e70*/  @P0 FMUL.FTZ R183, R183, R154 ;  /* 0x0000009ab7b70220 */ /* 0x008fe20000410000 */
[----:B------:R-:W-:Y:S01]  /*1e80*/  @P0 FADD.FTZ R185, -R40, R11 ;  /* 0x0000000b28b90221 */ /* 0x000fe20000010100 */
[C---:B------:R-:W-:Y:S01]  /*1e90*/  @!P0 FMUL.FTZ R24, R20.reuse, R5 ;  /* 0x0000000514188220 */ /* 0x040fe20000410000 */
[----:B------:R-:W-:Y:S01]  /*1ea0*/  @!P0 FMUL.FTZ R183, R20, R3 ;  /* 0x0000000314b78220 */ /* 0x000fe20000410000 */
[----:B------:R-:W-:Y:S01]  /*1eb0*/  SHF.L.U32 R189, R162, 0x10, RZ ;  /* 0x00000010a2bd7819 */ /* 0x000fe200000006ff */
[--C-:B------:R-:W-:Y:S01]  /*1ec0*/  @!P0 FADD.FTZ R5, R11, -R0.reuse ;  /* 0x800000000b058221 */ /* 0x100fe20000010000 */
[----:B------:R-:W-:Y:S01]  /*1ed0*/  PRMT R3, R168, 0x7632, R3 ;  /* 0x00007632a8037816 */ /* 0x000fe20000000003 */
[----:B------:R-:W1:Y:S01]  /*1ee0*/  @P0 MUFU.RCP R28, R126 ;  /* 0x0000007e001c0308 */ /* 0x000e620000001000 */
[----:B----4-:R-:W-:Y:S01]  /*1ef0*/  @P0 FMUL.FTZ R185, R185, R26 ;  /* 0x0000001ab9b90220 */ /* 0x010fe20000410000 */
[----:B------:R-:W-:Y:S01]  /*1f00*/  @!P0 FMUL.FTZ R185, R20, R5 ;  /* 0x0000000514b98220 */ /* 0x000fe20000410000 */
[----:B------:R-:W-:Y:S01]  /*1f10*/  @P0 FADD.FTZ R26, -R110, R189 ;  /* 0x000000bd6e1a0221 */ /* 0x000fe20000010100 */
[----:B------:R-:W-:Y:S01]  /*1f20*/  SHF.L.U32 R5, R3, 0x10, RZ ;  /* 0x0000001003057819 */ /* 0x000fe200000006ff */
[----:B------:R-:W-:-:S03]  /*1f30*/  @!P0 FADD.FTZ R3, R189, -R0 ;  /* 0x80000000bd038221 */ /* 0x000fc60000010000 */
[----:B------:R-:W2:Y:S01]  /*1f40*/  @P0 MUFU.RCP R156, R142 ;  /* 0x0000008e009c0308 */ /* 0x000ea20000001000 */
[----:B0-----:R-:W-:Y:S01]  /*1f50*/  @P0 FMUL.FTZ R26, R26, R187 ;  /* 0x000000bb1a1a0220 */ /* 0x001fe20000410000 */
[----:B------:R-:W-:Y:S01]  /*1f60*/  SHF.L.U32 R168, R168, 0x10, RZ ;  /* 0x00000010a8a87819 */ /* 0x000fe200000006ff */
[----:B------:R-:W-:Y:S01]  /*1f70*/  @!P0 FMUL.FTZ R26, R20, R3 ;  /* 0x00000003141a8220 */ /* 0x000fe20000410000 */
[----:B------:R-:W-:-:S04]  /*1f80*/  PRMT R3, R166, 0x7632, R3 ;  /* 0x00007632a6037816 */ /* 0x000fc80000000003 */
[----:B------:R-:W0:Y:S01]  /*1f90*/  @P0 MUFU.RCP R7, R143 ;  /* 0x0000008f00070308 */ /* 0x000e220000001000 */
[----:B------:R-:W-:Y:S01]  /*1fa0*/  @P0 FADD.FTZ R187, -R41, R168 ;  /* 0x000000a829bb0221 */ /* 0x000fe20000010100 */
[----:B------:R-:W-:Y:S01]  /*1fb0*/  SHF.L.U32 R201, R3, 0x10, RZ ;  /* 0x0000001003c97819 */ /* 0x000fe200000006ff */
[----:B------:R-:W-:Y:S01]  /*1fc0*/  @P0 FADD.FTZ R189, -R111, R5 ;  /* 0x000000056fbd0221 */ /* 0x000fe20000010100 */
[----:B------:R-:W-:-:S04]  /*1fd0*/  @!P0 FADD.FTZ R5, R5, -R0 ;  /* 0x8000000005058221 */ /* 0x000fc80000010000 */
[----:B------:R-:W3:Y:S01]  /*1fe0*/  @P0 MUFU.RCP R158, R127 ;  /* 0x0000007f009e0308 */ /* 0x000ee20000001000 */
[----:B-1----:R-:W-:Y:S01]  /*1ff0*/  @P0 FMUL.FTZ R187, R187, R28 ;  /* 0x0000001cbbbb0220 */ /* 0x002fe20000410000 */
[----:B------:R-:W-:Y:S01]  /*2000*/  @P0 FADD.FTZ R28, -R112, R201 ;  /* 0x000000c9701c0221 */ /* 0x000fe20000010100 */
[----:B--2---:R-:W-:Y:S01]  /*2010*/  @P0 FMUL.FTZ R189, R189, R156 ;  /* 0x0000009cbdbd0220 */ /* 0x004fe20000410000 */
[----:B------:R-:W-:Y:S01]  /*2020*/  @!P0 FMUL.FTZ R189, R20, R5 ;  /* 0x0000000514bd8220 */ /* 0x000fe20000410000 */
[----:B------:R-:W-:-:S03]  /*2030*/  SHF.L.U32 R199, R166, 0x10, RZ ;  /* 0x00000010a6c77819 */ /* 0x000fc600000006ff */
[----:B------:R-:W1:Y:S01]  /*2040*/  @P0 MUFU.RCP R195, R129 ;  /* 0x0000008100c30308 */ /* 0x000e620000001000 */
[--C-:B------:R-:W-:Y:S01]  /*2050*/  @!P0 FADD.FTZ R5, R201, -R0.reuse ;  /* 0x80000000c9058221 */ /* 0x100fe20000010000 */
[----:B0-----:R-:W-:Y:S01]  /*2060*/  @P0 FMUL.FTZ R28, R28, R7 ;  /* 0x000000071c1c0220 */ /* 0x001fe20000410000 */
[----:B------:R-:W-:Y:S01]  /*2070*/  @!P0 FADD.FTZ R3, R168, -R0 ;  /* 0x80000000a8038221 */ /* 0x000fe20000010000 */
[----:B------:R-:W-:-:S04]  /*2080*/  SHF.L.U32 R156, R174, 0x10, RZ ;  /* 0x00000010ae9c7819 */ /* 0x000fc800000006ff */
[----:B------:R-:W0:Y:S01]  /*2090*/  @P0 MUFU.RCP R11, R144 ;  /* 0x00000090000b0308 */ /* 0x000e220000001000 */
[----:B------:R-:W-:Y:S01]  /*20a0*/  PRMT R174, R174, 0x7632, R174 ;  /* 0x00007632aeae7816 */ /* 0x000fe200000000ae */
[----:B------:R-:W-:Y:S01]  /*20b0*/  @!P0 FMUL.FTZ R28, R20, R5 ;  /* 0x00000005141c8220 */ /* 0x000fe20000410000 */
[----:B------:R-:W-:Y:S01]  /*20c0*/  @P0 FADD.FTZ R191, -R42, R199 ;  /* 0x000000c72abf0221 */ /* 0x000fe20000010100 */
[----:B------:R-:W-:-:S04]  /*20d0*/  SHF.L.U32 R5, R182, 0x10, RZ ;  /* 0x00000010b6057819 */ /* 0x000fc800000006ff */
[----:B------:R-:W2:Y:S01]  /*20e0*/  @P0 MUFU.RCP R9, R128 ;  /* 0x0000008000090308 */ /* 0x000ea20000001000 */
[----:B------:R-:W-:Y:S01]  /*20f0*/  @!P0 FMUL.FTZ R187, R20, R3 ;  /* 0x0000000314bb8220 */ /* 0x000fe20000410000 */
[----:B------:R-:W-:-:S06]  /*2100*/  @!P0 FADD.FTZ R3, R199, -R0 ;  /* 0x80000000c7038221 */ /* 0x000fcc0000010000 */
[----:B------:R-:W4:Y:S01]  /*2110*/  @P0 MUFU.RCP R7, R130 ;  /* 0x0000008200070308 */ /* 0x000f220000001000 */
[----:B------:R-:W-:Y:S01]  /*2120*/  SHF.L.U32 R174, R174, 0x10, RZ ;  /* 0x00000010aeae7819 */ /* 0x000fe200000006ff */
[----:B---3--:R-:W-:Y:S01]  /*2130*/  @P0 FMUL.FTZ R191, R191, R158 ;  /* 0x0000009ebfbf0220 */ /* 0x008fe20000410000 */
[----:B------:R-:W-:Y:S01]  /*2140*/  @P0 FADD.FTZ R158, -R44, R5 ;  /* 0x000000052c9e0221 */ /* 0x000fe20000010100 */
[----:B------:R-:W-:-:S04]  /*2150*/  SHF.L.U32 R166, R184, 0x10, RZ ;  /* 0x00000010b8a67819 */ /* 0x000fc800000006ff */
[----:B------:R-:W3:Y:S01]  /*2160*/  @P0 MUFU.RCP R197, R145 ;  /* 0x0000009100c50308 */ /* 0x000ee20000001000 */
[----:B------:R-:W-:Y:S01]  /*2170*/  @!P0 FMUL.FTZ R191, R20, R3 ;  /* 0x0000000314bf8220 */ /* 0x000fe20000410000 */
[----:B------:R-:W-:Y:S01]  /*2180*/  PRMT R182, R182, 0x7632, R182 ;  /* 0x00007632b6b67816 */ /* 0x000fe200000000b6 */
[----:B------:R-:W-:Y:S01]  /*2190*/  @P0 FADD.FTZ R154, -R43, R156 ;  /* 0x0000009c2b9a0221 */ /* 0x000fe20000010100 */
[----:B------:R-:W-:Y:S01]  /*21a0*/  @!P0 FADD.FTZ R3, R156, -R0 ;  /* 0x800000009c038221 */ /* 0x000fe20000010000 */
[----:B------:R-:W-:Y:S01]  /*21b0*/  @P0 FADD.FTZ R156, -R113, R174 ;  /* 0x000000ae719c0221 */ /* 0x000fe20000010100 */
[----:B-1----:R-:W-:Y:S02]  /*21c0*/  @P0 FMUL.FTZ R158, R158, R195 ;  /* 0x000000c39e9e0220 */ /* 0x002fe40000410000 */
[----:B------:R-:W1:Y:S01]  /*21d0*/  @P0 MUFU.RCP R168, R146 ;  /* 0x0000009200a80308 */ /* 0x000e620000001000 */
[----:B------:R-:W-:Y:S01]  /*21e0*/  SHF.L.U32 R195, R182, 0x10, RZ ;  /* 0x00000010b6c37819 */ /* 0x000fe200000006ff */
[----:B------:R-:W-:Y:S01]  /*21f0*/  @P0 FADD.FTZ R162, -R45, R166 ;  /* 0x000000a62da20221 */ /* 0x000fe20000010100 */
[----:B0-----:R-:W-:Y:S01]  /*2200*/  @P0 FMUL.FTZ R156, R156, R11 ;  /* 0x0000000b9c9c0220 */ /* 0x001fe20000410000 */
[----:B------:R-:W-:Y:S01]  /*2210*/  PRMT R184, R184, 0x7632, R184 ;  /* 0x00007632b8b87816 */ /* 0x000fe200000000b8 */
[----:B--2---:R-:W-:Y:S01]  /*2220*/  @P0 FMUL.FTZ R154, R154, R9 ;  /* 0x000000099a9a0220 */ /* 0x004fe20000410000 */
[----:B------:R-:W-:Y:S01]  /*2230*/  @!P0 FMUL.FTZ R154, R20, R3 ;  /* 0x00000003149a8220 */ /* 0x000fe20000410000 */
[--C-:B------:R-:W-:Y:S01]  /*2240*/  @!P0 FADD.FTZ R5, R5, -R0.reuse ;  /* 0x8000000005058221 */ /* 0x100fe20000010000 */
[----:B------:R-:W0:Y:S01]  /*2250*/  @P0 MUFU.RCP R11, R147 ;  /* 0x00000093000b0308 */ /* 0x000e220000001000 */
[----:B----4-:R-:W-:Y:S01]  /*2260*/  @P0 FMUL.FTZ R162, R162, R7 ;  /* 0x00000007a2a20220 */ /* 0x010fe20000410000 */
[----:B------:R-:W-:Y:S01]  /*2270*/  @!P0 FADD.FTZ R3, R174, -R0 ;  /* 0x80000000ae038221 */ /* 0x000fe20000010000 */
[----:B------:R-:W-:Y:S01]  /*2280*/  @P0 FADD.FTZ R160, -R114, R195 ;  /* 0x000000c372a00221 */ /* 0x000fe20000010100 */
[----:B------:R-:W-:-:S02]  /*2290*/  SHF.L.U32 R7, R190, 0x10, RZ ;  /* 0x00000010be077819 */ /* 0x000fc400000006ff */
[----:B------:R-:W-:Y:S02]  /*22a0*/  SHF.L.U32 R184, R184, 0x10, RZ ;  /* 0x00000010b8b87819 */ /* 0x000fe400000006ff */
[----:B------:R-:W-:Y:S01]  /*22b0*/  PRMT R190, R190, 0x7632, R190 ;  /* 0x00007632bebe7816 */ /* 0x000fe200000000be */
[C---:B------:R-:W-:Y:S01]  /*22c0*/  @!P0 FMUL.FTZ R158, R20.reuse, R5 ;  /* 0x00000005149e8220 */ /* 0x040fe20000410000 */
[----:B------:R-:W-:Y:S01]  /*22d0*/  @!P0 FMUL.FTZ R156, R20, R3 ;  /* 0x00000003149c8220 */ /* 0x000fe20000410000 */
[----:B---3--:R-:W-:Y:S01]  /*22e0*/  @P0 FMUL.FTZ R160, R160, R197 ;  /* 0x000000c5a0a00220 */ /* 0x008fe20000410000 */
[--C-:B------:R-:W-:Y:S01]  /*22f0*/  @!P0 FADD.FTZ R5, R166, -R0.reuse ;  /* 0x80000000a6058221 */ /* 0x100fe20000010000 */
[----:B------:R-:W-:Y:S01]  /*2300*/  @!P0 FADD.FTZ R3, R195, -R0 ;  /* 0x80000000c3038221 */ /* 0x000fe20000010000 */
[----:B------:R-:W-:Y:S01]  /*2310*/  SHF.L.U32 R197, R190, 0x10, RZ ;  /* 0x00000010bec57819 */ /* 0x000fe200000006ff */
[----:B------:R-:W2:Y:S01]  /*2320*/  @P0 MUFU.RCP R9, R131 ;  /* 0x0000008300090308 */ /* 0x000ea20000001000 */
[----:B------:R-:W-:Y:S01]  /*2330*/  @P0 FADD.FTZ R195, -R115, R184 ;  /* 0x000000b873c30221 */ /* 0x000fe20000010100 */
[C---:B------:R-:W-:Y:S01]  /*2340*/  @!P0 FMUL.FTZ R162, R20.reuse, R5 ;  /* 0x0000000514a28220 */ /* 0x040fe20000410000 */
[----:B------:R-:W-:Y:S01]  /*2350*/  @!P0 FMUL.FTZ R160, R20, R3 ;  /* 0x0000000314a08220 */ /* 0x000fe20000410000 */
[----:B------:R-:W-:Y:S01]  /*2360*/  @P0 FADD.FTZ R166, -R46, R7 ;  /* 0x000000072ea60221 */ /* 0x000fe20000010100 */
[--C-:B------:R-:W-:Y:S01]  /*2370*/  @!P0 FADD.FTZ R5, R7, -R0.reuse ;  /* 0x8000000007058221 */ /* 0x100fe20000010000 */
[----:B-1----:R-:W-:Y:S01]  /*2380*/  @P0 FMUL.FTZ R195, R195, R168 ;  /* 0x000000a8c3c30220 */ /* 0x002fe20000410000 */
[--C-:B------:R-:W-:Y:S01]  /*2390*/  @!P0 FADD.FTZ R3, R184, -R0.reuse ;  /* 0x80000000b8038221 */ /* 0x100fe20000010000 */
[--C-:B------:R-:W-:Y:S01]  /*23a0*/  @!P0 FADD.FTZ R7, R197, -R0.reuse ;  /* 0x80000000c5078221 */ /* 0x100fe20000010000 */
[----:B------:R-:W-:Y:S01]  /*23b0*/  @P0 FADD.FTZ R168, -R116, R197 ;  /* 0x000000c574a80221 */ /* 0x000fe20000010100 */
[----:B------:R-:W-:-:S02]  /*23c0*/  PRMT R0, R176, 0x7632, R0 ;  /* 0x00007632b0007816 */ /* 0x000fc40000000000 */
[----:B------:R-:W-:Y:S01]  /*23d0*/  SHF.L.U32 R176, R176, 0x10, RZ ;  /* 0x00000010b0b07819 */ /* 0x000fe200000006ff */
[----:B0-----:R-:W-:Y:S01]  /*23e0*/  @P0 FMUL.FTZ R168, R168, R11 ;  /* 0x0000000ba8a80220 */ /* 0x001fe20000410000 */
[----:B------:R-:W-:Y:S02]  /*23f0*/  SHF.L.U32 R174, R0, 0x10, RZ ;  /* 0x0000001000ae7819 */ /* 0x000fe400000006ff */
[----:B------:R-:W-:Y:S01]  /*2400*/  PRMT R11, R172, 0x7632, R11 ;  /* 0x00007632ac0b7816 */ /* 0x000fe2000000000b */
[----:B------:R-:W-:Y:S01]  /*2410*/  FMUL.FTZ R0, R117, R176 ;  /* 0x000000b075007220 */ /* 0x000fe20000410000 */
[----:B------:R-:W-:Y:S01]  /*2420*/  @!P0 FMUL.FTZ R168, R20, R7 ;  /* 0x0000000714a88220 */ /* 0x000fe20000410000 */
[C---:B------:R-:W-:Y:S01]  /*2430*/  FADD.FTZ R101, R176.reuse, R101 ;  /* 0x00000065b0657221 */ /* 0x040fe20000010000 */
[----:B------:R-:W-:Y:S01]  /*2440*/  FFMA.FTZ R73, R176, R12, R73 ;  /* 0x0000000cb0497223 */ /* 0x000fe20000010049 */
[C---:B------:R-:W-:Y:S01]  /*2450*/  PRMT R7, R164.reuse, 0x7632, R7 ;  /* 0x00007632a4077816 */ /* 0x040fe20000000007 */
[----:B------:R-:W-:Y:S01]  /*2460*/  FADD.FTZ R213, RZ, R0 ;  /* 0x00000000ffd57221 */ /* 0x000fe20000010000 */
[----:B------:R-:W-:Y:S01]  /*2470*/  SHF.L.U32 R197, R164, 0x10, RZ ;  /* 0x00000010a4c57819 */ /* 0x000fe200000006ff */
[----:B------:R-:W-:Y:S01]  /*2480*/  FMUL.FTZ R164, R133, R174 ;  /* 0x000000ae85a47220 */ /* 0x000fe20000410000 */
[----:B------:R-:W-:Y:S01]  /*2490*/  SHF.L.U32 R200, R11, 0x10, RZ ;  /* 0x000000100bc87819 */ /* 0x000fe200000006ff */
[----:B------:R-:W-:Y:S01]  /*24a0*/  FFMA.FTZ R11, R0, R12, RZ ;  /* 0x0000000c000b7223 */ /* 0x000fe200000100ff */
[----:B------:R-:W-:-:S02]  /*24b0*/  PRMT R176, R178, 0x7632, R176 ;  /* 0x00007632b2b07816 */ /* 0x000fc400000000b0 */
[----:B------:R-:W-:Y:S01]  /*24c0*/  SHF.L.U32 R203, R178, 0x10, RZ ;  /* 0x00000010b2cb7819 */ /* 0x000fe200000006ff */
[----:B--2---:R-:W-:Y:S01]  /*24d0*/  @P0 FMUL.FTZ R166, R166, R9 ;  /* 0x00000009a6a60220 */ /* 0x004fe20000410000 */
[C---:B------:R-:W-:Y:S02]  /*24e0*/  PRMT R178, R180.reuse, 0x7632, R178 ;  /* 0x00007632b4b27816 */ /* 0x040fe400000000b2 */
[----:B------:R-:W-:Y:S02]  /*24f0*/  SHF.L.U32 R205, R180, 0x10, RZ ;  /* 0x00000010b4cd7819 */ /* 0x000fe400000006ff */
[C---:B------:R-:W-:Y:S02]  /*2500*/  PRMT R184, R188.reuse, 0x7632, R184 ;  /* 0x00007632bcb87816 */ /* 0x040fe400000000b8 */
[----:B------:R-:W-:Y:S02]  /*2510*/  SHF.L.U32 R209, R188, 0x10, RZ ;  /* 0x00000010bcd17819 */ /* 0x000fe400000006ff */
[----:B------:R-:W-:-:S02]  /*2520*/  PRMT R180, R10, 0x7632, R180 ;  /* 0x000076320ab47816 */ /* 0x000fc400000000b4 */
[----:B------:R-:W-:Y:S02]  /*2530*/  SHF.L.U32 R190, R10, 0x10, RZ ;  /* 0x000000100abe7819 */ /* 0x000fe400000006ff */
[C---:B------:R-:W-:Y:S02]  /*2540*/  PRMT R196, R193.reuse, 0x7632, R196 ;  /* 0x00007632c1c47816 */ /* 0x040fe400000000c4 */
[----:B------:R-:W-:Y:S01]  /*2550*/  SHF.L.U32 R188, R193, 0x10, RZ ;  /* 0x00000010c1bc7819 */ /* 0x000fe200000006ff */
[----:B------:R-:W-:Y:S01]  /*2560*/  FADD.FTZ R213, R213, R164 ;  /* 0x000000a4d5d57221 */ /* 0x000fe20000010000 */
[----:B------:R-:W-:Y:S01]  /*2570*/  PRMT R9, R170, 0x7632, R9 ;  /* 0x00007632aa097816 */ /* 0x000fe20000000009 */
        /* <DEDUP_REMOVED lines=8> */
[----:B------:R-:W-:Y:S01]  /*2600*/  FMUL.FTZ R190, R134, R193 ;  /* 0x000000c186be7220 */ /* 0x000fe20000410000 */
        /* <DEDUP_REMOVED lines=32> */
[----:B------:R-:W-:-:S02]  /*2810*/  PRMT R182, R186, 0x7632, R182 ;  /* 0x00007632bab67816 */ /* 0x000fc400000000b6 */
[----:B------:R-:W-:Y:S01]  /*2820*/  SHF.L.U32 R207, R186, 0x10, RZ ;  /* 0x00000010bacf7819 */ /* 0x000fe200000006ff */
[C---:B------:R-:W-:Y:S01]  /*2830*/  FADD.FTZ R94, R203.reuse, R94 ;  /* 0x0000005ecb5e7221 */ /* 0x040fe20000010000 */
[C---:B------:R-:W-:Y:S01]  /*2840*/  PRMT R186, R192.reuse, 0x7632, R186 ;  /* 0x00007632c0ba7816 */ /* 0x040fe200000000ba */
[----:B------:R-:W-:Y:S01]  /*2850*/  FFMA.FTZ R66, R203, R29, R66 ;  /* 0x0000001dcb427223 */ /* 0x000fe20000010042 */
[----:B------:R-:W-:Y:S02]  /*2860*/  SHF.L.U32 R211, R192, 0x10, RZ ;  /* 0x00000010c0d37819 */ /* 0x000fe400000006ff */
[----:B------:R-:W-:Y:S01]  /*2870*/  SHF.L.U32 R202, R176, 0x10, RZ ;  /* 0x00000010b0ca7819 */ /* 0x000fe200000006ff */
[----:B------:R-:W-:Y:S01]  /*2880*/  FMUL.FTZ R176, R121, R203 ;  /* 0x000000cb79b07220 */ /* 0x000fe20000410000 */
[----:B------:R-:W-:Y:S01]  /*2890*/  PRMT R192, R6, 0x7632, R192 ;  /* 0x0000763206c07816 */ /* 0x000fe200000000c0 */
        /* <DEDUP_REMOVED lines=15> */
[C---:B------:R-:W-:Y:S01]  /*2990*/  FADD.FTZ R50, R9.reuse, R50 ;  /* 0x0000003209327221 */ /* 0x040fe20000010000 */
[-C--:B------:R-:W-:Y:S01]  /*29a0*/  FFMA.FTZ R90, R9, R179.reuse, R90 ;  /* 0x000000b3095a7223 */ /* 0x080fe2000001005a */
        /* <DEDUP_REMOVED lines=24> */
[----:B------:R-:W-:Y:S01]  /*2b30*/  PRMT R6, R8, 0x7632, R6 ;  /* 0x0000763208067816 */ /* 0x000fe20000000006 */
[----:B------:R-:W-:Y:S01]  /*2b40*/  FFMA.FTZ R56, R211, R187, R56 ;  /* 0x000000bbd3387223 */ /* 0x000fe20000010038 */
[----:B------:R-:W-:Y:S01]  /*2b50*/  SHF.L.U32 R208, R184, 0x10, RZ ;  /* 0x00000010b8d07819 */ /* 0x000fe200000006ff */
[----:B------:R-:W-:Y:S01]  /*2b60*/  FMUL.FTZ R186, R126, R211 ;  /* 0x000000d37eba7220 */ /* 0x000fe20000410000 */
[----:B------:R-:W-:Y:S01]  /*2b70*/  FMUL.FTZ R184, R125, R209 ;  /* 0x000000d17db87220 */ /* 0x000fe20000410000 */
[----:B------:R-:W-:Y:S01]  /*2b80*/  FADD.FTZ R11, R10, R207 ;  /* 0x000000cf0a0b7221 */ /* 0x000fe20000010000 */
[----:B------:R-:W-:Y:S01]  /*2b90*/  FFMA.FTZ R211, R207, R24, R194 ;  /* 0x00000018cfd37223 */ /* 0x000fe200000100c2 */
[C---:B------:R-:W-:Y:S01]  /*2ba0*/  FADD.FTZ R86, R209.reuse, R86 ;  /* 0x00000056d1567221 */ /* 0x040fe20000010000 */
[-C--:B------:R-:W-:Y:S01]  /*2bb0*/  FFMA.FTZ R58, R209, R185.reuse, R58 ;  /* 0x000000b9d13a7223 */ /* 0x080fe2000001003a */
[----:B------:R-:W-:Y:S01]  /*2bc0*/  SHF.L.U32 R9, R6, 0x10, RZ ;  /* 0x0000001006097819 */ /* 0x000fe200000006ff */
        /* <DEDUP_REMOVED lines=11> */
[C---:B------:R-:W-:Y:S01]  /*2c80*/  FADD.FTZ R48, R7.reuse, R48 ;  /* 0x0000003007307221 */ /* 0x040fe20000010000 */
[-C--:B------:R-:W-:Y:S01]  /*2c90*/  FFMA.FTZ R82, R7, R189.reuse, R82 ;  /* 0x000000bd07527223 */ /* 0x080fe20000010052 */
        /* <DEDUP_REMOVED lines=9> */
[----:B------:R-:W-:Y:S02]  /*2d30*/  FFMA.FTZ R10, R211, R28, R10 ;  /* 0x0000001cd30a7223 */ /* 0x000fe4000001000a */
        /* <DEDUP_REMOVED lines=8> */
[----:B------:R-:W-:Y:S01]  /*2dc0*/  FFMA.FTZ R10, R205, R158, R10 ;  /* 0x0000009ecd0a7223 */ /* 0x000fe2000001000a */
[----:B------:R-:W-:Y:S01]  /*2dd0*/  @!P0 FMUL.FTZ R195, R20, R3 ;  /* 0x0000000314c38220 */ /* 0x000fe20000410000 */
[----:B------:R-:W-:Y:S01]  /*2de0*/  FMUL.FTZ R213, R130, R8 ;  /* 0x0000000882d57220 */ /* 0x000fe20000410000 */
[----:B------:R-:W-:Y:S01]  /*2df0*/  FADD.FTZ R6, R6, R217 ;  /* 0x000000d906067221 */ /* 0x000fe20000010000 */
[----:B------:R-:W-:Y:S01]  /*2e00*/  FFMA.FTZ R10, R217, R160, R10 ;  /* 0x000000a0d90a7223 */ /* 0x000fe2000001000a */
[----:B------:R-:W-:Y:S01]  /*2e10*/  PRMT R4, R2, 0x7632, R4 ;  /* 0x0000763202047816 */ /* 0x000fe20000000004 */
[----:B------:R-:W-:Y:S01]  /*2e20*/  FADD.FTZ R76, R196, R76 ;  /* 0x0000004cc44c7221 */ /* 0x000fe20000010000 */
[----:B------:R-:W-:Y:S01]  /*2e30*/  SHF.L.U32 R2, R2, 0x10, RZ ;  /* 0x0000001002027819 */ /* 0x000fe200000006ff */
        /* <DEDUP_REMOVED lines=56> */
.L_x_4066:
        /* <DEDUP_REMOVED lines=23> */
[----:B------:R-:W-:Y:S01]  /*3330*/  FMUL.FTZ R10, R10, 0.00026041668024845421314 ;  /* 0x398888890a0a7820 */ /* 0x000fe20000410000 */
[----:B------:R-:W-:-:S04]  /*3340*/  FMUL.FTZ R3, R4, 0.00026041668024845421314 ;  /* 0x3988888904037820 */ /* 0x000fc80000410000 */
        /* <DEDUP_REMOVED lines=53> */
[----:B------:R-:W-:Y:S01]  /*36a0*/  FADD.FTZ R181, R180, -R181 ;  /* 0x800000b5b4b57221 */ /* 0x000fe20000010000 */
[C---:B------:R-:W-:Y:S01]  /*36b0*/  FMUL.FTZ R19, R20.reuse, R19 ;  /* 0x0000001314137220 */ /* 0x040fe20000410000 */
[----:B------:R-:W-:Y:S01]  /*36c0*/  FMUL.FTZ R4, R20, R193 ;  /* 0x000000c114047220 */ /* 0x000fe20000410000 */
[----:B------:R-:W-:Y:S01]  /*36d0*/  LEA R22, P2, R23, UR14, 0x2 ;  /* 0x0000000e17167c11 */ /* 0x000fe2000f8410ff */
        /* <DEDUP_REMOVED lines=24> */
[----:B------:R-:W-:Y:S01]  /*3860*/  FMUL.FTZ R14, R20, R207 ;  /* 0x000000cf140e7220 */ /* 0x000fe20000410000 */
[----:B------:R-:W-:Y:S01]  /*3870*/  F2FP.BF16.F32.PACK_AB R195, R8, R3 ;  /* 0x0000000308c3723e */ /* 0x000fe200000010ff */
[----:B0-----:R-:W-:Y:S01]  /*3880*/  IMAD.WIDE.U32 R2, R21, 0x4, R28 ;  /* 0x0000000415027825 */ /* 0x001fe200078e001c */
[----:B------:R-:W-:-:S03]  /*3890*/  LEA.HI.X R23, R23, UR15, RZ, 0x2, P2 ;  /* 0x0000000f17177c11 */ /* 0x000fc600090f14ff */
[----:B------:R-:W-:Y:S01]  /*38a0*/  FMUL.FTZ R185, R20, R185 ;  /* 0x000000b914b97220 */ /* 0x000fe20000410000 */
[----:B------:R-:W-:Y:S01]  /*38b0*/  F2FP.BF16.F32.PACK_AB R193, R4, R19 ;  /* 0x0000001304c1723e */ /* 0x000fe200000010ff */
[----:B------:R-:W-:Y:S01]  /*38c0*/  FMUL.FTZ R16, R20, R209 ;  /* 0x000000d114107220 */ /* 0x000fe20000410000 */
[----:B------:R-:W-:Y:S01]  /*38d0*/  F2FP.BF16.F32.PACK_AB R175, R6, R175 ;  /* 0x000000af06af723e */ /* 0x000fe200000010ff */
        /* <DEDUP_REMOVED lines=11> */
[----:B------:R-:W-:Y:S01]  /*3990*/  FMUL.FTZ R20, R20, R219 ;  /* 0x000000db14147220 */ /* 0x000fe20000410000 */
[----:B------:R-:W-:Y:S01]  /*39a0*/  F2FP.BF16.F32.PACK_AB R177, R10, R177 ;  /* 0x000000b10ab1723e */ /* 0x000fe200000010ff */
[----:B------:R0:W-:Y:S01]  /*39b0*/  STG.E desc[UR10][R22.64], R179 ;  /* 0x000000b316007986 */ /* 0x0001e2000c10190a */
[--C-:B------:R-:W-:Y:S01]  /*39c0*/  IMAD.WIDE.U32 R8, R155, 0x4, R28.reuse ;  /* 0x000000049b087825 */ /* 0x100fe200078e001c */
[----:B------:R-:W-:Y:S02]  /*39d0*/  F2FP.BF16.F32.PACK_AB R181, R12, R181 ;  /* 0x000000b50cb5723e */ /* 0x000fe400000010ff */
[----:B------:R-:W-:Y:S01]  /*39e0*/  F2FP.BF16.F32.PACK_AB R183, R14, R183 ;  /* 0x000000b70eb7723e */ /* 0x000fe200000010ff */
[--C-:B------:R-:W-:Y:S01]  /*39f0*/  IMAD.WIDE.U32 R10, R153, 0x4, R28.reuse ;  /* 0x00000004990a7825 */ /* 0x100fe200078e001c */
[----:B------:R1:W-:Y:S01]  /*3a00*/  STG.E desc[UR10][R2.64], R189 ;  /* 0x000000bd02007986 */ /* 0x0003e2000c10190a */
[----:B------:R-:W-:Y:S02]  /*3a10*/  F2FP.BF16.F32.PACK_AB R185, R16, R185 ;  /* 0x000000b910b9723e */ /* 0x000fe400000010ff */
[----:B------:R-:W-:Y:S01]  /*3a20*/  IMAD.WIDE.U32 R12, R157, 0x4, R28 ;  /* 0x000000049d0c7825 */ /* 0x000fe200078e001c */
[----:B------:R1:W-:Y:S01]  /*3a30*/  STG.E desc[UR10][R4.64], R193 ;  /* 0x000000c104007986 */ /* 0x0003e2000c10190a */
[----:B------:R-:W-:-:S02]  /*3a40*/  F2FP.BF16.F32.PACK_AB R187, R18, R187 ;  /* 0x000000bb12bb723e */ /* 0x000fc400000010ff */
[--C-:B------:R-:W-:Y:S01]  /*3a50*/  IMAD.WIDE.U32 R14, R159, 0x4, R28.reuse ;  /* 0x000000049f0e7825 */ /* 0x100fe200078e001c */
[----:B------:R1:W-:Y:S01]  /*3a60*/  STG.E desc[UR10][R6.64], R175 ;  /* 0x000000af06007986 */ /* 0x0003e2000c10190a */
[----:B------:R-:W-:Y:S02]  /*3a70*/  F2FP.BF16.F32.PACK_AB R221, R20, R221 ;  /* 0x000000dd14dd723e */ /* 0x000fe400000010ff */
        /* <DEDUP_REMOVED lines=9> */
[--C-:B0-----:R-:W-:Y:S01]  /*3b10*/  IMAD.WIDE.U32 R22, R165, 0x4, R28.reuse ;  /* 0x00000004a5167825 */ /* 0x101fe200078e001c */
[----:B------:R1:W-:Y:S01]  /*3b20*/  STG.E desc[UR10][R14.64], R183 ;  /* 0x000000b70e007986 */ /* 0x0003e2000c10190a */
[----:B------:R-:W-:Y:S02]  /*3b30*/  F2FP.BF16.F32.PACK_AB R213, R156, R213 ;  /* 0x000000d59cd5723e */ /* 0x000fe400000010ff */
[----:B------:R-:W-:Y:S01]  /*3b40*/  IMAD.WIDE.U32 R24, R171, 0x4, R28 ;  /* 0x00000004ab187825 */ /* 0x000fe200078e001c */
[----:B------:R1:W-:Y:S01]  /*3b50*/  STG.E desc[UR10][R16.64], R185 ;  /* 0x000000b910007986 */ /* 0x0003e2000c10190a */
[----:B------:R-:W-:-:S02]  /*3b60*/  ISETP.GE.AND P2, PT, R31, UR17, PT ;  /* 0x000000111f007c0c */ /* 0x000fc4000bf46270 */
[--C-:B------:R-:W-:Y:S01]  /*3b70*/  IMAD.WIDE.U32 R26, R169, 0x4, R28.reuse ;  /* 0x00000004a91a7825 */ /* 0x100fe200078e001c */
[----:B------:R1:W-:Y:S01]  /*3b80*/  STG.E desc[UR10][R18.64], R187 ;  /* 0x000000bb12007986 */ /* 0x0003e2000c10190a */
[----:B------:R-:W-:Y:S02]  /*3b90*/  SEL R154, RZ, 0x1, P1 ;  /* 0x00000001ff9a7807 */ /* 0x000fe40000800000 */
[----:B------:R-:W-:Y:S01]  /*3ba0*/  IMAD.WIDE.U32 R28, R173, 0x4, R28 ;  /* 0x00000004ad1c7825 */ /* 0x000fe200078e001c */
[----:B------:R1:W-:Y:S04]  /*3bb0*/  STG.E desc[UR10][R20.64], R191 ;  /* 0x000000bf14007986 */ /* 0x0003e8000c10190a */
[----:B------:R1:W-:Y:S04]  /*3bc0*/  STG.E desc[UR10][R22.64], R197 ;  /* 0x000000c516007986 */ /* 0x0003e8000c10190a */
[----:B------:R1:W-:Y:S04]  /*3bd0*/  STG.E desc[UR10][R24.64], R205 ;  /* 0x000000cd18007986 */ /* 0x0003e8000c10190a */
        /* <DEDUP_REMOVED lines=52> */
.L_x_4053:
        /* <DEDUP_REMOVED lines=9> */
[----:B------:R2:W-:Y:S01]  /*3fb0*/  STG.E.64 desc[UR10][R16.64], R18 ;  /* 0x0000001210007986 */ /* 0x0005e2000c101b0a */
[C---:B-----5:R-:W-:Y:S02]  /*3fc0*/  IADD3 R33, R21.reuse, 0x180, RZ ;  /* 0x0000018015217810 */ /* 0x060fe40007ffe0ff */
[----:B------:R-:W-:Y:S01]  /*3fd0*/  IADD3 R37, R21, 0x200, RZ ;  /* 0x0000020015257810 */ /* 0x000fe20007ffe0ff */
[----:B------:R-:W-:Y:S01]  /*3fe0*/  IMAD.WIDE.U32 R22, R29, 0x8, R80 ;  /* 0x000000081d167825 */ /* 0x000fe200078e0050 */
[----:B------:R-:W-:-:S02]  /*3ff0*/  IADD3 R41, R21, 0x280, RZ ;  /* 0x0000028015297810 */ /* 0x000fc40007ffe0ff */
[----:B------:R-:W-:Y:S01]  /*4000*/  IADD3 R45, R21, 0x300, RZ ;  /* 0x00000300152d7810 */ /* 0x000fe20007ffe0ff */
[--C-:B------:R-:W-:Y:S01]  /*4010*/  IMAD.WIDE.U32 R26, R33, 0x8, R80.reuse ;  /* 0x00000008211a7825 */ /* 0x100fe200078e0050 */
[C---:B------:R-:W-:Y:S02]  /*4020*/  IADD3 R49, R21.reuse, 0x380, RZ ;  /* 0x0000038015317810 */ /* 0x040fe40007ffe0ff */
[----:B------:R-:W-:Y:S01]  /*4030*/  IADD3 R53, R21, 0x400, RZ ;  /* 0x0000040015357810 */ /* 0x000fe20007ffe0ff */
[----:B------:R-:W-:Y:S01]  /*4040*/  IMAD.WIDE.U32 R30, R37, 0x8, R80 ;  /* 0x00000008251e7825 */ /* 0x000fe200078e0050 */
[C---:B------:R-:W-:Y:S02]  /*4050*/  IADD3 R57, R21.reuse, 0x480, RZ ;  /* 0x0000048015397810 */ /* 0x040fe40007ffe0ff */
[C---:B------:R-:W-:Y:S01]  /*4060*/  IADD3 R69, R21.reuse, 0x500, RZ ;  /* 0x0000050015457810 */ /* 0x040fe20007ffe0ff */
[C---:B--2---:R-:W-:Y:S01]  /*4070*/  IMAD.WIDE.U32 R16, R21.reuse, 0x8, R82 ;  /* 0x0000000815107825 */ /* 0x044fe200078e0052 */
[----:B------:R-:W-:-:S02]  /*4080*/  IADD3 R75, R21, 0x580, RZ ;  /* 0x00000580154b7810 */ /* 0x000fc40007ffe0ff */
[----:B------:R-:W-:Y:S01]  /*4090*/  IADD3 R79, R21, 0x600, RZ ;  /* 0x00000600154f7810 */ /* 0x000fe20007ffe0ff */
[----:B------:R-:W-:Y:S01]  /*40a0*/  IMAD.WIDE.U32 R18, R25, 0x8, R80 ;  /* 0x0000000819127825 */ /* 0x000fe200078e0050 */
[C---:B------:R-:W-:Y:S01]  /*40b0*/  IADD3 R91, R21.reuse, 0x680, RZ ;  /* 0x00000680155b7810 */ /* 0x040fe20007ffe0ff */
[----:B------:R-:W-:Y:S01]  /*40c0*/  STG.E.64 desc[UR10][R16.64], R2 ;  /* 0x0000000210007986 */ /* 0x000fe2000c101b0a */
[----:B------:R-:W-:Y:S01]  /*40d0*/  IADD3 R119, R21, 0x700, RZ ;  /* 0x0000070015777810 */ /* 0x000fe20007ffe0ff */
[--C-:B------:R-:W-:Y:S02]  /*40e0*/  IMAD.WIDE.U32 R20, R25, 0x8, R82.reuse ;  /* 0x0000000819147825 */ /* 0x100fe400078e0052 */
[----:B------:R-:W-:Y:S02]  /*40f0*/  STG.E.64 desc[UR10][R18.64], R100 ;  /* 0x0000006412007986 */ /* 0x000fe4000c101b0a */
[--C-:B------:R-:W-:Y:S02]  /*4100*/  IMAD.WIDE.U32 R24, R29, 0x8, R82.reuse ;  /* 0x000000081d187825 */ /* 0x100fe400078e0052 */
[----:B------:R-:W-:Y:S02]  /*4110*/  STG.E.64 desc[UR10][R20.64], R72 ;  /* 0x0000004814007986 */ /* 0x000fe4000c101b0a */
[----:B------:R-:W-:-:S02]  /*4120*/  IMAD.WIDE.U32 R28, R33, 0x8, R82 ;  /* 0x00000008211c7825 */ /* 0x000fc400078e0052 */
[----:B------:R-:W-:Y:S02]  /*4130*/  STG.E.64 desc[UR10][R22.64], R6 ;  /* 0x0000000616007986 */ /* 0x000fe4000c101b0a */
[----:B------:R-:W-:Y:S02]  /*4140*/  IMAD.WIDE.U32 R32, R37, 0x8, R82 ;  /* 0x0000000825207825 */ /* 0x000fe400078e0052 */
[----:B------:R-:W-:Y:S02]  /*4150*/  STG.E.64 desc[UR10][R24.64], R4 ;  /* 0x0000000418007986 */ /* 0x000fe4000c101b0a */
[C---:B------:R-:W-:Y:S02]  /*4160*/  IMAD.WIDE.U32 R34, R41.reuse, 0x8, R80 ;  /* 0x0000000829227825 */ /* 0x040fe400078e0050 */
[----:B------:R-:W-:Y:S02]  /*4170*/  STG.E.64 desc[UR10][R26.64], R150 ;  /* 0x000000961a007986 */ /* 0x000fe4000c101b0a */
[----:B------:R-:W-:-:S02]  /*4180*/  IMAD.WIDE.U32 R36, R41, 0x8, R82 ;  /* 0x0000000829247825 */ /* 0x000fc400078e0052 */
[----:B------:R-:W-:Y:S02]  /*4190*/  STG.E.64 desc[UR10][R28.64], R8 ;  /* 0x000000081c007986 */ /* 0x000fe4000c101b0a */
[C---:B------:R-:W-:Y:S02]  /*41a0*/  IMAD.WIDE.U32 R38, R45.reuse, 0x8, R80 ;  /* 0x000000082d267825 */ /* 0x040fe400078e0050 */
[----:B------:R-:W-:Y:S02]  /*41b0*/  STG.E.64 desc[UR10][R30.64], R10 ;  /* 0x0000000a1e007986 */ /* 0x000fe4000c101b0a */
[----:B------:R-:W-:Y:S02]  /*41c0*/  IMAD.WIDE.U32 R40, R45, 0x8, R82 ;  /* 0x000000082d287825 */ /* 0x000fe400078e0052 */
        /* <DEDUP_REMOVED lines=32> */
[----:B------:R-:W-:Y:S04]  /*43d0*/  STG.E.64 desc[UR10][R74.64], R98 ;  /* 0x000000624a007986 */ /* 0x000fe8000c101b0a */
[----:B------:R-:W-:Y:S04]  /*43e0*/  STG.E.64 desc[UR10][R76.64], R86 ;  /* 0x000000564c007986 */ /* 0x000fe8000c101b0a */
[----:B------:R-:W-:Y:S04]  /*43f0*/  STG.E.64 desc[UR10][R78.64], R88 ;  /* 0x000000584e007986 */ /* 0x000fe8000c101b0a */
[----:B------:R-:W-:Y:S04]  /*4400*/  STG.E.64 desc[UR10][R80.64], R84 ;  /* 0x0000005450007986 */ /* 0x000fe8000c101b0a */
[----:B------:R-:W-:Y:S01]  /*4410*/  STG.E.64 desc[UR10][R82.64], R92 ;  /* 0x0000005c52007986 */ /* 0x000fe2000c101b0a */
[----:B------:R-:W-:Y:S05]  /*4420*/  EXIT ;  /* 0x000000000000794d */ /* 0x000fea0003800000 */
.L_x_4054:
[----:B------:R-:W-:Y:S01]  /*4430*/  HFMA2.MMA R200, -RZ, RZ, 0, 9.5367431640625e-07 ;  /* 0x00000010ffc87435 */ /* 0x000fe200000001ff */
[----:B------:R-:W-:Y:S02]  /*4440*/  MOV R225, R2 ;  /* 0x0000000200e17202 */ /* 0x000fe40000000f00 */
[----:B------:R-:W-:Y:S02]  /*4450*/  MOV R227, 0x1f ;  /* 0x0000001f00e37802 */ /* 0x000fe40000000f00 */
[----:B------:R-:W-:-:S07]  /*4460*/  MOV R10, 0xffffffff ;  /* 0xffffffff000a7802 */ /* 0x000fce0000000f00 */
[----:B------:R-:W-:Y:S05]  /*4470*/  WARPSYNC.COLLECTIVE R10, `(.L_x_4056) ;  /* 0x000000000a087348 */ /* 0x000fea0003c00000 */
[----:B------:R0:W1:Y:S02]  /*4480*/  SHFL.DOWN P3, R198, R225, R200, R227 ;  /* 0x080000c8e1c67389 */ /* 0x00006400000600e3 */
[----:B01----:R-:W-:Y:S01]  /*4490*/  ENDCOLLECTIVE ;  /* 0x000000000000791b */ /* 0x003fe20003800000 */
.L_x_4056:
[----:B------:R-:W-:Y:S02]  /*44a0*/  MOV R225, R4 ;  /* 0x0000000400e17202 */ /* 0x000fe40000000f00 */
[----:B------:R-:W-:-:S07]  /*44b0*/  MOV R7, R198 ;  /* 0x000000c600077202 */ /* 0x000fce0000000f00 */
[----:B------:R-:W-:Y:S05]  /*44c0*/  WARPSYNC.COLLECTIVE R10, `(.L_x_4057) ;  /* 0x000000000a087348 */ /* 0x000fea0003c00000 */
[----:B------:R0:W1:Y:S02]  /*44d0*/  SHFL.DOWN P3, R198, R225, R200, R227 ;  /* 0x080000c8e1c67389 */ /* 0x00006400000600e3 */
[----:B01----:R-:W-:Y:S01]  /*44e0*/  ENDCOLLECTIVE ;  /* 0x000000000000791b */ /* 0x003fe20003800000 */
.L_x_4057:
[----:B------:R-:W-:Y:S01]  /*44f0*/  FADD.FTZ R7, R2, R7 ;  /* 0x0000000702077221 */ /* 0x000fe20000010000 */
[----:B------:R-:W-:-:S04]  /*4500*/  HFMA2.MMA R200, -RZ, RZ, 0, 4.76837158203125e-07 ;  /* 0x00000008ffc87435 */ /* 0x000fc800000001ff */
[----:B------:R-:W-:Y:S02]  /*4510*/  MOV R225, R7 ;  /* 0x0000000700e17202 */ /* 0x000fe40000000f00 */
[----:B------:R-:W-:-:S07]  /*4520*/  MOV R9, R198 ;  /* 0x000000c600097202 */ /* 0x000fce0000000f00 */
[----:B------:R-:W-:Y:S05]  /*4530*/  WARPSYNC.COLLECTIVE R10, `(.L_x_4058) ;  /* 0x000000000a087348 */ /* 0x000fea0003c00000 */
[----:B------:R0:W1:Y:S02]  /*4540*/  SHFL.DOWN P3, R198, R225, R200, R227 ;  /* 0x080000c8e1c67389 */ /* 0x00006400000600e3 */
[----:B01----:R-:W-:Y:S01]  /*4550*/  ENDCOLLECTIVE ;  /* 0x000000000000791b */ /* 0x003fe20003800000 */
.L_x_4058:
[----:B------:R-:W-:-:S05]  /*4560*/  FADD.FTZ R9, R4, R9 ;  /* 0x0000000904097221 */ /* 0x000fca0000010000 */
[----:B------:R-:W-:Y:S02]  /*4570*/  MOV R225, R9 ;  /* 0x0000000900e17202 */ /* 0x000fe40000000f00 */
[----:B------:R-:W-:-:S07]  /*4580*/  MOV R6, R198 ;  /* 0x000000c600067202 */ /* 0x000fce0000000f00 */
[----:B------:R-:W-:Y:S05]  /*4590*/  WARPSYNC.COLLECTIVE R10, `(.L_x_4059) ;  /* 0x000000000a087348 */ /* 0x000fea0003c00000 */
[----:B------:R0:W1:Y:S02]  /*45a0*/  SHFL.DOWN P3, R198, R225, R200, R227 ;  /* 0x080000c8e1c67389 */ /* 0x00006400000600e3 */
[----:B01----:R-:W-:Y:S01]  /*45b0*/  ENDCOLLECTIVE ;  /* 0x000000000000791b */ /* 0x003fe20003800000 */
.L_x_4059:
[----:B------:R-:W-:Y:S01]  /*45c0*/  FADD.FTZ R6, R7, R6 ;  /* 0x0000000607067221 */ /* 0x000fe20000010000 */
[----:B------:R-:W-:-:S04]  /*45d0*/  HFMA2.MMA R200, -RZ, RZ, 0, 2.384185791015625e-07 ;  /* 0x00000004ffc87435 */ /* 0x000fc800000001ff */
[----:B------:R-:W-:Y:S02]  /*45e0*/  MOV R225, R6 ;  /* 0x0000000600e17202 */ /* 0x000fe40000000f00 */
[----:B------:R-:W-:-:S07]  /*45f0*/  MOV R8, R198 ;  /* 0x000000c600087202 */ /* 0x000fce0000000f00 */
[----:B------:R-:W-:Y:S05]  /*4600*/  WARPSYNC.COLLECTIVE R10, `(.L_x_4060) ;  /* 0x000000000a087348 */ /* 0x000fea0003c00000 */
[----:B------:R0:W1:Y:S02]  /*4610*/  SHFL.DOWN P3, R198, R225, R200, R227 ;  /* 0x080000c8e1c67389 */ /* 0x00006400000600e3 */
[----:B01----:R-:W-:Y:S01]  /*4620*/  ENDCOLLECTIVE ;  /* 0x000000000000791b */ /* 0x003fe20003800000 */
.L_x_4060:
[----:B------:R-:W-:-:S05]  /*4630*/  FADD.FTZ R8, R9, R8 ;  /* 0x0000000809087221 */ /* 0x000fca0000010000 */
[----:B------:R-:W-:Y:S02]  /*4640*/  MOV R225, R8 ;  /* 0x0000000800e17202 */ /* 0x000fe40000000f00 */
[----:B------:R-:W-:-:S07]  /*4650*/  MOV R11, R198 ;  /* 0x000000c6000b7202 */ /* 0x000fce0000000f00 */
[----:B------:R-:W-:Y:S05]  /*4660*/  WARPSYNC.COLLECTIVE R10, `(.L_x_4061) ;  /* 0x000000000a087348 */ /* 0x000fea0003c00000 */
[----:B------:R0:W1:Y:S02]  /*4670*/  SHFL.DOWN P3, R198, R225, R200, R227 ;  /* 0x080000c8e1c67389 */ /* 0x00006400000600e3 */
[----:B01----:R-:W-:Y:S01]  /*4680*/  ENDCOLLECTIVE ;  /* 0x000000000000791b */ /* 0x003fe20003800000 */
.L_x_4061:
[----:B------:R-:W-:Y:S01]  /*4690*/  FADD.FTZ R11, R6, R11 ;  /* 0x0000000b060b7221 */ /* 0x000fe20000010000 */
[----:B------:R-:W-:-:S04]  /*46a0*/  HFMA2.MMA R200, -RZ, RZ, 0, 1.1920928955078125e-07 ;  /* 0x00000002ffc87435 */ /* 0x000fc800000001ff */
[----:B------:R-:W-:Y:S02]  /*46b0*/  MOV R225, R11 ;  /* 0x0000000b00e17202 */ /* 0x000fe40000000f00 */
[----:B------:R-:W-:-:S07]  /*46c0*/  MOV R223, R198 ;  /* 0x000000c600df7202 */ /* 0x000fce0000000f00 */
[----:B------:R-:W-:Y:S05]  /*46d0*/  WARPSYNC.COLLECTIVE R10, `(.L_x_4062) ;  /* 0x000000000a087348 */ /* 0x000fea0003c00000 */
[----:B------:R0:W1:Y:S02]  /*46e0*/  SHFL.DOWN P3, R198, R225, R200, R227 ;  /* 0x080000c8e1c67389 */ /* 0x00006400000600e3 */
[----:B01----:R-:W-:Y:S01]  /*46f0*/  ENDCOLLECTIVE ;  /* 0x000000000000791b */ /* 0x003fe20003800000 */
.L_x_4062:
[----:B------:R-:W-:-:S05]  /*4700*/  FADD.FTZ R223, R8, R223 ;  /* 0x000000df08df7221 */ /* 0x000fca0000010000 */
[----:B------:R-:W-:Y:S02]  /*4710*/  MOV R225, R223 ;  /* 0x000000df00e17202 */ /* 0x000fe40000000f00 */
[----:B------:R-:W-:-:S07]  /*4720*/  MOV R2, R198 ;  /* 0x000000c600027202 */ /* 0x000fce0000000f00 */
[----:B------:R-:W-:Y:S05]  /*4730*/  WARPSYNC.COLLECTIVE R10, `(.L_x_4063) ;  /* 0x000000000a087348 */ /* 0x000fea0003c00000 */
[----:B------:R0:W1:Y:S02]  /*4740*/  SHFL.DOWN P3, R198, R225, R200, R227 ;  /* 0x080000c8e1c67389 */ /* 0x00006400000600e3 */
[----:B01----:R-:W-:Y:S01]  /*4750*/  ENDCOLLECTIVE ;  /* 0x000000000000791b */ /* 0x003fe20003800000 */
.L_x_4063:
[----:B------:R-:W-:Y:S01]  /*4760*/  FADD.FTZ R2, R11, R2 ;  /* 0x000000020b027221 */ /* 0x000fe20000010000 */
[----:B------:R-:W-:-:S04]  /*4770*/  HFMA2.MMA R200, -RZ, RZ, 0, 5.9604644775390625e-08 ;  /* 0x00000001ffc87435 */ /* 0x000fc800000001ff */
[----:B------:R-:W-:Y:S02]  /*4780*/  MOV R225, R2 ;  /* 0x0000000200e17202 */ /* 0x000fe40000000f00 */
[----:B------:R-:W-:-:S07]  /*4790*/  MOV R4, R198 ;  /* 0x000000c600047202 */ /* 0x000fce0000000f00 */
[----:B------:R-:W-:Y:S05]  /*47a0*/  WARPSYNC.COLLECTIVE R10, `(.L_x_4064) ;  /* 0x000000000a087348 */ /* 0x000fea0003c00000 */
[----:B------:R0:W1:Y:S02]  /*47b0*/  SHFL.DOWN P3, R198, R225, R200, R227 ;  /* 0x080000c8e1c67389 */ /* 0x00006400000600e3 */
[----:B01----:R-:W-:Y:S01]  /*47c0*/  ENDCOLLECTIVE ;  /* 0x000000000000791b */ /* 0x003fe20003800000 */
.L_x_4064:
[----:B------:R-:W-:-:S05]  /*47d0*/  FADD.FTZ R4, R223, R4 ;  /* 0x00000004df047221 */ /* 0x000fca0000010000 */
[----:B------:R-:W-:Y:S02]  /*47e0*/  MOV R225, R4 ;  /* 0x0000000400e17202 */ /* 0x000fe40000000f00 */
[----:B------:R-:W-:-:S07]  /*47f0*/  MOV R7, R198 ;  /* 0x000000c600077202 */ /* 0x000fce0000000f00 */
[----:B------:R-:W-:Y:S05]  /*4800*/  WARPSYNC.COLLECTIVE R10, `(.L_x_4065) ;  /* 0x000000000a087348 */ /* 0x000fea0003c00000 */
[----:B------:R0:W1:Y:S02]  /*4810*/  SHFL.DOWN P3, R198, R225, R200, R227 ;  /* 0x080000c8e1c67389 */ /* 0x00006400000600e3 */
[----:B01----:R-:W-:Y:S01]  /*4820*/  ENDCOLLECTIVE ;  /* 0x000000000000791b */ /* 0x003fe20003800000 */
.L_x_4065:
[----:B------:R-:W-:Y:S01]  /*4830*/  MOV R9, R198 ;  /* 0x000000c600097202 */ /* 0x000fe20000000f00 */
[----:B------:R-:W-:Y:S06]  /*4840*/  BRA `(.L_x_4066) ;  /* 0xffffffe8005c7947 */ /* 0x000fec000383ffff */
.L_x_4067:
        /* <DEDUP_REMOVED lines=11> */
.L_x_5567:


//--------------------- .text._ZN10layer_norm22ln_bwd_finalize_kernelINS_22Kernel_traits_finalizeILj3840E6__halffS2_fjLj1024ELj4ENS_18Kernel_traits_baseILj3840ES2_fS2_fjLj1024EEEEEEEvNS_9BwdParamsE --------------------------
	.section	.text._ZN10layer_norm22ln_bwd_finalize_kernelINS_22Kernel_traits_finalizeILj3840E6__halffS2_fjLj1024ELj4ENS_18Kernel_traits_baseILj3840ES2_fS2_fjLj1024EEEEEEEvNS_9BwdParamsE,"ax",@progbits
	.align	128
        .global         _ZN10layer_norm22ln_bwd_finalize_kernelINS_22Kernel_traits_finalizeILj3840E6__halffS2_fjLj1024ELj4ENS_18Kernel_traits_baseILj3840ES2_fS2_fjLj1024EEEEEEEvNS_9BwdParamsE
        .type           _ZN10layer_norm22ln_bwd_finalize_kernelINS_22Kernel_traits_finalizeILj3840E6__halffS2_fjLj1024ELj4ENS_18Kernel_traits_baseILj3840ES2_fS2_fjLj1024EEEEEEEvNS_9BwdParamsE,@function
        .size           _ZN10layer_norm22ln_bwd_finalize_kernelINS_22Kernel_traits_finalizeILj3840E6__halffS2_fjLj1024ELj4ENS_18Kernel_traits_baseILj3840ES2_fS2_fjLj1024EEEEEEEvNS_9BwdParamsE,(.L_x_5568 - _ZN10layer_norm22ln_bwd_finalize_kernelINS_22Kernel_traits_finalizeILj3840E6__halffS2_fjLj1024ELj4ENS_18Kernel_traits_baseILj3840ES2_fS2_fjLj1024EEEEEEEvNS_9BwdParamsE)
        .other          _ZN10layer_norm22ln_bwd_finalize_kernelINS_22Kernel_traits_finalizeILj3840E6__halffS2_fjLj1024ELj4ENS_18Kernel_traits_baseILj3840ES2_fS2_fjLj1024EEEEEEEvNS_9BwdParamsE,@"STO_CUDA_ENTRY STV_DEFAULT"
_ZN10layer_norm22ln_bwd_finalize_kernelINS_22Kernel_traits_finalizeILj3840E6__halffS2_fjLj1024ELj4ENS_18Kernel_traits_baseILj3840ES2_fS2_fjLj1024EEEEEEEvNS_9BwdParamsE:
.text._ZN10layer_norm22ln_bwd_finalize_kernelINS_22Kernel_traits_finalizeILj3840E6__halffS2_fjLj1024ELj4ENS_18Kernel_traits_baseILj3840ES2_fS2_fjLj1024EEEEEEEvNS_9BwdParamsE:
        /* <DEDUP_REMOVED lines=25> */
.L_x_4079:
        /* <DEDUP_REMOVED lines=28> */
.L_x_4072:
        /* <DEDUP_REMOVED lines=33> */
.L_x_4071:
[----:B------:R-:W-:Y:S05]  /*0560*/  BSYNC B1 ;  /* 0x0000000000017941 */ /* 0x000fea0003800000 */
.L_x_4070:
        /* <DEDUP_REMOVED lines=23> */
.L_x_4074:
[----:B------:R-:W-:Y:S05]  /*06e0*/  BSYNC B1 ;  /* 0x0000000000017941 */ /* 0x000fea0003800000 */
.L_x_4073:
        /* <DEDUP_REMOVED lines=11> */
.L_x_4069:
[----:B------:R-:W-:Y:S05]  /*07a0*/  BSYNC B0 ;  /* 0x0000000000007941 */ /* 0x000fea0003800000 */
.L_x_4068:
        /* <DEDUP_REMOVED lines=29> */
.L_x_4090:
[----:B------:R-:W-:Y:S01]  /*0980*/  @!P1 SHF.R.U32.HI R12, RZ, 0x3, R0 ;  /* 0x00000003ff0c9819 */ /* 0x000fe20000011600 */
[----:B---3--:R-:W-:Y:S01]  /*0990*/  FADD.FTZ R14, R9, R14 ;  /* 0x0000000e090e7221 */ /* 0x008fe20000010000 */
[----:B--2---:R-:W-:Y:S02]  /*09a0*/  FADD.FTZ R11, R10, R11 ;  /* 0x0000000b0a0b7221 */ /* 0x004fe40000010000 */
[----:B------:R-:W-:-:S05]  /*09b0*/  @!P1 LOP3.LUT R12, R12, 0x1ffffffc, RZ, 0xc0, !PT ;  /* 0x1ffffffc0c0c9812 */ /* 0x000fca00078ec0ff */
[----:B------:R2:W-:Y:S04]  /*09c0*/  @!P1 STS [R12+UR4+0x2000], R14 ;  /* 0x0020000e0c009988 */ /* 0x0005e80008000804 */
[----:B------:R2:W-:Y:S02]  /*09d0*/  @!P1 STS [R12+UR4+0x2080], R11 ;  /* 0x0020800b0c009988 */ /* 0x0005e40008000804 */
.L_x_4075:
        /* <DEDUP_REMOVED lines=14> */
.L_x_4078:
[----:B------:R-:W-:Y:S05]  /*0ac0*/  BSYNC B0 ;  /* 0x0000000000007941 */ /* 0x000fea0003800000 */
.L_x_4077:
[C---:B------:R-:W-:Y:S02]  /*0ad0*/  ISETP.GT.U32.AND P1, PT, R3.reuse, -0xf01, PT ;  /* 0xfffff0ff0300780c */ /* 0x040fe40003f24070 */
[----:B------:R-:W-:Y:S02]  /*0ae0*/  IADD3 R3, R3, 0xf00, RZ ;  /* 0x00000f0003037810 */ /* 0x000fe40007ffe0ff */
[----:B------:R-:W-:-:S09]  /*0af0*/  IADD3 R5, R5, 0x780, RZ ;  /* 0x0000078005057810 */ /* 0x000fd20007ffe0ff */
[----:B------:R-:W-:Y:S05]  /*0b00*/  @P1 BRA `(.L_x_4079) ;  /* 0xfffffff400a01947 */ /* 0x000fea000383ffff */
[----:B------:R-:W-:Y:S05]  /*0b10*/  EXIT ;  /* 0x000000000000794d */ /* 0x000fea0003800000 */
.L_x_4076:
[----:B------:R-:W-:Y:S01]  /*0b20*/  HFMA2.MMA R19, -RZ, RZ, 0, 5.9604644775390625e-08 ;  /* 0x00000001ff137435 */ /* 0x000fe200000001ff */
[----:B---3--:R-:W-:Y:S01]  /*0b30*/  IMAD.MOV.U32 R20, RZ, RZ, R10 ;  /* 0x000000ffff147224 */ /* 0x008fe200078e000a */
[----:B------:R-:W-:Y:S02]  /*0b40*/  MOV R22, 0x1f ;  /* 0x0000001f00167802 */ /* 0x000fe40000000f00 */
[----:B------:R-:W-:-:S07]  /*0b50*/  MOV R17, 0xffffffff ;  /* 0xffffffff00117802 */ /* 0x000fce0000000f00 */
[----:B012---:R-:W-:Y:S05]  /*0b60*/  WARPSYNC.COLLECTIVE R17, `(.L_x_4080) ;  /* 0x0000000011087348 */ /* 0x007fea0003c00000 */
[----:B------:R3:W4:Y:S02]  /*0b70*/  SHFL.BFLY P2, R18, R20, R19, R22 ;  /* 0x0c00001314127389 */ /* 0x0007240000040016 */
[----:B01234-:R-:W-:Y:S01]  /*0b80*/  ENDCOLLECTIVE ;  /* 0x000000000000791b */ /* 0x01ffe20003800000 */
.L_x_4080:
[----:B------:R-:W-:Y:S01]  /*0b90*/  HFMA2.MMA R19, -RZ, RZ, 0, 1.1920928955078125e-07 ;  /* 0x00000002ff137435 */ /* 0x000fe200000001ff */
[----:B------:R-:W-:-:S04]  /*0ba0*/  IMAD.MOV.U32 R11, RZ, RZ, R18 ;  /* 0x000000ffff0b7224 */ /* 0x000fc800078e0012 */
[----:B------:R-:W-:-:S05]  /*0bb0*/  FADD.FTZ R11, R10, R11 ;  /* 0x0000000b0a0b7221 */ /* 0x000fca0000010000 */
[----:B------:R-:W-:-:S07]  /*0bc0*/  MOV R20, R11 ;  /* 0x0000000b00147202 */ /* 0x000fce0000000f00 */
[----:B------:R-:W-:Y:S05]  /*0bd0*/  WARPSYNC.COLLECTIVE R17, `(.L_x_4081) ;  /* 0x0000000011087348 */ /* 0x000fea0003c00000 */
[----:B------:R0:W1:Y:S02]  /*0be0*/  SHFL.BFLY P2, R18, R20, R19, R22 ;  /* 0x0c00001314127389 */ /* 0x0000640000040016 */
[----:B01----:R-:W-:Y:S01]  /*0bf0*/  ENDCOLLECTIVE ;  /* 0x000000000000791b */ /* 0x003fe20003800000 */
.L_x_4081:
[----:B------:R-:W-:Y:S01]  /*0c00*/  HFMA2.MMA R19, -RZ, RZ, 0, 2.384185791015625e-07 ;  /* 0x00000004ff137435 */ /* 0x000fe200000001ff */
[----:B------:R-:W-:-:S05]  /*0c10*/  MOV R12, R18 ;  /* 0x00000012000c7202 */ /* 0x000fca0000000f00 */
[----:B------:R-:W-:-:S04]  /*0c20*/  FADD.FTZ R12, R11, R12 ;  /* 0x0000000c0b0c7221 */ /* 0x000fc80000010000 */
[----:B------:R-:W-:-:S07]  /*0c30*/  IMAD.MOV.U32 R20, RZ, RZ, R12 ;  /* 0x000000ffff147224 */ /* 0x000fce00078e000c */
[----:B------:R-:W-:Y:S05]  /*0c40*/  WARPSYNC.COLLECTIVE R17, `(.L_x_4082) ;  /* 0x0000000011087348 */ /* 0x000fea0003c00000 */
[----:B------:R0:W1:Y:S02]  /*0c50*/  SHFL.BFLY P2, R18, R20, R19, R22 ;  /* 0x0c00001314127389 */ /* 0x0000640000040016 */
[----:B01----:R-:W-:Y:S01]  /*0c60*/  ENDCOLLECTIVE ;  /* 0x000000000000791b */ /* 0x003fe20003800000 */
.L_x_4082:
[----:B------:R-:W-:Y:S01]  /*0c70*/  IMAD.MOV.U32 R19, RZ, RZ, 0x8 ;  /* 0x00000008ff137424 */ /* 0x000fe200078e00ff */
[----:B------:R-:W-:-:S05]  /*0c80*/  MOV R13, R18 ;  /* 0x00000012000d7202 */ /* 0x000fca0000000f00 */
[----:B------:R-:W-:-:S05]  /*0c90*/  FADD.FTZ R13, R12, R13 ;  /* 0x0000000d0c0d7221 */ /* 0x000fca0000010000 */
[----:B------:R-:W-:-:S07]  /*0ca0*/  MOV R20, R13 ;  /* 0x0000000d00147202 */ /* 0x000fce0000000f00 */
[----:B------:R-:W-:Y:S05]  /*0cb0*/  WARPSYNC.COLLECTIVE R17, `(.L_x_4083) ;  /* 0x0000000011087348 */ /* 0x000fea0003c00000 */
[----:B------:R0:W1:Y:S02]  /*0cc0*/  SHFL.BFLY P2, R18, R20, R19, R22 ;  /* 0x0c00001314127389 */ /* 0x0000640000040016 */
[----:B01----:R-:W-:Y:S01]  /*0cd0*/  ENDCOLLECTIVE ;  /* 0x000000000000791b */ /* 0x003fe20003800000 */
.L_x_4083:
[----:B------:R-:W-:Y:S01]  /*0ce0*/  HFMA2.MMA R19, -RZ, RZ, 0, 9.5367431640625e-07 ;  /* 0x00000010ff137435 */ /* 0x000fe200000001ff */
[----:B------:R-:W-:-:S05]  /*0cf0*/  MOV R10, R18 ;  /* 0x00000012000a7202 */ /* 0x000fca0000000f00 */
[----:B------:R-:W-:-:S05]  /*0d00*/  FADD.FTZ R10, R13, R10 ;  /* 0x0000000a0d0a7221 */ /* 0x000fca0000010000 */
[----:B------:R-:W-:-:S07]  /*0d10*/  MOV R20, R10 ;  /* 0x0000000a00147202 */ /* 0x000fce0000000f00 */
[----:B------:R-:W-:Y:S05]  /*0d20*/  WARPSYNC.COLLECTIVE R17, `(.L_x_4084) ;  /* 0x0000000011087348 */ /* 0x000fea0003c00000 */
[----:B------:R0:W1:Y:S02]  /*0d30*/  SHFL.BFLY P2, R18, R20, R19, R22 ;  /* 0x0c00001314127389 */ /* 0x0000640000040016 */
[----:B01----:R-:W-:Y:S01]  /*0d40*/  ENDCOLLECTIVE ;  /* 0x000000000000791b */ /* 0x003fe20003800000 */
.L_x_4084:
[----:B------:R-:W-:Y:S01]  /*0d50*/  HFMA2.MMA R19, -RZ, RZ, 0, 5.9604644775390625e-08 ;  /* 0x00000001ff137435 */ /* 0x000fe200000001ff */
[----:B------:R-:W-:Y:S01]  /*0d60*/  MOV R20, R9 ;  /* 0x0000000900147202 */ /* 0x000fe20000000f00 */
[----:B------:R-:W-:-:S09]  /*0d70*/  IMAD.MOV.U32 R11, RZ, RZ, R18 ;  /* 0x000000ffff0b7224 */ /* 0x000fd200078e0012 */
[----:B------:R-:W-:Y:S05]  /*0d80*/  WARPSYNC.COLLECTIVE R17, `(.L_x_4085) ;  /* 0x0000000011087348 */ /* 0x000fea0003c00000 */
[----:B------:R0:W1:Y:S02]  /*0d90*/  SHFL.BFLY P2, R18, R20, R19, R22 ;  /* 0x0c00001314127389 */ /* 0x0000640000040016 */
[----:B01----:R-:W-:Y:S01]  /*0da0*/  ENDCOLLECTIVE ;  /* 0x000000000000791b */ /* 0x003fe20003800000 */
.L_x_4085:
[----:B------:R-:W-:Y:S01]  /*0db0*/  HFMA2.MMA R19, -RZ, RZ, 0, 1.1920928955078125e-07 ;  /* 0x00000002ff137435 */ /* 0x000fe200000001ff */
[----:B------:R-:W-:-:S05]  /*0dc0*/  MOV R12, R18 ;  /* 0x00000012000c7202 */ /* 0x000fca0000000f00 */
[----:B------:R-:W-:-:S04]  /*0dd0*/  FADD.FTZ R14, R9, R12 ;  /* 0x0000000c090e7221 */ /* 0x000fc80000010000 */
[----:B------:R-:W-:-:S07]  /*0de0*/  IMAD.MOV.U32 R20, RZ, RZ, R14 ;  /* 0x000000ffff147224 */ /* 0x000fce00078e000e */
[----:B------:R-:W-:Y:S05]  /*0df0*/  WARPSYNC.COLLECTIVE R17, `(.L_x_4086) ;  /* 0x0000000011087348 */ /* 0x000fea0003c00000 */
[----:B------:R0:W1:Y:S02]  /*0e00*/  SHFL.BFLY P2, R18, R20, R19, R22 ;  /* 0x0c00001314127389 */ /* 0x0000640000040016 */
[----:B01----:R-:W-:Y:S01]  /*0e10*/  ENDCOLLECTIVE ;  /* 0x000000000000791b */ /* 0x003fe20003800000 */
.L_x_4086:
[----:B------:R-:W-:Y:S01]  /*0e20*/  IMAD.MOV.U32 R19, RZ, RZ, 0x4 ;  /* 0x00000004ff137424 */ /* 0x000fe200078e00ff */
[----:B------:R-:W-:-:S05]  /*0e30*/  MOV R13, R18 ;  /* 0x00000012000d7202 */ /* 0x000fca0000000f00 */
[----:B------:R-:W-:-:S05]  /*0e40*/  FADD.FTZ R15, R14, R13 ;  /* 0x0000000d0e0f7221 */ /* 0x000fca0000010000 */
[----:B------:R-:W-:-:S07]  /*0e50*/  MOV R20, R15 ;  /* 0x0000000f00147202 */ /* 0x000fce0000000f00 */
[----:B------:R-:W-:Y:S05]  /*0e60*/  WARPSYNC.COLLECTIVE R17, `(.L_x_4087) ;  /* 0x0000000011087348 */ /* 0x000fea0003c00000 */
[----:B------:R0:W1:Y:S02]  /*0e70*/  SHFL.BFLY P2, R18, R20, R19, R22 ;  /* 0x0c00001314127389 */ /* 0x0000640000040016 */
[----:B01----:R-:W-:Y:S01]  /*0e80*/  ENDCOLLECTIVE ;  /* 0x000000000000791b */ /* 0x003fe20003800000 */
.L_x_4087:
[----:B------:R-:W-:Y:S01]  /*0e90*/  HFMA2.MMA R19, -RZ, RZ, 0, 4.76837158203125e-07 ;  /* 0x00000008ff137435 */ /* 0x000fe200000001ff */
[----:B------:R-:W-:-:S05]  /*0ea0*/  MOV R16, R18 ;  /* 0x0000001200107202 */ /* 0x000fca0000000f00 */
[----:B------:R-:W-:-:S05]  /*0eb0*/  FADD.FTZ R16, R15, R16 ;  /* 0x000000100f107221 */ /* 0x000fca0000010000 */
[----:B------:R-:W-:-:S07]  /*0ec0*/  MOV R20, R16 ;  /* 0x0000001000147202 */ /* 0x000fce0000000f00 */
[----:B------:R-:W-:Y:S05]  /*0ed0*/  WARPSYNC.COLLECTIVE R17, `(.L_x_4088) ;  /* 0x0000000011087348 */ /* 0x000fea0003c00000 */
[----:B------:R0:W1:Y:S02]  /*0ee0*/  SHFL.BFLY P2, R18, R20, R19, R22 ;  /* 0x0c00001314127389 */ /* 0x0000640000040016 */
[----:B01----:R-:W-:Y:S01]  /*0ef0*/  ENDCOLLECTIVE ;  /* 0x000000000000791b */ /* 0x003fe20003800000 */
.L_x_4088:
[----:B------:R-:W-:Y:S01]  /*0f00*/  HFMA2.MMA R19, -RZ, RZ, 0, 9.5367431640625e-07 ;  /* 0x00000010ff137435 */ /* 0x000fe200000001ff */
[----:B------:R-:W-:-:S04]  /*0f10*/  IMAD.MOV.U32 R9, RZ, RZ, R18 ;  /* 0x000000ffff097224 */ /* 0x000fc800078e0012 */
[----:B------:R-:W-:-:S05]  /*0f20*/  FADD.FTZ R9, R16, R9 ;  /* 0x0000000910097221 */ /* 0x000fca0000010000 */
[----:B------:R-:W-:-:S07]  /*0f30*/  MOV R20, R9 ;  /* 0x0000000900147202 */ /* 0x000fce0000000f00 */
[----:B------:R-:W-:Y:S05]  /*0f40*/  WARPSYNC.COLLECTIVE R17, `(.L_x_4089) ;  /* 0x0000000011087348 */ /* 0x000fea0003c00000 */
[----:B------:R0:W1:Y:S02]  /*0f50*/  SHFL.BFLY P2, R18, R20, R19, R22 ;  /* 0x0c00001314127389 */ /* 0x0000640000040016 */
[----:B01----:R-:W-:Y:S01]  /*0f60*/  ENDCOLLECTIVE ;  /* 0x000000000000791b */ /* 0x003fe20003800000 */
.L_x_4089:
[----:B------:R-:W-:Y:S01]  /*0f70*/  MOV R14, R18 ;  /* 0x00000012000e7202 */ /* 0x000fe20000000f00 */
[----:B------:R-:W-:Y:S06]  /*0f80*/  BRA `(.L_x_4090) ;  /* 0xfffffff8007c7947 */ /* 0x000fec000383ffff */
.L_x_4091:
        /* <DEDUP_REMOVED lines=15> */
.L_x_5568:


//--------------------- .text._ZN10layer_norm13ln_bwd_kernelINS_13Kernel_traitsI6__halffS2_fjLj3840ELj1ELj1ELj4ELj8ENS_18Kernel_traits_baseILj3840ES2_fS2_fjLj128EEEEEEEvNS_9BwdParamsE --------------------------
	.section	.text._ZN10layer_norm13ln_bwd_kernelINS_13Kernel_traitsI6__halffS2_fjLj3840ELj1ELj1ELj4ELj8ENS_18Kernel_traits_baseILj3840ES2_fS2_fjLj128EEEEEEEvNS_9BwdParamsE,"ax",@progbits
	.align	128
        .global         _ZN10layer_norm13ln_bwd_kernelINS_13Kernel_traitsI6__halffS2_fjLj3840ELj1ELj1ELj4ELj8ENS_18Kernel_traits_baseILj3840ES2_fS2_fjLj128EEEEEEEvNS_9BwdParamsE
        .type           _ZN10layer_norm13ln_bwd_kernelINS_13Kernel_traitsI6__halffS2_fjLj3840ELj1ELj1ELj4ELj8ENS_18Kernel_traits_baseILj3840ES2_fS2_fjLj128EEEEEEEvNS_9BwdParamsE,@function
        .size           _ZN10layer_norm13ln_bwd_kernelINS_13Kernel_traitsI6__halffS2_fjLj3840ELj1ELj1ELj4ELj8ENS_18Kernel_traits_baseILj3840ES2_fS2_fjLj128EEEEEEEvNS_9BwdParamsE,(.L_x_5569 - _ZN10layer_norm13ln_bwd_kernelINS_13Kernel_traitsI6__halffS2_fjLj3840ELj1ELj1ELj4ELj8ENS_18Kernel_traits_baseILj3840ES2_fS2_fjLj128EEEEEEEvNS_9BwdParamsE)
        .other          _ZN10layer_norm13ln_bwd_kernelINS_13Kernel_traitsI6__halffS2_fjLj3840ELj1ELj1ELj4ELj8ENS_18Kernel_traits_baseILj3840ES2_fS2_fjLj128EEEEEEEvNS_9BwdParamsE,@"STO_CUDA_ENTRY STV_DEFAULT"
_ZN10layer_norm13ln_bwd_kernelINS_13Kernel_traitsI6__halffS2_fjLj3840ELj1ELj1ELj4ELj8ENS_18Kernel_traits_baseILj3840ES2_fS2_fjLj128EEEEEEEvNS_9BwdParamsE:
.text._ZN10layer_norm13ln_bwd_kernelINS_13Kernel_traitsI6__halffS2_fjLj3840ELj1ELj1ELj4ELj8ENS_18Kernel_traits_baseILj3840ES2_fS2_fjLj128EEEEEEEvNS_9BwdParamsE:
        /* <DEDUP_REMOVED lines=83> */
[----:B------:R-:W-:Y:S01]  /*0530*/  MOV R2, R18 ;  /* 0x0000001200027202 */ /* 0x000fe20000000f00 */
[--C-:B-----5:R-:W-:Y:S01]  /*0540*/  HADD2.F32 R3, -RZ, R19.reuse.H0_H0 ;  /* 0x20000013ff037230 */ /* 0x120fe20000004100 */
[----:B------:R-:W-:Y:S01]  /*0550*/  HFMA2.MMA R132, -RZ, RZ, 0, 5.9604644775390625e-08 ;  /* 0x00000001ff847435 */ /* 0x000fe200000001ff */
[----:B------:R-:W-:Y:S01]  /*0560*/  HADD2.F32 R4, -RZ, R19.H1_H1 ;  /* 0x30000013ff047230 */ /* 0x000fe20000004100 */
[----:B------:R-:W-:Y:S01]  /*0570*/  HFMA2.MMA R98, -RZ, RZ, 0, 0 ;  /* 0x00000000ff627435 */ /* 0x000fe200000001ff */
        /* <DEDUP_REMOVED lines=59> */
[----:B------:R-:W-:Y:S01]  /*0930*/  MOV R165, UR4 ;  /* 0x0000000400a57c02 */ /* 0x000fe20008000f00 */
[--C-:B--2---:R-:W-:Y:S02]  /*0940*/  HADD2.F32 R99, -RZ, R100.reuse.H0_H0 ;  /* 0x20000064ff637230 */ /* 0x104fe40000004100 */
[----:B------:R-:W-:Y:S02]  /*0950*/  HADD2.F32 R100, -RZ, R100.H1_H1 ;  /* 0x30000064ff647230 */ /* 0x000fe40000004100 */
[----:B---3--:R-:W-:-:S02]  /*0960*/  HADD2.F32 R101, -RZ, R102.H0_H0 ;  /* 0x20000066ff657230 */ /* 0x008fc40000004100 */
[----:B------:R-:W-:Y:S02]  /*0970*/  HADD2.F32 R102, -RZ, R102.H1_H1 ;  /* 0x30000066ff667230 */ /* 0x000fe40000004100 */
[--C-:B----4-:R-:W-:Y:S02]  /*0980*/  HADD2.F32 R103, -RZ, R104.reuse.H0_H0 ;  /* 0x20000068ff677230 */ /* 0x110fe40000004100 */
        /* <DEDUP_REMOVED lines=24> */
[----:B------:R-:W-:-:S07]  /*0b10*/  HADD2.F32 R164, -RZ, R164.H1_H1 ;  /* 0x300000a4ffa47230 */ /* 0x000fce0000004100 */
.L_x_4094:
[----:B-1----:R-:W0:Y:S01]  /*0b20*/  @P0 LDC.64 R66, c[0x0][0x228] ;  /* 0x00008a00ff420b82 */ /* 0x002e220000000a00 */
[----:B------:R-:W-:Y:S02]  /*0b30*/  LOP3.LUT R131, R0, 0x7f, RZ, 0xc0, !PT ;  /* 0x0000007f00837812 */ /* 0x000fe400078ec0ff */
[----:B------:R-:W-:-:S03]  /*0b40*/  @P0 MOV R130, RZ ;  /* 0x000000ff00820202 */ /* 0x000fc60000000f00 */
[----:B------:R-:W-:Y:S02]  /*0b50*/  IMAD R131, R2, 0x780, R131 ;  /* 0x0000078002837824 */ /* 0x000fe400078e0283 */
[----:B------:R-:W1:Y:S03]  /*0b60*/  @!P0 LDC.64 R64, c[0x0][0x220] ;  /* 0x00008800ff408b82 */ /* 0x000e660000000a00 */
[----:B------:R-:W-:-:S05]  /*0b70*/  IADD3 R141, R131, 0x80, RZ ;  /* 0x00000080838d7810 */ /* 0x000fca0007ffe0ff */
[----:B------:R-:W2:Y:S08]  /*0b80*/  @!P0 LDC.64 R118, c[0x0][0x230] ;  /* 0x00008c00ff768b82 */ /* 0x000eb00000000a00 */
[----:B------:R-:W3:Y:S01]  /*0b90*/  @P0 LDC.64 R116, c[0x0][0x228] ;  /* 0x00008a00ff740b82 */ /* 0x000ee20000000a00 */
[----:B0-----:R-:W-:-:S04]  /*0ba0*/  @P0 LEA R122, P1, R131, R66, 0x3 ;  /* 0x00000042837a0211 */ /* 0x001fc800078218ff */
[----:B------:R-:W-:-:S03]  /*0bb0*/  @P0 LEA.HI.X R123, R131, R67, RZ, 0x3, P1 ;  /* 0x00000043837b0211 */ /* 0x000fc600008f1cff */
[----:B------:R-:W0:Y:S01]  /*0bc0*/  @!P0 LDC.64 R70, c[0x0][0x220] ;  /* 0x00008800ff468b82 */ /* 0x000e220000000a00 */
[----:B-1----:R-:W-:-:S04]  /*0bd0*/  @!P0 LEA R122, P2, R131, R64, 0x3 ;  /* 0x00000040837a8211 */ /* 0x002fc800078418ff */
[----:B------:R-:W-:-:S03]  /*0be0*/  @!P0 LEA.HI.X R123, R131, R65, RZ, 0x3, P2 ;  /* 0x00000041837b8211 */ /* 0x000fc600010f1cff */
[----:B------:R-:W1:Y:S01]  /*0bf0*/  LDC.64 R68, c[0x0][0x238] ;  /* 0x00008e00ff447b82 */ /* 0x000e620000000a00 */
[----:B--2---:R-:W-:-:S07]  /*0c00*/  @!P0 IMAD.WIDE R118, R2, 0x4, R118 ;  /* 0x0000000402768825 */ /* 0x004fce00078e0276 */
[----:B------:R-:W2:Y:S01]  /*0c10*/  @P0 LDC.64 R120, c[0x0][0x228] ;  /* 0x00008a00ff780b82 */ /* 0x000ea20000000a00 */
[----:B------:R4:W5:Y:S01]  /*0c20*/  @!P0 LDG.E R130, desc[UR6][R118.64] ;  /* 0x0000000676828981 */ /* 0x000962000c1e1900 */
[----:B---3--:R-:W-:-:S06]  /*0c30*/  @P0 IMAD.WIDE.U32 R128, R141, 0x8, R116 ;  /* 0x000000088d800825 */ /* 0x008fcc00078e0074 */
[----:B------:R-:W3:Y:S08]  /*0c40*/  @!P0 LDC.64 R64, c[0x0][0x220] ;  /* 0x00008800ff408b82 */ /* 0x000ef00000000a00 */
[----:B------:R-:W3:Y:S08]  /*0c50*/  @P0 LDC.64 R126, c[0x0][0x228] ;  /* 0x00008a00ff7e0b82 */ /* 0x000ef00000000a00 */
[----:B------:R-:W3:Y:S01]  /*0c60*/  @!P0 LDC.64 R66, c[0x0][0x220] ;  /* 0x00008800ff428b82 */ /* 0x000ee20000000a00 */
[----:B----4-:R-:W-:-:S02]  /*0c70*/  MOV R118, R122 ;  /* 0x0000007a00767202 */ /* 0x010fc40000000f00 */
[----:B------:R-:W-:Y:S01]  /*0c80*/  MOV R119, R123 ;  /* 0x0000007b00777202 */ /* 0x000fe20000000f00 */
[----:B0-----:R-:W-:Y:S01]  /*0c90*/  @!P0 IMAD.WIDE.U32 R128, R141, 0x8, R70 ;  /* 0x000000088d808825 */ /* 0x001fe200078e0046 */
[----:B------:R-:W-:-:S03]  /*0ca0*/  IADD3 R133, R131, 0x180, RZ ;  /* 0x0000018083857810 */ /* 0x000fc60007ffe0ff */
[----:B------:R-:W0:Y:S01]  /*0cb0*/  @P0 LDC.64 R124, c[0x0][0x228] ;  /* 0x00008a00ff7c0b82 */ /* 0x000e220000000a00 */
[----:B------:R-:W4:Y:S01]  /*0cc0*/  LDG.E R143, desc[UR6][R118.64+0x4] ;  /* 0x00000406768f7981 */ /* 0x000f22000c1e1900 */
[----:B------:R-:W-:Y:S01]  /*0cd0*/  IADD3 R137, R131, 0x100, RZ ;  /* 0x0000010083897810 */ /* 0x000fe20007ffe0ff */
[----:B-1----:R-:W-:Y:S02]  /*0ce0*/  IMAD.WIDE R68, R2, 0x4, R68 ;  /* 0x0000000402447825 */ /* 0x002fe400078e0244 */
[----:B------:R1:W5:Y:S03]  /*0cf0*/  LDG.E R134, desc[UR6][R118.64] ;  /* 0x0000000676867981 */ /* 0x000366000c1e1900 */
[----:B------:R-:W0:Y:S01]  /*0d00*/  @!P0 LDC.64 R70, c[0x0][0x220] ;  /* 0x00008800ff468b82 */ /* 0x000e220000000a00 */
[C---:B--2---:R-:W-:Y:S01]  /*0d10*/  @P0 IMAD.WIDE.U32 R120, R133.reuse, 0x8, R120 ;  /* 0x0000000885780825 */ /* 0x044fe200078e0078 */
[----:B------:R2:W5:Y:S06]  /*0d20*/  LDG.E R168, desc[UR6][R68.64] ;  /* 0x0000000644a87981 */ /* 0x00056c000c1e1900 */
[----:B------:R-:W0:Y:S01]  /*0d30*/  @P0 LDC.64 R116, c[0x0][0x228] ;  /* 0x00008a00ff740b82 */ /* 0x000e220000000a00 */
[----:B---3--:R-:W-:Y:S01]  /*0d40*/  @!P0 IMAD.WIDE.U32 R120, R133, 0x8, R64 ;  /* 0x0000000885788825 */ /* 0x008fe200078e0040 */
[----:B------:R-:W3:Y:S03]  /*0d50*/  LDG.E R149, desc[UR6][R128.64+0x4] ;  /* 0x0000040680957981 */ /* 0x000ee6000c1e1900 */
[C---:B------:R-:W-:Y:S01]  /*0d60*/  @P0 IMAD.WIDE.U32 R126, R137.reuse, 0x8, R126 ;  /* 0x00000008897e0825 */ /* 0x040fe200078e007e */
[----:B------:R-:W5:Y:S02]  /*0d70*/  LDG.E R173, desc[UR6][R120.64+0x4] ;  /* 0x0000040678ad7981 */ /* 0x000f64000c1e1900 */
[----:B-1----:R-:W1:Y:S01]  /*0d80*/  @!P0 LDC.64 R118, c[0x0][0x220] ;  /* 0x00008800ff768b82 */ /* 0x002e620000000a00 */
[----:B------:R-:W-:Y:S01]  /*0d90*/  @!P0 IMAD.WIDE.U32 R126, R137, 0x8, R66 ;  /* 0x00000008897e8825 */ /* 0x000fe200078e0042 */
[----:B------:R-:W5:Y:S04]  /*0da0*/  LDG.E R138, desc[UR6][R120.64] ;  /* 0x00000006788a7981 */ /* 0x000f68000c1e1900 */
[----:B------:R2:W3:Y:S02]  /*0db0*/  LDG.E R136, desc[UR6][R128.64] ;  /* 0x0000000680887981 */ /* 0x0004e4000c1e1900 */
[----:B------:R-:W1:Y:S01]  /*0dc0*/  @P0 LDC.64 R64, c[0x0][0x228] ;  /* 0x00008a00ff400b82 */ /* 0x000e620000000a00 */
[C---:B------:R-:W-:Y:S01]  /*0dd0*/  IADD3 R139, R131.reuse, 0x280, RZ ;  /* 0x00000280838b7810 */ /* 0x040fe20007ffe0ff */
[----:B------:R-:W5:Y:S06]  /*0de0*/  LDG.E R169, desc[UR6][R126.64+0x4] ;  /* 0x000004067ea97981 */ /* 0x000f6c000c1e1900 */
[----:B------:R-:W1:Y:S08]  /*0df0*/  @P0 LDC.64 R122, c[0x0][0x228] ;  /* 0x00008a00ff7a0b82 */ /* 0x000e700000000a00 */
[----:B--2---:R-:W2:Y:S01]  /*0e00*/  @!P0 LDC.64 R68, c[0x0][0x220] ;  /* 0x00008800ff448b82 */ /* 0x004ea20000000a00 */
[----:B------:R-:W-:Y:S01]  /*0e10*/  IADD3 R129, R131, 0x200, RZ ;  /* 0x0000020083817810 */ /* 0x000fe20007ffe0ff */
[----:B------:R2:W5:Y:S06]  /*0e20*/  LDG.E R128, desc[UR6][R126.64] ;  /* 0x000000067e807981 */ /* 0x00056c000c1e1900 */
[----:B------:R-:W2:Y:S08]  /*0e30*/  @!P0 LDC.64 R66, c[0x0][0x220] ;  /* 0x00008800ff428b82 */ /* 0x000eb00000000a00 */
[----:B------:R-:W2:Y:S01]  /*0e40*/  @P0 LDC.64 R120, c[0x0][0x228] ;  /* 0x00008a00ff780b82 */ /* 0x000ea20000000a00 */
[----:B0-----:R-:W-:Y:S01]  /*0e50*/  @P0 IMAD.WIDE.U32 R124, R129, 0x8, R124 ;  /* 0x00000008817c0825 */ /* 0x001fe200078e007c */
[----:B------:R-:W-:-:S03]  /*0e60*/  IADD3 R151, R131, 0x380, RZ ;  /* 0x0000038083977810 */ /* 0x000fc60007ffe0ff */
[----:B------:R-:W-:Y:S01]  /*0e70*/  @!P0 IMAD.WIDE.U32 R124, R129, 0x8, R70 ;  /* 0x00000008817c8825 */ /* 0x000fe200078e0046 */
[----:B------:R-:W-:-:S03]  /*0e80*/  IADD3 R135, R131, 0x300, RZ ;  /* 0x0000030083877810 */ /* 0x000fc60007ffe0ff */
[----:B------:R-:W-:Y:S01]  /*0e90*/  @P0 IMAD.WIDE.U32 R70, R139, 0x8, R116 ;  /* 0x000000088b460825 */ /* 0x000fe200078e0074 */
[C---:B------:R-:W-:Y:S01]  /*0ea0*/  IADD3 R155, R131.reuse, 0x480, RZ ;  /* 0x00000480839b7810 */ /* 0x040fe20007ffe0ff */
[----:B------:R-:W0:Y:S01]  /*0eb0*/  @P0 LDC.64 R116, c[0x0][0x228] ;  /* 0x00008a00ff740b82 */ /* 0x000e220000000a00 */
[----:B------:R-:W-:Y:S01]  /*0ec0*/  IADD3 R153, R131, 0x400, RZ ;  /* 0x0000040083997810 */ /* 0x000fe20007ffe0ff */
[----:B-1----:R-:W-:Y:S01]  /*0ed0*/  @!P0 IMAD.WIDE.U32 R70, R139, 0x8, R118 ;  /* 0x000000088b468825 */ /* 0x002fe200078e0076 */
[----:B------:R-:W-:Y:S01]  /*0ee0*/  IADD3 R171, R131, 0x500, RZ ;  /* 0x0000050083ab7810 */ /* 0x000fe20007ffe0ff */
[----:B------:R-:W5:Y:S02]  /*0ef0*/  LDG.E R181, desc[UR6][R124.64+0x4] ;  /* 0x000004067cb57981 */ /* 0x000f64000c1e1900 */
[----:B------:R-:W-:Y:S02]  /*0f00*/  @P0 IMAD.WIDE.U32 R64, R151, 0x8, R64 ;  /* 0x0000000897400825 */ /* 0x000fe400078e0040 */
[----:B------:R-:W1:Y:S01]  /*0f10*/  @!P0 LDC.64 R118, c[0x0][0x220] ;  /* 0x00008800ff768b82 */ /* 0x000e620000000a00 */
[----:B------:R-:W5:Y:S01]  /*0f20*/  LDG.E R185, desc[UR6][R70.64+0x4] ;  /* 0x0000040646b97981 */ /* 0x000f62000c1e1900 */
[----:B------:R-:W-:-:S03]  /*0f30*/  @P0 IMAD.WIDE.U32 R122, R135, 0x8, R122 ;  /* 0x00000008877a0825 */ /* 0x000fc600078e007a */
[----:B------:R0:W5:Y:S01]  /*0f40*/  LDG.E R142, desc[UR6][R70.64] ;  /* 0x00000006468e7981 */ /* 0x000162000c1e1900 */
[----:B--2---:R-:W-:Y:S02]  /*0f50*/  @!P0 IMAD.WIDE.U32 R64, R151, 0x8, R68 ;  /* 0x0000000897408825 */ /* 0x004fe400078e0044 */
[----:B------:R-:W2:Y:S01]  /*0f60*/  @P0 LDC.64 R68, c[0x0][0x228] ;  /* 0x00008a00ff440b82 */ /* 0x000ea20000000a00 */
[----:B------:R-:W-:Y:S01]  /*0f70*/  IADD3 R179, R131, 0x600, RZ ;  /* 0x0000060083b37810 */ /* 0x000fe20007ffe0ff */
[----:B------:R-:W-:Y:S01]  /*0f80*/  @!P0 IMAD.WIDE.U32 R122, R135, 0x8, R66 ;  /* 0x00000008877a8825 */ /* 0x000fe200078e0042 */
[----:B------:R-:W5:Y:S03]  /*0f90*/  LDG.E R189, desc[UR6][R64.64+0x4] ;  /* 0x0000040640bd7981 */ /* 0x000f66000c1e1900 */
[----:B------:R-:W-:Y:S01]  /*0fa0*/  @P0 IMAD.WIDE.U32 R126, R155, 0x8, R120 ;  /* 0x000000089b7e0825 */ /* 0x000fe200078e0078 */
[----:B------:R1:W5:Y:S01]  /*0fb0*/  LDG.E R150, desc[UR6][R64.64] ;  /* 0x0000000640967981 */ /* 0x000362000c1e1900 */
[----:B------:R-:W2:Y:S02]  /*0fc0*/  @!P0 LDC.64 R66, c[0x0][0x220] ;  /* 0x00008800ff428b82 */ /* 0x000ea40000000a00 */
[C---:B0-----:R-:W-:Y:S01]  /*0fd0*/  @P0 IMAD.WIDE.U32 R116, R153.reuse, 0x8, R116 ;  /* 0x0000000899740825 */ /* 0x041fe200078e0074 */
[----:B------:R-:W5:Y:S04]  /*0fe0*/  LDG.E R187, desc[UR6][R122.64+0x4] ;  /* 0x000004067abb7981 */ /* 0x000f68000c1e1900 */
[----:B------:R0:W5:Y:S01]  /*0ff0*/  LDG.E R148, desc[UR6][R122.64] ;  /* 0x000000067a947981 */ /* 0x000162000c1e1900 */
[----:B------:R-:W2:Y:S03]  /*1000*/  @P0 LDC.64 R120, c[0x0][0x228] ;  /* 0x00008a00ff780b82 */ /* 0x000ea60000000a00 */
[----:B------:R-:W5:Y:S05]  /*1010*/  LDG.E R140, desc[UR6][R124.64] ;  /* 0x000000067c8c7981 */ /* 0x000f6a000c1e1900 */
[----:B------:R-:W2:Y:S08]  /*1020*/  @!P0 LDC.64 R70, c[0x0][0x220] ;  /* 0x00008800ff468b82 */ /* 0x000eb00000000a00 */
[----:B-1----:R-:W1:Y:S01]  /*1030*/  @!P0 LDC.64 R64, c[0x0][0x220] ;  /* 0x00008800ff408b82 */ /* 0x002e620000000a00 */
[----:B------:R-:W-:-:S05]  /*1040*/  @!P0 IMAD.WIDE.U32 R116, R153, 0x8, R118 ;  /* 0x0000000899748825 */ /* 0x000fca00078e0076 */
[----:B------:R-:W5:Y:S02]  /*1050*/  LDG.E R191, desc[UR6][R116.64+0x4] ;  /* 0x0000040674bf7981 */ /* 0x000f64000c1e1900 */
[----:B0-----:R-:W0:Y:S02]  /*1060*/  @P0 LDC.64 R122, c[0x0][0x228] ;  /* 0x00008a00ff7a0b82 */ /* 0x001e240000000a00 */
[----:B------:R2:W5:Y:S02]  /*1070*/  LDG.E R152, desc[UR6][R116.64] ;  /* 0x0000000674987981 */ /* 0x000564000c1e1900 */
[----:B--2---:R-:W-:-:S04]  /*1080*/  @!P0 IMAD.WIDE.U32 R126, R155, 0x8, R66 ;  /* 0x000000089b7e8825 */ /* 0x004fc800078e0042 */
[----:B------:R-:W-:Y:S01]  /*1090*/  @P0 IMAD.WIDE.U32 R68, R171, 0x8, R68 ;  /* 0x00000008ab440825 */ /* 0x000fe200078e0044 */
[----:B------:R-:W2:Y:S01]  /*10a0*/  @P0 LDC.64 R66, c[0x0][0x228] ;  /* 0x00008a00ff420b82 */ /* 0x000ea20000000a00 */
[----:B------:R-:W-:Y:S01]  /*10b0*/  IADD3 R177, R131, 0x700, RZ ;  /* 0x0000070083b17810 */ /* 0x000fe20007ffe0ff */
[----:B------:R-:W5:Y:S01]  /*10c0*/  LDG.E R154, desc[UR6][R126.64] ;  /* 0x000000067e9a7981 */ /* 0x000f62000c1e1900 */
[----:B------:R-:W-:Y:S01]  /*10d0*/  @P0 IMAD.WIDE.U32 R120, R179, 0x8, R120 ;  /* 0x00000008b3780825 */ /* 0x000fe200078e0078 */
[C---:B------:R-:W-:Y:S02]  /*10e0*/  IADD3 R183, R131.reuse, 0x680, RZ ;  /* 0x0000068083b77810 */ /* 0x040fe40007ffe0ff */
[----:B------:R-:W-:Y:S02]  /*10f0*/  IADD3 R175, R131, 0x580, RZ ;  /* 0x0000058083af7810 */ /* 0x000fe40007ffe0ff */
[----:B------:R-:W2:Y:S01]  /*1100*/  @!P0 LDC.64 R116, c[0x0][0x220] ;  /* 0x00008800ff748b82 */ /* 0x000ea20000000a00 */
[----:B------:R-:W-:Y:S01]  /*1110*/  @!P0 IMAD.WIDE.U32 R68, R171, 0x8, R70 ;  /* 0x00000008ab448825 */ /* 0x000fe200078e0046 */
[----:B------:R2:W5:Y:S03]  /*1120*/  LDG.E R193, desc[UR6][R126.64+0x4] ;  /* 0x000004067ec17981 */ /* 0x000566000c1e1900 */
[----:B-1----:R-:W-:Y:S01]  /*1130*/  @!P0 IMAD.WIDE.U32 R120, R179, 0x8, R64 ;  /* 0x00000008b3788825 */ /* 0x002fe200078e0040 */
[----:B------:R-:W5:Y:S02]  /*1140*/  LDG.E R170, desc[UR6][R68.64] ;  /* 0x0000000644aa7981 */ /* 0x000f64000c1e1900 */
[----:B------:R-:W1:Y:S08]  /*1150*/  @!P0 LDC.64 R70, c[0x0][0x220] ;  /* 0x00008800ff468b82 */ /* 0x000e700000000a00 */
[----:B------:R-:W1:Y:S08]  /*1160*/  @P0 LDC.64 R124, c[0x0][0x228] ;  /* 0x00008a00ff7c0b82 */ /* 0x000e700000000a00 */
[----:B------:R-:W1:Y:S01]  /*1170*/  @!P0 LDC.64 R118, c[0x0][0x220] ;  /* 0x00008800ff768b82 */ /* 0x000e620000000a00 */
[C---:B0-----:R-:W-:Y:S01]  /*1180*/  @P0 IMAD.WIDE.U32 R122, R177.reuse, 0x8, R122 ;  /* 0x00000008b17a0825 */ /* 0x041fe200078e007a */
[----:B------:R-:W5:Y:S06]  /*1190*/  LDG.E R195, desc[UR6][R68.64+0x4] ;  /* 0x0000040644c37981 */ /* 0x000f6c000c1e1900 */
[----:B------:R-:W0:Y:S01]  /*11a0*/  LDC.64 R64, c[0x0][0x268] ;  /* 0x00009a00ff407b82 */ /* 0x000e220000000a00 */
[----:B--2---:R-:W-:Y:S01]  /*11b0*/  @!P0 IMAD.WIDE.U32 R122, R177, 0x8, R116 ;  /* 0x00000008b17a8825 */ /* 0x004fe200078e0074 */
[----:B------:R-:W2:Y:S03]  /*11c0*/  LDG.E R174, desc[UR6][R120.64] ;  /* 0x0000000678ae7981 */ /* 0x000ea6000c1e1900 */
[C---:B------:R-:W-:Y:S01]  /*11d0*/  @P0 IMAD.WIDE.U32 R66, R183.reuse, 0x8, R66 ;  /* 0x00000008b7420825 */ /* 0x040fe200078e0042 */
[----:B------:R-:W2:Y:S03]  /*11e0*/  LDG.E R182, desc[UR6][R122.64] ;  /* 0x000000067ab67981 */ /* 0x000ea6000c1e1900 */
[----:B-1----:R-:W-:Y:S01]  /*11f0*/  @!P0 IMAD.WIDE.U32 R66, R183, 0x8, R70 ;  /* 0x00000008b7428825 */ /* 0x002fe200078e0046 */
[----:B------:R-:W2:Y:S03]  /*1200*/  LDG.E R203, desc[UR6][R122.64+0x4] ;  /* 0x000004067acb7981 */ /* 0x000ea6000c1e1900 */
[C---:B------:R-:W-:Y:S01]  /*1210*/  @P0 IMAD.WIDE.U32 R124, R175.reuse, 0x8, R124 ;  /* 0x00000008af7c0825 */ /* 0x040fe200078e007c */
[----:B------:R-:W2:Y:S03]  /*1220*/  LDG.E R201, desc[UR6][R66.64+0x4] ;  /* 0x0000040642c97981 */ /* 0x000ea6000c1e1900 */
[----:B------:R-:W-:Y:S01]  /*1230*/  @!P0 IMAD.WIDE.U32 R124, R175, 0x8, R118 ;  /* 0x00000008af7c8825 */ /* 0x000fe200078e0076 */
[----:B------:R1:W2:Y:S04]  /*1240*/  LDG.E R178, desc[UR6][R66.64] ;  /* 0x0000000642b27981 */ /* 0x0002a8000c1e1900 */
[----:B------:R-:W2:Y:S01]  /*1250*/  LDG.E R197, desc[UR6][R124.64+0x4] ;  /* 0x000004067cc57981 */ /* 0x000ea2000c1e1900 */
[----:B0-----:R-:W-:-:S03]  /*1260*/  IMAD.WIDE.U32 R126, R131, 0x4, R64 ;  /* 0x00000004837e7825 */ /* 0x001fc600078e0040 */
[----:B------:R0:W2:Y:S01]  /*1270*/  LDG.E R172, desc[UR6][R124.64] ;  /* 0x000000067cac7981 */ /* 0x0000a2000c1e1900 */
[----:B------:R-:W-:-:S03]  /*1280*/  IMAD.WIDE.U32 R118, R141, 0x4, R64 ;  /* 0x000000048d767825 */ /* 0x000fc600078e0040 */
[----:B------:R-:W2:Y:S01]  /*1290*/  LDG.E R180, desc[UR6][R126.64] ;  /* 0x000000067eb47981 */ /* 0x000ea2000c1e1900 */
[----:B-1----:R-:W-:-:S03]  /*12a0*/  IMAD.WIDE.U32 R66, R139, 0x4, R64 ;  /* 0x000000048b427825 */ /* 0x002fc600078e0040 */
[----:B------:R-:W2:Y:S01]  /*12b0*/  LDG.E R176, desc[UR6][R118.64] ;  /* 0x0000000676b07981 */ /* 0x000ea2000c1e1900 */
[----:B------:R-:W-:-:S03]  /*12c0*/  IMAD.WIDE.U32 R116, R137, 0x4, R64 ;  /* 0x0000000489747825 */ /* 0x000fc600078e0040 */
[----:B------:R-:W2:Y:S01]  /*12d0*/  LDG.E R190, desc[UR6][R66.64] ;  /* 0x0000000642be7981 */ /* 0x000ea2000c1e1900 */
[----:B------:R-:W-:-:S03]  /*12e0*/  IMAD.WIDE.U32 R70, R133, 0x4, R64 ;  /* 0x0000000485467825 */ /* 0x000fc600078e0040 */
[----:B------:R-:W2:Y:S04]  /*12f0*/  LDG.E R184, desc[UR6][R116.64] ;  /* 0x0000000674b87981 */ /* 0x000ea8000c1e1900 */
[----:B------:R1:W2:Y:S04]  /*1300*/  LDG.E R199, desc[UR6][R120.64+0x4] ;  /* 0x0000040678c77981 */ /* 0x0002a8000c1e1900 */
[----:B------:R4:W2:Y:S01]  /*1310*/  LDG.E R186, desc[UR6][R70.64] ;  /* 0x0000000646ba7981 */ /* 0x0008a2000c1e1900 */
[----:B------:R-:W-:-:S05]  /*1320*/  IMAD.WIDE.U32 R68, R129, 0x4, R64 ;  /* 0x0000000481447825 */ /* 0x000fca00078e0040 */
[----:B------:R4:W2:Y:S01]  /*1330*/  LDG.E R188, desc[UR6][R68.64] ;  /* 0x0000000644bc7981 */ /* 0x0008a2000c1e1900 */
[----:B0-----:R-:W-:-:S05]  /*1340*/  IMAD.WIDE.U32 R124, R135, 0x4, R64 ;  /* 0x00000004877c7825 */ /* 0x001fca00078e0040 */
[----:B------:R-:W2:Y:S01]  /*1350*/  LDG.E R192, desc[UR6][R124.64] ;  /* 0x000000067cc07981 */ /* 0x000ea2000c1e1900 */
[----:B------:R-:W-:-:S04]  /*1360*/  IMAD.WIDE.U32 R122, R151, 0x4, R64 ;  /* 0x00000004977a7825 */ /* 0x000fc800078e0040 */
[--C-:B-1----:R-:W-:Y:S01]  /*1370*/  IMAD.WIDE.U32 R120, R153, 0x4, R64.reuse ;  /* 0x0000000499787825 */ /* 0x102fe200078e0040 */
[----:B------:R-:W2:Y:S03]  /*1380*/  LDG.E R194, desc[UR6][R122.64] ;  /* 0x000000067ac27981 */ /* 0x000ea6000c1e1900 */
[--C-:B------:R-:W-:Y:S01]  /*1390*/  IMAD.WIDE.U32 R116, R171, 0x4, R64.reuse ;  /* 0x00000004ab747825 */ /* 0x100fe200078e0040 */
[----:B------:R-:W2:Y:S05]  /*13a0*/  LDG.E R196, desc[UR6][R120.64] ;  /* 0x0000000678c47981 */ /* 0x000eaa000c1e1900 */
[----:B------:R-:W2:Y:S01]  /*13b0*/  LDG.E R116, desc[UR6][R116.64] ;  /* 0x0000000674747981 */ /* 0x000ea2000c1e1900 */
[----:B------:R-:W-:-:S04]  /*13c0*/  IMAD.WIDE.U32 R118, R155, 0x4, R64 ;  /* 0x000000049b767825 */ /* 0x000fc800078e0040 */
[--C-:B----4-:R-:W-:Y:S01]  /*13d0*/  IMAD.WIDE.U32 R70, R175, 0x4, R64.reuse ;  /* 0x00000004af467825 */ /* 0x110fe200078e0040 */
[----:B------:R0:W4:Y:S05]  /*13e0*/  LDG.E R198, desc[UR6][R118.64] ;  /* 0x0000000676c67981 */ /* 0x00012a000c1e1900 */
[----:B------:R1:W4:Y:S01]  /*13f0*/  LDG.E R70, desc[UR6][R70.64] ;  /* 0x0000000646467981 */ /* 0x000322000c1e1900 */
[----:B------:R-:W-:-:S04]  /*1400*/  IMAD.WIDE.U32 R68, R179, 0x4, R64 ;  /* 0x00000004b3447825 */ /* 0x000fc800078e0040 */
[--C-:B------:R-:W-:Y:S02]  /*1410*/  IMAD.WIDE.U32 R66, R183, 0x4, R64.reuse ;  /* 0x00000004b7427825 */ /* 0x100fe400078e0040 */
[----:B------:R-:W4:Y:S02]  /*1420*/  LDG.E R68, desc[UR6][R68.64] ;  /* 0x0000000644447981 */ /* 0x000f24000c1e1900 */
[----:B------:R-:W-:Y:S02]  /*1430*/  IMAD.WIDE.U32 R64, R177, 0x4, R64 ;  /* 0x00000004b1407825 */ /* 0x000fe400078e0040 */
[----:B------:R-:W4:Y:S04]  /*1440*/  LDG.E R66, desc[UR6][R66.64] ;  /* 0x0000000642427981 */ /* 0x000f28000c1e1900 */
[----:B------:R1:W4:Y:S01]  /*1450*/  LDG.E R64, desc[UR6][R64.64] ;  /* 0x0000000640407981 */ /* 0x000322000c1e1900 */
[----:B0-----:R-:W0:Y:S08]  /*1460*/  @P0 MUFU.RCP R118, R101 ;  /* 0x0000006500760308 */ /* 0x001e300000001000 */
[----:B------:R-:W1:Y:S08]  /*1470*/  @P0 MUFU.RCP R121, R100 ;  /* 0x0000006400790308 */ /* 0x000e700000001000 */
[----:B------:R-:W5:Y:S08]  /*1480*/  @P0 MUFU.RCP R123, R102 ;  /* 0x00000066007b0308 */ /* 0x000f700000001000 */
[----:B------:R-:W5:Y:S01]  /*1490*/  @P0 MUFU.RCP R124, R99 ;  /* 0x00000063007c0308 */ /* 0x000f620000001000 */
[----:B------:R-:W-:-:S07]  /*14a0*/  @P0 FADD.FTZ R120, -R4, R143 ;  /* 0x0000008f04780221 */ /* 0x000fce0000010100 */
[----:B------:R-:W5:Y:S08]  /*14b0*/  @P0 MUFU.RCP R205, R106 ;  /* 0x0000006a00cd0308 */ /* 0x000f700000001000 */
[----:B------:R-:W-:Y:S01]  /*14c0*/  @P0 MUFU.RCP R209, R112 ;  /* 0x0000007000d10308 */ /* 0x000fe20000001000 */
[----:B---3--:R-:W-:-:S07]  /*14d0*/  @P0 FADD.FTZ R119, -R5, R136 ;  /* 0x0000008805770221 */ /* 0x008fce0000010100 */
[----:B------:R-:W3:Y:S01]  /*14e0*/  @P0 MUFU.RCP R127, R104 ;  /* 0x00000068007f0308 */ /* 0x000ee20000001000 */
[----:B0-----:R-:W-:Y:S01]  /*14f0*/  @P0 FMUL.FTZ R119, R119, R118 ;  /* 0x0000007677770220 */ /* 0x001fe20000410000 */
[----:B-1----:R-:W-:Y:S01]  /*1500*/  @P0 FMUL.FTZ R120, R120, R121 ;  /* 0x0000007978780220 */ /* 0x002fe20000410000 */
[----:B------:R-:W-:-:S05]  /*1510*/  @P0 FADD.FTZ R122, -R6, R149 ;  /* 0x00000095067a0221 */ /* 0x000fca0000010100 */
[----:B------:R-:W0:Y:S01]  /*1520*/  @P0 MUFU.RCP R200, R103 ;  /* 0x0000006700c80308 */ /* 0x000e220000001000 */
[----:B-----5:R-:W-:-:S07]  /*1530*/  @P0 FADD.FTZ R121, -R3, R134 ;  /* 0x0000008603790221 */ /* 0x020fce0000010100 */
[----:B------:R-:W1:Y:S01]  /*1540*/  @P0 MUFU.RCP R202, R105 ;  /* 0x0000006900ca0308 */ /* 0x000e620000001000 */
[----:B------:R-:W-:Y:S01]  /*1550*/  LOP3.LUT P1, RZ, R132, 0xff, RZ, 0xc0, !PT ;  /* 0x000000ff84ff7812 */ /* 0x000fe2000782c0ff */
[----:B------:R-:W-:-:S06]  /*1560*/  @P0 FMUL.FTZ R122, R122, R123 ;  /* 0x0000007b7a7a0220 */ /* 0x000fcc0000410000 */
[----:B------:R-:W-:Y:S01]  /*1570*/  @P0 MUFU.RCP R118, R147 ;  /* 0x0000009300760308 */ /* 0x000fe20000001000 */
[----:B------:R-:W-:Y:S01]  /*1580*/  @P0 FMUL.FTZ R121, R121, R124 ;  /* 0x0000007c79790220 */ /* 0x000fe20000410000 */
[--C-:B------:R-:W-:Y:S01]  /*1590*/  @!P0 FADD.FTZ R123, R134, -R130.reuse ;  /* 0x80000082867b8221 */ /* 0x100fe20000010000 */
[----:B------:R-:W-:-:S05]  /*15a0*/  @!P0 FADD.FTZ R125, R136, -R130 ;  /* 0x80000082887d8221 */ /* 0x000fca0000010000 */
[----:B------:R-:W5:Y:S01]  /*15b0*/  @P0 MUFU.RCP R117, R114 ;  /* 0x0000007200750308 */ /* 0x000f620000001000 */
[----:B------:R-:W-:Y:S01]  /*15c0*/  @P0 FADD.FTZ R126, -R10, R173 ;  /* 0x000000ad0a7e0221 */ /* 0x000fe20000010100 */
[----:B------:R-:W-:Y:S01]  /*15d0*/  @!P0 FADD.FTZ R143, R143, -R130 ;  /* 0x800000828f8f8221 */ /* 0x000fe20000010000 */
[----:B------:R-:W-:-:S05]  /*15e0*/  @P0 FADD.FTZ R124, -R8, R169 ;  /* 0x000000a9087c0221 */ /* 0x000fca0000010100 */
[----:B------:R-:W5:Y:S01]  /*15f0*/  @P0 MUFU.RCP R207, R108 ;  /* 0x0000006c00cf0308 */ /* 0x000f620000001000 */
[C---:B------:R-:W-:Y:S01]  /*1600*/  @!P0 FMUL.FTZ R121, R168.reuse, R123 ;  /* 0x0000007ba8798220 */ /* 0x040fe20000410000 */
[----:B------:R-:W-:-:S06]  /*1610*/  @!P0 FMUL.FTZ R119, R168, R125 ;  /* 0x0000007da8778220 */ /* 0x000fcc0000410000 */
[----:B------:R-:W-:Y:S01]  /*1620*/  @P0 MUFU.RCP R206, R109 ;  /* 0x0000006d00ce0308 */ /* 0x000fe20000001000 */
[----:B------:R-:W-:-:S07]  /*1630*/  @P0 FMUL.FTZ R126, R126, R205 ;  /* 0x000000cd7e7e0220 */ /* 0x000fce0000410000 */
[----:B------:R-:W5:Y:S01]  /*1640*/  @P0 MUFU.RCP R208, R110 ;  /* 0x0000006e00d00308 */ /* 0x000f620000001000 */
[----:B------:R-:W-:Y:S01]  /*1650*/  @!P0 FMUL.FTZ R120, R168, R143 ;  /* 0x0000008fa8788220 */ /* 0x000fe20000410000 */
[----:B---3--:R-:W-:Y:S01]  /*1660*/  @P0 FMUL.FTZ R124, R124, R127 ;  /* 0x0000007f7c7c0220 */ /* 0x008fe20000410000 */
[----:B------:R-:W-:-:S05]  /*1670*/  @P0 FADD.FTZ R125, -R7, R128 ;  /* 0x00000080077d0221 */ /* 0x000fca0000010100 */
[----:B------:R-:W3:Y:S01]  /*1680*/  @P0 MUFU.RCP R71, R113 ;  /* 0x0000007100470308 */ /* 0x000ee20000001000 */
[----:B------:R-:W-:Y:S01]  /*1690*/  @P0 FADD.FTZ R123, -R9, R138 ;  /* 0x0000008a097b0221 */ /* 0x000fe20000010100 */
[----:B------:R-:W-:-:S06]  /*16a0*/  @P0 FADD.FTZ R132, -R16, R187 ;  /* 0x000000bb10840221 */ /* 0x000fcc0000010100 */
[----:B------:R-:W3:Y:S01]  /*16b0*/  @P0 MUFU.RCP R65, R115 ;  /* 0x0000007300410308 */ /* 0x000ee20000001000 */
[----:B------:R-:W-:Y:S01]  /*16c0*/  @!P0 FADD.FTZ R187, R187, -R130 ;  /* 0x80000082bbbb8221 */ /* 0x000fe20000010000 */
[----:B------:R-:W-:-:S06]  /*16d0*/  @P0 FMUL.FTZ R132, R132, R209 ;  /* 0x000000d184840220 */ /* 0x000fcc0000410000 */
[----:B------:R-:W3:Y:S01]  /*16e0*/  @P0 MUFU.RCP R69, R145 ;  /* 0x0000009100450308 */ /* 0x000ee20000001000 */
[----:B------:R-:W-:Y:S01]  /*16f0*/  @!P0 FMUL.FTZ R132, R168, R187 ;  /* 0x000000bba8848220 */ /* 0x000fe20000410000 */
[--C-:B------:R-:W-:Y:S01]  /*1700*/  @!P0 FADD.FTZ R127, R128, -R130.reuse ;  /* 0x80000082807f8221 */ /* 0x100fe20000010000 */
[----:B------:R-:W-:-:S05]  /*1710*/  @!P0 FADD.FTZ R143, R138, -R130 ;  /* 0x800000828a8f8221 */ /* 0x000fca0000010000 */
[----:B------:R-:W3:Y:S01]  /*1720*/  @P0 MUFU.RCP R204, R107 ;  /* 0x0000006b00cc0308 */ /* 0x000ee20000001000 */
[--C-:B------:R-:W-:Y:S01]  /*1730*/  @!P0 FADD.FTZ R149, R149, -R130.reuse ;  /* 0x8000008295958221 */ /* 0x100fe20000010000 */
[--C-:B------:R-:W-:Y:S01]  /*1740*/  @!P0 FADD.FTZ R169, R169, -R130.reuse ;  /* 0x80000082a9a98221 */ /* 0x100fe20000010000 */
[----:B------:R-:W-:Y:S01]  /*1750*/  @!P0 FADD.FTZ R173, R173, -R130 ;  /* 0x80000082adad8221 */ /* 0x000fe20000010000 */
[----:B------:R-:W-:-:S04]  /*1760*/  @P0 FADD.FTZ R134, -R18, R189 ;  /* 0x000000bd12860221 */ /* 0x000fc80000010100 */
[----:B------:R-:W3:Y:S01]  /*1770*/  @P0 MUFU.RCP R205, R156 ;  /* 0x0000009c00cd0308 */ /* 0x000ee20000001000 */
[----:B0-----:R-:W-:Y:S01]  /*1780*/  @P0 FMUL.FTZ R125, R125, R200 ;  /* 0x000000c87d7d0220 */ /* 0x001fe20000410000 */
[----:B-1----:R-:W-:Y:S01]  /*1790*/  @P0 FMUL.FTZ R123, R123, R202 ;  /* 0x000000ca7b7b0220 */ /* 0x002fe20000410000 */
[C---:B------:R-:W-:Y:S01]  /*17a0*/  @!P0 FMUL.FTZ R125, R168.reuse, R127 ;  /* 0x0000007fa87d8220 */ /* 0x040fe20000410000 */
[C---:B------:R-:W-:Y:S01]  /*17b0*/  @!P0 FMUL.FTZ R123, R168.reuse, R143 ;  /* 0x0000008fa87b8220 */ /* 0x040fe20000410000 */
[----:B------:R-:W-:-:S03]  /*17c0*/  @!P0 FMUL.FTZ R122, R168, R149 ;  /* 0x00000095a87a8220 */ /* 0x000fc60000410000 */
[----:B------:R-:W0:Y:S01]  /*17d0*/  @P0 MUFU.RCP R210, R111 ;  /* 0x0000006f00d20308 */ /* 0x000e220000001000 */
[----:B------:R-:W-:Y:S01]  /*17e0*/  @!P0 FMUL.FTZ R124, R168, R169 ;  /* 0x000000a9a87c8220 */ /* 0x000fe20000410000 */
[----:B------:R-:W-:Y:S01]  /*17f0*/  @P0 FADD.FTZ R128, -R12, R181 ;  /* 0x000000b50c800221 */ /* 0x000fe20000010100 */
[----:B------:R-:W-:Y:S01]  /*1800*/  @!P0 FMUL.FTZ R126, R168, R173 ;  /* 0x000000ada87e8220 */ /* 0x000fe20000410000 */
[----:B------:R-:W-:Y:S01]  /*1810*/  @P0 FADD.FTZ R143, -R14, R185 ;  /* 0x000000b90e8f0221 */ /* 0x000fe20000010100 */
[----:B------:R-:W-:-:S03]  /*1820*/  @P0 FADD.FTZ R127, -R13, R142 ;  /* 0x0000008e0d7f0221 */ /* 0x000fc60000010100 */
[----:B------:R-:W1:Y:S01]  /*1830*/  @P0 MUFU.RCP R67, R144 ;  /* 0x0000009000430308 */ /* 0x000e620000001000 */
[----:B------:R-:W-:Y:S01]  /*1840*/  @!P0 FADD.FTZ R181, R181, -R130 ;  /* 0x80000082b5b58221 */ /* 0x000fe20000010000 */
[----:B------:R-:W-:Y:S01]  /*1850*/  @P0 FADD.FTZ R149, -R11, R140 ;  /* 0x0000008c0b950221 */ /* 0x000fe20000010100 */
[--C-:B------:R-:W-:Y:S01]  /*1860*/  @!P0 FADD.FTZ R169, R140, -R130.reuse ;  /* 0x800000828ca98221 */ /* 0x100fe20000010000 */
[----:B------:R-:W-:Y:S01]  /*1870*/  @!P0 FADD.FTZ R185, R185, -R130 ;  /* 0x80000082b9b98221 */ /* 0x000fe20000010000 */
[----:B------:R-:W-:Y:S01]  /*1880*/  @P0 FADD.FTZ R187, -R23, R170 ;  /* 0x000000aa17bb0221 */ /* 0x000fe20000010100 */
[----:B------:R-:W-:Y:S01]  /*1890*/  @!P0 FADD.FTZ R173, R142, -R130 ;  /* 0x800000828ead8221 */ /* 0x000fe20000010000 */
[----:B-----5:R-:W-:Y:S02]  /*18a0*/  @P0 FMUL.FTZ R134, R134, R117 ;  /* 0x0000007586860220 */ /* 0x020fe40000410000 */
[----:B------:R-:W-:Y:S02]  /*18b0*/  @P0 FMUL.FTZ R187, R187, R118 ;  /* 0x00000076bbbb0220 */ /* 0x000fe40000410000 */
[----:B------:R-:W5:Y:S01]  /*18c0*/  @P0 MUFU.RCP R118, R163 ;  /* 0x000000a300760308 */ /* 0x000f620000001000 */
[----:B------:R-:W-:Y:S01]  /*18d0*/  @P0 FADD.FTZ R136, -R17, R150 ;  /* 0x0000009611880221 */ /* 0x000fe20000010100 */
[----:B------:R-:W-:Y:S01]  /*18e0*/  @!P0 FADD.FTZ R117, R150, -R130 ;  /* 0x8000008296758221 */ /* 0x000fe20000010000 */
[----:B------:R-:W-:Y:S01]  /*18f0*/  @P0 FADD.FTZ R138, -R19, R152 ;  /* 0x00000098138a0221 */ /* 0x000fe20000010100 */
[----:B------:R-:W-:Y:S01]  /*1900*/  @P0 FADD.FTZ R140, -R21, R154 ;  /* 0x0000009a158c0221 */ /* 0x000fe20000010100 */
[----:B------:R-:W-:Y:S01]  /*1910*/  @P0 FMUL.FTZ R128, R128, R207 ;  /* 0x000000cf80800220 */ /* 0x000fe20000410000 */
[----:B------:R-:W-:Y:S01]  /*1920*/  @P0 FMUL.FTZ R143, R143, R208 ;  /* 0x000000d08f8f0220 */ /* 0x000fe20000410000 */
[----:B------:R-:W-:Y:S01]  /*1930*/  @P0 FMUL.FTZ R127, R127, R206 ;  /* 0x000000ce7f7f0220 */ /* 0x000fe20000410000 */
[----:B------:R-:W5:Y:S01]  /*1940*/  @P0 MUFU.RCP R212, R146 ;  /* 0x0000009200d40308 */ /* 0x000f620000001000 */
[C---:B------:R-:W-:Y:S01]  /*1950*/  @!P0 FMUL.FTZ R128, R168.reuse, R181 ;  /* 0x000000b5a8808220 */ /* 0x040fe20000410000 */
[C---:B------:R-:W-:Y:S01]  /*1960*/  @!P0 FMUL.FTZ R143, R168.reuse, R185 ;  /* 0x000000b9a88f8220 */ /* 0x040fe20000410000 */
[----:B------:R-:W-:Y:S01]  /*1970*/  @!P0 FMUL.FTZ R127, R168, R173 ;  /* 0x000000ada87f8220 */ /* 0x000fe20000410000 */
[----:B---3--:R-:W-:Y:S01]  /*1980*/  @P0 FMUL.FTZ R173, R136, R71 ;  /* 0x0000004788ad0220 */ /* 0x008fe20000410000 */
[----:B------:R-:W-:-:S03]  /*1990*/  @P0 FMUL.FTZ R181, R138, R65 ;  /* 0x000000418ab50220 */ /* 0x000fc60000410000 */
[----:B------:R-:W3:Y:S01]  /*19a0*/  @P0 MUFU.RCP R202, R159 ;  /* 0x0000009f00ca0308 */ /* 0x000ee20000001000 */
[----:B------:R-:W-:Y:S01]  /*19b0*/  @P0 FMUL.FTZ R185, R140, R69 ;  /* 0x000000458cb90220 */ /* 0x000fe20000410000 */
[----:B------:R-:W-:Y:S01]  /*19c0*/  @!P0 FMUL.FTZ R173, R168, R117 ;  /* 0x00000075a8ad8220 */ /* 0x000fe20000410000 */
[--C-:B------:R-:W-:Y:S01]  /*19d0*/  @!P0 FADD.FTZ R65, R152, -R130.reuse ;  /* 0x8000008298418221 */ /* 0x100fe20000010000 */
[----:B------:R-:W-:Y:S01]  /*19e0*/  @P0 FADD.FTZ R140, -R24, R195 ;  /* 0x000000c3188c0221 */ /* 0x000fe20000010100 */
[----:B------:R-:W-:Y:S01]  /*19f0*/  @P0 FMUL.FTZ R149, R149, R204 ;  /* 0x000000cc95950220 */ /* 0x000fe20000410000 */
[----:B------:R-:W-:Y:S01]  /*1a00*/  @!P0 FADD.FTZ R195, R195, -R130 ;  /* 0x80000082c3c38221 */ /* 0x000fe20000010000 */
[----:B------:R-:W-:Y:S01]  /*1a10*/  @!P0 FMUL.FTZ R149, R168, R169 ;  /* 0x000000a9a8958220 */ /* 0x000fe20000410000 */
[----:B------:R-:W3:Y:S01]  /*1a20*/  @P0 MUFU.RCP R69, R162 ;  /* 0x000000a200450308 */ /* 0x000ee20000001000 */
[----:B------:R-:W-:Y:S01]  /*1a30*/  @P0 FADD.FTZ R169, -R15, R148 ;  /* 0x000000940fa90221 */ /* 0x000fe20000010100 */
[--C-:B------:R-:W-:Y:S01]  /*1a40*/  @!P0 FADD.FTZ R71, R148, -R130.reuse ;  /* 0x8000008294478221 */ /* 0x100fe20000010000 */
[----:B------:R-:W-:Y:S01]  /*1a50*/  @P0 FADD.FTZ R136, -R20, R191 ;  /* 0x000000bf14880221 */ /* 0x000fe20000010100 */
[----:B------:R-:W-:Y:S01]  /*1a60*/  @!P0 FADD.FTZ R191, R191, -R130 ;  /* 0x80000082bfbf8221 */ /* 0x000fe20000010000 */
[----:B------:R-:W-:-:S03]  /*1a70*/  @!P0 FMUL.FTZ R181, R168, R65 ;  /* 0x00000041a8b58220 */ /* 0x000fc60000410000 */
[----:B------:R-:W3:Y:S01]  /*1a80*/  @P0 MUFU.RCP R117, R164 ;  /* 0x000000a400750308 */ /* 0x000ee20000001000 */
[----:B------:R-:W-:Y:S01]  /*1a90*/  @P0 FMUL.FTZ R140, R140, R205 ;  /* 0x000000cd8c8c0220 */ /* 0x000fe20000410000 */
[----:B------:R-:W-:Y:S01]  /*1aa0*/  @!P0 FMUL.FTZ R140, R168, R195 ;  /* 0x000000c3a88c8220 */ /* 0x000fe20000410000 */
[----:B------:R-:W-:Y:S01]  /*1ab0*/  @!P0 FADD.FTZ R65, R170, -R130 ;  /* 0x80000082aa418221 */ /* 0x000fe20000010000 */
[----:B--2---:R-:W-:-:S04]  /*1ac0*/  @P0 FADD.FTZ R195, -R31, R182 ;  /* 0x000000b61fc30221 */ /* 0x004fc80000010100 */
[----:B------:R-:W2:Y:S01]  /*1ad0*/  @P0 MUFU.RCP R207, R158 ;  /* 0x0000009e00cf0308 */ /* 0x000ea20000001000 */
[----:B0-----:R-:W-:Y:S01]  /*1ae0*/  @P0 FMUL.FTZ R169, R169, R210 ;  /* 0x000000d2a9a90220 */ /* 0x001fe20000410000 */
[----:B-1----:R-:W-:Y:S01]  /*1af0*/  @P0 FMUL.FTZ R136, R136, R67 ;  /* 0x0000004388880220 */ /* 0x002fe20000410000 */
[----:B------:R-:W-:-:S05]  /*1b00*/  @!P0 FMUL.FTZ R169, R168, R71 ;  /* 0x00000047a8a98220 */ /* 0x000fca0000410000 */
[----:B------:R-:W0:Y:S01]  /*1b10*/  @P0 MUFU.RCP R204, R161 ;  /* 0x000000a100cc0308 */ /* 0x000e220000001000 */
[----:B------:R-:W-:Y:S01]  /*1b20*/  @!P0 FMUL.FTZ R136, R168, R191 ;  /* 0x000000bfa8888220 */ /* 0x000fe20000410000 */
[----:B------:R-:W-:Y:S01]  /*1b30*/  @P0 FADD.FTZ R67, -R22, R193 ;  /* 0x000000c116430221 */ /* 0x000fe20000010100 */
[----:B------:R-:W-:Y:S01]  /*1b40*/  @!P0 FMUL.FTZ R187, R168, R65 ;  /* 0x00000041a8bb8220 */ /* 0x000fe20000410000 */
[----:B------:R-:W-:Y:S01]  /*1b50*/  @P0 FADD.FTZ R191, -R27, R174 ;  /* 0x000000ae1bbf0221 */ /* 0x000fe20000010100 */
[--C-:B------:R-:W-:Y:S01]  /*1b60*/  @!P0 FADD.FTZ R193, R193, -R130.reuse ;  /* 0x80000082c1c18221 */ /* 0x100fe20000010000 */
[----:B------:R-:W-:Y:S01]  /*1b70*/  @!P0 FADD.FTZ R65, R174, -R130 ;  /* 0x80000082ae418221 */ /* 0x000fe20000010000 */
[----:B-----5:R-:W-:Y:S01]  /*1b80*/  @P0 FMUL.FTZ R195, R195, R118 ;  /* 0x00000076c3c30220 */ /* 0x020fe20000410000 */
[----:B------:R-:W1:Y:S01]  /*1b90*/  @P0 MUFU.RCP R71, R160 ;  /* 0x000000a000470308 */ /* 0x000e620000001000 */
[----:B------:R-:W-:Y:S02]  /*1ba0*/  HADD2.F32 R118, -RZ, R180.H0_H0 ;  /* 0x200000b4ff767230 */ /* 0x000fe40000004100 */
[----:B------:R-:W-:Y:S01]  /*1bb0*/  @P0 FMUL.FTZ R138, R67, R212 ;  /* 0x000000d4438a0220 */ /* 0x000fe20000410000 */
[----:B---3--:R-:W-:Y:S01]  /*1bc0*/  @P0 FMUL.FTZ R191, R191, R202 ;  /* 0x000000cabfbf0220 */ /* 0x008fe20000410000 */
[----:B------:R-:W-:Y:S01]  /*1bd0*/  @!P0 FMUL.FTZ R138, R168, R193 ;  /* 0x000000c1a88a8220 */ /* 0x000fe20000410000 */
[----:B------:R-:W-:Y:S01]  /*1be0*/  @P0 FADD.FTZ R150, -R30, R201 ;  /* 0x000000c91e960221 */ /* 0x000fe20000010100 */
[----:B------:R-:W-:Y:S01]  /*1bf0*/  @!P0 FMUL.FTZ R191, R168, R65 ;  /* 0x00000041a8bf8220 */ /* 0x000fe20000410000 */
[----:B------:R-:W-:Y:S01]  /*1c00*/  @P0 FADD.FTZ R152, -R32, R203 ;  /* 0x000000cb20980221 */ /* 0x000fe20000010100 */
[----:B------:R-:W-:-:S02]  /*1c10*/  HADD2.F32 R170, -RZ, R176.H0_H0 ;  /* 0x200000b0ffaa7230 */ /* 0x000fc40000004100 */
[----:B------:R-:W-:Y:S01]  /*1c20*/  @P0 FADD.FTZ R142, -R26, R197 ;  /* 0x000000c51a8e0221 */ /* 0x000fe20000010100 */
[----:B------:R-:W-:Y:S01]  /*1c30*/  @!P0 FADD.FTZ R201, R201, -R130 ;  /* 0x80000082c9c98221 */ /* 0x000fe20000010000 */
[----:B------:R-:W-:Y:S01]  /*1c40*/  @P0 FADD.FTZ R193, -R29, R178 ;  /* 0x000000b21dc10221 */ /* 0x000fe20000010100 */
[--C-:B------:R-:W-:Y:S01]  /*1c50*/  @!P0 FADD.FTZ R65, R178, -R130.reuse ;  /* 0x80000082b2418221 */ /* 0x100fe20000010000 */
[----:B------:R-:W-:Y:S02]  /*1c60*/  HADD2.F32 R176, -RZ, R176.H1_H1 ;  /* 0x300000b0ffb07230 */ /* 0x000fe40000004100 */
[----:B------:R-:W-:Y:S01]  /*1c70*/  @!P0 FADD.FTZ R197, R197, -R130 ;  /* 0x80000082c5c58221 */ /* 0x000fe20000010000 */
[----:B------:R-:W-:Y:S02]  /*1c80*/  HADD2.F32 R180, -RZ, R180.H1_H1 ;  /* 0x300000b4ffb47230 */ /* 0x000fe40000004100 */
[C---:B------:R-:W-:Y:S01]  /*1c90*/  FADD.FTZ R167, R118.reuse, R167 ;  /* 0x000000a776a77221 */ /* 0x040fe20000010000 */
[----:B------:R-:W-:Y:S01]  /*1ca0*/  FFMA.FTZ R60, R118, R121, R60 ;  /* 0x00000079763c7223 */ /* 0x000fe2000001003c */
[----:B------:R-:W-:-:S02]  /*1cb0*/  HADD2.F32 R178, -RZ, R190.H0_H0 ;  /* 0x200000beffb27230 */ /* 0x000fc40000004100 */
[--C-:B------:R-:W-:Y:S01]  /*1cc0*/  @!P0 FADD.FTZ R189, R189, -R130.reuse ;  /* 0x80000082bdbd8221 */ /* 0x100fe20000010000 */
[----:B------:R-:W-:Y:S01]  /*1cd0*/  @!P0 FADD.FTZ R67, R154, -R130 ;  /* 0x800000829a438221 */ /* 0x000fe20000010000 */
[----:B------:R-:W-:Y:S01]  /*1ce0*/  FMUL.FTZ R118, R99, R118 ;  /* 0x0000007663767220 */ /* 0x000fe20000410000 */
[----:B------:R-:W-:Y:S01]  /*1cf0*/  @P0 FMUL.FTZ R150, R150, R69 ;  /* 0x0000004596960220 */ /* 0x000fe20000410000 */
[----:B------:R-:W-:Y:S01]  /*1d00*/  @P0 FMUL.FTZ R152, R152, R117 ;  /* 0x0000007598980220 */ /* 0x000fe20000410000 */
[----:B--2---:R-:W-:Y:S01]  /*1d10*/  @P0 FMUL.FTZ R142, R142, R207 ;  /* 0x000000cf8e8e0220 */ /* 0x004fe20000410000 */
[C---:B------:R-:W-:Y:S01]  /*1d20*/  @!P0 FMUL.FTZ R150, R168.reuse, R201 ;  /* 0x000000c9a8968220 */ /* 0x040fe20000410000 */
[--C-:B------:R-:W-:Y:S02]  /*1d30*/  HADD2.F32 R117, -RZ, R184.reuse.H0_H0 ;  /* 0x200000b8ff757230 */ /* 0x100fe40000004100 */
[----:B------:R-:W-:Y:S01]  /*1d40*/  @!P0 FMUL.FTZ R142, R168, R197 ;  /* 0x000000c5a88e8220 */ /* 0x000fe20000410000 */
[----:B0-----:R-:W-:Y:S01]  /*1d50*/  @P0 FMUL.FTZ R193, R193, R204 ;  /* 0x000000ccc1c10220 */ /* 0x001fe20000410000 */
[C---:B------:R-:W-:Y:S01]  /*1d60*/  FADD.FTZ R166, R176.reuse, R166 ;  /* 0x000000a6b0a67221 */ /* 0x040fe20000010000 */
[----:B------:R-:W-:Y:S01]  /*1d70*/  FFMA.FTZ R59, R176, R122, R59 ;  /* 0x0000007ab03b7223 */ /* 0x000fe2000001003b */
[----:B------:R-:W-:Y:S01]  /*1d80*/  FMUL.FTZ R201, R102, R176 ;  /* 0x000000b066c97220 */ /* 0x000fe20000410000 */
[C---:B------:R-:W-:Y:S01]  /*1d90*/  @!P0 FMUL.FTZ R134, R168.reuse, R189 ;  /* 0x000000bda8868220 */ /* 0x040fe20000410000 */
[----:B------:R-:W-:Y:S01]  /*1da0*/  @!P0 FMUL.FTZ R185, R168, R67 ;  /* 0x00000043a8b98220 */ /* 0x000fe20000410000 */
[----:B------:R-:W-:Y:S01]  /*1db0*/  FMUL.FTZ R197, R100, R180 ;  /* 0x000000b464c57220 */ /* 0x000fe20000410000 */
[----:B------:R-:W-:Y:S01]  /*1dc0*/  FADD.FTZ R204, RZ, R118 ;  /* 0x00000076ffcc7221 */ /* 0x000fe20000010000 */
[C---:B------:R-:W-:Y:S01]  /*1dd0*/  FADD.FTZ R89, R178.reuse, R89 ;  /* 0x00000059b2597221 */ /* 0x040fe20000010000 */
[----:B------:R-:W-:Y:S01]  /*1de0*/  FFMA.FTZ R50, R178, R127, R50 ;  /* 0x0000007fb2327223 */ /* 0x000fe20000010032 */
[----:B------:R-:W-:Y:S01]  /*1df0*/  FMUL.FTZ R176, R109, R178 ;  /* 0x000000b26db07220 */ /* 0x000fe20000410000 */
[----:B------:R-:W-:Y:S01]  /*1e00*/  @P0 FADD.FTZ R189, -R25, R172 ;  /* 0x000000ac19bd0221 */ /* 0x000fe20000010100 */
[--C-:B------:R-:W-:Y:S01]  /*1e10*/  @!P0 FADD.FTZ R67, R172, -R130.reuse ;  /* 0x80000082ac438221 */ /* 0x100fe20000010000 */
[----:B------:R-:W-:Y:S01]  /*1e20*/  @P0 FADD.FTZ R148, -R28, R199 ;  /* 0x000000c71c940221 */ /* 0x000fe20000010100 */
[----:B------:R-:W-:Y:S01]  /*1e30*/  FFMA.FTZ R178, R118, R121, RZ ;  /* 0x0000007976b27223 */ /* 0x000fe200000100ff */
[----:B------:R-:W-:Y:S01]  /*1e40*/  @!P0 FADD.FTZ R199, R199, -R130 ;  /* 0x80000082c7c78221 */ /* 0x000fe20000010000 */
[----:B------:R-:W-:-:S02]  /*1e50*/  HADD2.F32 R184, -RZ, R184.H1_H1 ;  /* 0x300000b8ffb87230 */ /* 0x000fc40000004100 */
[----:B------:R-:W-:Y:S01]  /*1e60*/  @!P0 FADD.FTZ R203, R203, -R130 ;  /* 0x80000082cbcb8221 */ /* 0x000fe20000010000 */
[--C-:B------:R-:W-:Y:S02]  /*1e70*/  HADD2.F32 R172, -RZ, R186.reuse.H0_H0 ;  /* 0x200000baffac7230 */ /* 0x100fe40000004100 */
[C---:B------:R-:W-:Y:S01]  /*1e80*/  FADD.FTZ R51, R170.reuse, R51 ;  /* 0x00000033aa337221 */ /* 0x040fe20000010000 */
[----:B------:R-:W-:Y:S02]  /*1e90*/  HADD2.F32 R186, -RZ, R186.H1_H1 ;  /* 0x300000baffba7230 */ /* 0x000fe40000004100 */
[----:B------:R-:W-:Y:S01]  /*1ea0*/  FFMA.FTZ R58, R170, R119, R58 ;  /* 0x00000077aa3a7223 */ /* 0x000fe2000001003a */
[C---:B------:R-:W-:Y:S01]  /*1eb0*/  FADD.FTZ R62, R117.reuse, R62 ;  /* 0x0000003e753e7221 */ /* 0x040fe20000010000 */
[----:B------:R-:W-:Y:S01]  /*1ec0*/  FFMA.FTZ R56, R117, R125, R56 ;  /* 0x0000007d75387223 */ /* 0x000fe20000010038 */
[----:B------:R-:W-:Y:S01]  /*1ed0*/  FMUL.FTZ R154, R103, R117 ;  /* 0x00000075679a7220 */ /* 0x000fe20000410000 */
[----:B------:R-:W-:Y:S01]  /*1ee0*/  FMUL.FTZ R170, R101, R170 ;  /* 0x000000aa65aa7220 */ /* 0x000fe20000410000 */
[----:B------:R-:W-:Y:S01]  /*1ef0*/  FADD.FTZ R117, R204, R197 ;  /* 0x000000c5cc757221 */ /* 0x000fe20000010000 */
[----:B-1----:R-:W-:Y:S01]  /*1f00*/  @P0 FMUL.FTZ R148, R148, R71 ;  /* 0x0000004794940220 */ /* 0x002fe20000410000 */
[----:B------:R-:W-:Y:S01]  /*1f10*/  FFMA.FTZ R211, R197, R120, R178 ;  /* 0x00000078c5d37223 */ /* 0x000fe200000100b2 */
[C---:B------:R-:W-:Y:S01]  /*1f20*/  @!P0 FMUL.FTZ R148, R168.reuse, R199 ;  /* 0x000000c7a8948220 */ /* 0x040fe20000410000 */
[----:B------:R-:W-:Y:S01]  /*1f30*/  @!P0 FMUL.FTZ R152, R168, R203 ;  /* 0x000000cba8988220 */ /* 0x000fe20000410000 */
[----:B------:R-:W-:-:S02]  /*1f40*/  HADD2.F32 R207, -RZ, R190.H1_H1 ;  /* 0x300000beffcf7230 */ /* 0x000fc40000004100 */
        /* <DEDUP_REMOVED lines=37> */
[----:B------:R-:W-:Y:S01]  /*21a0*/  FADD.FTZ R117, R186, R205 ;  /* 0x000000cdba757221 */ /* 0x000fe20000010000 */
[----:B------:R-:W-:Y:S01]  /*21b0*/  @!P0 FADD.FTZ R67, R182, -R130 ;  /* 0x80000082b6438221 */ /* 0x000fe20000010000 */
[----:B------:R-:W-:Y:S01]  /*21c0*/  FFMA.FTZ R211, R205, R128, R188 ;  /* 0x00000080cdd37223 */ /* 0x000fe200000100bc */
[----:B------:R-:W-:-:S02]  /*21d0*/  HADD2.F32 R182, -RZ, R192.H0_H0 ;  /* 0x200000c0ffb67230 */ /* 0x000fc40000004100 */
[----:B------:R-:W-:Y:S01]  /*21e0*/  FADD.FTZ R117, R117, R176 ;  /* 0x000000b075757221 */ /* 0x000fe20000010000 */
[----:B------:R-:W-:Y:S01]  /*21f0*/  FFMA.FTZ R213, R176, R127, R211 ;  /* 0x0000007fb0d57223 */ /* 0x000fe200000100d3 */
[----:B------:R-:W-:Y:S02]  /*2200*/  HADD2.F32 R192, -RZ, R192.H1_H1 ;  /* 0x300000c0ffc07230 */ /* 0x000fe40000004100 */
[C---:B------:R-:W-:Y:S01]  /*2210*/  FADD.FTZ R85, R182.reuse, R85 ;  /* 0x00000055b6557221 */ /* 0x040fe20000010000 */
[----:B------:R-:W-:Y:S01]  /*2220*/  FFMA.FTZ R86, R182, R169, R86 ;  /* 0x000000a9b6567223 */ /* 0x000fe20000010056 */
[----:B------:R-:W-:Y:S01]  /*2230*/  FMUL.FTZ R182, R111, R182 ;  /* 0x000000b66fb67220 */ /* 0x000fe20000410000 */
[----:B------:R-:W-:Y:S01]  /*2240*/  FADD.FTZ R117, R117, R178 ;  /* 0x000000b275757221 */ /* 0x000fe20000010000 */
[C---:B------:R-:W-:Y:S01]  /*2250*/  FADD.FTZ R75, R180.reuse, R75 ;  /* 0x0000004bb44b7221 */ /* 0x040fe20000010000 */
[----:B------:R-:W-:Y:S01]  /*2260*/  FFMA.FTZ R61, R180, R120, R61 ;  /* 0x00000078b43d7223 */ /* 0x000fe2000001003d */
        /* <DEDUP_REMOVED lines=9> */
[--C-:B------:R-:W-:Y:S02]  /*2300*/  HADD2.F32 R200, -RZ, R196.reuse.H0_H0 ;  /* 0x200000c4ffc87230 */ /* 0x100fe40000004100 */
[----:B------:R-:W-:Y:S01]  /*2310*/  FFMA.FTZ R84, R180, R173, R84 ;  /* 0x000000adb4547223 */ /* 0x000fe20000010054 */
[----:B------:R-:W-:-:S02]  /*2320*/  HADD2.F32 R196, -RZ, R196.H1_H1 ;  /* 0x300000c4ffc47230 */ /* 0x000fc40000004100 */
        /* <DEDUP_REMOVED lines=18> */
[----:B----4-:R-:W-:-:S02]  /*2450*/  HADD2.F32 R202, -RZ, R198.H0_H0 ;  /* 0x200000c6ffca7230 */ /* 0x010fc40000004100 */
[----:B------:R-:W-:Y:S01]  /*2460*/  FADD.FTZ R192, R71, R184 ;  /* 0x000000b847c07221 */ /* 0x000fe20000010000 */
[----:B------:R-:W-:Y:S01]  /*2470*/  FFMA.FTZ R196, R184, R181, R117 ;  /* 0x000000b5b8c47223 */ /* 0x000fe20000010075 */
[----:B------:R-:W-:Y:S02]  /*2480*/  HADD2.F32 R116, -RZ, R116.H1_H1 ;  /* 0x30000074ff747230 */ /* 0x000fe40000004100 */
[----:B------:R-:W-:Y:S01]  /*2490*/  FMUL.FTZ R186, R145, R202 ;  /* 0x000000ca91ba7220 */ /* 0x000fe20000410000 */
[----:B------:R-:W-:Y:S02]  /*24a0*/  HADD2.F32 R198, -RZ, R198.H1_H1 ;  /* 0x300000c6ffc67230 */ /* 0x000fe40000004100 */
[----:B------:R-:W-:Y:S01]  /*24b0*/  FADD.FTZ R71, R192, R211 ;  /* 0x000000d3c0477221 */ /* 0x000fe20000010000 */
[----:B------:R-:W-:Y:S01]  /*24c0*/  FFMA.FTZ R117, R211, R136, R196 ;  /* 0x00000088d3757223 */ /* 0x000fe200000100c4 */
[--C-:B------:R-:W-:Y:S02]  /*24d0*/  HADD2.F32 R69, -RZ, R70.reuse.H0_H0 ;  /* 0x20000046ff457230 */ /* 0x100fe40000004100 */
[C---:B------:R-:W-:Y:S01]  /*24e0*/  FADD.FTZ R38, R116.reuse, R38 ;  /* 0x0000002674267221 */ /* 0x040fe20000010000 */
[----:B------:R-:W-:Y:S01]  /*24f0*/  FFMA.FTZ R41, R116, R140, R41 ;  /* 0x0000008c74297223 */ /* 0x000fe20000010029 */
[----:B------:R-:W-:Y:S01]  /*2500*/  FMUL.FTZ R215, R156, R116 ;  /* 0x000000749cd77220 */ /* 0x000fe20000410000 */
[----:B------:R-:W-:Y:S01]  /*2510*/  FMUL.FTZ R213, R146, R198 ;  /* 0x000000c692d57220 */ /* 0x000fe20000410000 */
[----:B------:R-:W-:Y:S01]  /*2520*/  FADD.FTZ R116, R71, R186 ;  /* 0x000000ba47747221 */ /* 0x000fe20000010000 */
[----:B------:R-:W-:Y:S01]  /*2530*/  FFMA.FTZ R196, R186, R185, R117 ;  /* 0x000000b9bac47223 */ /* 0x000fe20000010075 */
[----:B------:R-:W-:-:S02]  /*2540*/  HADD2.F32 R70, -RZ, R70.H1_H1 ;  /* 0x30000046ff467230 */ /* 0x000fc40000004100 */
        /* <DEDUP_REMOVED lines=84> */
.L_x_4105:
[----:B------:R-:W3:Y:S01]  /*2a90*/  @!P2 S2R R71, SR_CgaCtaId ;  /* 0x000000000047a919 */ /* 0x000ee20000008800 */
[----:B------:R-:W-:Y:S01]  /*2aa0*/  @!P2 MOV R68, 0x400 ;  /* 0x000004000044a802 */ /* 0x000fe20000000f00 */
[----:B-1----:R-:W-:Y:S01]  /*2ab0*/  FADD.FTZ R116, R64, R67 ;  /* 0x0000004340747221 */ /* 0x002fe20000010000 */
        /* <DEDUP_REMOVED lines=57> */
[C-C-:B------:R-:W-:Y:S01]  /*2e50*/  FFMA.FTZ R227, R65.reuse, R181, R70.reuse ;  /* 0x000000b541e37223 */ /* 0x140fe20000010046 */
[----:B------:R-:W-:Y:S01]  /*2e60*/  FFMA.FTZ R148, R65, R148, R70 ;  /* 0x0000009441947223 */ /* 0x000fe20000010046 */
[----:B------:R-:W-:Y:S01]  /*2e70*/  FADD.FTZ R205, R205, -R128 ;  /* 0x80000080cdcd7221 */ /* 0x000fe20000010000 */
[----:B------:R-:W-:Y:S01]  /*2e80*/  FADD.FTZ R213, R213, -R138 ;  /* 0x8000008ad5d57221 */ /* 0x000fe20000010000 */
[----:B------:R-:W-:Y:S01]  /*2e90*/  FADD.FTZ R215, R215, -R140 ;  /* 0x8000008cd7d77221 */ /* 0x000fe20000010000 */
[----:B------:R-:W-:Y:S01]  /*2ea0*/  LEA.HI.X R69, R131, UR9, RZ, 0x3, P2 ;  /* 0x0000000983457c11 */ /* 0x000fe200090f1cff */
[C---:B------:R-:W-:Y:S01]  /*2eb0*/  FMUL.FTZ R67, R168.reuse, R67 ;  /* 0x00000043a8437220 */ /* 0x040fe20000410000 */
[----:B------:R-:W-:Y:S01]  /*2ec0*/  FMUL.FTZ R66, R168, R121 ;  /* 0x00000079a8427220 */ /* 0x000fe20000410000 */
[----:B0-----:R-:W-:-:S04]  /*2ed0*/  IMAD.WIDE.U32 R116, R139, 0x8, R142 ;  /* 0x000000088b747825 */ /* 0x001fc800078e008e */
[----:B------:R-:W-:Y:S01]  /*2ee0*/  FFMA.FTZ R150, R65, R150, R70 ;  /* 0x0000009641967223 */ /* 0x000fe20000010046 */
[----:B------:R-:W-:Y:S01]  /*2ef0*/  FADD.FTZ R181, R176, -R71 ;  /* 0x80000047b0b57221 */ /* 0x000fe20000010000 */
[----:B------:R-:W-:Y:S01]  /*2f00*/  FADD.FTZ R209, R209, -R134 ;  /* 0x80000086d1d17221 */ /* 0x000fe20000010000 */
[----:B------:R-:W-:Y:S01]  /*2f10*/  FADD.FTZ R211, R211, -R136 ;  /* 0x80000088d3d37221 */ /* 0x000fe20000010000 */
[----:B------:R-:W-:-:S04]  /*2f20*/  IMAD.WIDE.U32 R140, R141, 0x8, R142 ;  /* 0x000000088d8c7825 */ /* 0x000fc800078e008e */
[C---:B------:R-:W-:Y:S01]  /*2f30*/  FMUL.FTZ R139, R168.reuse, R201 ;  /* 0x000000c9a88b7220 */ /* 0x040fe20000410000 */
[----:B------:R-:W-:Y:S01]  /*2f40*/  FMUL.FTZ R138, R168, R127 ;  /* 0x0000007fa88a7220 */ /* 0x000fe20000410000 */
[----:B------:R-:W-:Y:S01]  /*2f50*/  FADD.FTZ R207, R207, -R132 ;  /* 0x80000084cfcf7221 */ /* 0x000fe20000010000 */
[----:B------:R-:W-:-:S04]  /*2f60*/  IMAD.WIDE.U32 R124, R135, 0x8, R142 ;  /* 0x00000008877c7825 */ /* 0x000fc800078e008e */
[C---:B------:R-:W-:Y:S01]  /*2f70*/  FMUL.FTZ R135, R168.reuse, R199 ;  /* 0x000000c7a8877220 */ /* 0x040fe20000410000 */
[----:B------:R-:W-:Y:S01]  /*2f80*/  FMUL.FTZ R134, R168, R149 ;  /* 0x00000095a8867220 */ /* 0x000fe20000410000 */
[----:B------:R-:W-:Y:S01]  /*2f90*/  FFMA.FTZ R189, R65, R189, R70 ;  /* 0x000000bd41bd7223 */ /* 0x000fe20000010046 */
[----:B------:R-:W-:-:S04]  /*2fa0*/  IMAD.WIDE.U32 R136, R137, 0x8, R142 ;  /* 0x0000000889887825 */ /* 0x000fc800078e008e */
[----:B------:R-:W-:Y:S01]  /*2fb0*/  FADD.FTZ R225, R180, -R225 ;  /* 0x800000e1b4e17221 */ /* 0x000fe20000010000 */
[C---:B------:R-:W-:Y:S01]  /*2fc0*/  FMUL.FTZ R131, R168.reuse, R203 ;  /* 0x000000cba8837220 */ /* 0x040fe20000410000 */
[----:B------:R-:W-:Y:S01]  /*2fd0*/  FMUL.FTZ R130, R168, R169 ;  /* 0x000000a9a8827220 */ /* 0x000fe20000410000 */
[----:B------:R-:W-:-:S04]  /*2fe0*/  IMAD.WIDE.U32 R132, R133, 0x8, R142 ;  /* 0x0000000885847825 */ /* 0x000fc800078e008e */
[----:B------:R-:W-:Y:S01]  /*2ff0*/  FFMA.FTZ R191, R65, R191, R70 ;  /* 0x000000bf41bf7223 */ /* 0x000fe20000010046 */
[----:B------:R-:W-:Y:S01]  /*3000*/  FADD.FTZ R227, R184, -R227 ;  /* 0x800000e3b8e37221 */ /* 0x000fe20000010000 */
[----:B------:R-:W-:Y:S01]  /*3010*/  FADD.FTZ R219, R219, -R148 ;  /* 0x80000094dbdb7221 */ /* 0x000fe20000010000 */
[----:B------:R-:W-:-:S04]  /*3020*/  IMAD.WIDE.U32 R128, R129, 0x8, R142 ;  /* 0x0000000881807825 */ /* 0x000fc800078e008e */
[C---:B------:R-:W-:Y:S01]  /*3030*/  FMUL.FTZ R127, R168.reuse, R205 ;  /* 0x000000cda87f7220 */ /* 0x040fe20000410000 */
[----:B------:R-:W-:Y:S01]  /*3040*/  FMUL.FTZ R126, R168, R173 ;  /* 0x000000ada87e7220 */ /* 0x000fe20000410000 */
[C-C-:B------:R-:W-:Y:S01]  /*3050*/  FFMA.FTZ R193, R65.reuse, R193, R70.reuse ;  /* 0x000000c141c17223 */ /* 0x140fe20000010046 */
[----:B------:R-:W-:Y:S01]  /*3060*/  FFMA.FTZ R195, R65, R195, R70 ;  /* 0x000000c341c37223 */ /* 0x000fe20000010046 */
[----:B------:R-:W-:Y:S01]  /*3070*/  FADD.FTZ R229, R186, -R229 ;  /* 0x800000e5bae57221 */ /* 0x000fe20000010000 */
[----:B------:R-:W-:Y:S01]  /*3080*/  FADD.FTZ R217, R217, -R150 ;  /* 0x80000096d9d97221 */ /* 0x000fe20000010000 */
[----:B------:R-:W-:Y:S01]  /*3090*/  STG.E.64 desc[UR6][R68.64], R66 ;  /* 0x0000004244007986 */ /* 0x000fe2000c101b06 */
[----:B------:R-:W-:-:S04]  /*30a0*/  IMAD.WIDE.U32 R122, R151, 0x8, R142 ;  /* 0x00000008977a7825 */ /* 0x000fc800078e008e */
[C---:B------:R-:W-:Y:S01]  /*30b0*/  FMUL.FTZ R149, R168.reuse, R185 ;  /* 0x000000b9a8957220 */ /* 0x040fe20000410000 */
[----:B------:R-:W-:Y:S01]  /*30c0*/  FMUL.FTZ R148, R168, R181 ;  /* 0x000000b5a8947220 */ /* 0x000fe20000410000 */
[----:B------:R-:W-:Y:S01]  /*30d0*/  FFMA.FTZ R70, R65, R152, R70 ;  /* 0x0000009841467223 */ /* 0x000fe20000010046 */
[----:B------:R-:W-:Y:S01]  /*30e0*/  FADD.FTZ R231, R188, -R231 ;  /* 0x800000e7bce77221 */ /* 0x000fe20000010000 */
[----:B------:R-:W-:Y:S01]  /*30f0*/  IMAD.WIDE.U32 R120, R153, 0x8, R142 ;  /* 0x0000000899787825 */ /* 0x000fe200078e008e */
[----:B------:R-:W-:Y:S03]  /*3100*/  STG.E.64 desc[UR6][R140.64], R138 ;  /* 0x0000008a8c007986 */ /* 0x000fe6000c101b06 */
        /* <DEDUP_REMOVED lines=68> */
[----:B-1----:R-:W-:Y:S02]  /*3550*/  MOV R118, R82 ;  /* 0x0000005200767202 */ /* 0x002fe40000000f00 */
        /* <DEDUP_REMOVED lines=22> */
.L_x_4092:
        /* <DEDUP_REMOVED lines=28> */
[----:B------:R-:W-:-:S04]  /*3880*/  IMAD.WIDE.U32 R18, R25, 0x8, R86 ;  /* 0x0000000819127825 */ /* 0x000fc800078e0056 */
        /* <DEDUP_REMOVED lines=52> */
.L_x_4093:
[----:B------:R-:W-:Y:S01]  /*3bd0*/  HFMA2.MMA R200, -RZ, RZ, 0, 9.5367431640625e-07 ;  /* 0x00000010ffc87435 */ /* 0x000fe200000001ff */
[----:B------:R-:W-:Y:S02]  /*3be0*/  MOV R225, R64 ;  /* 0x0000004000e17202 */ /* 0x000fe40000000f00 */
[----:B------:R-:W-:Y:S02]  /*3bf0*/  MOV R227, 0x1f ;  /* 0x0000001f00e37802 */ /* 0x000fe40000000f00 */
[----:B------:R-:W-:-:S07]  /*3c00*/  MOV R116, 0xffffffff ;  /* 0xffffffff00747802 */ /* 0x000fce0000000f00 */
[----:B------:R-:W-:Y:S05]  /*3c10*/  WARPSYNC.COLLECTIVE R116, `(.L_x_4095) ;  /* 0x0000000074087348 */ /* 0x000fea0003c00000 */
[----:B------:R0:W1:Y:S02]  /*3c20*/  SHFL.DOWN P3, R198, R225, R200, R227 ;  /* 0x080000c8e1c67389 */ /* 0x00006400000600e3 */
[----:B01----:R-:W-:Y:S01]  /*3c30*/  ENDCOLLECTIVE ;  /* 0x000000000000791b */ /* 0x003fe20003800000 */
.L_x_4095:
[----:B------:R-:W-:Y:S02]  /*3c40*/  MOV R225, R66 ;  /* 0x0000004200e17202 */ /* 0x000fe40000000f00 */
[----:B------:R-:W-:-:S07]  /*3c50*/  MOV R67, R198 ;  /* 0x000000c600437202 */ /* 0x000fce0000000f00 */
[----:B------:R-:W-:Y:S05]  /*3c60*/  WARPSYNC.COLLECTIVE R116, `(.L_x_4096) ;  /* 0x0000000074087348 */ /* 0x000fea0003c00000 */
[----:B------:R0:W1:Y:S02]  /*3c70*/  SHFL.DOWN P3, R198, R225, R200, R227 ;  /* 0x080000c8e1c67389 */ /* 0x00006400000600e3 */
[----:B01----:R-:W-:Y:S01]  /*3c80*/  ENDCOLLECTIVE ;  /* 0x000000000000791b */ /* 0x003fe20003800000 */
.L_x_4096:
[----:B------:R-:W-:Y:S01]  /*3c90*/  FADD.FTZ R67, R64, R67 ;  /* 0x0000004340437221 */ /* 0x000fe20000010000 */
[----:B------:R-:W-:-:S04]  /*3ca0*/  HFMA2.MMA R200, -RZ, RZ, 0, 4.76837158203125e-07 ;  /* 0x00000008ffc87435 */ /* 0x000fc800000001ff */
[----:B------:R-:W-:Y:S02]  /*3cb0*/  MOV R225, R67 ;  /* 0x0000004300e17202 */ /* 0x000fe40000000f00 */
[----:B------:R-:W-:-:S07]  /*3cc0*/  MOV R69, R198 ;  /* 0x000000c600457202 */ /* 0x000fce0000000f00 */
[----:B------:R-:W-:Y:S05]  /*3cd0*/  WARPSYNC.COLLECTIVE R116, `(.L_x_4097) ;  /* 0x0000000074087348 */ /* 0x000fea0003c00000 */
[----:B------:R0:W1:Y:S02]  /*3ce0*/  SHFL.DOWN P3, R198, R225, R200, R227 ;  /* 0x080000c8e1c67389 */ /* 0x00006400000600e3 */
[----:B01----:R-:W-:Y:S01]  /*3cf0*/  ENDCOLLECTIVE ;  /* 0x000000000000791b */ /* 0x003fe20003800000 */
.L_x_4097:
[----:B------:R-:W-:-:S05]  /*3d00*/  FADD.FTZ R69, R66, R69 ;  /* 0x0000004542457221 */ /* 0x000fca0000010000 */
[----:B------:R-:W-:Y:S02]  /*3d10*/  MOV R225, R69 ;  /* 0x0000004500e17202 */ /* 0x000fe40000000f00 */
[----:B------:R-:W-:-:S07]  /*3d20*/  MOV R68, R198 ;  /* 0x000000c600447202 */ /* 0x000fce0000000f00 */
[----:B------:R-:W-:Y:S05]  /*3d30*/  WARPSYNC.COLLECTIVE R116, `(.L_x_4098) ;  /* 0x0000000074087348 */ /* 0x000fea0003c00000 */
[----:B------:R0:W1:Y:S02]  /*3d40*/  SHFL.DOWN P3, R198, R225, R200, R227 ;  /* 0x080000c8e1c67389 */ /* 0x00006400000600e3 */
[----:B01----:R-:W-:Y:S01]  /*3d50*/  ENDCOLLECTIVE ;  /* 0x000000000000791b */ /* 0x003fe20003800000 */
.L_x_4098:
[----:B------:R-:W-:Y:S01]  /*3d60*/  FADD.FTZ R68, R67, R68 ;  /* 0x0000004443447221 */ /* 0x000fe20000010000 */
[----:B------:R-:W-:-:S04]  /*3d70*/  HFMA2.MMA R200, -RZ, RZ, 0, 2.384185791015625e-07 ;  /* 0x00000004ffc87435 */ /* 0x000fc800000001ff */
[----:B------:R-:W-:Y:S02]  /*3d80*/  MOV R225, R68 ;  /* 0x0000004400e17202 */ /* 0x000fe40000000f00 */
[----:B------:R-:W-:-:S07]  /*3d90*/  MOV R70, R198 ;  /* 0x000000c600467202 */ /* 0x000fce0000000f00 */
[----:B------:R-:W-:Y:S05]  /*3da0*/  WARPSYNC.COLLECTIVE R116, `(.L_x_4099) ;  /* 0x0000000074087348 */ /* 0x000fea0003c00000 */
[----:B------:R0:W1:Y:S02]  /*3db0*/  SHFL.DOWN P3, R198, R225, R200, R227 ;  /* 0x080000c8e1c67389 */ /* 0x00006400000600e3 */
[----:B01----:R-:W-:Y:S01]  /*3dc0*/  ENDCOLLECTIVE ;  /* 0x000000000000791b */ /* 0x003fe20003800000 */
.L_x_4099:
[----:B------:R-:W-:-:S05]  /*3dd0*/  FADD.FTZ R70, R69, R70 ;  /* 0x0000004645467221 */ /* 0x000fca0000010000 */
[----:B------:R-:W-:Y:S02]  /*3de0*/  MOV R225, R70 ;  /* 0x0000004600e17202 */ /* 0x000fe40000000f00 */
[----:B------:R-:W-:-:S07]  /*3df0*/  MOV R71, R198 ;  /* 0x000000c600477202 */ /* 0x000fce0000000f00 */
[----:B------:R-:W-:Y:S05]  /*3e00*/  WARPSYNC.COLLECTIVE R116, `(.L_x_4100) ;  /* 0x0000000074087348 */ /* 0x000fea0003c00000 */
[----:B------:R0:W1:Y:S02]  /*3e10*/  SHFL.DOWN P3, R198, R225, R200, R227 ;  /* 0x080000c8e1c67389 */ /* 0x00006400000600e3 */
[----:B01----:R-:W-:Y:S01]  /*3e20*/  ENDCOLLECTIVE ;  /* 0x000000000000791b */ /* 0x003fe20003800000 */
.L_x_4100:
[----:B------:R-:W-:Y:S01]  /*3e30*/  FADD.FTZ R71, R68, R71 ;  /* 0x0000004744477221 */ /* 0x000fe20000010000 */
[----:B------:R-:W-:-:S04]  /*3e40*/  HFMA2.MMA R200, -RZ, RZ, 0, 1.1920928955078125e-07 ;  /* 0x00000002ffc87435 */ /* 0x000fc800000001ff */
[----:B------:R-:W-:Y:S02]  /*3e50*/  MOV R225, R71 ;  /* 0x0000004700e17202 */ /* 0x000fe40000000f00 */
[----:B------:R-:W-:-:S07]  /*3e60*/  MOV R117, R198 ;  /* 0x000000c600757202 */ /* 0x000fce0000000f00 */
[----:B------:R-:W-:Y:S05]  /*3e70*/  WARPSYNC.COLLECTIVE R116, `(.L_x_4101) ;  /* 0x0000000074087348 */ /* 0x000fea0003c00000 */
[----:B------:R0:W1:Y:S02]  /*3e80*/  SHFL.DOWN P3, R198, R225, R200, R227 ;  /* 0x080000c8e1c67389 */ /* 0x00006400000600e3 */
[----:B01----:R-:W-:Y:S01]  /*3e90*/  ENDCOLLECTIVE ;  /* 0x000000000000791b */ /* 0x003fe20003800000 */
.L_x_4101:
[----:B------:R-:W-:-:S05]  /*3ea0*/  FADD.FTZ R117, R70, R117 ;  /* 0x0000007546757221 */ /* 0x000fca0000010000 */
[----:B------:R-:W-:Y:S02]  /*3eb0*/  MOV R225, R117 ;  /* 0x0000007500e17202 */ /* 0x000fe40000000f00 */
[----:B------:R-:W-:-:S07]  /*3ec0*/  MOV R64, R198 ;  /* 0x000000c600407202 */ /* 0x000fce0000000f00 */
[----:B------:R-:W-:Y:S05]  /*3ed0*/  WARPSYNC.COLLECTIVE R116, `(.L_x_4102) ;  /* 0x0000000074087348 */ /* 0x000fea0003c00000 */
[----:B------:R0:W1:Y:S02]  /*3ee0*/  SHFL.DOWN P3, R198, R225, R200, R227 ;  /* 0x080000c8e1c67389 */ /* 0x00006400000600e3 */
[----:B01----:R-:W-:Y:S01]  /*3ef0*/  ENDCOLLECTIVE ;  /* 0x000000000000791b */ /* 0x003fe20003800000 */
.L_x_4102:
[----:B------:R-:W-:Y:S01]  /*3f00*/  FADD.FTZ R64, R71, R64 ;  /* 0x0000004047407221 */ /* 0x000fe20000010000 */
[----:B------:R-:W-:-:S04]  /*3f10*/  HFMA2.MMA R200, -RZ, RZ, 0, 5.9604644775390625e-08 ;  /* 0x00000001ffc87435 */ /* 0x000fc800000001ff */
[----:B------:R-:W-:Y:S02]  /*3f20*/  MOV R225, R64 ;  /* 0x0000004000e17202 */ /* 0x000fe40000000f00 */
[----:B------:R-:W-:-:S07]  /*3f30*/  MOV R66, R198 ;  /* 0x000000c600427202 */ /* 0x000fce0000000f00 */
[----:B------:R-:W-:Y:S05]  /*3f40*/  WARPSYNC.COLLECTIVE R116, `(.L_x_4103) ;  /* 0x0000000074087348 */ /* 0x000fea0003c00000 */
[----:B------:R0:W1:Y:S02]  /*3f50*/  SHFL.DOWN P3, R198, R225, R200, R227 ;  /* 0x080000c8e1c67389 */ /* 0x00006400000600e3 */
[----:B01----:R-:W-:Y:S01]  /*3f60*/  ENDCOLLECTIVE ;  /* 0x000000000000791b */ /* 0x003fe20003800000 */
.L_x_4103:
[----:B------:R-:W-:-:S05]  /*3f70*/  FADD.FTZ R66, R117, R66 ;  /* 0x0000004275427221 */ /* 0x000fca0000010000 */
[----:B------:R-:W-:Y:S02]  /*3f80*/  MOV R225, R66 ;  /* 0x0000004200e17202 */ /* 0x000fe40000000f00 */
[----:B------:R-:W-:-:S07]  /*3f90*/  MOV R67, R198 ;  /* 0x000000c600437202 */ /* 0x000fce0000000f00 */
[----:B------:R-:W-:Y:S05]  /*3fa0*/  WARPSYNC.COLLECTIVE R116, `(.L_x_4104) ;  /* 0x0000000074087348 */ /* 0x000fea0003c00000 */
[----:B------:R0:W1:Y:S02]  /*3fb0*/  SHFL.DOWN P3, R198, R225, R200, R227 ;  /* 0x080000c8e1c67389 */ /* 0x00006400000600e3 */
[----:B01----:R-:W-:Y:S01]  /*3fc0*/  ENDCOLLECTIVE ;  /* 0x000000000000791b */ /* 0x003fe20003800000 */
.L_x_4104:
[----:B------:R-:W-:Y:S01]  /*3fd0*/  MOV R69, R198 ;  /* 0x000000c600457202 */ /* 0x000fe20000000f00 */
[----:B------:R-:W-:Y:S06]  /*3fe0*/  BRA `(.L_x_4105) ;  /* 0xffffffe800a87947 */ /* 0x000fec000383ffff */
.L_x_4106:
        /* <DEDUP_REMOVED lines=9> */
.L_x_5569:


//--------------------- .text._ZN10layer_norm22ln_bwd_finalize_kernelINS_22Kernel_traits_finalizeILj3840E6__halfS2_S2_fjLj1024ELj4ENS_18Kernel_traits_baseILj3840ES2_S2_S2_fjLj1024EEEEEEEvNS_9BwdParamsE --------------------------
	.section	.text._ZN10layer_norm22ln_bwd_finalize_kernelINS_22Kernel_traits_finalizeILj3840E6__halfS2_S2_fjLj1024ELj4ENS_18Kernel_traits_baseILj3840ES2_S2_S2_fjLj1024EEEEEEEvNS_9BwdParamsE,"ax",@progbits
	.align	128
        .global         _ZN10layer_norm22ln_bwd_finalize_kernelINS_22Kernel_traits_finalizeILj3840E6__halfS2_S2_fjLj1024ELj4ENS_18Kernel_traits_baseILj3840ES2_S2_S2_fjLj1024EEEEEEEvNS_9BwdParamsE
        .type           _ZN10layer_norm22ln_bwd_finalize_kernelINS_22Kernel_traits_finalizeILj3840E6__halfS2_S2_fjLj1024ELj4ENS_18Kernel_traits_baseILj3840ES2_S2_S2_fjLj1024EEEEEEEvNS_9BwdParamsE,@function
        .size           _ZN10layer_norm22ln_bwd_finalize_kernelINS_22Kernel_traits_finalizeILj3840E6__halfS2_S2_fjLj1024ELj4ENS_18Kernel_traits_baseILj3840ES2_S2_S2_fjLj1024EEEEEEEvNS_9BwdParamsE,(.L_x_5570 - _ZN10layer_norm22ln_bwd_finalize_kernelINS_22Kernel_traits_finalizeILj3840E6__halfS2_S2_fjLj1024ELj4ENS_18Kernel_traits_baseILj3840ES2_S2_S2_fjLj1024EEEEEEEvNS_9BwdParamsE)
        .other          _ZN10layer_norm22ln_bwd_finalize_kernelINS_22Kernel_traits_finalizeILj3840E6__halfS2_S2_fjLj1024ELj4ENS_18Kernel_traits_baseILj3840ES2_S2_S2_fjLj1024EEEEEEEvNS_9BwdParamsE,@"STO_CUDA_ENTRY STV_DEFAULT"
_ZN10layer_norm22ln_bwd_finalize_kernelINS_22Kernel_traits_finalizeILj3840E6__halfS2_S2_fjLj1024ELj4ENS_18Kernel_traits_baseILj3840ES2_S2_S2_fjLj1024EEEEEEEvNS_9BwdParamsE:
.text._ZN10layer_norm22ln_bwd_finalize_kernelINS_22Kernel_traits_finalizeILj3840E6__halfS2_S2_fjLj1024ELj4ENS_18Kernel_traits_baseILj3840ES2_S2_S2_fjLj1024EEEEEEEvNS_9BwdParamsE:
        /* <DEDUP_REMOVED lines=25> */
.L_x_4118:
        /* <DEDUP_REMOVED lines=28> */
.L_x_4111:
        /* <DEDUP_REMOVED lines=33> */
.L_x_4110:
[----:B------:R-:W-:Y:S05]  /*0560*/  BSYNC B1 ;  /* 0x0000000000017941 */ /* 0x000fea0003800000 */
.L_x_4109:
        /* <DEDUP_REMOVED lines=23> */
.L_x_4113:
[----:B------:R-:W-:Y:S05]  /*06e0*/  BSYNC B1 ;  /* 0x0000000000017941 */ /* 0x000fea0003800000 */
.L_x_4112:
        /* <DEDUP_REMOVED lines=11> */
.L_x_4108:
[----:B------:R-:W-:Y:S05]  /*07a0*/  BSYNC B0 ;  /* 0x0000000000007941 */ /* 0x000fea0003800000 */
.L_x_4107:
        /* <DEDUP_REMOVED lines=29> */
.L_x_4129:
[----:B------:R-:W-:Y:S01]  /*0980*/  @!P1 SHF.R.U32.HI R12, RZ, 0x3, R0 ;  /* 0x00000003ff0c9819 */ /* 0x000fe20000011600 */
[----:B---3--:R-:W-:Y:S01]  /*0990*/  FADD.FTZ R14, R9, R14 ;  /* 0x0000000e090e7221 */ /* 0x008fe20000010000 */
[----:B--2---:R-:W-:Y:S02]  /*09a0*/  FADD.FTZ R11, R10, R11 ;  /* 0x0000000b0a0b7221 */ /* 0x004fe40000010000 */
[----:B------:R-:W-:-:S05]  /*09b0*/  @!P1 LOP3.LUT R12, R12, 0x1ffffffc, RZ, 0xc0, !PT ;  /* 0x1ffffffc0c0c9812 */ /* 0x000fca00078ec0ff */
[----:B------:R2:W-:Y:S04]  /*09c0*/  @!P1 STS [R12+UR4+0x2000], R14 ;  /* 0x0020000e0c009988 */ /* 0x0005e80008000804 */
[----:B------:R2:W-:Y:S02]  /*09d0*/  @!P1 STS [R12+UR4+0x2080], R11 ;  /* 0x0020800b0c009988 */ /* 0x0005e40008000804 */
.L_x_4114:
        /* <DEDUP_REMOVED lines=14> */
.L_x_4117:
[----:B------:R-:W-:Y:S05]  /*0ac0*/  BSYNC B0 ;  /* 0x0000000000007941 */ /* 0x000fea0003800000 */
.L_x_4116:
[C---:B------:R-:W-:Y:S02]  /*0ad0*/  ISETP.GT.U32.AND P1, PT, R3.reuse, -0xf01, PT ;  /* 0xfffff0ff0300780c */ /* 0x040fe40003f24070 */
[----:B------:R-:W-:Y:S02]  /*0ae0*/  IADD3 R3, R3, 0xf00, RZ ;  /* 0x00000f0003037810 */ /* 0x000fe40007ffe0ff */
[----:B------:R-:W-:-:S09]  /*0af0*/  IADD3 R5, R5, 0x780, RZ ;  /* 0x0000078005057810 */ /* 0x000fd20007ffe0ff */
[----:B------:R-:W-:Y:S05]  /*0b00*/  @P1 BRA `(.L_x_4118) ;  /* 0xfffffff400a01947 */ /* 0x000fea000383ffff */
[----:B------:R-:W-:Y:S05]  /*0b10*/  EXIT ;  /* 0x000000000000794d */ /* 0x000fea0003800000 */
.L_x_4115:
[----:B------:R-:W-:Y:S01]  /*0b20*/  HFMA2.MMA R19, -RZ, RZ, 0, 5.9604644775390625e-08 ;  /* 0x00000001ff137435 */ /* 0x000fe200000001ff */
[----:B---3--:R-:W-:Y:S01]  /*0b30*/  IMAD.MOV.U32 R20, RZ, RZ, R10 ;  /* 0x000000ffff147224 */ /* 0x008fe200078e000a */
[----:B------:R-:W-:Y:S02]  /*0b40*/  MOV R22, 0x1f ;  /* 0x0000001f00167802 */ /* 0x000fe40000000f00 */
[----:B------:R-:W-:-:S07]  /*0b50*/  MOV R17, 0xffffffff ;  /* 0xffffffff00117802 */ /* 0x000fce0000000f00 */
[----:B012---:R-:W-:Y:S05]  /*0b60*/  WARPSYNC.COLLECTIVE R17, `(.L_x_4119) ;  /* 0x0000000011087348 */ /* 0x007fea0003c00000 */
[----:B------:R3:W4:Y:S02]  /*0b70*/  SHFL.BFLY P2, R18, R20, R19, R22 ;  /* 0x0c00001314127389 */ /* 0x0007240000040016 */
[----:B01234-:R-:W-:Y:S01]  /*0b80*/  ENDCOLLECTIVE ;  /* 0x000000000000791b */ /* 0x01ffe20003800000 */
.L_x_4119:
[----:B------:R-:W-:Y:S01]  /*0b90*/  HFMA2.MMA R19, -RZ, RZ, 0, 1.1920928955078125e-07 ;  /* 0x00000002ff137435 */ /* 0x000fe200000001ff */
[----:B------:R-:W-:-:S04]  /*0ba0*/  IMAD.MOV.U32 R11, RZ, RZ, R18 ;  /* 0x000000ffff0b7224 */ /* 0x000fc800078e0012 */
[----:B------:R-:W-:-:S05]  /*0bb0*/  FADD.FTZ R11, R10, R11 ;  /* 0x0000000b0a0b7221 */ /* 0x000fca0000010000 */
[----:B------:R-:W-:-:S07]  /*0bc0*/  MOV R20, R11 ;  /* 0x0000000b00147202 */ /* 0x000fce0000000f00 */
[----:B------:R-:W-:Y:S05]  /*0bd0*/  WARPSYNC.COLLECTIVE R17, `(.L_x_4120) ;  /* 0x0000000011087348 */ /* 0x000fea0003c00000 */
[----:B------:R0:W1:Y:S02]  /*0be0*/  SHFL.BFLY P2, R18, R20, R19, R22 ;  /* 0x0c00001314127389 */ /* 0x0000640000040016 */
[----:B01----:R-:W-:Y:S01]  /*0bf0*/  ENDCOLLECTIVE ;  /* 0x000000000000791b */ /* 0x003fe20003800000 */
.L_x_4120:
[----:B------:R-:W-:Y:S01]  /*0c00*/  HFMA2.MMA R19, -RZ, RZ, 0, 2.384185791015625e-07 ;  /* 0x00000004ff137435 */ /* 0x000fe200000001ff */
[----:B------:R-:W-:-:S05]  /*0c10*/  MOV R12, R18 ;  /* 0x00000012000c7202 */ /* 0x000fca0000000f00 */
[----:B------:R-:W-:-:S04]  /*0c20*/  FADD.FTZ R12, R11, R12 ;  /* 0x0000000c0b0c7221 */ /* 0x000fc80000010000 */
[----:B------:R-:W-:-:S07]  /*0c30*/  IMAD.MOV.U32 R20, RZ, RZ, R12 ;  /* 0x000000ffff147224 */ /* 0x000fce00078e000c */
[----:B------:R-:W-:Y:S05]  /*0c40*/  WARPSYNC.COLLECTIVE R17, `(.L_x_4121) ;  /* 0x0000000011087348 */ /* 0x000fea0003c00000 */
[----:B------:R0:W1:Y:S02]  /*0c50*/  SHFL.BFLY P2, R18, R20, R19, R22 ;  /* 0x0c00001314127389 */ /* 0x0000640000040016 */
[----:B01----:R-:W-:Y:S01]  /*0c60*/  ENDCOLLECTIVE ;  /* 0x000000000000791b */ /* 0x003fe20003800000 */
.L_x_4121:
[----:B------:R-:W-:Y:S01]  /*0c70*/  IMAD.MOV.U32 R19, RZ, RZ, 0x8 ;  /* 0x00000008ff137424 */ /* 0x000fe200078e00ff */
[----:B------:R-:W-:-:S05]  /*0c80*/  MOV R13, R18 ;  /* 0x00000012000d7202 */ /* 0x000fca0000000f00 */
[----:B------:R-:W-:-:S05]  /*0c90*/  FADD.FTZ R13, R12, R13 ;  /* 0x0000000d0c0d7221 */ /* 0x000fca0000010000 */
[----:B------:R-:W-:-:S07]  /*0ca0*/  MOV R20, R13 ;  /* 0x0000000d00147202 */ /* 0x000fce0000000f00 */
[----:B------:R-:W-:Y:S05]  /*0cb0*/  WARPSYNC.COLLECTIVE R17, `(.L_x_4122) ;  /* 0x0000000011087348 */ /* 0x000fea0003c00000 */
[----:B------:R0:W1:Y:S02]  /*0cc0*/  SHFL.BFLY P2, R18, R20, R19, R22 ;  /* 0x0c00001314127389 */ /* 0x0000640000040016 */
[----:B01----:R-:W-:Y:S01]  /*0cd0*/  ENDCOLLECTIVE ;  /* 0x000000000000791b */ /* 0x003fe20003800000 */
.L_x_4122:
[----:B------:R-:W-:Y:S01]  /*0ce0*/  HFMA2.MMA R19, -RZ, RZ, 0, 9.5367431640625e-07 ;  /* 0x00000010ff137435 */ /* 0x000fe200000001ff */
[----:B------:R-:W-:-:S05]  /*0cf0*/  MOV R10, R18 ;  /* 0x00000012000a7202 */ /* 0x000fca0000000f00 */
[----:B------:R-:W-:-:S05]  /*0d00*/  FADD.FTZ R10, R13, R10 ;  /* 0x0000000a0d0a7221 */ /* 0x000fca0000010000 */
[----:B------:R-:W-:-:S07]  /*0d10*/  MOV R20, R10 ;  /* 0x0000000a00147202 */ /* 0x000fce0000000f00 */
[----:B------:R-:W-:Y:S05]  /*0d20*/  WARPSYNC.COLLECTIVE R17, `(.L_x_4123) ;  /* 0x0000000011087348 */ /* 0x000fea0003c00000 */
[----:B------:R0:W1:Y:S02]  /*0d30*/  SHFL.BFLY P2, R18, R20, R19, R22 ;  /* 0x0c00001314127389 */ /* 0x0000640000040016 */
[----:B01----:R-:W-:Y:S01]  /*0d40*/  ENDCOLLECTIVE ;  /* 0x000000000000791b */ /* 0x003fe20003800000 */
.L_x_4123:
[----:B------:R-:W-:Y:S01]  /*0d50*/  HFMA2.MMA R19, -RZ, RZ, 0, 5.9604644775390625e-08 ;  /* 0x00000001ff137435 */ /* 0x000fe200000001ff */
[----:B------:R-:W-:Y:S01]  /*0d60*/  MOV R20, R9 ;  /* 0x0000000900147202 */ /* 0x000fe20000000f00 */
[----:B------:R-:W-:-:S09]  /*0d70*/  IMAD.MOV.U32 R11, RZ, RZ, R18 ;  /* 0x000000ffff0b7224 */ /* 0x000fd200078e0012 */
[----:B------:R-:W-:Y:S05]  /*0d80*/  WARPSYNC.COLLECTIVE R17, `(.L_x_4124) ;  /* 0x0000000011087348 */ /* 0x000fea0003c00000 */
[----:B------:R0:W1:Y:S02]  /*0d90*/  SHFL.BFLY P2, R18, R20, R19, R22 ;  /* 0x0c00001314127389 */ /* 0x0000640000040016 */
[----:B01----:R-:W-:Y:S01]  /*0da0*/  ENDCOLLECTIVE ;  /* 0x000000000000791b */ /* 0x003fe20003800000 */
.L_x_4124:
[----:B------:R-:W-:Y:S01]  /*0db0*/  HFMA2.MMA R19, -RZ, RZ, 0, 1.1920928955078125e-07 ;  /* 0x00000002ff137435 */ /* 0x000fe200000001ff */
[----:B------:R-:W-:-:S05]  /*0dc0*/  MOV R12, R18 ;  /* 0x00000012000c7202 */ /* 0x000fca0000000f00 */
[----:B------:R-:W-:-:S04]  /*0dd0*/  FADD.FTZ R14, R9, R12 ;  /* 0x0000000c090e7221 */ /* 0x000fc80000010000 */
[----:B------:R-:W-:-:S07]  /*0de0*/  IMAD.MOV.U32 R20, RZ, RZ, R14 ;  /* 0x000000ffff147224 */ /* 0x000fce00078e000e */
[----:B------:R-:W-:Y:S05]  /*0df0*/  WARPSYNC.COLLECTIVE R17, `(.L_x_4125) ;  /* 0x0000000011087348 */ /* 0x000fea0003c00000 */
[----:B------:R0:W1:Y:S02]  /*0e00*/  SHFL.BFLY P2, R18, R20, R19, R22 ;  /* 0x0c00001314127389 */ /* 0x0000640000040016 */
[----:B01----:R-:W-:Y:S01]  /*0e10*/  ENDCOLLECTIVE ;  /* 0x000000000000791b */ /* 0x003fe20003800000 */
.L_x_4125:
[----:B------:R-:W-:Y:S01]  /*0e20*/  IMAD.MOV.U32 R19, RZ, RZ, 0x4 ;  /* 0x00000004ff137424 */ /* 0x000fe200078e00ff */
[----:B------:R-:W-:-:S05]  /*0e30*/  MOV R13, R18 ;  /* 0x00000012000d7202 */ /* 0x000fca0000000f00 */
[----:B------:R-:W-:-:S05]  /*0e40*/  FADD.FTZ R15, R14, R13 ;  /* 0x0000000d0e0f7221 */ /* 0x000fca0000010000 */
[----:B------:R-:W-:-:S07]  /*0e50*/  MOV R20, R15 ;  /* 0x0000000f00147202 */ /* 0x000fce0000000f00 */
[----:B------:R-:W-:Y:S05]  /*0e60*/  WARPSYNC.COLLECTIVE R17, `(.L_x_4126) ;  /* 0x0000000011087348 */ /* 0x000fea0003c00000 */
[----:B------:R0:W1:Y:S02]  /*0e70*/  SHFL.BFLY P2, R18, R20, R19, R22 ;  /* 0x0c00001314127389 */ /* 0x0000640000040016 */
[----:B01----:R-:W-:Y:S01]  /*0e80*/  ENDCOLLECTIVE ;  /* 0x000000000000791b */ /* 0x003fe20003800000 */
.L_x_4126:
[----:B------:R-:W-:Y:S01]  /*0e90*/  HFMA2.MMA R19, -RZ, RZ, 0, 4.76837158203125e-07 ;  /* 0x00000008ff137435 */ /* 0x000fe200000001ff */
[----:B------:R-:W-:-:S05]  /*0ea0*/  MOV R16, R18 ;  /* 0x0000001200107202 */ /* 0x000fca0000000f00 */
[----:B------:R-:W-:-:S05]  /*0eb0*/  FADD.FTZ R16, R15, R16 ;  /* 0x000000100f107221 */ /* 0x000fca0000010000 */
[----:B------:R-:W-:-:S07]  /*0ec0*/  MOV R20, R16 ;  /* 0x0000001000147202 */ /* 0x000fce0000000f00 */
[----:B------:R-:W-:Y:S05]  /*0ed0*/  WARPSYNC.COLLECTIVE R17, `(.L_x_4127) ;  /* 0x0000000011087348 */ /* 0x000fea0003c00000 */
[----:B------:R0:W1:Y:S02]  /*0ee0*/  SHFL.BFLY P2, R18, R20, R19, R22 ;  /* 0x0c00001314127389 */ /* 0x0000640000040016 */
[----:B01----:R-:W-:Y:S01]  /*0ef0*/  ENDCOLLECTIVE ;  /* 0x000000000000791b */ /* 0x003fe20003800000 */
.L_x_4127:
[----:B------:R-:W-:Y:S01]  /*0f00*/  HFMA2.MMA R19, -RZ, RZ, 0, 9.5367431640625e-07 ;  /* 0x00000010ff137435 */ /* 0x000fe200000001ff */
[----:B------:R-:W-:-:S04]  /*0f10*/  IMAD.MOV.U32 R9, RZ, RZ, R18 ;  /* 0x000000ffff097224 */ /* 0x000fc800078e0012 */
[----:B------:R-:W-:-:S05]  /*0f20*/  FADD.FTZ R9, R16, R9 ;  /* 0x0000000910097221 */ /* 0x000fca0000010000 */
[----:B------:R-:W-:-:S07]  /*0f30*/  MOV R20, R9 ;  /* 0x0000000900147202 */ /* 0x000fce0000000f00 */
[----:B------:R-:W-:Y:S05]  /*0f40*/  WARPSYNC.COLLECTIVE R17, `(.L_x_4128) ;  /* 0x0000000011087348 */ /* 0x000fea0003c00000 */
[----:B------:R0:W1:Y:S02]  /*0f50*/  SHFL.BFLY P2, R18, R20, R19, R22 ;  /* 0x0c00001314127389 */ /* 0x0000640000040016 */
[----:B01----:R-:W-:Y:S01]  /*0f60*/  ENDCOLLECTIVE ;  /* 0x000000000000791b */ /* 0x003fe20003800000 */
.L_x_4128:
[----:B------:R-:W-:Y:S01]  /*0f70*/  MOV R14, R18 ;  /* 0x00000012000e7202 */ /* 0x000fe20000000f00 */
[----:B------:R-:W-:Y:S06]  /*0f80*/  BRA `(.L_x_4129) ;  /* 0xfffffff8007c7947 */ /* 0x000fec000383ffff */
.L_x_4130:
        /* <DEDUP_REMOVED lines=15> */
.L_x_5570:


//--------------------- .text._ZN10layer_norm13ln_bwd_kernelINS_13Kernel_traitsI6__halfS2_S2_fjLj3840ELj1ELj1ELj4ELj4ENS_18Kernel_traits_baseILj3840ES2_S2_S2_fjLj128EEEEEEEvNS_9BwdParamsE --------------------------
	.section	.text._ZN10layer_norm13ln_bwd_kernelINS_13Kernel_traitsI6__halfS2_S2_fjLj3840ELj1ELj1ELj4ELj4ENS_18Kernel_traits_baseILj3840ES2_S2_S2_fjLj128EEEEEEEvNS_9BwdParamsE,"ax",@progbits
	.align	128
        .global         _ZN10layer_norm13ln_bwd_kernelINS_13Kernel_traitsI6__halfS2_S2_fjLj3840ELj1ELj1ELj4ELj4ENS_18Kernel_traits_baseILj3840ES2_S2_S2_fjLj128EEEEEEEvNS_9BwdParamsE
        .type           _ZN10layer_norm13ln_bwd_kernelINS_13Kernel_traitsI6__halfS2_S2_fjLj3840ELj1ELj1ELj4ELj4ENS_18Kernel_traits_baseILj3840ES2_S2_S2_fjLj128EEEEEEEvNS_9BwdParamsE,@function
        .size           _ZN10layer_norm13ln_bwd_kernelINS_13Kernel_traitsI6__halfS2_S2_fjLj3840ELj1ELj1ELj4ELj4ENS_18Kernel_traits_baseILj3840ES2_S2_S2_fjLj128EEEEEEEvNS_9BwdParamsE,(.L_x_5571 - _ZN10layer_norm13ln_bwd_kernelINS_13Kernel_traitsI6__halfS2_S2_fjLj3840ELj1ELj1ELj4ELj4ENS_18Kernel_traits_baseILj3840ES2_S2_S2_fjLj128EEEEEEEvNS_9BwdParamsE)
        .other          _ZN10layer_norm13ln_bwd_kernelINS_13Kernel_traitsI6__halfS2_S2_fjLj3840ELj1ELj1ELj4ELj4ENS_18Kernel_traits_baseILj3840ES2_S2_S2_fjLj128EEEEEEEvNS_9BwdParamsE,@"STO_CUDA_ENTRY STV_DEFAULT"
_ZN10layer_norm13ln_bwd_kernelINS_13Kernel_traitsI6__halfS2_S2_fjLj3840ELj1ELj1ELj4ELj4ENS_18Kernel_traits_baseILj3840ES2_S2_S2_fjLj128EEEEEEEvNS_9BwdParamsE:
.text._ZN10layer_norm13ln_bwd_kernelINS_13Kernel_traitsI6__halfS2_S2_fjLj3840ELj1ELj1ELj4ELj4ENS_18Kernel_traits_baseILj3840ES2_S2_S2_fjLj128EEEEEEEvNS_9BwdParamsE:
        /* <DEDUP_REMOVED lines=14> */
[----:B------:R-:W-:-:S04]  /*00e0*/  ULDC.64 UR4, c[0x0][0x240] ;  /* 0x0000900000047ab9 */ /* 0x000fc80000000a00 */
[----:B------:R0:W5:Y:S04]  /*00f0*/  @P0 LDG.E R33, desc[UR10][R4.64] ;  /* 0x0000000a04210981 */ /* 0x000168000c1e1900 */
        /* <DEDUP_REMOVED lines=13> */
[----:B------:R0:W5:Y:S01]  /*01d0*/  @P0 LDG.E R61, desc[UR10][R4.64+0x1c00] ;  /* 0x001c000a043d0981 */ /* 0x000162000c1e1900 */
        /* <DEDUP_REMOVED lines=35> */
[----:B------:R-:W-:Y:S01]  /*0410*/  CS2R R120, SRZ ;  /* 0x0000000000787805 */ /* 0x000fe2000001ff00 */
[----:B0-----:R-:W-:Y:S06]  /*0420*/  @P1 BRA `(.L_x_4131) ;  /* 0x0000003400041947 */ /* 0x001fec0003800000 */
        /* <DEDUP_REMOVED lines=17> */
[----:B------:R-:W-:Y:S01]  /*0540*/  HFMA2.MMA R152, -RZ, RZ, 0, 5.9604644775390625e-08 ;  /* 0x00000001ff987435 */ /* 0x000fe200000001ff */
[----:B-----5:R-:W-:Y:S01]  /*0550*/  HADD2.F32 R32, -RZ, R33.H0_H0 ;  /* 0x20000021ff207230 */ /* 0x020fe20000004100 */
        /* <DEDUP_REMOVED lines=20> */
[----:B0-----:R-:W-:Y:S01]  /*06a0*/  ULEA UR4, UR5, UR4, 0x18 ;  /* 0x0000000405047291 */ /* 0x001fe2000f8ec03f */
        /* <DEDUP_REMOVED lines=39> */
[----:B------:R-:W-:Y:S01]  /*0920*/  MOV R122, UR4 ;  /* 0x00000004007a7c02 */ /* 0x000fe20008000f00 */
        /* <DEDUP_REMOVED lines=30> */
.L_x_4133:
[----:B------:R-:W-:Y:S01]  /*0b10*/  UISETP.NE.U32.AND UP0, UPT, UR12, URZ, UPT ;  /* 0x0000003f0c00728c */ /* 0x000fe2000bf05070 */
[----:B-1----:R-:W0:Y:S01]  /*0b20*/  @!P0 LDC.64 R4, c[0x0][0x230] ;  /* 0x00008c00ff048b82 */ /* 0x002e220000000a00 */
[----:B------:R-:W-:Y:S01]  /*0b30*/  LOP3.LUT R0, R30, 0x7f, RZ, 0xc0, !PT ;  /* 0x0000007f1e007812 */ /* 0x000fe200078ec0ff */
[----:B------:R-:W-:Y:S01]  /*0b40*/  ULDC.64 UR4, c[0x0][0x228] ;  /* 0x00008a0000047ab9 */ /* 0x000fe20000000a00 */
[----:B------:R-:W-:Y:S01]  /*0b50*/  UISETP.NE.AND.EX UP0, UPT, UR13, URZ, UPT, UP0 ;  /* 0x0000003f0d00728c */ /* 0x000fe2000bf05300 */
[----:B------:R-:W-:Y:S02]  /*0b60*/  UMOV UR6, UR4 ;  /* 0x0000000400067c82 */ /* 0x000fe40008000000 */
[----:B------:R-:W-:Y:S01]  /*0b70*/  IMAD R23, R153, 0x780, R0 ;  /* 0x0000078099177824 */ /* 0x000fe200078e0200 */
[----:B------:R-:W-:Y:S01]  /*0b80*/  UMOV UR7, UR5 ;  /* 0x0000000500077c82 */ /* 0x000fe20008000000 */
[----:B------:R-:W1:Y:S01]  /*0b90*/  LDC.64 R2, c[0x0][0x238] ;  /* 0x00008e00ff027b82 */ /* 0x000e620000000a00 */
[----:B------:R-:W-:Y:S01]  /*0ba0*/  UMOV UR8, UR4 ;  /* 0x0000000400087c82 */ /* 0x000fe20008000000 */
[----:B------:R-:W-:-:S04]  /*0bb0*/  UMOV UR9, UR5 ;  /* 0x0000000500097c82 */ /* 0x000fc80008000000 */
[----:B------:R-:W-:Y:S02]  /*0bc0*/  @!UP0 ULDC.64 UR6, c[0x0][0x220] ;  /* 0x0000880000068ab9 */ /* 0x000fe40000000a00 */
[C---:B------:R-:W-:Y:S01]  /*0bd0*/  LEA R10, P1, R23.reuse, UR6, 0x2 ;  /* 0x00000006170a7c11 */ /* 0x040fe2000f8210ff */
[----:B------:R-:W-:Y:S01]  /*0be0*/  @!UP0 ULDC UR8, c[0x0][0x220] ;  /* 0x0000880000088ab9 */ /* 0x000fe20000000800 */
[----:B------:R-:W-:Y:S01]  /*0bf0*/  @!UP0 ULDC UR9, c[0x0][0x224] ;  /* 0x0000890000098ab9 */ /* 0x000fe20000000800 */
[C---:B------:R-:W-:Y:S01]  /*0c00*/  IADD3 R25, R23.reuse, 0x80, RZ ;  /* 0x0000008017197810 */ /* 0x040fe20007ffe0ff */
[----:B------:R-:W-:Y:S01]  /*0c10*/  UMOV UR6, UR4 ;  /* 0x0000000400067c82 */ /* 0x000fe20008000000 */
[----:B------:R-:W-:Y:S01]  /*0c20*/  LEA.HI.X R11, R23, UR7, RZ, 0x2, P1 ;  /* 0x00000007170b7c11 */ /* 0x000fe200088f14ff */
[----:B------:R-:W-:Y:S01]  /*0c30*/  UMOV UR7, UR5 ;  /* 0x0000000500077c82 */ /* 0x000fe20008000000 */
[----:B------:R-:W-:Y:S02]  /*0c40*/  MOV R6, UR8 ;  /* 0x0000000800067c02 */ /* 0x000fe40008000f00 */
[----:B------:R-:W-:Y:S01]  /*0c50*/  MOV R7, UR9 ;  /* 0x0000000900077c02 */ /* 0x000fe20008000f00 */
[----:B------:R-:W2:Y:S01]  /*0c60*/  LDG.E R22, desc[UR10][R10.64] ;  /* 0x0000000a0a167981 */ /* 0x000ea2000c1e1900 */
[----:B------:R-:W-:Y:S01]  /*0c70*/  @P0 MOV R0, RZ ;  /* 0x000000ff00000202 */ /* 0x000fe20000000f00 */
[----:B------:R-:W-:Y:S01]  /*0c80*/  @!UP0 ULDC UR6, c[0x0][0x220] ;  /* 0x0000880000068ab9 */ /* 0x000fe20000000800 */
[----:B------:R-:W-:Y:S01]  /*0c90*/  @!UP0 ULDC UR7, c[0x0][0x224] ;  /* 0x0000890000078ab9 */ /* 0x000fe20000000800 */
[----:B0-----:R-:W-:Y:S01]  /*0ca0*/  @!P0 IMAD.WIDE R4, R153, 0x4, R4 ;  /* 0x0000000499048825 */ /* 0x001fe200078e0204 */
[----:B------:R-:W-:Y:S01]  /*0cb0*/  MOV R8, UR6 ;  /* 0x0000000600087c02 */ /* 0x000fe20008000f00 */
[----:B------:R-:W-:Y:S01]  /*0cc0*/  UMOV UR8, UR4 ;  /* 0x0000000400087c82 */ /* 0x000fe20008000000 */
[----:B------:R-:W-:Y:S01]  /*0cd0*/  MOV R9, UR7 ;  /* 0x0000000700097c02 */ /* 0x000fe20008000f00 */
[----:B------:R-:W-:Y:S01]  /*0ce0*/  IMAD.WIDE.U32 R6, R25, 0x4, R6 ;  /* 0x0000000419067825 */ /* 0x000fe200078e0006 */
[C---:B------:R-:W-:Y:S01]  /*0cf0*/  IADD3 R21, R23.reuse, 0x100, RZ ;  /* 0x0000010017157810 */ /* 0x040fe20007ffe0ff */
[----:B------:R-:W-:Y:S01]  /*0d00*/  UMOV UR9, UR5 ;  /* 0x0000000500097c82 */ /* 0x000fe20008000000 */
[----:B------:R-:W-:Y:S01]  /*0d10*/  @!UP0 ULDC UR8, c[0x0][0x220] ;  /* 0x0000880000088ab9 */ /* 0x000fe20000000800 */
[----:B------:R-:W-:Y:S01]  /*0d20*/  @!UP0 ULDC UR9, c[0x0][0x224] ;  /* 0x0000890000098ab9 */ /* 0x000fe20000000800 */
[----:B------:R0:W3:Y:S01]  /*0d30*/  @!P0 LDG.E R0, desc[UR10][R4.64] ;  /* 0x0000000a04008981 */ /* 0x0000e2000c1e1900 */
[----:B------:R-:W-:Y:S01]  /*0d40*/  UMOV UR6, UR4 ;  /* 0x0000000400067c82 */ /* 0x000fe20008000000 */
[----:B------:R-:W-:Y:S01]  /*0d50*/  UMOV UR7, UR5 ;  /* 0x0000000500077c82 */ /* 0x000fe20008000000 */
[----:B------:R-:W-:Y:S01]  /*0d60*/  IADD3 R155, R23, 0x180, RZ ;  /* 0x00000180179b7810 */ /* 0x000fe20007ffe0ff */
[----:B------:R4:W5:Y:S01]  /*0d70*/  LDG.E R26, desc[UR10][R6.64] ;  /* 0x0000000a061a7981 */ /* 0x000962000c1e1900 */
[----:B------:R-:W-:Y:S01]  /*0d80*/  IMAD.WIDE.U32 R8, R21, 0x4, R8 ;  /* 0x0000000415087825 */ /* 0x000fe200078e0008 */
[----:B------:R-:W-:Y:S01]  /*0d90*/  @!UP0 ULDC UR6, c[0x0][0x220] ;  /* 0x0000880000068ab9 */ /* 0x000fe20000000800 */
[----:B------:R-:W-:Y:S01]  /*0da0*/  @!UP0 ULDC UR7, c[0x0][0x224] ;  /* 0x0000890000078ab9 */ /* 0x000fe20000000800 */
[----:B0-----:R-:W-:Y:S01]  /*0db0*/  MOV R4, UR8 ;  /* 0x0000000800047c02 */ /* 0x001fe20008000f00 */
[----:B-1----:R-:W-:Y:S01]  /*0dc0*/  IMAD.WIDE R10, R153, 0x4, R2 ;  /* 0x00000004990a7825 */ /* 0x002fe200078e0202 */
[----:B------:R-:W-:Y:S01]  /*0dd0*/  MOV R5, UR9 ;  /* 0x0000000900057c02 */ /* 0x000fe20008000f00 */
[----:B------:R0:W5:Y:S01]  /*0de0*/  LDG.E R24, desc[UR10][R8.64] ;  /* 0x0000000a08187981 */ /* 0x000162000c1e1900 */
[----:B------:R-:W-:-:S02]  /*0df0*/  MOV R2, UR6 ;  /* 0x0000000600027c02 */ /* 0x000fc40008000f00 */
[----:B------:R-:W-:Y:S02]  /*0e00*/  MOV R3, UR7 ;  /* 0x0000000700037c02 */ /* 0x000fe40008000f00 */
[----:B------:R-:W-:Y:S01]  /*0e10*/  IADD3 R27, R23, 0x200, RZ ;  /* 0x00000200171b7810 */ /* 0x000fe20007ffe0ff */
[----:B------:R-:W-:Y:S01]  /*0e20*/  IMAD.WIDE.U32 R4, R155, 0x4, R4 ;  /* 0x000000049b047825 */ /* 0x000fe200078e0004 */
[----:B------:R-:W-:Y:S01]  /*0e30*/  UMOV UR6, UR4 ;  /* 0x0000000400067c82 */ /* 0x000fe20008000000 */
[----:B------:R-:W-:Y:S01]  /*0e40*/  UMOV UR7, UR5 ;  /* 0x0000000500077c82 */ /* 0x000fe20008000000 */
[----:B------:R-:W-:Y:S01]  /*0e50*/  @!UP0 ULDC UR6, c[0x0][0x220] ;  /* 0x0000880000068ab9 */ /* 0x000fe20000000800 */
[----:B------:R-:W-:Y:S01]  /*0e60*/  @!UP0 ULDC UR7, c[0x0][0x224] ;  /* 0x0000890000078ab9 */ /* 0x000fe20000000800 */
[----:B------:R-:W5:Y:S01]  /*0e70*/  LDG.E R20, desc[UR10][R10.64] ;  /* 0x0000000a0a147981 */ /* 0x000f62000c1e1900 */
[----:B----4-:R-:W-:Y:S01]  /*0e80*/  IMAD.WIDE.U32 R6, R27, 0x4, R2 ;  /* 0x000000041b067825 */ /* 0x010fe200078e0002 */
[----:B------:R-:W-:-:S02]  /*0e90*/  MOV R2, UR6 ;  /* 0x0000000600027c02 */ /* 0x000fc40008000f00 */
[----:B------:R-:W-:Y:S01]  /*0ea0*/  MOV R3, UR7 ;  /* 0x0000000700037c02 */ /* 0x000fe20008000f00 */
[----:B------:R-:W4:Y:S01]  /*0eb0*/  LDG.E R29, desc[UR10][R4.64] ;  /* 0x0000000a041d7981 */ /* 0x000f22000c1e1900 */
[----:B------:R-:W-:Y:S01]  /*0ec0*/  IADD3 R157, R23, 0x300, RZ ;  /* 0x00000300179d7810 */ /* 0x000fe20007ffe0ff */
[----:B------:R-:W-:Y:S01]  /*0ed0*/  UMOV UR8, UR4 ;  /* 0x0000000400087c82 */ /* 0x000fe20008000000 */
[----:B------:R-:W-:Y:S01]  /*0ee0*/  UMOV UR9, UR5 ;  /* 0x0000000500097c82 */ /* 0x000fe20008000000 */
[----:B------:R1:W4:Y:S01]  /*0ef0*/  LDG.E R28, desc[UR10][R6.64] ;  /* 0x0000000a061c7981 */ /* 0x000322000c1e1900 */
[----:B------:R-:W-:Y:S01]  /*0f00*/  @!UP0 ULDC UR8, c[0x0][0x220] ;  /* 0x0000880000088ab9 */ /* 0x000fe20000000800 */
[----:B------:R-:W-:Y:S01]  /*0f10*/  @!UP0 ULDC UR9, c[0x0][0x224] ;  /* 0x0000890000098ab9 */ /* 0x000fe20000000800 */
[----:B0-----:R-:W-:Y:S02]  /*0f20*/  MOV R8, UR8 ;  /* 0x0000000800087c02 */ /* 0x001fe40008000f00 */
[----:B------:R-:W-:-:S02]  /*0f30*/  MOV R9, UR9 ;  /* 0x0000000900097c02 */ /* 0x000fc40008000f00 */
[----:B------:R-:W-:Y:S01]  /*0f40*/  IADD3 R159, R23, 0x280, RZ ;  /* 0x00000280179f7810 */ /* 0x000fe20007ffe0ff */
[----:B-1----:R-:W-:Y:S01]  /*0f50*/  IMAD.WIDE.U32 R6, R157, 0x4, R2 ;  /* 0x000000049d067825 */ /* 0x002fe200078e0002 */
[----:B------:R-:W-:Y:S01]  /*0f60*/  UMOV UR8, UR4 ;  /* 0x0000000400087c82 */ /* 0x000fe20008000000 */
[----:B------:R-:W-:Y:S01]  /*0f70*/  UMOV UR9, UR5 ;  /* 0x0000000500097c82 */ /* 0x000fe20008000000 */
[----:B------:R-:W-:Y:S01]  /*0f80*/  @!UP0 ULDC UR8, c[0x0][0x220] ;  /* 0x0000880000088ab9 */ /* 0x000fe20000000800 */
[----:B------:R-:W-:Y:S01]  /*0f90*/  @!UP0 ULDC UR9, c[0x0][0x224] ;  /* 0x0000890000098ab9 */ /* 0x000fe20000000800 */
[----:B------:R0:W4:Y:S01]  /*0fa0*/  LDG.E R156, desc[UR10][R6.64] ;  /* 0x0000000a069c7981 */ /* 0x000122000c1e1900 */
[----:B------:R-:W-:Y:S01]  /*0fb0*/  IMAD.WIDE.U32 R8, R159, 0x4, R8 ;  /* 0x000000049f087825 */ /* 0x000fe200078e0008 */
[----:B------:R-:W-:Y:S02]  /*0fc0*/  MOV R4, UR8 ;  /* 0x0000000800047c02 */ /* 0x000fe40008000f00 */
[----:B------:R-:W-:-:S02]  /*0fd0*/  MOV R5, UR9 ;  /* 0x0000000900057c02 */ /* 0x000fc40008000f00 */
[----:B------:R-:W-:Y:S01]  /*0fe0*/  IADD3 R163, R23, 0x380, RZ ;  /* 0x0000038017a37810 */ /* 0x000fe20007ffe0ff */
[----:B------:R1:W4:Y:S01]  /*0ff0*/  LDG.E R154, desc[UR10][R8.64] ;  /* 0x0000000a089a7981 */ /* 0x000322000c1e1900 */
[----:B------:R-:W-:Y:S01]  /*1000*/  UMOV UR6, UR4 ;  /* 0x0000000400067c82 */ /* 0x000fe20008000000 */
[----:B------:R-:W-:Y:S02]  /*1010*/  UMOV UR7, UR5 ;  /* 0x0000000500077c82 */ /* 0x000fe40008000000 */
[----:B------:R-:W-:Y:S01]  /*1020*/  IMAD.WIDE.U32 R4, R163, 0x4, R4 ;  /* 0x00000004a3047825 */ /* 0x000fe200078e0004 */
[----:B------:R-:W-:Y:S01]  /*1030*/  @!UP0 ULDC UR6, c[0x0][0x220] ;  /* 0x0000880000068ab9 */ /* 0x000fe20000000800 */
[----:B------:R-:W-:Y:S01]  /*1040*/  @!UP0 ULDC UR7, c[0x0][0x224] ;  /* 0x0000890000078ab9 */ /* 0x000fe20000000800 */
[----:B------:R-:W-:Y:S02]  /*1050*/  MOV R2, UR6 ;  /* 0x0000000600027c02 */ /* 0x000fe40008000f00 */
[----:B------:R-:W-:Y:S01]  /*1060*/  MOV R3, UR7 ;  /* 0x0000000700037c02 */ /* 0x000fe20008000f00 */
[----:B------:R-:W4:Y:S01]  /*1070*/  LDG.E R160, desc[UR10][R4.64] ;  /* 0x0000000a04a07981 */ /* 0x000f22000c1e1900 */
[----:B------:R-:W-:Y:S01]  /*1080*/  IADD3 R161, R23, 0x400, RZ ;  /* 0x0000040017a17810 */ /* 0x000fe20007ffe0ff */
[----:B------:R-:W-:Y:S01]  /*1090*/  UMOV UR8, UR4 ;  /* 0x0000000400087c82 */ /* 0x000fe20008000000 */
[----:B------:R-:W-:Y:S01]  /*10a0*/  UMOV UR9, UR5 ;  /* 0x0000000500097c82 */ /* 0x000fe20008000000 */
[----:B------:R-:W-:Y:S01]  /*10b0*/  UMOV UR6, UR4 ;  /* 0x0000000400067c82 */ /* 0x000fe20008000000 */
[----:B------:R-:W-:Y:S01]  /*10c0*/  UMOV UR7, UR5 ;  /* 0x0000000500077c82 */ /* 0x000fe20008000000 */
[----:B0-----:R-:W-:Y:S01]  /*10d0*/  IMAD.WIDE.U32 R6, R161, 0x4, R2 ;  /* 0x00000004a1067825 */ /* 0x001fe200078e0002 */
[----:B------:R-:W-:Y:S01]  /*10e0*/  @!UP0 ULDC UR8, c[0x0][0x220] ;  /* 0x0000880000088ab9 */ /* 0x000fe20000000800 */
[----:B------:R-:W-:Y:S01]  /*10f0*/  @!UP0 ULDC UR9, c[0x0][0x224] ;  /* 0x0000890000098ab9 */ /* 0x000fe20000000800 */
[----:B------:R-:W-:Y:S01]  /*1100*/  @!UP0 ULDC UR6, c[0x0][0x220] ;  /* 0x0000880000068ab9 */ /* 0x000fe20000000800 */
[----:B------:R-:W-:Y:S01]  /*1110*/  @!UP0 ULDC UR7, c[0x0][0x224] ;  /* 0x0000890000078ab9 */ /* 0x000fe20000000800 */
[----:B-1----:R-:W-:Y:S01]  /*1120*/  MOV R8, UR8 ;  /* 0x0000000800087c02 */ /* 0x002fe20008000f00 */
[----:B------:R0:W4:Y:S01]  /*1130*/  LDG.E R158, desc[UR10][R6.64] ;  /* 0x0000000a069e7981 */ /* 0x000122000c1e1900 */
[----:B------:R-:W-:-:S02]  /*1140*/  MOV R9, UR9 ;  /* 0x0000000900097c02 */ /* 0x000fc40008000f00 */
[C---:B------:R-:W-:Y:S02]  /*1150*/  IADD3 R165, R23.reuse, 0x480, RZ ;  /* 0x0000048017a57810 */ /* 0x040fe40007ffe0ff */
[----:B------:R-:W-:Y:S02]  /*1160*/  MOV R2, UR6 ;  /* 0x0000000600027c02 */ /* 0x000fe40008000f00 */
[----:B------:R-:W-:Y:S02]  /*1170*/  MOV R3, UR7 ;  /* 0x0000000700037c02 */ /* 0x000fe40008000f00 */
[----:B------:R-:W-:Y:S01]  /*1180*/  IADD3 R167, R23, 0x500, RZ ;  /* 0x0000050017a77810 */ /* 0x000fe20007ffe0ff */
[----:B------:R-:W-:Y:S01]  /*1190*/  IMAD.WIDE.U32 R8, R165, 0x4, R8 ;  /* 0x00000004a5087825 */ /* 0x000fe200078e0008 */
[----:B------:R-:W-:Y:S01]  /*11a0*/  UMOV UR6, UR4 ;  /* 0x0000000400067c82 */ /* 0x000fe20008000000 */
[----:B------:R-:W-:Y:S02]  /*11b0*/  UMOV UR7, UR5 ;  /* 0x0000000500077c82 */ /* 0x000fe40008000000 */
[----:B0-----:R-:W-:Y:S01]  /*11c0*/  IMAD.WIDE.U32 R6, R167, 0x4, R2 ;  /* 0x00000004a7067825 */ /* 0x001fe200078e0002 */
[----:B------:R-:W-:Y:S01]  /*11d0*/  UMOV UR8, UR4 ;  /* 0x0000000400087c82 */ /* 0x000fe20008000000 */
[----:B------:R-:W-:Y:S01]  /*11e0*/  UMOV UR9, UR5 ;  /* 0x0000000500097c82 */ /* 0x000fe20008000000 */
[----:B------:R-:W-:Y:S01]  /*11f0*/  @!UP0 ULDC UR6, c[0x0][0x220] ;  /* 0x0000880000068ab9 */ /* 0x000fe20000000800 */
[----:B------:R-:W-:Y:S01]  /*1200*/  @!UP0 ULDC UR7, c[0x0][0x224] ;  /* 0x0000890000078ab9 */ /* 0x000fe20000000800 */
[----:B------:R-:W-:Y:S01]  /*1210*/  @!UP0 ULDC UR8, c[0x0][0x220] ;  /* 0x0000880000088ab9 */ /* 0x000fe20000000800 */
[----:B------:R-:W-:Y:S01]  /*1220*/  @!UP0 ULDC UR9, c[0x0][0x224] ;  /* 0x0000890000098ab9 */ /* 0x000fe20000000800 */
[----:B------:R-:W4:Y:S01]  /*1230*/  LDG.E R162, desc[UR10][R8.64] ;  /* 0x0000000a08a27981 */ /* 0x000f22000c1e1900 */
[----:B------:R-:W-:-:S02]  /*1240*/  MOV R2, UR6 ;  /* 0x0000000600027c02 */ /* 0x000fc40008000f00 */
[----:B------:R-:W-:Y:S01]  /*1250*/  MOV R3, UR7 ;  /* 0x0000000700037c02 */ /* 0x000fe20008000f00 */
[----:B------:R0:W4:Y:S01]  /*1260*/  LDG.E R164, desc[UR10][R6.64] ;  /* 0x0000000a06a47981 */ /* 0x000122000c1e1900 */
[C---:B------:R-:W-:Y:S02]  /*1270*/  IADD3 R171, R23.reuse, 0x600, RZ ;  /* 0x0000060017ab7810 */ /* 0x040fe40007ffe0ff */
[----:B------:R-:W-:Y:S02]  /*1280*/  MOV R4, UR8 ;  /* 0x0000000800047c02 */ /* 0x000fe40008000f00 */
[----:B------:R-:W-:Y:S02]  /*1290*/  MOV R5, UR9 ;  /* 0x0000000900057c02 */ /* 0x000fe40008000f00 */
[----:B------:R-:W-:Y:S01]  /*12a0*/  IADD3 R169, R23, 0x580, RZ ;  /* 0x0000058017a97810 */ /* 0x000fe20007ffe0ff */
[----:B------:R-:W-:Y:S01]  /*12b0*/  UMOV UR6, UR4 ;  /* 0x0000000400067c82 */ /* 0x000fe20008000000 */
[----:B0-----:R-:W-:Y:S01]  /*12c0*/  IMAD.WIDE.U32 R6, R171, 0x4, R2 ;  /* 0x00000004ab067825 */ /* 0x001fe200078e0002 */
[----:B------:R-:W-:Y:S01]  /*12d0*/  UMOV UR7, UR5 ;  /* 0x0000000500077c82 */ /* 0x000fe20008000000 */
[----:B------:R-:W0:Y:S02]  /*12e0*/  LDC.64 R2, c[0x0][0x268] ;  /* 0x00009a00ff027b82 */ /* 0x000e240000000a00 */
[----:B------:R-:W-:Y:S01]  /*12f0*/  IMAD.WIDE.U32 R4, R169, 0x4, R4 ;  /* 0x00000004a9047825 */ /* 0x000fe200078e0004 */
[----:B------:R-:W-:Y:S01]  /*1300*/  @!UP0 ULDC UR6, c[0x0][0x220] ;  /* 0x0000880000068ab9 */ /* 0x000fe20000000800 */
[----:B------:R-:W-:Y:S01]  /*1310*/  @!UP0 ULDC UR7, c[0x0][0x224] ;  /* 0x0000890000078ab9 */ /* 0x000fe20000000800 */
[----:B------:R-:W-:Y:S01]  /*1320*/  MOV R8, UR6 ;  /* 0x0000000600087c02 */ /* 0x000fe20008000f00 */
[----:B------:R-:W4:Y:S01]  /*1330*/  LDG.E R174, desc[UR10][R6.64] ;  /* 0x0000000a06ae7981 */ /* 0x000f22000c1e1900 */
[----:B------:R-:W-:-:S02]  /*1340*/  MOV R9, UR7 ;  /* 0x0000000700097c02 */ /* 0x000fc40008000f00 */
[----:B------:R-:W-:Y:S01]  /*1350*/  IADD3 R173, R23, 0x680, RZ ;  /* 0x0000068017ad7810 */ /* 0x000fe20007ffe0ff */
[----:B------:R1:W4:Y:S01]  /*1360*/  LDG.E R166, desc[UR10][R4.64] ;  /* 0x0000000a04a67981 */ /* 0x000322000c1e1900 */
[----:B------:R-:W-:Y:S01]  /*1370*/  @!UP0 ULDC UR4, c[0x0][0x220] ;  /* 0x0000880000048ab9 */ /* 0x000fe20000000800 */
[----:B------:R-:W-:Y:S02]  /*1380*/  @!UP0 ULDC UR5, c[0x0][0x224] ;  /* 0x0000890000058ab9 */ /* 0x000fe40000000800 */
[----:B------:R-:W-:Y:S01]  /*1390*/  IMAD.WIDE.U32 R8, R173, 0x4, R8 ;  /* 0x00000004ad087825 */ /* 0x000fe200078e0008 */
[----:B------:R-:W-:-:S04]  /*13a0*/  IADD3 R175, R23, 0x700, RZ ;  /* 0x0000070017af7810 */ /* 0x000fc80007ffe0ff */
[----:B------:R-:W4:Y:S01]  /*13b0*/  LDG.E R178, desc[UR10][R8.64] ;  /* 0x0000000a08b27981 */ /* 0x000f22000c1e1900 */
[----:B-1----:R-:W-:Y:S02]  /*13c0*/  MOV R4, UR4 ;  /* 0x0000000400047c02 */ /* 0x002fe40008000f00 */
[----:B------:R-:W-:-:S03]  /*13d0*/  MOV R5, UR5 ;  /* 0x0000000500057c02 */ /* 0x000fc60008000f00 */
[----:B------:R-:W-:-:S05]  /*13e0*/  IMAD.WIDE.U32 R10, R175, 0x4, R4 ;  /* 0x00000004af0a7825 */ /* 0x000fca00078e0004 */
[----:B------:R-:W4:Y:S01]  /*13f0*/  LDG.E R184, desc[UR10][R10.64] ;  /* 0x0000000a0ab87981 */ /* 0x000f22000c1e1900 */
[----:B0-----:R-:W-:-:S04]  /*1400*/  IMAD.WIDE.U32 R12, R23, 0x4, R2 ;  /* 0x00000004170c7825 */ /* 0x001fc800078e0002 */
[--C-:B------:R-:W-:Y:S01]  /*1410*/  IMAD.WIDE.U32 R18, R21, 0x4, R2.reuse ;  /* 0x0000000415127825 */ /* 0x100fe200078e0002 */
[----:B------:R0:W4:Y:S03]  /*1420*/  LDG.E R180, desc[UR10][R12.64] ;  /* 0x0000000a0cb47981 */ /* 0x000126000c1e1900 */
[--C-:B------:R-:W-:Y:S01]  /*1430*/  IMAD.WIDE.U32 R6, R27, 0x4, R2.reuse ;  /* 0x000000041b067825 */ /* 0x100fe200078e0002 */
[----:B------:R-:W4:Y:S03]  /*1440*/  LDG.E R168, desc[UR10][R18.64] ;  /* 0x0000000a12a87981 */ /* 0x000f26000c1e1900 */
[--C-:B------:R-:W-:Y:S01]  /*1450*/  IMAD.WIDE.U32 R16, R25, 0x4, R2.reuse ;  /* 0x0000000419107825 */ /* 0x100fe200078e0002 */
[----:B------:R-:W4:Y:S03]  /*1460*/  LDG.E R176, desc[UR10][R6.64] ;  /* 0x0000000a06b07981 */ /* 0x000f26000c1e1900 */
[--C-:B------:R-:W-:Y:S01]  /*1470*/  IMAD.WIDE.U32 R4, R155, 0x4, R2.reuse ;  /* 0x000000049b047825 */ /* 0x100fe200078e0002 */
[----:B------:R1:W4:Y:S03]  /*1480*/  LDG.E R170, desc[UR10][R16.64] ;  /* 0x0000000a10aa7981 */ /* 0x000326000c1e1900 */
[--C-:B0-----:R-:W-:Y:S01]  /*1490*/  IMAD.WIDE.U32 R12, R163, 0x4, R2.reuse ;  /* 0x00000004a30c7825 */ /* 0x101fe200078e0002 */
[----:B------:R0:W4:Y:S03]  /*14a0*/  LDG.E R172, desc[UR10][R4.64] ;  /* 0x0000000a04ac7981 */ /* 0x000126000c1e1900 */
[--C-:B------:R-:W-:Y:S01]  /*14b0*/  IMAD.WIDE.U32 R8, R159, 0x4, R2.reuse ;  /* 0x000000049f087825 */ /* 0x100fe200078e0002 */
[----:B------:R-:W4:Y:S04]  /*14c0*/  LDG.E R185, desc[UR10][R12.64] ;  /* 0x0000000a0cb97981 */ /* 0x000f28000c1e1900 */
[----:B------:R0:W4:Y:S01]  /*14d0*/  LDG.E R182, desc[UR10][R8.64] ;  /* 0x0000000a08b67981 */ /* 0x000122000c1e1900 */
[----:B-1----:R-:W-:-:S04]  /*14e0*/  IMAD.WIDE.U32 R16, R165, 0x4, R2 ;  /* 0x00000004a5107825 */ /* 0x002fc800078e0002 */
[--C-:B------:R-:W-:Y:S01]  /*14f0*/  IMAD.WIDE.U32 R10, R157, 0x4, R2.reuse ;  /* 0x000000049d0a7825 */ /* 0x100fe200078e0002 */
[----:B------:R-:W4:Y:S05]  /*1500*/  LDG.E R187, desc[UR10][R16.64] ;  /* 0x0000000a10bb7981 */ /* 0x000f2a000c1e1900 */
[----:B------:R1:W4:Y:S01]  /*1510*/  LDG.E R10, desc[UR10][R10.64] ;  /* 0x0000000a0a0a7981 */ /* 0x000322000c1e1900 */
[----:B------:R-:W-:-:S05]  /*1520*/  IMAD.WIDE.U32 R14, R161, 0x4, R2 ;  /* 0x00000004a10e7825 */ /* 0x000fca00078e0002 */
[----:B------:R1:W4:Y:S01]  /*1530*/  LDG.E R186, desc[UR10][R14.64] ;  /* 0x0000000a0eba7981 */ /* 0x000322000c1e1900 */
[----:B------:R-:W-:-:S05]  /*1540*/  IMAD.WIDE.U32 R18, R167, 0x4, R2 ;  /* 0x00000004a7127825 */ /* 0x000fca00078e0002 */
[----:B------:R1:W4:Y:S01]  /*1550*/  LDG.E R188, desc[UR10][R18.64] ;  /* 0x0000000a12bc7981 */ /* 0x000322000c1e1900 */
[----:B0-----:R-:W-:-:S04]  /*1560*/  IMAD.WIDE.U32 R4, R169, 0x4, R2 ;  /* 0x00000004a9047825 */ /* 0x001fc800078e0002 */
[--C-:B------:R-:W-:Y:S02]  /*1570*/  IMAD.WIDE.U32 R6, R171, 0x4, R2.reuse ;  /* 0x00000004ab067825 */ /* 0x100fe400078e0002 */
[----:B------:R-:W4:Y:S04]  /*1580*/  LDG.E R4, desc[UR10][R4.64] ;  /* 0x0000000a04047981 */ /* 0x000f28000c1e1900 */
[----:B------:R2:W4:Y:S01]  /*1590*/  LDG.E R6, desc[UR10][R6.64] ;  /* 0x0000000a06067981 */ /* 0x000522000c1e1900 */
[----:B------:R-:W-:-:S04]  /*15a0*/  IMAD.WIDE.U32 R8, R173, 0x4, R2 ;  /* 0x00000004ad087825 */ /* 0x000fc800078e0002 */
[----:B------:R-:W-:Y:S02]  /*15b0*/  IMAD.WIDE.U32 R2, R175, 0x4, R2 ;  /* 0x00000004af027825 */ /* 0x000fe400078e0002 */
[----:B------:R0:W4:Y:S04]  /*15c0*/  LDG.E R8, desc[UR10][R8.64] ;  /* 0x0000000a08087981 */ /* 0x000128000c1e1900 */
[----:B------:R0:W4:Y:S01]  /*15d0*/  LDG.E R2, desc[UR10][R2.64] ;  /* 0x0000000a02027981 */ /* 0x000122000c1e1900 */
[----:B-1----:R-:W1:Y:S08]  /*15e0*/  @P0 MUFU.RCP R11, R124 ;  /* 0x0000007c000b0308 */ /* 0x002e700000001000 */
[----:B------:R-:W0:Y:S08]  /*15f0*/  @P0 MUFU.RCP R14, R123 ;  /* 0x0000007b000e0308 */ /* 0x000e300000001000 */
[----:B------:R-:W5:Y:S08]  /*1600*/  @P0 MUFU.RCP R17, R126 ;  /* 0x0000007e00110308 */ /* 0x000f700000001000 */
[----:B------:R-:W4:Y:S08]  /*1610*/  @P0 MUFU.RCP R16, R125 ;  /* 0x0000007d00100308 */ /* 0x000f300000001000 */
[----:B------:R-:W4:Y:S08]  /*1620*/  @P0 MUFU.RCP R18, R127 ;  /* 0x0000007f00120308 */ /* 0x000f300000001000 */
[----:B------:R-:W4:Y:S08]  /*1630*/  @P0 MUFU.RCP R19, R128 ;  /* 0x0000008000130308 */ /* 0x000f300000001000 */
[----:B------:R-:W4:Y:S01]  /*1640*/  @P0 MUFU.RCP R177, R130 ;  /* 0x0000008200b10308 */ /* 0x000f220000001000 */
[----:B--2---:R-:W-:-:S02]  /*1650*/  HADD2.F32 R7, -RZ, R22.H1_H1 ;  /* 0x30000016ff077230 */ /* 0x004fc40000004100 */
[----:B------:R-:W-:-:S03]  /*1660*/  HADD2.F32 R5, -RZ, R22.H0_H0 ;  /* 0x20000016ff057230 */ /* 0x000fc60000004100 */
[----:B------:R-:W-:Y:S02]  /*1670*/  @P0 FADD.FTZ R12, -R33, R7 ;  /* 0x00000007210c0221 */ /* 0x000fe40000010100 */
[----:B------:R-:W-:Y:S02]  /*1680*/  @P0 FADD.FTZ R13, -R32, R5 ;  /* 0x00000005200d0221 */ /* 0x000fe40000010100 */
[----:B-1----:R-:W-:Y:S02]  /*1690*/  @P0 FMUL.FTZ R12, R12, R11 ;  /* 0x0000000b0c0c0220 */ /* 0x002fe40000410000 */
[----:B0-----:R-:W-:Y:S01]  /*16a0*/  @P0 FMUL.FTZ R13, R13, R14 ;  /* 0x0000000e0d0d0220 */ /* 0x001fe20000410000 */
[----:B---3--:R-:W-:Y:S01]  /*16b0*/  @!P0 FADD.FTZ R5, R5, -R0 ;  /* 0x8000000005058221 */ /* 0x008fe20000010000 */
[--C-:B-----5:R-:W-:Y:S02]  /*16c0*/  HADD2.F32 R11, -RZ, R26.reuse.H0_H0 ;  /* 0x2000001aff0b7230 */ /* 0x120fe40000004100 */
[----:B------:R-:W-:Y:S01]  /*16d0*/  HADD2.F32 R26, -RZ, R26.H1_H1 ;  /* 0x3000001aff1a7230 */ /* 0x000fe20000004100 */
[----:B------:R-:W0:Y:S04]  /*16e0*/  @P0 MUFU.RCP R190, R129 ;  /* 0x0000008100be0308 */ /* 0x000e280000001000 */
[----:B------:R-:W-:Y:S01]  /*16f0*/  @P0 FADD.FTZ R14, -R35, R26 ;  /* 0x0000001a230e0221 */ /* 0x000fe20000010100 */
[----:B------:R-:W-:-:S02]  /*1700*/  HADD2.F32 R193, -RZ, R24.H0_H0 ;  /* 0x20000018ffc17230 */ /* 0x000fc40000004100 */
[----:B------:R-:W-:Y:S01]  /*1710*/  @P0 FADD.FTZ R15, -R34, R11 ;  /* 0x0000000b220f0221 */ /* 0x000fe20000010100 */
[--C-:B------:R-:W-:Y:S01]  /*1720*/  @!P0 FADD.FTZ R7, R7, -R0.reuse ;  /* 0x8000000007078221 */ /* 0x100fe20000010000 */
[----:B------:R-:W-:Y:S01]  /*1730*/  @P0 FMUL.FTZ R14, R14, R17 ;  /* 0x000000110e0e0220 */ /* 0x000fe20000410000 */
[----:B------:R-:W-:Y:S02]  /*1740*/  HADD2.F32 R24, -RZ, R24.H1_H1 ;  /* 0x30000018ff187230 */ /* 0x000fe40000004100 */
[----:B------:R-:W-:Y:S01]  /*1750*/  @P0 FADD.FTZ R17, -R36, R193 ;  /* 0x000000c124110221 */ /* 0x000fe20000010100 */
[----:B------:R-:W1:Y:S01]  /*1760*/  @P0 MUFU.RCP R191, R136 ;  /* 0x0000008800bf0308 */ /* 0x000e620000001000 */
[----:B------:R-:W-:Y:S01]  /*1770*/  @!P0 FMUL.FTZ R13, R20, R5 ;  /* 0x00000005140d8220 */ /* 0x000fe20000410000 */
[----:B------:R-:W-:Y:S01]  /*1780*/  @!P0 FADD.FTZ R5, R11, -R0 ;  /* 0x800000000b058221 */ /* 0x000fe20000010000 */
[--C-:B----4-:R-:W-:Y:S02]  /*1790*/  HADD2.F32 R11, -RZ, R29.reuse.H0_H0 ;  /* 0x2000001dff0b7230 */ /* 0x110fe40000004100 */
[----:B------:R-:W-:-:S03]  /*17a0*/  HADD2.F32 R29, -RZ, R29.H1_H1 ;  /* 0x3000001dff1d7230 */ /* 0x000fc60000004100 */
[----:B------:R-:W2:Y:S01]  /*17b0*/  @P0 MUFU.RCP R192, R131 ;  /* 0x0000008300c00308 */ /* 0x000ea20000001000 */
[----:B------:R-:W-:Y:S01]  /*17c0*/  @!P0 FMUL.FTZ R12, R20, R7 ;  /* 0x00000007140c8220 */ /* 0x000fe20000410000 */
[----:B------:R-:W-:Y:S01]  /*17d0*/  @P0 FMUL.FTZ R15, R15, R16 ;  /* 0x000000100f0f0220 */ /* 0x000fe20000410000 */
[----:B------:R-:W-:Y:S01]  /*17e0*/  @!P0 FADD.FTZ R7, R26, -R0 ;  /* 0x800000001a078221 */ /* 0x000fe20000010000 */
[----:B------:R-:W-:Y:S01]  /*17f0*/  @P0 FMUL.FTZ R17, R17, R18 ;  /* 0x0000001211110220 */ /* 0x000fe20000410000 */
[----:B------:R-:W-:Y:S01]  /*1800*/  @P0 FADD.FTZ R16, -R37, R24 ;  /* 0x0000001825100221 */ /* 0x000fe20000010100 */
[C---:B------:R-:W-:Y:S01]  /*1810*/  @!P0 FMUL.FTZ R15, R20.reuse, R5 ;  /* 0x00000005140f8220 */ /* 0x040fe20000410000 */
[----:B------:R-:W-:Y:S01]  /*1820*/  @P0 FADD.FTZ R18, -R39, R29 ;  /* 0x0000001d27120221 */ /* 0x000fe20000010100 */
[----:B------:R-:W3:Y:S01]  /*1830*/  @P0 MUFU.RCP R9, R132 ;  /* 0x0000008400090308 */ /* 0x000ee20000001000 */
[--C-:B------:R-:W-:Y:S01]  /*1840*/  @!P0 FADD.FTZ R5, R193, -R0.reuse ;  /* 0x80000000c1058221 */ /* 0x100fe20000010000 */
[----:B------:R-:W-:Y:S01]  /*1850*/  @!P0 FMUL.FTZ R14, R20, R7 ;  /* 0x00000007140e8220 */ /* 0x000fe20000410000 */
[----:B------:R-:W-:Y:S01]  /*1860*/  @P0 FMUL.FTZ R16, R16, R19 ;  /* 0x0000001310100220 */ /* 0x000fe20000410000 */
[----:B------:R-:W-:Y:S01]  /*1870*/  @!P0 FADD.FTZ R7, R24, -R0 ;  /* 0x8000000018078221 */ /* 0x000fe20000010000 */
[----:B------:R-:W-:-:S03]  /*1880*/  @P0 FMUL.FTZ R18, R18, R177 ;  /* 0x000000b112120220 */ /* 0x000fc60000410000 */
[----:B------:R-:W4:Y:S01]  /*1890*/  @P0 MUFU.RCP R194, R133 ;  /* 0x0000008500c20308 */ /* 0x000f220000001000 */
[--C-:B------:R-:W-:Y:S02]  /*18a0*/  HADD2.F32 R193, -RZ, R156.reuse.H0_H0 ;  /* 0x2000009cffc17230 */ /* 0x100fe40000004100 */
[----:B------:R-:W-:Y:S01]  /*18b0*/  @P0 FADD.FTZ R19, -R38, R11 ;  /* 0x0000000b26130221 */ /* 0x000fe20000010100 */
[----:B------:R-:W-:Y:S02]  /*18c0*/  HADD2.F32 R156, -RZ, R156.H1_H1 ;  /* 0x3000009cff9c7230 */ /* 0x000fe40000004100 */
[C---:B------:R-:W-:Y:S01]  /*18d0*/  @!P0 FMUL.FTZ R17, R20.reuse, R5 ;  /* 0x0000000514118220 */ /* 0x040fe20000410000 */
[--C-:B------:R-:W-:Y:S01]  /*18e0*/  HADD2.F32 R177, -RZ, R28.reuse.H0_H0 ;  /* 0x2000001cffb17230 */ /* 0x100fe20000004100 */
[----:B------:R-:W5:Y:S01]  /*18f0*/  @P0 MUFU.RCP R179, R134 ;  /* 0x0000008600b30308 */ /* 0x000f620000001000 */
[----:B------:R-:W-:Y:S01]  /*1900*/  @!P0 FADD.FTZ R5, R11, -R0 ;  /* 0x800000000b058221 */ /* 0x000fe20000010000 */
[----:B------:R-:W-:Y:S01]  /*1910*/  @!P0 FMUL.FTZ R16, R20, R7 ;  /* 0x0000000714108220 */ /* 0x000fe20000410000 */
[----:B------:R-:W-:-:S02]  /*1920*/  HADD2.F32 R28, -RZ, R28.H1_H1 ;  /* 0x3000001cff1c7230 */ /* 0x000fc40000004100 */
[----:B0-----:R-:W-:Y:S01]  /*1930*/  @P0 FMUL.FTZ R19, R19, R190 ;  /* 0x000000be13130220 */ /* 0x001fe20000410000 */
[----:B------:R-:W-:Y:S02]  /*1940*/  @!P0 FADD.FTZ R7, R29, -R0 ;  /* 0x800000001d078221 */ /* 0x000fe40000010000 */
[----:B------:R-:W0:Y:S01]  /*1950*/  @P0 MUFU.RCP R181, R137 ;  /* 0x0000008900b50308 */ /* 0x000e220000001000 */
[--C-:B------:R-:W-:Y:S02]  /*1960*/  HADD2.F32 R11, -RZ, R154.reuse.H0_H0 ;  /* 0x2000009aff0b7230 */ /* 0x100fe40000004100 */
[----:B------:R-:W-:Y:S01]  /*1970*/  @P0 FADD.FTZ R26, -R45, R156 ;  /* 0x0000009c2d1a0221 */ /* 0x000fe20000010100 */
[----:B------:R-:W-:Y:S01]  /*1980*/  @P0 FADD.FTZ R29, -R40, R177 ;  /* 0x000000b1281d0221 */ /* 0x000fe20000010100 */
[----:B------:R-:W-:Y:S01]  /*1990*/  @!P0 FMUL.FTZ R19, R20, R5 ;  /* 0x0000000514138220 */ /* 0x000fe20000410000 */
[----:B------:R-:W-:Y:S02]  /*19a0*/  HADD2.F32 R154, -RZ, R154.H1_H1 ;  /* 0x3000009aff9a7230 */ /* 0x000fe40000004100 */
[----:B------:R-:W0:Y:S01]  /*19b0*/  @P0 MUFU.RCP R196, R135 ;  /* 0x0000008700c40308 */ /* 0x000e220000001000 */
[----:B------:R-:W-:Y:S01]  /*19c0*/  @!P0 FADD.FTZ R5, R177, -R0 ;  /* 0x80000000b1058221 */ /* 0x000fe20000010000 */
[----:B------:R-:W-:-:S06]  /*19d0*/  @P0 FADD.FTZ R22, -R41, R28 ;  /* 0x0000001c29160221 */ /* 0x000fcc0000010100 */
[----:B------:R-:W0:Y:S01]  /*19e0*/  @P0 MUFU.RCP R3, R138 ;  /* 0x0000008a00030308 */ /* 0x000e220000001000 */
[----:B------:R-:W-:Y:S01]  /*19f0*/  @!P0 FMUL.FTZ R18, R20, R7 ;  /* 0x0000000714128220 */ /* 0x000fe20000410000 */
[----:B-1----:R-:W-:Y:S01]  /*1a00*/  @P0 FMUL.FTZ R26, R26, R191 ;  /* 0x000000bf1a1a0220 */ /* 0x002fe20000410000 */
[----:B--2---:R-:W-:Y:S01]  /*1a10*/  @P0 FMUL.FTZ R29, R29, R192 ;  /* 0x000000c01d1d0220 */ /* 0x004fe20000410000 */
[----:B------:R-:W-:Y:S01]  /*1a20*/  @!P0 FADD.FTZ R7, R28, -R0 ;  /* 0x800000001c078221 */ /* 0x000fe20000010000 */
[--C-:B------:R-:W-:Y:S02]  /*1a30*/  HADD2.F32 R191, -RZ, R160.reuse.H0_H0 ;  /* 0x200000a0ffbf7230 */ /* 0x100fe40000004100 */
[----:B------:R-:W-:Y:S01]  /*1a40*/  @P0 FADD.FTZ R177, -R42, R11 ;  /* 0x0000000b2ab10221 */ /* 0x000fe20000010100 */
[----:B------:R-:W-:Y:S01]  /*1a50*/  @P0 FADD.FTZ R24, -R43, R154 ;  /* 0x0000009a2b180221 */ /* 0x000fe20000010100 */
[----:B------:R-:W-:Y:S01]  /*1a60*/  @!P0 FMUL.FTZ R29, R20, R5 ;  /* 0x00000005141d8220 */ /* 0x000fe20000410000 */
[----:B------:R-:W-:Y:S01]  /*1a70*/  HADD2.F32 R160, -RZ, R160.H1_H1 ;  /* 0x300000a0ffa07230 */ /* 0x000fe20000004100 */
[----:B------:R-:W-:Y:S01]  /*1a80*/  LOP3.LUT P1, RZ, R152, 0xff, RZ, 0xc0, !PT ;  /* 0x000000ff98ff7812 */ /* 0x000fe2000782c0ff */
[--C-:B------:R-:W-:Y:S01]  /*1a90*/  @!P0 FADD.FTZ R5, R11, -R0.reuse ;  /* 0x800000000b058221 */ /* 0x100fe20000010000 */
[----:B------:R-:W1:Y:S01]  /*1aa0*/  @P0 MUFU.RCP R152, R140 ;  /* 0x0000008c00980308 */ /* 0x000e620000001000 */
[----:B---3--:R-:W-:Y:S01]  /*1ab0*/  @P0 FMUL.FTZ R22, R22, R9 ;  /* 0x0000000916160220 */ /* 0x008fe20000410000 */
[----:B------:R-:W-:Y:S01]  /*1ac0*/  @!P0 FMUL.FTZ R22, R20, R7 ;  /* 0x0000000714168220 */ /* 0x000fe20000410000 */
[----:B----4-:R-:W-:Y:S01]  /*1ad0*/  @P0 FMUL.FTZ R177, R177, R194 ;  /* 0x000000c2b1b10220 */ /* 0x010fe20000410000 */
[----:B-----5:R-:W-:Y:S01]  /*1ae0*/  @P0 FMUL.FTZ R24, R24, R179 ;  /* 0x000000b318180220 */ /* 0x020fe20000410000 */
[----:B------:R-:W-:Y:S01]  /*1af0*/  @!P0 FADD.FTZ R7, R154, -R0 ;  /* 0x800000009a078221 */ /* 0x000fe20000010000 */
[----:B------:R-:W-:Y:S01]  /*1b00*/  @P0 FADD.FTZ R28, -R46, R191 ;  /* 0x000000bf2e1c0221 */ /* 0x000fe20000010100 */
[----:B------:R-:W-:Y:S01]  /*1b10*/  @P0 FADD.FTZ R179, -R44, R193 ;  /* 0x000000c12cb30221 */ /* 0x000fe20000010100 */
[----:B------:R-:W2:Y:S01]  /*1b20*/  @P0 MUFU.RCP R183, R139 ;  /* 0x0000008b00b70308 */ /* 0x000ea20000001000 */
[----:B------:R-:W-:Y:S01]  /*1b30*/  @!P0 FMUL.FTZ R177, R20, R5 ;  /* 0x0000000514b18220 */ /* 0x000fe20000410000 */
[----:B------:R-:W-:Y:S01]  /*1b40*/  @P0 FADD.FTZ R154, -R47, R160 ;  /* 0x000000a02f9a0221 */ /* 0x000fe20000010100 */
[----:B------:R-:W-:Y:S01]  /*1b50*/  @!P0 FADD.FTZ R5, R193, -R0 ;  /* 0x80000000c1058221 */ /* 0x000fe20000010000 */
[----:B0-----:R-:W-:Y:S01]  /*1b60*/  @P0 FMUL.FTZ R181, R28, R181 ;  /* 0x000000b51cb50220 */ /* 0x001fe20000410000 */
[----:B------:R-:W-:Y:S01]  /*1b70*/  @!P0 FMUL.FTZ R24, R20, R7 ;  /* 0x0000000714188220 */ /* 0x000fe20000410000 */
[----:B------:R-:W-:Y:S01]  /*1b80*/  @P0 FMUL.FTZ R179, R179, R196 ;  /* 0x000000c4b3b30220 */ /* 0x000fe20000410000 */
[----:B------:R-:W-:Y:S01]  /*1b90*/  @P0 FMUL.FTZ R28, R154, R3 ;  /* 0x000000039a1c0220 */ /* 0x000fe20000410000 */
[----:B------:R-:W0:Y:S01]  /*1ba0*/  @P0 MUFU.RCP R189, R141 ;  /* 0x0000008d00bd0308 */ /* 0x000e220000001000 */
[----:B------:R-:W-:-:S02]  /*1bb0*/  HADD2.F32 R193, -RZ, R158.H0_H0 ;  /* 0x2000009effc17230 */ /* 0x000fc40000004100 */
[--C-:B------:R-:W-:Y:S01]  /*1bc0*/  @!P0 FADD.FTZ R7, R156, -R0.reuse ;  /* 0x800000009c078221 */ /* 0x100fe20000010000 */
[----:B------:R-:W-:Y:S01]  /*1bd0*/  @!P0 FMUL.FTZ R179, R20, R5 ;  /* 0x0000000514b38220 */ /* 0x000fe20000410000 */
[----:B------:R-:W-:Y:S02]  /*1be0*/  HADD2.F32 R158, -RZ, R158.H1_H1 ;  /* 0x3000009eff9e7230 */ /* 0x000fe40000004100 */
[--C-:B------:R-:W-:Y:S01]  /*1bf0*/  @!P0 FADD.FTZ R3, R191, -R0.reuse ;  /* 0x80000000bf038221 */ /* 0x100fe20000010000 */
[----:B------:R-:W-:Y:S01]  /*1c00*/  @!P0 FADD.FTZ R5, R160, -R0 ;  /* 0x80000000a0058221 */ /* 0x000fe20000010000 */
[----:B------:R-:W3:Y:S01]  /*1c10*/  @P0 MUFU.RCP R9, R144 ;  /* 0x0000009000090308 */ /* 0x000ee20000001000 */
[C---:B------:R-:W-:Y:S01]  /*1c20*/  @!P0 FMUL.FTZ R26, R20.reuse, R7 ;  /* 0x00000007141a8220 */ /* 0x040fe20000410000 */
[----:B------:R-:W-:Y:S01]  /*1c30*/  @!P0 FMUL.FTZ R181, R20, R3 ;  /* 0x0000000314b58220 */ /* 0x000fe20000410000 */
[----:B------:R-:W-:-:S05]  /*1c40*/  @P0 FADD.FTZ R154, -R48, R193 ;  /* 0x000000c1309a0221 */ /* 0x000fca0000010100 */
[----:B------:R-:W4:Y:S01]  /*1c50*/  @P0 MUFU.RCP R198, R142 ;  /* 0x0000008e00c60308 */ /* 0x000f220000001000 */
[----:B------:R-:W-:Y:S01]  /*1c60*/  @P0 FADD.FTZ R7, -R49, R158 ;  /* 0x0000009e31070221 */ /* 0x000fe20000010100 */
[----:B------:R-:W-:Y:S01]  /*1c70*/  @!P0 FMUL.FTZ R28, R20, R5 ;  /* 0x00000005141c8220 */ /* 0x000fe20000410000 */
[--C-:B------:R-:W-:Y:S01]  /*1c80*/  @!P0 FADD.FTZ R3, R193, -R0.reuse ;  /* 0x80000000c1038221 */ /* 0x100fe20000010000 */
[----:B------:R-:W-:Y:S02]  /*1c90*/  HADD2.F32 R156, -RZ, R162.H1_H1 ;  /* 0x300000a2ff9c7230 */ /* 0x000fe40000004100 */
[----:B------:R-:W-:Y:S01]  /*1ca0*/  @!P0 FADD.FTZ R5, R158, -R0 ;  /* 0x800000009e058221 */ /* 0x000fe20000010000 */
[----:B------:R-:W-:Y:S01]  /*1cb0*/  HADD2.F32 R193, -RZ, R164.H0_H0 ;  /* 0x200000a4ffc17230 */ /* 0x000fe20000004100 */
[----:B------:R-:W5:Y:S01]  /*1cc0*/  @P0 MUFU.RCP R190, R143 ;  /* 0x0000008f00be0308 */ /* 0x000f620000001000 */
[----:B------:R-:W-:Y:S02]  /*1cd0*/  HADD2.F32 R191, -RZ, R162.H0_H0 ;  /* 0x200000a2ffbf7230 */ /* 0x000fe40000004100 */
[----:B------:R-:W-:-:S02]  /*1ce0*/  HADD2.F32 R164, -RZ, R164.H1_H1 ;  /* 0x300000a4ffa47230 */ /* 0x000fc40000004100 */
[----:B-1----:R-:W-:Y:S01]  /*1cf0*/  @P0 FMUL.FTZ R152, R7, R152 ;  /* 0x0000009807980220 */ /* 0x002fe20000410000 */
[----:B------:R-:W-:Y:S01]  /*1d00*/  @!P0 FMUL.FTZ R152, R20, R5 ;  /* 0x0000000514988220 */ /* 0x000fe20000410000 */
[----:B--2---:R-:W-:Y:S01]  /*1d10*/  @P0 FMUL.FTZ R183, R154, R183 ;  /* 0x000000b79ab70220 */ /* 0x004fe20000410000 */
[----:B------:R-:W-:Y:S01]  /*1d20*/  @P0 FADD.FTZ R7, -R51, R156 ;  /* 0x0000009c33070221 */ /* 0x000fe20000010100 */
[----:B------:R-:W1:Y:S01]  /*1d30*/  @P0 MUFU.RCP R11, R146 ;  /* 0x00000092000b0308 */ /* 0x000e620000001000 */
[----:B------:R-:W-:Y:S01]  /*1d40*/  @!P0 FADD.FTZ R5, R156, -R0 ;  /* 0x800000009c058221 */ /* 0x000fe20000010000 */
[----:B------:R-:W-:Y:S01]  /*1d50*/  @P0 FADD.FTZ R154, -R50, R191 ;  /* 0x000000bf329a0221 */ /* 0x000fe20000010100 */
[----:B------:R-:W-:Y:S01]  /*1d60*/  @P0 FADD.FTZ R156, -R53, R164 ;  /* 0x000000a4359c0221 */ /* 0x000fe20000010100 */
[----:B------:R-:W-:Y:S01]  /*1d70*/  @!P0 FMUL.FTZ R183, R20, R3 ;  /* 0x0000000314b78220 */ /* 0x000fe20000410000 */
[----:B------:R-:W-:-:S03]  /*1d80*/  @!P0 FADD.FTZ R3, R191, -R0 ;  /* 0x80000000bf038221 */ /* 0x000fc60000010000 */
[----:B------:R-:W2:Y:S01]  /*1d90*/  @P0 MUFU.RCP R197, R148 ;  /* 0x0000009400c50308 */ /* 0x000ea20000001000 */
[----:B0-----:R-:W-:Y:S01]  /*1da0*/  @P0 FMUL.FTZ R189, R154, R189 ;  /* 0x000000bd9abd0220 */ /* 0x001fe20000410000 */
[----:B---3--:R-:W-:Y:S01]  /*1db0*/  @P0 FMUL.FTZ R156, R156, R9 ;  /* 0x000000099c9c0220 */ /* 0x008fe20000410000 */
[----:B----4-:R-:W-:Y:S01]  /*1dc0*/  @P0 FMUL.FTZ R154, R7, R198 ;  /* 0x000000c6079a0220 */ /* 0x010fe20000410000 */
[----:B------:R-:W-:-:S04]  /*1dd0*/  HADD2.F32 R9, -RZ, R166.H0_H0 ;  /* 0x200000a6ff097230 */ /* 0x000fc80000004100 */
[----:B------:R-:W0:Y:S01]  /*1de0*/  @P0 MUFU.RCP R192, R145 ;  /* 0x0000009100c00308 */ /* 0x000e220000001000 */
[----:B------:R-:W-:Y:S01]  /*1df0*/  @!P0 FMUL.FTZ R154, R20, R5 ;  /* 0x00000005149a8220 */ /* 0x000fe20000410000 */
[----:B------:R-:W-:Y:S02]  /*1e00*/  HADD2.F32 R166, -RZ, R166.H1_H1 ;  /* 0x300000a6ffa67230 */ /* 0x000fe40000004100 */
[----:B------:R-:W-:Y:S01]  /*1e10*/  @P0 FADD.FTZ R191, -R52, R193 ;  /* 0x000000c134bf0221 */ /* 0x000fe20000010100 */
[----:B------:R-:W-:Y:S01]  /*1e20*/  @!P0 FMUL.FTZ R189, R20, R3 ;  /* 0x0000000314bd8220 */ /* 0x000fe20000410000 */
[--C-:B------:R-:W-:Y:S01]  /*1e30*/  @!P0 FADD.FTZ R5, R164, -R0.reuse ;  /* 0x80000000a4058221 */ /* 0x100fe20000010000 */
[----:B------:R-:W-:Y:S01]  /*1e40*/  @!P0 FADD.FTZ R3, R193, -R0 ;  /* 0x80000000c1038221 */ /* 0x000fe20000010000 */
[----:B------:R-:W3:Y:S01]  /*1e50*/  @P0 MUFU.RCP R162, R149 ;  /* 0x0000009500a20308 */ /* 0x000ee20000001000 */
[--C-:B------:R-:W-:Y:S02]  /*1e60*/  HADD2.F32 R199, -RZ, R174.reuse.H0_H0 ;  /* 0x200000aeffc77230 */ /* 0x100fe40000004100 */
[----:B------:R-:W-:-:S02]  /*1e70*/  HADD2.F32 R174, -RZ, R174.H1_H1 ;  /* 0x300000aeffae7230 */ /* 0x000fc40000004100 */
[----:B-----5:R-:W-:-:S03]  /*1e80*/  @P0 FMUL.FTZ R191, R191, R190 ;  /* 0x000000bebfbf0220 */ /* 0x020fc60000410000 */
[----:B------:R-:W4:Y:S01]  /*1e90*/  @P0 MUFU.RCP R194, R147 ;  /* 0x0000009300c20308 */ /* 0x000f220000001000 */
[----:B------:R-:W-:Y:S01]  /*1ea0*/  @P0 FADD.FTZ R158, -R55, R166 ;  /* 0x000000a6379e0221 */ /* 0x000fe20000010100 */
[C---:B------:R-:W-:Y:S01]  /*1eb0*/  @!P0 FMUL.FTZ R156, R20.reuse, R5 ;  /* 0x00000005149c8220 */ /* 0x040fe20000410000 */
[----:B------:R-:W-:Y:S01]  /*1ec0*/  @!P0 FMUL.FTZ R191, R20, R3 ;  /* 0x0000000314bf8220 */ /* 0x000fe20000410000 */
[--C-:B------:R-:W-:Y:S01]  /*1ed0*/  @!P0 FADD.FTZ R5, R166, -R0.reuse ;  /* 0x80000000a6058221 */ /* 0x100fe20000010000 */
[----:B------:R-:W-:Y:S01]  /*1ee0*/  @P0 FADD.FTZ R193, -R54, R9 ;  /* 0x0000000936c10221 */ /* 0x000fe20000010100 */
[----:B------:R-:W-:Y:S02]  /*1ef0*/  @!P0 FADD.FTZ R3, R9, -R0 ;  /* 0x8000000009038221 */ /* 0x000fe40000010000 */
[----:B------:R-:W5:Y:S01]  /*1f00*/  @P0 MUFU.RCP R7, R150 ;  /* 0x0000009600070308 */ /* 0x000f620000001000 */
[----:B------:R-:W-:Y:S01]  /*1f10*/  @P0 FADD.FTZ R160, -R57, R174 ;  /* 0x000000ae39a00221 */ /* 0x000fe20000010100 */
[----:B------:R-:W-:-:S02]  /*1f20*/  HADD2.F32 R9, -RZ, R178.H0_H0 ;  /* 0x200000b2ff097230 */ /* 0x000fc40000004100 */
[----:B-1----:R-:W-:Y:S01]  /*1f30*/  @P0 FMUL.FTZ R158, R158, R11 ;  /* 0x0000000b9e9e0220 */ /* 0x002fe20000410000 */
[----:B------:R-:W-:Y:S01]  /*1f40*/  @!P0 FMUL.FTZ R158, R20, R5 ;  /* 0x00000005149e8220 */ /* 0x000fe20000410000 */
[--C-:B------:R-:W-:Y:S02]  /*1f50*/  @!P0 FADD.FTZ R5, R174, -R0.reuse ;  /* 0x80000000ae058221 */ /* 0x100fe40000010000 */
[----:B------:R-:W1:Y:S01]  /*1f60*/  @P0 MUFU.RCP R164, R151 ;  /* 0x0000009700a40308 */ /* 0x000e620000001000 */
[----:B--2---:R-:W-:Y:S01]  /*1f70*/  @P0 FMUL.FTZ R160, R160, R197 ;  /* 0x000000c5a0a00220 */ /* 0x004fe20000410000 */
[----:B0-----:R-:W-:Y:S01]  /*1f80*/  @P0 FMUL.FTZ R193, R193, R192 ;  /* 0x000000c0c1c10220 */ /* 0x001fe20000410000 */
[----:B------:R-:W-:Y:S02]  /*1f90*/  HADD2.F32 R178, -RZ, R178.H1_H1 ;  /* 0x300000b2ffb27230 */ /* 0x000fe40000004100 */
[----:B------:R-:W-:Y:S01]  /*1fa0*/  @P0 FADD.FTZ R197, -R58, R9 ;  /* 0x000000093ac50221 */ /* 0x000fe20000010100 */
[----:B------:R-:W-:Y:S01]  /*1fb0*/  @P0 FADD.FTZ R195, -R56, R199 ;  /* 0x000000c738c30221 */ /* 0x000fe20000010100 */
[C---:B------:R-:W-:Y:S01]  /*1fc0*/  @!P0 FMUL.FTZ R193, R20.reuse, R3 ;  /* 0x0000000314c18220 */ /* 0x040fe20000410000 */
[----:B------:R-:W-:Y:S01]  /*1fd0*/  @!P0 FADD.FTZ R3, R199, -R0 ;  /* 0x80000000c7038221 */ /* 0x000fe20000010000 */
[----:B------:R-:W-:Y:S01]  /*1fe0*/  @!P0 FMUL.FTZ R160, R20, R5 ;  /* 0x0000000514a08220 */ /* 0x000fe20000410000 */
[----:B------:R-:W-:-:S02]  /*1ff0*/  HADD2.F32 R5, -RZ, R184.H0_H0 ;  /* 0x200000b8ff057230 */ /* 0x000fc40000004100 */
[----:B---3--:R-:W-:Y:S01]  /*2000*/  @P0 FMUL.FTZ R197, R197, R162 ;  /* 0x000000a2c5c50220 */ /* 0x008fe20000410000 */
[----:B----4-:R-:W-:Y:S01]  /*2010*/  @P0 FMUL.FTZ R195, R195, R194 ;  /* 0x000000c2c3c30220 */ /* 0x010fe20000410000 */
[----:B------:R-:W-:Y:S01]  /*2020*/  @P0 FADD.FTZ R162, -R59, R178 ;  /* 0x000000b23ba20221 */ /* 0x000fe20000010100 */
[----:B------:R-:W-:Y:S01]  /*2030*/  @!P0 FMUL.FTZ R195, R20, R3 ;  /* 0x0000000314c38220 */ /* 0x000fe20000410000 */
[--C-:B------:R-:W-:Y:S01]  /*2040*/  @!P0 FADD.FTZ R3, R9, -R0.reuse ;  /* 0x8000000009038221 */ /* 0x100fe20000010000 */
[----:B------:R-:W-:Y:S02]  /*2050*/  HADD2.F32 R9, -RZ, R184.H1_H1 ;  /* 0x300000b8ff097230 */ /* 0x000fe40000004100 */
[----:B------:R-:W-:Y:S01]  /*2060*/  @P0 FADD.FTZ R199, -R60, R5 ;  /* 0x000000053cc70221 */ /* 0x000fe20000010100 */
[----:B-----5:R-:W-:Y:S01]  /*2070*/  @P0 FMUL.FTZ R162, R162, R7 ;  /* 0x00000007a2a20220 */ /* 0x020fe20000410000 */
[--C-:B------:R-:W-:Y:S02]  /*2080*/  HADD2.F32 R7, -RZ, R180.reuse.H0_H0 ;  /* 0x200000b4ff077230 */ /* 0x100fe40000004100 */
[----:B------:R-:W-:Y:S01]  /*2090*/  @!P0 FMUL.FTZ R197, R20, R3 ;  /* 0x0000000314c58220 */ /* 0x000fe20000410000 */
[----:B-1----:R-:W-:Y:S01]  /*20a0*/  @P0 FMUL.FTZ R199, R199, R164 ;  /* 0x000000a4c7c70220 */ /* 0x002fe20000410000 */
[----:B------:R-:W-:Y:S01]  /*20b0*/  @P0 FADD.FTZ R164, -R61, R9 ;  /* 0x000000093da40221 */ /* 0x000fe20000010100 */
[--C-:B------:R-:W-:Y:S01]  /*20c0*/  @!P0 FADD.FTZ R3, R178, -R0.reuse ;  /* 0x80000000b2038221 */ /* 0x100fe20000010000 */
[--C-:B------:R-:W-:Y:S01]  /*20d0*/  @!P0 FADD.FTZ R5, R5, -R0.reuse ;  /* 0x8000000005058221 */ /* 0x100fe20000010000 */
[----:B------:R-:W-:Y:S01]  /*20e0*/  @!P0 FADD.FTZ R9, R9, -R0 ;  /* 0x8000000009098221 */ /* 0x000fe20000010000 */
[----:B------:R-:W-:-:S02]  /*20f0*/  HADD2.F32 R180, -RZ, R180.H1_H1 ;  /* 0x300000b4ffb47230 */ /* 0x000fc40000004100 */
[----:B------:R-:W-:Y:S01]  /*2100*/  FMUL.FTZ R0, R123, R7 ;  /* 0x000000077b007220 */ /* 0x000fe20000410000 */
[----:B------:R-:W-:Y:S02]  /*2110*/  HADD2.F32 R205, -RZ, R168.H0_H0 ;  /* 0x200000a8ffcd7230 */ /* 0x000fe40000004100 */
[----:B------:R-:W-:Y:S02]  /*2120*/  HADD2.F32 R209, -RZ, R176.H0_H0 ;  /* 0x200000b0ffd17230 */ /* 0x000fe40000004100 */
[----:B------:R-:W-:Y:S02]  /*2130*/  HADD2.F32 R203, -RZ, R170.H0_H0 ;  /* 0x200000aaffcb7230 */ /* 0x000fe40000004100 */
[----:B------:R-:W-:Y:S02]  /*2140*/  HADD2.F32 R176, -RZ, R176.H1_H1 ;  /* 0x300000b0ffb07230 */ /* 0x000fe40000004100 */
[----:B------:R-:W-:Y:S02]  /*2150*/  HADD2.F32 R170, -RZ, R170.H1_H1 ;  /* 0x300000aaffaa7230 */ /* 0x000fe40000004100 */
[----:B------:R-:W-:-:S02]  /*2160*/  HADD2.F32 R207, -RZ, R172.H0_H0 ;  /* 0x200000acffcf7230 */ /* 0x000fc40000004100 */
[C---:B------:R-:W-:Y:S01]  /*2170*/  FADD.FTZ R91, R180.reuse, R91 ;  /* 0x0000005bb45b7221 */ /* 0x040fe20000010000 */
[----:B------:R-:W-:Y:S02]  /*2180*/  HADD2.F32 R174, -RZ, R168.H1_H1 ;  /* 0x300000a8ffae7230 */ /* 0x000fe40000004100 */
[----:B------:R-:W-:Y:S01]  /*2190*/  FFMA.FTZ R121, R180, R12, R121 ;  /* 0x0000000cb4797223 */ /* 0x000fe20000010079 */
[----:B------:R-:W-:Y:S02]  /*21a0*/  HADD2.F32 R172, -RZ, R172.H1_H1 ;  /* 0x300000acffac7230 */ /* 0x000fe40000004100 */
[----:B------:R-:W-:Y:S01]  /*21b0*/  FMUL.FTZ R201, R124, R180 ;  /* 0x000000b47cc97220 */ /* 0x000fe20000410000 */
[----:B------:R-:W-:Y:S01]  /*21c0*/  FADD.FTZ R178, RZ, R0 ;  /* 0x00000000ffb27221 */ /* 0x000fe20000010000 */
[C---:B------:R-:W-:Y:S01]  /*21d0*/  FADD.FTZ R86, R205.reuse, R86 ;  /* 0x00000056cd567221 */ /* 0x040fe20000010000 */
[----:B------:R-:W-:Y:S01]  /*21e0*/  FFMA.FTZ R116, R205, R17, R116 ;  /* 0x00000011cd747223 */ /* 0x000fe20000010074 */
[----:B------:R-:W-:Y:S01]  /*21f0*/  FMUL.FTZ R168, R127, R205 ;  /* 0x000000cd7fa87220 */ /* 0x000fe20000410000 */
[----:B------:R-:W-:-:S02]  /*2200*/  HADD2.F32 R215, -RZ, R185.H0_H0 ;  /* 0x200000b9ffd77230 */ /* 0x000fc40000004100 */
[C---:B------:R-:W-:Y:S01]  /*2210*/  FADD.FTZ R83, R176.reuse, R83 ;  /* 0x00000053b0537221 */ /* 0x040fe20000010000 */
[----:B------:R-:W-:Y:S02]  /*2220*/  HADD2.F32 R180, -RZ, R185.H1_H1 ;  /* 0x300000b9ffb47230 */ /* 0x000fe40000004100 */
[----:B------:R-:W-:Y:S01]  /*2230*/  FFMA.FTZ R113, R176, R22, R113 ;  /* 0x00000016b0717223 */ /* 0x000fe20000010071 */
[----:B------:R-:W-:Y:S01]  /*2240*/  FMUL.FTZ R205, R132, R176 ;  /* 0x000000b084cd7220 */ /* 0x000fe20000410000 */
[C---:B------:R-:W-:Y:S01]  /*2250*/  FADD.FTZ R89, R170.reuse, R89 ;  /* 0x00000059aa597221 */ /* 0x040fe20000010000 */
[----:B------:R-:W-:Y:S01]  /*2260*/  FFMA.FTZ R119, R170, R14, R119 ;  /* 0x0000000eaa777223 */ /* 0x000fe20000010077 */
[----:B------:R-:W-:Y:S01]  /*2270*/  FMUL.FTZ R185, R126, R170 ;  /* 0x000000aa7eb97220 */ /* 0x000fe20000410000 */
[----:B------:R-:W-:Y:S01]  /*2280*/  FFMA.FTZ R176, R0, R13, RZ ;  /* 0x0000000d00b07223 */ /* 0x000fe200000100ff */
[--C-:B------:R-:W-:Y:S02]  /*2290*/  HADD2.F32 R211, -RZ, R182.reuse.H0_H0 ;  /* 0x200000b6ffd37230 */ /* 0x100fe40000004100 */
[C---:B------:R-:W-:Y:S01]  /*22a0*/  FADD.FTZ R88, R203.reuse, R88 ;  /* 0x00000058cb587221 */ /* 0x040fe20000010000 */
[----:B------:R-:W-:Y:S01]  /*22b0*/  FFMA.FTZ R118, R203, R15, R118 ;  /* 0x0000000fcb767223 */ /* 0x000fe20000010076 */
[----:B------:R-:W-:Y:S01]  /*22c0*/  FMUL.FTZ R166, R125, R203 ;  /* 0x000000cb7da67220 */ /* 0x000fe20000410000 */
[C---:B------:R-:W-:Y:S01]  /*22d0*/  FADD.FTZ R84, R207.reuse, R84 ;  /* 0x00000054cf547221 */ /* 0x040fe20000010000 */
[----:B------:R-:W-:Y:S01]  /*22e0*/  FFMA.FTZ R114, R207, R19, R114 ;  /* 0x00000013cf727223 */ /* 0x000fe20000010072 */
[----:B------:R-:W-:Y:S01]  /*22f0*/  FMUL.FTZ R170, R129, R207 ;  /* 0x000000cf81aa7220 */ /* 0x000fe20000410000 */
[----:B------:R-:W-:-:S02]  /*2300*/  HADD2.F32 R182, -RZ, R182.H1_H1 ;  /* 0x300000b6ffb67230 */ /* 0x000fc40000004100 */
        /* <DEDUP_REMOVED lines=77> */
[----:B------:R-:W0:Y:S01]  /*27e0*/  @P0 MUFU.RCP R11, R31 ;  /* 0x0000001f000b0308 */ /* 0x000e220000001000 */
        /* <DEDUP_REMOVED lines=13> */
[----:B------:R-:W-:-:S02]  /*28c0*/  HADD2.F32 R4, -RZ, R4.H1_H1 ;  /* 0x30000004ff047230 */ /* 0x000fc40000004100 */
[----:B0-----:R-:W-:Y:S01]  /*28d0*/  @P0 FMUL.FTZ R164, R164, R11 ;  /* 0x0000000ba4a40220 */ /* 0x001fe20000410000 */
        /* <DEDUP_REMOVED lines=18> */
[----:B------:R-:W-:Y:S02]  /*2a00*/  HADD2.F32 R6, -RZ, R6.H1_H1 ;  /* 0x30000006ff067230 */ /* 0x000fe40000004100 */
[----:B------:R-:W-:Y:S01]  /*2a10*/  @!P0 FMUL.FTZ R164, R20, R9 ;  /* 0x0000000914a48220 */ /* 0x000fe20000410000 */
        /* <DEDUP_REMOVED lines=13> */
[C---:B------:R-:W-:Y:S01]  /*2af0*/  FADD.FTZ R90, R7.reuse, R90 ;  /* 0x0000005a075a7221 */ /* 0x040fe20000010000 */
[----:B------:R-:W-:Y:S01]  /*2b00*/  FFMA.FTZ R120, R7, R13, R120 ;  /* 0x0000000d07787223 */ /* 0x000fe20000010078 */
[----:B------:R-:W-:Y:S01]  /*2b10*/  FFMA.FTZ R11, R221, R160, R6 ;  /* 0x000000a0dd0b7223 */ /* 0x000fe20000010006 */
[--C-:B------:R-:W-:Y:S02]  /*2b20*/  HADD2.F32 R7, -RZ, R2.reuse.H0_H0 ;  /* 0x20000002ff077230 */ /* 0x100fe40000004100 */
[----:B------:R-:W-:Y:S01]  /*2b30*/  @!P0 FMUL.FTZ R199, R20, R5 ;  /* 0x0000000514c78220 */ /* 0x000fe20000410000 */
[----:B------:R-:W-:Y:S01]  /*2b40*/  FMUL.FTZ R223, R150, R8 ;  /* 0x0000000896df7220 */ /* 0x000fe20000410000 */
[----:B------:R-:W-:Y:S01]  /*2b50*/  FADD.FTZ R4, R9, R190 ;  /* 0x000000be09047221 */ /* 0x000fe20000010000 */
[----:B------:R-:W-:Y:S01]  /*2b60*/  @!P0 FMUL.FTZ R162, R20, R3 ;  /* 0x0000000314a28220 */ /* 0x000fe20000410000 */
[----:B------:R-:W-:Y:S01]  /*2b70*/  FFMA.FTZ R6, R190, R197, R11 ;  /* 0x000000c5be067223 */ /* 0x000fe2000001000b */
[----:B------:R-:W-:-:S02]  /*2b80*/  HADD2.F32 R2, -RZ, R2.H1_H1 ;  /* 0x30000002ff027230 */ /* 0x000fc40000004100 */
        /* <DEDUP_REMOVED lines=38> */
.L_x_4144:
        /* <DEDUP_REMOVED lines=78> */
[C---:B------:R-:W-:Y:S01]  /*32d0*/  FMUL.FTZ R17, R20.reuse, R17 ;  /* 0x0000001114117220 */ /* 0x040fe20000410000 */
[----:B------:R-:W-:Y:S01]  /*32e0*/  FMUL.FTZ R4, R20, R187 ;  /* 0x000000bb14047220 */ /* 0x000fe20000410000 */
[----:B------:R-:W-:Y:S01]  /*32f0*/  LEA R22, P2, R23, UR14, 0x2 ;  /* 0x0000000e17167c11 */ /* 0x000fe2000f8410ff */
        /* <DEDUP_REMOVED lines=21> */
[----:B------:R-:W-:Y:S01]  /*3450*/  FMUL.FTZ R181, R20, R181 ;  /* 0x000000b514b57220 */ /* 0x000fe20000410000 */
[----:B------:R-:W-:Y:S01]  /*3460*/  F2FP.F16.F32.PACK_AB R187, R2, R15 ;  /* 0x0000000f02bb723e */ /* 0x000fe200000000ff */
[----:B------:R-:W-:Y:S01]  /*3470*/  FMUL.FTZ R14, R20, R211 ;  /* 0x000000d3140e7220 */ /* 0x000fe20000410000 */
[----:B------:R-:W-:Y:S01]  /*3480*/  F2FP.F16.F32.PACK_AB R205, R8, R3 ;  /* 0x0000000308cd723e */ /* 0x000fe200000000ff */
[----:B0-----:R-:W-:Y:S01]  /*3490*/  IMAD.WIDE.U32 R2, R25, 0x4, R28 ;  /* 0x0000000419027825 */ /* 0x001fe200078e001c */
[----:B------:R-:W-:-:S03]  /*34a0*/  LEA.HI.X R23, R23, UR15, RZ, 0x2, P2 ;  /* 0x0000000f17177c11 */ /* 0x000fc600090f14ff */
[----:B------:R-:W-:Y:S01]  /*34b0*/  FMUL.FTZ R183, R20, R183 ;  /* 0x000000b714b77220 */ /* 0x000fe20000410000 */
[----:B------:R-:W-:Y:S01]  /*34c0*/  F2FP.F16.F32.PACK_AB R201, R4, R17 ;  /* 0x0000001104c9723e */ /* 0x000fe200000000ff */
[----:B------:R-:W-:Y:S01]  /*34d0*/  FMUL.FTZ R16, R20, R213 ;  /* 0x000000d514107220 */ /* 0x000fe20000410000 */
[----:B------:R-:W-:Y:S01]  /*34e0*/  F2FP.F16.F32.PACK_AB R203, R6, R19 ;  /* 0x0000001306cb723e */ /* 0x000fe200000000ff */
        /* <DEDUP_REMOVED lines=14> */
[----:B------:R-:W-:Y:S01]  /*35d0*/  F2FP.F16.F32.PACK_AB R177, R10, R177 ;  /* 0x000000b10ab1723e */ /* 0x000fe200000000ff */
[----:B------:R0:W-:Y:S01]  /*35e0*/  STG.E desc[UR10][R22.64], R185 ;  /* 0x000000b916007986 */ /* 0x0001e2000c10190a */
[--C-:B------:R-:W-:Y:S01]  /*35f0*/  IMAD.WIDE.U32 R8, R27, 0x4, R28.reuse ;  /* 0x000000041b087825 */ /* 0x100fe200078e001c */
[----:B------:R-:W-:Y:S02]  /*3600*/  F2FP.F16.F32.PACK_AB R179, R12, R179 ;  /* 0x000000b30cb3723e */ /* 0x000fe400000000ff */
[----:B------:R-:W-:Y:S01]  /*3610*/  F2FP.F16.F32.PACK_AB R181, R14, R181 ;  /* 0x000000b50eb5723e */ /* 0x000fe200000000ff */
[--C-:B------:R-:W-:Y:S01]  /*3620*/  IMAD.WIDE.U32 R10, R159, 0x4, R28.reuse ;  /* 0x000000049f0a7825 */ /* 0x100fe200078e001c */
[----:B------:R1:W-:Y:S01]  /*3630*/  STG.E desc[UR10][R2.64], R187 ;  /* 0x000000bb02007986 */ /* 0x0003e2000c10190a */
[----:B------:R-:W-:Y:S02]  /*3640*/  F2FP.F16.F32.PACK_AB R183, R16, R183 ;  /* 0x000000b710b7723e */ /* 0x000fe400000000ff */
[----:B------:R-:W-:Y:S01]  /*3650*/  IMAD.WIDE.U32 R12, R157, 0x4, R28 ;  /* 0x000000049d0c7825 */ /* 0x000fe200078e001c */
[----:B------:R1:W-:Y:S01]  /*3660*/  STG.E desc[UR10][R4.64], R201 ;  /* 0x000000c904007986 */ /* 0x0003e2000c10190a */
[----:B------:R-:W-:-:S02]  /*3670*/  F2FP.F16.F32.PACK_AB R189, R18, R189 ;  /* 0x000000bd12bd723e */ /* 0x000fc400000000ff */
[--C-:B------:R-:W-:Y:S01]  /*3680*/  IMAD.WIDE.U32 R14, R163, 0x4, R28.reuse ;  /* 0x00000004a30e7825 */ /* 0x100fe200078e001c */
[----:B------:R1:W-:Y:S01]  /*3690*/  STG.E desc[UR10][R6.64], R203 ;  /* 0x000000cb06007986 */ /* 0x0003e2000c10190a */
[----:B------:R-:W-:Y:S02]  /*36a0*/  F2FP.F16.F32.PACK_AB R199, R20, R199 ;  /* 0x000000c714c7723e */ /* 0x000fe400000000ff */
        /* <DEDUP_REMOVED lines=9> */
[--C-:B0-----:R-:W-:Y:S01]  /*3740*/  IMAD.WIDE.U32 R22, R169, 0x4, R28.reuse ;  /* 0x00000004a9167825 */ /* 0x101fe200078e001c */
[----:B------:R1:W-:Y:S01]  /*3750*/  STG.E desc[UR10][R14.64], R181 ;  /* 0x000000b50e007986 */ /* 0x0003e2000c10190a */
[----:B------:R-:W-:Y:S02]  /*3760*/  F2FP.F16.F32.PACK_AB R197, R154, R197 ;  /* 0x000000c59ac5723e */ /* 0x000fe400000000ff */
        /* <DEDUP_REMOVED lines=13> */
.L_x_4131:
[----:B------:R-:W0:Y:S01]  /*3840*/  S2UR UR4, SR_CTAID.X ;  /* 0x00000000000479c3 */ /* 0x000e220000002500 */
[----:B-1----:R-:W-:-:S07]  /*3850*/  LOP3.LUT R5, R30, 0x7f, RZ, 0xc0, !PT ;  /* 0x0000007f1e057812 */ /* 0x002fce00078ec0ff */
[----:B-----5:R-:W1:Y:S08]  /*3860*/  LDC.64 R56, c[0x0][0x270] ;  /* 0x00009c00ff387b82 */ /* 0x020e700000000a00 */
        /* <DEDUP_REMOVED lines=12> */
[----:B--2---:R-:W-:Y:S01]  /*3930*/  IMAD.WIDE.U32 R10, R11, 0x8, R58 ;  /* 0x000000080b0a7825 */ /* 0x004fe200078e003a */
[C---:B------:R-:W-:Y:S02]  /*3940*/  IADD3 R31, R5.reuse, 0x380, RZ ;  /* 0x00000380051f7810 */ /* 0x040fe40007ffe0ff */
[----:B------:R-:W-:Y:S01]  /*3950*/  IADD3 R35, R5, 0x400, RZ ;  /* 0x0000040005237810 */ /* 0x000fe20007ffe0ff */
[----:B------:R-:W-:Y:S01]  /*3960*/  IMAD.WIDE.U32 R12, R15, 0x8, R56 ;  /* 0x000000080f0c7825 */ /* 0x000fe200078e0038 */
[C---:B------:R-:W-:Y:S02]  /*3970*/  IADD3 R39, R5.reuse, 0x480, RZ ;  /* 0x0000048005277810 */ /* 0x040fe40007ffe0ff */
[C---:B------:R-:W-:Y:S01]  /*3980*/  IADD3 R43, R5.reuse, 0x500, RZ ;  /* 0x00000500052b7810 */ /* 0x040fe20007ffe0ff */
[C---:B0-----:R-:W-:Y:S01]  /*3990*/  IMAD.WIDE.U32 R2, R5.reuse, 0x8, R58 ;  /* 0x0000000805027825 */ /* 0x041fe200078e003a */
        /* <DEDUP_REMOVED lines=59> */
.L_x_4132:
[----:B------:R-:W-:Y:S01]  /*3d50*/  HFMA2.MMA R196, -RZ, RZ, 0, 9.5367431640625e-07 ;  /* 0x00000010ffc47435 */ /* 0x000fe200000001ff */
[----:B------:R-:W-:Y:S02]  /*3d60*/  MOV R229, R2 ;  /* 0x0000000200e57202 */ /* 0x000fe40000000f00 */
[----:B------:R-:W-:Y:S02]  /*3d70*/  MOV R231, 0x1f ;  /* 0x0000001f00e77802 */ /* 0x000fe40000000f00 */
[----:B------:R-:W-:-:S07]  /*3d80*/  MOV R10, 0xffffffff ;  /* 0xffffffff000a7802 */ /* 0x000fce0000000f00 */
[----:B------:R-:W-:Y:S05]  /*3d90*/  WARPSYNC.COLLECTIVE R10, `(.L_x_4134) ;  /* 0x000000000a087348 */ /* 0x000fea0003c00000 */
[----:B------:R0:W1:Y:S02]  /*3da0*/  SHFL.DOWN P3, R194, R229, R196, R231 ;  /* 0x080000c4e5c27389 */ /* 0x00006400000600e7 */
[----:B01----:R-:W-:Y:S01]  /*3db0*/  ENDCOLLECTIVE ;  /* 0x000000000000791b */ /* 0x003fe20003800000 */
.L_x_4134:
[----:B------:R-:W-:Y:S02]  /*3dc0*/  MOV R229, R4 ;  /* 0x0000000400e57202 */ /* 0x000fe40000000f00 */
[----:B------:R-:W-:-:S07]  /*3dd0*/  MOV R7, R194 ;  /* 0x000000c200077202 */ /* 0x000fce0000000f00 */
[----:B------:R-:W-:Y:S05]  /*3de0*/  WARPSYNC.COLLECTIVE R10, `(.L_x_4135) ;  /* 0x000000000a087348 */ /* 0x000fea0003c00000 */
[----:B------:R0:W1:Y:S02]  /*3df0*/  SHFL.DOWN P3, R194, R229, R196, R231 ;  /* 0x080000c4e5c27389 */ /* 0x00006400000600e7 */
[----:B01----:R-:W-:Y:S01]  /*3e00*/  ENDCOLLECTIVE ;  /* 0x000000000000791b */ /* 0x003fe20003800000 */
.L_x_4135:
[----:B------:R-:W-:Y:S01]  /*3e10*/  FADD.FTZ R7, R2, R7 ;  /* 0x0000000702077221 */ /* 0x000fe20000010000 */
[----:B------:R-:W-:-:S04]  /*3e20*/  HFMA2.MMA R196, -RZ, RZ, 0, 4.76837158203125e-07 ;  /* 0x00000008ffc47435 */ /* 0x000fc800000001ff */
[----:B------:R-:W-:Y:S02]  /*3e30*/  MOV R229, R7 ;  /* 0x0000000700e57202 */ /* 0x000fe40000000f00 */
[----:B------:R-:W-:-:S07]  /*3e40*/  MOV R9, R194 ;  /* 0x000000c200097202 */ /* 0x000fce0000000f00 */
[----:B------:R-:W-:Y:S05]  /*3e50*/  WARPSYNC.COLLECTIVE R10, `(.L_x_4136) ;  /* 0x000000000a087348 */ /* 0x000fea0003c00000 */
[----:B------:R0:W1:Y:S02]  /*3e60*/  SHFL.DOWN P3, R194, R229, R196, R231 ;  /* 0x080000c4e5c27389 */ /* 0x00006400000600e7 */
[----:B01----:R-:W-:Y:S01]  /*3e70*/  ENDCOLLECTIVE ;  /* 0x000000000000791b */ /* 0x003fe20003800000 */
.L_x_4136:
[----:B------:R-:W-:-:S05]  /*3e80*/  FADD.FTZ R9, R4, R9 ;  /* 0x0000000904097221 */ /* 0x000fca0000010000 */
[----:B------:R-:W-:Y:S02]  /*3e90*/  MOV R229, R9 ;  /* 0x0000000900e57202 */ /* 0x000fe40000000f00 */
[----:B------:R-:W-:-:S07]  /*3ea0*/  MOV R6, R194 ;  /* 0x000000c200067202 */ /* 0x000fce0000000f00 */
[----:B------:R-:W-:Y:S05]  /*3eb0*/  WARPSYNC.COLLECTIVE R10, `(.L_x_4137) ;  /* 0x000000000a087348 */ /* 0x000fea0003c00000 */
[----:B------:R0:W1:Y:S02]  /*3ec0*/  SHFL.DOWN P3, R194, R229, R196, R231 ;  /* 0x080000c4e5c27389 */ /* 0x00006400000600e7 */
[----:B01----:R-:W-:Y:S01]  /*3ed0*/  ENDCOLLECTIVE ;  /* 0x000000000000791b */ /* 0x003fe20003800000 */
.L_x_4137:
[----:B------:R-:W-:Y:S01]  /*3ee0*/  FADD.FTZ R6, R7, R6 ;  /* 0x0000000607067221 */ /* 0x000fe20000010000 */
[----:B------:R-:W-:-:S04]  /*3ef0*/  HFMA2.MMA R196, -RZ, RZ, 0, 2.384185791015625e-07 ;  /* 0x00000004ffc47435 */ /* 0x000fc800000001ff */
[----:B------:R-:W-:Y:S02]  /*3f00*/  MOV R229, R6 ;  /* 0x0000000600e57202 */ /* 0x000fe40000000f00 */
[----:B------:R-:W-:-:S07]  /*3f10*/  MOV R8, R194 ;  /* 0x000000c200087202 */ /* 0x000fce0000000f00 */
[----:B------:R-:W-:Y:S05]  /*3f20*/  WARPSYNC.COLLECTIVE R10, `(.L_x_4138) ;  /* 0x000000000a087348 */ /* 0x000fea0003c00000 */
[----:B------:R0:W1:Y:S02]  /*3f30*/  SHFL.DOWN P3, R194, R229, R196, R231 ;  /* 0x080000c4e5c27389 */ /* 0x00006400000600e7 */
[----:B01----:R-:W-:Y:S01]  /*3f40*/  ENDCOLLECTIVE ;  /* 0x000000000000791b */ /* 0x003fe20003800000 */
.L_x_4138:
[----:B------:R-:W-:-:S05]  /*3f50*/  FADD.FTZ R8, R9, R8 ;  /* 0x0000000809087221 */ /* 0x000fca0000010000 */
[----:B------:R-:W-:Y:S02]  /*3f60*/  MOV R229, R8 ;  /* 0x0000000800e57202 */ /* 0x000fe40000000f00 */
[----:B------:R-:W-:-:S07]  /*3f70*/  MOV R11, R194 ;  /* 0x000000c2000b7202 */ /* 0x000fce0000000f00 */
[----:B------:R-:W-:Y:S05]  /*3f80*/  WARPSYNC.COLLECTIVE R10, `(.L_x_4139) ;  /* 0x000000000a087348 */ /* 0x000fea0003c00000 */
[----:B------:R0:W1:Y:S02]  /*3f90*/  SHFL.DOWN P3, R194, R229, R196, R231 ;  /* 0x080000c4e5c27389 */ /* 0x00006400000600e7 */
[----:B01----:R-:W-:Y:S01]  /*3fa0*/  ENDCOLLECTIVE ;  /* 0x000000000000791b */ /* 0x003fe20003800000 */
.L_x_4139:
[----:B------:R-:W-:Y:S01]  /*3fb0*/  FADD.FTZ R11, R6, R11 ;  /* 0x0000000b060b7221 */ /* 0x000fe20000010000 */
[----:B------:R-:W-:-:S04]  /*3fc0*/  HFMA2.MMA R196, -RZ, RZ, 0, 1.1920928955078125e-07 ;  /* 0x00000002ffc47435 */ /* 0x000fc800000001ff */
[----:B------:R-:W-:Y:S02]  /*3fd0*/  MOV R229, R11 ;  /* 0x0000000b00e57202 */ /* 0x000fe40000000f00 */
[----:B------:R-:W-:-:S07]  /*3fe0*/  MOV R227, R194 ;  /* 0x000000c200e37202 */ /* 0x000fce0000000f00 */
[----:B------:R-:W-:Y:S05]  /*3ff0*/  WARPSYNC.COLLECTIVE R10, `(.L_x_4140) ;  /* 0x000000000a087348 */ /* 0x000fea0003c00000 */
[----:B------:R0:W1:Y:S02]  /*4000*/  SHFL.DOWN P3, R194, R229, R196, R231 ;  /* 0x080000c4e5c27389 */ /* 0x00006400000600e7 */
[----:B01----:R-:W-:Y:S01]  /*4010*/  ENDCOLLECTIVE ;  /* 0x000000000000791b */ /* 0x003fe20003800000 */
.L_x_4140:
[----:B------:R-:W-:-:S05]  /*4020*/  FADD.FTZ R227, R8, R227 ;  /* 0x000000e308e37221 */ /* 0x000fca0000010000 */
[----:B------:R-:W-:Y:S02]  /*4030*/  MOV R229, R227 ;  /* 0x000000e300e57202 */ /* 0x000fe40000000f00 */
[----:B------:R-:W-:-:S07]  /*4040*/  MOV R2, R194 ;  /* 0x000000c200027202 */ /* 0x000fce0000000f00 */
[----:B------:R-:W-:Y:S05]  /*4050*/  WARPSYNC.COLLECTIVE R10, `(.L_x_4141) ;  /* 0x000000000a087348 */ /* 0x000fea0003c00000 */
[----:B------:R0:W1:Y:S02]  /*4060*/  SHFL.DOWN P3, R194, R229, R196, R231 ;  /* 0x080000c4e5c27389 */ /* 0x00006400000600e7 */
[----:B01----:R-:W-:Y:S01]  /*4070*/  ENDCOLLECTIVE ;  /* 0x000000000000791b */ /* 0x003fe20003800000 */
.L_x_4141:
[----:B------:R-:W-:Y:S01]  /*4080*/  FADD.FTZ R2, R11, R2 ;  /* 0x000000020b027221 */ /* 0x000fe20000010000 */
[----:B------:R-:W-:-:S04]  /*4090*/  HFMA2.MMA R196, -RZ, RZ, 0, 5.9604644775390625e-08 ;  /* 0x00000001ffc47435 */ /* 0x000fc800000001ff */
[----:B------:R-:W-:Y:S02]  /*40a0*/  MOV R229, R2 ;  /* 0x0000000200e57202 */ /* 0x000fe40000000f00 */
[----:B------:R-:W-:-:S07]  /*40b0*/  MOV R4, R194 ;  /* 0x000000c200047202 */ /* 0x000fce0000000f00 */
[----:B------:R-:W-:Y:S05]  /*40c0*/  WARPSYNC.COLLECTIVE R10, `(.L_x_4142) ;  /* 0x000000000a087348 */ /* 0x000fea0003c00000 */
[----:B------:R0:W1:Y:S02]  /*40d0*/  SHFL.DOWN P3, R194, R229, R196, R231 ;  /* 0x080000c4e5c27389 */ /* 0x00006400000600e7 */
[----:B01----:R-:W-:Y:S01]  /*40e0*/  ENDCOLLECTIVE ;  /* 0x000000000000791b */ /* 0x003fe20003800000 */
.L_x_4142:
[----:B------:R-:W-:-:S05]  /*40f0*/  FADD.FTZ R4, R227, R4 ;  /* 0x00000004e3047221 */ /* 0x000fca0000010000 */
[----:B------:R-:W-:Y:S02]  /*4100*/  MOV R229, R4 ;  /* 0x0000000400e57202 */ /* 0x000fe40000000f00 */
[----:B------:R-:W-:-:S07]  /*4110*/  MOV R7, R194 ;  /* 0x000000c200077202 */ /* 0x000fce0000000f00 */
[----:B------:R-:W-:Y:S05]  /*4120*/  WARPSYNC.COLLECTIVE R10, `(.L_x_4143) ;  /* 0x000000000a087348 */ /* 0x000fea0003c00000 */
[----:B------:R0:W1:Y:S02]  /*4130*/  SHFL.DOWN P3, R194, R229, R196, R231 ;  /* 0x080000c4e5c27389 */ /* 0x00006400000600e7 */
[----:B01----:R-:W-:Y:S01]  /*4140*/  ENDCOLLECTIVE ;  /* 0x000000000000791b */ /* 0x003fe20003800000 */
.L_x_4143:
[----:B------:R-:W-:Y:S01]  /*4150*/  MOV R9, R194 ;  /* 0x000000c200097202 */ /* 0x000fe20000000f00 */
[----:B------:R-:W-:Y:S06]  /*4160*/  BRA `(.L_x_4144) ;  /* 0xffffffec00207947 */ /* 0x000fec000383ffff */
.L_x_4145:
        /* <DEDUP_REMOVED lines=9> */
.L_x_5571:


//--------------------- .text._ZN10layer_norm22ln_bwd_finalize_kernelINS_22Kernel_traits_finalizeILj3840EffffjLj1024ELj4ENS_18Kernel_traits_baseILj3840EffffjLj1024EEEEEEEvNS_9BwdParamsE --------------------------
	.section	.text._ZN10layer_norm22ln_bwd_finalize_kernelINS_22Kernel_traits_finalizeILj3840EffffjLj1024ELj4ENS_18Kernel_traits_baseILj3840EffffjLj1024EEEEEEEvNS_9BwdParamsE,"ax",@progbits
	.align	128
        .global         _ZN10layer_norm22ln_bwd_finalize_kernelINS_22Kernel_traits_finalizeILj3840EffffjLj1024ELj4ENS_18Kernel_traits_baseILj3840EffffjLj1024EEEEEEEvNS_9BwdParamsE
        .type           _ZN10layer_norm22ln_bwd_finalize_kernelINS_22Kernel_traits_finalizeILj3840EffffjLj1024ELj4ENS_18Kernel_traits_baseILj3840EffffjLj1024EEEEEEEvNS_9BwdParamsE,@function
        .size           _ZN10layer_norm22ln_bwd_finalize_kernelINS_22Kernel_traits_finalizeILj3840EffffjLj1024ELj4ENS_18Kernel_traits_baseILj3840EffffjLj1024EEEEEEEvNS_9BwdParamsE,(.L_x_5572 - _ZN10layer_norm22ln_bwd_finalize_kernelINS_22Kernel_traits_finalizeILj3840EffffjLj1024ELj4ENS_18Kernel_traits_baseILj3840EffffjLj1024EEEEEEEvNS_9BwdParamsE)
        .other          _ZN10layer_norm22ln_bwd_finalize_kernelINS_22Kernel_traits_finalizeILj3840EffffjLj1024ELj4ENS_18Kernel_traits_baseILj3840EffffjLj1024EEEEEEEvNS_9BwdParamsE,@"STO_CUDA_ENTRY STV_DEFAULT"
_ZN10layer_norm22ln_bwd_finalize_kernelINS_22Kernel_traits_finalizeILj3840EffffjLj1024ELj4ENS_18Kernel_traits_baseILj3840EffffjLj1024EEEEEEEvNS_9BwdParamsE:
.text._ZN10layer_norm22ln_bwd_finalize_kernelINS_22Kernel_traits_finalizeILj3840EffffjLj1024ELj4ENS_18Kernel_traits_baseILj3840EffffjLj1024EEEEEEEvNS_9BwdParamsE:
        /* <DEDUP_REMOVED lines=25> */
.L_x_4155:
        /* <DEDUP_REMOVED lines=28> */
.L_x_4150:
        /* <DEDUP_REMOVED lines=33> */
.L_x_4149:
[----:B------:R-:W-:Y:S05]  /*0560*/  BSYNC B1 ;  /* 0x0000000000017941 */ /* 0x000fea0003800000 */
.L_x_4148:
        /* <DEDUP_REMOVED lines=23> */
.L_x_4152:
[----:B------:R-:W-:Y:S05]  /*06e0*/  BSYNC B1 ;  /* 0x0000000000017941 */ /* 0x000fea0003800000 */
.L_x_4151:
        /* <DEDUP_REMOVED lines=11> */
.L_x_4147:
[----:B------:R-:W-:Y:S05]  /*07a0*/  BSYNC B0 ;  /* 0x0000000000007941 */ /* 0x000fea0003800000 */
.L_x_4146:
        /* <DEDUP_REMOVED lines=29> */
.L_x_4166:
[----:B------:R-:W-:Y:S01]  /*0980*/  @!P1 SHF.R.U32.HI R12, RZ, 0x3, R0 ;  /* 0x00000003ff0c9819 */ /* 0x000fe20000011600 */
[----:B---3--:R-:W-:Y:S01]  /*0990*/  FADD.FTZ R14, R9, R14 ;  /* 0x0000000e090e7221 */ /* 0x008fe20000010000 */
[----:B--2---:R-:W-:Y:S02]  /*09a0*/  FADD.FTZ R11, R10, R11 ;  /* 0x0000000b0a0b7221 */ /* 0x004fe40000010000 */
[----:B------:R-:W-:-:S05]  /*09b0*/  @!P1 LOP3.LUT R12, R12, 0x1ffffffc, RZ, 0xc0, !PT ;  /* 0x1ffffffc0c0c9812 */ /* 0x000fca00078ec0ff */
[----:B------:R2:W-:Y:S04]  /*09c0*/  @!P1 STS [R12+UR4+0x2000], R14 ;  /* 0x0020000e0c009988 */ /* 0x0005e80008000804 */
[----:B------:R2:W-:Y:S02]  /*09d0*/  @!P1 STS [R12+UR4+0x2080], R11 ;  /* 0x0020800b0c009988 */ /* 0x0005e40008000804 */
.L_x_4153:
        /* <DEDUP_REMOVED lines=15> */
.L_x_4154:
[----:B------:R-:W-:Y:S01]  /*0ad0*/  HFMA2.MMA R19, -RZ, RZ, 0, 5.9604644775390625e-08 ;  /* 0x00000001ff137435 */ /* 0x000fe200000001ff */
[----:B---3--:R-:W-:Y:S01]  /*0ae0*/  IMAD.MOV.U32 R20, RZ, RZ, R10 ;  /* 0x000000ffff147224 */ /* 0x008fe200078e000a */
[----:B------:R-:W-:Y:S02]  /*0af0*/  MOV R22, 0x1f ;  /* 0x0000001f00167802 */ /* 0x000fe40000000f00 */
[----:B------:R-:W-:-:S07]  /*0b00*/  MOV R17, 0xffffffff ;  /* 0xffffffff00117802 */ /* 0x000fce0000000f00 */
[----:B012---:R-:W-:Y:S05]  /*0b10*/  WARPSYNC.COLLECTIVE R17, `(.L_x_4156) ;  /* 0x0000000011087348 */ /* 0x007fea0003c00000 */
[----:B------:R3:W4:Y:S02]  /*0b20*/  SHFL.BFLY P2, R18, R20, R19, R22 ;  /* 0x0c00001314127389 */ /* 0x0007240000040016 */
[----:B01234-:R-:W-:Y:S01]  /*0b30*/  ENDCOLLECTIVE ;  /* 0x000000000000791b */ /* 0x01ffe20003800000 */
.L_x_4156:
[----:B------:R-:W-:Y:S01]  /*0b40*/  HFMA2.MMA R19, -RZ, RZ, 0, 1.1920928955078125e-07 ;  /* 0x00000002ff137435 */ /* 0x000fe200000001ff */
[----:B------:R-:W-:-:S04]  /*0b50*/  IMAD.MOV.U32 R11, RZ, RZ, R18 ;  /* 0x000000ffff0b7224 */ /* 0x000fc800078e0012 */
[----:B------:R-:W-:-:S05]  /*0b60*/  FADD.FTZ R11, R10, R11 ;  /* 0x0000000b0a0b7221 */ /* 0x000fca0000010000 */
[----:B------:R-:W-:-:S07]  /*0b70*/  MOV R20, R11 ;  /* 0x0000000b00147202 */ /* 0x000fce0000000f00 */
[----:B------:R-:W-:Y:S05]  /*0b80*/  WARPSYNC.COLLECTIVE R17, `(.L_x_4157) ;  /* 0x0000000011087348 */ /* 0x000fea0003c00000 */
[----:B------:R0:W1:Y:S02]  /*0b90*/  SHFL.BFLY P2, R18, R20, R19, R22 ;  /* 0x0c00001314127389 */ /* 0x0000640000040016 */
[----:B01----:R-:W-:Y:S01]  /*0ba0*/  ENDCOLLECTIVE ;  /* 0x000000000000791b */ /* 0x003fe20003800000 */
.L_x_4157:
[----:B------:R-:W-:Y:S01]  /*0bb0*/  HFMA2.MMA R19, -RZ, RZ, 0, 2.384185791015625e-07 ;  /* 0x00000004ff137435 */ /* 0x000fe200000001ff */
[----:B------:R-:W-:-:S05]  /*0bc0*/  MOV R12, R18 ;  /* 0x00000012000c7202 */ /* 0x000fca0000000f00 */
[----:B------:R-:W-:-:S04]  /*0bd0*/  FADD.FTZ R12, R11, R12 ;  /* 0x0000000c0b0c7221 */ /* 0x000fc80000010000 */
[----:B------:R-:W-:-:S07]  /*0be0*/  IMAD.MOV.U32 R20, RZ, RZ, R12 ;  /* 0x000000ffff147224 */ /* 0x000fce00078e000c */
[----:B------:R-:W-:Y:S05]  /*0bf0*/  WARPSYNC.COLLECTIVE R17, `(.L_x_4158) ;  /* 0x0000000011087348 */ /* 0x000fea0003c00000 */
[----:B------:R0:W1:Y:S02]  /*0c00*/  SHFL.BFLY P2, R18, R20, R19, R22 ;  /* 0x0c00001314127389 */ /* 0x0000640000040016 */
[----:B01----:R-:W-:Y:S01]  /*0c10*/  ENDCOLLECTIVE ;  /* 0x000000000000791b */ /* 0x003fe20003800000 */
.L_x_4158:
[----:B------:R-:W-:Y:S01]  /*0c20*/  IMAD.MOV.U32 R19, RZ, RZ, 0x8 ;  /* 0x00000008ff137424 */ /* 0x000fe200078e00ff */
[----:B------:R-:W-:-:S05]  /*0c30*/  MOV R13, R18 ;  /* 0x00000012000d7202 */ /* 0x000fca0000000f00 */
[----:B------:R-:W-:-:S05]  /*0c40*/  FADD.FTZ R13, R12, R13 ;  /* 0x0000000d0c0d7221 */ /* 0x000fca0000010000 */
[----:B------:R-:W-:-:S07]  /*0c50*/  MOV R20, R13 ;  /* 0x0000000d00147202 */ /* 0x000fce0000000f00 */
[----:B------:R-:W-:Y:S05]  /*0c60*/  WARPSYNC.COLLECTIVE R17, `(.L_x_4159) ;  /* 0x0000000011087348 */ /* 0x000fea0003c00000 */
[----:B------:R0:W1:Y:S02]  /*0c70*/  SHFL.BFLY P2, R18, R20, R19, R22 ;  /* 0x0c00001314127389 */ /* 0x0000640000040016 */
[----:B01----:R-:W-:Y:S01]  /*0c80*/  ENDCOLLECTIVE ;  /* 0x000000000000791b */ /* 0x003fe20003800000 */
.L_x_4159:
[----:B------:R-:W-:Y:S01]  /*0c90*/  HFMA2.MMA R19, -RZ, RZ, 0, 9.5367431640625e-07 ;  /* 0x00000010ff137435 */ /* 0x000fe200000001ff */
[----:B------:R-:W-:-:S05]  /*0ca0*/  MOV R10, R18 ;  /* 0x00000012000a7202 */ /* 0x000fca0000000f00 */
[----:B------:R-:W-:-:S05]  /*0cb0*/  FADD.FTZ R10, R13, R10 ;  /* 0x0000000a0d0a7221 */ /* 0x000fca0000010000 */
[----:B------:R-:W-:-:S07]  /*0cc0*/  MOV R20, R10 ;  /* 0x0000000a00147202 */ /* 0x000fce0000000f00 */
[----:B------:R-:W-:Y:S05]  /*0cd0*/  WARPSYNC.COLLECTIVE R17, `(.L_x_4160) ;  /* 0x0000000011087348 */ /* 0x000fea0003c00000 */
[----:B------:R0:W1:Y:S02]  /*0ce0*/  SHFL.BFLY P2, R18, R20, R19, R22 ;  /* 0x0c00001314127389 */ /* 0x0000640000040016 */
[----:B01----:R-:W-:Y:S01]  /*0cf0*/  ENDCOLLECTIVE ;  /* 0x000000000000791b */ /* 0x003fe20003800000 */
.L_x_4160:
[----:B------:R-:W-:Y:S01]  /*0d00*/  HFMA2.MMA R19, -RZ, RZ, 0, 5.9604644775390625e-08 ;  /* 0x00000001ff137435 */ /* 0x000fe200000001ff */
[----:B------:R-:W-:Y:S01]  /*0d10*/  MOV R20, R9 ;  /* 0x0000000900147202 */ /* 0x000fe20000000f00 */
[----:B------:R-:W-:-:S09]  /*0d20*/  IMAD.MOV.U32 R11, RZ, RZ, R18 ;  /* 0x000000ffff0b7224 */ /* 0x000fd200078e0012 */
[----:B------:R-:W-:Y:S05]  /*0d30*/  WARPSYNC.COLLECTIVE R17, `(.L_x_4161) ;  /* 0x0000000011087348 */ /* 0x000fea0003c00000 */
[----:B------:R0:W1:Y:S02]  /*0d40*/  SHFL.BFLY P2, R18, R20, R19, R22 ;  /* 0x0c00001314127389 */ /* 0x0000640000040016 */
[----:B01----:R-:W-:Y:S01]  /*0d50*/  ENDCOLLECTIVE ;  /* 0x000000000000791b */ /* 0x003fe20003800000 */
.L_x_4161:
[----:B------:R-:W-:Y:S01]  /*0d60*/  HFMA2.MMA R19, -RZ, RZ, 0, 1.1920928955078125e-07 ;  /* 0x00000002ff137435 */ /* 0x000fe200000001ff */
[----:B------:R-:W-:-:S05]  /*0d70*/  MOV R12, R18 ;  /* 0x00000012000c7202 */ /* 0x000fca0000000f00 */
[----:B------:R-:W-:-:S04]  /*0d80*/  FADD.FTZ R14, R9, R12 ;  /* 0x0000000c090e7221 */ /* 0x000fc80000010000 */
[----:B------:R-:W-:-:S07]  /*0d90*/  IMAD.MOV.U32 R20, RZ, RZ, R14 ;  /* 0x000000ffff147224 */ /* 0x000fce00078e000e */
[----:B------:R-:W-:Y:S05]  /*0da0*/  WARPSYNC.COLLECTIVE R17, `(.L_x_4162) ;  /* 0x0000000011087348 */ /* 0x000fea0003c00000 */
[----:B------:R0:W1:Y:S02]  /*0db0*/  SHFL.BFLY P2, R18, R20, R19, R22 ;  /* 0x0c00001314127389 */ /* 0x0000640000040016 */
[----:B01----:R-:W-:Y:S01]  /*0dc0*/  ENDCOLLECTIVE ;  /* 0x000000000000791b */ /* 0x003fe20003800000 */
.L_x_4162:
[----:B------:R-:W-:Y:S01]  /*0dd0*/  IMAD.MOV.U32 R19, RZ, RZ, 0x4 ;  /* 0x00000004ff137424 */ /* 0x000fe200078e00ff */
[----:B------:R-:W-:-:S05]  /*0de0*/  MOV R13, R18 ;  /* 0x00000012000d7202 */ /* 0x000fca0000000f00 */
[----:B------:R-:W-:-:S05]  /*0df0*/  FADD.FTZ R15, R14, R13 ;  /* 0x0000000d0e0f7221 */ /* 0x000fca0000010000 */
[----:B------:R-:W-:-:S07]  /*0e00*/  MOV R20, R15 ;  /* 0x0000000f00147202 */ /* 0x000fce0000000f00 */
[----:B------:R-:W-:Y:S05]  /*0e10*/  WARPSYNC.COLLECTIVE R17, `(.L_x_4163) ;  /* 0x0000000011087348 */ /* 0x000fea0003c00000 */
[----:B------:R0:W1:Y:S02]  /*0e20*/  SHFL.BFLY P2, R18, R20, R19, R22 ;  /* 0x0c00001314127389 */ /* 0x0000640000040016 */
[----:B01----:R-:W-:Y:S01]  /*0e30*/  ENDCOLLECTIVE ;  /* 0x000000000000791b */ /* 0x003fe20003800000 */
.L_x_4163:
[----:B------:R-:W-:Y:S01]  /*0e40*/  HFMA2.MMA R19, -RZ, RZ, 0, 4.76837158203125e-07 ;  /* 0x00000008ff137435 */ /* 0x000fe200000001ff */
[----:B------:R-:W-:-:S05]  /*0e50*/  MOV R16, R18 ;  /* 0x0000001200107202 */ /* 0x000fca0000000f00 */
[----:B------:R-:W-:-:S05]  /*0e60*/  FADD.FTZ R16, R15, R16 ;  /* 0x000000100f107221 */ /* 0x000fca0000010000 */
[----:B------:R-:W-:-:S07]  /*0e70*/  MOV R20, R16 ;  /* 0x0000001000147202 */ /* 0x000fce0000000f00 */
[----:B------:R-:W-:Y:S05]  /*0e80*/  WARPSYNC.COLLECTIVE R17, `(.L_x_4164) ;  /* 0x0000000011087348 */ /* 0x000fea0003c00000 */
[----:B------:R0:W1:Y:S02]  /*0e90*/  SHFL.BFLY P2, R18, R20, R19, R22 ;  /* 0x0c00001314127389 */ /* 0x0000640000040016 */
[----:B01----:R-:W-:Y:S01]  /*0ea0*/  ENDCOLLECTIVE ;  /* 0x000000000000791b */ /* 0x003fe20003800000 */
.L_x_4164:
[----:B------:R-:W-:Y:S01]  /*0eb0*/  HFMA2.MMA R19, -RZ, RZ, 0, 9.5367431640625e-07 ;  /* 0x00000010ff137435 */ /* 0x000fe200000001ff */
[----:B------:R-:W-:-:S04]  /*0ec0*/  IMAD.MOV.U32 R9, RZ, RZ, R18 ;  /* 0x000000ffff097224 */ /* 0x000fc800078e0012 */
[----:B------:R-:W-:-:S05]  /*0ed0*/  FADD.FTZ R9, R16, R9 ;  /* 0x0000000910097221 */ /* 0x000fca0000010000 */
[----:B------:R-:W-:-:S07]  /*0ee0*/  MOV R20, R9 ;  /* 0x0000000900147202 */ /* 0x000fce0000000f00 */
[----:B------:R-:W-:Y:S05]  /*0ef0*/  WARPSYNC.COLLECTIVE R17, `(.L_x_4165) ;  /* 0x0000000011087348 */ /* 0x000fea0003c00000 */
[----:B------:R0:W1:Y:S02]  /*0f00*/  SHFL.BFLY P2, R18, R20, R19, R22 ;  /* 0x0c00001314127389 */ /* 0x0000640000040016 */
[----:B01----:R-:W-:Y:S01]  /*0f10*/  ENDCOLLECTIVE ;  /* 0x000000000000791b */ /* 0x003fe20003800000 */
.L_x_4165:
[----:B------:R-:W-:Y:S01]  /*0f20*/  MOV R14, R18 ;  /* 0x00000012000e7202 */ /* 0x000fe20000000f00 */
[----:B------:R-:W-:Y:S06]  /*0f30*/  BRA `(.L_x_4166) ;  /* 0xfffffff800907947 */ /* 0x000fec000383ffff */
.L_x_4167:
        /* <DEDUP_REMOVED lines=12> */
.L_x_5572:


//--------------------- .text._ZN10layer_norm13ln_bwd_kernelINS_13Kernel_traitsIffffjLj3840ELj1ELj1ELj4ELj8ENS_18Kernel_traits_baseILj3840EffffjLj128EEEEEEEvNS_9BwdParamsE --------------------------
	.section	.text._ZN10layer_norm13ln_bwd_kernelINS_13Kernel_traitsIffffjLj3840ELj1ELj1ELj4ELj8ENS_18Kernel_traits_baseILj3840EffffjLj128EEEEEEEvNS_9BwdParamsE,"ax",@progbits
	.align	128
        .global         _ZN10layer_norm13ln_bwd_kernelINS_13Kernel_traitsIffffjLj3840ELj1ELj1ELj4ELj8ENS_18Kernel_traits_baseILj3840EffffjLj128EEEEEEEvNS_9BwdParamsE
        .type           _ZN10layer_norm13ln_bwd_kernelINS_13Kernel_traitsIffffjLj3840ELj1ELj1ELj4ELj8ENS_18Kernel_traits_baseILj3840EffffjLj128EEEEEEEvNS_9BwdParamsE,@function
        .size           _ZN10layer_norm13ln_bwd_kernelINS_13Kernel_traitsIffffjLj3840ELj1ELj1ELj4ELj8ENS_18Kernel_traits_baseILj3840EffffjLj128EEEEEEEvNS_9BwdParamsE,(.L_x_5573 - _ZN10layer_norm13ln_bwd_kernelINS_13Kernel_traitsIffffjLj3840ELj1ELj1ELj4ELj8ENS_18Kernel_traits_baseILj3840EffffjLj128EEEEEEEvNS_9BwdParamsE)
        .other          _ZN10layer_norm13ln_bwd_kernelINS_13Kernel_traitsIffffjLj3840ELj1ELj1ELj4ELj8ENS_18Kernel_traits_baseILj3840EffffjLj128EEEEEEEvNS_9BwdParamsE,@"STO_CUDA_ENTRY STV_DEFAULT"
_ZN10layer_norm13ln_bwd_kernelINS_13Kernel_traitsIffffjLj3840ELj1ELj1ELj4ELj8ENS_18Kernel_traits_baseILj3840EffffjLj128EEEEEEEvNS_9BwdParamsE:
.text._ZN10layer_norm13ln_bwd_kernelINS_13Kernel_traitsIffffjLj3840ELj1ELj1ELj4ELj8ENS_18Kernel_traits_baseILj3840EffffjLj128EEEEEEEvNS_9BwdParamsE:
        /* <DEDUP_REMOVED lines=60> */
[----:B------:R-:W-:-:S03]  /*03c0*/  CS2R R4, SRZ ;  /* 0x0000000000047805 */ /* 0x000fc6000001ff00 */
[----:B------:R-:W5:Y:S04]  /*03d0*/  @P0 LDG.E.64 R42, desc[UR6][R2.64+0x3400] ;  /* 0x00340006022a0981 */ /* 0x000f68000c1e1b00 */
[----:B------:R0:W5:Y:S02]  /*03e0*/  @P0 LDG.E.64 R40, desc[UR6][R2.64+0x3800] ;  /* 0x0038000602280981 */ /* 0x000164000c1e1b00 */
[----:B0-----:R-:W-:Y:S01]  /*03f0*/  CS2R R2, SRZ ;  /* 0x0000000000027805 */ /* 0x001fe2000001ff00 */
[----:B------:R-:W-:Y:S06]  /*0400*/  @P1 BRA `(.L_x_4168) ;  /* 0x0000002800b01947 */ /* 0x000fec0003800000 */
        /* <DEDUP_REMOVED lines=15> */
[----:B------:R-:W1:Y:S01]  /*0500*/  S2UR UR5, SR_CgaCtaId ;  /* 0x00000000000579c3 */ /* 0x000e620000008800 */
[----:B------:R-:W-:Y:S01]  /*0510*/  UMOV UR4, 0x400 ;  /* 0x0000040000047882 */ /* 0x000fe20000000000 */
[----:B------:R-:W-:Y:S01]  /*0520*/  HFMA2.MMA R192, -RZ, RZ, 0, 5.9604644775390625e-08 ;  /* 0x00000001ffc07435 */ /* 0x000fe200000001ff */
[----:B------:R-:W-:Y:S01]  /*0530*/  MOV R211, RZ ;  /* 0x000000ff00d37202 */ /* 0x000fe20000000f00 */
[----:B------:R-:W-:Y:S01]  /*0540*/  HFMA2.MMA R209, -RZ, RZ, 0, 0 ;  /* 0x00000000ffd17435 */ /* 0x000fe200000001ff */
[----:B------:R-:W-:Y:S01]  /*0550*/  CS2R R184, SRZ ;  /* 0x0000000000b87805 */ /* 0x000fe2000001ff00 */
[----:B------:R-:W-:Y:S01]  /*0560*/  HFMA2.MMA R205, -RZ, RZ, 0, 0 ;  /* 0x00000000ffcd7435 */ /* 0x000fe200000001ff */
[----:B------:R-:W-:Y:S01]  /*0570*/  CS2R R182, SRZ ;  /* 0x0000000000b67805 */ /* 0x000fe2000001ff00 */
[----:B------:R-:W-:Y:S01]  /*0580*/  HFMA2.MMA R201, -RZ, RZ, 0, 0 ;  /* 0x00000000ffc97435 */ /* 0x000fe200000001ff */
        /* <DEDUP_REMOVED lines=15> */
[----:B-1----:R-:W-:Y:S01]  /*0680*/  ULEA UR4, UR5, UR4, 0x18 ;  /* 0x0000000405047291 */ /* 0x002fe2000f8ec03f */
[----:B------:R-:W-:Y:S01]  /*0690*/  HFMA2.MMA R134, -RZ, RZ, 0, 0 ;  /* 0x00000000ff867435 */ /* 0x000fe200000001ff */
[----:B------:R-:W-:Y:S01]  /*06a0*/  CS2R R170, SRZ ;  /* 0x0000000000aa7805 */ /* 0x000fe2000001ff00 */
[----:B------:R-:W-:Y:S01]  /*06b0*/  HFMA2.MMA R130, -RZ, RZ, 0, 0 ;  /* 0x00000000ff827435 */ /* 0x000fe200000001ff */
[----:B------:R-:W-:Y:S01]  /*06c0*/  MOV R195, RZ ;  /* 0x000000ff00c37202 */ /* 0x000fe20000000f00 */
[----:B------:R-:W-:Y:S01]  /*06d0*/  HFMA2.MMA R126, -RZ, RZ, 0, 0 ;  /* 0x00000000ff7e7435 */ /* 0x000fe200000001ff */
[----:B------:R-:W-:-:S02]  /*06e0*/  CS2R R168, SRZ ;  /* 0x0000000000a87805 */ /* 0x000fc4000001ff00 */
[----:B------:R-:W-:Y:S02]  /*06f0*/  CS2R R166, SRZ ;  /* 0x0000000000a67805 */ /* 0x000fe4000001ff00 */
[----:B------:R-:W-:Y:S02]  /*0700*/  MOV R191, RZ ;  /* 0x000000ff00bf7202 */ /* 0x000fe40000000f00 */
        /* <DEDUP_REMOVED lines=8> */
[----:B------:R-:W-:Y:S02]  /*0790*/  MOV R148, RZ ;  /* 0x000000ff00947202 */ /* 0x000fe40000000f00 */
[----:B------:R-:W-:-:S02]  /*07a0*/  MOV R144, RZ ;  /* 0x000000ff00907202 */ /* 0x000fc40000000f00 */
[----:B------:R-:W-:Y:S02]  /*07b0*/  MOV R140, RZ ;  /* 0x000000ff008c7202 */ /* 0x000fe40000000f00 */
[----:B------:R-:W-:Y:S02]  /*07c0*/  MOV R136, RZ ;  /* 0x000000ff00887202 */ /* 0x000fe40000000f00 */
[----:B------:R-:W-:Y:S02]  /*07d0*/  MOV R132, RZ ;  /* 0x000000ff00847202 */ /* 0x000fe40000000f00 */
[----:B------:R-:W-:Y:S02]  /*07e0*/  MOV R128, RZ ;  /* 0x000000ff00807202 */ /* 0x000fe40000000f00 */
[----:B0-----:R-:W-:-:S07]  /*07f0*/  MOV R124, UR4 ;  /* 0x00000004007c7c02 */ /* 0x001fce0008000f00 */
.L_x_4170:
[----:B0-----:R-:W0:Y:S01]  /*0800*/  LDC.64 R92, c[0x0][0x220] ;  /* 0x00008800ff5c7b82 */ /* 0x001e220000000a00 */
[----:B------:R-:W-:Y:S02]  /*0810*/  LOP3.LUT R151, R188, 0x7f, RZ, 0xc0, !PT ;  /* 0x0000007fbc977812 */ /* 0x000fe400078ec0ff */
[----:B------:R-:W-:-:S03]  /*0820*/  @P0 MOV R0, RZ ;  /* 0x000000ff00000202 */ /* 0x000fc60000000f00 */
[C---:B------:R-:W-:Y:S02]  /*0830*/  IMAD R151, R186.reuse, 0x780, R151 ;  /* 0x00000780ba977824 */ /* 0x040fe400078e0297 */
[----:B------:R-:W1:Y:S08]  /*0840*/  @!P0 LDC.64 R70, c[0x0][0x230] ;  /* 0x00008c00ff468b82 */ /* 0x000e700000000a00 */
[----:B------:R-:W2:Y:S08]  /*0850*/  LDC.64 R122, c[0x0][0x238] ;  /* 0x00008e00ff7a7b82 */ /* 0x000eb00000000a00 */
[----:B0-----:R-:W0:Y:S08]  /*0860*/  @P0 LDC R92, c[0x0][0x228] ;  /* 0x00008a00ff5c0b82 */ /* 0x001e300000000800 */
[----:B------:R-:W0:Y:S01]  /*0870*/  @P0 LDC R93, c[0x0][0x22c] ;  /* 0x00008b00ff5d0b82 */ /* 0x000e220000000800 */
[C---:B------:R-:W-:Y:S01]  /*0880*/  IADD3 R147, R151.reuse, 0x100, RZ ;  /* 0x0000010097937810 */ /* 0x040fe20007ffe0ff */
[----:B-1----:R-:W-:Y:S01]  /*0890*/  @!P0 IMAD.WIDE R70, R186, 0x4, R70 ;  /* 0x00000004ba468825 */ /* 0x002fe200078e0246 */
[----:B------:R-:W-:-:S02]  /*08a0*/  IADD3 R143, R151, 0x200, RZ ;  /* 0x00000200978f7810 */ /* 0x000fc40007ffe0ff */
[C---:B------:R-:W-:Y:S02]  /*08b0*/  IADD3 R149, R151.reuse, 0x80, RZ ;  /* 0x0000008097957810 */ /* 0x040fe40007ffe0ff */
[----:B------:R1:W3:Y:S01]  /*08c0*/  @!P0 LDG.E R0, desc[UR6][R70.64] ;  /* 0x0000000646008981 */ /* 0x0002e2000c1e1900 */
[----:B--2---:R-:W-:Y:S01]  /*08d0*/  IMAD.WIDE R122, R186, 0x4, R122 ;  /* 0x00000004ba7a7825 */ /* 0x004fe200078e027a */
[C---:B------:R-:W-:Y:S01]  /*08e0*/  IADD3 R141, R151.reuse, 0x280, RZ ;  /* 0x00000280978d7810 */ /* 0x040fe20007ffe0ff */
[----:B------:R-:W2:Y:S01]  /*08f0*/  LDC.64 R90, c[0x0][0x268] ;  /* 0x00009a00ff5a7b82 */ /* 0x000ea20000000a00 */
[C---:B------:R-:W-:Y:S02]  /*0900*/  IADD3 R145, R151.reuse, 0x180, RZ ;  /* 0x0000018097917810 */ /* 0x040fe40007ffe0ff */
[C---:B------:R-:W-:Y:S01]  /*0910*/  IADD3 R139, R151.reuse, 0x300, RZ ;  /* 0x00000300978b7810 */ /* 0x040fe20007ffe0ff */
[----:B------:R4:W3:Y:S01]  /*0920*/  LDG.E R122, desc[UR6][R122.64] ;  /* 0x000000067a7a7981 */ /* 0x0008e2000c1e1900 */
[----:B0-----:R-:W-:-:S04]  /*0930*/  IMAD.WIDE.U32 R4, R151, 0x8, R92 ;  /* 0x0000000897047825 */ /* 0x001fc800078e005c */
[--C-:B------:R-:W-:Y:S02]  /*0940*/  IMAD.WIDE.U32 R8, R147, 0x8, R92.reuse ;  /* 0x0000000893087825 */ /* 0x100fe400078e005c */
[----:B------:R-:W3:Y:S02]  /*0950*/  LDG.E.64 R4, desc[UR6][R4.64] ;  /* 0x0000000604047981 */ /* 0x000ee4000c1e1b00 */
[--C-:B-1----:R-:W-:Y:S02]  /*0960*/  IMAD.WIDE.U32 R70, R143, 0x8, R92.reuse ;  /* 0x000000088f467825 */ /* 0x102fe400078e005c */
[----:B------:R-:W3:Y:S02]  /*0970*/  LDG.E.64 R8, desc[UR6][R8.64] ;  /* 0x0000000608087981 */ /* 0x000ee4000c1e1b00 */
[--C-:B------:R-:W-:Y:S02]  /*0980*/  IMAD.WIDE.U32 R6, R149, 0x8, R92.reuse ;  /* 0x0000000895067825 */ /* 0x100fe400078e005c */
[----:B------:R-:W3:Y:S02]  /*0990*/  LDG.E.64 R70, desc[UR6][R70.64] ;  /* 0x0000000646467981 */ /* 0x000ee4000c1e1b00 */
[----:B------:R-:W-:-:S02]  /*09a0*/  IMAD.WIDE.U32 R72, R141, 0x8, R92 ;  /* 0x000000088d487825 */ /* 0x000fc400078e005c */
[----:B------:R-:W3:Y:S02]  /*09b0*/  LDG.E.64 R6, desc[UR6][R6.64] ;  /* 0x0000000606067981 */ /* 0x000ee4000c1e1b00 */
[--C-:B------:R-:W-:Y:S01]  /*09c0*/  IMAD.WIDE.U32 R10, R145, 0x8, R92.reuse ;  /* 0x00000008910a7825 */ /* 0x100fe200078e005c */
[----:B------:R-:W-:Y:S01]  /*09d0*/  IADD3 R137, R151, 0x380, RZ ;  /* 0x0000038097897810 */ /* 0x000fe20007ffe0ff */
[----:B------:R-:W3:Y:S02]  /*09e0*/  LDG.E.64 R72, desc[UR6][R72.64] ;  /* 0x0000000648487981 */ /* 0x000ee4000c1e1b00 */
[--C-:B------:R-:W-:Y:S02]  /*09f0*/  IMAD.WIDE.U32 R74, R139, 0x8, R92.reuse ;  /* 0x000000088b4a7825 */ /* 0x100fe400078e005c */
[----:B------:R-:W3:Y:S01]  /*0a00*/  LDG.E.64 R10, desc[UR6][R10.64] ;  /* 0x000000060a0a7981 */ /* 0x000ee2000c1e1b00 */
[----:B------:R-:W-:Y:S01]  /*0a10*/  IADD3 R135, R151, 0x400, RZ ;  /* 0x0000040097877810 */ /* 0x000fe20007ffe0ff */
[----:B------:R-:W-:-:S02]  /*0a20*/  IMAD.WIDE.U32 R76, R137, 0x8, R92 ;  /* 0x00000008894c7825 */ /* 0x000fc400078e005c */
[----:B------:R-:W3:Y:S01]  /*0a30*/  LDG.E.64 R74, desc[UR6][R74.64] ;  /* 0x000000064a4a7981 */ /* 0x000ee2000c1e1b00 */
[----:B------:R-:W-:Y:S01]  /*0a40*/  IADD3 R133, R151, 0x480, RZ ;  /* 0x0000048097857810 */ /* 0x000fe20007ffe0ff */
[--C-:B------:R-:W-:Y:S01]  /*0a50*/  IMAD.WIDE.U32 R78, R135, 0x8, R92.reuse ;  /* 0x00000008874e7825 */ /* 0x100fe200078e005c */
[----:B------:R-:W-:Y:S01]  /*0a60*/  IADD3 R131, R151, 0x500, RZ ;  /* 0x0000050097837810 */ /* 0x000fe20007ffe0ff */
[----:B------:R-:W3:Y:S02]  /*0a70*/  LDG.E.64 R76, desc[UR6][R76.64] ;  /* 0x000000064c4c7981 */ /* 0x000ee4000c1e1b00 */
[--C-:B------:R-:W-:Y:S02]  /*0a80*/  IMAD.WIDE.U32 R80, R133, 0x8, R92.reuse ;  /* 0x0000000885507825 */ /* 0x100fe400078e005c */
[----:B------:R-:W3:Y:S02]  /*0a90*/  LDG.E.64 R78, desc[UR6][R78.64] ;  /* 0x000000064e4e7981 */ /* 0x000ee4000c1e1b00 */
[--C-:B------:R-:W-:Y:S01]  /*0aa0*/  IMAD.WIDE.U32 R82, R131, 0x8, R92.reuse ;  /* 0x0000000883527825 */ /* 0x100fe200078e005c */
[----:B------:R-:W-:Y:S01]  /*0ab0*/  IADD3 R129, R151, 0x580, RZ ;  /* 0x0000058097817810 */ /* 0x000fe20007ffe0ff */
[----:B------:R-:W3:Y:S04]  /*0ac0*/  LDG.E.64 R80, desc[UR6][R80.64] ;  /* 0x0000000650507981 */ /* 0x000ee8000c1e1b00 */
[----:B------:R-:W3:Y:S01]  /*0ad0*/  LDG.E.64 R82, desc[UR6][R82.64] ;  /* 0x0000000652527981 */ /* 0x000ee2000c1e1b00 */
[----:B------:R-:W-:Y:S01]  /*0ae0*/  IMAD.WIDE.U32 R84, R129, 0x8, R92 ;  /* 0x0000000881547825 */ /* 0x000fe200078e005c */
[----:B------:R-:W-:-:S02]  /*0af0*/  IADD3 R127, R151, 0x600, RZ ;  /* 0x00000600977f7810 */ /* 0x000fc40007ffe0ff */
[----:B------:R-:W-:-:S03]  /*0b00*/  IADD3 R125, R151, 0x680, RZ ;  /* 0x00000680977d7810 */ /* 0x000fc60007ffe0ff */
[--C-:B------:R-:W-:Y:S01]  /*0b10*/  IMAD.WIDE.U32 R86, R127, 0x8, R92.reuse ;  /* 0x000000087f567825 */ /* 0x100fe200078e005c */
[----:B------:R-:W3:Y:S01]  /*0b20*/  LDG.E.64 R84, desc[UR6][R84.64] ;  /* 0x0000000654547981 */ /* 0x000ee2000c1e1b00 */
[----:B----4-:R-:W-:Y:S02]  /*0b30*/  IADD3 R123, R151, 0x700, RZ ;  /* 0x00000700977b7810 */ /* 0x010fe40007ffe0ff */
[--C-:B------:R-:W-:Y:S02]  /*0b40*/  IMAD.WIDE.U32 R88, R125, 0x8, R92.reuse ;  /* 0x000000087d587825 */ /* 0x100fe400078e005c */
[----:B------:R-:W4:Y:S02]  /*0b50*/  LDG.E.64 R86, desc[UR6][R86.64] ;  /* 0x0000000656567981 */ /* 0x000f24000c1e1b00 */
[----:B------:R-:W-:Y:S02]  /*0b60*/  IMAD.WIDE.U32 R92, R123, 0x8, R92 ;  /* 0x000000087b5c7825 */ /* 0x000fe400078e005c */
[----:B------:R-:W4:Y:S02]  /*0b70*/  LDG.E.64 R88, desc[UR6][R88.64] ;  /* 0x0000000658587981 */ /* 0x000f24000c1e1b00 */
[----:B--2---:R-:W-:-:S02]  /*0b80*/  IMAD.WIDE.U32 R94, R151, 0x8, R90 ;  /* 0x00000008975e7825 */ /* 0x004fc400078e005a */
[----:B------:R-:W2:Y:S02]  /*0b90*/  LDG.E.64 R92, desc[UR6][R92.64] ;  /* 0x000000065c5c7981 */ /* 0x000ea4000c1e1b00 */
[--C-:B------:R-:W-:Y:S02]  /*0ba0*/  IMAD.WIDE.U32 R96, R149, 0x8, R90.reuse ;  /* 0x0000000895607825 */ /* 0x100fe400078e005a */
[----:B------:R-:W2:Y:S02]  /*0bb0*/  LDG.E.64 R94, desc[UR6][R94.64] ;  /* 0x000000065e5e7981 */ /* 0x000ea4000c1e1b00 */
[--C-:B------:R-:W-:Y:S02]  /*0bc0*/  IMAD.WIDE.U32 R98, R147, 0x8, R90.reuse ;  /* 0x0000000893627825 */ /* 0x100fe400078e005a */
        /* <DEDUP_REMOVED lines=23> */
[----:B------:R-:W-:Y:S02]  /*0d40*/  IMAD.WIDE.U32 R90, R123, 0x8, R90 ;  /* 0x000000087b5a7825 */ /* 0x000fe400078e005a */
[----:B------:R-:W2:Y:S04]  /*0d50*/  LDG.E.64 R120, desc[UR6][R120.64] ;  /* 0x0000000678787981 */ /* 0x000ea8000c1e1b00 */
[----:B------:R-:W2:Y:S01]  /*0d60*/  LDG.E.64 R90, desc[UR6][R90.64] ;  /* 0x000000065a5a7981 */ /* 0x000ea2000c1e1b00 */
[----:B-----5:R-:W0:Y:S08]  /*0d70*/  @P0 MUFU.RCP R194, R38 ;  /* 0x0000002600c20308 */ /* 0x020e300000001000 */
        /* <DEDUP_REMOVED lines=13> */
[----:B------:R-:W1:Y:S01]  /*0e50*/  @P0 MUFU.RCP R217, R24 ;  /* 0x0000001800d90308 */ /* 0x000e620000001000 */
[----:B------:R-:W-:-:S07]  /*0e60*/  LOP3.LUT P1, RZ, R192, 0xff, RZ, 0xc0, !PT ;  /* 0x000000ffc0ff7812 */ /* 0x000fce000782c0ff */
[----:B------:R-:W1:Y:S08]  /*0e70*/  @P0 MUFU.RCP R214, R22 ;  /* 0x0000001600d60308 */ /* 0x000e700000001000 */
[----:B------:R-:W1:Y:S08]  /*0e80*/  @P0 MUFU.RCP R216, R23 ;  /* 0x0000001700d80308 */ /* 0x000e700000001000 */
[----:B------:R-:W1:Y:S01]  /*0e90*/  @P0 MUFU.RCP R215, R25 ;  /* 0x0000001900d70308 */ /* 0x000e620000001000 */
[----:B---3--:R-:W-:Y:S01]  /*0ea0*/  @P0 FADD.FTZ R213, -R68, R4 ;  /* 0x0000000444d50221 */ /* 0x008fe20000010100 */
[----:B------:R-:W-:-:S03]  /*0eb0*/  @P0 FADD.FTZ R190, -R69, R5 ;  /* 0x0000000545be0221 */ /* 0x000fc60000010100 */
[----:B0-----:R-:W-:Y:S01]  /*0ec0*/  @P0 FMUL.FTZ R213, R213, R194 ;  /* 0x000000c2d5d50220 */ /* 0x001fe20000410000 */
[----:B-1----:R-:W-:Y:S01]  /*0ed0*/  @P0 FMUL.FTZ R190, R190, R219 ;  /* 0x000000dbbebe0220 */ /* 0x002fe20000410000 */
[--C-:B------:R-:W-:Y:S01]  /*0ee0*/  @!P0 FADD.FTZ R219, R4, -R0.reuse ;  /* 0x8000000004db8221 */ /* 0x100fe20000010000 */
[----:B------:R-:W-:Y:S01]  /*0ef0*/  @P0 FADD.FTZ R194, -R65, R9 ;  /* 0x0000000941c20221 */ /* 0x000fe20000010100 */
[----:B------:R-:W-:Y:S01]  /*0f00*/  @!P0 FADD.FTZ R9, R9, -R0 ;  /* 0x8000000009098221 */ /* 0x000fe20000010000 */
[----:B------:R-:W-:Y:S01]  /*0f10*/  @P0 FADD.FTZ R196, -R64, R8 ;  /* 0x0000000840c40221 */ /* 0x000fe20000010100 */
[----:B------:R-:W-:Y:S01]  /*0f20*/  @!P0 FMUL.FTZ R213, R122, R219 ;  /* 0x000000db7ad58220 */ /* 0x000fe20000410000 */
[----:B------:R-:W-:Y:S01]  /*0f30*/  @P0 FMUL.FTZ R194, R194, R227 ;  /* 0x000000e3c2c20220 */ /* 0x000fe20000410000 */
[----:B------:R-:W-:Y:S01]  /*0f40*/  @!P0 FADD.FTZ R219, R8, -R0 ;  /* 0x8000000008db8221 */ /* 0x000fe20000010000 */
[----:B------:R-:W-:Y:S01]  /*0f50*/  @!P0 FMUL.FTZ R194, R122, R9 ;  /* 0x000000097ac28220 */ /* 0x000fe20000410000 */
[----:B------:R-:W-:Y:S01]  /*0f60*/  @P0 FADD.FTZ R204, -R60, R70 ;  /* 0x000000463ccc0221 */ /* 0x000fe20000010100 */
[--C-:B------:R-:W-:Y:S01]  /*0f70*/  @!P0 FADD.FTZ R9, R70, -R0.reuse ;  /* 0x8000000046098221 */ /* 0x100fe20000010000 */
[----:B------:R-:W-:Y:S01]  /*0f80*/  @P0 FADD.FTZ R198, -R67, R7 ;  /* 0x0000000743c60221 */ /* 0x000fe20000010100 */
[----:B------:R-:W-:Y:S01]  /*0f90*/  @P0 FMUL.FTZ R196, R196, R225 ;  /* 0x000000e1c4c40220 */ /* 0x000fe20000410000 */
[--C-:B------:R-:W-:Y:S01]  /*0fa0*/  @!P0 FADD.FTZ R7, R7, -R0.reuse ;  /* 0x8000000007078221 */ /* 0x100fe20000010000 */
[--C-:B------:R-:W-:Y:S01]  /*0fb0*/  @!P0 FADD.FTZ R5, R5, -R0.reuse ;  /* 0x8000000005058221 */ /* 0x100fe20000010000 */
[----:B------:R-:W-:Y:S01]  /*0fc0*/  @!P0 FMUL.FTZ R196, R122, R219 ;  /* 0x000000db7ac48220 */ /* 0x000fe20000410000 */
[----:B------:R-:W-:Y:S01]  /*0fd0*/  @P0 FADD.FTZ R202, -R61, R71 ;  /* 0x000000473dca0221 */ /* 0x000fe20000010100 */
[----:B------:R-:W-:Y:S01]  /*0fe0*/  @P0 FMUL.FTZ R204, R204, R233 ;  /* 0x000000e9cccc0220 */ /* 0x000fe20000410000 */
[----:B------:R-:W-:Y:S01]  /*0ff0*/  @!P0 FADD.FTZ R71, R71, -R0 ;  /* 0x8000000047478221 */ /* 0x000fe20000010000 */
[----:B------:R-:W-:Y:S01]  /*1000*/  @P0 FADD.FTZ R219, -R58, R72 ;  /* 0x000000483adb0221 */ /* 0x000fe20000010100 */
[----:B------:R-:W-:Y:S01]  /*1010*/  @!P0 FMUL.FTZ R204, R122, R9 ;  /* 0x000000097acc8220 */ /* 0x000fe20000410000 */
[----:B------:R-:W-:Y:S01]  /*1020*/  @P0 FMUL.FTZ R198, R198, R223 ;  /* 0x000000dfc6c60220 */ /* 0x000fe20000410000 */
[----:B------:R-:W-:Y:S01]  /*1030*/  @!P0 FADD.FTZ R9, R72, -R0 ;  /* 0x8000000048098221 */ /* 0x000fe20000010000 */
[C---:B------:R-:W-:Y:S01]  /*1040*/  @!P0 FMUL.FTZ R198, R122.reuse, R7 ;  /* 0x000000077ac68220 */ /* 0x040fe20000410000 */
[----:B------:R-:W-:Y:S01]  /*1050*/  @P0 FADD.FTZ R206, -R63, R11 ;  /* 0x0000000b3fce0221 */ /* 0x000fe20000010100 */
[----:B------:R-:W-:Y:S01]  /*1060*/  @!P0 FMUL.FTZ R190, R122, R5 ;  /* 0x000000057abe8220 */ /* 0x000fe20000410000 */
[----:B------:R-:W-:Y:S01]  /*1070*/  @P0 FADD.FTZ R200, -R62, R10 ;  /* 0x0000000a3ec80221 */ /* 0x000fe20000010100 */
[--C-:B------:R-:W-:Y:S01]  /*1080*/  @!P0 FADD.FTZ R7, R10, -R0.reuse ;  /* 0x800000000a078221 */ /* 0x100fe20000010000 */
[----:B------:R-:W-:Y:S01]  /*1090*/  @P0 FMUL.FTZ R202, R202, R235 ;  /* 0x000000ebcaca0220 */ /* 0x000fe20000410000 */
[----:B------:R-:W-:Y:S01]  /*10a0*/  @!P0 FADD.FTZ R11, R11, -R0 ;  /* 0x800000000b0b8221 */ /* 0x000fe20000010000 */
[----:B------:R-:W-:Y:S01]  /*10b0*/  @P0 FADD.FTZ R4, -R66, R6 ;  /* 0x0000000642040221 */ /* 0x000fe20000010100 */
[----:B------:R-:W-:Y:S01]  /*10c0*/  @!P0 FADD.FTZ R5, R6, -R0 ;  /* 0x8000000006058221 */ /* 0x000fe20000010000 */
[----:B------:R-:W-:Y:S01]  /*10d0*/  @!P0 FMUL.FTZ R202, R122, R71 ;  /* 0x000000477aca8220 */ /* 0x000fe20000410000 */
[----:B------:R-:W-:Y:S01]  /*10e0*/  @P0 FMUL.FTZ R208, R219, R208 ;  /* 0x000000d0dbd00220 */ /* 0x000fe20000410000 */
[----:B------:R-:W-:Y:S01]  /*10f0*/  @P0 FADD.FTZ R71, -R56, R74 ;  /* 0x0000004a38470221 */ /* 0x000fe20000010100 */
[----:B------:R-:W-:Y:S01]  /*1100*/  @!P0 FMUL.FTZ R208, R122, R9 ;  /* 0x000000097ad08220 */ /* 0x000fe20000410000 */
[----:B------:R-:W-:Y:S01]  /*1110*/  @P0 FMUL.FTZ R206, R206, R231 ;  /* 0x000000e7cece0220 */ /* 0x000fe20000410000 */
[--C-:B------:R-:W-:Y:S01]  /*1120*/  @!P0 FADD.FTZ R9, R74, -R0.reuse ;  /* 0x800000004a098221 */ /* 0x100fe20000010000 */
[----:B------:R-:W-:Y:S01]  /*1130*/  @P0 FMUL.FTZ R200, R200, R229 ;  /* 0x000000e5c8c80220 */ /* 0x000fe20000410000 */
[----:B------:R-:W-:Y:S01]  /*1140*/  @!P0 FMUL.FTZ R206, R122, R11 ;  /* 0x0000000b7ace8220 */ /* 0x000fe20000410000 */
[----:B------:R-:W-:Y:S01]  /*1150*/  @P0 FMUL.FTZ R192, R4, R221 ;  /* 0x000000dd04c00220 */ /* 0x000fe20000410000 */
[C---:B------:R-:W-:Y:S01]  /*1160*/  @!P0 FMUL.FTZ R200, R122.reuse, R7 ;  /* 0x000000077ac88220 */ /* 0x040fe20000410000 */
[----:B------:R-:W-:Y:S01]  /*1170*/  @P0 FADD.FTZ R11, -R59, R73 ;  /* 0x000000493b0b0221 */ /* 0x000fe20000010100 */
[----:B------:R-:W-:Y:S01]  /*1180*/  @!P0 FMUL.FTZ R192, R122, R5 ;  /* 0x000000057ac08220 */ /* 0x000fe20000410000 */
[----:B------:R-:W0:Y:S01]  /*1190*/  @P0 MUFU.RCP R7, R19 ;  /* 0x0000001300070308 */ /* 0x000e220000001000 */
[----:B------:R-:W-:Y:S01]  /*11a0*/  @P0 FADD.FTZ R219, -R57, R75 ;  /* 0x0000004b39db0221 */ /* 0x000fe20000010100 */
[----:B------:R-:W-:Y:S01]  /*11b0*/  @P0 FMUL.FTZ R210, R71, R210 ;  /* 0x000000d247d20220 */ /* 0x000fe20000410000 */
[--C-:B------:R-:W-:Y:S01]  /*11c0*/  @!P0 FADD.FTZ R73, R73, -R0.reuse ;  /* 0x8000000049498221 */ /* 0x100fe20000010000 */
[----:B------:R-:W-:Y:S01]  /*11d0*/  @!P0 FADD.FTZ R75, R75, -R0 ;  /* 0x800000004b4b8221 */ /* 0x000fe20000010000 */
[----:B------:R-:W-:Y:S01]  /*11e0*/  @P0 FADD.FTZ R10, -R54, R76 ;  /* 0x0000004c360a0221 */ /* 0x000fe20000010100 */
[----:B------:R-:W-:Y:S01]  /*11f0*/  @!P0 FMUL.FTZ R210, R122, R9 ;  /* 0x000000097ad28220 */ /* 0x000fe20000410000 */
[----:B------:R-:W-:Y:S01]  /*1200*/  @!P0 FADD.FTZ R9, R76, -R0 ;  /* 0x800000004c098221 */ /* 0x000fe20000010000 */
[----:B------:R-:W1:Y:S01]  /*1210*/  @P0 MUFU.RCP R5, R21 ;  /* 0x0000001500050308 */ /* 0x000e620000001000 */
[----:B------:R-:W-:Y:S01]  /*1220*/  @P0 FMUL.FTZ R212, R11, R212 ;  /* 0x000000d40bd40220 */ /* 0x000fe20000410000 */
[----:B------:R-:W-:Y:S01]  /*1230*/  @P0 FMUL.FTZ R72, R219, R218 ;  /* 0x000000dadb480220 */ /* 0x000fe20000410000 */
[C---:B------:R-:W-:Y:S01]  /*1240*/  @!P0 FMUL.FTZ R212, R122.reuse, R73 ;  /* 0x000000497ad48220 */ /* 0x040fe20000410000 */
[----:B------:R-:W-:Y:S01]  /*1250*/  @!P0 FMUL.FTZ R72, R122, R75 ;  /* 0x0000004b7a488220 */ /* 0x000fe20000410000 */
[----:B------:R-:W-:Y:S01]  /*1260*/  @P0 FMUL.FTZ R73, R10, R217 ;  /* 0x000000d90a490220 */ /* 0x000fe20000410000 */
[----:B------:R-:W-:Y:S01]  /*1270*/  @P0 FADD.FTZ R75, -R52, R78 ;  /* 0x0000004e344b0221 */ /* 0x000fe20000010100 */
[----:B------:R-:W-:Y:S01]  /*1280*/  @!P0 FMUL.FTZ R73, R122, R9 ;  /* 0x000000097a498220 */ /* 0x000fe20000410000 */
[----:B------:R-:W3:Y:S01]  /*1290*/  @P0 MUFU.RCP R4, R20 ;  /* 0x0000001400040308 */ /* 0x000ee20000001000 */
[----:B------:R-:W-:Y:S01]  /*12a0*/  @P0 FADD.FTZ R11, -R53, R79 ;  /* 0x0000004f350b0221 */ /* 0x000fe20000010100 */
[----:B------:R-:W-:Y:S01]  /*12b0*/  @!P0 FADD.FTZ R9, R78, -R0 ;  /* 0x800000004e098221 */ /* 0x000fe20000010000 */
[----:B------:R-:W-:-:S05]  /*12c0*/  @P0 FMUL.FTZ R75, R75, R214 ;  /* 0x000000d64b4b0220 */ /* 0x000fca0000410000 */
[----:B------:R-:W4:Y:S01]  /*12d0*/  @P0 MUFU.RCP R6, R18 ;  /* 0x0000001200060308 */ /* 0x000f220000001000 */
[----:B------:R-:W-:Y:S01]  /*12e0*/  @P0 FMUL.FTZ R76, R11, R216 ;  /* 0x000000d80b4c0220 */ /* 0x000fe20000410000 */
[----:B------:R-:W-:Y:S01]  /*12f0*/  @!P0 FMUL.FTZ R75, R122, R9 ;  /* 0x000000097a4b8220 */ /* 0x000fe20000410000 */
[----:B------:R-:W-:Y:S01]  /*1300*/  @P0 FADD.FTZ R74, -R55, R77 ;  /* 0x0000004d374a0221 */ /* 0x000fe20000010100 */
[----:B------:R-:W-:Y:S01]  /*1310*/  @P0 FADD.FTZ R11, -R50, R80 ;  /* 0x00000050320b0221 */ /* 0x000fe20000010100 */
[----:B------:R-:W-:-:S03]  /*1320*/  @!P0 FADD.FTZ R9, R80, -R0 ;  /* 0x8000000050098221 */ /* 0x000fc60000010000 */
[----:B------:R-:W4:Y:S01]  /*1330*/  @P0 MUFU.RCP R8, R16 ;  /* 0x0000001000080308 */ /* 0x000f220000001000 */
[--C-:B------:R-:W-:Y:S01]  /*1340*/  @!P0 FADD.FTZ R79, R79, -R0.reuse ;  /* 0x800000004f4f8221 */ /* 0x100fe20000010000 */
[----:B------:R-:W-:Y:S01]  /*1350*/  @P0 FADD.FTZ R80, -R49, R83 ;  /* 0x0000005331500221 */ /* 0x000fe20000010100 */
[----:B------:R-:W-:Y:S01]  /*1360*/  @P0 FADD.FTZ R78, -R51, R81 ;  /* 0x00000051334e0221 */ /* 0x000fe20000010100 */
[----:B------:R-:W-:Y:S01]  /*1370*/  @P0 FMUL.FTZ R74, R74, R215 ;  /* 0x000000d74a4a0220 */ /* 0x000fe20000410000 */
[----:B------:R-:W-:Y:S01]  /*1380*/  @!P0 FADD.FTZ R77, R77, -R0 ;  /* 0x800000004d4d8221 */ /* 0x000fe20000010000 */
[----:B------:R-:W-:Y:S02]  /*1390*/  @!P0 FMUL.FTZ R76, R122, R79 ;  /* 0x0000004f7a4c8220 */ /* 0x000fe40000410000 */
[----:B------:R-:W2:Y:S01]  /*13a0*/  @P0 MUFU.RCP R71, R17 ;  /* 0x0000001100470308 */ /* 0x000ea20000001000 */
[----:B0-----:R-:W-:Y:S01]  /*13b0*/  @P0 FMUL.FTZ R80, R80, R7 ;  /* 0x0000000750500220 */ /* 0x001fe20000410000 */
[----:B------:R-:W-:Y:S01]  /*13c0*/  @P0 FADD.FTZ R79, -R48, R82 ;  /* 0x00000052304f0221 */ /* 0x000fe20000010100 */
[----:B-1----:R-:W-:Y:S01]  /*13d0*/  @P0 FMUL.FTZ R78, R78, R5 ;  /* 0x000000054e4e0220 */ /* 0x002fe20000410000 */
[----:B------:R-:W-:-:S04]  /*13e0*/  @!P0 FADD.FTZ R81, R81, -R0 ;  /* 0x8000000051518221 */ /* 0x000fc80000010000 */
[----:B------:R-:W0:Y:S01]  /*13f0*/  @P0 MUFU.RCP R10, R14 ;  /* 0x0000000e000a0308 */ /* 0x000e220000001000 */
[----:B------:R-:W-:Y:S01]  /*1400*/  @!P0 FADD.FTZ R5, R82, -R0 ;  /* 0x8000000052058221 */ /* 0x000fe20000010000 */
[----:B------:R-:W-:Y:S01]  /*1410*/  @!P0 FMUL.FTZ R74, R122, R77 ;  /* 0x0000004d7a4a8220 */ /* 0x000fe20000410000 */
[----:B---3--:R-:W-:-:S05]  /*1420*/  @P0 FMUL.FTZ R77, R11, R4 ;  /* 0x000000040b4d0220 */ /* 0x008fca0000410000 */
[----:B------:R-:W1:Y:S01]  /*1430*/  @P0 MUFU.RCP R215, R15 ;  /* 0x0000000f00d70308 */ /* 0x000e620000001000 */
[----:B----4-:R-:W-:Y:S01]  /*1440*/  @P0 FMUL.FTZ R79, R79, R6 ;  /* 0x000000064f4f0220 */ /* 0x010fe20000410000 */
[----:B------:R-:W-:Y:S01]  /*1450*/  @!P0 FMUL.FTZ R78, R122, R81 ;  /* 0x000000517a4e8220 */ /* 0x000fe20000410000 */
[----:B------:R-:W-:-:S05]  /*1460*/  @!P0 FADD.FTZ R83, R83, -R0 ;  /* 0x8000000053538221 */ /* 0x000fca0000010000 */
[----:B------:R-:W3:Y:S01]  /*1470*/  @P0 MUFU.RCP R7, R13 ;  /* 0x0000000d00070308 */ /* 0x000ee20000001000 */
[----:B------:R-:W-:Y:S01]  /*1480*/  @P0 FADD.FTZ R81, -R46, R84 ;  /* 0x000000542e510221 */ /* 0x000fe20000010100 */
[----:B------:R-:W-:Y:S01]  /*1490*/  @!P0 FMUL.FTZ R79, R122, R5 ;  /* 0x000000057a4f8220 */ /* 0x000fe20000410000 */
[----:B------:R-:W-:Y:S01]  /*14a0*/  @!P0 FADD.FTZ R5, R84, -R0 ;  /* 0x8000000054058221 */ /* 0x000fe20000010000 */
[----:B------:R-:W-:-:S04]  /*14b0*/  @!P0 FMUL.FTZ R80, R122, R83 ;  /* 0x000000537a508220 */ /* 0x000fc80000410000 */
[----:B------:R-:W4:Y:S01]  /*14c0*/  @P0 MUFU.RCP R4, R12 ;  /* 0x0000000c00040308 */ /* 0x000f220000001000 */
[----:B------:R-:W-:Y:S01]  /*14d0*/  @P0 FMUL.FTZ R81, R81, R8 ;  /* 0x0000000851510220 */ /* 0x000fe20000410000 */
[----:B------:R-:W-:Y:S01]  /*14e0*/  @P0 FADD.FTZ R82, -R47, R85 ;  /* 0x000000552f520221 */ /* 0x000fe20000010100 */
[----:B------:R-:W-:-:S05]  /*14f0*/  @P0 FADD.FTZ R83, -R44, R86 ;  /* 0x000000562c530221 */ /* 0x000fca0000010100 */
[----:B------:R-:W4:Y:S01]  /*1500*/  @P0 MUFU.RCP R6, R2 ;  /* 0x0000000200060308 */ /* 0x000f220000001000 */
[----:B------:R-:W-:Y:S01]  /*1510*/  @!P0 FMUL.FTZ R81, R122, R5 ;  /* 0x000000057a518220 */ /* 0x000fe20000410000 */
[--C-:B------:R-:W-:Y:S01]  /*1520*/  @!P0 FADD.FTZ R85, R85, -R0.reuse ;  /* 0x8000000055558221 */ /* 0x100fe20000010000 */
[--C-:B------:R-:W-:Y:S01]  /*1530*/  @!P0 FADD.FTZ R5, R86, -R0.reuse ;  /* 0x8000000056058221 */ /* 0x100fe20000010000 */
[----:B------:R-:W-:Y:S01]  /*1540*/  @P0 FADD.FTZ R84, -R45, R87 ;  /* 0x000000572d540221 */ /* 0x000fe20000010100 */
[----:B------:R-:W-:Y:S01]  /*1550*/  @!P0 FADD.FTZ R87, R87, -R0 ;  /* 0x8000000057578221 */ /* 0x000fe20000010000 */
[----:B------:R-:W-:Y:S01]  /*1560*/  @P0 FADD.FTZ R86, -R43, R89 ;  /* 0x000000592b560221 */ /* 0x000fe20000010100 */
[----:B--2---:R-:W-:Y:S01]  /*1570*/  @P0 FMUL.FTZ R82, R82, R71 ;  /* 0x0000004752520220 */ /* 0x004fe20000410000 */
[----:B0-----:R-:W-:Y:S01]  /*1580*/  @P0 FMUL.FTZ R83, R83, R10 ;  /* 0x0000000a53530220 */ /* 0x001fe20000410000 */
[C---:B------:R-:W-:Y:S01]  /*1590*/  @!P0 FMUL.FTZ R82, R122.reuse, R85 ;  /* 0x000000557a528220 */ /* 0x040fe20000410000 */
[----:B------:R-:W-:Y:S01]  /*15a0*/  @!P0 FMUL.FTZ R83, R122, R5 ;  /* 0x000000057a538220 */ /* 0x000fe20000410000 */
[----:B-1----:R-:W-:Y:S01]  /*15b0*/  @P0 FMUL.FTZ R84, R84, R215 ;  /* 0x000000d754540220 */ /* 0x002fe20000410000 */
[----:B------:R-:W-:Y:S01]  /*15c0*/  @P0 FADD.FTZ R85, -R42, R88 ;  /* 0x000000582a550221 */ /* 0x000fe20000010100 */
[--C-:B------:R-:W-:Y:S01]  /*15d0*/  @!P0 FADD.FTZ R5, R88, -R0.reuse ;  /* 0x8000000058058221 */ /* 0x100fe20000010000 */
[----:B------:R-:W-:Y:S01]  /*15e0*/  @!P0 FMUL.FTZ R84, R122, R87 ;  /* 0x000000577a548220 */ /* 0x000fe20000410000 */
[----:B---3--:R-:W-:Y:S01]  /*15f0*/  @P0 FMUL.FTZ R86, R86, R7 ;  /* 0x0000000756560220 */ /* 0x008fe20000410000 */
[----:B------:R-:W-:Y:S01]  /*1600*/  @P0 FADD.FTZ R88, -R41, R93 ;  /* 0x0000005d29580221 */ /* 0x000fe20000010100 */
[----:B------:R-:W-:Y:S01]  /*1610*/  @!P0 FADD.FTZ R89, R89, -R0 ;  /* 0x8000000059598221 */ /* 0x000fe20000010000 */
[----:B------:R-:W-:Y:S01]  /*1620*/  @P0 FADD.FTZ R87, -R40, R92 ;  /* 0x0000005c28570221 */ /* 0x000fe20000010100 */
[--C-:B------:R-:W-:Y:S01]  /*1630*/  @!P0 FADD.FTZ R7, R92, -R0.reuse ;  /* 0x800000005c078221 */ /* 0x100fe20000010000 */
[----:B------:R-:W-:Y:S01]  /*1640*/  @!P0 FADD.FTZ R93, R93, -R0 ;  /* 0x800000005d5d8221 */ /* 0x000fe20000010000 */
[----:B------:R-:W-:Y:S01]  /*1650*/  FMUL.FTZ R0, R38, R94 ;  /* 0x0000005e26007220 */ /* 0x000fe20000410000 */
[----:B----4-:R-:W-:Y:S01]  /*1660*/  @P0 FMUL.FTZ R85, R85, R4 ;  /* 0x0000000455550220 */ /* 0x010fe20000410000 */
[----:B------:R-:W-:Y:S01]  /*1670*/  @P0 FMUL.FTZ R87, R87, R6 ;  /* 0x0000000657570220 */ /* 0x000fe20000410000 */
[----:B------:R-:W-:Y:S01]  /*1680*/  @!P0 FMUL.FTZ R77, R122, R9 ;  /* 0x000000097a4d8220 */ /* 0x000fe20000410000 */
[----:B------:R-:W-:Y:S01]  /*1690*/  FMUL.FTZ R217, R39, R95 ;  /* 0x0000005f27d97220 */ /* 0x000fe20000410000 */
[----:B------:R-:W-:Y:S01]  /*16a0*/  FADD.FTZ R4, RZ, R0 ;  /* 0x00000000ff047221 */ /* 0x000fe20000010000 */
[----:B------:R-:W-:Y:S01]  /*16b0*/  FFMA.FTZ R6, R0, R213, RZ ;  /* 0x000000d500067223 */ /* 0x000fe200000100ff */
[----:B------:R-:W0:Y:S01]  /*16c0*/  @P0 MUFU.RCP R9, R3 ;  /* 0x0000000300090308 */ /* 0x000e220000001000 */
        /* <DEDUP_REMOVED lines=53> */
[C---:B------:R-:W-:Y:S01]  /*1a20*/  @!P0 FMUL.FTZ R85, R122.reuse, R5 ;  /* 0x000000057a558220 */ /* 0x040fe20000410000 */
        /* <DEDUP_REMOVED lines=121> */
.L_x_4181:
        /* <DEDUP_REMOVED lines=70> */
[----:B------:R-:W-:Y:S01]  /*2620*/  FADD.FTZ R105, R105, -R212 ;  /* 0x800000d469697221 */ /* 0x000fe20000010000 */
[C---:B------:R-:W-:Y:S01]  /*2630*/  FMUL.FTZ R95, R122.reuse, R97 ;  /* 0x000000617a5f7220 */ /* 0x040fe20000410000 */
[C---:B------:R-:W-:Y:S01]  /*2640*/  FMUL.FTZ R94, R122.reuse, R215 ;  /* 0x000000d77a5e7220 */ /* 0x040fe20000410000 */
[----:B------:R-:W-:Y:S01]  /*2650*/  FADD.FTZ R221, R221, -R210 ;  /* 0x800000d2dddd7221 */ /* 0x000fe20000010000 */
[----:B------:R-:W-:Y:S01]  /*2660*/  FADD.FTZ R107, R107, -R72 ;  /* 0x800000486b6b7221 */ /* 0x000fe20000010000 */
[C---:B------:R-:W-:Y:S01]  /*2670*/  FMUL.FTZ R97, R122.reuse, R99 ;  /* 0x000000637a617220 */ /* 0x040fe20000410000 */
[----:B------:R-:W-:Y:S01]  /*2680*/  FMUL.FTZ R96, R122, R225 ;  /* 0x000000e17a607220 */ /* 0x000fe20000410000 */
[----:B------:R-:W-:Y:S01]  /*2690*/  FADD.FTZ R231, R108, -R73 ;  /* 0x800000496ce77221 */ /* 0x000fe20000010000 */
[----:B------:R-:W-:Y:S01]  /*26a0*/  FADD.FTZ R109, R109, -R74 ;  /* 0x8000004a6d6d7221 */ /* 0x000fe20000010000 */
[C---:B------:R-:W-:Y:S01]  /*26b0*/  FMUL.FTZ R99, R122.reuse, R101 ;  /* 0x000000657a637220 */ /* 0x040fe20000410000 */
[----:B------:R-:W-:Y:S01]  /*26c0*/  FMUL.FTZ R98, R122, R227 ;  /* 0x000000e37a627220 */ /* 0x000fe20000410000 */
[----:B0-----:R-:W-:-:S04]  /*26d0*/  IMAD.WIDE.U32 R6, R151, 0x8, R4 ;  /* 0x0000000897067825 */ /* 0x001fc800078e0004 */
        /* <DEDUP_REMOVED lines=8> */
[----:B------:R0:W-:Y:S03]  /*2760*/  STG.E.64 desc[UR6][R6.64], R92 ;  /* 0x0000005c06007986 */ /* 0x0001e6000c101b06 */
[C---:B------:R-:W-:Y:S01]  /*2770*/  FMUL.FTZ R103, R122.reuse, R105 ;  /* 0x000000697a677220 */ /* 0x040fe20000410000 */
[----:B------:R-:W-:Y:S01]  /*2780*/  FMUL.FTZ R102, R122, R219 ;  /* 0x000000db7a667220 */ /* 0x000fe20000410000 */
[----:B------:R-:W-:-:S04]  /*2790*/  IMAD.WIDE.U32 R70, R145, 0x8, R4 ;  /* 0x0000000891467825 */ /* 0x000fc800078e0004 */
[----:B------:R-:W-:Y:S01]  /*27a0*/  FADD.FTZ R237, R114, -R79 ;  /* 0x8000004f72ed7221 */ /* 0x000fe20000010000 */
[----:B------:R-:W-:Y:S01]  /*27b0*/  FADD.FTZ R115, R115, -R80 ;  /* 0x8000005073737221 */ /* 0x000fe20000010000 */
[----:B------:R0:W-:Y:S01]  /*27c0*/  STG.E.64 desc[UR6][R8.64], R94 ;  /* 0x0000005e08007986 */ /* 0x0001e2000c101b06 */
[----:B------:R-:W-:-:S04]  /*27d0*/  IMAD.WIDE.U32 R72, R143, 0x8, R4 ;  /* 0x000000088f487825 */ /* 0x000fc800078e0004 */
[C---:B------:R-:W-:Y:S01]  /*27e0*/  FMUL.FTZ R105, R122.reuse, R107 ;  /* 0x0000006b7a697220 */ /* 0x040fe20000410000 */
[----:B------:R-:W-:Y:S01]  /*27f0*/  FMUL.FTZ R104, R122, R221 ;  /* 0x000000dd7a687220 */ /* 0x000fe20000410000 */
[----:B------:R-:W-:Y:S01]  /*2800*/  FADD.FTZ R239, R116, -R81 ;  /* 0x8000005174ef7221 */ /* 0x000fe20000010000 */
[----:B------:R-:W-:-:S04]  /*2810*/  IMAD.WIDE.U32 R74, R141, 0x8, R4 ;  /* 0x000000088d4a7825 */ /* 0x000fc800078e0004 */
[----:B------:R-:W-:Y:S01]  /*2820*/  FADD.FTZ R117, R117, -R82 ;  /* 0x8000005275757221 */ /* 0x000fe20000010000 */
[----:B------:R0:W-:Y:S01]  /*2830*/  STG.E.64 desc[UR6][R10.64], R96 ;  /* 0x000000600a007986 */ /* 0x0001e2000c101b06 */
        /* <DEDUP_REMOVED lines=38> */
[----:B------:R-:W-:Y:S01]  /*2aa0*/  SEL R192, RZ, 0x1, P1 ;  /* 0x00000001ffc07807 */ /* 0x000fe20000800000 */
        /* <DEDUP_REMOVED lines=66> */
.L_x_4168:
[----:B------:R-:W0:Y:S01]  /*2ed0*/  S2UR UR4, SR_CTAID.X ;  /* 0x00000000000479c3 */ /* 0x000e220000002500 */
[----:B------:R-:W-:-:S07]  /*2ee0*/  LOP3.LUT R37, R188, 0x7f, RZ, 0xc0, !PT ;  /* 0x0000007fbc257812 */ /* 0x000fce00078ec0ff */
[----:B------:R-:W1:Y:S08]  /*2ef0*/  LDC.64 R86, c[0x0][0x270] ;  /* 0x00009c00ff567b82 */ /* 0x000e700000000a00 */
[----:B------:R-:W2:Y:S01]  /*2f00*/  LDC.64 R88, c[0x0][0x278] ;  /* 0x00009e00ff587b82 */ /* 0x000ea20000000a00 */
[----:B0-----:R-:W-:-:S05]  /*2f10*/  LEA.HI R188, R188, UR4, RZ, 0x19 ;  /* 0x00000004bcbc7c11 */ /* 0x001fca000f8fc8ff */
[----:B------:R-:W-:-:S04]  /*2f20*/  IMAD R37, R188, 0x780, R37 ;  /* 0x00000780bc257824 */ /* 0x000fc800078e0225 */
[C-C-:B-1----:R-:W-:Y:S01]  /*2f30*/  IMAD.WIDE.U32 R32, R37.reuse, 0x8, R86.reuse ;  /* 0x0000000825207825 */ /* 0x142fe200078e0056 */
[C---:B-----5:R-:W-:Y:S02]  /*2f40*/  IADD3 R41, R37.reuse, 0x80, RZ ;  /* 0x0000008025297810 */ /* 0x060fe40007ffe0ff */
        /* <DEDUP_REMOVED lines=73> */
.L_x_4169:
[----:B------:R-:W-:Y:S01]  /*33e0*/  HFMA2.MMA R96, -RZ, RZ, 0, 9.5367431640625e-07 ;  /* 0x00000010ff607435 */ /* 0x000fe200000001ff */
[----:B------:R-:W-:Y:S02]  /*33f0*/  MOV R94, R4 ;  /* 0x00000004005e7202 */ /* 0x000fe40000000f00 */
[----:B------:R-:W-:Y:S02]  /*3400*/  MOV R225, 0x1f ;  /* 0x0000001f00e17802 */ /* 0x000fe40000000f00 */
[----:B------:R-:W-:-:S07]  /*3410*/  MOV R91, 0xffffffff ;  /* 0xffffffff005b7802 */ /* 0x000fce0000000f00 */
[----:B------:R-:W-:Y:S05]  /*3420*/  WARPSYNC.COLLECTIVE R91, `(.L_x_4171) ;  /* 0x000000005b087348 */ /* 0x000fea0003c00000 */
[----:B------:R0:W1:Y:S02]  /*3430*/  SHFL.DOWN P3, R92, R94, R96, R225 ;  /* 0x080000605e5c7389 */ /* 0x00006400000600e1 */
[----:B01----:R-:W-:Y:S01]  /*3440*/  ENDCOLLECTIVE ;  /* 0x000000000000791b */ /* 0x003fe20003800000 */
.L_x_4171:
[----:B------:R-:W-:Y:S02]  /*3450*/  MOV R94, R5 ;  /* 0x00000005005e7202 */ /* 0x000fe40000000f00 */
[----:B------:R-:W-:-:S07]  /*3460*/  MOV R9, R92 ;  /* 0x0000005c00097202 */ /* 0x000fce0000000f00 */
[----:B------:R-:W-:Y:S05]  /*3470*/  WARPSYNC.COLLECTIVE R91, `(.L_x_4172) ;  /* 0x000000005b087348 */ /* 0x000fea0003c00000 */
[----:B------:R0:W1:Y:S02]  /*3480*/  SHFL.DOWN P3, R92, R94, R96, R225 ;  /* 0x080000605e5c7389 */ /* 0x00006400000600e1 */
[----:B01----:R-:W-:Y:S01]  /*3490*/  ENDCOLLECTIVE ;  /* 0x000000000000791b */ /* 0x003fe20003800000 */
.L_x_4172:
[----:B------:R-:W-:Y:S01]  /*34a0*/  FADD.FTZ R9, R4, R9 ;  /* 0x0000000904097221 */ /* 0x000fe20000010000 */
[----:B------:R-:W-:-:S04]  /*34b0*/  HFMA2.MMA R96, -RZ, RZ, 0, 4.76837158203125e-07 ;  /* 0x00000008ff607435 */ /* 0x000fc800000001ff */
[----:B------:R-:W-:Y:S02]  /*34c0*/  MOV R94, R9 ;  /* 0x00000009005e7202 */ /* 0x000fe40000000f00 */
[----:B------:R-:W-:-:S07]  /*34d0*/  MOV R8, R92 ;  /* 0x0000005c00087202 */ /* 0x000fce0000000f00 */
[----:B------:R-:W-:Y:S05]  /*34e0*/  WARPSYNC.COLLECTIVE R91, `(.L_x_4173) ;  /* 0x000000005b087348 */ /* 0x000fea0003c00000 */
[----:B------:R0:W1:Y:S02]  /*34f0*/  SHFL.DOWN P3, R92, R94, R96, R225 ;  /* 0x080000605e5c7389 */ /* 0x00006400000600e1 */
[----:B01----:R-:W-:Y:S01]  /*3500*/  ENDCOLLECTIVE ;  /* 0x000000000000791b */ /* 0x003fe20003800000 */
.L_x_4173:
[----:B------:R-:W-:-:S05]  /*3510*/  FADD.FTZ R8, R5, R8 ;  /* 0x0000000805087221 */ /* 0x000fca0000010000 */
[----:B------:R-:W-:Y:S02]  /*3520*/  MOV R94, R8 ;  /* 0x00000008005e7202 */ /* 0x000fe40000000f00 */
[----:B------:R-:W-:-:S07]  /*3530*/  MOV R10, R92 ;  /* 0x0000005c000a7202 */ /* 0x000fce0000000f00 */
[----:B------:R-:W-:Y:S05]  /*3540*/  WARPSYNC.COLLECTIVE R91, `(.L_x_4174) ;  /* 0x000000005b087348 */ /* 0x000fea0003c00000 */
[----:B------:R0:W1:Y:S02]  /*3550*/  SHFL.DOWN P3, R92, R94, R96, R225 ;  /* 0x080000605e5c7389 */ /* 0x00006400000600e1 */
[----:B01----:R-:W-:Y:S01]  /*3560*/  ENDCOLLECTIVE ;  /* 0x000000000000791b */ /* 0x003fe20003800000 */
.L_x_4174:
[----:B------:R-:W-:Y:S01]  /*3570*/  FADD.FTZ R10, R9, R10 ;  /* 0x0000000a090a7221 */ /* 0x000fe20000010000 */
[----:B------:R-:W-:-:S04]  /*3580*/  HFMA2.MMA R96, -RZ, RZ, 0, 2.384185791015625e-07 ;  /* 0x00000004ff607435 */ /* 0x000fc800000001ff */
[----:B------:R-:W-:Y:S02]  /*3590*/  MOV R94, R10 ;  /* 0x0000000a005e7202 */ /* 0x000fe40000000f00 */
[----:B------:R-:W-:-:S07]  /*35a0*/  MOV R11, R92 ;  /* 0x0000005c000b7202 */ /* 0x000fce0000000f00 */
[----:B------:R-:W-:Y:S05]  /*35b0*/  WARPSYNC.COLLECTIVE R91, `(.L_x_4175) ;  /* 0x000000005b087348 */ /* 0x000fea0003c00000 */
[----:B------:R0:W1:Y:S02]  /*35c0*/  SHFL.DOWN P3, R92, R94, R96, R225 ;  /* 0x080000605e5c7389 */ /* 0x00006400000600e1 */
[----:B01----:R-:W-:Y:S01]  /*35d0*/  ENDCOLLECTIVE ;  /* 0x000000000000791b */ /* 0x003fe20003800000 */
.L_x_4175:
[----:B------:R-:W-:-:S05]  /*35e0*/  FADD.FTZ R11, R8, R11 ;  /* 0x0000000b080b7221 */ /* 0x000fca0000010000 */
[----:B------:R-:W-:Y:S02]  /*35f0*/  MOV R94, R11 ;  /* 0x0000000b005e7202 */ /* 0x000fe40000000f00 */
[----:B------:R-:W-:-:S07]  /*3600*/  MOV R71, R92 ;  /* 0x0000005c00477202 */ /* 0x000fce0000000f00 */
[----:B------:R-:W-:Y:S05]  /*3610*/  WARPSYNC.COLLECTIVE R91, `(.L_x_4176) ;  /* 0x000000005b087348 */ /* 0x000fea0003c00000 */
[----:B------:R0:W1:Y:S02]  /*3620*/  SHFL.DOWN P3, R92, R94, R96, R225 ;  /* 0x080000605e5c7389 */ /* 0x00006400000600e1 */
[----:B01----:R-:W-:Y:S01]  /*3630*/  ENDCOLLECTIVE ;  /* 0x000000000000791b */ /* 0x003fe20003800000 */
.L_x_4176:
[----:B------:R-:W-:Y:S01]  /*3640*/  FADD.FTZ R71, R10, R71 ;  /* 0x000000470a477221 */ /* 0x000fe20000010000 */
[----:B------:R-:W-:-:S04]  /*3650*/  HFMA2.MMA R96, -RZ, RZ, 0, 1.1920928955078125e-07 ;  /* 0x00000002ff607435 */ /* 0x000fc800000001ff */
[----:B------:R-:W-:Y:S02]  /*3660*/  MOV R94, R71 ;  /* 0x00000047005e7202 */ /* 0x000fe40000000f00 */
[----:B------:R-:W-:-:S07]  /*3670*/  MOV R70, R92 ;  /* 0x0000005c00467202 */ /* 0x000fce0000000f00 */
[----:B------:R-:W-:Y:S05]  /*3680*/  WARPSYNC.COLLECTIVE R91, `(.L_x_4177) ;  /* 0x000000005b087348 */ /* 0x000fea0003c00000 */
[----:B------:R0:W1:Y:S02]  /*3690*/  SHFL.DOWN P3, R92, R94, R96, R225 ;  /* 0x080000605e5c7389 */ /* 0x00006400000600e1 */
[----:B01----:R-:W-:Y:S01]  /*36a0*/  ENDCOLLECTIVE ;  /* 0x000000000000791b */ /* 0x003fe20003800000 */
.L_x_4177:
[----:B------:R-:W-:-:S05]  /*36b0*/  FADD.FTZ R70, R11, R70 ;  /* 0x000000460b467221 */ /* 0x000fca0000010000 */
[----:B------:R-:W-:Y:S02]  /*36c0*/  MOV R94, R70 ;  /* 0x00000046005e7202 */ /* 0x000fe40000000f00 */
[----:B------:R-:W-:-:S07]  /*36d0*/  MOV R4, R92 ;  /* 0x0000005c00047202 */ /* 0x000fce0000000f00 */
[----:B------:R-:W-:Y:S05]  /*36e0*/  WARPSYNC.COLLECTIVE R91, `(.L_x_4178) ;  /* 0x000000005b087348 */ /* 0x000fea0003c00000 */
[----:B------:R0:W1:Y:S02]  /*36f0*/  SHFL.DOWN P3, R92, R94, R96, R225 ;  /* 0x080000605e5c7389 */ /* 0x00006400000600e1 */
[----:B01----:R-:W-:Y:S01]  /*3700*/  ENDCOLLECTIVE ;  /* 0x000000000000791b */ /* 0x003fe20003800000 */
.L_x_4178:
[----:B------:R-:W-:Y:S01]  /*3710*/  FADD.FTZ R4, R71, R4 ;  /* 0x0000000447047221 */ /* 0x000fe20000010000 */
[----:B------:R-:W-:-:S04]  /*3720*/  HFMA2.MMA R96, -RZ, RZ, 0, 5.9604644775390625e-08 ;  /* 0x00000001ff607435 */ /* 0x000fc800000001ff */
[----:B------:R-:W-:Y:S02]  /*3730*/  MOV R94, R4 ;  /* 0x00000004005e7202 */ /* 0x000fe40000000f00 */
[----:B------:R-:W-:-:S07]  /*3740*/  MOV R5, R92 ;  /* 0x0000005c00057202 */ /* 0x000fce0000000f00 */
[----:B------:R-:W-:Y:S05]  /*3750*/  WARPSYNC.COLLECTIVE R91, `(.L_x_4179) ;  /* 0x000000005b087348 */ /* 0x000fea0003c00000 */
[----:B------:R0:W1:Y:S02]  /*3760*/  SHFL.DOWN P3, R92, R94, R96, R225 ;  /* 0x080000605e5c7389 */ /* 0x00006400000600e1 */
[----:B01----:R-:W-:Y:S01]  /*3770*/  ENDCOLLECTIVE ;  /* 0x000000000000791b */ /* 0x003fe20003800000 */
.L_x_4179:
[----:B------:R-:W-:-:S05]  /*3780*/  FADD.FTZ R5, R70, R5 ;  /* 0x0000000546057221 */ /* 0x000fca0000010000 */
[----:B------:R-:W-:Y:S02]  /*3790*/  MOV R94, R5 ;  /* 0x00000005005e7202 */ /* 0x000fe40000000f00 */
[----:B------:R-:W-:-:S07]  /*37a0*/  MOV R9, R92 ;  /* 0x0000005c00097202 */ /* 0x000fce0000000f00 */
[----:B------:R-:W-:Y:S05]  /*37b0*/  WARPSYNC.COLLECTIVE R91, `(.L_x_4180) ;  /* 0x000000005b087348 */ /* 0x000fea0003c00000 */
[----:B------:R0:W1:Y:S02]  /*37c0*/  SHFL.DOWN P3, R92, R94, R96, R225 ;  /* 0x080000605e5c7389 */ /* 0x00006400000600e1 */
[----:B01----:R-:W-:Y:S01]  /*37d0*/  ENDCOLLECTIVE ;  /* 0x000000000000791b */ /* 0x003fe20003800000 */
.L_x_4180:
[----:B------:R-:W-:Y:S01]  /*37e0*/  MOV R8, R92 ;  /* 0x0000005c00087202 */ /* 0x000fe20000000f00 */
[----:B------:R-:W-:Y:S06]  /*37f0*/  BRA `(.L_x_4181) ;  /* 0xffffffe800707947 */ /* 0x000fec000383ffff */
.L_x_4182:
        /* <DEDUP_REMOVED lines=16> */
.L_x_5573:


//--------------------- .text._ZN10layer_norm22ln_bwd_finalize_kernelINS_22Kernel_traits_finalizeILj3072E13__nv_bfloat16fS2_fjLj1024ELj4ENS_18Kernel_traits_baseILj3072ES2_fS2_fjLj1024EEEEEEEvNS_9BwdParamsE --------------------------
	.section	.text._ZN10layer_norm22ln_bwd_finalize_kernelINS_22Kernel_traits_finalizeILj3072E13__nv_bfloat16fS2_fjLj1024ELj4ENS_18Kernel_traits_baseILj3072ES2_fS2_fjLj1024EEEEEEEvNS_9BwdParamsE,"ax",@progbits
	.align	128
        .global         _ZN10layer_norm22ln_bwd_finalize_kernelINS_22Kernel_traits_finalizeILj3072E13__nv_bfloat16fS2_fjLj1024ELj4ENS_18Kernel_traits_baseILj3072ES2_fS2_fjLj1024EEEEEEEvNS_9BwdParamsE
        .type           _ZN10layer_norm22ln_bwd_finalize_kernelINS_22Kernel_traits_finalizeILj3072E13__nv_bfloat16fS2_fjLj1024ELj4ENS_18Kernel_traits_baseILj3072ES2_fS2_fjLj1024EEEEEEEvNS_9BwdParamsE,@function
        .size           _ZN10layer_norm22ln_bwd_finalize_kernelINS_22Kernel_traits_finalizeILj3072E13__nv_bfloat16fS2_fjLj1024ELj4ENS_18Kernel_traits_baseILj3072ES2_fS2_fjLj1024EEEEEEEvNS_9BwdParamsE,(.L_x_5574 - _ZN10layer_norm22ln_bwd_finalize_kernelINS_22Kernel_traits_finalizeILj3072E13__nv_bfloat16fS2_fjLj1024ELj4ENS_18Kernel_traits_baseILj3072ES2_fS2_fjLj1024EEEEEEEvNS_9BwdParamsE)
        .other          _ZN10layer_norm22ln_bwd_finalize_kernelINS_22Kernel_traits_finalizeILj3072E13__nv_bfloat16fS2_fjLj1024ELj4ENS_18Kernel_traits_baseILj3072ES2_fS2_fjLj1024EEEEEEEvNS_9BwdParamsE,@"STO_CUDA_ENTRY STV_DEFAULT"
_ZN10layer_norm22ln_bwd_finalize_kernelINS_22Kernel_traits_finalizeILj3072E13__nv_bfloat16fS2_fjLj1024ELj4ENS_18Kernel_traits_baseILj3072ES2_fS2_fjLj1024EEEEEEEvNS_9BwdParamsE:
.text._ZN10layer_norm22ln_bwd_finalize_kernelINS_22Kernel_traits_finalizeILj3072E13__nv_bfloat16fS2_fjLj1024ELj4ENS_18Kernel_traits_baseILj3072ES2_fS2_fjLj1024EEEEEEEvNS_9BwdParamsE:
        /* <DEDUP_REMOVED lines=25> */
.L_x_4194:
        /* <DEDUP_REMOVED lines=28> */
.L_x_4187:
        /* <DEDUP_REMOVED lines=33> */
.L_x_4186:
[----:B------:R-:W-:Y:S05]  /*0560*/  BSYNC B1 ;  /* 0x0000000000017941 */ /* 0x000fea0003800000 */
.L_x_4185:
        /* <DEDUP_REMOVED lines=23> */
.L_x_4189:
[----:B------:R-:W-:Y:S05]  /*06e0*/  BSYNC B1 ;  /* 0x0000000000017941 */ /* 0x000fea0003800000 */
.L_x_4188:
        /* <DEDUP_REMOVED lines=11> */
.L_x_4184:
[----:B------:R-:W-:Y:S05]  /*07a0*/  BSYNC B0 ;  /* 0x0000000000007941 */ /* 0x000fea0003800000 */
.L_x_4183:
        /* <DEDUP_REMOVED lines=29> */
.L_x_4205:
[----:B------:R-:W-:Y:S01]  /*0980*/  @!P1 SHF.R.U32.HI R12, RZ, 0x3, R0 ;  /* 0x00000003ff0c9819 */ /* 0x000fe20000011600 */
[----:B---3--:R-:W-:Y:S01]  /*0990*/  FADD.FTZ R14, R9, R14 ;  /* 0x0000000e090e7221 */ /* 0x008fe20000010000 */
[----:B--2---:R-:W-:Y:S02]  /*09a0*/  FADD.FTZ R11, R10, R11 ;  /* 0x0000000b0a0b7221 */ /* 0x004fe40000010000 */
[----:B------:R-:W-:-:S05]  /*09b0*/  @!P1 LOP3.LUT R12, R12, 0x1ffffffc, RZ, 0xc0, !PT ;  /* 0x1ffffffc0c0c9812 */ /* 0x000fca00078ec0ff */
[----:B------:R2:W-:Y:S04]  /*09c0*/  @!P1 STS [R12+UR4+0x2000], R14 ;  /* 0x0020000e0c009988 */ /* 0x0005e80008000804 */
[----:B------:R2:W-:Y:S02]  /*09d0*/  @!P1 STS [R12+UR4+0x2080], R11 ;  /* 0x0020800b0c009988 */ /* 0x0005e40008000804 */
.L_x_4190:
        /* <DEDUP_REMOVED lines=14> */
.L_x_4193:
[----:B------:R-:W-:Y:S05]  /*0ac0*/  BSYNC B0 ;  /* 0x0000000000007941 */ /* 0x000fea0003800000 */
.L_x_4192:
[C---:B------:R-:W-:Y:S02]  /*0ad0*/  ISETP.GT.U32.AND P1, PT, R3.reuse, -0xc01, PT ;  /* 0xfffff3ff0300780c */ /* 0x040fe40003f24070 */
[----:B------:R-:W-:Y:S02]  /*0ae0*/  IADD3 R3, R3, 0xc00, RZ ;  /* 0x00000c0003037810 */ /* 0x000fe40007ffe0ff */
[----:B------:R-:W-:-:S09]  /*0af0*/  IADD3 R5, R5, 0x600, RZ ;  /* 0x0000060005057810 */ /* 0x000fd20007ffe0ff */
[----:B------:R-:W-:Y:S05]  /*0b00*/  @P1 BRA `(.L_x_4194) ;  /* 0xfffffff400a01947 */ /* 0x000fea000383ffff */
[----:B------:R-:W-:Y:S05]  /*0b10*/  EXIT ;  /* 0x000000000000794d */ /* 0x000fea0003800000 */
.L_x_4191:
[----:B------:R-:W-:Y:S01]  /*0b20*/  HFMA2.MMA R19, -RZ, RZ, 0, 5.9604644775390625e-08 ;  /* 0x00000001ff137435 */ /* 0x000fe200000001ff */
[----:B---3--:R-:W-:Y:S01]  /*0b30*/  IMAD.MOV.U32 R20, RZ, RZ, R10 ;  /* 0x000000ffff147224 */ /* 0x008fe200078e000a */
[----:B------:R-:W-:Y:S02]  /*0b40*/  MOV R22, 0x1f ;  /* 0x0000001f00167802 */ /* 0x000fe40000000f00 */
[----:B------:R-:W-:-:S07]  /*0b50*/  MOV R17, 0xffffffff ;  /* 0xffffffff00117802 */ /* 0x000fce0000000f00 */
[----:B012---:R-:W-:Y:S05]  /*0b60*/  WARPSYNC.COLLECTIVE R17, `(.L_x_4195) ;  /* 0x0000000011087348 */ /* 0x007fea0003c00000 */
[----:B------:R3:W4:Y:S02]  /*0b70*/  SHFL.BFLY P2, R18, R20, R19, R22 ;  /* 0x0c00001314127389 */ /* 0x0007240000040016 */
[----:B01234-:R-:W-:Y:S01]  /*0b80*/  ENDCOLLECTIVE ;  /* 0x000000000000791b */ /* 0x01ffe20003800000 */
.L_x_4195:
[----:B------:R-:W-:Y:S01]  /*0b90*/  HFMA2.MMA R19, -RZ, RZ, 0, 1.1920928955078125e-07 ;  /* 0x00000002ff137435 */ /* 0x000fe200000001ff */
[----:B------:R-:W-:-:S04]  /*0ba0*/  IMAD.MOV.U32 R11, RZ, RZ, R18 ;  /* 0x000000ffff0b7224 */ /* 0x000fc800078e0012 */
[----:B------:R-:W-:-:S05]  /*0bb0*/  FADD.FTZ R11, R10, R11 ;  /* 0x0000000b0a0b7221 */ /* 0x000fca0000010000 */
[----:B------:R-:W-:-:S07]  /*0bc0*/  MOV R20, R11 ;  /* 0x0000000b00147202 */ /* 0x000fce0000000f00 */
[----:B------:R-:W-:Y:S05]  /*0bd0*/  WARPSYNC.COLLECTIVE R17, `(.L_x_4196) ;  /* 0x0000000011087348 */ /* 0x000fea0003c00000 */
[----:B------:R0:W1:Y:S02]  /*0be0*/  SHFL.BFLY P2, R18, R20, R19, R22 ;  /* 0x0c00001314127389 */ /* 0x0000640000040016 */
[----:B01----:R-:W-:Y:S01]  /*0bf0*/  ENDCOLLECTIVE ;  /* 0x000000000000791b */ /* 0x003fe20003800000 */
.L_x_4196:
[----:B------:R-:W-:Y:S01]  /*0c00*/  HFMA2.MMA R19, -RZ, RZ, 0, 2.384185791015625e-07 ;  /* 0x00000004ff137435 */ /* 0x000fe200000001ff */
[----:B------:R-:W-:-:S05]  /*0c10*/  MOV R12, R18 ;  /* 0x00000012000c7202 */ /* 0x000fca0000000f00 */
[----:B------:R-:W-:-:S04]  /*0c20*/  FADD.FTZ R12, R11, R12 ;  /* 0x0000000c0b0c7221 */ /* 0x000fc80000010000 */
[----:B------:R-:W-:-:S07]  /*0c30*/  IMAD.MOV.U32 R20, RZ, RZ, R12 ;  /* 0x000000ffff147224 */ /* 0x000fce00078e000c */
[----:B------:R-:W-:Y:S05]  /*0c40*/  WARPSYNC.COLLECTIVE R17, `(.L_x_4197) ;  /* 0x0000000011087348 */ /* 0x000fea0003c00000 */
[----:B------:R0:W1:Y:S02]  /*0c50*/  SHFL.BFLY P2, R18, R20, R19, R22 ;  /* 0x0c00001314127389 */ /* 0x0000640000040016 */
[----:B01----:R-:W-:Y:S01]  /*0c60*/  ENDCOLLECTIVE ;  /* 0x000000000000791b */ /* 0x003fe20003800000 */
.L_x_4197:
[----:B------:R-:W-:Y:S01]  /*0c70*/  IMAD.MOV.U32 R19, RZ, RZ, 0x8 ;  /* 0x00000008ff137424 */ /* 0x000fe200078e00ff */
[----:B------:R-:W-:-:S05]  /*0c80*/  MOV R13, R18 ;  /* 0x00000012000d7202 */ /* 0x000fca0000000f00 */
[----:B------:R-:W-:-:S05]  /*0c90*/  FADD.FTZ R13, R12, R13 ;  /* 0x0000000d0c0d7221 */ /* 0x000fca0000010000 */
[----:B------:R-:W-:-:S07]  /*0ca0*/  MOV R20, R13 ;  /* 0x0000000d00147202 */ /* 0x000fce0000000f00 */
[----:B------:R-:W-:Y:S05]  /*0cb0*/  WARPSYNC.COLLECTIVE R17, `(.L_x_4198) ;  /* 0x0000000011087348 */ /* 0x000fea0003c00000 */
[----:B------:R0:W1:Y:S02]  /*0cc0*/  SHFL.BFLY P2, R18, R20, R19, R22 ;  /* 0x0c00001314127389 */ /* 0x0000640000040016 */
[----:B01----:R-:W-:Y:S01]  /*0cd0*/  ENDCOLLECTIVE ;  /* 0x000000000000791b */ /* 0x003fe20003800000 */
.L_x_4198:
[----:B------:R-:W-:Y:S01]  /*0ce0*/  HFMA2.MMA R19, -RZ, RZ, 0, 9.5367431640625e-07 ;  /* 0x00000010ff137435 */ /* 0x000fe200000001ff */
[----:B------:R-:W-:-:S05]  /*0cf0*/  MOV R10, R18 ;  /* 0x00000012000a7202 */ /* 0x000fca0000000f00 */
[----:B------:R-:W-:-:S05]  /*0d00*/  FADD.FTZ R10, R13, R10 ;  /* 0x0000000a0d0a7221 */ /* 0x000fca0000010000 */
[----:B------:R-:W-:-:S07]  /*0d10*/  MOV R20, R10 ;  /* 0x0000000a00147202 */ /* 0x000fce0000000f00 */
[----:B------:R-:W-:Y:S05]  /*0d20*/  WARPSYNC.COLLECTIVE R17, `(.L_x_4199) ;  /* 0x0000000011087348 */ /* 0x000fea0003c00000 */
[----:B------:R0:W1:Y:S02]  /*0d30*/  SHFL.BFLY P2, R18, R20, R19, R22 ;  /* 0x0c00001314127389 */ /* 0x0000640000040016 */
[----:B01----:R-:W-:Y:S01]  /*0d40*/  ENDCOLLECTIVE ;  /* 0x000000000000791b */ /* 0x003fe20003800000 */
.L_x_4199:
[----:B------:R-:W-:Y:S01]  /*0d50*/  HFMA2.MMA R19, -RZ, RZ, 0, 5.9604644775390625e-08 ;  /* 0x00000001ff137435 */ /* 0x000fe200000001ff */
[----:B------:R-:W-:Y:S01]  /*0d60*/  MOV R20, R9 ;  /* 0x0000000900147202 */ /* 0x000fe20000000f00 */
[----:B------:R-:W-:-:S09]  /*0d70*/  IMAD.MOV.U32 R11, RZ, RZ, R18 ;  /* 0x000000ffff0b7224 */ /* 0x000fd200078e0012 */
[----:B------:R-:W-:Y:S05]  /*0d80*/  WARPSYNC.COLLECTIVE R17, `(.L_x_4200) ;  /* 0x0000000011087348 */ /* 0x000fea0003c00000 */
[----:B------:R0:W1:Y:S02]  /*0d90*/  SHFL.BFLY P2, R18, R20, R19, R22 ;  /* 0x0c00001314127389 */ /* 0x0000640000040016 */
[----:B01----:R-:W-:Y:S01]  /*0da0*/  ENDCOLLECTIVE ;  /* 0x000000000000791b */ /* 0x003fe20003800000 */
.L_x_4200:
[----:B------:R-:W-:Y:S01]  /*0db0*/  HFMA2.MMA R19, -RZ, RZ, 0, 1.1920928955078125e-07 ;  /* 0x00000002ff137435 */ /* 0x000fe200000001ff */
[----:B------:R-:W-:-:S05]  /*0dc0*/  MOV R12, R18 ;  /* 0x00000012000c7202 */ /* 0x000fca0000000f00 */
[----:B------:R-:W-:-:S04]  /*0dd0*/  FADD.FTZ R14, R9, R12 ;  /* 0x0000000c090e7221 */ /* 0x000fc80000010000 */
[----:B------:R-:W-:-:S07]  /*0de0*/  IMAD.MOV.U32 R20, RZ, RZ, R14 ;  /* 0x000000ffff147224 */ /* 0x000fce00078e000e */
[----:B------:R-:W-:Y:S05]  /*0df0*/  WARPSYNC.COLLECTIVE R17, `(.L_x_4201) ;  /* 0x0000000011087348 */ /* 0x000fea0003c00000 */
[----:B------:R0:W1:Y:S02]  /*0e00*/  SHFL.BFLY P2, R18, R20, R19, R22 ;  /* 0x0c00001314127389 */ /* 0x0000640000040016 */
[----:B01----:R-:W-:Y:S01]  /*0e10*/  ENDCOLLECTIVE ;  /* 0x000000000000791b */ /* 0x003fe20003800000 */
.L_x_4201:
[----:B------:R-:W-:Y:S01]  /*0e20*/  IMAD.MOV.U32 R19, RZ, RZ, 0x4 ;  /* 0x00000004ff137424 */ /* 0x000fe200078e00ff */
[----:B------:R-:W-:-:S05]  /*0e30*/  MOV R13, R18 ;  /* 0x00000012000d7202 */ /* 0x000fca0000000f00 */
[----:B------:R-:W-:-:S05]  /*0e40*/  FADD.FTZ R15, R14, R13 ;  /* 0x0000000d0e0f7221 */ /* 0x000fca0000010000 */
[----:B------:R-:W-:-:S07]  /*0e50*/  MOV R20, R15 ;  /* 0x0000000f00147202 */ /* 0x000fce0000000f00 */
[----:B------:R-:W-:Y:S05]  /*0e60*/  WARPSYNC.COLLECTIVE R17, `(.L_x_4202) ;  /* 0x0000000011087348 */ /* 0x000fea0003c00000 */
[----:B------:R0:W1:Y:S02]  /*0e70*/  SHFL.BFLY P2, R18, R20, R19, R22 ;  /* 0x0c00001314127389 */ /* 0x0000640000040016 */
[----:B01----:R-:W-:Y:S01]  /*0e80*/  ENDCOLLECTIVE ;  /* 0x000000000000791b */ /* 0x003fe20003800000 */
.L_x_4202:
[----:B------:R-:W-:Y:S01]  /*0e90*/  HFMA2.MMA R19, -RZ, RZ, 0, 4.76837158203125e-07 ;  /* 0x00000008ff137435 */ /* 0x000fe200000001ff */
[----:B------:R-:W-:-:S05]  /*0ea0*/  MOV R16, R18 ;  /* 0x0000001200107202 */ /* 0x000fca0000000f00 */
[----:B------:R-:W-:-:S05]  /*0eb0*/  FADD.FTZ R16, R15, R16 ;  /* 0x000000100f107221 */ /* 0x000fca0000010000 */
[----:B------:R-:W-:-:S07]  /*0ec0*/  MOV R20, R16 ;  /* 0x0000001000147202 */ /* 0x000fce0000000f00 */
[----:B------:R-:W-:Y:S05]  /*0ed0*/  WARPSYNC.COLLECTIVE R17, `(.L_x_4203) ;  /* 0x0000000011087348 */ /* 0x000fea0003c00000 */
[----:B------:R0:W1:Y:S02]  /*0ee0*/  SHFL.BFLY P2, R18, R20, R19, R22 ;  /* 0x0c00001314127389 */ /* 0x0000640000040016 */
[----:B01----:R-:W-:Y:S01]  /*0ef0*/  ENDCOLLECTIVE ;  /* 0x000000000000791b */ /* 0x003fe20003800000 */
.L_x_4203:
[----:B------:R-:W-:Y:S01]  /*0f00*/  HFMA2.MMA R19, -RZ, RZ, 0, 9.5367431640625e-07 ;  /* 0x00000010ff137435 */ /* 0x000fe200000001ff */
[----:B------:R-:W-:-:S04]  /*0f10*/  IMAD.MOV.U32 R9, RZ, RZ, R18 ;  /* 0x000000ffff097224 */ /* 0x000fc800078e0012 */
[----:B------:R-:W-:-:S05]  /*0f20*/  FADD.FTZ R9, R16, R9 ;  /* 0x0000000910097221 */ /* 0x000fca0000010000 */
[----:B------:R-:W-:-:S07]  /*0f30*/  MOV R20, R9 ;  /* 0x0000000900147202 */ /* 0x000fce0000000f00 */
[----:B------:R-:W-:Y:S05]  /*0f40*/  WARPSYNC.COLLECTIVE R17, `(.L_x_4204) ;  /* 0x0000000011087348 */ /* 0x000fea0003c00000 */
[----:B------:R0:W1:Y:S02]  /*0f50*/  SHFL.BFLY P2, R18, R20, R19, R22 ;  /* 0x0c00001314127389 */ /* 0x0000640000040016 */
[----:B01----:R-:W-:Y:S01]  /*0f60*/  ENDCOLLECTIVE ;  /* 0x000000000000791b */ /* 0x003fe20003800000 */
.L_x_4204:
[----:B------:R-:W-:Y:S01]  /*0f70*/  MOV R14, R18 ;  /* 0x00000012000e7202 */ /* 0x000fe20000000f00 */
[----:B------:R-:W-:Y:S06]  /*0f80*/  BRA `(.L_x_4205) ;  /* 0xfffffff8007c7947 */ /* 0x000fec000383ffff */
.L_x_4206:
        /* <DEDUP_REMOVED lines=15> */
.L_x_5574:


//--------------------- .text._ZN10layer_norm13ln_bwd_kernelINS_13Kernel_traitsI13__nv_bfloat16fS2_fjLj3072ELj1ELj1ELj4ELj16ENS_18Kernel_traits_baseILj3072ES2_fS2_fjLj128EEEEEEEvNS_9BwdParamsE --------------------------
	.section	.text._ZN10layer_norm13ln_bwd_kernelINS_13Kernel_traitsI13__nv_bfloat16fS2_fjLj3072ELj1ELj1ELj4ELj16ENS_18Kernel_traits_baseILj3072ES2_fS2_fjLj128EEEEEEEvNS_9BwdParamsE,"ax",@progbits
	.align	128
        .global         _ZN10layer_norm13ln_bwd_kernelINS_13Kernel_traitsI13__nv_bfloat16fS2_fjLj3072ELj1ELj1ELj4ELj16ENS_18Kernel_traits_baseILj3072ES2_fS2_fjLj128EEEEEEEvNS_9BwdParamsE
        .type           _ZN10layer_norm13ln_bwd_kernelINS_13Kernel_traitsI13__nv_bfloat16fS2_fjLj3072ELj1ELj1ELj4ELj16ENS_18Kernel_traits_baseILj3072ES2_fS2_fjLj128EEEEEEEvNS_9BwdParamsE,@function
        .size           _ZN10layer_norm13ln_bwd_kernelINS_13Kernel_traitsI13__nv_bfloat16fS2_fjLj3072ELj1ELj1ELj4ELj16ENS_18Kernel_traits_baseILj3072ES2_fS2_fjLj128EEEEEEEvNS_9BwdParamsE,(.L_x_5575 - _ZN10layer_norm13ln_bwd_kernelINS_13Kernel_traitsI13__nv_bfloat16fS2_fjLj3072ELj1ELj1ELj4ELj16ENS_18Kernel_traits_baseILj3072ES2_fS2_fjLj128EEEEEEEvNS_9BwdParamsE)
        .other          _ZN10layer_norm13ln_bwd_kernelINS_13Kernel_traitsI13__nv_bfloat16fS2_fjLj3072ELj1ELj1ELj4ELj16ENS_18Kernel_traits_baseILj3072ES2_fS2_fjLj128EEEEEEEvNS_9BwdParamsE,@"STO_CUDA_ENTRY STV_DEFAULT"
_ZN10layer_norm13ln_bwd_kernelINS_13Kernel_traitsI13__nv_bfloat16fS2_fjLj3072ELj1ELj1ELj4ELj16ENS_18Kernel_traits_baseILj3072ES2_fS2_fjLj128EEEEEEEvNS_9BwdParamsE:
.text._ZN10layer_norm13ln_bwd_kernelINS_13Kernel_traitsI13__nv_bfloat16fS2_fjLj3072ELj1ELj1ELj4ELj16ENS_18Kernel_traits_baseILj3072ES2_fS2_fjLj128EEEEEEEvNS_9BwdParamsE:
        /* <DEDUP_REMOVED lines=46> */
[----:B-1----:R-:W-:Y:S02]  /*02e0*/  CS2R R4, SRZ ;  /* 0x0000000000047805 */ /* 0x002fe4000001ff00 */
[----:B------:R-:W-:Y:S02]  /*02f0*/  CS2R R40, SRZ ;  /* 0x0000000000287805 */ /* 0x000fe4000001ff00 */
        /* <DEDUP_REMOVED lines=8> */
[----:B------:R0:W4:Y:S01]  /*0380*/  LDG.E.64 R14, desc[UR6][R2.64+0x1400] ;  /* 0x00140006020e7981 */ /* 0x000122000c1e1b00 */
[----:B------:R-:W1:Y:S01]  /*0390*/  S2UR UR5, SR_CgaCtaId ;  /* 0x00000000000579c3 */ /* 0x000e620000008800 */
[----:B------:R-:W-:Y:S01]  /*03a0*/  UMOV UR4, 0x400 ;  /* 0x0000040000047882 */ /* 0x000fe20000000000 */
[C---:B-----5:R-:W-:Y:S01]  /*03b0*/  SHF.R.U64 R124, R120.reuse, 0x10, R121 ;  /* 0x00000010787c7819 */ /* 0x060fe20000001279 */
[----:B------:R-:W-:Y:S01]  /*03c0*/  HFMA2.MMA R135, -RZ, RZ, 0, 5.9604644775390625e-08 ;  /* 0x00000001ff877435 */ /* 0x000fe200000001ff */
[----:B------:R-:W-:Y:S01]  /*03d0*/  SHF.L.U32 R125, R120, 0x10, RZ ;  /* 0x00000010787d7819 */ /* 0x000fe200000006ff */
[----:B------:R-:W-:Y:S01]  /*03e0*/  HFMA2.MMA R72, -RZ, RZ, 0, 0 ;  /* 0x00000000ff487435 */ /* 0x000fe200000001ff */
[C---:B------:R-:W-:Y:S01]  /*03f0*/  SHF.R.U64 R116, R112.reuse, 0x10, R113 ;  /* 0x0000001070747819 */ /* 0x040fe20000001271 */
[----:B------:R-:W-:Y:S01]  /*0400*/  HFMA2.MMA R75, -RZ, RZ, 0, 0 ;  /* 0x00000000ff4b7435 */ /* 0x000fe200000001ff */
        /* <DEDUP_REMOVED lines=10> */
[C---:B------:R-:W-:Y:S02]  /*04b0*/  SHF.R.U64 R80, R100.reuse, 0x10, R101 ;  /* 0x0000001064507819 */ /* 0x040fe40000001265 */
[----:B------:R-:W-:Y:S02]  /*04c0*/  CS2R R20, SRZ ;  /* 0x0000000000147805 */ /* 0x000fe4000001ff00 */
[----:B------:R-:W-:-:S02]  /*04d0*/  SHF.L.U32 R103, R100, 0x10, RZ ;  /* 0x0000001064677819 */ /* 0x000fc400000006ff */
[----:B------:R-:W-:Y:S02]  /*04e0*/  CS2R R18, SRZ ;  /* 0x0000000000127805 */ /* 0x000fe4000001ff00 */
[C---:B------:R-:W-:Y:S02]  /*04f0*/  SHF.R.U64 R76, R92.reuse, 0x10, R93 ;  /* 0x000000105c4c7819 */ /* 0x040fe4000000125d */
[----:B------:R-:W-:Y:S01]  /*0500*/  CS2R R16, SRZ ;  /* 0x0000000000107805 */ /* 0x000fe2000001ff00 */
[----:B-1----:R-:W-:Y:S01]  /*0510*/  ULEA UR4, UR5, UR4, 0x18 ;  /* 0x0000000405047291 */ /* 0x002fe2000f8ec03f */
[----:B------:R-:W-:Y:S02]  /*0520*/  SHF.L.U32 R99, R92, 0x10, RZ ;  /* 0x000000105c637819 */ /* 0x000fe400000006ff */
        /* <DEDUP_REMOVED lines=9> */
[----:B------:R-:W-:Y:S02]  /*05c0*/  SHF.R.U32.HI R78, RZ, 0x10, R101 ;  /* 0x00000010ff4e7819 */ /* 0x000fe40000011665 */
[----:B------:R-:W-:Y:S02]  /*05d0*/  CS2R R66, SRZ ;  /* 0x0000000000427805 */ /* 0x000fe4000001ff00 */
[----:B------:R-:W-:Y:S02]  /*05e0*/  SHF.R.U32.HI R74, RZ, 0x10, R93 ;  /* 0x00000010ff4a7819 */ /* 0x000fe4000001165d */
        /* <DEDUP_REMOVED lines=8> */
[----:B------:R-:W-:Y:S02]  /*0670*/  MOV R32, RZ ;  /* 0x000000ff00207202 */ /* 0x000fe40000000f00 */
        /* <DEDUP_REMOVED lines=56> */
.L_x_4209:
[----:B0-----:R-:W0:Y:S01]  /*0a00*/  @P0 LDC.64 R36, c[0x0][0x228] ;  /* 0x00008a00ff240b82 */ /* 0x001e220000000a00 */
[----:B------:R-:W-:-:S05]  /*0a10*/  LOP3.LUT R38, R33, 0x7f, RZ, 0xc0, !PT ;  /* 0x0000007f21267812 */ /* 0x000fca00078ec0ff */
[----:B------:R-:W-:Y:S02]  /*0a20*/  IMAD R133, R127, 0x300, R38 ;  /* 0x000003007f857824 */ /* 0x000fe400078e0226 */
[----:B------:R-:W1:Y:S08]  /*0a30*/  @P0 LDC.64 R40, c[0x0][0x228] ;  /* 0x00008a00ff280b82 */ /* 0x000e700000000a00 */
[----:B------:R-:W2:Y:S01]  /*0a40*/  @P0 LDC.64 R44, c[0x0][0x228] ;  /* 0x00008a00ff2c0b82 */ /* 0x000ea20000000a00 */
[----:B------:R-:W-:-:S02]  /*0a50*/  IADD3 R132, R133, 0x80, RZ ;  /* 0x0000008085847810 */ /* 0x000fc40007ffe0ff */
[----:B0-----:R-:W-:-:S05]  /*0a60*/  @P0 LEA R36, P1, R133, R36, 0x4 ;  /* 0x0000002485240211 */ /* 0x001fca00078220ff */
[----:B------:R-:W0:Y:S01]  /*0a70*/  @P0 LDC.64 R48, c[0x0][0x228] ;  /* 0x00008a00ff300b82 */ /* 0x000e220000000a00 */
[----:B------:R-:W-:Y:S02]  /*0a80*/  @P0 LEA.HI.X R37, R133, R37, RZ, 0x4, P1 ;  /* 0x0000002585250211 */ /* 0x000fe400008f24ff */
[----:B-1----:R-:W-:-:S05]  /*0a90*/  @P0 LEA R40, P1, R132, R40, 0x4 ;  /* 0x0000002884280211 */ /* 0x002fca00078220ff */
[----:B------:R-:W1:Y:S01]  /*0aa0*/  @P0 LDC.64 R52, c[0x0][0x228] ;  /* 0x00008a00ff340b82 */ /* 0x000e620000000a00 */
[----:B------:R-:W3:Y:S01]  /*0ab0*/  @P0 LDG.E.128 R36, desc[UR6][R36.64] ;  /* 0x0000000624240981 */ /* 0x000ee2000c1e1d00 */
[----:B------:R-:W-:Y:S02]  /*0ac0*/  @P0 LEA.HI.X R41, R132, R41, RZ, 0x4, P1 ;  /* 0x0000002984290211 */ /* 0x000fe400008f24ff */
[----:B------:R-:W-:-:S04]  /*0ad0*/  IADD3 R134, R133, 0x100, RZ ;  /* 0x0000010085867810 */ /* 0x000fc80007ffe0ff */
[----:B------:R-:W4:Y:S01]  /*0ae0*/  @P0 LDC.64 R56, c[0x0][0x228] ;  /* 0x00008a00ff380b82 */ /* 0x000f220000000a00 */
[----:B------:R-:W5:Y:S01]  /*0af0*/  @P0 LDG.E.128 R40, desc[UR6][R40.64] ;  /* 0x0000000628280981 */ /* 0x000f62000c1e1d00 */
[C---:B--2---:R-:W-:Y:S02]  /*0b00*/  @P0 LEA R44, P1, R134.reuse, R44, 0x4 ;  /* 0x0000002c862c0211 */ /* 0x044fe400078220ff */
[----:B------:R-:W-:Y:S02]  /*0b10*/  IADD3 R130, R133, 0x180, RZ ;  /* 0x0000018085827810 */ /* 0x000fe40007ffe0ff */
[----:B------:R-:W-:Y:S02]  /*0b20*/  @P0 LEA.HI.X R45, R134, R45, RZ, 0x4, P1 ;  /* 0x0000002d862d0211 */ /* 0x000fe400008f24ff */
[C---:B0-----:R-:W-:Y:S01]  /*0b30*/  @P0 LEA R48, P1, R130.reuse, R48, 0x4 ;  /* 0x0000003082300211 */ /* 0x041fe200078220ff */
[----:B------:R-:W0:Y:S03]  /*0b40*/  @!P0 LDC.64 R94, c[0x0][0x220] ;  /* 0x00008800ff5e8b82 */ /* 0x000e260000000a00 */
[----:B------:R-:W2:Y:S01]  /*0b50*/  @P0 LDG.E.128 R44, desc[UR6][R44.64] ;  /* 0x000000062c2c0981 */ /* 0x000ea2000c1e1d00 */
[----:B------:R-:W-:-:S02]  /*0b60*/  @P0 LEA.HI.X R49, R130, R49, RZ, 0x4, P1 ;  /* 0x0000003182310211 */ /* 0x000fc400008f24ff */
[----:B------:R-:W-:Y:S02]  /*0b70*/  IADD3 R131, R133, 0x200, RZ ;  /* 0x0000020085837810 */ /* 0x000fe40007ffe0ff */
[----:B------:R-:W0:Y:S02]  /*0b80*/  @!P0 LDC.64 R136, c[0x0][0x230] ;  /* 0x00008c00ff888b82 */ /* 0x000e240000000a00 */
[----:B------:R-:W2:Y:S01]  /*0b90*/  @P0 LDG.E.128 R48, desc[UR6][R48.64] ;  /* 0x0000000630300981 */ /* 0x000ea2000c1e1d00 */
[----:B-1----:R-:W-:-:S04]  /*0ba0*/  @P0 LEA R52, P1, R131, R52, 0x4 ;  /* 0x0000003483340211 */ /* 0x002fc800078220ff */
[----:B------:R-:W-:Y:S01]  /*0bb0*/  @P0 LEA.HI.X R53, R131, R53, RZ, 0x4, P1 ;  /* 0x0000003583350211 */ /* 0x000fe200008f24ff */
[----:B------:R-:W1:Y:S01]  /*0bc0*/  LDC.64 R96, c[0x0][0x238] ;  /* 0x00008e00ff607b82 */ /* 0x000e620000000a00 */
[----:B------:R-:W-:-:S04]  /*0bd0*/  IADD3 R128, R133, 0x280, RZ ;  /* 0x0000028085807810 */ /* 0x000fc80007ffe0ff */
[----:B------:R-:W2:Y:S01]  /*0be0*/  @P0 LDG.E.128 R52, desc[UR6][R52.64] ;  /* 0x0000000634340981 */ /* 0x000ea2000c1e1d00 */
[----:B----4-:R-:W-:-:S04]  /*0bf0*/  @P0 LEA R56, P1, R128, R56, 0x4 ;  /* 0x0000003880380211 */ /* 0x010fc800078220ff */
[----:B------:R-:W-:-:S06]  /*0c00*/  @P0 LEA.HI.X R57, R128, R57, RZ, 0x4, P1 ;  /* 0x0000003980390211 */ /* 0x000fcc00008f24ff */
[----:B------:R-:W4:Y:S01]  /*0c10*/  @P0 LDG.E.128 R56, desc[UR6][R56.64] ;  /* 0x0000000638380981 */ /* 0x000f22000c1e1d00 */
[----:B0-----:R-:W-:-:S04]  /*0c20*/  @!P0 LEA R142, P1, R133, R94, 0x4 ;  /* 0x0000005e858e8211 */ /* 0x001fc800078220ff */
[----:B------:R-:W-:Y:S02]  /*0c30*/  @!P0 LEA.HI.X R143, R133, R95, RZ, 0x4, P1 ;  /* 0x0000005f858f8211 */ /* 0x000fe400008f24ff */
[----:B------:R-:W0:Y:S01]  /*0c40*/  @!P0 LDC.64 R94, c[0x0][0x220] ;  /* 0x00008800ff5e8b82 */ /* 0x000e220000000a00 */
[----:B------:R-:W-:Y:S01]  /*0c50*/  @P0 MOV R144, RZ ;  /* 0x000000ff00900202 */ /* 0x000fe20000000f00 */
[----:B------:R-:W-:-:S04]  /*0c60*/  @!P0 IMAD.WIDE R146, R127, 0x4, R136 ;  /* 0x000000047f928825 */ /* 0x000fc800078e0288 */
[----:B-1----:R-:W-:Y:S01]  /*0c70*/  IMAD.WIDE R148, R127, 0x4, R96 ;  /* 0x000000047f947825 */ /* 0x002fe200078e0260 */
[----:B------:R-:W5:Y:S01]  /*0c80*/  @!P0 LDG.E R144, desc[UR6][R146.64] ;  /* 0x0000000692908981 */ /* 0x000f62000c1e1900 */
[----:B------:R-:W1:Y:S03]  /*0c90*/  @!P0 LDC.64 R96, c[0x0][0x220] ;  /* 0x00008800ff608b82 */ /* 0x000e660000000a00 */
[----:B------:R1:W2:Y:S01]  /*0ca0*/  LDG.E R129, desc[UR6][R148.64] ;  /* 0x0000000694817981 */ /* 0x0002a2000c1e1900 */
[----:B0-----:R-:W-:-:S04]  /*0cb0*/  @!P0 LEA R140, P1, R132, R94, 0x4 ;  /* 0x0000005e848c8211 */ /* 0x001fc800078220ff */
[----:B------:R-:W-:Y:S02]  /*0cc0*/  @!P0 LEA.HI.X R141, R132, R95, RZ, 0x4, P1 ;  /* 0x0000005f848d8211 */ /* 0x000fe400008f24ff */
[----:B------:R-:W0:Y:S02]  /*0cd0*/  @!P0 LDC.64 R94, c[0x0][0x220] ;  /* 0x00008800ff5e8b82 */ /* 0x000e240000000a00 */
[----:B0-----:R-:W-:-:S04]  /*0ce0*/  @!P0 LEA R138, P1, R134, R94, 0x4 ;  /* 0x0000005e868a8211 */ /* 0x001fc800078220ff */
[----:B------:R-:W-:Y:S02]  /*0cf0*/  @!P0 LEA.HI.X R139, R134, R95, RZ, 0x4, P1 ;  /* 0x0000005f868b8211 */ /* 0x000fe400008f24ff */
[----:B------:R-:W0:Y:S01]  /*0d00*/  @!P0 LDC.64 R94, c[0x0][0x220] ;  /* 0x00008800ff5e8b82 */ /* 0x000e220000000a00 */
[----:B-1----:R-:W-:-:S04]  /*0d10*/  @!P0 LEA R136, P1, R130, R96, 0x4 ;  /* 0x0000006082888211 */ /* 0x002fc800078220ff */
[----:B------:R-:W-:-:S03]  /*0d20*/  @!P0 LEA.HI.X R137, R130, R97, RZ, 0x4, P1 ;  /* 0x0000006182898211 */ /* 0x000fc600008f24ff */
[----:B------:R-:W1:Y:S01]  /*0d30*/  @!P0 LDC.64 R96, c[0x0][0x220] ;  /* 0x00008800ff608b82 */ /* 0x000e620000000a00 */
[----:B0-----:R-:W-:-:S04]  /*0d40*/  @!P0 LEA R148, P1, R131, R94, 0x4 ;  /* 0x0000005e83948211 */ /* 0x001fc800078220ff */
[----:B------:R-:W-:-:S03]  /*0d50*/  @!P0 LEA.HI.X R149, R131, R95, RZ, 0x4, P1 ;  /* 0x0000005f83958211 */ /* 0x000fc600008f24ff */
[----:B------:R-:W0:Y:S01]  /*0d60*/  LDC.64 R94, c[0x0][0x268] ;  /* 0x00009a00ff5e7b82 */ /* 0x000e220000000a00 */
[----:B-1----:R-:W-:-:S04]  /*0d70*/  @!P0 LEA R146, P1, R128, R96, 0x4 ;  /* 0x0000006080928211 */ /* 0x002fc800078220ff */
[----:B------:R-:W-:Y:S01]  /*0d80*/  @!P0 LEA.HI.X R147, R128, R97, RZ, 0x4, P1 ;  /* 0x0000006180938211 */ /* 0x000fe200008f24ff */
[----:B0-----:R-:W-:-:S06]  /*0d90*/  IMAD.WIDE.U32 R96, R131, 0x8, R94 ;  /* 0x0000000883607825 */ /* 0x001fcc00078e005e */
[----:B------:R-:W4:Y:S04]  /*0da0*/  LDG.E.64 R96, desc[UR6][R96.64] ;  /* 0x0000000660607981 */ /* 0x000f28000c1e1b00 */
[----:B------:R0:W5:Y:S04]  /*0db0*/  @!P0 LDG.E.128 R36, desc[UR6][R142.64] ;  /* 0x000000068e248981 */ /* 0x000168000c1e1d00 */
[----:B------:R1:W4:Y:S04]  /*0dc0*/  @!P0 LDG.E.128 R40, desc[UR6][R140.64] ;  /* 0x000000068c288981 */ /* 0x000328000c1e1d00 */
[----:B------:R3:W4:Y:S04]  /*0dd0*/  @!P0 LDG.E.128 R44, desc[UR6][R138.64] ;  /* 0x000000068a2c8981 */ /* 0x000728000c1e1d00 */
[----:B------:R3:W4:Y:S04]  /*0de0*/  @!P0 LDG.E.128 R48, desc[UR6][R136.64] ;  /* 0x0000000688308981 */ /* 0x000728000c1e1d00 */
[----:B------:R2:W4:Y:S01]  /*0df0*/  @!P0 LDG.E.128 R52, desc[UR6][R148.64] ;  /* 0x0000000694348981 */ /* 0x000522000c1e1d00 */
[----:B0-----:R-:W-:-:S03]  /*0e00*/  IMAD.WIDE.U32 R142, R133, 0x8, R94 ;  /* 0x00000008858e7825 */ /* 0x001fc600078e005e */
[----:B------:R0:W4:Y:S01]  /*0e10*/  @!P0 LDG.E.128 R56, desc[UR6][R146.64] ;  /* 0x0000000692388981 */ /* 0x000122000c1e1d00 */
[----:B-1----:R-:W-:-:S03]  /*0e20*/  IMAD.WIDE.U32 R140, R132, 0x8, R94 ;  /* 0x00000008848c7825 */ /* 0x002fc600078e005e */
[----:B------:R-:W4:Y:S01]  /*0e30*/  LDG.E.64 R142, desc[UR6][R142.64] ;  /* 0x000000068e8e7981 */ /* 0x000f22000c1e1b00 */
[----:B---3--:R-:W-:-:S03]  /*0e40*/  IMAD.WIDE.U32 R138, R134, 0x8, R94 ;  /* 0x00000008868a7825 */ /* 0x008fc600078e005e */
[----:B------:R-:W3:Y:S01]  /*0e50*/  LDG.E.64 R140, desc[UR6][R140.64] ;  /* 0x000000068c8c7981 */ /* 0x000ee2000c1e1b00 */
[----:B------:R-:W-:-:S03]  /*0e60*/  IMAD.WIDE.U32 R136, R130, 0x8, R94 ;  /* 0x0000000882887825 */ /* 0x000fc600078e005e */
[----:B------:R-:W3:Y:S01]  /*0e70*/  LDG.E.64 R138, desc[UR6][R138.64] ;  /* 0x000000068a8a7981 */ /* 0x000ee2000c1e1b00 */
[----:B------:R-:W-:-:S03]  /*0e80*/  IMAD.WIDE.U32 R94, R128, 0x8, R94 ;  /* 0x00000008805e7825 */ /* 0x000fc600078e005e */
[----:B------:R-:W3:Y:S04]  /*0e90*/  LDG.E.64 R136, desc[UR6][R136.64] ;  /* 0x0000000688887981 */ /* 0x000ee8000c1e1b00 */
[----:B------:R-:W3:Y:S01]  /*0ea0*/  LDG.E.64 R94, desc[UR6][R94.64] ;  /* 0x000000065e5e7981 */ /* 0x000ee2000c1e1b00 */
[----:B------:R-:W1:Y:S08]  /*0eb0*/  @P0 MUFU.RCP R146, R126 ;  /* 0x0000007e00920308 */ /* 0x000e700000001000 */
[----:B------:R-:W0:Y:S08]  /*0ec0*/  @P0 MUFU.RCP R149, R122 ;  /* 0x0000007a00950308 */ /* 0x000e300000001000 */
[----:B------:R-:W0:Y:S08]  /*0ed0*/  @P0 MUFU.RCP R147, R123 ;  /* 0x0000007b00930308 */ /* 0x000e300000001000 */
[----:B------:R-:W0:Y:S01]  /*0ee0*/  @P0 MUFU.RCP R151, R119 ;  /* 0x0000007700970308 */ /* 0x000e220000001000 */
[----:B------:R-:W-:-:S07]  /*0ef0*/  LOP3.LUT P1, RZ, R135, 0xff, RZ, 0xc0, !PT ;  /* 0x000000ff87ff7812 */ /* 0x000fce000782c0ff */
[----:B------:R-:W4:Y:S08]  /*0f00*/  @P0 MUFU.RCP R154, R115 ;  /* 0x00000073009a0308 */ /* 0x000f300000001000 */
[----:B------:R-:W4:Y:S08]  /*0f10*/  @P0 MUFU.RCP R152, R118 ;  /* 0x0000007600980308 */ /* 0x000f300000001000 */
[----:B------:R-:W4:Y:S08]  /*0f20*/  @P0 MUFU.RCP R156, R114 ;  /* 0x00000072009c0308 */ /* 0x000f300000001000 */
[----:B------:R-:W4:Y:S08]  /*0f30*/  @P0 MUFU.RCP R158, R112 ;  /* 0x00000070009e0308 */ /* 0x000f300000001000 */
[----:B------:R-:W-:Y:S01]  /*0f40*/  @P0 MUFU.RCP R164, R110 ;  /* 0x0000006e00a40308 */ /* 0x000fe20000001000 */
[----:B------:R-:W-:Y:S01]  /*0f50*/  @P0 FADD.FTZ R145, -R125, R36 ;  /* 0x000000247d910221 */ /* 0x000fe20000010100 */
[----:B-----5:R-:W-:Y:S01]  /*0f60*/  @!P0 FADD.FTZ R36, R36, -R144 ;  /* 0x8000009024248221 */ /* 0x020fe20000010000 */
[----:B------:R-:W-:Y:S01]  /*0f70*/  @P0 FADD.FTZ R148, -R121, R38 ;  /* 0x0000002679940221 */ /* 0x000fe20000010100 */
[----:B------:R-:W-:Y:S01]  /*0f80*/  @!P0 FADD.FTZ R38, R38, -R144 ;  /* 0x8000009026268221 */ /* 0x000fe20000010000 */
[----:B-1----:R-:W-:Y:S01]  /*0f90*/  @P0 FMUL.FTZ R135, R145, R146 ;  /* 0x0000009291870220 */ /* 0x002fe20000410000 */
[----:B--2---:R-:W-:Y:S01]  /*0fa0*/  @!P0 FMUL.FTZ R135, R129, R36 ;  /* 0x0000002481878220 */ /* 0x004fe20000410000 */
[----:B------:R-:W-:Y:S01]  /*0fb0*/  @P0 FADD.FTZ R146, -R124, R37 ;  /* 0x000000257c920221 */ /* 0x000fe20000010100 */
[----:B------:R-:W-:Y:S01]  /*0fc0*/  @!P0 FADD.FTZ R36, R37, -R144 ;  /* 0x8000009025248221 */ /* 0x000fe20000010000 */
[----:B0-----:R-:W-:Y:S01]  /*0fd0*/  @P0 FMUL.FTZ R148, R148, R149 ;  /* 0x0000009594940220 */ /* 0x001fe20000410000 */
[----:B------:R-:W-:Y:S01]  /*0fe0*/  @P0 FADD.FTZ R150, -R120, R39 ;  /* 0x0000002778960221 */ /* 0x000fe20000010100 */
[----:B------:R-:W-:Y:S01]  /*0ff0*/  @!P0 FMUL.FTZ R148, R129, R38 ;  /* 0x0000002681948220 */ /* 0x000fe20000410000 */
[----:B------:R-:W-:Y:S01]  /*1000*/  @!P0 FADD.FTZ R38, R39, -R144 ;  /* 0x8000009027268221 */ /* 0x000fe20000010000 */
[----:B------:R-:W-:Y:S01]  /*1010*/  @P0 FMUL.FTZ R146, R146, R147 ;  /* 0x0000009392920220 */ /* 0x000fe20000410000 */
[----:B------:R-:W-:Y:S01]  /*1020*/  @!P0 FMUL.FTZ R146, R129, R36 ;  /* 0x0000002481928220 */ /* 0x000fe20000410000 */
[----:B------:R-:W-:Y:S01]  /*1030*/  @P0 FMUL.FTZ R150, R150, R151 ;  /* 0x0000009796960220 */ /* 0x000fe20000410000 */
[----:B------:R-:W-:Y:S01]  /*1040*/  @P0 FADD.FTZ R39, -R116, R41 ;  /* 0x0000002974270221 */ /* 0x000fe20000010100 */
[----:B------:R-:W0:Y:S01]  /*1050*/  @P0 MUFU.RCP R36, R91 ;  /* 0x0000005b00240308 */ /* 0x000e220000001000 */
[----:B------:R-:W-:Y:S01]  /*1060*/  @P0 FADD.FTZ R37, -R117, R40 ;  /* 0x0000002875250221 */ /* 0x000fe20000010100 */
[----:B------:R-:W-:Y:S01]  /*1070*/  @!P0 FMUL.FTZ R150, R129, R38 ;  /* 0x0000002681968220 */ /* 0x000fe20000410000 */
[----:B----4-:R-:W-:Y:S01]  /*1080*/  @!P0 FADD.FTZ R38, R41, -R144 ;  /* 0x8000009029268221 */ /* 0x010fe20000010000 */
[----:B------:R-:W-:-:S04]  /*1090*/  @P0 FMUL.FTZ R154, R39, R154 ;  /* 0x0000009a279a0220 */ /* 0x000fc80000410000 */
[----:B------:R-:W1:Y:S01]  /*10a0*/  @P0 MUFU.RCP R145, R92 ;  /* 0x0000005c00910308 */ /* 0x000e620000001000 */
[----:B------:R-:W-:Y:S01]  /*10b0*/  @!P0 FADD.FTZ R40, R40, -R144 ;  /* 0x8000009028288221 */ /* 0x000fe20000010000 */
[----:B------:R-:W-:Y:S01]  /*10c0*/  @P0 FADD.FTZ R39, -R113, R42 ;  /* 0x0000002a71270221 */ /* 0x000fe20000010100 */
[----:B------:R-:W-:Y:S01]  /*10d0*/  @P0 FMUL.FTZ R152, R37, R152 ;  /* 0x0000009825980220 */ /* 0x000fe20000410000 */
[C---:B------:R-:W-:Y:S01]  /*10e0*/  @!P0 FMUL.FTZ R154, R129.reuse, R38 ;  /* 0x00000026819a8220 */ /* 0x040fe20000410000 */
[----:B------:R-:W-:Y:S01]  /*10f0*/  @!P0 FMUL.FTZ R152, R129, R40 ;  /* 0x0000002881988220 */ /* 0x000fe20000410000 */
[----:B------:R-:W-:Y:S02]  /*1100*/  @!P0 FADD.FTZ R42, R42, -R144 ;  /* 0x800000902a2a8221 */ /* 0x000fe40000010000 */
[----:B------:R-:W2:Y:S01]  /*1110*/  @P0 MUFU.RCP R37, R89 ;  /* 0x0000005900250308 */ /* 0x000ea20000001000 */
[----:B------:R-:W-:Y:S01]  /*1120*/  @P0 FMUL.FTZ R156, R39, R156 ;  /* 0x0000009c279c0220 */ /* 0x000fe20000410000 */
[----:B------:R-:W-:Y:S01]  /*1130*/  @P0 FADD.FTZ R41, -R90, R43 ;  /* 0x0000002b5a290221 */ /* 0x000fe20000010100 */
[----:B------:R-:W-:-:S05]  /*1140*/  @!P0 FADD.FTZ R40, R43, -R144 ;  /* 0x800000902b288221 */ /* 0x000fca0000010000 */
[----:B------:R-:W4:Y:S01]  /*1150*/  @P0 MUFU.RCP R38, R98 ;  /* 0x0000006200260308 */ /* 0x000f220000001000 */
[----:B------:R-:W-:Y:S01]  /*1160*/  @!P0 FMUL.FTZ R156, R129, R42 ;  /* 0x0000002a819c8220 */ /* 0x000fe20000410000 */
[----:B------:R-:W-:Y:S01]  /*1170*/  @P0 FMUL.FTZ R158, R41, R158 ;  /* 0x0000009e299e0220 */ /* 0x000fe20000410000 */
[----:B------:R-:W-:Y:S01]  /*1180*/  @P0 FADD.FTZ R43, -R111, R44 ;  /* 0x0000002c6f2b0221 */ /* 0x000fe20000010100 */
[----:B------:R-:W-:-:S04]  /*1190*/  @P0 FADD.FTZ R42, -R88, R45 ;  /* 0x0000002d582a0221 */ /* 0x000fc80000010100 */
[----:B------:R-:W5:Y:S01]  /*11a0*/  @P0 MUFU.RCP R39, R87 ;  /* 0x0000005700270308 */ /* 0x000f620000001000 */
[----:B------:R-:W-:Y:S01]  /*11b0*/  @!P0 FMUL.FTZ R158, R129, R40 ;  /* 0x00000028819e8220 */ /* 0x000fe20000410000 */
[--C-:B------:R-:W-:Y:S01]  /*11c0*/  @!P0 FADD.FTZ R44, R44, -R144.reuse ;  /* 0x800000902c2c8221 */ /* 0x100fe20000010000 */
[----:B0-----:R-:W-:Y:S01]  /*11d0*/  @P0 FMUL.FTZ R43, R43, R36 ;  /* 0x000000242b2b0220 */ /* 0x001fe20000410000 */
[----:B-1----:R-:W-:Y:S01]  /*11e0*/  @P0 FMUL.FTZ R145, R42, R145 ;  /* 0x000000912a910220 */ /* 0x002fe20000410000 */
[----:B------:R-:W-:-:S03]  /*11f0*/  @!P0 FADD.FTZ R42, R45, -R144 ;  /* 0x800000902d2a8221 */ /* 0x000fc60000010000 */
[----:B------:R-:W0:Y:S01]  /*1200*/  @P0 MUFU.RCP R40, R100 ;  /* 0x0000006400280308 */ /* 0x000e220000001000 */
[----:B------:R-:W-:Y:S01]  /*1210*/  @!P0 FMUL.FTZ R43, R129, R44 ;  /* 0x0000002c812b8220 */ /* 0x000fe20000410000 */
[----:B------:R-:W-:Y:S01]  /*1220*/  @P0 FADD.FTZ R44, -R109, R46 ;  /* 0x0000002e6d2c0221 */ /* 0x000fe20000010100 */
[----:B------:R-:W-:Y:S01]  /*1230*/  @P0 FADD.FTZ R147, -R86, R47 ;  /* 0x0000002f56930221 */ /* 0x000fe20000010100 */
[----:B------:R-:W-:Y:S01]  /*1240*/  @!P0 FMUL.FTZ R145, R129, R42 ;  /* 0x0000002a81918220 */ /* 0x000fe20000410000 */
[----:B------:R-:W-:Y:S01]  /*1250*/  @P0 FADD.FTZ R42, -R107, R48 ;  /* 0x000000306b2a0221 */ /* 0x000fe20000010100 */
[----:B--2---:R-:W-:Y:S01]  /*1260*/  @P0 FMUL.FTZ R45, R44, R37 ;  /* 0x000000252c2d0220 */ /* 0x004fe20000410000 */
[----:B----4-:R-:W-:Y:S01]  /*1270*/  @P0 FMUL.FTZ R44, R147, R38 ;  /* 0x00000026932c0220 */ /* 0x010fe20000410000 */
[----:B------:R-:W1:Y:S01]  /*1280*/  @P0 MUFU.RCP R36, R85 ;  /* 0x0000005500240308 */ /* 0x000e620000001000 */
[--C-:B------:R-:W-:Y:S01]  /*1290*/  @!P0 FADD.FTZ R38, R47, -R144.reuse ;  /* 0x800000902f268221 */ /* 0x100fe20000010000 */
[----:B------:R-:W-:Y:S01]  /*12a0*/  @!P0 FADD.FTZ R46, R46, -R144 ;  /* 0x800000902e2e8221 */ /* 0x000fe20000010000 */
[----:B-----5:R-:W-:Y:S01]  /*12b0*/  @P0 FMUL.FTZ R47, R42, R39 ;  /* 0x000000272a2f0220 */ /* 0x020fe20000410000 */
[----:B------:R-:W-:-:S04]  /*12c0*/  @P0 FADD.FTZ R39, -R84, R49 ;  /* 0x0000003154270221 */ /* 0x000fc80000010100 */
[----:B------:R-:W2:Y:S01]  /*12d0*/  @P0 MUFU.RCP R37, R83 ;  /* 0x0000005300250308 */ /* 0x000ea20000001000 */
[C---:B------:R-:W-:Y:S01]  /*12e0*/  @!P0 FMUL.FTZ R44, R129.reuse, R38 ;  /* 0x00000026812c8220 */ /* 0x040fe20000410000 */
[----:B------:R-:W-:Y:S01]  /*12f0*/  @!P0 FMUL.FTZ R45, R129, R46 ;  /* 0x0000002e812d8220 */ /* 0x000fe20000410000 */
[----:B0-----:R-:W-:Y:S01]  /*1300*/  @P0 FMUL.FTZ R46, R39, R40 ;  /* 0x00000028272e0220 */ /* 0x001fe20000410000 */
[----:B------:R-:W-:-:S04]  /*1310*/  @!P0 FADD.FTZ R40, R49, -R144 ;  /* 0x8000009031288221 */ /* 0x000fc80000010000 */
[----:B------:R-:W0:Y:S01]  /*1320*/  @P0 MUFU.RCP R38, R104 ;  /* 0x0000006800260308 */ /* 0x000e220000001000 */
[----:B------:R-:W-:Y:S01]  /*1330*/  @!P0 FADD.FTZ R48, R48, -R144 ;  /* 0x8000009030308221 */ /* 0x000fe20000010000 */
[----:B------:R-:W-:Y:S01]  /*1340*/  @P0 FADD.FTZ R49, -R105, R50 ;  /* 0x0000003269310221 */ /* 0x000fe20000010100 */
[----:B------:R-:W-:-:S05]  /*1350*/  @!P0 FMUL.FTZ R46, R129, R40 ;  /* 0x00000028812e8220 */ /* 0x000fca0000410000 */
[----:B------:R-:W4:Y:S01]  /*1360*/  @P0 MUFU.RCP R41, R102 ;  /* 0x0000006600290308 */ /* 0x000f220000001000 */
[----:B------:R-:W-:Y:S01]  /*1370*/  @P0 FADD.FTZ R40, -R103, R52 ;  /* 0x0000003467280221 */ /* 0x000fe20000010100 */
[----:B------:R-:W-:Y:S01]  /*1380*/  @!P0 FMUL.FTZ R47, R129, R48 ;  /* 0x00000030812f8220 */ /* 0x000fe20000410000 */
[----:B-1----:R-:W-:Y:S01]  /*1390*/  @P0 FMUL.FTZ R49, R49, R36 ;  /* 0x0000002431310220 */ /* 0x002fe20000410000 */
[----:B------:R-:W-:Y:S01]  /*13a0*/  @P0 FADD.FTZ R48, -R82, R51 ;  /* 0x0000003352300221 */ /* 0x000fe20000010100 */
[----:B------:R-:W-:-:S03]  /*13b0*/  @!P0 FADD.FTZ R36, R51, -R144 ;  /* 0x8000009033248221 */ /* 0x000fc60000010000 */
[----:B------:R-:W1:Y:S01]  /*13c0*/  @P0 MUFU.RCP R42, R79 ;  /* 0x0000004f002a0308 */ /* 0x000e620000001000 */
[----:B--2---:R-:W-:Y:S01]  /*13d0*/  @P0 FMUL.FTZ R51, R40, R37 ;  /* 0x0000002528330220 */ /* 0x004fe20000410000 */
[----:B------:R-:W-:Y:S01]  /*13e0*/  @P0 FADD.FTZ R37, -R80, R53 ;  /* 0x0000003550250221 */ /* 0x000fe20000010100 */
[----:B------:R-:W-:-:S05]  /*13f0*/  @!P0 FADD.FTZ R40, R52, -R144 ;  /* 0x8000009034288221 */ /* 0x000fca0000010000 */
[----:B------:R-:W2:Y:S01]  /*1400*/  @P0 MUFU.RCP R149, R81 ;  /* 0x0000005100950308 */ /* 0x000ea20000001000 */
[----:B0-----:R-:W-:-:S07]  /*1410*/  @P0 FMUL.FTZ R52, R37, R38 ;  /* 0x0000002625340220 */ /* 0x001fce0000410000 */
[----:B------:R-:W0:Y:S01]  /*1420*/  @P0 MUFU.RCP R39, R106 ;  /* 0x0000006a00270308 */ /* 0x000e220000001000 */
[----:B----4-:R-:W-:Y:S01]  /*1430*/  @P0 FMUL.FTZ R48, R48, R41 ;  /* 0x0000002930300220 */ /* 0x010fe20000410000 */
[----:B------:R-:W-:Y:S01]  /*1440*/  @!P0 FADD.FTZ R50, R50, -R144 ;  /* 0x8000009032328221 */ /* 0x000fe20000010000 */
[----:B------:R-:W-:Y:S01]  /*1450*/  @!P0 FMUL.FTZ R48, R129, R36 ;  /* 0x0000002481308220 */ /* 0x000fe20000410000 */
[----:B------:R-:W-:-:S04]  /*1460*/  @P0 FADD.FTZ R147, -R99, R56 ;  /* 0x0000003863930221 */ /* 0x000fc80000010100 */
[----:B------:R-:W4:Y:S01]  /*1470*/  @P0 MUFU.RCP R37, R77 ;  /* 0x0000004d00250308 */ /* 0x000f220000001000 */
[----:B------:R-:W-:Y:S01]  /*1480*/  @!P0 FMUL.FTZ R49, R129, R50 ;  /* 0x0000003281318220 */ /* 0x000fe20000410000 */
[----:B------:R-:W-:Y:S01]  /*1490*/  @P0 FADD.FTZ R38, -R101, R54 ;  /* 0x0000003665260221 */ /* 0x000fe20000010100 */
[----:B------:R-:W-:Y:S01]  /*14a0*/  @P0 FADD.FTZ R50, -R78, R55 ;  /* 0x000000374e320221 */ /* 0x000fe20000010100 */
[----:B-1----:R-:W-:-:S04]  /*14b0*/  @P0 FMUL.FTZ R147, R147, R42 ;  /* 0x0000002a93930220 */ /* 0x002fc80000410000 */
[----:B------:R-:W1:Y:S01]  /*14c0*/  @P0 MUFU.RCP R36, R108 ;  /* 0x0000006c00240308 */ /* 0x000e620000001000 */
[--C-:B------:R-:W-:Y:S01]  /*14d0*/  @!P0 FADD.FTZ R42, R55, -R144.reuse ;  /* 0x80000090372a8221 */ /* 0x100fe20000010000 */
[----:B------:R-:W-:Y:S01]  /*14e0*/  @!P0 FMUL.FTZ R51, R129, R40 ;  /* 0x0000002881338220 */ /* 0x000fe20000410000 */
[----:B------:R-:W-:Y:S01]  /*14f0*/  @!P0 FADD.FTZ R40, R54, -R144 ;  /* 0x8000009036288221 */ /* 0x000fe20000010000 */
[----:B--2---:R-:W-:Y:S01]  /*1500*/  @P0 FMUL.FTZ R149, R38, R149 ;  /* 0x0000009526950220 */ /* 0x004fe20000410000 */
[----:B0-----:R-:W-:Y:S01]  /*1510*/  @P0 FMUL.FTZ R50, R50, R39 ;  /* 0x0000002732320220 */ /* 0x001fe20000410000 */
[----:B------:R-:W-:Y:S01]  /*1520*/  @P0 FADD.FTZ R54, -R93, R58 ;  /* 0x0000003a5d360221 */ /* 0x000fe20000010100 */
[--C-:B------:R-:W-:Y:S01]  /*1530*/  @!P0 FADD.FTZ R38, R53, -R144.reuse ;  /* 0x8000009035268221 */ /* 0x100fe20000010000 */
[--C-:B------:R-:W-:Y:S01]  /*1540*/  @!P0 FADD.FTZ R160, R56, -R144.reuse ;  /* 0x8000009038a08221 */ /* 0x100fe20000010000 */
[----:B------:R-:W-:Y:S01]  /*1550*/  @!P0 FADD.FTZ R162, R57, -R144 ;  /* 0x8000009039a28221 */ /* 0x000fe20000010000 */
[--C-:B------:R-:W-:Y:S01]  /*1560*/  @!P0 FADD.FTZ R58, R58, -R144.reuse ;  /* 0x800000903a3a8221 */ /* 0x100fe20000010000 */
[----:B------:R-:W-:Y:S01]  /*1570*/  @!P0 FMUL.FTZ R50, R129, R42 ;  /* 0x0000002a81328220 */ /* 0x000fe20000410000 */
[----:B------:R-:W-:Y:S01]  /*1580*/  @!P0 FADD.FTZ R144, R59, -R144 ;  /* 0x800000903b908221 */ /* 0x000fe20000010000 */
[----:B------:R-:W-:Y:S01]  /*1590*/  MOV R42, R142 ;  /* 0x0000008e002a7202 */ /* 0x000fe20000000f00 */
[----:B------:R-:W-:Y:S01]  /*15a0*/  @P0 FADD.FTZ R59, -R74, R59 ;  /* 0x0000003b4a3b0221 */ /* 0x000fe20000010100 */
[----:B------:R-:W-:Y:S01]  /*15b0*/  @P0 FADD.FTZ R39, -R76, R57 ;  /* 0x000000394c270221 */ /* 0x000fe20000010100 */
[----:B----4-:R-:W-:Y:S01]  /*15c0*/  @P0 FMUL.FTZ R53, R54, R37 ;  /* 0x0000002536350220 */ /* 0x010fe20000410000 */
[----:B---3--:R-:W-:Y:S01]  /*15d0*/  SHF.R.U64 R161, R140, 0x10, R141 ;  /* 0x000000108ca17819 */ /* 0x008fe2000000128d */
[----:B------:R-:W-:Y:S01]  /*15e0*/  @P0 FMUL.FTZ R54, R59, R164 ;  /* 0x000000a43b360220 */ /* 0x000fe20000410000 */
[----:B------:R-:W-:Y:S01]  /*15f0*/  SHF.L.U32 R42, R42, 0x10, RZ ;  /* 0x000000102a2a7819 */ /* 0x000fe200000006ff */
[C---:B------:R-:W-:Y:S01]  /*1600*/  @!P0 FMUL.FTZ R147, R129.reuse, R160 ;  /* 0x000000a081938220 */ /* 0x040fe20000410000 */
[----:B------:R-:W-:Y:S01]  /*1610*/  SHF.R.U64 R155, R142, 0x10, R143 ;  /* 0x000000108e9b7819 */ /* 0x000fe2000000128f */
[----:B------:R-:W-:Y:S01]  /*1620*/  @!P0 FMUL.FTZ R54, R129, R144 ;  /* 0x0000009081368220 */ /* 0x000fe20000410000 */
[----:B-1----:R-:W-:Y:S01]  /*1630*/  @P0 FMUL.FTZ R56, R39, R36 ;  /* 0x0000002427380220 */ /* 0x002fe20000410000 */
[----:B------:R-:W-:Y:S01]  /*1640*/  @!P0 FMUL.FTZ R52, R129, R38 ;  /* 0x0000002681348220 */ /* 0x000fe20000410000 */
[----:B------:R-:W-:-:S02]  /*1650*/  MOV R160, R138 ;  /* 0x0000008a00a07202 */ /* 0x000fc40000000f00 */
[----:B------:R-:W-:Y:S01]  /*1660*/  SHF.R.U64 R144, R138, 0x10, R139 ;  /* 0x000000108a907819 */ /* 0x000fe2000000128b */
[C---:B------:R-:W-:Y:S01]  /*1670*/  FADD.FTZ R72, R42.reuse, R72 ;  /* 0x000000482a487221 */ /* 0x040fe20000010000 */
[----:B------:R-:W-:Y:S01]  /*1680*/  MOV R157, R143 ;  /* 0x0000008f009d7202 */ /* 0x000fe20000000f00 */
[----:B------:R-:W-:Y:S01]  /*1690*/  FFMA.FTZ R75, R42, R135, R75 ;  /* 0x000000872a4b7223 */ /* 0x000fe2000001004b */
[----:B------:R-:W-:Y:S02]  /*16a0*/  SHF.R.U32.HI R151, RZ, 0x10, R139 ;  /* 0x00000010ff977819 */ /* 0x000fe4000001168b */
[----:B------:R-:W-:Y:S02]  /*16b0*/  MOV R39, R94 ;  /* 0x0000005e00277202 */ /* 0x000fe40000000f00 */
[----:B------:R-:W-:Y:S02]  /*16c0*/  SHF.R.U64 R38, R94, 0x10, R95 ;  /* 0x000000105e267819 */ /* 0x000fe4000000125f */
[----:B------:R-:W-:Y:S01]  /*16d0*/  SHF.L.U32 R138, R161, 0x10, RZ ;  /* 0x00000010a18a7819 */ /* 0x000fe200000006ff */
[----:B------:R-:W-:Y:S01]  /*16e0*/  FMUL.FTZ R42, R126, R42 ;  /* 0x0000002a7e2a7220 */ /* 0x000fe20000410000 */
[----:B------:R-:W-:-:S02]  /*16f0*/  SHF.R.U32.HI R159, RZ, 0x10, R143 ;  /* 0x00000010ff9f7819 */ /* 0x000fc4000001168f */
[----:B------:R-:W-:Y:S01]  /*1700*/  SHF.L.U32 R94, R155, 0x10, RZ ;  /* 0x000000109b5e7819 */ /* 0x000fe200000006ff */
[----:B------:R-:W-:Y:S01]  /*1710*/  @!P0 FMUL.FTZ R53, R129, R58 ;  /* 0x0000003a81358220 */ /* 0x000fe20000410000 */
[----:B------:R-:W-:Y:S02]  /*1720*/  MOV R59, R139 ;  /* 0x0000008b003b7202 */ /* 0x000fe40000000f00 */
[----:B------:R-:W-:Y:S02]  /*1730*/  MOV R142, R136 ;  /* 0x00000088008e7202 */ /* 0x000fe40000000f00 */
[----:B------:R-:W-:Y:S01]  /*1740*/  SHF.R.U64 R139, R136, 0x10, R137 ;  /* 0x00000010888b7819 */ /* 0x000fe20000001289 */
[C---:B------:R-:W-:Y:S01]  /*1750*/  FADD.FTZ R62, R138.reuse, R62 ;  /* 0x0000003e8a3e7221 */ /* 0x040fe20000010000 */
[----:B------:R-:W-:Y:S01]  /*1760*/  MOV R55, R96 ;  /* 0x0000006000377202 */ /* 0x000fe20000000f00 */
[----:B------:R-:W-:Y:S01]  /*1770*/  FFMA.FTZ R63, R138, R154, R63 ;  /* 0x0000009a8a3f7223 */ /* 0x000fe2000001003f */
[----:B------:R-:W-:-:S02]  /*1780*/  SHF.R.U64 R58, R96, 0x10, R97 ;  /* 0x00000010603a7819 */ /* 0x000fc40000001261 */
[----:B------:R-:W-:Y:S02]  /*1790*/  SHF.L.U32 R157, R157, 0x10, RZ ;  /* 0x000000109d9d7819 */ /* 0x000fe400000006ff */
[----:B------:R-:W-:Y:S01]  /*17a0*/  SHF.L.U32 R136, R151, 0x10, RZ ;  /* 0x0000001097887819 */ /* 0x000fe200000006ff */
[----:B------:R-:W-:Y:S01]  /*17b0*/  FMUL.FTZ R151, R115, R138 ;  /* 0x0000008a73977220 */ /* 0x000fe20000410000 */
[----:B------:R-:W-:Y:S01]  /*17c0*/  SHF.L.U32 R96, R159, 0x10, RZ ;  /* 0x000000109f607819 */ /* 0x000fe200000006ff */
[----:B------:R-:W-:Y:S01]  /*17d0*/  FMUL.FTZ R159, R123, R94 ;  /* 0x0000005e7b9f7220 */ /* 0x000fe20000410000 */
[----:B------:R-:W-:Y:S01]  /*17e0*/  FADD.FTZ R138, RZ, R42 ;  /* 0x0000002aff8a7221 */ /* 0x000fe20000010000 */
[----:B------:R-:W-:Y:S01]  /*17f0*/  MOV R153, R140 ;  /* 0x0000008c00997202 */ /* 0x000fe20000000f00 */
[C---:B------:R-:W-:Y:S01]  /*1800*/  FADD.FTZ R68, R157.reuse, R68 ;  /* 0x000000449d447221 */ /* 0x040fe20000010000 */
[----:B------:R-:W-:Y:S01]  /*1810*/  SHF.R.U32.HI R140, RZ, 0x10, R137 ;  /* 0x00000010ff8c7819 */ /* 0x000fe20000011689 */
[----:B------:R-:W-:Y:S01]  /*1820*/  FFMA.FTZ R69, R157, R148, R69 ;  /* 0x000000949d457223 */ /* 0x000fe20000010045 */
[----:B------:R-:W-:Y:S01]  /*1830*/  FMUL.FTZ R157, R122, R157 ;  /* 0x0000009d7a9d7220 */ /* 0x000fe20000410000 */
[----:B------:R-:W-:Y:S01]  /*1840*/  FADD.FTZ R138, R138, R159 ;  /* 0x0000009f8a8a7221 */ /* 0x000fe20000010000 */
[C---:B------:R-:W-:Y:S01]  /*1850*/  FADD.FTZ R70, R94.reuse, R70 ;  /* 0x000000465e467221 */ /* 0x040fe20000010000 */
[----:B------:R-:W-:Y:S01]  /*1860*/  FFMA.FTZ R71, R94, R146, R71 ;  /* 0x000000925e477223 */ /* 0x000fe20000010047 */
[----:B------:R-:W-:Y:S01]  /*1870*/  SHF.L.U32 R94, R140, 0x10, RZ ;  /* 0x000000108c5e7819 */ /* 0x000fe200000006ff */
[----:B------:R-:W-:Y:S01]  /*1880*/  FADD.FTZ R140, R138, R157 ;  /* 0x0000009d8a8c7221 */ /* 0x000fe20000010000 */
[----:B------:R-:W-:Y:S01]  /*1890*/  FFMA.FTZ R138, R42, R135, RZ ;  /* 0x000000872a8a7223 */ /* 0x000fe200000100ff */
[----:B------:R-:W-:-:S03]  /*18a0*/  SHF.L.U32 R153, R153, 0x10, RZ ;  /* 0x0000001099997819 */ /* 0x000fc600000006ff */
[----:B------:R-:W-:Y:S01]  /*18b0*/  FFMA.FTZ R138, R159, R146, R138 ;  /* 0x000000929f8a7223 */ /* 0x000fe2000001008a */
[----:B------:R-:W-:Y:S01]  /*18c0*/  FMUL.FTZ R155, R119, R96 ;  /* 0x00000060779b7220 */ /* 0x000fe20000410000 */
[----:B------:R-:W-:Y:S02]  /*18d0*/  MOV R143, R141 ;  /* 0x0000008d008f7202 */ /* 0x000fe40000000f00 */
        /* <DEDUP_REMOVED lines=8> */
[----:B------:R-:W-:Y:S01]  /*1960*/  SHF.R.U32.HI R141, RZ, 0x10, R141 ;  /* 0x00000010ff8d7819 */ /* 0x000fe2000001168d */
[C---:B------:R-:W-:Y:S01]  /*1970*/  FADD.FTZ R19, R136.reuse, R19 ;  /* 0x0000001388137221 */ /* 0x040fe20000010000 */
[----:B------:R-:W-:Y:S01]  /*1980*/  SHF.L.U32 R143, R143, 0x10, RZ ;  /* 0x000000108f8f7819 */ /* 0x000fe200000006ff */
[----:B------:R-:W-:Y:S01]  /*1990*/  FFMA.FTZ R3, R136, R44, R3 ;  /* 0x0000002c88037223 */ /* 0x000fe20000010003 */
[----:B------:R-:W-:Y:S01]  /*19a0*/  SHF.L.U32 R96, R139, 0x10, RZ ;  /* 0x000000108b607819 */ /* 0x000fe200000006ff */
[----:B------:R-:W-:Y:S01]  /*19b0*/  FMUL.FTZ R139, R98, R136 ;  /* 0x00000088628b7220 */ /* 0x000fe20000410000 */
[----:B------:R-:W-:Y:S01]  /*19c0*/  MOV R57, R137 ;  /* 0x0000008900397202 */ /* 0x000fe20000000f00 */
[----:B------:R-:W-:Y:S01]  /*19d0*/  FADD.FTZ R136, R140, R153 ;  /* 0x000000998c887221 */ /* 0x000fe20000010000 */
[----:B------:R-:W-:Y:S01]  /*19e0*/  FFMA.FTZ R138, R153, R152, R138 ;  /* 0x00000098998a7223 */ /* 0x000fe2000001008a */
[----:B------:R-:W-:Y:S01]  /*19f0*/  SHF.L.U32 R137, R160, 0x10, RZ ;  /* 0x00000010a0897819 */ /* 0x000fe200000006ff */
[----:B------:R-:W-:Y:S01]  /*1a00*/  FADD.FTZ R60, R143, R60 ;  /* 0x0000003c8f3c7221 */ /* 0x000fe20000010000 */
[----:B------:R-:W-:Y:S01]  /*1a10*/  SHF.L.U32 R141, R141, 0x10, RZ ;  /* 0x000000108d8d7819 */ /* 0x000fe200000006ff */
[----:B------:R-:W-:Y:S01]  /*1a20*/  FFMA.FTZ R61, R143, R156, R61 ;  /* 0x0000009c8f3d7223 */ /* 0x000fe2000001003d */
[----:B------:R-:W-:Y:S01]  /*1a30*/  MOV R37, R95 ;  /* 0x0000005f00257202 */ /* 0x000fe20000000f00 */
[----:B------:R-:W-:Y:S01]  /*1a40*/  FMUL.FTZ R143, R114, R143 ;  /* 0x0000008f728f7220 */ /* 0x000fe20000410000 */
[----:B------:R-:W-:Y:S01]  /*1a50*/  SHF.R.U32.HI R36, RZ, 0x10, R95 ;  /* 0x00000010ff247819 */ /* 0x000fe2000001165f */
        /* <DEDUP_REMOVED lines=17> */
[----:B------:R-:W-:Y:S01]  /*1b70*/  MOV R41, R97 ;  /* 0x0000006100297202 */ /* 0x000fe20000000f00 */
[C---:B------:R-:W-:Y:S01]  /*1b80*/  FADD.FTZ R22, R59.reuse, R22 ;  /* 0x000000163b167221 */ /* 0x040fe20000010000 */
[----:B------:R-:W-:Y:S01]  /*1b90*/  SHF.R.U32.HI R40, RZ, 0x10, R97 ;  /* 0x00000010ff287819 */ /* 0x000fe20000011661 */
[----:B------:R-:W-:Y:S01]  /*1ba0*/  FFMA.FTZ R6, R59, R47, R6 ;  /* 0x0000002f3b067223 */ /* 0x000fe20000010006 */
[----:B------:R-:W-:Y:S01]  /*1bb0*/  SHF.L.U32 R97, R144, 0x10, RZ ;  /* 0x0000001090617819 */ /* 0x000fe200000006ff */
[----:B------:R-:W-:Y:S01]  /*1bc0*/  FMUL.FTZ R140, R87, R59 ;  /* 0x0000003b578c7220 */ /* 0x000fe20000410000 */
        /* <DEDUP_REMOVED lines=73> */
[----:B------:R-:W-:-:S02]  /*2060*/  SHF.R.U32.HI R37, RZ, 0x5, R33 ;  /* 0x00000005ff257819 */ /* 0x000fc40000011621 */
[----:B------:R-:W-:Y:S01]  /*2070*/  FADD.FTZ R39, R38, R55 ;  /* 0x0000003726277221 */ /* 0x000fe20000010000 */
[----:B------:R-:W-:Y:S01]  /*2080*/  FFMA.FTZ R41, R55, R56, R36 ;  /* 0x0000003837297223 */ /* 0x000fe20000010024 */
[----:B------:R-:W-:Y:S01]  /*2090*/  UMOV UR4, 0xffffffff ;  /* 0xffffffff00047882 */ /* 0x000fe20000000000 */
[----:B------:R-:W-:Y:S01]  /*20a0*/  LOP3.LUT R36, R37, 0x7fffffc, RZ, 0xc0, !PT ;  /* 0x07fffffc25247812 */ /* 0x000fe200078ec0ff */
[----:B------:R-:W-:Y:S01]  /*20b0*/  FADD.FTZ R38, R39, R58 ;  /* 0x0000003a27267221 */ /* 0x000fe20000010000 */
[----:B------:R-:W-:Y:S01]  /*20c0*/  FFMA.FTZ R40, R58, R53, R41 ;  /* 0x000000353a287223 */ /* 0x000fe20000010029 */
[----:B------:R-:W-:Y:S02]  /*20d0*/  LOP3.LUT P2, RZ, R33, 0x1f, RZ, 0xc0, !PT ;  /* 0x0000001f21ff7812 */ /* 0x000fe4000784c0ff */
[----:B------:R-:W-:Y:S01]  /*20e0*/  @!P1 IADD3 R36, R36, 0x4, RZ ;  /* 0x0000000424249810 */ /* 0x000fe20007ffe0ff */
[----:B------:R-:W-:Y:S01]  /*20f0*/  FADD.FTZ R163, R38, R57 ;  /* 0x0000003926a37221 */ /* 0x000fe20000010000 */
        /* <DEDUP_REMOVED lines=20> */
.L_x_4220:
[----:B01----:R-:W-:Y:S01]  /*2240*/  FADD.FTZ R40, R40, R39 ;  /* 0x0000002728287221 */ /* 0x003fe20000010000 */
[----:B------:R-:W-:Y:S01]  /*2250*/  @!P2 MOV R38, 0x400 ;  /* 0x000004000026a802 */ /* 0x000fe20000000f00 */
[----:B------:R-:W0:Y:S01]  /*2260*/  @!P2 S2R R39, SR_CgaCtaId ;  /* 0x000000000027a919 */ /* 0x000e220000008800 */
[----:B------:R-:W-:Y:S01]  /*2270*/  @!P2 LOP3.LUT R37, R37, 0x3, RZ, 0xc0, !PT ;  /* 0x000000032525a812 */ /* 0x000fe200078ec0ff */
[----:B--2---:R-:W-:Y:S01]  /*2280*/  FADD.FTZ R41, R41, R164 ;  /* 0x000000a429297221 */ /* 0x004fe20000010000 */
[----:B------:R-:W-:Y:S05]  /*2290*/  WARPSYNC.ALL ;  /* 0x0000000000007948 */ /* 0x000fea0003800000 */
[----:B------:R-:W-:-:S02]  /*22a0*/  IADD3 R127, R127, UR10, RZ ;  /* 0x0000000a7f7f7c10 */ /* 0x000fc4000fffe0ff */
[----:B0-----:R-:W-:Y:S02]  /*22b0*/  @!P2 LEA R73, R39, R38, 0x18 ;  /* 0x000000262749a211 */ /* 0x001fe400078ec0ff */
[C---:B------:R-:W-:Y:S02]  /*22c0*/  @!P2 IADD3 R38, R36.reuse, R37, RZ ;  /* 0x000000252426a210 */ /* 0x040fe40007ffe0ff */
[-C--:B------:R-:W-:Y:S02]  /*22d0*/  LEA R162, R36, R73.reuse, 0x3 ;  /* 0x0000004924a27211 */ /* 0x080fe400078e18ff */
        /* <DEDUP_REMOVED lines=13> */
[----:B------:R-:W-:Y:S01]  /*23b0*/  FMUL.FTZ R37, R37, 0.00032552084303461015224 ;  /* 0x39aaaaab25257820 */ /* 0x000fe20000410000 */
[----:B------:R-:W-:-:S04]  /*23c0*/  FMUL.FTZ R36, R36, 0.00032552084303461015224 ;  /* 0x39aaaaab24247820 */ /* 0x000fc80000410000 */
        /* <DEDUP_REMOVED lines=25> */
[----:B------:R-:W-:Y:S01]  /*2560*/  LEA R48, P2, R133, UR8, 0x4 ;  /* 0x0000000885307c11 */ /* 0x000fe2000f8420ff */
[----:B------:R-:W-:Y:S01]  /*2570*/  FADD.FTZ R36, R42, -R135 ;  /* 0x800000872a247221 */ /* 0x000fe20000010000 */
[----:B------:R-:W-:Y:S01]  /*2580*/  FADD.FTZ R146, R159, -R146 ;  /* 0x800000929f927221 */ /* 0x000fe20000010000 */
[----:B------:R-:W-:Y:S01]  /*2590*/  FADD.FTZ R38, R157, -R148 ;  /* 0x800000949d267221 */ /* 0x000fe20000010000 */
[----:B------:R-:W-:Y:S01]  /*25a0*/  FADD.FTZ R150, R155, -R150 ;  /* 0x800000969b967221 */ /* 0x000fe20000010000 */
[----:B------:R-:W-:Y:S01]  /*25b0*/  FADD.FTZ R138, R138, -R49 ;  /* 0x800000318a8a7221 */ /* 0x000fe20000010000 */
[----:B------:R-:W-:Y:S01]  /*25c0*/  LEA R54, P3, R132, UR8, 0x4 ;  /* 0x0000000884367c11 */ /* 0x000fe2000f8620ff */
[----:B------:R-:W-:Y:S01]  /*25d0*/  FADD.FTZ R148, R95, -R52 ;  /* 0x800000345f947221 */ /* 0x000fe20000010000 */
[----:B------:R-:W-:Y:S01]  /*25e0*/  LEA.HI.X R49, R133, UR9, RZ, 0x4, P2 ;  /* 0x0000000985317c11 */ /* 0x000fe200090f24ff */
        /* <DEDUP_REMOVED lines=24> */
[C---:B------:R-:W-:Y:S01]  /*2770*/  FMUL.FTZ R40, R129.reuse, R152 ;  /* 0x0000009881287220 */ /* 0x040fe20000410000 */
[C---:B------:R-:W-:Y:S01]  /*2780*/  FMUL.FTZ R47, R129.reuse, R44 ;  /* 0x0000002c812f7220 */ /* 0x040fe20000410000 */
[----:B------:R0:W-:Y:S01]  /*2790*/  STG.E.128 desc[UR6][R48.64], R36 ;  /* 0x0000002430007986 */ /* 0x0001e2000c101d06 */
[C---:B------:R-:W-:Y:S01]  /*27a0*/  FMUL.FTZ R46, R129.reuse, R156 ;  /* 0x0000009c812e7220 */ /* 0x040fe20000410000 */
[C---:B------:R-:W-:Y:S01]  /*27b0*/  FMUL.FTZ R45, R129.reuse, R144 ;  /* 0x00000090812d7220 */ /* 0x040fe20000410000 */
[----:B------:R-:W-:Y:S01]  /*27c0*/  FMUL.FTZ R44, R129, R160 ;  /* 0x000000a0812c7220 */ /* 0x000fe20000410000 */
[----:B------:R-:W-:Y:S01]  /*27d0*/  LEA R50, P2, R130, UR8, 0x4 ;  /* 0x0000000882327c11 */ /* 0x000fe2000f8420ff */
[----:B------:R-:W-:Y:S01]  /*27e0*/  FADD.FTZ R136, R136, -R51 ;  /* 0x8000003388887221 */ /* 0x000fe20000010000 */
[----:B------:R-:W-:Y:S01]  /*27f0*/  FADD.FTZ R96, R96, -R149 ;  /* 0x8000009560607221 */ /* 0x000fe20000010000 */
[----:B------:R-:W-:Y:S01]  /*2800*/  FADD.FTZ R94, R94, -R147 ;  /* 0x800000935e5e7221 */ /* 0x000fe20000010000 */
[----:B------:R-:W-:Y:S01]  /*2810*/  LEA R56, P4, R128, UR8, 0x4 ;  /* 0x0000000880387c11 */ /* 0x000fe2000f8820ff */
[----:B------:R1:W-:Y:S01]  /*2820*/  STG.E.128 desc[UR6][R54.64], R40 ;  /* 0x0000002836007986 */ /* 0x0003e2000c101d06 */
[----:B------:R-:W-:-:S02]  /*2830*/  LEA.HI.X R51, R130, UR9, RZ, 0x4, P2 ;  /* 0x0000000982337c11 */ /* 0x000fc400090f24ff */
[----:B------:R-:W-:Y:S01]  /*2840*/  LEA.HI.X R57, R128, UR9, RZ, 0x4, P4 ;  /* 0x0000000980397c11 */ /* 0x000fe2000a0f24ff */
[----:B------:R2:W-:Y:S01]  /*2850*/  STG.E.128 desc[UR6][R52.64], R44 ;  /* 0x0000002c34007986 */ /* 0x0005e2000c101d06 */
[----:B------:R-:W-:Y:S02]  /*2860*/  ISETP.GE.AND P2, PT, R127, UR11, PT ;  /* 0x0000000b7f007c0c */ /* 0x000fe4000bf46270 */
[----:B------:R-:W-:Y:S02]  /*2870*/  SEL R135, RZ, 0x1, P1 ;  /* 0x00000001ff877807 */ /* 0x000fe40000800000 */
[----:B0-----:R-:W-:Y:S01]  /*2880*/  LEA R48, P3, R131, UR8, 0x4 ;  /* 0x0000000883307c11 */ /* 0x001fe2000f8620ff */
[C---:B------:R-:W-:Y:S01]  /*2890*/  FMUL.FTZ R39, R129.reuse, R162 ;  /* 0x000000a281277220 */ /* 0x040fe20000410000 */
[C---:B------:R-:W-:Y:S01]  /*28a0*/  FMUL.FTZ R38, R129.reuse, R138 ;  /* 0x0000008a81267220 */ /* 0x040fe20000410000 */
[C---:B------:R-:W-:Y:S01]  /*28b0*/  FMUL.FTZ R37, R129.reuse, R142 ;  /* 0x0000008e81257220 */ /* 0x040fe20000410000 */
[----:B------:R-:W-:Y:S01]  /*28c0*/  FMUL.FTZ R36, R129, R140 ;  /* 0x0000008c81247220 */ /* 0x000fe20000410000 */
[----:B------:R-:W-:Y:S01]  /*28d0*/  LEA.HI.X R49, R131, UR9, RZ, 0x4, P3 ;  /* 0x0000000983317c11 */ /* 0x000fe200098f24ff */
        /* <DEDUP_REMOVED lines=48> */
.L_x_4207:
        /* <DEDUP_REMOVED lines=36> */
.L_x_4208:
[----:B------:R-:W-:Y:S01]  /*2e20*/  HFMA2.MMA R162, -RZ, RZ, 0, 9.5367431640625e-07 ;  /* 0x00000010ffa27435 */ /* 0x000fe200000001ff */
[----:B------:R-:W-:Y:S02]  /*2e30*/  MOV R161, 0x1f ;  /* 0x0000001f00a17802 */ /* 0x000fe40000000f00 */
[----:B------:R-:W-:-:S08]  /*2e40*/  MOV R38, 0xffffffff ;  /* 0xffffffff00267802 */ /* 0x000fd00000000f00 */
[----:B------:R-:W-:Y:S05]  /*2e50*/  WARPSYNC.COLLECTIVE R38, `(.L_x_4210) ;  /* 0x0000000026087348 */ /* 0x000fea0003c00000 */
[----:B------:R0:W1:Y:S02]  /*2e60*/  SHFL.DOWN P3, R164, R163, R162, R161 ;  /* 0x080000a2a3a47389 */ /* 0x00006400000600a1 */
[----:B01----:R-:W-:Y:S01]  /*2e70*/  ENDCOLLECTIVE ;  /* 0x000000000000791b */ /* 0x003fe20003800000 */
.L_x_4210:
[----:B------:R-:W-:Y:S01]  /*2e80*/  FADD.FTZ R41, R163, R164 ;  /* 0x000000a4a3297221 */ /* 0x000fe20000010000 */
[----:B------:R-:W-:-:S07]  /*2e90*/  MOV R163, R39 ;  /* 0x0000002700a37202 */ /* 0x000fce0000000f00 */
[----:B------:R-:W-:Y:S05]  /*2ea0*/  WARPSYNC.COLLECTIVE R38, `(.L_x_4211) ;  /* 0x0000000026087348 */ /* 0x000fea0003c00000 */
[----:B------:R0:W1:Y:S02]  /*2eb0*/  SHFL.DOWN P3, R164, R163, R162, R161 ;  /* 0x080000a2a3a47389 */ /* 0x00006400000600a1 */
[----:B01----:R-:W-:Y:S01]  /*2ec0*/  ENDCOLLECTIVE ;  /* 0x000000000000791b */ /* 0x003fe20003800000 */
.L_x_4211:
[----:B------:R-:W-:Y:S01]  /*2ed0*/  HFMA2.MMA R162, -RZ, RZ, 0, 4.76837158203125e-07 ;  /* 0x00000008ffa27435 */ /* 0x000fe200000001ff */
[----:B------:R-:W-:Y:S02]  /*2ee0*/  MOV R163, R41 ;  /* 0x0000002900a37202 */ /* 0x000fe40000000f00 */
[----:B------:R-:W-:-:S08]  /*2ef0*/  MOV R40, R164 ;  /* 0x000000a400287202 */ /* 0x000fd00000000f00 */
[----:B------:R-:W-:Y:S05]  /*2f00*/  WARPSYNC.COLLECTIVE R38, `(.L_x_4212) ;  /* 0x0000000026087348 */ /* 0x000fea0003c00000 */
[----:B------:R0:W1:Y:S02]  /*2f10*/  SHFL.DOWN P3, R164, R163, R162, R161 ;  /* 0x080000a2a3a47389 */ /* 0x00006400000600a1 */
[----:B01----:R-:W-:Y:S01]  /*2f20*/  ENDCOLLECTIVE ;  /* 0x000000000000791b */ /* 0x003fe20003800000 */
.L_x_4212:
[----:B------:R-:W-:-:S05]  /*2f30*/  FADD.FTZ R165, R39, R40 ;  /* 0x0000002827a57221 */ /* 0x000fca0000010000 */
[----:B------:R-:W-:Y:S01]  /*2f40*/  MOV R163, R165 ;  /* 0x000000a500a37202 */ /* 0x000fe20000000f00 */
[----:B------:R-:W-:-:S07]  /*2f50*/  FADD.FTZ R40, R41, R164 ;  /* 0x000000a429287221 */ /* 0x000fce0000010000 */
[----:B------:R-:W-:Y:S05]  /*2f60*/  WARPSYNC.COLLECTIVE R38, `(.L_x_4213) ;  /* 0x0000000026087348 */ /* 0x000fea0003c00000 */
[----:B------:R0:W1:Y:S02]  /*2f70*/  SHFL.DOWN P3, R164, R163, R162, R161 ;  /* 0x080000a2a3a47389 */ /* 0x00006400000600a1 */
[----:B01----:R-:W-:Y:S01]  /*2f80*/  ENDCOLLECTIVE ;  /* 0x000000000000791b */ /* 0x003fe20003800000 */
.L_x_4213:
[----:B------:R-:W-:Y:S01]  /*2f90*/  HFMA2.MMA R162, -RZ, RZ, 0, 2.384185791015625e-07 ;  /* 0x00000004ffa27435 */ /* 0x000fe200000001ff */
[----:B------:R-:W-:Y:S02]  /*2fa0*/  MOV R163, R40 ;  /* 0x0000002800a37202 */ /* 0x000fe40000000f00 */
[----:B------:R-:W-:-:S08]  /*2fb0*/  MOV R39, R164 ;  /* 0x000000a400277202 */ /* 0x000fd00000000f00 */
[----:B------:R-:W-:Y:S05]  /*2fc0*/  WARPSYNC.COLLECTIVE R38, `(.L_x_4214) ;  /* 0x0000000026087348 */ /* 0x000fea0003c00000 */
[----:B------:R0:W1:Y:S02]  /*2fd0*/  SHFL.DOWN P3, R164, R163, R162, R161 ;  /* 0x080000a2a3a47389 */ /* 0x00006400000600a1 */
[----:B01----:R-:W-:Y:S01]  /*2fe0*/  ENDCOLLECTIVE ;  /* 0x000000000000791b */ /* 0x003fe20003800000 */
.L_x_4214:
[----:B------:R-:W-:-:S05]  /*2ff0*/  FADD.FTZ R165, R165, R39 ;  /* 0x00000027a5a57221 */ /* 0x000fca0000010000 */
[----:B------:R-:W-:Y:S01]  /*3000*/  MOV R163, R165 ;  /* 0x000000a500a37202 */ /* 0x000fe20000000f00 */
[----:B------:R-:W-:-:S07]  /*3010*/  FADD.FTZ R40, R40, R164 ;  /* 0x000000a428287221 */ /* 0x000fce0000010000 */
[----:B------:R-:W-:Y:S05]  /*3020*/  WARPSYNC.COLLECTIVE R38, `(.L_x_4215) ;  /* 0x0000000026087348 */ /* 0x000fea0003c00000 */
[----:B------:R0:W1:Y:S02]  /*3030*/  SHFL.DOWN P3, R164, R163, R162, R161 ;  /* 0x080000a2a3a47389 */ /* 0x00006400000600a1 */
[----:B01----:R-:W-:Y:S01]  /*3040*/  ENDCOLLECTIVE ;  /* 0x000000000000791b */ /* 0x003fe20003800000 */
.L_x_4215:
[----:B------:R-:W-:Y:S01]  /*3050*/  HFMA2.MMA R162, -RZ, RZ, 0, 1.1920928955078125e-07 ;  /* 0x00000002ffa27435 */ /* 0x000fe200000001ff */
[----:B------:R-:W-:Y:S02]  /*3060*/  MOV R163, R40 ;  /* 0x0000002800a37202 */ /* 0x000fe40000000f00 */
[----:B------:R-:W-:-:S08]  /*3070*/  MOV R41, R164 ;  /* 0x000000a400297202 */ /* 0x000fd00000000f00 */
[----:B------:R-:W-:Y:S05]  /*3080*/  WARPSYNC.COLLECTIVE R38, `(.L_x_4216) ;  /* 0x0000000026087348 */ /* 0x000fea0003c00000 */
[----:B------:R0:W1:Y:S02]  /*3090*/  SHFL.DOWN P3, R164, R163, R162, R161 ;  /* 0x080000a2a3a47389 */ /* 0x00006400000600a1 */
[----:B01----:R-:W-:Y:S01]  /*30a0*/  ENDCOLLECTIVE ;  /* 0x000000000000791b */ /* 0x003fe20003800000 */
.L_x_4216:
[----:B------:R-:W-:-:S05]  /*30b0*/  FADD.FTZ R41, R165, R41 ;  /* 0x00000029a5297221 */ /* 0x000fca0000010000 */
[----:B------:R-:W-:Y:S01]  /*30c0*/  MOV R163, R41 ;  /* 0x0000002900a37202 */ /* 0x000fe20000000f00 */
[----:B------:R-:W-:-:S07]  /*30d0*/  FADD.FTZ R40, R40, R164 ;  /* 0x000000a428287221 */ /* 0x000fce0000010000 */
[----:B------:R-:W-:Y:S05]  /*30e0*/  WARPSYNC.COLLECTIVE R38, `(.L_x_4217) ;  /* 0x0000000026087348 */ /* 0x000fea0003c00000 */
[----:B------:R0:W1:Y:S02]  /*30f0*/  SHFL.DOWN P3, R164, R163, R162, R161 ;  /* 0x080000a2a3a47389 */ /* 0x00006400000600a1 */
[----:B01----:R-:W-:Y:S01]  /*3100*/  ENDCOLLECTIVE ;  /* 0x000000000000791b */ /* 0x003fe20003800000 */
.L_x_4217:
[----:B------:R-:W-:Y:S01]  /*3110*/  HFMA2.MMA R162, -RZ, RZ, 0, 5.9604644775390625e-08 ;  /* 0x00000001ffa27435 */ /* 0x000fe200000001ff */
[----:B------:R-:W-:Y:S02]  /*3120*/  MOV R163, R40 ;  /* 0x0000002800a37202 */ /* 0x000fe40000000f00 */
[----:B------:R-:W-:-:S08]  /*3130*/  MOV R39, R164 ;  /* 0x000000a400277202 */ /* 0x000fd00000000f00 */
[----:B------:R-:W-:Y:S05]  /*3140*/  WARPSYNC.COLLECTIVE R38, `(.L_x_4218) ;  /* 0x0000000026087348 */ /* 0x000fea0003c00000 */
[----:B------:R0:W1:Y:S02]  /*3150*/  SHFL.DOWN P3, R164, R163, R162, R161 ;  /* 0x080000a2a3a47389 */ /* 0x00006400000600a1 */
[----:B01----:R-:W-:Y:S01]  /*3160*/  ENDCOLLECTIVE ;  /* 0x000000000000791b */ /* 0x003fe20003800000 */
.L_x_4218:
[----:B------:R-:W-:-:S05]  /*3170*/  FADD.FTZ R41, R41, R39 ;  /* 0x0000002729297221 */ /* 0x000fca0000010000 */
[----:B------:R-:W-:Y:S02]  /*3180*/  MOV R163, R41 ;  /* 0x0000002900a37202 */ /* 0x000fe40000000f00 */
[----:B------:R-:W-:-:S07]  /*3190*/  MOV R39, R164 ;  /* 0x000000a400277202 */ /* 0x000fce0000000f00 */
[----:B------:R-:W-:Y:S05]  /*31a0*/  WARPSYNC.COLLECTIVE R38, `(.L_x_4219) ;  /* 0x0000000026087348 */ /* 0x000fea0003c00000 */
[----:B------:R0:W1:Y:S02]  /*31b0*/  SHFL.DOWN P3, R164, R163, R162, R161 ;  /* 0x080000a2a3a47389 */ /* 0x00006400000600a1 */
[----:B01----:R-:W-:Y:S01]  /*31c0*/  ENDCOLLECTIVE ;  /* 0x000000000000791b */ /* 0x003fe20003800000 */
.L_x_4219:
[----:B------:R-:W-:Y:S05]  /*31d0*/  BRA `(.L_x_4220) ;  /* 0xfffffff000187947 */ /* 0x000fea000383ffff */
.L_x_4221:
        /* <DEDUP_REMOVED lines=10> */
.L_x_5575:


//--------------------- .text._ZN10layer_norm22ln_bwd_finalize_kernelINS_22Kernel_traits_finalizeILj3072E13__nv_bfloat16S2_S2_fjLj1024ELj4ENS_18Kernel_traits_baseILj3072ES2_S2_S2_fjLj1024EEEEEEEvNS_9BwdParamsE --------------------------
	.section	.text._ZN10layer_norm22ln_bwd_finalize_kernelINS_22Kernel_traits_finalizeILj3072E13__nv_bfloat16S2_S2_fjLj1024ELj4ENS_18Kernel_traits_baseILj3072ES2_S2_S2_fjLj1024EEEEEEEvNS_9BwdParamsE,"ax",@progbits
	.align	128
        .global         _ZN10layer_norm22ln_bwd_finalize_kernelINS_22Kernel_traits_finalizeILj3072E13__nv_bfloat16S2_S2_fjLj1024ELj4ENS_18Kernel_traits_baseILj3072ES2_S2_S2_fjLj1024EEEEEEEvNS_9BwdParamsE
        .type           _ZN10layer_norm22ln_bwd_finalize_kernelINS_22Kernel_traits_finalizeILj3072E13__nv_bfloat16S2_S2_fjLj1024ELj4ENS_18Kernel_traits_baseILj3072ES2_S2_S2_fjLj1024EEEEEEEvNS_9BwdParamsE,@function
        .size           _ZN10layer_norm22ln_bwd_finalize_kernelINS_22Kernel_traits_finalizeILj3072E13__nv_bfloat16S2_S2_fjLj1024ELj4ENS_18Kernel_traits_baseILj3072ES2_S2_S2_fjLj1024EEEEEEEvNS_9BwdParamsE,(.L_x_5576 - _ZN10layer_norm22ln_bwd_finalize_kernelINS_22Kernel_traits_finalizeILj3072E13__nv_bfloat16S2_S2_fjLj1024ELj4ENS_18Kernel_traits_baseILj3072ES2_S2_S2_fjLj1024EEEEEEEvNS_9BwdParamsE)
        .other          _ZN10layer_norm22ln_bwd_finalize_kernelINS_22Kernel_traits_finalizeILj3072E13__nv_bfloat16S2_S2_fjLj1024ELj4ENS_18Kernel_traits_baseILj3072ES2_S2_S2_fjLj1024EEEEEEEvNS_9BwdParamsE,@"STO_CUDA_ENTRY STV_DEFAULT"
_ZN10layer_norm22ln_bwd_finalize_kernelINS_22Kernel_traits_finalizeILj3072E13__nv_bfloat16S2_S2_fjLj1024ELj4ENS_18Kernel_traits_baseILj3072ES2_S2_S2_fjLj1024EEEEEEEvNS_9BwdParamsE:
.text._ZN10layer_norm22ln_bwd_finalize_kernelINS_22Kernel_traits_finalizeILj3072E13__nv_bfloat16S2_S2_fjLj1024ELj4ENS_18Kernel_traits_baseILj3072ES2_S2_S2_fjLj1024EEEEEEEvNS_9BwdParamsE:
        /* <DEDUP_REMOVED lines=25> */
.L_x_4233:
        /* <DEDUP_REMOVED lines=28> */
.L_x_4226:
        /* <DEDUP_REMOVED lines=33> */
.L_x_4225:
[----:B------:R-:W-:Y:S05]  /*0560*/  BSYNC B1 ;  /* 0x0000000000017941 */ /* 0x000fea0003800000 */
.L_x_4224:
        /* <DEDUP_REMOVED lines=23> */
.L_x_4228:
[----:B------:R-:W-:Y:S05]  /*06e0*/  BSYNC B1 ;  /* 0x0000000000017941 */ /* 0x000fea0003800000 */
.L_x_4227:
        /* <DEDUP_REMOVED lines=11> */
.L_x_4223:
[----:B------:R-:W-:Y:S05]  /*07a0*/  BSYNC B0 ;  /* 0x0000000000007941 */ /* 0x000fea0003800000 */
.L_x_4222:
        /* <DEDUP_REMOVED lines=29> */
.L_x_4244:
[----:B------:R-:W-:Y:S01]  /*0980*/  @!P1 SHF.R.U32.HI R12, RZ, 0x3, R0 ;  /* 0x00000003ff0c9819 */ /* 0x000fe20000011600 */
[----:B---3--:R-:W-:Y:S01]  /*0990*/  FADD.FTZ R14, R9, R14 ;  /* 0x0000000e090e7221 */ /* 0x008fe20000010000 */
[----:B--2---:R-:W-:Y:S02]  /*09a0*/  FADD.FTZ R11, R10, R11 ;  /* 0x0000000b0a0b7221 */ /* 0x004fe40000010000 */
[----:B------:R-:W-:-:S05]  /*09b0*/  @!P1 LOP3.LUT R12, R12, 0x1ffffffc, RZ, 0xc0, !PT ;  /* 0x1ffffffc0c0c9812 */ /* 0x000fca00078ec0ff */
[----:B------:R2:W-:Y:S04]  /*09c0*/  @!P1 STS [R12+UR4+0x2000], R14 ;  /* 0x0020000e0c009988 */ /* 0x0005e80008000804 */
[----:B------:R2:W-:Y:S02]  /*09d0*/  @!P1 STS [R12+UR4+0x2080], R11 ;  /* 0x0020800b0c009988 */ /* 0x0005e40008000804 */
.L_x_4229:
        /* <DEDUP_REMOVED lines=14> */
.L_x_4232:
[----:B------:R-:W-:Y:S05]  /*0ac0*/  BSYNC B0 ;  /* 0x0000000000007941 */ /* 0x000fea0003800000 */
.L_x_4231:
[C---:B------:R-:W-:Y:S02]  /*0ad0*/  ISETP.GT.U32.AND P1, PT, R3.reuse, -0xc01, PT ;  /* 0xfffff3ff0300780c */ /* 0x040fe40003f24070 */
[----:B------:R-:W-:Y:S02]  /*0ae0*/  IADD3 R3, R3, 0xc00, RZ ;  /* 0x00000c0003037810 */ /* 0x000fe40007ffe0ff */
[----:B------:R-:W-:-:S09]  /*0af0*/  IADD3 R5, R5, 0x600, RZ ;  /* 0x0000060005057810 */ /* 0x000fd20007ffe0ff */
[----:B------:R-:W-:Y:S05]  /*0b00*/  @P1 BRA `(.L_x_4233) ;  /* 0xfffffff400a01947 */ /* 0x000fea000383ffff */
[----:B------:R-:W-:Y:S05]  /*0b10*/  EXIT ;  /* 0x000000000000794d */ /* 0x000fea0003800000 */
.L_x_4230:
[----:B------:R-:W-:Y:S01]  /*0b20*/  HFMA2.MMA R19, -RZ, RZ, 0, 5.9604644775390625e-08 ;  /* 0x00000001ff137435 */ /* 0x000fe200000001ff */
[----:B---3--:R-:W-:Y:S01]  /*0b30*/  IMAD.MOV.U32 R20, RZ, RZ, R10 ;  /* 0x000000ffff147224 */ /* 0x008fe200078e000a */
[----:B------:R-:W-:Y:S02]  /*0b40*/  MOV R22, 0x1f ;  /* 0x0000001f00167802 */ /* 0x000fe40000000f00 */
[----:B------:R-:W-:-:S07]  /*0b50*/  MOV R17, 0xffffffff ;  /* 0xffffffff00117802 */ /* 0x000fce0000000f00 */
[----:B012---:R-:W-:Y:S05]  /*0b60*/  WARPSYNC.COLLECTIVE R17, `(.L_x_4234) ;  /* 0x0000000011087348 */ /* 0x007fea0003c00000 */
[----:B------:R3:W4:Y:S02]  /*0b70*/  SHFL.BFLY P2, R18, R20, R19, R22 ;  /* 0x0c00001314127389 */ /* 0x0007240000040016 */
[----:B01234-:R-:W-:Y:S01]  /*0b80*/  ENDCOLLECTIVE ;  /* 0x000000000000791b */ /* 0x01ffe20003800000 */
.L_x_4234:
[----:B------:R-:W-:Y:S01]  /*0b90*/  HFMA2.MMA R19, -RZ, RZ, 0, 1.1920928955078125e-07 ;  /* 0x00000002ff137435 */ /* 0x000fe200000001ff */
[----:B------:R-:W-:-:S04]  /*0ba0*/  IMAD.MOV.U32 R11, RZ, RZ, R18 ;  /* 0x000000ffff0b7224 */ /* 0x000fc800078e0012 */
[----:B------:R-:W-:-:S05]  /*0bb0*/  FADD.FTZ R11, R10, R11 ;  /* 0x0000000b0a0b7221 */ /* 0x000fca0000010000 */
[----:B------:R-:W-:-:S07]  /*0bc0*/  MOV R20, R11 ;  /* 0x0000000b00147202 */ /* 0x000fce0000000f00 */
[----:B------:R-:W-:Y:S05]  /*0bd0*/  WARPSYNC.COLLECTIVE R17, `(.L_x_4235) ;  /* 0x0000000011087348 */ /* 0x000fea0003c00000 */
[----:B------:R0:W1:Y:S02]  /*0be0*/  SHFL.BFLY P2, R18, R20, R19, R22 ;  /* 0x0c00001314127389 */ /* 0x0000640000040016 */
[----:B01----:R-:W-:Y:S01]  /*0bf0*/  ENDCOLLECTIVE ;  /* 0x000000000000791b */ /* 0x003fe20003800000 */
.L_x_4235:
[----:B------:R-:W-:Y:S01]  /*0c00*/  HFMA2.MMA R19, -RZ, RZ, 0, 2.384185791015625e-07 ;  /* 0x00000004ff137435 */ /* 0x000fe200000001ff */
[----:B------:R-:W-:-:S05]  /*0c10*/  MOV R12, R18 ;  /* 0x00000012000c7202 */ /* 0x000fca0000000f00 */
[----:B------:R-:W-:-:S04]  /*0c20*/  FADD.FTZ R12, R11, R12 ;  /* 0x0000000c0b0c7221 */ /* 0x000fc80000010000 */
[----:B------:R-:W-:-:S07]  /*0c30*/  IMAD.MOV.U32 R20, RZ, RZ, R12 ;  /* 0x000000ffff147224 */ /* 0x000fce00078e000c */
[----:B------:R-:W-:Y:S05]  /*0c40*/  WARPSYNC.COLLECTIVE R17, `(.L_x_4236) ;  /* 0x0000000011087348 */ /* 0x000fea0003c00000 */
[----:B------:R0:W1:Y:S02]  /*0c50*/  SHFL.BFLY P2, R18, R20, R19, R22 ;  /* 0x0c00001314127389 */ /* 0x0000640000040016 */
[----:B01----:R-:W-:Y:S01]  /*0c60*/  ENDCOLLECTIVE ;  /* 0x000000000000791b */ /* 0x003fe20003800000 */
.L_x_4236:
[----:B------:R-:W-:Y:S01]  /*0c70*/  IMAD.MOV.U32 R19, RZ, RZ, 0x8 ;  /* 0x00000008ff137424 */ /* 0x000fe200078e00ff */
[----:B------:R-:W-:-:S05]  /*0c80*/  MOV R13, R18 ;  /* 0x00000012000d7202 */ /* 0x000fca0000000f00 */
[----:B------:R-:W-:-:S05]  /*0c90*/  FADD.FTZ R13, R12, R13 ;  /* 0x0000000d0c0d7221 */ /* 0x000fca0000010000 */
[----:B------:R-:W-:-:S07]  /*0ca0*/  MOV R20, R13 ;  /* 0x0000000d00147202 */ /* 0x000fce0000000f00 */
[----:B------:R-:W-:Y:S05]  /*0cb0*/  WARPSYNC.COLLECTIVE R17, `(.L_x_4237) ;  /* 0x0000000011087348 */ /* 0x000fea0003c00000 */
[----:B------:R0:W1:Y:S02]  /*0cc0*/  SHFL.BFLY P2, R18, R20, R19, R22 ;  /* 0x0c00001314127389 */ /* 0x0000640000040016 */
[----:B01----:R-:W-:Y:S01]  /*0cd0*/  ENDCOLLECTIVE ;  /* 0x000000000000791b */ /* 0x003fe20003800000 */
.L_x_4237:
[----:B------:R-:W-:Y:S01]  /*0ce0*/  HFMA2.MMA R19, -RZ, RZ, 0, 9.5367431640625e-07 ;  /* 0x00000010ff137435 */ /* 0x000fe200000001ff */
[----:B------:R-:W-:-:S05]  /*0cf0*/  MOV R10, R18 ;  /* 0x00000012000a7202 */ /* 0x000fca0000000f00 */
[----:B------:R-:W-:-:S05]  /*0d00*/  FADD.FTZ R10, R13, R10 ;  /* 0x0000000a0d0a7221 */ /* 0x000fca0000010000 */
[----:B------:R-:W-:-:S07]  /*0d10*/  MOV R20, R10 ;  /* 0x0000000a00147202 */ /* 0x000fce0000000f00 */
[----:B------:R-:W-:Y:S05]  /*0d20*/  WARPSYNC.COLLECTIVE R17, `(.L_x_4238) ;  /* 0x0000000011087348 */ /* 0x000fea0003c00000 */
[----:B------:R0:W1:Y:S02]  /*0d30*/  SHFL.BFLY P2, R18, R20, R19, R22 ;  /* 0x0c00001314127389 */ /* 0x0000640000040016 */
[----:B01----:R-:W-:Y:S01]  /*0d40*/  ENDCOLLECTIVE ;  /* 0x000000000000791b */ /* 0x003fe20003800000 */
.L_x_4238:
[----:B------:R-:W-:Y:S01]  /*0d50*/  HFMA2.MMA R19, -RZ, RZ, 0, 5.9604644775390625e-08 ;  /* 0x00000001ff137435 */ /* 0x000fe200000001ff */
[----:B------:R-:W-:Y:S01]  /*0d60*/  MOV R20, R9 ;  /* 0x0000000900147202 */ /* 0x000fe20000000f00 */
[----:B------:R-:W-:-:S09]  /*0d70*/  IMAD.MOV.U32 R11, RZ, RZ, R18 ;  /* 0x000000ffff0b7224 */ /* 0x000fd200078e0012 */
[----:B------:R-:W-:Y:S05]  /*0d80*/  WARPSYNC.COLLECTIVE R17, `(.L_x_4239) ;  /* 0x0000000011087348 */ /* 0x000fea0003c00000 */
[----:B------:R0:W1:Y:S02]  /*0d90*/  SHFL.BFLY P2, R18, R20, R19, R22 ;  /* 0x0c00001314127389 */ /* 0x0000640000040016 */
[----:B01----:R-:W-:Y:S01]  /*0da0*/  ENDCOLLECTIVE ;  /* 0x000000000000791b */ /* 0x003fe20003800000 */
.L_x_4239:
[----:B------:R-:W-:Y:S01]  /*0db0*/  HFMA2.MMA R19, -RZ, RZ, 0, 1.1920928955078125e-07 ;  /* 0x00000002ff137435 */ /* 0x000fe200000001ff */
[----:B------:R-:W-:-:S05]  /*0dc0*/  MOV R12, R18 ;  /* 0x00000012000c7202 */ /* 0x000fca0000000f00 */
[----:B------:R-:W-:-:S04]  /*0dd0*/  FADD.FTZ R14, R9, R12 ;  /* 0x0000000c090e7221 */ /* 0x000fc80000010000 */
[----:B------:R-:W-:-:S07]  /*0de0*/  IMAD.MOV.U32 R20, RZ, RZ, R14 ;  /* 0x000000ffff147224 */ /* 0x000fce00078e000e */
[----:B------:R-:W-:Y:S05]  /*0df0*/  WARPSYNC.COLLECTIVE R17, `(.L_x_4240) ;  /* 0x0000000011087348 */ /* 0x000fea0003c00000 */
[----:B------:R0:W1:Y:S02]  /*0e00*/  SHFL.BFLY P2, R18, R20, R19, R22 ;  /* 0x0c00001314127389 */ /* 0x0000640000040016 */
[----:B01----:R-:W-:Y:S01]  /*0e10*/  ENDCOLLECTIVE ;  /* 0x000000000000791b */ /* 0x003fe20003800000 */
.L_x_4240:
[----:B------:R-:W-:Y:S01]  /*0e20*/  IMAD.MOV.U32 R19, RZ, RZ, 0x4 ;  /* 0x00000004ff137424 */ /* 0x000fe200078e00ff */
[----:B------:R-:W-:-:S05]  /*0e30*/  MOV R13, R18 ;  /* 0x00000012000d7202 */ /* 0x000fca0000000f00 */
[----:B------:R-:W-:-:S05]  /*0e40*/  FADD.FTZ R15, R14, R13 ;  /* 0x0000000d0e0f7221 */ /* 0x000fca0000010000 */
[----:B------:R-:W-:-:S07]  /*0e50*/  MOV R20, R15 ;  /* 0x0000000f00147202 */ /* 0x000fce0000000f00 */
[----:B------:R-:W-:Y:S05]  /*0e60*/  WARPSYNC.COLLECTIVE R17, `(.L_x_4241) ;  /* 0x0000000011087348 */ /* 0x000fea0003c00000 */
[----:B------:R0:W1:Y:S02]  /*0e70*/  SHFL.BFLY P2, R18, R20, R19, R22 ;  /* 0x0c00001314127389 */ /* 0x0000640000040016 */
[----:B01----:R-:W-:Y:S01]  /*0e80*/  ENDCOLLECTIVE ;  /* 0x000000000000791b */ /* 0x003fe20003800000 */
.L_x_4241:
[----:B------:R-:W-:Y:S01]  /*0e90*/  HFMA2.MMA R19, -RZ, RZ, 0, 4.76837158203125e-07 ;  /* 0x00000008ff137435 */ /* 0x000fe200000001ff */
[----:B------:R-:W-:-:S05]  /*0ea0*/  MOV R16, R18 ;  /* 0x0000001200107202 */ /* 0x000fca0000000f00 */
[----:B------:R-:W-:-:S05]  /*0eb0*/  FADD.FTZ R16, R15, R16 ;  /* 0x000000100f107221 */ /* 0x000fca0000010000 */
[----:B------:R-:W-:-:S07]  /*0ec0*/  MOV R20, R16 ;  /* 0x0000001000147202 */ /* 0x000fce0000000f00 */
[----:B------:R-:W-:Y:S05]  /*0ed0*/  WARPSYNC.COLLECTIVE R17, `(.L_x_4242) ;  /* 0x0000000011087348 */ /* 0x000fea0003c00000 */
[----:B------:R0:W1:Y:S02]  /*0ee0*/  SHFL.BFLY P2, R18, R20, R19, R22 ;  /* 0x0c00001314127389 */ /* 0x0000640000040016 */
[----:B01----:R-:W-:Y:S01]  /*0ef0*/  ENDCOLLECTIVE ;  /* 0x000000000000791b */ /* 0x003fe20003800000 */
.L_x_4242:
[----:B------:R-:W-:Y:S01]  /*0f00*/  HFMA2.MMA R19, -RZ, RZ, 0, 9.5367431640625e-07 ;  /* 0x00000010ff137435 */ /* 0x000fe200000001ff */
[----:B------:R-:W-:-:S04]  /*0f10*/  IMAD.MOV.U32 R9, RZ, RZ, R18 ;  /* 0x000000ffff097224 */ /* 0x000fc800078e0012 */
[----:B------:R-:W-:-:S05]  /*0f20*/  FADD.FTZ R9, R16, R9 ;  /* 0x0000000910097221 */ /* 0x000fca0000010000 */
[----:B------:R-:W-:-:S07]  /*0f30*/  MOV R20, R9 ;  /* 0x0000000900147202 */ /* 0x000fce0000000f00 */
[----:B------:R-:W-:Y:S05]  /*0f40*/  WARPSYNC.COLLECTIVE R17, `(.L_x_4243) ;  /* 0x0000000011087348 */ /* 0x000fea0003c00000 */
[----:B------:R0:W1:Y:S02]  /*0f50*/  SHFL.BFLY P2, R18, R20, R19, R22 ;  /* 0x0c00001314127389 */ /* 0x0000640000040016 */
[----:B01----:R-:W-:Y:S01]  /*0f60*/  ENDCOLLECTIVE ;  /* 0x000000000000791b */ /* 0x003fe20003800000 */
.L_x_4243:
[----:B------:R-:W-:Y:S01]  /*0f70*/  MOV R14, R18 ;  /* 0x00000012000e7202 */ /* 0x000fe20000000f00 */
[----:B------:R-:W-:Y:S06]  /*0f80*/  BRA `(.L_x_4244) ;  /* 0xfffffff8007c7947 */ /* 0x000fec000383ffff */
.L_x_4245:
        /* <DEDUP_REMOVED lines=15> */
.L_x_5576:


//--------------------- .text._ZN10layer_norm13ln_bwd_kernelINS_13Kernel_traitsI13__nv_bfloat16S2_S2_fjLj3072ELj1ELj1ELj4ELj16ENS_18Kernel_traits_baseILj3072ES2_S2_S2_fjLj128EEEEEEEvNS_9BwdParamsE --------------------------
	.section	.text._ZN10layer_norm13ln_bwd_kernelINS_13Kernel_traitsI13__nv_bfloat16S2_S2_fjLj3072ELj1ELj1ELj4ELj16ENS_18Kernel_traits_baseILj3072ES2_S2_S2_fjLj128EEEEEEEvNS_9BwdParamsE,"ax",@progbits
	.align	128
        .global         _ZN10layer_norm13ln_bwd_kernelINS_13Kernel_traitsI13__nv_bfloat16S2_S2_fjLj3072ELj1ELj1ELj4ELj16ENS_18Kernel_traits_baseILj3072ES2_S2_S2_fjLj128EEEEEEEvNS_9BwdParamsE
        .type           _ZN10layer_norm13ln_bwd_kernelINS_13Kernel_traitsI13__nv_bfloat16S2_S2_fjLj3072ELj1ELj1ELj4ELj16ENS_18Kernel_traits_baseILj3072ES2_S2_S2_fjLj128EEEEEEEvNS_9BwdParamsE,@function
        .size           _ZN10layer_norm13ln_bwd_kernelINS_13Kernel_traitsI13__nv_bfloat16S2_S2_fjLj3072ELj1ELj1ELj4ELj16ENS_18Kernel_traits_baseILj3072ES2_S2_S2_fjLj128EEEEEEEvNS_9BwdParamsE,(.L_x_5577 - _ZN10layer_norm13ln_bwd_kernelINS_13Kernel_traitsI13__nv_bfloat16S2_S2_fjLj3072ELj1ELj1ELj4ELj16ENS_18Kernel_traits_baseILj3072ES2_S2_S2_fjLj128EEEEEEEvNS_9BwdParamsE)
        .other          _ZN10layer_norm13ln_bwd_kernelINS_13Kernel_traitsI13__nv_bfloat16S2_S2_fjLj3072ELj1ELj1ELj4ELj16ENS_18Kernel_traits_baseILj3072ES2_S2_S2_fjLj128EEEEEEEvNS_9BwdParamsE,@"STO_CUDA_ENTRY STV_DEFAULT"
_ZN10layer_norm13ln_bwd_kernelINS_13Kernel_traitsI13__nv_bfloat16S2_S2_fjLj3072ELj1ELj1ELj4ELj16ENS_18Kernel_traits_baseILj3072ES2_S2_S2_fjLj128EEEEEEEvNS_9BwdParamsE:
.text._ZN10layer_norm13ln_bwd_kernelINS_13Kernel_traitsI13__nv_bfloat16S2_S2_fjLj3072ELj1ELj1ELj4ELj16ENS_18Kernel_traits_baseILj3072ES2_S2_S2_fjLj128EEEEEEEvNS_9BwdParamsE:
        /* <DEDUP_REMOVED lines=40> */
[----:B-1----:R-:W-:Y:S02]  /*0280*/  CS2R R4, SRZ ;  /* 0x0000000000047805 */ /* 0x002fe4000001ff00 */
[----:B------:R-:W-:-:S02]  /*0290*/  CS2R R54, SRZ ;  /* 0x0000000000367805 */ /* 0x000fc4000001ff00 */
[----:B------:R-:W-:Y:S02]  /*02a0*/  CS2R R52, SRZ ;  /* 0x0000000000347805 */ /* 0x000fe4000001ff00 */
[----:B------:R-:W-:Y:S02]  /*02b0*/  ISETP.GE.AND P1, PT, R99, UR5, PT ;  /* 0x0000000563007c0c */ /* 0x000fe4000bf26270 */
[----:B------:R-:W-:Y:S02]  /*02c0*/  CS2R R42, SRZ ;  /* 0x00000000002a7805 */ /* 0x000fe4000001ff00 */
[----:B------:R-:W-:Y:S02]  /*02d0*/  CS2R R40, SRZ ;  /* 0x0000000000287805 */ /* 0x000fe4000001ff00 */
[----:B------:R-:W-:Y:S02]  /*02e0*/  CS2R R38, SRZ ;  /* 0x0000000000267805 */ /* 0x000fe4000001ff00 */
[----:B------:R-:W-:-:S02]  /*02f0*/  CS2R R36, SRZ ;  /* 0x0000000000247805 */ /* 0x000fc4000001ff00 */
[----:B------:R-:W-:-:S03]  /*0300*/  LOP3.LUT R33, R34, 0x7f, RZ, 0xc0, !PT ;  /* 0x0000007f22217812 */ /* 0x000fc600078ec0ff */
[----:B------:R-:W-:Y:S05]  /*0310*/  @P1 BRA `(.L_x_4246) ;  /* 0x0000002800281947 */ /* 0x000fea0003800000 */
[----:B------:R-:W2:Y:S04]  /*0320*/  LDG.E.128 R16, desc[UR6][R2.64] ;  /* 0x0000000602107981 */ /* 0x000ea8000c1e1d00 */
[----:B------:R-:W3:Y:S04]  /*0330*/  LDG.E.128 R8, desc[UR6][R2.64+0x800] ;  /* 0x0008000602087981 */ /* 0x000ee8000c1e1d00 */
[----:B------:R0:W4:Y:S01]  /*0340*/  LDG.E.128 R4, desc[UR6][R2.64+0x1000] ;  /* 0x0010000602047981 */ /* 0x000122000c1e1d00 */
[----:B------:R-:W1:Y:S01]  /*0350*/  S2UR UR5, SR_CgaCtaId ;  /* 0x00000000000579c3 */ /* 0x000e620000008800 */
[----:B------:R-:W-:Y:S01]  /*0360*/  UMOV UR4, 0x400 ;  /* 0x0000040000047882 */ /* 0x000fe20000000000 */
[----:B-----5:R-:W-:Y:S01]  /*0370*/  @P0 PRMT R101, R64, 0x7632, R101 ;  /* 0x0000763240650816 */ /* 0x020fe20000000065 */
[----:B------:R-:W-:Y:S01]  /*0380*/  HFMA2.MMA R128, -RZ, RZ, 0, 5.9604644775390625e-08 ;  /* 0x00000001ff807435 */ /* 0x000fe200000001ff */
        /* <DEDUP_REMOVED lines=20> */
[----:B-1----:R-:W-:Y:S01]  /*04d0*/  ULEA UR4, UR5, UR4, 0x18 ;  /* 0x0000000405047291 */ /* 0x002fe2000f8ec03f */
[----:B------:R-:W-:Y:S02]  /*04e0*/  @P0 PRMT R112, R15, 0x7632, R112 ;  /* 0x000076320f700816 */ /* 0x000fe40000000070 */
[----:B------:R-:W-:Y:S02]  /*04f0*/  CS2R R70, SRZ ;  /* 0x0000000000467805 */ /* 0x000fe4000001ff00 */
[----:B------:R-:W-:-:S02]  /*0500*/  SHF.L.U32 R98, R98, 0x2, RZ ;  /* 0x0000000262627819 */ /* 0x000fc400000006ff */
[----:B0-----:R-:W-:Y:S02]  /*0510*/  CS2R R2, SRZ ;  /* 0x0000000000027805 */ /* 0x001fe4000001ff00 */
        /* <DEDUP_REMOVED lines=18> */
[----:B------:R-:W-:Y:S02]  /*0640*/  MOV R32, RZ ;  /* 0x000000ff00207202 */ /* 0x000fe40000000f00 */
        /* <DEDUP_REMOVED lines=13> */
[----:B------:R-:W-:Y:S02]  /*0720*/  IADD3 R113, R98, 0x4, RZ ;  /* 0x0000000462717810 */ /* 0x000fe40007ffe0ff */
[----:B------:R-:W-:Y:S02]  /*0730*/  MOV R114, UR4 ;  /* 0x0000000400727c02 */ /* 0x000fe40008000f00 */
[----:B--2---:R-:W-:-:S02]  /*0740*/  PRMT R115, R16, 0x7632, R115 ;  /* 0x0000763210737816 */ /* 0x004fc40000000073 */
[----:B------:R-:W-:Y:S02]  /*0750*/  PRMT R116, R17, 0x7632, R116 ;  /* 0x0000763211747816 */ /* 0x000fe40000000074 */
[----:B------:R-:W-:Y:S02]  /*0760*/  PRMT R117, R18, 0x7632, R117 ;  /* 0x0000763212757816 */ /* 0x000fe40000000075 */
[----:B------:R-:W-:Y:S02]  /*0770*/  PRMT R118, R19, 0x7632, R118 ;  /* 0x0000763213767816 */ /* 0x000fe40000000076 */
[----:B---3--:R-:W-:Y:S02]  /*0780*/  PRMT R119, R8, 0x7632, R119 ;  /* 0x0000763208777816 */ /* 0x008fe40000000077 */
[----:B------:R-:W-:Y:S02]  /*0790*/  PRMT R120, R9, 0x7632, R120 ;  /* 0x0000763209787816 */ /* 0x000fe40000000078 */
[----:B------:R-:W-:-:S02]  /*07a0*/  PRMT R121, R10, 0x7632, R121 ;  /* 0x000076320a797816 */ /* 0x000fc40000000079 */
[----:B------:R-:W-:Y:S02]  /*07b0*/  PRMT R122, R11, 0x7632, R122 ;  /* 0x000076320b7a7816 */ /* 0x000fe4000000007a */
[----:B----4-:R-:W-:Y:S02]  /*07c0*/  PRMT R123, R4, 0x7632, R123 ;  /* 0x00007632047b7816 */ /* 0x010fe4000000007b */
[----:B------:R-:W-:Y:S02]  /*07d0*/  PRMT R124, R5, 0x7632, R124 ;  /* 0x00007632057c7816 */ /* 0x000fe4000000007c */
[----:B------:R-:W-:Y:S02]  /*07e0*/  PRMT R125, R6, 0x7632, R125 ;  /* 0x00007632067d7816 */ /* 0x000fe4000000007d */
[----:B------:R-:W-:Y:S02]  /*07f0*/  PRMT R126, R7, 0x7632, R126 ;  /* 0x00007632077e7816 */ /* 0x000fe4000000007e */
        /* <DEDUP_REMOVED lines=30> */
.L_x_4249:
[----:B0-----:R-:W0:Y:S01]  /*09e0*/  @P0 LDC.64 R36, c[0x0][0x228] ;  /* 0x00008a00ff240b82 */ /* 0x001e220000000a00 */
[----:B------:R-:W-:-:S05]  /*09f0*/  IMAD R38, R99, 0x180, RZ ;  /* 0x0000018063267824 */ /* 0x000fca00078e02ff */
[----:B------:R-:W-:Y:S02]  /*0a00*/  LOP3.LUT R127, R38, R33, RZ, 0xfc, !PT ;  /* 0x00000021267f7212 */ /* 0x000fe400078efcff */
[----:B------:R-:W1:Y:S02]  /*0a10*/  @P0 LDC.64 R40, c[0x0][0x228] ;  /* 0x00008a00ff280b82 */ /* 0x000e640000000a00 */
[----:B------:R-:W-:-:S06]  /*0a20*/  IADD3 R129, R127, 0x80, RZ ;  /* 0x000000807f817810 */ /* 0x000fcc0007ffe0ff */
[----:B------:R-:W2:Y:S01]  /*0a30*/  @P0 LDC.64 R44, c[0x0][0x228] ;  /* 0x00008a00ff2c0b82 */ /* 0x000ea20000000a00 */
[----:B0-----:R-:W-:-:S07]  /*0a40*/  @P0 LEA R36, P1, R127, R36, 0x4 ;  /* 0x000000247f240211 */ /* 0x001fce00078220ff */
[----:B------:R-:W0:Y:S01]  /*0a50*/  @!P0 LDC.64 R48, c[0x0][0x220] ;  /* 0x00008800ff308b82 */ /* 0x000e220000000a00 */
[----:B------:R-:W-:Y:S02]  /*0a60*/  @P0 LEA.HI.X R37, R127, R37, RZ, 0x4, P1 ;  /* 0x000000257f250211 */ /* 0x000fe400008f24ff */
[----:B-1----:R-:W-:-:S05]  /*0a70*/  @P0 LEA R40, P1, R129, R40, 0x4 ;  /* 0x0000002881280211 */ /* 0x002fca00078220ff */
[----:B------:R-:W1:Y:S01]  /*0a80*/  @!P0 LDC.64 R52, c[0x0][0x230] ;  /* 0x00008c00ff348b82 */ /* 0x000e620000000a00 */
[----:B------:R-:W3:Y:S01]  /*0a90*/  @P0 LDG.E.128 R36, desc[UR6][R36.64] ;  /* 0x0000000624240981 */ /* 0x000ee2000c1e1d00 */
[----:B------:R-:W-:-:S06]  /*0aa0*/  @P0 LEA.HI.X R41, R129, R41, RZ, 0x4, P1 ;  /* 0x0000002981290211 */ /* 0x000fcc00008f24ff */
[----:B------:R-:W4:Y:S01]  /*0ab0*/  LDC.64 R50, c[0x0][0x238] ;  /* 0x00008e00ff327b82 */ /* 0x000f220000000a00 */
[----:B------:R-:W5:Y:S01]  /*0ac0*/  @P0 LDG.E.128 R40, desc[UR6][R40.64] ;  /* 0x0000000628280981 */ /* 0x000f62000c1e1d00 */
[----:B------:R-:W-:-:S04]  /*0ad0*/  IADD3 R131, R127, 0x100, RZ ;  /* 0x000001007f837810 */ /* 0x000fc80007ffe0ff */
[C---:B--2---:R-:W-:Y:S02]  /*0ae0*/  @P0 LEA R44, P1, R131.reuse, R44, 0x4 ;  /* 0x0000002c832c0211 */ /* 0x044fe400078220ff */
[----:B------:R-:W-:Y:S01]  /*0af0*/  @P0 MOV R130, RZ ;  /* 0x000000ff00820202 */ /* 0x000fe20000000f00 */
[----:B------:R-:W2:Y:S01]  /*0b00*/  LDC.64 R56, c[0x0][0x268] ;  /* 0x00009a00ff387b82 */ /* 0x000ea20000000a00 */
[----:B------:R-:W-:-:S06]  /*0b10*/  @P0 LEA.HI.X R45, R131, R45, RZ, 0x4, P1 ;  /* 0x0000002d832d0211 */ /* 0x000fcc00008f24ff */
[----:B------:R-:W5:Y:S01]  /*0b20*/  @P0 LDG.E.128 R44, desc[UR6][R44.64] ;  /* 0x000000062c2c0981 */ /* 0x000f62000c1e1d00 */
[----:B0-----:R-:W-:-:S04]  /*0b30*/  @!P0 LEA R54, P1, R127, R48, 0x4 ;  /* 0x000000307f368211 */ /* 0x001fc800078220ff */
[----:B------:R-:W-:Y:S02]  /*0b40*/  @!P0 LEA.HI.X R55, R127, R49, RZ, 0x4, P1 ;  /* 0x000000317f378211 */ /* 0x000fe400008f24ff */
[----:B------:R-:W0:Y:S01]  /*0b50*/  @!P0 LDC.64 R48, c[0x0][0x220] ;  /* 0x00008800ff308b82 */ /* 0x000e220000000a00 */
[----:B-1----:R-:W-:-:S04]  /*0b60*/  @!P0 IMAD.WIDE R52, R99, 0x4, R52 ;  /* 0x0000000463348825 */ /* 0x002fc800078e0234 */
[----:B----4-:R-:W-:Y:S01]  /*0b70*/  IMAD.WIDE R132, R99, 0x4, R50 ;  /* 0x0000000463847825 */ /* 0x010fe200078e0232 */
[----:B------:R1:W4:Y:S05]  /*0b80*/  @!P0 LDG.E R130, desc[UR6][R52.64] ;  /* 0x0000000634828981 */ /* 0x00032a000c1e1900 */
[----:B------:R-:W5:Y:S01]  /*0b90*/  LDG.E R132, desc[UR6][R132.64] ;  /* 0x0000000684847981 */ /* 0x000f62000c1e1900 */
[----:B0-----:R-:W-:-:S04]  /*0ba0*/  @!P0 LEA R58, P1, R129, R48, 0x4 ;  /* 0x00000030813a8211 */ /* 0x001fc800078220ff */
[----:B------:R-:W-:Y:S02]  /*0bb0*/  @!P0 LEA.HI.X R59, R129, R49, RZ, 0x4, P1 ;  /* 0x00000031813b8211 */ /* 0x000fe400008f24ff */
[----:B------:R-:W0:Y:S02]  /*0bc0*/  @!P0 LDC.64 R48, c[0x0][0x220] ;  /* 0x00008800ff308b82 */ /* 0x000e240000000a00 */
[----:B0-----:R-:W-:-:S04]  /*0bd0*/  @!P0 LEA R134, P1, R131, R48, 0x4 ;  /* 0x0000003083868211 */ /* 0x001fc800078220ff */
[----:B------:R-:W-:Y:S01]  /*0be0*/  @!P0 LEA.HI.X R135, R131, R49, RZ, 0x4, P1 ;  /* 0x0000003183878211 */ /* 0x000fe200008f24ff */
[----:B--2---:R-:W-:-:S04]  /*0bf0*/  IMAD.WIDE.U32 R48, R127, 0x10, R56 ;  /* 0x000000107f307825 */ /* 0x004fc800078e0038 */
[--C-:B-1----:R-:W-:Y:S02]  /*0c00*/  IMAD.WIDE.U32 R52, R129, 0x10, R56.reuse ;  /* 0x0000001081347825 */ /* 0x102fe400078e0038 */
[----:B------:R-:W2:Y:S02]  /*0c10*/  LDG.E.128 R48, desc[UR6][R48.64] ;  /* 0x0000000630307981 */ /* 0x000ea4000c1e1d00 */
[----:B------:R-:W-:Y:S02]  /*0c20*/  IMAD.WIDE.U32 R56, R131, 0x10, R56 ;  /* 0x0000001083387825 */ /* 0x000fe400078e0038 */
[----:B------:R-:W3:Y:S04]  /*0c30*/  @!P0 LDG.E.128 R36, desc[UR6][R54.64] ;  /* 0x0000000636248981 */ /* 0x000ee8000c1e1d00 */
[----:B------:R-:W5:Y:S04]  /*0c40*/  @!P0 LDG.E.128 R40, desc[UR6][R58.64] ;  /* 0x000000063a288981 */ /* 0x000f68000c1e1d00 */
[----:B------:R-:W5:Y:S04]  /*0c50*/  LDG.E.128 R52, desc[UR6][R52.64] ;  /* 0x0000000634347981 */ /* 0x000f68000c1e1d00 */
[----:B------:R-:W5:Y:S04]  /*0c60*/  LDG.E.128 R56, desc[UR6][R56.64] ;  /* 0x0000000638387981 */ /* 0x000f68000c1e1d00 */
[----:B------:R3:W5:Y:S01]  /*0c70*/  @!P0 LDG.E.128 R44, desc[UR6][R134.64] ;  /* 0x00000006862c8981 */ /* 0x000762000c1e1d00 */
        /* <DEDUP_REMOVED lines=9> */
[----:B------:R-:W-:Y:S08]  /*0d10*/  @P0 MUFU.RCP R140, R115 ;  /* 0x00000073008c0308 */ /* 0x000ff00000001000 */
[----:B------:R-:W1:Y:S08]  /*0d20*/  @P0 MUFU.RCP R146, R89 ;  /* 0x0000005900920308 */ /* 0x000e700000001000 */
[----:B------:R-:W-:Y:S08]  /*0d30*/  @P0 MUFU.RCP R163, R93 ;  /* 0x0000005d00a30308 */ /* 0x000ff00000001000 */
[----:B------:R-:W-:Y:S01]  /*0d40*/  @P0 MUFU.RCP R159, R119 ;  /* 0x00000077009f0308 */ /* 0x000fe20000001000 */
[----:B--2---:R-:W-:-:S02]  /*0d50*/  SHF.L.U32 R154, R49, 0x10, RZ ;  /* 0x00000010319a7819 */ /* 0x004fc400000006ff */
[----:B------:R-:W-:-:S03]  /*0d60*/  SHF.L.U32 R150, R50, 0x10, RZ ;  /* 0x0000001032967819 */ /* 0x000fc600000006ff */
[----:B------:R-:W-:Y:S01]  /*0d70*/  FADD.FTZ R69, R154, R69 ;  /* 0x000000459a457221 */ /* 0x000fe20000010000 */
[----:B------:R-:W-:Y:S01]  /*0d80*/  PRMT R50, R50, 0x7632, R50 ;  /* 0x0000763232327816 */ /* 0x000fe20000000032 */
[----:B------:R-:W-:-:S03]  /*0d90*/  FADD.FTZ R65, R150, R65 ;  /* 0x0000004196417221 */ /* 0x000fc60000010000 */
[----:B------:R-:W-:-:S05]  /*0da0*/  SHF.L.U32 R50, R50, 0x10, RZ ;  /* 0x0000001032327819 */ /* 0x000fca00000006ff */
[----:B------:R-:W-:Y:S01]  /*0db0*/  FMUL.FTZ R148, R117, R50 ;  /* 0x0000003275947220 */ /* 0x000fe20000410000 */
[----:B------:R-:W-:Y:S01]  /*0dc0*/  FADD.FTZ R63, R50, R63 ;  /* 0x0000003f323f7221 */ /* 0x000fe20000010000 */
[C---:B---3--:R-:W-:Y:S02]  /*0dd0*/  PRMT R134, R37.reuse, 0x7632, R134 ;  /* 0x0000763225867816 */ /* 0x048fe40000000086 */
[----:B------:R-:W-:Y:S02]  /*0de0*/  SHF.L.U32 R137, R36, 0x10, RZ ;  /* 0x0000001024897819 */ /* 0x000fe400000006ff */
[----:B------:R-:W-:Y:S02]  /*0df0*/  PRMT R135, R38, 0x7632, R135 ;  /* 0x0000763226877816 */ /* 0x000fe40000000087 */
[----:B------:R-:W-:Y:S02]  /*0e00*/  SHF.L.U32 R128, R37, 0x10, RZ ;  /* 0x0000001025807819 */ /* 0x000fe400000006ff */
[----:B------:R-:W-:-:S02]  /*0e10*/  PRMT R136, R39, 0x7632, R136 ;  /* 0x0000763227887816 */ /* 0x000fc40000000088 */
[----:B------:R-:W-:Y:S02]  /*0e20*/  SHF.L.U32 R37, R39, 0x10, RZ ;  /* 0x0000001027257819 */ /* 0x000fe400000006ff */
[----:B------:R-:W-:Y:S01]  /*0e30*/  SHF.L.U32 R39, R134, 0x10, RZ ;  /* 0x0000001086277819 */ /* 0x000fe200000006ff */
[----:B------:R-:W-:Y:S01]  /*0e40*/  @P0 FADD.FTZ R157, -R74, R137 ;  /* 0x000000894a9d0221 */ /* 0x000fe20000010100 */
[----:B------:R-:W-:Y:S02]  /*0e50*/  SHF.L.U32 R134, R135, 0x10, RZ ;  /* 0x0000001087867819 */ /* 0x000fe400000006ff */
[----:B------:R-:W-:Y:S01]  /*0e60*/  SHF.L.U32 R135, R136, 0x10, RZ ;  /* 0x0000001088877819 */ /* 0x000fe200000006ff */
[----:B0-----:R-:W-:Y:S01]  /*0e70*/  @P0 FMUL.FTZ R157, R157, R138 ;  /* 0x0000008a9d9d0220 */ /* 0x001fe20000410000 */
[----:B----4-:R-:W-:Y:S01]  /*0e80*/  @!P0 FADD.FTZ R137, R137, -R130 ;  /* 0x8000008289898221 */ /* 0x010fe20000010000 */
[----:B------:R-:W-:Y:S01]  /*0e90*/  @P0 FADD.FTZ R136, -R103, R134 ;  /* 0x0000008667880221 */ /* 0x000fe20000010100 */
[----:B-----5:R-:W-:Y:S01]  /*0ea0*/  SHF.L.U32 R161, R40, 0x10, RZ ;  /* 0x0000001028a17819 */ /* 0x020fe200000006ff */
[----:B------:R-:W-:Y:S01]  /*0eb0*/  @P0 FADD.FTZ R138, -R104, R135 ;  /* 0x00000087688a0221 */ /* 0x000fe20000010100 */
[----:B------:R-:W-:Y:S01]  /*0ec0*/  SHF.L.U32 R133, R38, 0x10, RZ ;  /* 0x0000001026857819 */ /* 0x000fe200000006ff */
[----:B------:R-:W-:Y:S01]  /*0ed0*/  @!P0 FMUL.FTZ R157, R132, R137 ;  /* 0x00000089849d8220 */ /* 0x000fe20000410000 */
[----:B------:R-:W-:Y:S01]  /*0ee0*/  PRMT R36, R36, 0x7632, R36 ;  /* 0x0000763224247816 */ /* 0x000fe20000000024 */
[----:B------:R-:W-:Y:S01]  /*0ef0*/  @P0 FADD.FTZ R155, -R75, R128 ;  /* 0x000000804b9b0221 */ /* 0x000fe20000010100 */
[----:B-1----:R-:W-:Y:S01]  /*0f00*/  @P0 FMUL.FTZ R145, R136, R145 ;  /* 0x0000009188910220 */ /* 0x002fe20000410000 */
[--C-:B------:R-:W-:Y:S01]  /*0f10*/  @!P0 FADD.FTZ R137, R128, -R130.reuse ;  /* 0x8000008280898221 */ /* 0x100fe20000010000 */
[----:B------:R-:W-:Y:S01]  /*0f20*/  @P0 FMUL.FTZ R143, R138, R143 ;  /* 0x0000008f8a8f0220 */ /* 0x000fe20000410000 */
[----:B------:R-:W-:Y:S01]  /*0f30*/  @P0 FADD.FTZ R136, -R78, R161 ;  /* 0x000000a14e880221 */ /* 0x000fe20000010100 */
[----:B------:R-:W-:Y:S01]  /*0f40*/  SHF.L.U32 R128, R41, 0x10, RZ ;  /* 0x0000001029807819 */ /* 0x000fe200000006ff */
[----:B------:R-:W0:Y:S01]  /*0f50*/  @P0 MUFU.RCP R138, R92 ;  /* 0x0000005c008a0308 */ /* 0x000e220000001000 */
[----:B------:R-:W-:Y:S01]  /*0f60*/  @P0 FADD.FTZ R153, -R76, R133 ;  /* 0x000000854c990221 */ /* 0x000fe20000010100 */
[----:B------:R-:W-:Y:S01]  /*0f70*/  SHF.L.U32 R38, R36, 0x10, RZ ;  /* 0x0000001024267819 */ /* 0x000fe200000006ff */
[----:B------:R-:W-:Y:S01]  /*0f80*/  @!P0 FADD.FTZ R133, R133, -R130 ;  /* 0x8000008285858221 */ /* 0x000fe20000010000 */
[----:B------:R-:W-:Y:S01]  /*0f90*/  @P0 FMUL.FTZ R141, R136, R141 ;  /* 0x0000008d888d0220 */ /* 0x000fe20000410000 */
[----:B------:R-:W-:Y:S01]  /*0fa0*/  @P0 FADD.FTZ R36, -R102, R39 ;  /* 0x0000002766240221 */ /* 0x000fe20000010100 */
[----:B------:R-:W-:Y:S01]  /*0fb0*/  @P0 FADD.FTZ R136, -R79, R128 ;  /* 0x000000804f880221 */ /* 0x000fe20000010100 */
[----:B------:R-:W-:Y:S01]  /*0fc0*/  @P0 FMUL.FTZ R155, R155, R142 ;  /* 0x0000008e9b9b0220 */ /* 0x000fe20000410000 */
[----:B------:R-:W-:Y:S01]  /*0fd0*/  @!P0 FADD.FTZ R39, R39, -R130 ;  /* 0x8000008227278221 */ /* 0x000fe20000010000 */
[----:B------:R-:W-:Y:S01]  /*0fe0*/  @P0 FMUL.FTZ R153, R153, R144 ;  /* 0x0000009099990220 */ /* 0x000fe20000410000 */
[C---:B------:R-:W-:Y:S01]  /*0ff0*/  @!P0 FMUL.FTZ R155, R132.reuse, R137 ;  /* 0x00000089849b8220 */ /* 0x040fe20000410000 */
[----:B------:R-:W-:Y:S01]  /*1000*/  @P0 FADD.FTZ R151, -R77, R37 ;  /* 0x000000254d970221 */ /* 0x000fe20000010100 */
[----:B------:R-:W-:Y:S01]  /*1010*/  @P0 FADD.FTZ R149, -R101, R38 ;  /* 0x0000002665950221 */ /* 0x000fe20000010100 */
[----:B------:R-:W-:Y:S01]  /*1020*/  @!P0 FMUL.FTZ R153, R132, R133 ;  /* 0x0000008584998220 */ /* 0x000fe20000410000 */
[--C-:B------:R-:W-:Y:S01]  /*1030*/  @!P0 FADD.FTZ R137, R37, -R130.reuse ;  /* 0x8000008225898221 */ /* 0x100fe20000010000 */
[----:B------:R-:W-:Y:S01]  /*1040*/  @P0 FMUL.FTZ R147, R36, R147 ;  /* 0x0000009324930220 */ /* 0x000fe20000410000 */
[--C-:B------:R-:W-:Y:S01]  /*1050*/  @!P0 FADD.FTZ R133, R38, -R130.reuse ;  /* 0x8000008226858221 */ /* 0x100fe20000010000 */
[----:B------:R-:W-:Y:S01]  /*1060*/  SHF.L.U32 R37, R42, 0x10, RZ ;  /* 0x000000102a257819 */ /* 0x000fe200000006ff */
[----:B------:R-:W-:Y:S01]  /*1070*/  @P0 FMUL.FTZ R139, R136, R139 ;  /* 0x0000008b888b0220 */ /* 0x000fe20000410000 */
[----:B------:R-:W-:Y:S01]  /*1080*/  SHF.L.U32 R165, R43, 0x10, RZ ;  /* 0x000000102ba57819 */ /* 0x000fe200000006ff */
[C---:B------:R-:W-:Y:S01]  /*1090*/  @!P0 FMUL.FTZ R147, R132.reuse, R39 ;  /* 0x0000002784938220 */ /* 0x040fe20000410000 */
[----:B------:R-:W1:Y:S01]  /*10a0*/  @P0 MUFU.RCP R136, R94 ;  /* 0x0000005e00880308 */ /* 0x000e620000001000 */
[--C-:B------:R-:W-:Y:S01]  /*10b0*/  @!P0 FADD.FTZ R39, R135, -R130.reuse ;  /* 0x8000008287278221 */ /* 0x100fe20000010000 */
[----:B------:R-:W-:Y:S01]  /*10c0*/  @P0 FMUL.FTZ R151, R151, R146 ;  /* 0x0000009297970220 */ /* 0x000fe20000410000 */
[----:B------:R-:W-:Y:S01]  /*10d0*/  @P0 FMUL.FTZ R149, R149, R140 ;  /* 0x0000008c95950220 */ /* 0x000fe20000410000 */
[C---:B------:R-:W-:Y:S01]  /*10e0*/  @!P0 FMUL.FTZ R151, R132.reuse, R137 ;  /* 0x0000008984978220 */ /* 0x040fe20000410000 */
[----:B------:R-:W-:Y:S01]  /*10f0*/  @!P0 FMUL.FTZ R149, R132, R133 ;  /* 0x0000008584958220 */ /* 0x000fe20000410000 */
[----:B------:R-:W-:Y:S01]  /*1100*/  @P0 FADD.FTZ R137, -R80, R37 ;  /* 0x0000002550890221 */ /* 0x000fe20000010100 */
[--C-:B------:R-:W-:Y:S01]  /*1110*/  @!P0 FADD.FTZ R133, R134, -R130.reuse ;  /* 0x8000008286858221 */ /* 0x100fe20000010000 */
[----:B------:R-:W-:Y:S01]  /*1120*/  @P0 FADD.FTZ R38, -R81, R165 ;  /* 0x000000a551260221 */ /* 0x000fe20000010100 */
[----:B------:R-:W2:Y:S01]  /*1130*/  @P0 MUFU.RCP R134, R95 ;  /* 0x0000005f00860308 */ /* 0x000ea20000001000 */
[----:B------:R-:W-:Y:S01]  /*1140*/  @!P0 FMUL.FTZ R143, R132, R39 ;  /* 0x00000027848f8220 */ /* 0x000fe20000410000 */
[--C-:B------:R-:W-:Y:S01]  /*1150*/  @!P0 FADD.FTZ R39, R128, -R130.reuse ;  /* 0x8000008280278221 */ /* 0x100fe20000010000 */
[----:B0-----:R-:W-:Y:S01]  /*1160*/  @P0 FMUL.FTZ R137, R137, R138 ;  /* 0x0000008a89890220 */ /* 0x001fe20000410000 */
[----:B------:R-:W-:Y:S01]  /*1170*/  SHF.L.U32 R138, R44, 0x10, RZ ;  /* 0x000000102c8a7819 */ /* 0x000fe200000006ff */
[----:B------:R-:W-:Y:S01]  /*1180*/  @P0 FMUL.FTZ R135, R38, R163 ;  /* 0x000000a326870220 */ /* 0x000fe20000410000 */
[----:B------:R-:W-:Y:S01]  /*1190*/  @!P0 FADD.FTZ R37, R37, -R130 ;  /* 0x8000008225258221 */ /* 0x000fe20000010000 */
[----:B------:R-:W-:Y:S01]  /*11a0*/  @!P0 FMUL.FTZ R139, R132, R39 ;  /* 0x00000027848b8220 */ /* 0x000fe20000410000 */
[----:B------:R-:W0:Y:S01]  /*11b0*/  @P0 MUFU.RCP R163, R96 ;  /* 0x0000006000a30308 */ /* 0x000e220000001000 */
[----:B------:R-:W-:Y:S01]  /*11c0*/  PRMT R38, R40, 0x7632, R38 ;  /* 0x0000763228267816 */ /* 0x000fe20000000026 */
[----:B------:R-:W-:Y:S01]  /*11d0*/  @!P0 FMUL.FTZ R145, R132, R133 ;  /* 0x0000008584918220 */ /* 0x000fe20000410000 */
[----:B------:R-:W-:Y:S01]  /*11e0*/  @!P0 FADD.FTZ R161, R161, -R130 ;  /* 0x80000082a1a18221 */ /* 0x000fe20000010000 */
[----:B------:R-:W-:Y:S01]  /*11f0*/  SHF.L.U32 R128, R45, 0x10, RZ ;  /* 0x000000102d807819 */ /* 0x000fe200000006ff */
[----:B------:R-:W-:Y:S01]  /*1200*/  @P0 FADD.FTZ R133, -R82, R138 ;  /* 0x0000008a52850221 */ /* 0x000fe20000010100 */
[----:B------:R-:W-:-:S02]  /*1210*/  @!P0 FADD.FTZ R165, R165, -R130 ;  /* 0x80000082a5a58221 */ /* 0x000fc40000010000 */
[----:B------:R-:W3:Y:S01]  /*1220*/  @P0 MUFU.RCP R39, R97 ;  /* 0x0000006100270308 */ /* 0x000ee20000001000 */
[----:B------:R-:W-:Y:S01]  /*1230*/  @!P0 FMUL.FTZ R137, R132, R37 ;  /* 0x0000002584898220 */ /* 0x000fe20000410000 */
[----:B------:R-:W-:Y:S01]  /*1240*/  SHF.L.U32 R38, R38, 0x10, RZ ;  /* 0x0000001026267819 */ /* 0x000fe200000006ff */
[----:B------:R-:W-:Y:S01]  /*1250*/  @!P0 FADD.FTZ R37, R138, -R130 ;  /* 0x800000828a258221 */ /* 0x000fe20000010000 */
[C---:B------:R-:W-:Y:S01]  /*1260*/  @!P0 FMUL.FTZ R141, R132.reuse, R161 ;  /* 0x000000a1848d8220 */ /* 0x040fe20000410000 */
[----:B-1----:R-:W-:Y:S01]  /*1270*/  @P0 FMUL.FTZ R133, R133, R136 ;  /* 0x0000008885850220 */ /* 0x002fe20000410000 */
[----:B------:R-:W-:Y:S02]  /*1280*/  @P0 FADD.FTZ R161, -R83, R128 ;  /* 0x0000008053a10221 */ /* 0x000fe40000010100 */
[----:B------:R-:W1:Y:S01]  /*1290*/  @P0 MUFU.RCP R36, R120 ;  /* 0x0000007800240308 */ /* 0x000e620000001000 */
[----:B------:R-:W-:Y:S01]  /*12a0*/  @!P0 FMUL.FTZ R135, R132, R165 ;  /* 0x000000a584878220 */ /* 0x000fe20000410000 */
[----:B------:R-:W-:Y:S01]  /*12b0*/  SHF.L.U32 R138, R46, 0x10, RZ ;  /* 0x000000102e8a7819 */ /* 0x000fe200000006ff */
[----:B------:R-:W-:Y:S01]  /*12c0*/  @!P0 FADD.FTZ R165, R128, -R130 ;  /* 0x8000008280a58221 */ /* 0x000fe20000010000 */
[----:B------:R-:W-:Y:S01]  /*12d0*/  @!P0 FMUL.FTZ R133, R132, R37 ;  /* 0x0000002584858220 */ /* 0x000fe20000410000 */
[----:B------:R-:W-:Y:S01]  /*12e0*/  @P0 FADD.FTZ R40, -R105, R38 ;  /* 0x0000002669280221 */ /* 0x000fe20000010100 */
[----:B------:R-:W-:-:S02]  /*12f0*/  SHF.L.U32 R140, R47, 0x10, RZ ;  /* 0x000000102f8c7819 */ /* 0x000fc400000006ff */
[----:B------:R-:W-:Y:S01]  /*1300*/  PRMT R37, R41, 0x7632, R37 ;  /* 0x0000763229257816 */ /* 0x000fe20000000025 */
[----:B--2---:R-:W-:Y:S01]  /*1310*/  @P0 FMUL.FTZ R161, R161, R134 ;  /* 0x00000086a1a10220 */ /* 0x004fe20000410000 */
[----:B------:R-:W-:Y:S01]  /*1320*/  @!P0 FMUL.FTZ R161, R132, R165 ;  /* 0x000000a584a18220 */ /* 0x000fe20000410000 */
[----:B------:R-:W-:Y:S01]  /*1330*/  @P0 FADD.FTZ R136, -R84, R138 ;  /* 0x0000008a54880221 */ /* 0x000fe20000010100 */
[----:B------:R-:W-:Y:S01]  /*1340*/  @P0 FMUL.FTZ R159, R40, R159 ;  /* 0x0000009f289f0220 */ /* 0x000fe20000410000 */
[----:B------:R-:W-:Y:S01]  /*1350*/  @!P0 FADD.FTZ R165, R138, -R130 ;  /* 0x800000828aa58221 */ /* 0x000fe20000010000 */
[----:B------:R-:W-:Y:S01]  /*1360*/  SHF.L.U32 R37, R37, 0x10, RZ ;  /* 0x0000001025257819 */ /* 0x000fe200000006ff */
[----:B------:R-:W-:Y:S01]  /*1370*/  @P0 FADD.FTZ R40, -R85, R140 ;  /* 0x0000008c55280221 */ /* 0x000fe20000010100 */
[----:B------:R-:W2:Y:S01]  /*1380*/  @P0 MUFU.RCP R134, R121 ;  /* 0x0000007900860308 */ /* 0x000ea20000001000 */
[----:B0-----:R-:W-:Y:S01]  /*1390*/  @P0 FMUL.FTZ R163, R136, R163 ;  /* 0x000000a388a30220 */ /* 0x001fe20000410000 */
[----:B------:R-:W-:Y:S01]  /*13a0*/  @!P0 FMUL.FTZ R163, R132, R165 ;  /* 0x000000a584a38220 */ /* 0x000fe20000410000 */
[----:B---3--:R-:W-:Y:S01]  /*13b0*/  @P0 FMUL.FTZ R41, R40, R39 ;  /* 0x0000002728290220 */ /* 0x008fe20000410000 */
[----:B------:R-:W-:Y:S01]  /*13c0*/  @P0 FADD.FTZ R165, -R106, R37 ;  /* 0x000000256aa50221 */ /* 0x000fe20000010100 */
[----:B------:R-:W-:-:S03]  /*13d0*/  PRMT R40, R42, 0x7632, R40 ;  /* 0x000076322a287816 */ /* 0x000fc60000000028 */
[----:B------:R-:W0:Y:S01]  /*13e0*/  @P0 MUFU.RCP R128, R122 ;  /* 0x0000007a00800308 */ /* 0x000e220000001000 */
[----:B------:R-:W-:Y:S01]  /*13f0*/  @!P0 FADD.FTZ R136, R140, -R130 ;  /* 0x800000828c888221 */ /* 0x000fe20000010000 */
[----:B------:R-:W-:Y:S01]  /*1400*/  PRMT R43, R43, 0x7632, R43 ;  /* 0x000076322b2b7816 */ /* 0x000fe2000000002b */
[----:B-1----:R-:W-:Y:S01]  /*1410*/  @P0 FMUL.FTZ R42, R165, R36 ;  /* 0x00000024a52a0220 */ /* 0x002fe20000410000 */
[----:B------:R-:W-:-:S04]  /*1420*/  SHF.L.U32 R36, R40, 0x10, RZ ;  /* 0x0000001028247819 */ /* 0x000fc800000006ff */
[----:B------:R-:W1:Y:S01]  /*1430*/  @P0 MUFU.RCP R39, R123 ;  /* 0x0000007b00270308 */ /* 0x000e620000001000 */
[----:B------:R-:W-:Y:S01]  /*1440*/  PRMT R40, R44, 0x7632, R40 ;  /* 0x000076322c287816 */ /* 0x000fe20000000028 */
[----:B------:R-:W-:Y:S01]  /*1450*/  @!P0 FADD.FTZ R165, R38, -R130 ;  /* 0x8000008226a58221 */ /* 0x000fe20000010000 */
[----:B------:R-:W-:Y:S01]  /*1460*/  SHF.L.U32 R43, R43, 0x10, RZ ;  /* 0x000000102b2b7819 */ /* 0x000fe200000006ff */
[----:B------:R-:W-:Y:S01]  /*1470*/  @!P0 FMUL.FTZ R41, R132, R136 ;  /* 0x0000008884298220 */ /* 0x000fe20000410000 */
[----:B------:R-:W-:Y:S01]  /*1480*/  @P0 FADD.FTZ R44, -R107, R36 ;  /* 0x000000246b2c0221 */ /* 0x000fe20000010100 */
[----:B------:R-:W-:Y:S02]  /*1490*/  SHF.L.U32 R40, R40, 0x10, RZ ;  /* 0x0000001028287819 */ /* 0x000fe400000006ff */
[----:B------:R-:W3:Y:S01]  /*14a0*/  @P0 MUFU.RCP R38, R125 ;  /* 0x0000007d00260308 */ /* 0x000ee20000001000 */
[----:B------:R-:W-:Y:S01]  /*14b0*/  @!P0 FMUL.FTZ R159, R132, R165 ;  /* 0x000000a5849f8220 */ /* 0x000fe20000410000 */
[----:B------:R-:W-:Y:S01]  /*14c0*/  @P0 FADD.FTZ R165, -R108, R43 ;  /* 0x0000002b6ca50221 */ /* 0x000fe20000010100 */
[----:B------:R-:W-:-:S05]  /*14d0*/  PRMT R46, R46, 0x7632, R46 ;  /* 0x000076322e2e7816 */ /* 0x000fca000000002e */
[----:B------:R-:W4:Y:S01]  /*14e0*/  @P0 MUFU.RCP R136, R124 ;  /* 0x0000007c00880308 */ /* 0x000f220000001000 */
[----:B------:R-:W-:Y:S01]  /*14f0*/  PRMT R45, R45, 0x7632, R45 ;  /* 0x000076322d2d7816 */ /* 0x000fe2000000002d */
[----:B--2---:R-:W-:Y:S01]  /*1500*/  @P0 FMUL.FTZ R134, R44, R134 ;  /* 0x000000862c860220 */ /* 0x004fe20000410000 */
[----:B------:R-:W-:Y:S01]  /*1510*/  @P0 FADD.FTZ R44, -R109, R40 ;  /* 0x000000286d2c0221 */ /* 0x000fe20000010100 */
[----:B------:R-:W-:-:S04]  /*1520*/  PRMT R47, R47, 0x7632, R47 ;  /* 0x000076322f2f7816 */ /* 0x000fc8000000002f */
[----:B------:R-:W2:Y:S01]  /*1530*/  @P0 MUFU.RCP R140, R126 ;  /* 0x0000007e008c0308 */ /* 0x000ea20000001000 */
[----:B0-----:R-:W-:Y:S01]  /*1540*/  @P0 FMUL.FTZ R128, R165, R128 ;  /* 0x00000080a5800220 */ /* 0x001fe20000410000 */
[----:B------:R-:W-:Y:S02]  /*1550*/  SHF.L.U32 R46, R46, 0x10, RZ ;  /* 0x000000102e2e7819 */ /* 0x000fe400000006ff */
[----:B------:R-:W-:Y:S01]  /*1560*/  SHF.L.U32 R165, R45, 0x10, RZ ;  /* 0x000000102da57819 */ /* 0x000fe200000006ff */
[----:B-1----:R-:W-:Y:S01]  /*1570*/  @P0 FMUL.FTZ R44, R44, R39 ;  /* 0x000000272c2c0220 */ /* 0x002fe20000410000 */
[----:B------:R-:W-:Y:S01]  /*1580*/  SHF.L.U32 R142, R47, 0x10, RZ ;  /* 0x000000102f8e7819 */ /* 0x000fe200000006ff */
[--C-:B------:R-:W-:Y:S01]  /*1590*/  @!P0 FADD.FTZ R39, R36, -R130.reuse ;  /* 0x8000008224278221 */ /* 0x100fe20000010000 */
[----:B------:R-:W-:Y:S01]  /*15a0*/  @!P0 FADD.FTZ R45, R40, -R130 ;  /* 0x80000082282d8221 */ /* 0x000fe20000010000 */
[----:B------:R-:W-:Y:S01]  /*15b0*/  @P0 FADD.FTZ R36, -R111, R46 ;  /* 0x0000002e6f240221 */ /* 0x000fe20000010100 */
[----:B------:R-:W-:Y:S01]  /*15c0*/  @P0 FADD.FTZ R47, -R110, R165 ;  /* 0x000000a56e2f0221 */ /* 0x000fe20000010100 */
[--C-:B------:R-:W-:Y:S01]  /*15d0*/  @!P0 FADD.FTZ R40, R46, -R130.reuse ;  /* 0x800000822e288221 */ /* 0x100fe20000010000 */
[--C-:B------:R-:W-:Y:S01]  /*15e0*/  @!P0 FADD.FTZ R165, R165, -R130.reuse ;  /* 0x80000082a5a58221 */ /* 0x100fe20000010000 */
[--C-:B------:R-:W-:Y:S01]  /*15f0*/  @!P0 FADD.FTZ R37, R37, -R130.reuse ;  /* 0x8000008225258221 */ /* 0x100fe20000010000 */
[--C-:B------:R-:W-:Y:S01]  /*1600*/  @!P0 FADD.FTZ R43, R43, -R130.reuse ;  /* 0x800000822b2b8221 */ /* 0x100fe20000010000 */
[----:B------:R-:W-:Y:S01]  /*1610*/  @!P0 FADD.FTZ R138, R142, -R130 ;  /* 0x800000828e8a8221 */ /* 0x000fe20000010000 */
[----:B------:R-:W-:Y:S01]  /*1620*/  @P0 FADD.FTZ R46, -R112, R142 ;  /* 0x0000008e702e0221 */ /* 0x000fe20000010100 */
[----:B---3--:R-:W-:Y:S01]  /*1630*/  @P0 FMUL.FTZ R130, R36, R38 ;  /* 0x0000002624820220 */ /* 0x008fe20000410000 */
[----:B----4-:R-:W-:Y:S01]  /*1640*/  @P0 FMUL.FTZ R136, R47, R136 ;  /* 0x000000882f880220 */ /* 0x010fe20000410000 */
[C---:B------:R-:W-:Y:S01]  /*1650*/  @!P0 FMUL.FTZ R130, R132.reuse, R40 ;  /* 0x0000002884828220 */ /* 0x040fe20000410000 */
[----:B------:R-:W-:Y:S01]  /*1660*/  @!P0 FMUL.FTZ R136, R132, R165 ;  /* 0x000000a584888220 */ /* 0x000fe20000410000 */
[----:B------:R-:W-:Y:S01]  /*1670*/  PRMT R40, R48, 0x7632, R40 ;  /* 0x0000763230287816 */ /* 0x000fe20000000028 */
[----:B--2---:R-:W-:Y:S01]  /*1680*/  @P0 FMUL.FTZ R46, R46, R140 ;  /* 0x0000008c2e2e0220 */ /* 0x004fe20000410000 */
[----:B------:R-:W-:Y:S01]  /*1690*/  SHF.L.U32 R165, R48, 0x10, RZ ;  /* 0x0000001030a57819 */ /* 0x000fe200000006ff */
[C---:B------:R-:W-:Y:S01]  /*16a0*/  @!P0 FMUL.FTZ R128, R132.reuse, R43 ;  /* 0x0000002b84808220 */ /* 0x040fe20000410000 */
[C---:B------:R-:W-:Y:S01]  /*16b0*/  @!P0 FMUL.FTZ R44, R132.reuse, R45 ;  /* 0x0000002d842c8220 */ /* 0x040fe20000410000 */
[----:B------:R-:W-:Y:S01]  /*16c0*/  @!P0 FMUL.FTZ R46, R132, R138 ;  /* 0x0000008a842e8220 */ /* 0x000fe20000410000 */
[----:B------:R-:W-:-:S02]  /*16d0*/  PRMT R138, R49, 0x7632, R138 ;  /* 0x00007632318a7816 */ /* 0x000fc4000000008a */
[----:B------:R-:W-:Y:S02]  /*16e0*/  SHF.L.U32 R43, R52, 0x10, RZ ;  /* 0x00000010342b7819 */ /* 0x000fe400000006ff */
[----:B------:R-:W-:Y:S02]  /*16f0*/  SHF.L.U32 R45, R53, 0x10, RZ ;  /* 0x00000010352d7819 */ /* 0x000fe400000006ff */
[----:B------:R-:W-:Y:S01]  /*1700*/  SHF.L.U32 R156, R40, 0x10, RZ ;  /* 0x00000010289c7819 */ /* 0x000fe200000006ff */
[----:B------:R-:W-:Y:S01]  /*1710*/  FMUL.FTZ R40, R86, R165 ;  /* 0x000000a556287220 */ /* 0x000fe20000410000 */
[C---:B------:R-:W-:Y:S01]  /*1720*/  FADD.FTZ R73, R165.reuse, R73 ;  /* 0x00000049a5497221 */ /* 0x040fe20000010000 */
[----:B------:R-:W-:Y:S01]  /*1730*/  FFMA.FTZ R100, R165, R157, R100 ;  /* 0x0000009da5647223 */ /* 0x000fe20000010064 */
[----:B------:R-:W-:Y:S01]  /*1740*/  SHF.L.U32 R165, R138, 0x10, RZ ;  /* 0x000000108aa57819 */ /* 0x000fe200000006ff */
        /* <DEDUP_REMOVED lines=11> */
[----:B------:R-:W-:Y:S01]  /*1800*/  FFMA.FTZ R70, R154, R155, R70 ;  /* 0x0000009b9a467223 */ /* 0x000fe20000010046 */
[----:B------:R-:W-:Y:S01]  /*1810*/  FMUL.FTZ R154, R87, R154 ;  /* 0x0000009a579a7220 */ /* 0x000fe20000410000 */
        /* <DEDUP_REMOVED lines=9> */
[C---:B------:R-:W-:Y:S02]  /*18b0*/  SHF.L.U32 R146, R51.reuse, 0x10, RZ ;  /* 0x0000001033927819 */ /* 0x040fe400000006ff */
        /* <DEDUP_REMOVED lines=13> */
[C---:B------:R-:W-:Y:S01]  /*1990*/  FADD.FTZ R35, R140.reuse, R35 ;  /* 0x000000238c237221 */ /* 0x040fe20000010000 */
[-C--:B------:R-:W-:Y:S01]  /*19a0*/  FFMA.FTZ R60, R140, R143.reuse, R60 ;  /* 0x0000008f8c3c7223 */ /* 0x080fe2000001003c */
[----:B------:R-:W-:Y:S01]  /*19b0*/  SHF.L.U32 R140, R52, 0x10, RZ ;  /* 0x00000010348c7819 */ /* 0x000fe200000006ff */
[----:B------:R-:W-:Y:S01]  /*19c0*/  FADD.FTZ R43, R43, R144 ;  /* 0x000000902b2b7221 */ /* 0x000fe20000010000 */
[----:B------:R-:W-:Y:S01]  /*19d0*/  FFMA.FTZ R45, R144, R143, R45 ;  /* 0x0000008f902d7223 */ /* 0x000fe2000001002d */
[----:B------:R-:W-:-:S02]  /*19e0*/  PRMT R36, R53, 0x7632, R36 ;  /* 0x0000763235247816 */ /* 0x000fc40000000024 */
[C---:B------:R-:W-:Y:S01]  /*19f0*/  FADD.FTZ R17, R140.reuse, R17 ;  /* 0x000000118c117221 */ /* 0x040fe20000010000 */
[----:B------:R-:W-:Y:S01]  /*1a00*/  FFMA.FTZ R0, R140, R159, R0 ;  /* 0x0000009f8c007223 */ /* 0x000fe20000010000 */
[----:B------:R-:W-:Y:S01]  /*1a10*/  FMUL.FTZ R140, R119, R140 ;  /* 0x0000008c778c7220 */ /* 0x000fe20000410000 */
[----:B------:R-:W-:Y:S01]  /*1a20*/  FADD.FTZ R43, R43, R142 ;  /* 0x0000008e2b2b7221 */ /* 0x000fe20000010000 */
[----:B------:R-:W-:Y:S01]  /*1a30*/  FFMA.FTZ R45, R142, R141, R45 ;  /* 0x0000008d8e2d7223 */ /* 0x000fe2000001002d */
[C---:B------:R-:W-:Y:S01]  /*1a40*/  SHF.L.U32 R49, R55.reuse, 0x10, RZ ;  /* 0x0000001037317819 */ /* 0x040fe200000006ff */
[----:B------:R-:W-:Y:S01]  /*1a50*/  @!P0 FMUL.FTZ R42, R132, R37 ;  /* 0x00000025842a8220 */ /* 0x000fe20000410000 */
[----:B------:R-:W-:Y:S02]  /*1a60*/  PRMT R55, R55, 0x7632, R55 ;  /* 0x0000763237377816 */ /* 0x000fe40000000037 */
[----:B------:R-:W-:Y:S01]  /*1a70*/  SHF.L.U32 R36, R36, 0x10, RZ ;  /* 0x0000001024247819 */ /* 0x000fe200000006ff */
[----:B------:R-:W-:Y:S01]  /*1a80*/  FADD.FTZ R43, R43, R140 ;  /* 0x0000008c2b2b7221 */ /* 0x000fe20000010000 */
[----:B------:R-:W-:Y:S01]  /*1a90*/  FFMA.FTZ R45, R140, R159, R45 ;  /* 0x0000009f8c2d7223 */ /* 0x000fe2000001002d */
[----:B------:R-:W-:-:S02]  /*1aa0*/  SHF.L.U32 R47, R54, 0x10, RZ ;  /* 0x00000010362f7819 */ /* 0x000fc400000006ff */
        /* <DEDUP_REMOVED lines=9> */
[----:B------:R-:W-:Y:S01]  /*1b40*/  FFMA.FTZ R64, R50, R145, R64 ;  /* 0x0000009132407223 */ /* 0x000fe20000010040 */
[----:B------:R-:W-:Y:S01]  /*1b50*/  SHF.L.U32 R39, R58, 0x10, RZ ;  /* 0x000000103a277819 */ /* 0x000fe200000006ff */
[----:B------:R-:W-:Y:S01]  /*1b60*/  FADD.FTZ R43, R36, R55 ;  /* 0x00000037242b7221 */ /* 0x000fe20000010000 */
[----:B------:R-:W-:Y:S01]  /*1b70*/  PRMT R48, R58, 0x7632, R48 ;  /* 0x000076323a307816 */ /* 0x000fe20000000030 */
[----:B------:R-:W-:Y:S01]  /*1b80*/  FMUL.FTZ R58, R92, R47 ;  /* 0x0000002f5c3a7220 */ /* 0x000fe20000410000 */
        /* <DEDUP_REMOVED lines=10> */
[-C--:B------:R-:W-:Y:S01]  /*1c30*/  FFMA.FTZ R5, R50, R134.reuse, R5 ;  /* 0x0000008632057223 */ /* 0x080fe20000010005 */
[----:B------:R-:W-:Y:S01]  /*1c40*/  PRMT R38, R56, 0x7632, R38 ;  /* 0x0000763238267816 */ /* 0x000fe20000000026 */
        /* <DEDUP_REMOVED lines=52> */
[----:B------:R-:W-:Y:S01]  /*1f90*/  UMOV UR4, 0xffffffff ;  /* 0xffffffff00047882 */ /* 0x000fe20000000000 */
[----:B------:R-:W-:Y:S01]  /*1fa0*/  FADD.FTZ R36, R37, R48 ;  /* 0x0000003025247221 */ /* 0x000fe20000010000 */
[----:B------:R-:W-:Y:S01]  /*1fb0*/  FFMA.FTZ R162, R48, R41, R39 ;  /* 0x0000002930a27223 */ /* 0x000fe20000010027 */
[C---:B------:R-:W-:Y:S01]  /*1fc0*/  FADD.FTZ R67, R165.reuse, R67 ;  /* 0x00000043a5437221 */ /* 0x040fe20000010000 */
[----:B------:R-:W-:Y:S01]  /*1fd0*/  FFMA.FTZ R68, R165, R147, R68 ;  /* 0x00000093a5447223 */ /* 0x000fe20000010044 */
[C---:B------:R-:W-:Y:S01]  /*1fe0*/  FADD.FTZ R27, R160.reuse, R27 ;  /* 0x0000001ba01b7221 */ /* 0x040fe20000010000 */
[----:B------:R-:W-:Y:S01]  /*1ff0*/  FFMA.FTZ R11, R160, R136, R11 ;  /* 0x00000088a00b7223 */ /* 0x000fe2000001000b */
        /* <DEDUP_REMOVED lines=22> */
.L_x_4260:
[----:B------:R-:W-:Y:S01]  /*2160*/  LOP3.LUT P2, RZ, R34, 0x1f, RZ, 0xc0, !PT ;  /* 0x0000001f22ff7812 */ /* 0x000fe2000784c0ff */
[----:B-1----:R-:W-:Y:S01]  /*2170*/  FADD.FTZ R36, R162, R165 ;  /* 0x000000a5a2247221 */ /* 0x002fe20000010000 */
[----:B0-2---:R-:W-:-:S11]  /*2180*/  FADD.FTZ R37, R37, R158 ;  /* 0x0000009e25257221 */ /* 0x005fd60000010000 */
        /* <DEDUP_REMOVED lines=11> */
.L_x_4248:
        /* <DEDUP_REMOVED lines=89> */
[----:B------:R-:W-:-:S02]  /*27d0*/  F2FP.BF16.F32.PACK_AB R43, R50, R43 ;  /* 0x0000002b322b723e */ /* 0x000fc400000010ff */
[----:B------:R-:W-:Y:S02]  /*27e0*/  LEA R52, P2, R127, UR8, 0x4 ;  /* 0x000000087f347c11 */ /* 0x000fe4000f8420ff */
[----:B------:R-:W-:Y:S02]  /*27f0*/  F2FP.BF16.F32.PACK_AB R42, R48, R137 ;  /* 0x00000089302a723e */ /* 0x000fe400000010ff */
[----:B------:R-:W-:Y:S02]  /*2800*/  LEA R50, P3, R129, UR8, 0x4 ;  /* 0x0000000881327c11 */ /* 0x000fe4000f8620ff */
[----:B------:R-:W-:Y:S02]  /*2810*/  LEA R48, P4, R131, UR8, 0x4 ;  /* 0x0000000883307c11 */ /* 0x000fe4000f8820ff */
[----:B------:R-:W-:Y:S02]  /*2820*/  F2FP.BF16.F32.PACK_AB R38, R145, R38 ;  /* 0x000000269126723e */ /* 0x000fe400000010ff */
[----:B------:R-:W-:-:S02]  /*2830*/  F2FP.BF16.F32.PACK_AB R37, R40, R37 ;  /* 0x000000252825723e */ /* 0x000fc400000010ff */
[----:B------:R-:W-:Y:S02]  /*2840*/  F2FP.BF16.F32.PACK_AB R36, R149, R36 ;  /* 0x000000249524723e */ /* 0x000fe400000010ff */
[----:B------:R-:W-:Y:S02]  /*2850*/  LEA.HI.X R53, R127, UR9, RZ, 0x4, P2 ;  /* 0x000000097f357c11 */ /* 0x000fe400090f24ff */
[----:B------:R-:W-:Y:S02]  /*2860*/  F2FP.BF16.F32.PACK_AB R41, R46, R41 ;  /* 0x000000292e29723e */ /* 0x000fe400000010ff */
[----:B------:R-:W-:Y:S01]  /*2870*/  F2FP.BF16.F32.PACK_AB R40, R44, R141 ;  /* 0x0000008d2c28723e */ /* 0x000fe200000010ff */
[----:B------:R0:W-:Y:S01]  /*2880*/  STG.E.128 desc[UR6][R52.64], R36 ;  /* 0x0000002434007986 */ /* 0x0001e2000c101d06 */
[----:B------:R-:W-:Y:S02]  /*2890*/  LEA.HI.X R51, R129, UR9, RZ, 0x4, P3 ;  /* 0x0000000981337c11 */ /* 0x000fe400098f24ff */
[----:B------:R-:W-:-:S02]  /*28a0*/  F2FP.BF16.F32.PACK_AB R47, R132, R47 ;  /* 0x0000002f842f723e */ /* 0x000fc400000010ff */
[----:B------:R-:W-:Y:S01]  /*28b0*/  F2FP.BF16.F32.PACK_AB R46, R58, R163 ;  /* 0x000000a33a2e723e */ /* 0x000fe200000010ff */
[----:B------:R0:W-:Y:S01]  /*28c0*/  STG.E.128 desc[UR6][R50.64], R40 ;  /* 0x0000002832007986 */ /* 0x0001e2000c101d06 */
[----:B------:R-:W-:Y:S02]  /*28d0*/  F2FP.BF16.F32.PACK_AB R45, R56, R45 ;  /* 0x0000002d382d723e */ /* 0x000fe400000010ff */
[----:B------:R-:W-:Y:S02]  /*28e0*/  F2FP.BF16.F32.PACK_AB R44, R54, R133 ;  /* 0x00000085362c723e */ /* 0x000fe400000010ff */
[----:B------:R-:W-:Y:S02]  /*28f0*/  LEA.HI.X R49, R131, UR9, RZ, 0x4, P4 ;  /* 0x0000000983317c11 */ /* 0x000fe4000a0f24ff */
[----:B------:R-:W-:Y:S02]  /*2900*/  ISETP.GE.AND P2, PT, R99, UR11, PT ;  /* 0x0000000b63007c0c */ /* 0x000fe4000bf46270 */
[----:B------:R-:W-:Y:S01]  /*2910*/  SEL R128, RZ, 0x1, P1 ;  /* 0x00000001ff807807 */ /* 0x000fe20000800000 */
[----:B------:R0:W-:Y:S10]  /*2920*/  STG.E.128 desc[UR6][R48.64], R44 ;  /* 0x0000002c30007986 */ /* 0x0001f4000c101d06 */
[----:B------:R-:W-:Y:S05]  /*2930*/  @!P2 BRA `(.L_x_4249) ;  /* 0xffffffe00028a947 */ /* 0x000fea000383ffff */
        /* <DEDUP_REMOVED lines=40> */
.L_x_4246:
        /* <DEDUP_REMOVED lines=28> */
.L_x_4247:
[----:B------:R-:W-:Y:S01]  /*2d80*/  HFMA2.MMA R36, -RZ, RZ, 0, 9.5367431640625e-07 ;  /* 0x00000010ff247435 */ /* 0x000fe200000001ff */
[----:B------:R-:W-:Y:S02]  /*2d90*/  MOV R57, 0x1f ;  /* 0x0000001f00397802 */ /* 0x000fe40000000f00 */
[----:B------:R-:W-:-:S08]  /*2da0*/  MOV R38, 0xffffffff ;  /* 0xffffffff00267802 */ /* 0x000fd00000000f00 */
[----:B------:R-:W-:Y:S05]  /*2db0*/  WARPSYNC.COLLECTIVE R38, `(.L_x_4250) ;  /* 0x0000000026087348 */ /* 0x000fea0003c00000 */
[----:B------:R0:W1:Y:S02]  /*2dc0*/  SHFL.DOWN P2, R158, R59, R36, R57 ;  /* 0x080000243b9e7389 */ /* 0x0000640000040039 */
[----:B01----:R-:W-:Y:S01]  /*2dd0*/  ENDCOLLECTIVE ;  /* 0x000000000000791b */ /* 0x003fe20003800000 */
.L_x_4250:
[----:B------:R-:W-:Y:S01]  /*2de0*/  FADD.FTZ R37, R59, R158 ;  /* 0x0000009e3b257221 */ /* 0x000fe20000010000 */
[----:B------:R-:W-:-:S07]  /*2df0*/  MOV R59, R162 ;  /* 0x000000a2003b7202 */ /* 0x000fce0000000f00 */
[----:B------:R-:W-:Y:S05]  /*2e00*/  WARPSYNC.COLLECTIVE R38, `(.L_x_4251) ;  /* 0x0000000026087348 */ /* 0x000fea0003c00000 */
[----:B------:R0:W1:Y:S02]  /*2e10*/  SHFL.DOWN P2, R158, R59, R36, R57 ;  /* 0x080000243b9e7389 */ /* 0x0000640000040039 */
[----:B01----:R-:W-:Y:S01]  /*2e20*/  ENDCOLLECTIVE ;  /* 0x000000000000791b */ /* 0x003fe20003800000 */
.L_x_4251:
[----:B------:R-:W-:Y:S01]  /*2e30*/  HFMA2.MMA R36, -RZ, RZ, 0, 4.76837158203125e-07 ;  /* 0x00000008ff247435 */ /* 0x000fe200000001ff */
[----:B------:R-:W-:Y:S02]  /*2e40*/  MOV R59, R37 ;  /* 0x00000025003b7202 */ /* 0x000fe40000000f00 */
[----:B------:R-:W-:-:S08]  /*2e50*/  MOV R165, R158 ;  /* 0x0000009e00a57202 */ /* 0x000fd00000000f00 */
[----:B------:R-:W-:Y:S05]  /*2e60*/  WARPSYNC.COLLECTIVE R38, `(.L_x_4252) ;  /* 0x0000000026087348 */ /* 0x000fea0003c00000 */
[----:B------:R0:W1:Y:S02]  /*2e70*/  SHFL.DOWN P2, R158, R59, R36, R57 ;  /* 0x080000243b9e7389 */ /* 0x0000640000040039 */
[----:B01----:R-:W-:Y:S01]  /*2e80*/  ENDCOLLECTIVE ;  /* 0x000000000000791b */ /* 0x003fe20003800000 */
.L_x_4252:
[----:B------:R-:W-:-:S05]  /*2e90*/  FADD.FTZ R165, R162, R165 ;  /* 0x000000a5a2a57221 */ /* 0x000fca0000010000 */
[----:B------:R-:W-:Y:S01]  /*2ea0*/  MOV R59, R165 ;  /* 0x000000a5003b7202 */ /* 0x000fe20000000f00 */
[----:B------:R-:W-:-:S07]  /*2eb0*/  FADD.FTZ R160, R37, R158 ;  /* 0x0000009e25a07221 */ /* 0x000fce0000010000 */
[----:B------:R-:W-:Y:S05]  /*2ec0*/  WARPSYNC.COLLECTIVE R38, `(.L_x_4253) ;  /* 0x0000000026087348 */ /* 0x000fea0003c00000 */
[----:B------:R0:W1:Y:S02]  /*2ed0*/  SHFL.DOWN P2, R158, R59, R36, R57 ;  /* 0x080000243b9e7389 */ /* 0x0000640000040039 */
[----:B01----:R-:W-:Y:S01]  /*2ee0*/  ENDCOLLECTIVE ;  /* 0x000000000000791b */ /* 0x003fe20003800000 */
.L_x_4253:
[----:B------:R-:W-:Y:S01]  /*2ef0*/  HFMA2.MMA R36, -RZ, RZ, 0, 2.384185791015625e-07 ;  /* 0x00000004ff247435 */ /* 0x000fe200000001ff */
[----:B------:R-:W-:Y:S02]  /*2f00*/  MOV R59, R160 ;  /* 0x000000a0003b7202 */ /* 0x000fe40000000f00 */
[----:B------:R-:W-:-:S08]  /*2f10*/  MOV R164, R158 ;  /* 0x0000009e00a47202 */ /* 0x000fd00000000f00 */
[----:B------:R-:W-:Y:S05]  /*2f20*/  WARPSYNC.COLLECTIVE R38, `(.L_x_4254) ;  /* 0x0000000026087348 */ /* 0x000fea0003c00000 */
[----:B------:R0:W1:Y:S02]  /*2f30*/  SHFL.DOWN P2, R158, R59, R36, R57 ;  /* 0x080000243b9e7389 */ /* 0x0000640000040039 */
[----:B01----:R-:W-:Y:S01]  /*2f40*/  ENDCOLLECTIVE ;  /* 0x000000000000791b */ /* 0x003fe20003800000 */
.L_x_4254:
[----:B------:R-:W-:-:S05]  /*2f50*/  FADD.FTZ R165, R165, R164 ;  /* 0x000000a4a5a57221 */ /* 0x000fca0000010000 */
[----:B------:R-:W-:Y:S01]  /*2f60*/  MOV R59, R165 ;  /* 0x000000a5003b7202 */ /* 0x000fe20000000f00 */
[----:B------:R-:W-:-:S07]  /*2f70*/  FADD.FTZ R164, R160, R158 ;  /* 0x0000009ea0a47221 */ /* 0x000fce0000010000 */
[----:B------:R-:W-:Y:S05]  /*2f80*/  WARPSYNC.COLLECTIVE R38, `(.L_x_4255) ;  /* 0x0000000026087348 */ /* 0x000fea0003c00000 */
[----:B------:R0:W1:Y:S02]  /*2f90*/  SHFL.DOWN P2, R158, R59, R36, R57 ;  /* 0x080000243b9e7389 */ /* 0x0000640000040039 */
[----:B01----:R-:W-:Y:S01]  /*2fa0*/  ENDCOLLECTIVE ;  /* 0x000000000000791b */ /* 0x003fe20003800000 */
.L_x_4255:
[----:B------:R-:W-:Y:S01]  /*2fb0*/  HFMA2.MMA R36, -RZ, RZ, 0, 1.1920928955078125e-07 ;  /* 0x00000002ff247435 */ /* 0x000fe200000001ff */
[----:B------:R-:W-:Y:S02]  /*2fc0*/  MOV R59, R164 ;  /* 0x000000a4003b7202 */ /* 0x000fe40000000f00 */
[----:B------:R-:W-:-:S08]  /*2fd0*/  MOV R162, R158 ;  /* 0x0000009e00a27202 */ /* 0x000fd00000000f00 */
[----:B------:R-:W-:Y:S05]  /*2fe0*/  WARPSYNC.COLLECTIVE R38, `(.L_x_4256) ;  /* 0x0000000026087348 */ /* 0x000fea0003c00000 */
[----:B------:R0:W1:Y:S02]  /*2ff0*/  SHFL.DOWN P2, R158, R59, R36, R57 ;  /* 0x080000243b9e7389 */ /* 0x0000640000040039 */
[----:B01----:R-:W-:Y:S01]  /*3000*/  ENDCOLLECTIVE ;  /* 0x000000000000791b */ /* 0x003fe20003800000 */
.L_x_4256:
[----:B------:R-:W-:-:S05]  /*3010*/  FADD.FTZ R160, R165, R162 ;  /* 0x000000a2a5a07221 */ /* 0x000fca0000010000 */
[----:B------:R-:W-:Y:S01]  /*3020*/  MOV R59, R160 ;  /* 0x000000a0003b7202 */ /* 0x000fe20000000f00 */
[----:B------:R-:W-:-:S07]  /*3030*/  FADD.FTZ R162, R164, R158 ;  /* 0x0000009ea4a27221 */ /* 0x000fce0000010000 */
[----:B------:R-:W-:Y:S05]  /*3040*/  WARPSYNC.COLLECTIVE R38, `(.L_x_4257) ;  /* 0x0000000026087348 */ /* 0x000fea0003c00000 */
[----:B------:R0:W1:Y:S02]  /*3050*/  SHFL.DOWN P2, R158, R59, R36, R57 ;  /* 0x080000243b9e7389 */ /* 0x0000640000040039 */
[----:B01----:R-:W-:Y:S01]  /*3060*/  ENDCOLLECTIVE ;  /* 0x000000000000791b */ /* 0x003fe20003800000 */
.L_x_4257:
[----:B------:R-:W-:Y:S01]  /*3070*/  HFMA2.MMA R36, -RZ, RZ, 0, 5.9604644775390625e-08 ;  /* 0x00000001ff247435 */ /* 0x000fe200000001ff */
[----:B------:R-:W-:Y:S02]  /*3080*/  MOV R59, R162 ;  /* 0x000000a2003b7202 */ /* 0x000fe40000000f00 */
[----:B------:R-:W-:-:S08]  /*3090*/  MOV R37, R158 ;  /* 0x0000009e00257202 */ /* 0x000fd00000000f00 */
[----:B------:R-:W-:Y:S05]  /*30a0*/  WARPSYNC.COLLECTIVE R38, `(.L_x_4258) ;  /* 0x0000000026087348 */ /* 0x000fea0003c00000 */
[----:B------:R0:W1:Y:S02]  /*30b0*/  SHFL.DOWN P2, R158, R59, R36, R57 ;  /* 0x080000243b9e7389 */ /* 0x0000640000040039 */
[----:B01----:R-:W-:Y:S01]  /*30c0*/  ENDCOLLECTIVE ;  /* 0x000000000000791b */ /* 0x003fe20003800000 */
.L_x_4258:
[----:B------:R-:W-:-:S05]  /*30d0*/  FADD.FTZ R37, R160, R37 ;  /* 0x00000025a0257221 */ /* 0x000fca0000010000 */
[----:B------:R-:W-:Y:S02]  /*30e0*/  MOV R59, R37 ;  /* 0x00000025003b7202 */ /* 0x000fe40000000f00 */
[----:B------:R-:W-:-:S07]  /*30f0*/  MOV R165, R158 ;  /* 0x0000009e00a57202 */ /* 0x000fce0000000f00 */
[----:B------:R-:W-:Y:S05]  /*3100*/  WARPSYNC.COLLECTIVE R38, `(.L_x_4259) ;  /* 0x0000000026087348 */ /* 0x000fea0003c00000 */
[----:B------:R0:W1:Y:S02]  /*3110*/  SHFL.DOWN P2, R158, R59, R36, R57 ;  /* 0x080000243b9e7389 */ /* 0x0000640000040039 */
[----:B01----:R-:W-:Y:S01]  /*3120*/  ENDCOLLECTIVE ;  /* 0x000000000000791b */ /* 0x003fe20003800000 */
.L_x_4259:
[----:B------:R-:W-:Y:S05]  /*3130*/  BRA `(.L_x_4260) ;  /* 0xfffffff000087947 */ /* 0x000fea000383ffff */
.L_x_4261:
        /* <DEDUP_REMOVED lines=12> */
.L_x_5577:


//--------------------- .text._ZN10layer_norm22ln_bwd_finalize_kernelINS_22Kernel_traits_finalizeILj3072E6__halffS2_fjLj1024ELj4ENS_18Kernel_traits_baseILj3072ES2_fS2_fjLj1024EEEEEEEvNS_9BwdParamsE --------------------------
	.section	.text._ZN10layer_norm22ln_bwd_finalize_kernelINS_22Kernel_traits_finalizeILj3072E6__halffS2_fjLj1024ELj4ENS_18Kernel_traits_baseILj3072ES2_fS2_fjLj1024EEEEEEEvNS_9BwdParamsE,"ax",@progbits
	.align	128
        .global         _ZN10layer_norm22ln_bwd_finalize_kernelINS_22Kernel_traits_finalizeILj3072E6__halffS2_fjLj1024ELj4ENS_18Kernel_traits_baseILj3072ES2_fS2_fjLj1024EEEEEEEvNS_9BwdParamsE
        .type           _ZN10layer_norm22ln_bwd_finalize_kernelINS_22Kernel_traits_finalizeILj3072E6__halffS2_fjLj1024ELj4ENS_18Kernel_traits_baseILj3072ES2_fS2_fjLj1024EEEEEEEvNS_9BwdParamsE,@function
        .size           _ZN10layer_norm22ln_bwd_finalize_kernelINS_22Kernel_traits_finalizeILj3072E6__halffS2_fjLj1024ELj4ENS_18Kernel_traits_baseILj3072ES2_fS2_fjLj1024EEEEEEEvNS_9BwdParamsE,(.L_x_5578 - _ZN10layer_norm22ln_bwd_finalize_kernelINS_22Kernel_traits_finalizeILj3072E6__halffS2_fjLj1024ELj4ENS_18Kernel_traits_baseILj3072ES2_fS2_fjLj1024EEEEEEEvNS_9BwdParamsE)
        .other          _ZN10layer_norm22ln_bwd_finalize_kernelINS_22Kernel_traits_finalizeILj3072E6__halffS2_fjLj1024ELj4ENS_18Kernel_traits_baseILj3072ES2_fS2_fjLj1024EEEEEEEvNS_9BwdParamsE,@"STO_CUDA_ENTRY STV_DEFAULT"
_ZN10layer_norm22ln_bwd_finalize_kernelINS_22Kernel_traits_finalizeILj3072E6__halffS2_fjLj1024ELj4ENS_18Kernel_traits_baseILj3072ES2_fS2_fjLj1024EEEEEEEvNS_9BwdParamsE:
.text._ZN10layer_norm22ln_bwd_finalize_kernelINS_22Kernel_traits_finalizeILj3072E6__halffS2_fjLj1024ELj4ENS_18Kernel_traits_baseILj3072ES2_fS2_fjLj1024EEEEEEEvNS_9BwdParamsE:
        /* <DEDUP_REMOVED lines=25> */
.L_x_4273:
        /* <DEDUP_REMOVED lines=28> */
.L_x_4266:
        /* <DEDUP_REMOVED lines=33> */
.L_x_4265:
[----:B------:R-:W-:Y:S05]  /*0560*/  BSYNC B1 ;  /* 0x0000000000017941 */ /* 0x000fea0003800000 */
.L_x_4264:
        /* <DEDUP_REMOVED lines=23> */
.L_x_4268:
[----:B------:R-:W-:Y:S05]  /*06e0*/  BSYNC B1 ;  /* 0x0000000000017941 */ /* 0x000fea0003800000 */
.L_x_4267:
        /* <DEDUP_REMOVED lines=11> */
.L_x_4263:
[----:B------:R-:W-:Y:S05]  /*07a0*/  BSYNC B0 ;  /* 0x0000000000007941 */ /* 0x000fea0003800000 */
.L_x_4262:
        /* <DEDUP_REMOVED lines=29> */
.L_x_4284:
[----:B------:R-:W-:Y:S01]  /*0980*/  @!P1 SHF.R.U32.HI R12, RZ, 0x3, R0 ;  /* 0x00000003ff0c9819 */ /* 0x000fe20000011600 */
[----:B---3--:R-:W-:Y:S01]  /*0990*/  FADD.FTZ R14, R9, R14 ;  /* 0x0000000e090e7221 */ /* 0x008fe20000010000 */
[----:B--2---:R-:W-:Y:S02]  /*09a0*/  FADD.FTZ R11, R10, R11 ;  /* 0x0000000b0a0b7221 */ /* 0x004fe40000010000 */
[----:B------:R-:W-:-:S05]  /*09b0*/  @!P1 LOP3.LUT R12, R12, 0x1ffffffc, RZ, 0xc0, !PT ;  /* 0x1ffffffc0c0c9812 */ /* 0x000fca00078ec0ff */
[----:B------:R2:W-:Y:S04]  /*09c0*/  @!P1 STS [R12+UR4+0x2000], R14 ;  /* 0x0020000e0c009988 */ /* 0x0005e80008000804 */
[----:B------:R2:W-:Y:S02]  /*09d0*/  @!P1 STS [R12+UR4+0x2080], R11 ;  /* 0x0020800b0c009988 */ /* 0x0005e40008000804 */
.L_x_4269:
        /* <DEDUP_REMOVED lines=14> */
.L_x_4272:
[----:B------:R-:W-:Y:S05]  /*0ac0*/  BSYNC B0 ;  /* 0x0000000000007941 */ /* 0x000fea0003800000 */
.L_x_4271:
[C---:B------:R-:W-:Y:S02]  /*0ad0*/  ISETP.GT.U32.AND P1, PT, R3.reuse, -0xc01, PT ;  /* 0xfffff3ff0300780c */ /* 0x040fe40003f24070 */
[----:B------:R-:W-:Y:S02]  /*0ae0*/  IADD3 R3, R3, 0xc00, RZ ;  /* 0x00000c0003037810 */ /* 0x000fe40007ffe0ff */
[----:B------:R-:W-:-:S09]  /*0af0*/  IADD3 R5, R5, 0x600, RZ ;  /* 0x0000060005057810 */ /* 0x000fd20007ffe0ff */
[----:B------:R-:W-:Y:S05]  /*0b00*/  @P1 BRA `(.L_x_4273) ;  /* 0xfffffff400a01947 */ /* 0x000fea000383ffff */
[----:B------:R-:W-:Y:S05]  /*0b10*/  EXIT ;  /* 0x000000000000794d */ /* 0x000fea0003800000 */
.L_x_4270:
[----:B------:R-:W-:Y:S01]  /*0b20*/  HFMA2.MMA R19, -RZ, RZ, 0, 5.9604644775390625e-08 ;  /* 0x00000001ff137435 */ /* 0x000fe200000001ff */
[----:B---3--:R-:W-:Y:S01]  /*0b30*/  IMAD.MOV.U32 R20, RZ, RZ, R10 ;  /* 0x000000ffff147224 */ /* 0x008fe200078e000a */
[----:B------:R-:W-:Y:S02]  /*0b40*/  MOV R22, 0x1f ;  /* 0x0000001f00167802 */ /* 0x000fe40000000f00 */
[----:B------:R-:W-:-:S07]  /*0b50*/  MOV R17, 0xffffffff ;  /* 0xffffffff00117802 */ /* 0x000fce0000000f00 */
[----:B012---:R-:W-:Y:S05]  /*0b60*/  WARPSYNC.COLLECTIVE R17, `(.L_x_4274) ;  /* 0x0000000011087348 */ /* 0x007fea0003c00000 */
[----:B------:R3:W4:Y:S02]  /*0b70*/  SHFL.BFLY P2, R18, R20, R19, R22 ;  /* 0x0c00001314127389 */ /* 0x0007240000040016 */
[----:B01234-:R-:W-:Y:S01]  /*0b80*/  ENDCOLLECTIVE ;  /* 0x000000000000791b */ /* 0x01ffe20003800000 */
.L_x_4274:
[----:B------:R-:W-:Y:S01]  /*0b90*/  HFMA2.MMA R19, -RZ, RZ, 0, 1.1920928955078125e-07 ;  /* 0x00000002ff137435 */ /* 0x000fe200000001ff */
[----:B------:R-:W-:-:S04]  /*0ba0*/  IMAD.MOV.U32 R11, RZ, RZ, R18 ;  /* 0x000000ffff0b7224 */ /* 0x000fc800078e0012 */
[----:B------:R-:W-:-:S05]  /*0bb0*/  FADD.FTZ R11, R10, R11 ;  /* 0x0000000b0a0b7221 */ /* 0x000fca0000010000 */
[----:B------:R-:W-:-:S07]  /*0bc0*/  MOV R20, R11 ;  /* 0x0000000b00147202 */ /* 0x000fce0000000f00 */
[----:B------:R-:W-:Y:S05]  /*0bd0*/  WARPSYNC.COLLECTIVE R17, `(.L_x_4275) ;  /* 0x0000000011087348 */ /* 0x000fea0003c00000 */
[----:B------:R0:W1:Y:S02]  /*0be0*/  SHFL.BFLY P2, R18, R20, R19, R22 ;  /* 0x0c00001314127389 */ /* 0x0000640000040016 */
[----:B01----:R-:W-:Y:S01]  /*0bf0*/  ENDCOLLECTIVE ;  /* 0x000000000000791b */ /* 0x003fe20003800000 */
.L_x_4275:
[----:B------:R-:W-:Y:S01]  /*0c00*/  HFMA2.MMA R19, -RZ, RZ, 0, 2.384185791015625e-07 ;  /* 0x00000004ff137435 */ /* 0x000fe200000001ff */
[----:B------:R-:W-:-:S05]  /*0c10*/  MOV R12, R18 ;  /* 0x00000012000c7202 */ /* 0x000fca0000000f00 */
[----:B------:R-:W-:-:S04]  /*0c20*/  FADD.FTZ R12, R11, R12 ;  /* 0x0000000c0b0c7221 */ /* 0x000fc80000010000 */
[----:B------:R-:W-:-:S07]  /*0c30*/  IMAD.MOV.U32 R20, RZ, RZ, R12 ;  /* 0x000000ffff147224 */ /* 0x000fce00078e000c */
[----:B------:R-:W-:Y:S05]  /*0c40*/  WARPSYNC.COLLECTIVE R17, `(.L_x_4276) ;  /* 0x0000000011087348 */ /* 0x000fea0003c00000 */
[----:B------:R0:W1:Y:S02]  /*0c50*/  SHFL.BFLY P2, R18, R20, R19, R22 ;  /* 0x0c00001314127389 */ /* 0x0000640000040016 */
[----:B01----:R-:W-:Y:S01]  /*0c60*/  ENDCOLLECTIVE ;  /* 0x000000000000791b */ /* 0x003fe20003800000 */
.L_x_4276:
[----:B------:R-:W-:Y:S01]  /*0c70*/  IMAD.MOV.U32 R19, RZ, RZ, 0x8 ;  /* 0x00000008ff137424 */ /* 0x000fe200078e00ff */
[----:B------:R-:W-:-:S05]  /*0c80*/  MOV R13, R18 ;  /* 0x00000012000d7202 */ /* 0x000fca0000000f00 */
[----:B------:R-:W-:-:S05]  /*0c90*/  FADD.FTZ R13, R12, R13 ;  /* 0x0000000d0c0d7221 */ /* 0x000fca0000010000 */
[----:B------:R-:W-:-:S07]  /*0ca0*/  MOV R20, R13 ;  /* 0x0000000d00147202 */ /* 0x000fce0000000f00 */
[----:B------:R-:W-:Y:S05]  /*0cb0*/  WARPSYNC.COLLECTIVE R17, `(.L_x_4277) ;  /* 0x0000000011087348 */ /* 0x000fea0003c00000 */
[----:B------:R0:W1:Y:S02]  /*0cc0*/  SHFL.BFLY P2, R18, R20, R19, R22 ;  /* 0x0c00001314127389 */ /* 0x0000640000040016 */
[----:B01----:R-:W-:Y:S01]  /*0cd0*/  ENDCOLLECTIVE ;  /* 0x000000000000791b */ /* 0x003fe20003800000 */
.L_x_4277:
[----:B------:R-:W-:Y:S01]  /*0ce0*/  HFMA2.MMA R19, -RZ, RZ, 0, 9.5367431640625e-07 ;  /* 0x00000010ff137435 */ /* 0x000fe200000001ff */
[----:B------:R-:W-:-:S05]  /*0cf0*/  MOV R10, R18 ;  /* 0x00000012000a7202 */ /* 0x000fca0000000f00 */
[----:B------:R-:W-:-:S05]  /*0d00*/  FADD.FTZ R10, R13, R10 ;  /* 0x0000000a0d0a7221 */ /* 0x000fca0000010000 */
[----:B------:R-:W-:-:S07]  /*0d10*/  MOV R20, R10 ;  /* 0x0000000a00147202 */ /* 0x000fce0000000f00 */
[----:B------:R-:W-:Y:S05]  /*0d20*/  WARPSYNC.COLLECTIVE R17, `(.L_x_4278) ;  /* 0x0000000011087348 */ /* 0x000fea0003c00000 */
[----:B------:R0:W1:Y:S02]  /*0d30*/  SHFL.BFLY P2, R18, R20, R19, R22 ;  /* 0x0c00001314127389 */ /* 0x0000640000040016 */
[----:B01----:R-:W-:Y:S01]  /*0d40*/  ENDCOLLECTIVE ;  /* 0x000000000000791b */ /* 0x003fe20003800000 */
.L_x_4278:
[----:B------:R-:W-:Y:S01]  /*0d50*/  HFMA2.MMA R19, -RZ, RZ, 0, 5.9604644775390625e-08 ;  /* 0x00000001ff137435 */ /* 0x000fe200000001ff */
[----:B------:R-:W-:Y:S01]  /*0d60*/  MOV R20, R9 ;  /* 0x0000000900147202 */ /* 0x000fe20000000f00 */
[----:B------:R-:W-:-:S09]  /*0d70*/  IMAD.MOV.U32 R11, RZ, RZ, R18 ;  /* 0x000000ffff0b7224 */ /* 0x000fd200078e0012 */
[----:B------:R-:W-:Y:S05]  /*0d80*/  WARPSYNC.COLLECTIVE R17, `(.L_x_4279) ;  /* 0x0000000011087348 */ /* 0x000fea0003c00000 */
[----:B------:R0:W1:Y:S02]  /*0d90*/  SHFL.BFLY P2, R18, R20, R19, R22 ;  /* 0x0c00001314127389 */ /* 0x0000640000040016 */
[----:B01----:R-:W-:Y:S01]  /*0da0*/  ENDCOLLECTIVE ;  /* 0x000000000000791b */ /* 0x003fe20003800000 */
.L_x_4279:
[----:B------:R-:W-:Y:S01]  /*0db0*/  HFMA2.MMA R19, -RZ, RZ, 0, 1.1920928955078125e-07 ;  /* 0x00000002ff137435 */ /* 0x000fe200000001ff */
[----:B------:R-:W-:-:S05]  /*0dc0*/  MOV R12, R18 ;  /* 0x00000012000c7202 */ /* 0x000fca0000000f00 */
[----:B------:R-:W-:-:S04]  /*0dd0*/  FADD.FTZ R14, R9, R12 ;  /* 0x0000000c090e7221 */ /* 0x000fc80000010000 */
[----:B------:R-:W-:-:S07]  /*0de0*/  IMAD.MOV.U32 R20, RZ, RZ, R14 ;  /* 0x000000ffff147224 */ /* 0x000fce00078e000e */
[----:B------:R-:W-:Y:S05]  /*0df0*/  WARPSYNC.COLLECTIVE R17, `(.L_x_4280) ;  /* 0x0000000011087348 */ /* 0x000fea0003c00000 */
[----:B------:R0:W1:Y:S02]  /*0e00*/  SHFL.BFLY P2, R18, R20, R19, R22 ;  /* 0x0c00001314127389 */ /* 0x0000640000040016 */
[----:B01----:R-:W-:Y:S01]  /*0e10*/  ENDCOLLECTIVE ;  /* 0x000000000000791b */ /* 0x003fe20003800000 */
.L_x_4280:
[----:B------:R-:W-:Y:S01]  /*0e20*/  IMAD.MOV.U32 R19, RZ, RZ, 0x4 ;  /* 0x00000004ff137424 */ /* 0x000fe200078e00ff */
[----:B------:R-:W-:-:S05]  /*0e30*/  MOV R13, R18 ;  /* 0x00000012000d7202 */ /* 0x000fca0000000f00 */
[----:B------:R-:W-:-:S05]  /*0e40*/  FADD.FTZ R15, R14, R13 ;  /* 0x0000000d0e0f7221 */ /* 0x000fca0000010000 */
[----:B------:R-:W-:-:S07]  /*0e50*/  MOV R20, R15 ;  /* 0x0000000f00147202 */ /* 0x000fce0000000f00 */
[----:B------:R-:W-:Y:S05]  /*0e60*/  WARPSYNC.COLLECTIVE R17, `(.L_x_4281) ;  /* 0x0000000011087348 */ /* 0x000fea0003c00000 */
[----:B------:R0:W1:Y:S02]  /*0e70*/  SHFL.BFLY P2, R18, R20, R19, R22 ;  /* 0x0c00001314127389 */ /* 0x0000640000040016 */
[----:B01----:R-:W-:Y:S01]  /*0e80*/  ENDCOLLECTIVE ;  /* 0x000000000000791b */ /* 0x003fe20003800000 */
.L_x_4281:
[----:B------:R-:W-:Y:S01]  /*0e90*/  HFMA2.MMA R19, -RZ, RZ, 0, 4.76837158203125e-07 ;  /* 0x00000008ff137435 */ /* 0x000fe200000001ff */
[----:B------:R-:W-:-:S05]  /*0ea0*/  MOV R16, R18 ;  /* 0x0000001200107202 */ /* 0x000fca0000000f00 */
[----:B------:R-:W-:-:S05]  /*0eb0*/  FADD.FTZ R16, R15, R16 ;  /* 0x000000100f107221 */ /* 0x000fca0000010000 */
[----:B------:R-:W-:-:S07]  /*0ec0*/  MOV R20, R16 ;  /* 0x0000001000147202 */ /* 0x000fce0000000f00 */
[----:B------:R-:W-:Y:S05]  /*0ed0*/  WARPSYNC.COLLECTIVE R17, `(.L_x_4282) ;  /* 0x0000000011087348 */ /* 0x000fea0003c00000 */
[----:B------:R0:W1:Y:S02]  /*0ee0*/  SHFL.BFLY P2, R18, R20, R19, R22 ;  /* 0x0c00001314127389 */ /* 0x0000640000040016 */
[----:B01----:R-:W-:Y:S01]  /*0ef0*/  ENDCOLLECTIVE ;  /* 0x000000000000791b */ /* 0x003fe20003800000 */
.L_x_4282:
[----:B------:R-:W-:Y:S01]  /*0f00*/  HFMA2.MMA R19, -RZ, RZ, 0, 9.5367431640625e-07 ;  /* 0x00000010ff137435 */ /* 0x000fe200000001ff */
[----:B------:R-:W-:-:S04]  /*0f10*/  IMAD.MOV.U32 R9, RZ, RZ, R18 ;  /* 0x000000ffff097224 */ /* 0x000fc800078e0012 */
[----:B------:R-:W-:-:S05]  /*0f20*/  FADD.FTZ R9, R16, R9 ;  /* 0x0000000910097221 */ /* 0x000fca0000010000 */
[----:B------:R-:W-:-:S07]  /*0f30*/  MOV R20, R9 ;  /* 0x0000000900147202 */ /* 0x000fce0000000f00 */
[----:B------:R-:W-:Y:S05]  /*0f40*/  WARPSYNC.COLLECTIVE R17, `(.L_x_4283) ;  /* 0x0000000011087348 */ /* 0x000fea0003c00000 */
[----:B------:R0:W1:Y:S02]  /*0f50*/  SHFL.BFLY P2, R18, R20, R19, R22 ;  /* 0x0c00001314127389 */ /* 0x0000640000040016 */
[----:B01----:R-:W-:Y:S01]  /*0f60*/  ENDCOLLECTIVE ;  /* 0x000000000000791b */ /* 0x003fe20003800000 */
.L_x_4283:
[----:B------:R-:W-:Y:S01]  /*0f70*/  MOV R14, R18 ;  /* 0x00000012000e7202 */ /* 0x000fe20000000f00 */
[----:B------:R-:W-:Y:S06]  /*0f80*/  BRA `(.L_x_4284) ;  /* 0xfffffff8007c7947 */ /* 0x000fec000383ffff */
.L_x_4285:
        /* <DEDUP_REMOVED lines=15> */
.L_x_5578:


//--------------------- .text._ZN10layer_norm13ln_bwd_kernelINS_13Kernel_traitsI6__halffS2_fjLj3072ELj1ELj1ELj4ELj16ENS_18Kernel_traits_baseILj3072ES2_fS2_fjLj128EEEEEEEvNS_9BwdParamsE --------------------------
	.section	.text._ZN10layer_norm13ln_bwd_kernelINS_13Kernel_traitsI6__halffS2_fjLj3072ELj1ELj1ELj4ELj16ENS_18Kernel_traits_baseILj3072ES2_fS2_fjLj128EEEEEEEvNS_9BwdParamsE,"ax",@progbits
	.align	128
        .global         _ZN10layer_norm13ln_bwd_kernelINS_13Kernel_traitsI6__halffS2_fjLj3072ELj1ELj1ELj4ELj16ENS_18Kernel_traits_baseILj3072ES2_fS2_fjLj128EEEEEEEvNS_9BwdParamsE
        .type           _ZN10layer_norm13ln_bwd_kernelINS_13Kernel_traitsI6__halffS2_fjLj3072ELj1ELj1ELj4ELj16ENS_18Kernel_traits_baseILj3072ES2_fS2_fjLj128EEEEEEEvNS_9BwdParamsE,@function
        .size           _ZN10layer_norm13ln_bwd_kernelINS_13Kernel_traitsI6__halffS2_fjLj3072ELj1ELj1ELj4ELj16ENS_18Kernel_traits_baseILj3072ES2_fS2_fjLj128EEEEEEEvNS_9BwdParamsE,(.L_x_5579 - _ZN10layer_norm13ln_bwd_kernelINS_13Kernel_traitsI6__halffS2_fjLj3072ELj1ELj1ELj4ELj16ENS_18Kernel_traits_baseILj3072ES2_fS2_fjLj128EEEEEEEvNS_9BwdParamsE)
        .other          _ZN10layer_norm13ln_bwd_kernelINS_13Kernel_traitsI6__halffS2_fjLj3072ELj1ELj1ELj4ELj16ENS_18Kernel_traits_baseILj3072ES2_fS2_fjLj128EEEEEEEvNS_9BwdParamsE,@"STO_CUDA_ENTRY STV_DEFAULT"
_ZN10layer_norm13ln_bwd_kernelINS_13Kernel_traitsI6__halffS2_fjLj3072ELj1ELj1ELj4ELj16ENS_18Kernel_traits_baseILj3072ES2_fS2_fjLj128EEEEEEEvNS_9BwdParamsE:
.text._ZN10layer_norm13ln_bwd_kernelINS_13Kernel_traitsI6__halffS2_fjLj3072ELj1ELj1ELj4ELj16ENS_18Kernel_traits_baseILj3072ES2_fS2_fjLj128EEEEEEEvNS_9BwdParamsE:
        /* <DEDUP_REMOVED lines=76> */
[----:B------:R-:W-:Y:S01]  /*04c0*/  HFMA2.MMA R75, -RZ, RZ, 0, 0 ;  /* 0x00000000ff4b7435 */ /* 0x000fe200000001ff */
[----:B------:R-:W-:Y:S01]  /*04d0*/  SHF.R.U32.HI R82, RZ, 0x10, R105 ;  /* 0x00000010ff527819 */ /* 0x000fe20000011669 */
[----:B------:R-:W-:Y:S01]  /*04e0*/  HADD2.F32 R121, -RZ, R121.H0_H0 ;  /* 0x20000079ff797230 */ /* 0x000fe20000004100 */
[----:B------:R-:W-:Y:S01]  /*04f0*/  SHF.R.U32.HI R78, RZ, 0x10, R101 ;  /* 0x00000010ff4e7819 */ /* 0x000fe20000011665 */
[----:B------:R-:W-:Y:S01]  /*0500*/  HADD2.F32 R113, -RZ, R113.H0_H0 ;  /* 0x20000071ff717230 */ /* 0x000fe20000004100 */
[----:B-1----:R-:W-:Y:S01]  /*0510*/  ULEA UR4, UR5, UR4, 0x18 ;  /* 0x0000000405047291 */ /* 0x002fe2000f8ec03f */
        /* <DEDUP_REMOVED lines=78> */
.L_x_4288:
        /* <DEDUP_REMOVED lines=163> */
[----:B------:R-:W-:Y:S01]  /*1430*/  @!P0 FADD.FTZ R50, R50, -R144 ;  /* 0x8000009032328221 */ /* 0x000fe20000010000 */
[----:B----4-:R-:W-:Y:S01]  /*1440*/  @P0 FMUL.FTZ R48, R48, R41 ;  /* 0x0000002930300220 */ /* 0x010fe20000410000 */
[----:B------:R-:W-:Y:S01]  /*1450*/  @!P0 FMUL.FTZ R48, R129, R36 ;  /* 0x0000002481308220 */ /* 0x000fe20000410000 */
[----:B------:R-:W-:-:S04]  /*1460*/  @P0 FADD.FTZ R147, -R99, R56 ;  /* 0x0000003863930221 */ /* 0x000fc80000010100 */
[----:B------:R-:W4:Y:S01]  /*1470*/  @P0 MUFU.RCP R37, R77 ;  /* 0x0000004d00250308 */ /* 0x000f220000001000 */
[----:B------:R-:W-:Y:S01]  /*1480*/  @!P0 FMUL.FTZ R49, R129, R50 ;  /* 0x0000003281318220 */ /* 0x000fe20000410000 */
[----:B------:R-:W-:Y:S01]  /*1490*/  @P0 FADD.FTZ R50, -R78, R55 ;  /* 0x000000374e320221 */ /* 0x000fe20000010100 */
[----:B-1----:R-:W-:Y:S01]  /*14a0*/  @P0 FMUL.FTZ R147, R147, R42 ;  /* 0x0000002a93930220 */ /* 0x002fe20000410000 */
[----:B------:R-:W-:-:S04]  /*14b0*/  @P0 FADD.FTZ R38, -R101, R54 ;  /* 0x0000003665260221 */ /* 0x000fc80000010100 */
[----:B------:R-:W1:Y:S01]  /*14c0*/  @P0 MUFU.RCP R36, R108 ;  /* 0x0000006c00240308 */ /* 0x000e620000001000 */
[--C-:B------:R-:W-:Y:S01]  /*14d0*/  @!P0 FADD.FTZ R42, R55, -R144.reuse ;  /* 0x80000090372a8221 */ /* 0x100fe20000010000 */
[----:B------:R-:W-:Y:S01]  /*14e0*/  @!P0 FMUL.FTZ R51, R129, R40 ;  /* 0x0000002881338220 */ /* 0x000fe20000410000 */
[----:B--2---:R-:W-:Y:S01]  /*14f0*/  @P0 FMUL.FTZ R50, R50, R39 ;  /* 0x0000002732320220 */ /* 0x004fe20000410000 */
[----:B------:R-:W-:Y:S01]  /*1500*/  @!P0 FADD.FTZ R40, R54, -R144 ;  /* 0x8000009036288221 */ /* 0x000fe20000010000 */
[----:B0-----:R-:W-:Y:S01]  /*1510*/  @P0 FMUL.FTZ R149, R38, R149 ;  /* 0x0000009526950220 */ /* 0x001fe20000410000 */
[----:B------:R-:W-:Y:S01]  /*1520*/  @P0 FADD.FTZ R54, -R93, R58 ;  /* 0x0000003a5d360221 */ /* 0x000fe20000010100 */
[----:B------:R-:W-:Y:S01]  /*1530*/  @!P0 FMUL.FTZ R50, R129, R42 ;  /* 0x0000002a81328220 */ /* 0x000fe20000410000 */
[--C-:B------:R-:W-:Y:S01]  /*1540*/  @!P0 FADD.FTZ R38, R53, -R144.reuse ;  /* 0x8000009035268221 */ /* 0x100fe20000010000 */
[--C-:B------:R-:W-:Y:S01]  /*1550*/  @!P0 FADD.FTZ R160, R56, -R144.reuse ;  /* 0x8000009038a08221 */ /* 0x100fe20000010000 */
[----:B------:R-:W-:Y:S01]  /*1560*/  @!P0 FADD.FTZ R162, R57, -R144 ;  /* 0x8000009039a28221 */ /* 0x000fe20000010000 */
[--C-:B------:R-:W-:Y:S01]  /*1570*/  @!P0 FADD.FTZ R58, R58, -R144.reuse ;  /* 0x800000903a3a8221 */ /* 0x100fe20000010000 */
[----:B------:R-:W-:Y:S01]  /*1580*/  MOV R42, R142 ;  /* 0x0000008e002a7202 */ /* 0x000fe20000000f00 */
[----:B------:R-:W-:Y:S01]  /*1590*/  @!P0 FADD.FTZ R144, R59, -R144 ;  /* 0x800000903b908221 */ /* 0x000fe20000010000 */
[----:B------:R-:W-:Y:S01]  /*15a0*/  @P0 FADD.FTZ R59, -R74, R59 ;  /* 0x0000003b4a3b0221 */ /* 0x000fe20000010100 */
[----:B------:R-:W-:Y:S01]  /*15b0*/  @P0 FADD.FTZ R39, -R76, R57 ;  /* 0x000000394c270221 */ /* 0x000fe20000010100 */
[----:B---3--:R-:W-:Y:S01]  /*15c0*/  SHF.R.U64 R161, R140, 0x10, R141 ;  /* 0x000000108ca17819 */ /* 0x008fe2000000128d */
[----:B----4-:R-:W-:Y:S01]  /*15d0*/  @P0 FMUL.FTZ R53, R54, R37 ;  /* 0x0000002536350220 */ /* 0x010fe20000410000 */
[----:B------:R-:W-:Y:S01]  /*15e0*/  SHF.R.U64 R155, R142, 0x10, R143 ;  /* 0x000000108e9b7819 */ /* 0x000fe2000000128f */
[----:B------:R-:W-:-:S02]  /*15f0*/  HADD2.F32 R42, -RZ, R42.H0_H0 ;  /* 0x2000002aff2a7230 */ /* 0x000fc40000004100 */
[----:B------:R-:W-:Y:S01]  /*1600*/  @P0 FMUL.FTZ R54, R59, R164 ;  /* 0x000000a43b360220 */ /* 0x000fe20000410000 */
[C---:B------:R-:W-:Y:S01]  /*1610*/  @!P0 FMUL.FTZ R147, R129.reuse, R160 ;  /* 0x000000a081938220 */ /* 0x040fe20000410000 */
[----:B------:R-:W-:Y:S01]  /*1620*/  @!P0 FMUL.FTZ R54, R129, R144 ;  /* 0x0000009081368220 */ /* 0x000fe20000410000 */
[----:B-1----:R-:W-:Y:S01]  /*1630*/  @P0 FMUL.FTZ R56, R39, R36 ;  /* 0x0000002427380220 */ /* 0x002fe20000410000 */
[----:B------:R-:W-:Y:S01]  /*1640*/  @!P0 FMUL.FTZ R52, R129, R38 ;  /* 0x0000002681348220 */ /* 0x000fe20000410000 */
[----:B------:R-:W-:Y:S02]  /*1650*/  MOV R157, R143 ;  /* 0x0000008f009d7202 */ /* 0x000fe40000000f00 */
[----:B------:R-:W-:Y:S02]  /*1660*/  MOV R160, R138 ;  /* 0x0000008a00a07202 */ /* 0x000fe40000000f00 */
[--C-:B------:R-:W-:Y:S01]  /*1670*/  SHF.R.U64 R144, R138, 0x10, R139.reuse ;  /* 0x000000108a907819 */ /* 0x100fe2000000128b */
[----:B------:R-:W-:Y:S01]  /*1680*/  HADD2.F32 R138, -RZ, R161.H0_H0 ;  /* 0x200000a1ff8a7230 */ /* 0x000fe20000004100 */
[----:B------:R-:W-:Y:S01]  /*1690*/  SHF.R.U32.HI R151, RZ, 0x10, R139 ;  /* 0x00000010ff977819 */ /* 0x000fe2000001168b */
[C---:B------:R-:W-:Y:S01]  /*16a0*/  FADD.FTZ R72, R42.reuse, R72 ;  /* 0x000000482a487221 */ /* 0x040fe20000010000 */
[----:B------:R-:W-:Y:S01]  /*16b0*/  SHF.R.U32.HI R159, RZ, 0x10, R143 ;  /* 0x00000010ff9f7819 */ /* 0x000fe2000001168f */
[----:B------:R-:W-:Y:S01]  /*16c0*/  FFMA.FTZ R75, R42, R135, R75 ;  /* 0x000000872a4b7223 */ /* 0x000fe2000001004b */
[----:B------:R-:W-:-:S02]  /*16d0*/  MOV R39, R94 ;  /* 0x0000005e00277202 */ /* 0x000fc40000000f00 */
[----:B------:R-:W-:Y:S01]  /*16e0*/  SHF.R.U64 R38, R94, 0x10, R95 ;  /* 0x000000105e267819 */ /* 0x000fe2000000125f */
[----:B------:R-:W-:Y:S01]  /*16f0*/  HADD2.F32 R94, -RZ, R155.H0_H0 ;  /* 0x2000009bff5e7230 */ /* 0x000fe20000004100 */
[----:B------:R-:W-:Y:S01]  /*1700*/  MOV R59, R139 ;  /* 0x0000008b003b7202 */ /* 0x000fe20000000f00 */
[----:B------:R-:W-:Y:S01]  /*1710*/  FMUL.FTZ R42, R126, R42 ;  /* 0x0000002a7e2a7220 */ /* 0x000fe20000410000 */
[----:B------:R-:W-:Y:S01]  /*1720*/  @!P0 FMUL.FTZ R53, R129, R58 ;  /* 0x0000003a81358220 */ /* 0x000fe20000410000 */
[----:B------:R-:W-:Y:S01]  /*1730*/  MOV R142, R136 ;  /* 0x00000088008e7202 */ /* 0x000fe20000000f00 */
[----:B------:R-:W-:Y:S01]  /*1740*/  HADD2.F32 R157, -RZ, R157.H0_H0 ;  /* 0x2000009dff9d7230 */ /* 0x000fe20000004100 */
[----:B------:R-:W-:Y:S01]  /*1750*/  SHF.R.U64 R139, R136, 0x10, R137 ;  /* 0x00000010888b7819 */ /* 0x000fe20000001289 */
[----:B------:R-:W-:Y:S01]  /*1760*/  HADD2.F32 R136, -RZ, R151.H0_H0 ;  /* 0x20000097ff887230 */ /* 0x000fe20000004100 */
[----:B------:R-:W-:Y:S01]  /*1770*/  MOV R55, R96 ;  /* 0x0000006000377202 */ /* 0x000fe20000000f00 */
[----:B------:R-:W-:Y:S01]  /*1780*/  FADD.FTZ R62, R138, R62 ;  /* 0x0000003e8a3e7221 */ /* 0x000fe20000010000 */
[----:B------:R-:W-:Y:S01]  /*1790*/  SHF.R.U64 R58, R96, 0x10, R97 ;  /* 0x00000010603a7819 */ /* 0x000fe20000001261 */
[----:B------:R-:W-:-:S02]  /*17a0*/  HADD2.F32 R96, -RZ, R159.H0_H0 ;  /* 0x2000009fff607230 */ /* 0x000fc40000004100 */
[----:B------:R-:W-:Y:S01]  /*17b0*/  FFMA.FTZ R63, R138, R154, R63 ;  /* 0x0000009a8a3f7223 */ /* 0x000fe2000001003f */
[----:B------:R-:W-:Y:S01]  /*17c0*/  FMUL.FTZ R151, R115, R138 ;  /* 0x0000008a73977220 */ /* 0x000fe20000410000 */
        /* <DEDUP_REMOVED lines=10> */
[----:B------:R-:W-:-:S02]  /*1870*/  HADD2.F32 R94, -RZ, R140.H0_H0 ;  /* 0x2000008cff5e7230 */ /* 0x000fc40000004100 */
[----:B------:R-:W-:Y:S01]  /*1880*/  FADD.FTZ R140, R138, R157 ;  /* 0x0000009d8a8c7221 */ /* 0x000fe20000010000 */
[----:B------:R-:W-:Y:S01]  /*1890*/  FFMA.FTZ R138, R42, R135, RZ ;  /* 0x000000872a8a7223 */ /* 0x000fe200000100ff */
[----:B------:R-:W-:-:S03]  /*18a0*/  HADD2.F32 R153, -RZ, R153.H0_H0 ;  /* 0x20000099ff997230 */ /* 0x000fc60000004100 */
        /* <DEDUP_REMOVED lines=12> */
[----:B------:R-:W-:-:S02]  /*1970*/  HADD2.F32 R143, -RZ, R143.H0_H0 ;  /* 0x2000008fff8f7230 */ /* 0x000fc40000004100 */
[C---:B------:R-:W-:Y:S01]  /*1980*/  FADD.FTZ R19, R136.reuse, R19 ;  /* 0x0000001388137221 */ /* 0x040fe20000010000 */
[----:B------:R-:W-:Y:S02]  /*1990*/  HADD2.F32 R96, -RZ, R139.H0_H0 ;  /* 0x2000008bff607230 */ /* 0x000fe40000004100 */
[----:B------:R-:W-:Y:S01]  /*19a0*/  FFMA.FTZ R3, R136, R44, R3 ;  /* 0x0000002c88037223 */ /* 0x000fe20000010003 */
[----:B------:R-:W-:Y:S01]  /*19b0*/  FMUL.FTZ R139, R98, R136 ;  /* 0x00000088628b7220 */ /* 0x000fe20000410000 */
[----:B------:R-:W-:Y:S01]  /*19c0*/  MOV R57, R137 ;  /* 0x0000008900397202 */ /* 0x000fe20000000f00 */
[----:B------:R-:W-:Y:S01]  /*19d0*/  FADD.FTZ R136, R140, R153 ;  /* 0x000000998c887221 */ /* 0x000fe20000010000 */
[----:B------:R-:W-:Y:S01]  /*19e0*/  FFMA.FTZ R138, R153, R152, R138 ;  /* 0x00000098998a7223 */ /* 0x000fe2000001008a */
[----:B------:R-:W-:Y:S02]  /*19f0*/  HADD2.F32 R137, -RZ, R160.H0_H0 ;  /* 0x200000a0ff897230 */ /* 0x000fe40000004100 */
[----:B------:R-:W-:Y:S01]  /*1a00*/  FADD.FTZ R60, R143, R60 ;  /* 0x0000003c8f3c7221 */ /* 0x000fe20000010000 */
[----:B------:R-:W-:-:S02]  /*1a10*/  HADD2.F32 R141, -RZ, R141.H0_H0 ;  /* 0x2000008dff8d7230 */ /* 0x000fc40000004100 */
[----:B------:R-:W-:Y:S01]  /*1a20*/  FFMA.FTZ R61, R143, R156, R61 ;  /* 0x0000009c8f3d7223 */ /* 0x000fe2000001003d */
[----:B------:R-:W-:Y:S01]  /*1a30*/  MOV R37, R95 ;  /* 0x0000005f00257202 */ /* 0x000fe20000000f00 */
[----:B------:R-:W-:Y:S01]  /*1a40*/  FMUL.FTZ R143, R114, R143 ;  /* 0x0000008f728f7220 */ /* 0x000fe20000410000 */
[----:B------:R-:W-:Y:S01]  /*1a50*/  SHF.R.U32.HI R36, RZ, 0x10, R95 ;  /* 0x00000010ff247819 */ /* 0x000fe2000001165f */
[----:B------:R-:W-:Y:S01]  /*1a60*/  FADD.FTZ R136, R136, R151 ;  /* 0x0000009788887221 */ /* 0x000fe20000010000 */
[----:B------:R-:W-:Y:S01]  /*1a70*/  FFMA.FTZ R138, R151, R154, R138 ;  /* 0x0000009a978a7223 */ /* 0x000fe2000001008a */
[----:B------:R-:W-:Y:S02]  /*1a80*/  HADD2.F32 R95, -RZ, R59.H0_H0 ;  /* 0x2000003bff5f7230 */ /* 0x000fe40000004100 */
[C---:B------:R-:W-:Y:S01]  /*1a90*/  FADD.FTZ R18, R137.reuse, R18 ;  /* 0x0000001289127221 */ /* 0x040fe20000010000 */
[----:B------:R-:W-:Y:S02]  /*1aa0*/  HADD2.F32 R59, -RZ, R142.H0_H0 ;  /* 0x2000008eff3b7230 */ /* 0x000fe40000004100 */
[----:B------:R-:W-:Y:S01]  /*1ab0*/  FFMA.FTZ R2, R137, R43, R2 ;  /* 0x0000002b89027223 */ /* 0x000fe20000010002 */
[----:B------:R-:W-:-:S02]  /*1ac0*/  HADD2.F32 R57, -RZ, R57.H0_H0 ;  /* 0x20000039ff397230 */ /* 0x000fc40000004100 */
        /* <DEDUP_REMOVED lines=11> */
[----:B------:R-:W-:Y:S01]  /*1b80*/  FADD.FTZ R22, R59, R22 ;  /* 0x000000163b167221 */ /* 0x000fe20000010000 */
[----:B------:R-:W-:Y:S01]  /*1b90*/  SHF.R.U32.HI R40, RZ, 0x10, R97 ;  /* 0x00000010ff287819 */ /* 0x000fe20000011661 */
[----:B------:R-:W-:-:S02]  /*1ba0*/  HADD2.F32 R97, -RZ, R144.H0_H0 ;  /* 0x20000090ff617230 */ /* 0x000fc40000004100 */
[----:B------:R-:W-:Y:S01]  /*1bb0*/  FFMA.FTZ R6, R59, R47, R6 ;  /* 0x0000002f3b067223 */ /* 0x000fe20000010006 */
[----:B------:R-:W-:Y:S01]  /*1bc0*/  FMUL.FTZ R140, R87, R59 ;  /* 0x0000003b578c7220 */ /* 0x000fe20000410000 */
        /* <DEDUP_REMOVED lines=103> */
.L_x_4299:
        /* <DEDUP_REMOVED lines=154> */
.L_x_4286:
        /* <DEDUP_REMOVED lines=36> */
.L_x_4287:
[----:B------:R-:W-:Y:S01]  /*2e20*/  HFMA2.MMA R162, -RZ, RZ, 0, 9.5367431640625e-07 ;  /* 0x00000010ffa27435 */ /* 0x000fe200000001ff */
[----:B------:R-:W-:Y:S02]  /*2e30*/  MOV R161, 0x1f ;  /* 0x0000001f00a17802 */ /* 0x000fe40000000f00 */
[----:B------:R-:W-:-:S08]  /*2e40*/  MOV R38, 0xffffffff ;  /* 0xffffffff00267802 */ /* 0x000fd00000000f00 */
[----:B------:R-:W-:Y:S05]  /*2e50*/  WARPSYNC.COLLECTIVE R38, `(.L_x_4289) ;  /* 0x0000000026087348 */ /* 0x000fea0003c00000 */
[----:B------:R0:W1:Y:S02]  /*2e60*/  SHFL.DOWN P3, R164, R163, R162, R161 ;  /* 0x080000a2a3a47389 */ /* 0x00006400000600a1 */
[----:B01----:R-:W-:Y:S01]  /*2e70*/  ENDCOLLECTIVE ;  /* 0x000000000000791b */ /* 0x003fe20003800000 */
.L_x_4289:
[----:B------:R-:W-:Y:S01]  /*2e80*/  FADD.FTZ R41, R163, R164 ;  /* 0x000000a4a3297221 */ /* 0x000fe20000010000 */
[----:B------:R-:W-:-:S07]  /*2e90*/  MOV R163, R39 ;  /* 0x0000002700a37202 */ /* 0x000fce0000000f00 */
[----:B------:R-:W-:Y:S05]  /*2ea0*/  WARPSYNC.COLLECTIVE R38, `(.L_x_4290) ;  /* 0x0000000026087348 */ /* 0x000fea0003c00000 */
[----:B------:R0:W1:Y:S02]  /*2eb0*/  SHFL.DOWN P3, R164, R163, R162, R161 ;  /* 0x080000a2a3a47389 */ /* 0x00006400000600a1 */
[----:B01----:R-:W-:Y:S01]  /*2ec0*/  ENDCOLLECTIVE ;  /* 0x000000000000791b */ /* 0x003fe20003800000 */
.L_x_4290:
[----:B------:R-:W-:Y:S01]  /*2ed0*/  HFMA2.MMA R162, -RZ, RZ, 0, 4.76837158203125e-07 ;  /* 0x00000008ffa27435 */ /* 0x000fe200000001ff */
[----:B------:R-:W-:Y:S02]  /*2ee0*/  MOV R163, R41 ;  /* 0x0000002900a37202 */ /* 0x000fe40000000f00 */
[----:B------:R-:W-:-:S08]  /*2ef0*/  MOV R40, R164 ;  /* 0x000000a400287202 */ /* 0x000fd00000000f00 */
[----:B------:R-:W-:Y:S05]  /*2f00*/  WARPSYNC.COLLECTIVE R38, `(.L_x_4291) ;  /* 0x0000000026087348 */ /* 0x000fea0003c00000 */
[----:B------:R0:W1:Y:S02]  /*2f10*/  SHFL.DOWN P3, R164, R163, R162, R161 ;  /* 0x080000a2a3a47389 */ /* 0x00006400000600a1 */
[----:B01----:R-:W-:Y:S01]  /*2f20*/  ENDCOLLECTIVE ;  /* 0x000000000000791b */ /* 0x003fe20003800000 */
.L_x_4291:
[----:B------:R-:W-:-:S05]  /*2f30*/  FADD.FTZ R165, R39, R40 ;  /* 0x0000002827a57221 */ /* 0x000fca0000010000 */
[----:B------:R-:W-:Y:S01]  /*2f40*/  MOV R163, R165 ;  /* 0x000000a500a37202 */ /* 0x000fe20000000f00 */
[----:B------:R-:W-:-:S07]  /*2f50*/  FADD.FTZ R40, R41, R164 ;  /* 0x000000a429287221 */ /* 0x000fce0000010000 */
[----:B------:R-:W-:Y:S05]  /*2f60*/  WARPSYNC.COLLECTIVE R38, `(.L_x_4292) ;  /* 0x0000000026087348 */ /* 0x000fea0003c00000 */
[----:B------:R0:W1:Y:S02]  /*2f70*/  SHFL.DOWN P3, R164, R163, R162, R161 ;  /* 0x080000a2a3a47389 */ /* 0x00006400000600a1 */
[----:B01----:R-:W-:Y:S01]  /*2f80*/  ENDCOLLECTIVE ;  /* 0x000000000000791b */ /* 0x003fe20003800000 */
.L_x_4292:
[----:B------:R-:W-:Y:S01]  /*2f90*/  HFMA2.MMA R162, -RZ, RZ, 0, 2.384185791015625e-07 ;  /* 0x00000004ffa27435 */ /* 0x000fe200000001ff */
[----:B------:R-:W-:Y:S02]  /*2fa0*/  MOV R163, R40 ;  /* 0x0000002800a37202 */ /* 0x000fe40000000f00 */
[----:B------:R-:W-:-:S08]  /*2fb0*/  MOV R39, R164 ;  /* 0x000000a400277202 */ /* 0x000fd00000000f00 */
[----:B------:R-:W-:Y:S05]  /*2fc0*/  WARPSYNC.COLLECTIVE R38, `(.L_x_4293) ;  /* 0x0000000026087348 */ /* 0x000fea0003c00000 */
[----:B------:R0:W1:Y:S02]  /*2fd0*/  SHFL.DOWN P3, R164, R163, R162, R161 ;  /* 0x080000a2a3a47389 */ /* 0x00006400000600a1 */
[----:B01----:R-:W-:Y:S01]  /*2fe0*/  ENDCOLLECTIVE ;  /* 0x000000000000791b */ /* 0x003fe20003800000 */
.L_x_4293:
[----:B------:R-:W-:-:S05]  /*2ff0*/  FADD.FTZ R165, R165, R39 ;  /* 0x00000027a5a57221 */ /* 0x000fca0000010000 */
[----:B------:R-:W-:Y:S01]  /*3000*/  MOV R163, R165 ;  /* 0x000000a500a37202 */ /* 0x000fe20000000f00 */
[----:B------:R-:W-:-:S07]  /*3010*/  FADD.FTZ R40, R40, R164 ;  /* 0x000000a428287221 */ /* 0x000fce0000010000 */
[----:B------:R-:W-:Y:S05]  /*3020*/  WARPSYNC.COLLECTIVE R38, `(.L_x_4294) ;  /* 0x0000000026087348 */ /* 0x000fea0003c00000 */
[----:B------:R0:W1:Y:S02]  /*3030*/  SHFL.DOWN P3, R164, R163, R162, R161 ;  /* 0x080000a2a3a47389 */ /* 0x00006400000600a1 */
[----:B01----:R-:W-:Y:S01]  /*3040*/  ENDCOLLECTIVE ;  /* 0x000000000000791b */ /* 0x003fe20003800000 */
.L_x_4294:
[----:B------:R-:W-:Y:S01]  /*3050*/  HFMA2.MMA R162, -RZ, RZ, 0, 1.1920928955078125e-07 ;  /* 0x00000002ffa27435 */ /* 0x000fe200000001ff */
[----:B------:R-:W-:Y:S02]  /*3060*/  MOV R163, R40 ;  /* 0x0000002800a37202 */ /* 0x000fe40000000f00 */
[----:B------:R-:W-:-:S08]  /*3070*/  MOV R41, R164 ;  /* 0x000000a400297202 */ /* 0x000fd00000000f00 */
[----:B------:R-:W-:Y:S05]  /*3080*/  WARPSYNC.COLLECTIVE R38, `(.L_x_4295) ;  /* 0x0000000026087348 */ /* 0x000fea0003c00000 */
[----:B------:R0:W1:Y:S02]  /*3090*/  SHFL.DOWN P3, R164, R163, R162, R161 ;  /* 0x080000a2a3a47389 */ /* 0x00006400000600a1 */
[----:B01----:R-:W-:Y:S01]  /*30a0*/  ENDCOLLECTIVE ;  /* 0x000000000000791b */ /* 0x003fe20003800000 */
.L_x_4295:
[----:B------:R-:W-:-:S05]  /*30b0*/  FADD.FTZ R41, R165, R41 ;  /* 0x00000029a5297221 */ /* 0x000fca0000010000 */
[----:B------:R-:W-:Y:S01]  /*30c0*/  MOV R163, R41 ;  /* 0x0000002900a37202 */ /* 0x000fe20000000f00 */
[----:B------:R-:W-:-:S07]  /*30d0*/  FADD.FTZ R40, R40, R164 ;  /* 0x000000a428287221 */ /* 0x000fce0000010000 */
[----:B------:R-:W-:Y:S05]  /*30e0*/  WARPSYNC.COLLECTIVE R38, `(.L_x_4296) ;  /* 0x0000000026087348 */ /* 0x000fea0003c00000 */
[----:B------:R0:W1:Y:S02]  /*30f0*/  SHFL.DOWN P3, R164, R163, R162, R161 ;  /* 0x080000a2a3a47389 */ /* 0x00006400000600a1 */
[----:B01----:R-:W-:Y:S01]  /*3100*/  ENDCOLLECTIVE ;  /* 0x000000000000791b */ /* 0x003fe20003800000 */
.L_x_4296:
[----:B------:R-:W-:Y:S01]  /*3110*/  HFMA2.MMA R162, -RZ, RZ, 0, 5.9604644775390625e-08 ;  /* 0x00000001ffa27435 */ /* 0x000fe200000001ff */
[----:B------:R-:W-:Y:S02]  /*3120*/  MOV R163, R40 ;  /* 0x0000002800a37202 */ /* 0x000fe40000000f00 */
[----:B------:R-:W-:-:S08]  /*3130*/  MOV R39, R164 ;  /* 0x000000a400277202 */ /* 0x000fd00000000f00 */
[----:B------:R-:W-:Y:S05]  /*3140*/  WARPSYNC.COLLECTIVE R38, `(.L_x_4297) ;  /* 0x0000000026087348 */ /* 0x000fea0003c00000 */
[----:B------:R0:W1:Y:S02]  /*3150*/  SHFL.DOWN P3, R164, R163, R162, R161 ;  /* 0x080000a2a3a47389 */ /* 0x00006400000600a1 */
[----:B01----:R-:W-:Y:S01]  /*3160*/  ENDCOLLECTIVE ;  /* 0x000000000000791b */ /* 0x003fe20003800000 */
.L_x_4297:
[----:B------:R-:W-:-:S05]  /*3170*/  FADD.FTZ R41, R41, R39 ;  /* 0x0000002729297221 */ /* 0x000fca0000010000 */
[----:B------:R-:W-:Y:S02]  /*3180*/  MOV R163, R41 ;  /* 0x0000002900a37202 */ /* 0x000fe40000000f00 */
[----:B------:R-:W-:-:S07]  /*3190*/  MOV R39, R164 ;  /* 0x000000a400277202 */ /* 0x000fce0000000f00 */
[----:B------:R-:W-:Y:S05]  /*31a0*/  WARPSYNC.COLLECTIVE R38, `(.L_x_4298) ;  /* 0x0000000026087348 */ /* 0x000fea0003c00000 */
[----:B------:R0:W1:Y:S02]  /*31b0*/  SHFL.DOWN P3, R164, R163, R162, R161 ;  /* 0x080000a2a3a47389 */ /* 0x00006400000600a1 */
[----:B01----:R-:W-:Y:S01]  /*31c0*/  ENDCOLLECTIVE ;  /* 0x000000000000791b */ /* 0x003fe20003800000 */
.L_x_4298:
[----:B------:R-:W-:Y:S05]  /*31d0*/  BRA `(.L_x_4299) ;  /* 0xfffffff000187947 */ /* 0x000fea000383ffff */
.L_x_4300:
        /* <DEDUP_REMOVED lines=10> */
.L_x_5579:


//--------------------- .text._ZN10layer_norm22ln_bwd_finalize_kernelINS_22Kernel_traits_finalizeILj3072E6__halfS2_S2_fjLj1024ELj4ENS_18Kernel_traits_baseILj3072ES2_S2_S2_fjLj1024EEEEEEEvNS_9BwdParamsE --------------------------
	.section	.text._ZN10layer_norm22ln_bwd_finalize_kernelINS_22Kernel_traits_finalizeILj3072E6__halfS2_S2_fjLj1024ELj4ENS_18Kernel_traits_baseILj3072ES2_S2_S2_fjLj1024EEEEEEEvNS_9BwdParamsE,"ax",@progbits
	.align	128
        .global         _ZN10layer_norm22ln_bwd_finalize_kernelINS_22Kernel_traits_finalizeILj3072E6__halfS2_S2_fjLj1024ELj4ENS_18Kernel_traits_baseILj3072ES2_S2_S2_fjLj1024EEEEEEEvNS_9BwdParamsE
        .type           _ZN10layer_norm22ln_bwd_finalize_kernelINS_22Kernel_traits_finalizeILj3072E6__halfS2_S2_fjLj1024ELj4ENS_18Kernel_traits_baseILj3072ES2_S2_S2_fjLj1024EEEEEEEvNS_9BwdParamsE,@function
        .size           _ZN10layer_norm22ln_bwd_finalize_kernelINS_22Kernel_traits_finalizeILj3072E6__halfS2_S2_fjLj1024ELj4ENS_18Kernel_traits_baseILj3072ES2_S2_S2_fjLj1024EEEEEEEvNS_9BwdParamsE,(.L_x_5580 - _ZN10layer_norm22ln_bwd_finalize_kernelINS_22Kernel_traits_finalizeILj3072E6__halfS2_S2_fjLj1024ELj4ENS_18Kernel_traits_baseILj3072ES2_S2_S2_fjLj1024EEEEEEEvNS_9BwdParamsE)
        .other          _ZN10layer_norm22ln_bwd_finalize_kernelINS_22Kernel_traits_finalizeILj3072E6__halfS2_S2_fjLj1024ELj4ENS_18Kernel_traits_baseILj3072ES2_S2_S2_fjLj1024EEEEEEEvNS_9BwdParamsE,@"STO_CUDA_ENTRY STV_DEFAULT"
_ZN10layer_norm22ln_bwd_finalize_kernelINS_22Kernel_traits_finalizeILj3072E6__halfS2_S2_fjLj1024ELj4ENS_18Kernel_traits_baseILj3072ES2_S2_S2_fjLj1024EEEEEEEvNS_9BwdParamsE:
.text._ZN10layer_norm22ln_bwd_finalize_kernelINS_22Kernel_traits_finalizeILj3072E6__halfS2_S2_fjLj1024ELj4ENS_18Kernel_traits_baseILj3072ES2_S2_S2_fjLj1024EEEEEEEvNS_9BwdParamsE:
        /* <DEDUP_REMOVED lines=25> */
.L_x_4312:
        /* <DEDUP_REMOVED lines=28> */
.L_x_4305:
        /* <DEDUP_REMOVED lines=33> */
.L_x_4304:
[----:B------:R-:W-:Y:S05]  /*0560*/  BSYNC B1 ;  /* 0x0000000000017941 */ /* 0x000fea0003800000 */
.L_x_4303:
        /* <DEDUP_REMOVED lines=23> */
.L_x_4307:
[----:B------:R-:W-:Y:S05]  /*06e0*/  BSYNC B1 ;  /* 0x0000000000017941 */ /* 0x000fea0003800000 */
.L_x_4306:
        /* <DEDUP_REMOVED lines=11> */
.L_x_4302:
[----:B------:R-:W-:Y:S05]  /*07a0*/  BSYNC B0 ;  /* 0x0000000000007941 */ /* 0x000fea0003800000 */
.L_x_4301:
        /* <DEDUP_REMOVED lines=29> */
.L_x_4323:
[----:B------:R-:W-:Y:S01]  /*0980*/  @!P1 SHF.R.U32.HI R12, RZ, 0x3, R0 ;  /* 0x00000003ff0c9819 */ /* 0x000fe20000011600 */
[----:B---3--:R-:W-:Y:S01]  /*0990*/  FADD.FTZ R14, R9, R14 ;  /* 0x0000000e090e7221 */ /* 0x008fe20000010000 */
[----:B--2---:R-:W-:Y:S02]  /*09a0*/  FADD.FTZ R11, R10, R11 ;  /* 0x0000000b0a0b7221 */ /* 0x004fe40000010000 */
[----:B------:R-:W-:-:S05]  /*09b0*/  @!P1 LOP3.LUT R12, R12, 0x1ffffffc, RZ, 0xc0, !PT ;  /* 0x1ffffffc0c0c9812 */ /* 0x000fca00078ec0ff */
[----:B------:R2:W-:Y:S04]  /*09c0*/  @!P1 STS [R12+UR4+0x2000], R14 ;  /* 0x0020000e0c009988 */ /* 0x0005e80008000804 */
[----:B------:R2:W-:Y:S02]  /*09d0*/  @!P1 STS [R12+UR4+0x2080], R11 ;  /* 0x0020800b0c009988 */ /* 0x0005e40008000804 */
.L_x_4308:
        /* <DEDUP_REMOVED lines=14> */
.L_x_4311:
[----:B------:R-:W-:Y:S05]  /*0ac0*/  BSYNC B0 ;  /* 0x0000000000007941 */ /* 0x000fea0003800000 */
.L_x_4310:
[C---:B------:R-:W-:Y:S02]  /*0ad0*/  ISETP.GT.U32.AND P1, PT, R3.reuse, -0xc01, PT ;  /* 0xfffff3ff0300780c */ /* 0x040fe40003f24070 */
[----:B------:R-:W-:Y:S02]  /*0ae0*/  IADD3 R3, R3, 0xc00, RZ ;  /* 0x00000c0003037810 */ /* 0x000fe40007ffe0ff */
[----:B------:R-:W-:-:S09]  /*0af0*/  IADD3 R5, R5, 0x600, RZ ;  /* 0x0000060005057810 */ /* 0x000fd20007ffe0ff */
[----:B------:R-:W-:Y:S05]  /*0b00*/  @P1 BRA `(.L_x_4312) ;  /* 0xfffffff400a01947 */ /* 0x000fea000383ffff */
[----:B------:R-:W-:Y:S05]  /*0b10*/  EXIT ;  /* 0x000000000000794d */ /* 0x000fea0003800000 */
.L_x_4309:
[----:B------:R-:W-:Y:S01]  /*0b20*/  HFMA2.MMA R19, -RZ, RZ, 0, 5.9604644775390625e-08 ;  /* 0x00000001ff137435 */ /* 0x000fe200000001ff */
[----:B---3--:R-:W-:Y:S01]  /*0b30*/  IMAD.MOV.U32 R20, RZ, RZ, R10 ;  /* 0x000000ffff147224 */ /* 0x008fe200078e000a */
[----:B------:R-:W-:Y:S02]  /*0b40*/  MOV R22, 0x1f ;  /* 0x0000001f00167802 */ /* 0x000fe40000000f00 */
[----:B------:R-:W-:-:S07]  /*0b50*/  MOV R17, 0xffffffff ;  /* 0xffffffff00117802 */ /* 0x000fce0000000f00 */
[----:B012---:R-:W-:Y:S05]  /*0b60*/  WARPSYNC.COLLECTIVE R17, `(.L_x_4313) ;  /* 0x0000000011087348 */ /* 0x007fea0003c00000 */
[----:B------:R3:W4:Y:S02]  /*0b70*/  SHFL.BFLY P2, R18, R20, R19, R22 ;  /* 0x0c00001314127389 */ /* 0x0007240000040016 */
[----:B01234-:R-:W-:Y:S01]  /*0b80*/  ENDCOLLECTIVE ;  /* 0x000000000000791b */ /* 0x01ffe20003800000 */
.L_x_4313:
[----:B------:R-:W-:Y:S01]  /*0b90*/  HFMA2.MMA R19, -RZ, RZ, 0, 1.1920928955078125e-07 ;  /* 0x00000002ff137435 */ /* 0x000fe200000001ff */
[----:B------:R-:W-:-:S04]  /*0ba0*/  IMAD.MOV.U32 R11, RZ, RZ, R18 ;  /* 0x000000ffff0b7224 */ /* 0x000fc800078e0012 */
[----:B------:R-:W-:-:S05]  /*0bb0*/  FADD.FTZ R11, R10, R11 ;  /* 0x0000000b0a0b7221 */ /* 0x000fca0000010000 */
[----:B------:R-:W-:-:S07]  /*0bc0*/  MOV R20, R11 ;  /* 0x0000000b00147202 */ /* 0x000fce0000000f00 */
[----:B------:R-:W-:Y:S05]  /*0bd0*/  WARPSYNC.COLLECTIVE R17, `(.L_x_4314) ;  /* 0x0000000011087348 */ /* 0x000fea0003c00000 */
[----:B------:R0:W1:Y:S02]  /*0be0*/  SHFL.BFLY P2, R18, R20, R19, R22 ;  /* 0x0c00001314127389 */ /* 0x0000640000040016 */
[----:B01----:R-:W-:Y:S01]  /*0bf0*/  ENDCOLLECTIVE ;  /* 0x000000000000791b */ /* 0x003fe20003800000 */
.L_x_4314:
[----:B------:R-:W-:Y:S01]  /*0c00*/  HFMA2.MMA R19, -RZ, RZ, 0, 2.384185791015625e-07 ;  /* 0x00000004ff137435 */ /* 0x000fe200000001ff */
[----:B------:R-:W-:-:S05]  /*0c10*/  MOV R12, R18 ;  /* 0x00000012000c7202 */ /* 0x000fca0000000f00 */
[----:B------:R-:W-:-:S04]  /*0c20*/  FADD.FTZ R12, R11, R12 ;  /* 0x0000000c0b0c7221 */ /* 0x000fc80000010000 */
[----:B------:R-:W-:-:S07]  /*0c30*/  IMAD.MOV.U32 R20, RZ, RZ, R12 ;  /* 0x000000ffff147224 */ /* 0x000fce00078e000c */
[----:B------:R-:W-:Y:S05]  /*0c40*/  WARPSYNC.COLLECTIVE R17, `(.L_x_4315) ;  /* 0x0000000011087348 */ /* 0x000fea0003c00000 */
[----:B------:R0:W1:Y:S02]  /*0c50*/  SHFL.BFLY P2, R18, R20, R19, R22 ;  /* 0x0c00001314127389 */ /* 0x0000640000040016 */
[----:B01----:R-:W-:Y:S01]  /*0c60*/  ENDCOLLECTIVE ;  /* 0x000000000000791b */ /* 0x003fe20003800000 */
.L_x_4315:
[----:B------:R-:W-:Y:S01]  /*0c70*/  IMAD.MOV.U32 R19, RZ, RZ, 0x8 ;  /* 0x00000008ff137424 */ /* 0x000fe200078e00ff */
[----:B------:R-:W-:-:S05]  /*0c80*/  MOV R13, R18 ;  /* 0x00000012000d7202 */ /* 0x000fca0000000f00 */
[----:B------:R-:W-:-:S05]  /*0c90*/  FADD.FTZ R13, R12, R13 ;  /* 0x0000000d0c0d7221 */ /* 0x000fca0000010000 */
[----:B------:R-:W-:-:S07]  /*0ca0*/  MOV R20, R13 ;  /* 0x0000000d00147202 */ /* 0x000fce0000000f00 */
[----:B------:R-:W-:Y:S05]  /*0cb0*/  WARPSYNC.COLLECTIVE R17, `(.L_x_4316) ;  /* 0x0000000011087348 */ /* 0x000fea0003c00000 */
[----:B------:R0:W1:Y:S02]  /*0cc0*/  SHFL.BFLY P2, R18, R20, R19, R22 ;  /* 0x0c00001314127389 */ /* 0x0000640000040016 */
[----:B01----:R-:W-:Y:S01]  /*0cd0*/  ENDCOLLECTIVE ;  /* 0x000000000000791b */ /* 0x003fe20003800000 */
.L_x_4316:
[----:B------:R-:W-:Y:S01]  /*0ce0*/  HFMA2.MMA R19, -RZ, RZ, 0, 9.5367431640625e-07 ;  /* 0x00000010ff137435 */ /* 0x000fe200000001ff */
[----:B------:R-:W-:-:S05]  /*0cf0*/  MOV R10, R18 ;  /* 0x00000012000a7202 */ /* 0x000fca0000000f00 */
[----:B------:R-:W-:-:S05]  /*0d00*/  FADD.FTZ R10, R13, R10 ;  /* 0x0000000a0d0a7221 */ /* 0x000fca0000010000 */
[----:B------:R-:W-:-:S07]  /*0d10*/  MOV R20, R10 ;  /* 0x0000000a00147202 */ /* 0x000fce0000000f00 */
[----:B------:R-:W-:Y:S05]  /*0d20*/  WARPSYNC.COLLECTIVE R17, `(.L_x_4317) ;  /* 0x0000000011087348 */ /* 0x000fea0003c00000 */
[----:B------:R0:W1:Y:S02]  /*0d30*/  SHFL.BFLY P2, R18, R20, R19, R22 ;  /* 0x0c00001314127389 */ /* 0x0000640000040016 */
[----:B01----:R-:W-:Y:S01]  /*0d40*/  ENDCOLLECTIVE ;  /* 0x000000000000791b */ /* 0x003fe20003800000 */
.L_x_4317:
[----:B------:R-:W-:Y:S01]  /*0d50*/  HFMA2.MMA R19, -RZ, RZ, 0, 5.9604644775390625e-08 ;  /* 0x00000001ff137435 */ /* 0x000fe200000001ff */
[----:B------:R-:W-:Y:S01]  /*0d60*/  MOV R20, R9 ;  /* 0x0000000900147202 */ /* 0x000fe20000000f00 */
[----:B------:R-:W-:-:S09]  /*0d70*/  IMAD.MOV.U32 R11, RZ, RZ, R18 ;  /* 0x000000ffff0b7224 */ /* 0x000fd200078e0012 */
[----:B------:R-:W-:Y:S05]  /*0d80*/  WARPSYNC.COLLECTIVE R17, `(.L_x_4318) ;  /* 0x0000000011087348 */ /* 0x000fea0003c00000 */
[----:B------:R0:W1:Y:S02]  /*0d90*/  SHFL.BFLY P2, R18, R20, R19, R22 ;  /* 0x0c00001314127389 */ /* 0x0000640000040016 */
[----:B01----:R-:W-:Y:S01]  /*0da0*/  ENDCOLLECTIVE ;  /* 0x000000000000791b */ /* 0x003fe20003800000 */
.L_x_4318:
[----:B------:R-:W-:Y:S01]  /*0db0*/  HFMA2.MMA R19, -RZ, RZ, 0, 1.1920928955078125e-07 ;  /* 0x00000002ff137435 */ /* 0x000fe200000001ff */
[----:B------:R-:W-:-:S05]  /*0dc0*/  MOV R12, R18 ;  /* 0x00000012000c7202 */ /* 0x000fca0000000f00 */
[----:B------:R-:W-:-:S04]  /*0dd0*/  FADD.FTZ R14, R9, R12 ;  /* 0x0000000c090e7221 */ /* 0x000fc80000010000 */
[----:B------:R-:W-:-:S07]  /*0de0*/  IMAD.MOV.U32 R20, RZ, RZ, R14 ;  /* 0x000000ffff147224 */ /* 0x000fce00078e000e */
[----:B------:R-:W-:Y:S05]  /*0df0*/  WARPSYNC.COLLECTIVE R17, `(.L_x_4319) ;  /* 0x0000000011087348 */ /* 0x000fea0003c00000 */
[----:B------:R0:W1:Y:S02]  /*0e00*/  SHFL.BFLY P2, R18, R20, R19, R22 ;  /* 0x0c00001314127389 */ /* 0x0000640000040016 */
[----:B01----:R-:W-:Y:S01]  /*0e10*/  ENDCOLLECTIVE ;  /* 0x000000000000791b */ /* 0x003fe20003800000 */
.L_x_4319:
[----:B------:R-:W-:Y:S01]  /*0e20*/  IMAD.MOV.U32 R19, RZ, RZ, 0x4 ;  /* 0x00000004ff137424 */ /* 0x000fe200078e00ff */
[----:B------:R-:W-:-:S05]  /*0e30*/  MOV R13, R18 ;  /* 0x00000012000d7202 */ /* 0x000fca0000000f00 */
[----:B------:R-:W-:-:S05]  /*0e40*/  FADD.FTZ R15, R14, R13 ;  /* 0x0000000d0e0f7221 */ /* 0x000fca0000010000 */
[----:B------:R-:W-:-:S07]  /*0e50*/  MOV R20, R15 ;  /* 0x0000000f00147202 */ /* 0x000fce0000000f00 */
[----:B------:R-:W-:Y:S05]  /*0e60*/  WARPSYNC.COLLECTIVE R17, `(.L_x_4320) ;  /* 0x0000000011087348 */ /* 0x000fea0003c00000 */
[----:B------:R0:W1:Y:S02]  /*0e70*/  SHFL.BFLY P2, R18, R20, R19, R22 ;  /* 0x0c00001314127389 */ /* 0x0000640000040016 */
[----:B01----:R-:W-:Y:S01]  /*0e80*/  ENDCOLLECTIVE ;  /* 0x000000000000791b */ /* 0x003fe20003800000 */
.L_x_4320:
[----:B------:R-:W-:Y:S01]  /*0e90*/  HFMA2.MMA R19, -RZ, RZ, 0, 4.76837158203125e-07 ;  /* 0x00000008ff137435 */ /* 0x000fe200000001ff */
[----:B------:R-:W-:-:S05]  /*0ea0*/  MOV R16, R18 ;  /* 0x0000001200107202 */ /* 0x000fca0000000f00 */
[----:B------:R-:W-:-:S05]  /*0eb0*/  FADD.FTZ R16, R15, R16 ;  /* 0x000000100f107221 */ /* 0x000fca0000010000 */
[----:B------:R-:W-:-:S07]  /*0ec0*/  MOV R20, R16 ;  /* 0x0000001000147202 */ /* 0x000fce0000000f00 */
[----:B------:R-:W-:Y:S05]  /*0ed0*/  WARPSYNC.COLLECTIVE R17, `(.L_x_4321) ;  /* 0x0000000011087348 */ /* 0x000fea0003c00000 */
[----:B------:R0:W1:Y:S02]  /*0ee0*/  SHFL.BFLY P2, R18, R20, R19, R22 ;  /* 0x0c00001314127389 */ /* 0x0000640000040016 */
[----:B01----:R-:W-:Y:S01]  /*0ef0*/  ENDCOLLECTIVE ;  /* 0x000000000000791b */ /* 0x003fe20003800000 */
.L_x_4321:
[----:B------:R-:W-:Y:S01]  /*0f00*/  HFMA2.MMA R19, -RZ, RZ, 0, 9.5367431640625e-07 ;  /* 0x00000010ff137435 */ /* 0x000fe200000001ff */
[----:B------:R-:W-:-:S04]  /*0f10*/  IMAD.MOV.U32 R9, RZ, RZ, R18 ;  /* 0x000000ffff097224 */ /* 0x000fc800078e0012 */
[----:B------:R-:W-:-:S05]  /*0f20*/  FADD.FTZ R9, R16, R9 ;  /* 0x0000000910097221 */ /* 0x000fca0000010000 */
[----:B------:R-:W-:-:S07]  /*0f30*/  MOV R20, R9 ;  /* 0x0000000900147202 */ /* 0x000fce0000000f00 */
[----:B------:R-:W-:Y:S05]  /*0f40*/  WARPSYNC.COLLECTIVE R17, `(.L_x_4322) ;  /* 0x0000000011087348 */ /* 0x000fea0003c00000 */
[----:B------:R0:W1:Y:S02]  /*0f50*/  SHFL.BFLY P2, R18, R20, R19, R22 ;  /* 0x0c00001314127389 */ /* 0x0000640000040016 */
[----:B01----:R-:W-:Y:S01]  /*0f60*/  ENDCOLLECTIVE ;  /* 0x000000000000791b */ /* 0x003fe20003800000 */
.L_x_4322:
[----:B------:R-:W-:Y:S01]  /*0f70*/  MOV R14, R18 ;  /* 0x00000012000e7202 */ /* 0x000fe20000000f00 */
[----:B------:R-:W-:Y:S06]  /*0f80*/  BRA `(.L_x_4323) ;  /* 0xfffffff8007c7947 */ /* 0x000fec000383ffff */
.L_x_4324:
        /* <DEDUP_REMOVED lines=15> */
.L_x_5580:


//--------------------- .text._ZN10layer_norm13ln_bwd_kernelINS_13Kernel_traitsI6__halfS2_S2_fjLj3072ELj1ELj1ELj4ELj16ENS_18Kernel_traits_baseILj3072ES2_S2_S2_fjLj128EEEEEEEvNS_9BwdParamsE --------------------------
	.section	.text._ZN10layer_norm13ln_bwd_kernelINS_13Kernel_traitsI6__halfS2_S2_fjLj3072ELj1ELj1ELj4ELj16ENS_18Kernel_traits_baseILj3072ES2_S2_S2_fjLj128EEEEEEEvNS_9BwdParamsE,"ax",@progbits
	.align	128
        .global         _ZN10layer_norm13ln_bwd_kernelINS_13Kernel_traitsI6__halfS2_S2_fjLj3072ELj1ELj1ELj4ELj16ENS_18Kernel_traits_baseILj3072ES2_S2_S2_fjLj128EEEEEEEvNS_9BwdParamsE
        .type           _ZN10layer_norm13ln_bwd_kernelINS_13Kernel_traitsI6__halfS2_S2_fjLj3072ELj1ELj1ELj4ELj16ENS_18Kernel_traits_baseILj3072ES2_S2_S2_fjLj128EEEEEEEvNS_9BwdParamsE,@function
        .size           _ZN10layer_norm13ln_bwd_kernelINS_13Kernel_traitsI6__halfS2_S2_fjLj3072ELj1ELj1ELj4ELj16ENS_18Kernel_traits_baseILj3072ES2_S2_S2_fjLj128EEEEEEEvNS_9BwdParamsE,(.L_x_5581 - _ZN10layer_norm13ln_bwd_kernelINS_13Kernel_traitsI6__halfS2_S2_fjLj3072ELj1ELj1ELj4ELj16ENS_18Kernel_traits_baseILj3072ES2_S2_S2_fjLj128EEEEEEEvNS_9BwdParamsE)
        .other          _ZN10layer_norm13ln_bwd_kernelINS_13Kernel_traitsI6__halfS2_S2_fjLj3072ELj1ELj1ELj4ELj16ENS_18Kernel_traits_baseILj3072ES2_S2_S2_fjLj128EEEEEEEvNS_9BwdParamsE,@"STO_CUDA_ENTRY STV_DEFAULT"
_ZN10layer_norm13ln_bwd_kernelINS_13Kernel_traitsI6__halfS2_S2_fjLj3072ELj1ELj1ELj4ELj16ENS_18Kernel_traits_baseILj3072ES2_S2_S2_fjLj128EEEEEEEvNS_9BwdParamsE:
.text._ZN10layer_norm13ln_bwd_kernelINS_13Kernel_traitsI6__halfS2_S2_fjLj3072ELj1ELj1ELj4ELj16ENS_18Kernel_traits_baseILj3072ES2_S2_S2_fjLj128EEEEEEEvNS_9BwdParamsE:
        /* <DEDUP_REMOVED lines=55> */
[----:B------:R-:W-:Y:S01]  /*0370*/  SHF.L.U32 R122, R122, 0x2, RZ ;  /* 0x000000027a7a7819 */ /* 0x000fe200000006ff */
[----:B------:R-:W-:Y:S01]  /*0380*/  HFMA2.MMA R128, -RZ, RZ, 0, 5.9604644775390625e-08 ;  /* 0x00000001ff807435 */ /* 0x000fe200000001ff */
[--C-:B-----5:R-:W-:Y:S01]  /*0390*/  HADD2.F32 R100, -RZ, R64.reuse.H0_H0 ;  /* 0x20000040ff647230 */ /* 0x120fe20000004100 */
[----:B------:R-:W-:Y:S01]  /*03a0*/  HFMA2.MMA R120, -RZ, RZ, 0, 0 ;  /* 0x00000000ff787435 */ /* 0x000fe200000001ff */
[----:B------:R-:W-:Y:S01]  /*03b0*/  HADD2.F32 R99, -RZ, R64.H1_H1 ;  /* 0x30000040ff637230 */ /* 0x000fe20000004100 */
[----:B------:R-:W-:Y:S01]  /*03c0*/  HFMA2.MMA R105, -RZ, RZ, 0, 0 ;  /* 0x00000000ff697435 */ /* 0x000fe200000001ff */
[--C-:B------:R-:W-:Y:S01]  /*03d0*/  HADD2.F32 R98, -RZ, R65.reuse.H0_H0 ;  /* 0x20000041ff627230 */ /* 0x100fe20000004100 */
[----:B------:R-:W-:Y:S01]  /*03e0*/  HFMA2.MMA R115, -RZ, RZ, 0, 0 ;  /* 0x00000000ff737435 */ /* 0x000fe200000001ff */
[----:B------:R-:W-:Y:S01]  /*03f0*/  HADD2.F32 R97, -RZ, R65.H1_H1 ;  /* 0x30000041ff617230 */ /* 0x000fe20000004100 */
[----:B------:R-:W-:Y:S01]  /*0400*/  MOV R3, RZ ;  /* 0x000000ff00037202 */ /* 0x000fe20000000f00 */
        /* <DEDUP_REMOVED lines=12> */
[----:B-1----:R-:W-:Y:S01]  /*04d0*/  ULEA UR4, UR5, UR4, 0x18 ;  /* 0x0000000405047291 */ /* 0x002fe2000f8ec03f */
        /* <DEDUP_REMOVED lines=21> */
[----:B------:R-:W-:Y:S01]  /*0630*/  IADD3 R125, R122, 0x4, RZ ;  /* 0x000000047a7d7810 */ /* 0x000fe20007ffe0ff */
[----:B------:R-:W-:Y:S01]  /*0640*/  HADD2.F32 R79, -RZ, R14.H1_H1 ;  /* 0x3000000eff4f7230 */ /* 0x000fe20000004100 */
[----:B------:R-:W-:Y:S01]  /*0650*/  MOV R126, UR4 ;  /* 0x00000004007e7c02 */ /* 0x000fe20008000f00 */
[----:B------:R-:W-:-:S02]  /*0660*/  HADD2.F32 R78, -RZ, R15.H0_H0 ;  /* 0x2000000fff4e7230 */ /* 0x000fc40000004100 */
[----:B------:R-:W-:Y:S01]  /*0670*/  HADD2.F32 R77, -RZ, R15.H1_H1 ;  /* 0x3000000fff4d7230 */ /* 0x000fe20000004100 */
[----:B------:R-:W-:Y:S01]  /*0680*/  CS2R R14, SRZ ;  /* 0x00000000000e7805 */ /* 0x000fe2000001ff00 */
[--C-:B--2---:R-:W-:Y:S02]  /*0690*/  HADD2.F32 R76, -RZ, R16.reuse.H0_H0 ;  /* 0x20000010ff4c7230 */ /* 0x104fe40000004100 */
[----:B------:R-:W-:Y:S02]  /*06a0*/  HADD2.F32 R75, -RZ, R16.H1_H1 ;  /* 0x30000010ff4b7230 */ /* 0x000fe40000004100 */
[--C-:B------:R-:W-:Y:S02]  /*06b0*/  HADD2.F32 R74, -RZ, R17.reuse.H0_H0 ;  /* 0x20000011ff4a7230 */ /* 0x100fe40000004100 */
[----:B------:R-:W-:Y:S01]  /*06c0*/  HADD2.F32 R73, -RZ, R17.H1_H1 ;  /* 0x30000011ff497230 */ /* 0x000fe20000004100 */
[----:B------:R-:W-:Y:S01]  /*06d0*/  CS2R R16, SRZ ;  /* 0x0000000000107805 */ /* 0x000fe2000001ff00 */
[----:B------:R-:W-:-:S02]  /*06e0*/  HADD2.F32 R72, -RZ, R18.H0_H0 ;  /* 0x20000012ff487230 */ /* 0x000fc40000004100 */
[----:B------:R-:W-:Y:S02]  /*06f0*/  HADD2.F32 R71, -RZ, R18.H1_H1 ;  /* 0x30000012ff477230 */ /* 0x000fe40000004100 */
[--C-:B------:R-:W-:Y:S02]  /*0700*/  HADD2.F32 R70, -RZ, R19.reuse.H0_H0 ;  /* 0x20000013ff467230 */ /* 0x100fe40000004100 */
[----:B------:R-:W-:Y:S01]  /*0710*/  HADD2.F32 R69, -RZ, R19.H1_H1 ;  /* 0x30000013ff457230 */ /* 0x000fe20000004100 */
[----:B------:R-:W-:Y:S01]  /*0720*/  CS2R R18, SRZ ;  /* 0x0000000000127805 */ /* 0x000fe2000001ff00 */
[--C-:B---3--:R-:W-:Y:S02]  /*0730*/  HADD2.F32 R68, -RZ, R4.reuse.H0_H0 ;  /* 0x20000004ff447230 */ /* 0x108fe40000004100 */
[----:B------:R-:W-:Y:S02]  /*0740*/  HADD2.F32 R102, -RZ, R4.H1_H1 ;  /* 0x30000004ff667230 */ /* 0x000fe40000004100 */
[----:B------:R-:W-:-:S02]  /*0750*/  HADD2.F32 R101, -RZ, R5.H0_H0 ;  /* 0x20000005ff657230 */ /* 0x000fc40000004100 */
[----:B------:R-:W-:Y:S01]  /*0760*/  HADD2.F32 R104, -RZ, R5.H1_H1 ;  /* 0x30000005ff687230 */ /* 0x000fe20000004100 */
[----:B------:R-:W-:Y:S01]  /*0770*/  CS2R R4, SRZ ;  /* 0x0000000000047805 */ /* 0x000fe2000001ff00 */
[--C-:B------:R-:W-:Y:S02]  /*0780*/  HADD2.F32 R103, -RZ, R6.reuse.H0_H0 ;  /* 0x20000006ff677230 */ /* 0x100fe40000004100 */
[----:B------:R-:W-:Y:S02]  /*0790*/  HADD2.F32 R107, -RZ, R6.H1_H1 ;  /* 0x30000006ff6b7230 */ /* 0x000fe40000004100 */
[--C-:B------:R-:W-:Y:S02]  /*07a0*/  HADD2.F32 R106, -RZ, R7.reuse.H0_H0 ;  /* 0x20000007ff6a7230 */ /* 0x100fe40000004100 */
[----:B------:R-:W-:Y:S01]  /*07b0*/  HADD2.F32 R111, -RZ, R7.H1_H1 ;  /* 0x30000007ff6f7230 */ /* 0x000fe20000004100 */
[----:B------:R-:W-:Y:S01]  /*07c0*/  CS2R R6, SRZ ;  /* 0x0000000000067805 */ /* 0x000fe2000001ff00 */
[----:B----4-:R-:W-:-:S02]  /*07d0*/  HADD2.F32 R110, -RZ, R8.H0_H0 ;  /* 0x20000008ff6e7230 */ /* 0x010fc40000004100 */
[----:B------:R-:W-:Y:S02]  /*07e0*/  HADD2.F32 R114, -RZ, R8.H1_H1 ;  /* 0x30000008ff727230 */ /* 0x000fe40000004100 */
[--C-:B------:R-:W-:Y:S02]  /*07f0*/  HADD2.F32 R113, -RZ, R9.reuse.H0_H0 ;  /* 0x20000009ff717230 */ /* 0x100fe40000004100 */
[----:B------:R-:W-:Y:S01]  /*0800*/  HADD2.F32 R117, -RZ, R9.H1_H1 ;  /* 0x30000009ff757230 */ /* 0x000fe20000004100 */
[----:B------:R-:W-:Y:S01]  /*0810*/  CS2R R8, SRZ ;  /* 0x0000000000087805 */ /* 0x000fe2000001ff00 */
[--C-:B------:R-:W-:Y:S02]  /*0820*/  HADD2.F32 R116, -RZ, R10.reuse.H0_H0 ;  /* 0x2000000aff747230 */ /* 0x100fe40000004100 */
[----:B------:R-:W-:Y:S02]  /*0830*/  HADD2.F32 R118, -RZ, R10.H1_H1 ;  /* 0x3000000aff767230 */ /* 0x000fe40000004100 */
[----:B------:R-:W-:-:S02]  /*0840*/  HADD2.F32 R119, -RZ, R11.H0_H0 ;  /* 0x2000000bff777230 */ /* 0x000fc40000004100 */
[----:B------:R-:W-:Y:S01]  /*0850*/  HADD2.F32 R121, -RZ, R11.H1_H1 ;  /* 0x3000000bff797230 */ /* 0x000fe20000004100 */
[----:B------:R-:W-:-:S07]  /*0860*/  CS2R R10, SRZ ;  /* 0x00000000000a7805 */ /* 0x000fce000001ff00 */
.L_x_4328:
        /* <DEDUP_REMOVED lines=16> */
[----:B------:R-:W1:Y:S03]  /*0970*/  LDC.64 R56, c[0x0][0x268] ;  /* 0x00009a00ff387b82 */ /* 0x000e660000000a00 */
[----:B--2---:R-:W-:-:S04]  /*0980*/  @P0 LEA R44, P1, R131, R44, 0x4 ;  /* 0x0000002c832c0211 */ /* 0x004fc800078220ff */
[----:B------:R-:W-:-:S06]  /*0990*/  @P0 LEA.HI.X R45, R131, R45, RZ, 0x4, P1 ;  /* 0x0000002d832d0211 */ /* 0x000fcc00008f24ff */
[----:B------:R-:W2:Y:S01]  /*09a0*/  @P0 LDG.E.128 R44, desc[UR6][R44.64] ;  /* 0x000000062c2c0981 */ /* 0x000ea2000c1e1d00 */
[----:B0-----:R-:W-:-:S04]  /*09b0*/  @!P0 LEA R54, P1, R127, R48, 0x4 ;  /* 0x000000307f368211 */ /* 0x001fc800078220ff */
[----:B------:R-:W-:Y:S02]  /*09c0*/  @!P0 LEA.HI.X R55, R127, R49, RZ, 0x4, P1 ;  /* 0x000000317f378211 */ /* 0x000fe400008f24ff */
[----:B------:R-:W0:Y:S01]  /*09d0*/  @!P0 LDC.64 R48, c[0x0][0x220] ;  /* 0x00008800ff308b82 */ /* 0x000e220000000a00 */
[----:B------:R-:W-:Y:S01]  /*09e0*/  @P0 MOV R130, RZ ;  /* 0x000000ff00820202 */ /* 0x000fe20000000f00 */
[----:B---3--:R-:W-:-:S04]  /*09f0*/  @!P0 IMAD.WIDE R132, R123, 0x4, R52 ;  /* 0x000000047b848825 */ /* 0x008fc800078e0234 */
[----:B-1----:R-:W-:Y:S01]  /*0a00*/  IMAD.WIDE R134, R123, 0x4, R50 ;  /* 0x000000047b867825 */ /* 0x002fe200078e0232 */
[----:B------:R-:W3:Y:S05]  /*0a10*/  @!P0 LDG.E R130, desc[UR6][R132.64] ;  /* 0x0000000684828981 */ /* 0x000eea000c1e1900 */
[----:B------:R1:W2:Y:S01]  /*0a20*/  LDG.E R134, desc[UR6][R134.64] ;  /* 0x0000000686867981 */ /* 0x0002a2000c1e1900 */
[----:B0-----:R-:W-:-:S04]  /*0a30*/  @!P0 LEA R58, P1, R129, R48, 0x4 ;  /* 0x00000030813a8211 */ /* 0x001fc800078220ff */
[----:B------:R-:W-:Y:S02]  /*0a40*/  @!P0 LEA.HI.X R59, R129, R49, RZ, 0x4, P1 ;  /* 0x00000031813b8211 */ /* 0x000fe400008f24ff */
[----:B------:R-:W0:Y:S02]  /*0a50*/  @!P0 LDC.64 R48, c[0x0][0x220] ;  /* 0x00008800ff308b82 */ /* 0x000e240000000a00 */
[----:B0-----:R-:W-:-:S04]  /*0a60*/  @!P0 LEA R136, P1, R131, R48, 0x4 ;  /* 0x0000003083888211 */ /* 0x001fc800078220ff */
[----:B------:R-:W-:Y:S01]  /*0a70*/  @!P0 LEA.HI.X R137, R131, R49, RZ, 0x4, P1 ;  /* 0x0000003183898211 */ /* 0x000fe200008f24ff */
[----:B------:R-:W-:-:S04]  /*0a80*/  IMAD.WIDE.U32 R48, R127, 0x10, R56 ;  /* 0x000000107f307825 */ /* 0x000fc800078e0038 */
[--C-:B------:R-:W-:Y:S02]  /*0a90*/  IMAD.WIDE.U32 R52, R129, 0x10, R56.reuse ;  /* 0x0000001081347825 */ /* 0x100fe400078e0038 */
[----:B------:R-:W4:Y:S02]  /*0aa0*/  LDG.E.128 R48, desc[UR6][R48.64] ;  /* 0x0000000630307981 */ /* 0x000f24000c1e1d00 */
[----:B------:R-:W-:Y:S02]  /*0ab0*/  IMAD.WIDE.U32 R56, R131, 0x10, R56 ;  /* 0x0000001083387825 */ /* 0x000fe400078e0038 */
[----:B------:R-:W5:Y:S04]  /*0ac0*/  @!P0 LDG.E.128 R36, desc[UR6][R54.64] ;  /* 0x0000000636248981 */ /* 0x000f68000c1e1d00 */
[----:B------:R-:W2:Y:S04]  /*0ad0*/  LDG.E.128 R52, desc[UR6][R52.64] ;  /* 0x0000000634347981 */ /* 0x000ea8000c1e1d00 */
[----:B------:R-:W2:Y:S04]  /*0ae0*/  @!P0 LDG.E.128 R40, desc[UR6][R58.64] ;  /* 0x000000063a288981 */ /* 0x000ea8000c1e1d00 */
[----:B------:R-:W2:Y:S04]  /*0af0*/  LDG.E.128 R56, desc[UR6][R56.64] ;  /* 0x0000000638387981 */ /* 0x000ea8000c1e1d00 */
[----:B------:R0:W2:Y:S01]  /*0b00*/  @!P0 LDG.E.128 R44, desc[UR6][R136.64] ;  /* 0x00000006882c8981 */ /* 0x0000a2000c1e1d00 */
[----:B-1----:R-:W1:Y:S08]  /*0b10*/  @P0 MUFU.RCP R135, R75 ;  /* 0x0000004b00870308 */ /* 0x002e700000001000 */
[----:B------:R-:W0:Y:S01]  /*0b20*/  @P0 MUFU.RCP R145, R74 ;  /* 0x0000004a00910308 */ /* 0x000e220000001000 */
[----:B------:R-:W-:-:S07]  /*0b30*/  LOP3.LUT P1, RZ, R128, 0xff, RZ, 0xc0, !PT ;  /* 0x000000ff80ff7812 */ /* 0x000fce000782c0ff */
[----:B------:R-:W3:Y:S08]  /*0b40*/  @P0 MUFU.RCP R151, R73 ;  /* 0x0000004900970308 */ /* 0x000ef00000001000 */
[----:B------:R-:W3:Y:S08]  /*0b50*/  @P0 MUFU.RCP R148, R72 ;  /* 0x0000004800940308 */ /* 0x000ef00000001000 */
[----:B------:R-:W3:Y:S08]  /*0b60*/  @P0 MUFU.RCP R144, R76 ;  /* 0x0000004c00900308 */ /* 0x000ef00000001000 */
[----:B------:R-:W2:Y:S08]  /*0b70*/  @P0 MUFU.RCP R139, R70 ;  /* 0x00000046008b0308 */ /* 0x000eb00000001000 */
[----:B------:R-:W2:Y:S08]  /*0b80*/  @P0 MUFU.RCP R141, R69 ;  /* 0x00000045008d0308 */ /* 0x000eb00000001000 */
[----:B------:R-:W2:Y:S08]  /*0b90*/  @P0 MUFU.RCP R143, R102 ;  /* 0x00000066008f0308 */ /* 0x000eb00000001000 */
[----:B------:R-:W2:Y:S08]  /*0ba0*/  @P0 MUFU.RCP R150, R71 ;  /* 0x0000004700960308 */ /* 0x000eb00000001000 */
[----:B------:R-:W2:Y:S08]  /*0bb0*/  @P0 MUFU.RCP R138, R68 ;  /* 0x00000044008a0308 */ /* 0x000eb00000001000 */
[----:B------:R-:W2:Y:S01]  /*0bc0*/  @P0 MUFU.RCP R140, R101 ;  /* 0x00000065008c0308 */ /* 0x000ea20000001000 */
[----:B----4-:R-:W-:-:S02]  /*0bd0*/  HADD2.F32 R158, -RZ, R48.H1_H1 ;  /* 0x30000030ff9e7230 */ /* 0x010fc40000004100 */
[----:B------:R-:W-:-:S05]  /*0be0*/  HADD2.F32 R152, -RZ, R49.H1_H1 ;  /* 0x30000031ff987230 */ /* 0x000fca0000004100 */
[----:B------:R-:W-:Y:S01]  /*0bf0*/  FADD.FTZ R67, R152, R67 ;  /* 0x0000004398437221 */ /* 0x000fe20000010000 */
[----:B-----5:R-:W-:Y:S02]  /*0c00*/  HADD2.F32 R142, -RZ, R36.H1_H1 ;  /* 0x30000024ff8e7230 */ /* 0x020fe40000004100 */
[--C-:B------:R-:W-:Y:S02]  /*0c10*/  HADD2.F32 R147, -RZ, R37.reuse.H0_H0 ;  /* 0x20000025ff937230 */ /* 0x100fe40000004100 */
[----:B------:R-:W-:Y:S02]  /*0c20*/  HADD2.F32 R146, -RZ, R37.H1_H1 ;  /* 0x30000025ff927230 */ /* 0x000fe40000004100 */
[----:B------:R-:W-:Y:S01]  /*0c30*/  @P0 FADD.FTZ R128, -R99, R142 ;  /* 0x0000008e63800221 */ /* 0x000fe20000010100 */
[----:B------:R-:W-:Y:S02]  /*0c40*/  HADD2.F32 R149, -RZ, R38.H0_H0 ;  /* 0x20000026ff957230 */ /* 0x000fe40000004100 */
[----:B------:R-:W-:Y:S01]  /*0c50*/  @P0 FADD.FTZ R132, -R98, R147 ;  /* 0x0000009362840221 */ /* 0x000fe20000010100 */
[----:B------:R-:W-:-:S02]  /*0c60*/  HADD2.F32 R153, -RZ, R36.H0_H0 ;  /* 0x20000024ff997230 */ /* 0x000fc40000004100 */
[----:B-1----:R-:W-:Y:S01]  /*0c70*/  @P0 FMUL.FTZ R128, R128, R135 ;  /* 0x0000008780800220 */ /* 0x002fe20000410000 */
[----:B------:R-:W-:Y:S01]  /*0c80*/  @P0 FADD.FTZ R136, -R97, R146 ;  /* 0x0000009261880221 */ /* 0x000fe20000010100 */
[----:B0-----:R-:W-:Y:S01]  /*0c90*/  @P0 FMUL.FTZ R132, R132, R145 ;  /* 0x0000009184840220 */ /* 0x001fe20000410000 */
[--C-:B------:R-:W-:Y:S02]  /*0ca0*/  HADD2.F32 R145, -RZ, R39.reuse.H0_H0 ;  /* 0x20000027ff917230 */ /* 0x100fe40000004100 */
[----:B------:R-:W-:Y:S01]  /*0cb0*/  @P0 FADD.FTZ R135, -R96, R149 ;  /* 0x0000009560870221 */ /* 0x000fe20000010100 */
[----:B------:R-:W-:Y:S01]  /*0cc0*/  @P0 FADD.FTZ R133, -R100, R153 ;  /* 0x0000009964850221 */ /* 0x000fe20000010100 */
[----:B---3--:R-:W-:Y:S01]  /*0cd0*/  @P0 FMUL.FTZ R136, R136, R151 ;  /* 0x0000009788880220 */ /* 0x008fe20000410000 */
[----:B------:R-:W-:Y:S02]  /*0ce0*/  HADD2.F32 R39, -RZ, R39.H1_H1 ;  /* 0x30000027ff277230 */ /* 0x000fe40000004100 */
[----:B------:R-:W-:Y:S01]  /*0cf0*/  @P0 FMUL.FTZ R135, R135, R148 ;  /* 0x0000009487870220 */ /* 0x000fe20000410000 */
[----:B------:R-:W-:Y:S01]  /*0d00*/  @P0 FADD.FTZ R148, -R94, R145 ;  /* 0x000000915e940221 */ /* 0x000fe20000010100 */
[----:B------:R-:W-:Y:S01]  /*0d10*/  @!P0 FADD.FTZ R151, R153, -R130 ;  /* 0x8000008299978221 */ /* 0x000fe20000010000 */
[----:B------:R-:W-:Y:S01]  /*0d20*/  @P0 FMUL.FTZ R133, R133, R144 ;  /* 0x0000009085850220 */ /* 0x000fe20000410000 */
[----:B--2---:R-:W-:-:S02]  /*0d30*/  HADD2.F32 R37, -RZ, R40.H0_H0 ;  /* 0x20000028ff257230 */ /* 0x004fc40000004100 */
[----:B------:R-:W-:Y:S01]  /*0d40*/  @P0 FMUL.FTZ R139, R148, R139 ;  /* 0x0000008b948b0220 */ /* 0x000fe20000410000 */
[----:B------:R-:W-:Y:S01]  /*0d50*/  @!P0 FMUL.FTZ R133, R134, R151 ;  /* 0x0000009786858220 */ /* 0x000fe20000410000 */
[----:B------:R-:W-:Y:S01]  /*0d60*/  @P0 FADD.FTZ R148, -R93, R39 ;  /* 0x000000275d940221 */ /* 0x000fe20000010100 */
[----:B------:R-:W-:Y:S02]  /*0d70*/  HADD2.F32 R40, -RZ, R40.H1_H1 ;  /* 0x30000028ff287230 */ /* 0x000fe40000004100 */
[--C-:B------:R-:W-:Y:S01]  /*0d80*/  @!P0 FADD.FTZ R151, R142, -R130.reuse ;  /* 0x800000828e978221 */ /* 0x100fe20000010000 */
[----:B------:R-:W-:Y:S02]  /*0d90*/  HADD2.F32 R144, -RZ, R38.H1_H1 ;  /* 0x30000026ff907230 */ /* 0x000fe40000004100 */
[----:B------:R-:W-:Y:S01]  /*0da0*/  @!P0 FADD.FTZ R147, R147, -R130 ;  /* 0x8000008293938221 */ /* 0x000fe20000010000 */
[----:B------:R-:W0:Y:S01]  /*0db0*/  @P0 MUFU.RCP R38, R104 ;  /* 0x0000006800260308 */ /* 0x000e220000001000 */
[----:B------:R-:W-:Y:S01]  /*0dc0*/  @P0 FMUL.FTZ R141, R148, R141 ;  /* 0x0000008d948d0220 */ /* 0x000fe20000410000 */
[----:B------:R-:W-:Y:S01]  /*0dd0*/  @!P0 FMUL.FTZ R128, R134, R151 ;  /* 0x0000009786808220 */ /* 0x000fe20000410000 */
[----:B------:R-:W-:Y:S01]  /*0de0*/  @P0 FADD.FTZ R148, -R91, R40 ;  /* 0x000000285b940221 */ /* 0x000fe20000010100 */
[--C-:B------:R-:W-:Y:S01]  /*0df0*/  @!P0 FADD.FTZ R151, R146, -R130.reuse ;  /* 0x8000008292978221 */ /* 0x100fe20000010000 */
[----:B------:R-:W-:Y:S01]  /*0e00*/  @!P0 FMUL.FTZ R132, R134, R147 ;  /* 0x0000009386848220 */ /* 0x000fe20000410000 */
[----:B------:R-:W-:-:S02]  /*0e10*/  @!P0 FADD.FTZ R147, R149, -R130 ;  /* 0x8000008295938221 */ /* 0x000fc40000010000 */
[----:B------:R-:W1:Y:S01]  /*0e20*/  @P0 MUFU.RCP R36, R103 ;  /* 0x0000006700240308 */ /* 0x000e620000001000 */
[----:B------:R-:W-:Y:S01]  /*0e30*/  @P0 FADD.FTZ R137, -R95, R144 ;  /* 0x000000905f890221 */ /* 0x000fe20000010100 */
[----:B------:R-:W-:Y:S01]  /*0e40*/  @P0 FMUL.FTZ R143, R148, R143 ;  /* 0x0000008f948f0220 */ /* 0x000fe20000410000 */
[----:B------:R-:W-:Y:S01]  /*0e50*/  @!P0 FMUL.FTZ R136, R134, R151 ;  /* 0x0000009786888220 */ /* 0x000fe20000410000 */
[--C-:B------:R-:W-:Y:S02]  /*0e60*/  HADD2.F32 R149, -RZ, R41.reuse.H0_H0 ;  /* 0x20000029ff957230 */ /* 0x100fe40000004100 */
[----:B------:R-:W-:Y:S01]  /*0e70*/  @P0 FADD.FTZ R153, -R92, R37 ;  /* 0x000000255c990221 */ /* 0x000fe20000010100 */
[----:B------:R-:W-:Y:S01]  /*0e80*/  @!P0 FADD.FTZ R151, R144, -R130 ;  /* 0x8000008290978221 */ /* 0x000fe20000010000 */
[----:B------:R-:W-:Y:S02]  /*0e90*/  HADD2.F32 R148, -RZ, R41.H1_H1 ;  /* 0x30000029ff947230 */ /* 0x000fe40000004100 */
[----:B------:R-:W-:Y:S01]  /*0ea0*/  @P0 FMUL.FTZ R137, R137, R150 ;  /* 0x0000009689890220 */ /* 0x000fe20000410000 */
[----:B------:R-:W-:Y:S01]  /*0eb0*/  @P0 FMUL.FTZ R138, R153, R138 ;  /* 0x0000008a998a0220 */ /* 0x000fe20000410000 */
[----:B------:R-:W-:Y:S01]  /*0ec0*/  @!P0 FMUL.FTZ R137, R134, R151 ;  /* 0x0000009786898220 */ /* 0x000fe20000410000 */
[----:B------:R-:W-:Y:S01]  /*0ed0*/  @P0 FADD.FTZ R41, -R90, R149 ;  /* 0x000000955a290221 */ /* 0x000fe20000010100 */
[----:B------:R-:W-:-:S02]  /*0ee0*/  HADD2.F32 R151, -RZ, R42.H0_H0 ;  /* 0x2000002aff977230 */ /* 0x000fc40000004100 */
[----:B------:R-:W-:Y:S01]  /*0ef0*/  @P0 FADD.FTZ R153, -R89, R148 ;  /* 0x0000009459990221 */ /* 0x000fe20000010100 */
[----:B------:R-:W2:Y:S01]  /*0f00*/  @P0 MUFU.RCP R142, R107 ;  /* 0x0000006b008e0308 */ /* 0x000ea20000001000 */
[----:B------:R-:W-:Y:S02]  /*0f10*/  @P0 FMUL.FTZ R140, R41, R140 ;  /* 0x0000008c298c0220 */ /* 0x000fe40000410000 */
[----:B0-----:R-:W-:Y:S01]  /*0f20*/  @P0 FMUL.FTZ R41, R153, R38 ;  /* 0x0000002699290220 */ /* 0x001fe20000410000 */
[----:B------:R-:W-:Y:S01]  /*0f30*/  @P0 FADD.FTZ R153, -R88, R151 ;  /* 0x0000009758990221 */ /* 0x000fe20000010100 */
[----:B------:R-:W-:-:S03]  /*0f40*/  @!P0 FADD.FTZ R39, R39, -R130 ;  /* 0x8000008227278221 */ /* 0x000fc60000010000 */
[----:B------:R-:W0:Y:S01]  /*0f50*/  @P0 MUFU.RCP R146, R106 ;  /* 0x0000006a00920308 */ /* 0x000e220000001000 */
[----:B------:R-:W-:Y:S02]  /*0f60*/  HADD2.F32 R38, -RZ, R42.H1_H1 ;  /* 0x3000002aff267230 */ /* 0x000fe40000004100 */
[--C-:B------:R-:W-:Y:S01]  /*0f70*/  @!P0 FADD.FTZ R145, R145, -R130.reuse ;  /* 0x8000008291918221 */ /* 0x100fe20000010000 */
[----:B-1----:R-:W-:Y:S01]  /*0f80*/  @P0 FMUL.FTZ R42, R153, R36 ;  /* 0x00000024992a0220 */ /* 0x002fe20000410000 */
[--C-:B------:R-:W-:Y:S01]  /*0f90*/  @!P0 FADD.FTZ R153, R40, -R130.reuse ;  /* 0x8000008228998221 */ /* 0x100fe20000010000 */
[C---:B------:R-:W-:Y:S01]  /*0fa0*/  @!P0 FMUL.FTZ R135, R134.reuse, R147 ;  /* 0x0000009386878220 */ /* 0x040fe20000410000 */
[C---:B------:R-:W-:Y:S01]  /*0fb0*/  @!P0 FMUL.FTZ R141, R134.reuse, R39 ;  /* 0x00000027868d8220 */ /* 0x040fe20000410000 */
[----:B------:R-:W-:Y:S01]  /*0fc0*/  @!P0 FADD.FTZ R39, R37, -R130 ;  /* 0x8000008225278221 */ /* 0x000fe20000010000 */
[----:B------:R-:W1:Y:S01]  /*0fd0*/  @P0 MUFU.RCP R147, R110 ;  /* 0x0000006e00930308 */ /* 0x000e620000001000 */
[----:B------:R-:W-:Y:S01]  /*0fe0*/  @!P0 FMUL.FTZ R139, R134, R145 ;  /* 0x00000091868b8220 */ /* 0x000fe20000410000 */
[----:B------:R-:W-:-:S02]  /*0ff0*/  HADD2.F32 R37, -RZ, R43.H0_H0 ;  /* 0x2000002bff257230 */ /* 0x000fc40000004100 */
[----:B------:R-:W-:Y:S01]  /*1000*/  @P0 FADD.FTZ R145, -R87, R38 ;  /* 0x0000002657910221 */ /* 0x000fe20000010100 */
[----:B------:R-:W-:Y:S01]  /*1010*/  @!P0 FMUL.FTZ R143, R134, R153 ;  /* 0x00000099868f8220 */ /* 0x000fe20000410000 */
[--C-:B------:R-:W-:Y:S02]  /*1020*/  @!P0 FADD.FTZ R153, R38, -R130.reuse ;  /* 0x8000008226998221 */ /* 0x100fe40000010000 */
[----:B------:R-:W3:Y:S01]  /*1030*/  @P0 MUFU.RCP R36, R114 ;  /* 0x0000007200240308 */ /* 0x000ee20000001000 */
[----:B--2---:R-:W-:Y:S01]  /*1040*/  @P0 FMUL.FTZ R145, R145, R142 ;  /* 0x0000008e91910220 */ /* 0x004fe20000410000 */
[----:B------:R-:W-:Y:S01]  /*1050*/  @P0 FADD.FTZ R155, -R86, R37 ;  /* 0x00000025569b0221 */ /* 0x000fe20000010100 */
[----:B------:R-:W-:Y:S01]  /*1060*/  @!P0 FMUL.FTZ R145, R134, R153 ;  /* 0x0000009986918220 */ /* 0x000fe20000410000 */
[----:B------:R-:W-:Y:S02]  /*1070*/  HADD2.F32 R153, -RZ, R44.H0_H0 ;  /* 0x2000002cff997230 */ /* 0x000fe40000004100 */
[----:B------:R-:W-:-:S02]  /*1080*/  @!P0 FADD.FTZ R151, R151, -R130 ;  /* 0x8000008297978221 */ /* 0x000fc40000010000 */
[----:B------:R-:W2:Y:S01]  /*1090*/  @P0 MUFU.RCP R144, R111 ;  /* 0x0000006f00900308 */ /* 0x000ea20000001000 */
[----:B------:R-:W-:Y:S02]  /*10a0*/  HADD2.F32 R38, -RZ, R44.H1_H1 ;  /* 0x3000002cff267230 */ /* 0x000fe40000004100 */
[----:B------:R-:W-:Y:S01]  /*10b0*/  @!P0 FMUL.FTZ R138, R134, R39 ;  /* 0x00000027868a8220 */ /* 0x000fe20000410000 */
[----:B0-----:R-:W-:Y:S01]  /*10c0*/  @P0 FMUL.FTZ R142, R155, R146 ;  /* 0x000000929b8e0220 */ /* 0x001fe20000410000 */
[----:B------:R-:W-:-:S03]  /*10d0*/  HADD2.F32 R146, -RZ, R43.H1_H1 ;  /* 0x3000002bff927230 */ /* 0x000fc60000004100 */
[----:B------:R-:W0:Y:S01]  /*10e0*/  @P0 MUFU.RCP R40, R117 ;  /* 0x0000007500280308 */ /* 0x000e220000001000 */
[--C-:B------:R-:W-:Y:S01]  /*10f0*/  @!P0 FADD.FTZ R43, R148, -R130.reuse ;  /* 0x80000082942b8221 */ /* 0x100fe20000010000 */
[----:B------:R-:W-:Y:S01]  /*1100*/  @!P0 FMUL.FTZ R42, R134, R151 ;  /* 0x00000097862a8220 */ /* 0x000fe20000410000 */
[----:B------:R-:W-:Y:S01]  /*1110*/  @P0 FADD.FTZ R44, -R84, R153 ;  /* 0x00000099542c0221 */ /* 0x000fe20000010100 */
[----:B------:R-:W-:Y:S01]  /*1120*/  @!P0 FADD.FTZ R149, R149, -R130 ;  /* 0x8000008295958221 */ /* 0x000fe20000010000 */
[----:B------:R-:W-:-:S03]  /*1130*/  @P0 FADD.FTZ R151, -R83, R38 ;  /* 0x0000002653970221 */ /* 0x000fc60000010100 */
[----:B------:R-:W4:Y:S01]  /*1140*/  @P0 MUFU.RCP R39, R113 ;  /* 0x0000007100270308 */ /* 0x000f220000001000 */
[----:B------:R-:W-:Y:S02]  /*1150*/  HADD2.F32 R150, -RZ, R45.H1_H1 ;  /* 0x3000002dff967230 */ /* 0x000fe40000004100 */
[----:B-1----:R-:W-:Y:S01]  /*1160*/  @P0 FMUL.FTZ R44, R44, R147 ;  /* 0x000000932c2c0220 */ /* 0x002fe20000410000 */
[----:B------:R-:W-:-:S04]  /*1170*/  @!P0 FMUL.FTZ R140, R134, R149 ;  /* 0x00000095868c8220 */ /* 0x000fc80000410000 */
[----:B------:R-:W1:Y:S01]  /*1180*/  @P0 MUFU.RCP R148, R116 ;  /* 0x0000007400940308 */ /* 0x000e620000001000 */
[----:B------:R-:W-:Y:S01]  /*1190*/  @!P0 FMUL.FTZ R41, R134, R43 ;  /* 0x0000002b86298220 */ /* 0x000fe20000410000 */
[----:B---3--:R-:W-:Y:S01]  /*11a0*/  @P0 FMUL.FTZ R147, R151, R36 ;  /* 0x0000002497930220 */ /* 0x008fe20000410000 */
[----:B------:R-:W-:Y:S01]  /*11b0*/  @P0 FADD.FTZ R43, -R85, R146 ;  /* 0x00000092552b0221 */ /* 0x000fe20000010100 */
[----:B------:R-:W-:Y:S02]  /*11c0*/  HADD2.F32 R149, -RZ, R45.H0_H0 ;  /* 0x2000002dff957230 */ /* 0x000fe40000004100 */
[----:B------:R-:W-:Y:S01]  /*11d0*/  @!P0 FADD.FTZ R37, R37, -R130 ;  /* 0x8000008225258221 */ /* 0x000fe20000010000 */
[----:B------:R-:W-:Y:S01]  /*11e0*/  @P0 FADD.FTZ R45, -R81, R150 ;  /* 0x00000096512d0221 */ /* 0x000fe20000010100 */
[----:B------:R-:W3:Y:S01]  /*11f0*/  @P0 MUFU.RCP R36, R118 ;  /* 0x0000007600240308 */ /* 0x000ee20000001000 */
[--C-:B------:R-:W-:Y:S02]  /*1200*/  HADD2.F32 R155, -RZ, R46.reuse.H0_H0 ;  /* 0x2000002eff9b7230 */ /* 0x100fe40000004100 */
[----:B--2---:R-:W-:Y:S01]  /*1210*/  @P0 FMUL.FTZ R43, R43, R144 ;  /* 0x000000902b2b0220 */ /* 0x004fe20000410000 */
[----:B------:R-:W-:Y:S01]  /*1220*/  @P0 FADD.FTZ R144, -R82, R149 ;  /* 0x0000009552900221 */ /* 0x000fe20000010100 */
[----:B------:R-:W-:Y:S01]  /*1230*/  @!P0 FMUL.FTZ R142, R134, R37 ;  /* 0x00000025868e8220 */ /* 0x000fe20000410000 */
[----:B0-----:R-:W-:Y:S01]  /*1240*/  @P0 FMUL.FTZ R45, R45, R40 ;  /* 0x000000282d2d0220 */ /* 0x001fe20000410000 */
[----:B------:R-:W-:Y:S01]  /*1250*/  @P0 FADD.FTZ R151, -R80, R155 ;  /* 0x0000009b50970221 */ /* 0x000fe20000010100 */
[----:B------:R-:W0:Y:S01]  /*1260*/  @P0 MUFU.RCP R37, R119 ;  /* 0x0000007700250308 */ /* 0x000e220000001000 */
[----:B------:R-:W-:-:S02]  /*1270*/  HADD2.F32 R46, -RZ, R46.H1_H1 ;  /* 0x3000002eff2e7230 */ /* 0x000fc40000004100 */
[----:B----4-:R-:W-:Y:S01]  /*1280*/  @P0 FMUL.FTZ R144, R144, R39 ;  /* 0x0000002790900220 */ /* 0x010fe20000410000 */
[----:B------:R-:W-:-:S04]  /*1290*/  @!P0 FADD.FTZ R39, R146, -R130 ;  /* 0x8000008292278221 */ /* 0x000fc80000010000 */
[----:B------:R-:W2:Y:S01]  /*12a0*/  @P0 MUFU.RCP R40, R121 ;  /* 0x0000007900280308 */ /* 0x000ea20000001000 */
[----:B-1----:R-:W-:Y:S01]  /*12b0*/  @P0 FMUL.FTZ R146, R151, R148 ;  /* 0x0000009497920220 */ /* 0x002fe20000410000 */
[--C-:B------:R-:W-:Y:S02]  /*12c0*/  HADD2.F32 R159, -RZ, R47.reuse.H0_H0 ;  /* 0x2000002fff9f7230 */ /* 0x100fe40000004100 */
[----:B------:R-:W-:Y:S02]  /*12d0*/  HADD2.F32 R148, -RZ, R47.H1_H1 ;  /* 0x3000002fff947230 */ /* 0x000fe40000004100 */
[----:B------:R-:W-:Y:S01]  /*12e0*/  @P0 FADD.FTZ R47, -R79, R46 ;  /* 0x0000002e4f2f0221 */ /* 0x000fe20000010100 */
[--C-:B------:R-:W-:Y:S01]  /*12f0*/  @!P0 FADD.FTZ R157, R46, -R130.reuse ;  /* 0x800000822e9d8221 */ /* 0x100fe20000010000 */
[C---:B------:R-:W-:Y:S01]  /*1300*/  @!P0 FMUL.FTZ R43, R134.reuse, R39 ;  /* 0x00000027862b8220 */ /* 0x040fe20000410000 */
[--C-:B------:R-:W-:Y:S01]  /*1310*/  @!P0 FADD.FTZ R39, R153, -R130.reuse ;  /* 0x8000008299278221 */ /* 0x100fe20000010000 */
[----:B---3--:R-:W-:Y:S01]  /*1320*/  @P0 FMUL.FTZ R47, R47, R36 ;  /* 0x000000242f2f0220 */ /* 0x008fe20000410000 */
[----:B------:R-:W-:Y:S01]  /*1330*/  @!P0 FADD.FTZ R151, R149, -R130 ;  /* 0x8000008295978221 */ /* 0x000fe20000010000 */
[----:B------:R-:W-:Y:S01]  /*1340*/  @!P0 FMUL.FTZ R47, R134, R157 ;  /* 0x0000009d862f8220 */ /* 0x000fe20000410000 */
[----:B------:R-:W-:Y:S01]  /*1350*/  @P0 FADD.FTZ R46, -R78, R159 ;  /* 0x0000009f4e2e0221 */ /* 0x000fe20000010100 */
[----:B------:R-:W-:Y:S01]  /*1360*/  @P0 FADD.FTZ R149, -R77, R148 ;  /* 0x000000944d950221 */ /* 0x000fe20000010100 */
[----:B------:R-:W-:-:S02]  /*1370*/  HADD2.F32 R157, -RZ, R48.H0_H0 ;  /* 0x20000030ff9d7230 */ /* 0x000fc40000004100 */
[----:B------:R-:W-:Y:S01]  /*1380*/  @!P0 FMUL.FTZ R44, R134, R39 ;  /* 0x00000027862c8220 */ /* 0x000fe20000410000 */
[--C-:B------:R-:W-:Y:S01]  /*1390*/  @!P0 FADD.FTZ R159, R159, -R130.reuse ;  /* 0x800000829f9f8221 */ /* 0x100fe20000010000 */
[--C-:B------:R-:W-:Y:S01]  /*13a0*/  @!P0 FADD.FTZ R161, R148, -R130.reuse ;  /* 0x8000008294a18221 */ /* 0x100fe20000010000 */
[--C-:B------:R-:W-:Y:S01]  /*13b0*/  @!P0 FADD.FTZ R39, R38, -R130.reuse ;  /* 0x8000008226278221 */ /* 0x100fe20000010000 */
[----:B------:R-:W-:Y:S01]  /*13c0*/  @!P0 FADD.FTZ R153, R150, -R130 ;  /* 0x8000008296998221 */ /* 0x000fe20000010000 */
[----:B------:R-:W-:Y:S02]  /*13d0*/  HADD2.F32 R150, -RZ, R49.H0_H0 ;  /* 0x20000031ff967230 */ /* 0x000fe40000004100 */
[----:B0-----:R-:W-:Y:S01]  /*13e0*/  @P0 FMUL.FTZ R46, R46, R37 ;  /* 0x000000252e2e0220 */ /* 0x001fe20000410000 */
[----:B------:R-:W-:Y:S02]  /*13f0*/  HADD2.F32 R36, -RZ, R52.H0_H0 ;  /* 0x20000034ff247230 */ /* 0x000fe40000004100 */
[----:B--2---:R-:W-:Y:S01]  /*1400*/  @P0 FMUL.FTZ R149, R149, R40 ;  /* 0x0000002895950220 */ /* 0x004fe20000410000 */
[C---:B------:R-:W-:Y:S01]  /*1410*/  @!P0 FMUL.FTZ R46, R134.reuse, R159 ;  /* 0x0000009f862e8220 */ /* 0x040fe20000410000 */
[----:B------:R-:W-:Y:S01]  /*1420*/  @!P0 FMUL.FTZ R149, R134, R161 ;  /* 0x000000a186958220 */ /* 0x000fe20000410000 */
[----:B------:R-:W-:Y:S01]  /*1430*/  FMUL.FTZ R40, R76, R157 ;  /* 0x0000009d4c287220 */ /* 0x000fe20000410000 */
[----:B------:R-:W-:Y:S01]  /*1440*/  @!P0 FMUL.FTZ R147, R134, R39 ;  /* 0x0000002786938220 */ /* 0x000fe20000410000 */
[----:B------:R-:W-:-:S02]  /*1450*/  HADD2.F32 R159, -RZ, R58.H0_H0 ;  /* 0x2000003aff9f7230 */ /* 0x000fc40000004100 */
[----:B------:R-:W-:Y:S02]  /*1460*/  HADD2.F32 R161, -RZ, R58.H1_H1 ;  /* 0x3000003affa17230 */ /* 0x000fe40000004100 */
[C---:B------:R-:W-:Y:S01]  /*1470*/  FADD.FTZ R108, R150.reuse, R108 ;  /* 0x0000006c966c7221 */ /* 0x040fe20000010000 */
[--C-:B------:R-:W-:Y:S02]  /*1480*/  HADD2.F32 R39, -RZ, R51.reuse.H0_H0 ;  /* 0x20000033ff277230 */ /* 0x100fe40000004100 */
[----:B------:R-:W-:Y:S01]  /*1490*/  FFMA.FTZ R109, R150, R132, R109 ;  /* 0x00000084966d7223 */ /* 0x000fe2000001006d */
[----:B------:R-:W-:Y:S02]  /*14a0*/  HADD2.F32 R48, -RZ, R51.H1_H1 ;  /* 0x30000033ff307230 */ /* 0x000fe40000004100 */
[----:B------:R-:W-:Y:S01]  /*14b0*/  FMUL.FTZ R51, R74, R150 ;  /* 0x000000964a337220 */ /* 0x000fe20000410000 */
[--C-:B------:R-:W-:Y:S02]  /*14c0*/  HADD2.F32 R58, -RZ, R59.reuse.H0_H0 ;  /* 0x2000003bff3a7230 */ /* 0x100fe40000004100 */
[----:B------:R-:W-:Y:S01]  /*14d0*/  FADD.FTZ R4, R36, R4 ;  /* 0x0000000424047221 */ /* 0x000fe20000010000 */
[----:B------:R-:W-:-:S02]  /*14e0*/  HADD2.F32 R160, -RZ, R59.H1_H1 ;  /* 0x3000003bffa07230 */ /* 0x000fc40000004100 */
[----:B------:R-:W-:Y:S01]  /*14f0*/  FFMA.FTZ R33, R36, R138, R33 ;  /* 0x0000008a24217223 */ /* 0x000fe20000010021 */
[----:B------:R-:W-:Y:S01]  /*1500*/  FMUL.FTZ R59, R68, R36 ;  /* 0x00000024443b7220 */ /* 0x000fe20000410000 */
[----:B------:R-:W-:Y:S01]  /*1510*/  FMUL.FTZ R49, R75, R158 ;  /* 0x0000009e4b317220 */ /* 0x000fe20000410000 */
[----:B------:R-:W-:Y:S01]  /*1520*/  FADD.FTZ R150, RZ, R40 ;  /* 0x00000028ff967221 */ /* 0x000fe20000010000 */
[----:B------:R-:W-:Y:S01]  /*1530*/  FFMA.FTZ R36, R40, R133, RZ ;  /* 0x0000008528247223 */ /* 0x000fe200000100ff */
[----:B------:R-:W-:Y:S01]  /*1540*/  @!P0 FADD.FTZ R155, R155, -R130 ;  /* 0x800000829b9b8221 */ /* 0x000fe20000010000 */
[----:B------:R-:W-:Y:S01]  /*1550*/  @!P0 FMUL.FTZ R144, R134, R151 ;  /* 0x0000009786908220 */ /* 0x000fe20000410000 */
[----:B------:R-:W-:Y:S01]  /*1560*/  FADD.FTZ R150, R150, R49 ;  /* 0x0000003196967221 */ /* 0x000fe20000010000 */
[----:B------:R-:W-:Y:S01]  /*1570*/  FFMA.FTZ R36, R49, R128, R36 ;  /* 0x0000008031247223 */ /* 0x000fe20000010024 */
[----:B------:R-:W-:Y:S01]  /*1580*/  @!P0 FMUL.FTZ R45, R134, R153 ;  /* 0x00000099862d8220 */ /* 0x000fe20000410000 */
[----:B------:R-:W-:-:S02]  /*1590*/  HADD2.F32 R37, -RZ, R52.H1_H1 ;  /* 0x30000034ff257230 */ /* 0x000fc40000004100 */
[----:B------:R-:W-:Y:S01]  /*15a0*/  FFMA.FTZ R105, R152, R136, R105 ;  /* 0x0000008898697223 */ /* 0x000fe20000010069 */
[--C-:B------:R-:W-:Y:S02]  /*15b0*/  HADD2.F32 R38, -RZ, R53.reuse.H0_H0 ;  /* 0x20000035ff267230 */ /* 0x100fe40000004100 */
[----:B------:R-:W-:Y:S02]  /*15c0*/  HADD2.F32 R151, -RZ, R53.H1_H1 ;  /* 0x30000035ff977230 */ /* 0x000fe40000004100 */
[----:B------:R-:W-:Y:S01]  /*15d0*/  FMUL.FTZ R53, R73, R152 ;  /* 0x0000009849357220 */ /* 0x000fe20000410000 */
[--C-:B------:R-:W-:Y:S02]  /*15e0*/  HADD2.F32 R153, -RZ, R50.reuse.H0_H0 ;  /* 0x20000032ff997230 */ /* 0x100fe40000004100 */
[----:B------:R-:W-:Y:S01]  /*15f0*/  FADD.FTZ R152, R150, R51 ;  /* 0x0000003396987221 */ /* 0x000fe20000010000 */
[----:B------:R-:W-:Y:S01]  /*1600*/  FFMA.FTZ R36, R51, R132, R36 ;  /* 0x0000008433247223 */ /* 0x000fe20000010024 */
[----:B------:R-:W-:Y:S01]  /*1610*/  @!P0 FMUL.FTZ R146, R134, R155 ;  /* 0x0000009b86928220 */ /* 0x000fe20000410000 */
[----:B------:R-:W-:-:S02]  /*1620*/  HADD2.F32 R130, -RZ, R50.H1_H1 ;  /* 0x30000032ff827230 */ /* 0x000fc40000004100 */
[C---:B------:R-:W-:Y:S01]  /*1630*/  FADD.FTZ R61, R39.reuse, R61 ;  /* 0x0000003d273d7221 */ /* 0x040fe20000010000 */
[--C-:B------:R-:W-:Y:S02]  /*1640*/  HADD2.F32 R154, -RZ, R56.reuse.H0_H0 ;  /* 0x20000038ff9a7230 */ /* 0x100fe40000004100 */
[----:B------:R-:W-:Y:S01]  /*1650*/  FFMA.FTZ R62, R39, R139, R62 ;  /* 0x0000008b273e7223 */ /* 0x000fe2000001003e */
[----:B------:R-:W-:Y:S02]  /*1660*/  HADD2.F32 R155, -RZ, R56.H1_H1 ;  /* 0x30000038ff9b7230 */ /* 0x000fe40000004100 */
        /* <DEDUP_REMOVED lines=128> */
.L_x_4339:
        /* <DEDUP_REMOVED lines=14> */
.L_x_4327:
[----:B------:R-:W-:Y:S05]  /*1f50*/  WARPSYNC.ALL ;  /* 0x0000000000007948 */ /* 0x000fea0003800000 */
[----:B------:R-:W-:Y:S01]  /*1f60*/  BAR.SYNC.DEFER_BLOCKING 0x0 ;  /* 0x0000000000007b1d */ /* 0x000fe20000010000 */
[----:B------:R-:W-:Y:S02]  /*1f70*/  LEA R58, R39, R126, 0x3 ;  /* 0x0000007e273a7211 */ /* 0x000fe400078e18ff */
[----:B------:R-:W-:-:S03]  /*1f80*/  IADD3 R123, R123, UR10, RZ ;  /* 0x0000000a7b7b7c10 */ /* 0x000fc6000fffe0ff */
[----:B0-----:R-:W0:Y:S02]  /*1f90*/  LDS.128 R36, [R58+0x3000] ;  /* 0x003000003a247984 */ /* 0x001e240000000c00 */
        /* <DEDUP_REMOVED lines=84> */
[----:B------:R-:W-:-:S02]  /*24e0*/  F2FP.F16.F32.PACK_AB R43, R50, R43 ;  /* 0x0000002b322b723e */ /* 0x000fc400000000ff */
[----:B------:R-:W-:Y:S02]  /*24f0*/  LEA R52, P2, R127, UR8, 0x4 ;  /* 0x000000087f347c11 */ /* 0x000fe4000f8420ff */
[----:B------:R-:W-:Y:S02]  /*2500*/  F2FP.F16.F32.PACK_AB R42, R48, R151 ;  /* 0x00000097302a723e */ /* 0x000fe400000000ff */
[----:B------:R-:W-:Y:S02]  /*2510*/  LEA R50, P3, R129, UR8, 0x4 ;  /* 0x0000000881327c11 */ /* 0x000fe4000f8620ff */
[----:B------:R-:W-:Y:S02]  /*2520*/  LEA R48, P4, R131, UR8, 0x4 ;  /* 0x0000000883307c11 */ /* 0x000fe4000f8820ff */
[----:B------:R-:W-:Y:S02]  /*2530*/  F2FP.F16.F32.PACK_AB R38, R137, R38 ;  /* 0x000000268926723e */ /* 0x000fe400000000ff */
[----:B------:R-:W-:-:S02]  /*2540*/  F2FP.F16.F32.PACK_AB R37, R40, R37 ;  /* 0x000000252825723e */ /* 0x000fc400000000ff */
[----:B------:R-:W-:Y:S02]  /*2550*/  F2FP.F16.F32.PACK_AB R36, R49, R36 ;  /* 0x000000243124723e */ /* 0x000fe400000000ff */
[----:B------:R-:W-:Y:S02]  /*2560*/  LEA.HI.X R53, R127, UR9, RZ, 0x4, P2 ;  /* 0x000000097f357c11 */ /* 0x000fe400090f24ff */
[----:B------:R-:W-:Y:S02]  /*2570*/  F2FP.F16.F32.PACK_AB R41, R46, R41 ;  /* 0x000000292e29723e */ /* 0x000fe400000000ff */
[----:B------:R-:W-:Y:S01]  /*2580*/  F2FP.F16.F32.PACK_AB R40, R44, R59 ;  /* 0x0000003b2c28723e */ /* 0x000fe200000000ff */
[----:B------:R0:W-:Y:S01]  /*2590*/  STG.E.128 desc[UR6][R52.64], R36 ;  /* 0x0000002434007986 */ /* 0x0001e2000c101d06 */
[----:B------:R-:W-:Y:S02]  /*25a0*/  LEA.HI.X R51, R129, UR9, RZ, 0x4, P3 ;  /* 0x0000000981337c11 */ /* 0x000fe400098f24ff */
[----:B------:R-:W-:-:S02]  /*25b0*/  F2FP.F16.F32.PACK_AB R47, R134, R47 ;  /* 0x0000002f862f723e */ /* 0x000fc400000000ff */
[----:B------:R-:W-:Y:S01]  /*25c0*/  F2FP.F16.F32.PACK_AB R46, R58, R159 ;  /* 0x0000009f3a2e723e */ /* 0x000fe200000000ff */
[----:B------:R0:W-:Y:S01]  /*25d0*/  STG.E.128 desc[UR6][R50.64], R40 ;  /* 0x0000002832007986 */ /* 0x0001e2000c101d06 */
[----:B------:R-:W-:Y:S02]  /*25e0*/  F2FP.F16.F32.PACK_AB R45, R56, R45 ;  /* 0x0000002d382d723e */ /* 0x000fe400000000ff */
[----:B------:R-:W-:Y:S02]  /*25f0*/  F2FP.F16.F32.PACK_AB R44, R54, R55 ;  /* 0x00000037362c723e */ /* 0x000fe400000000ff */
[----:B------:R-:W-:Y:S02]  /*2600*/  LEA.HI.X R49, R131, UR9, RZ, 0x4, P4 ;  /* 0x0000000983317c11 */ /* 0x000fe4000a0f24ff */
[----:B------:R-:W-:Y:S02]  /*2610*/  ISETP.GE.AND P2, PT, R123, UR11, PT ;  /* 0x0000000b7b007c0c */ /* 0x000fe4000bf46270 */
[----:B------:R-:W-:Y:S01]  /*2620*/  SEL R128, RZ, 0x1, P1 ;  /* 0x00000001ff807807 */ /* 0x000fe20000800000 */
[----:B------:R0:W-:Y:S10]  /*2630*/  STG.E.128 desc[UR6][R48.64], R44 ;  /* 0x0000002c30007986 */ /* 0x0001f4000c101d06 */
        /* <DEDUP_REMOVED lines=49> */
.L_x_4325:
        /* <DEDUP_REMOVED lines=28> */
.L_x_4326:
[----:B------:R-:W-:Y:S01]  /*2b10*/  HFMA2.MMA R36, -RZ, RZ, 0, 9.5367431640625e-07 ;  /* 0x00000010ff247435 */ /* 0x000fe200000001ff */
[----:B------:R-:W-:Y:S02]  /*2b20*/  MOV R161, 0x1f ;  /* 0x0000001f00a17802 */ /* 0x000fe40000000f00 */
[----:B------:R-:W-:-:S08]  /*2b30*/  MOV R38, 0xffffffff ;  /* 0xffffffff00267802 */ /* 0x000fd00000000f00 */
[----:B------:R-:W-:Y:S05]  /*2b40*/  WARPSYNC.COLLECTIVE R38, `(.L_x_4329) ;  /* 0x0000000026087348 */ /* 0x000fea0003c00000 */
[----:B------:R0:W1:Y:S02]  /*2b50*/  SHFL.DOWN P2, R58, R163, R36, R161 ;  /* 0x08000024a33a7389 */ /* 0x00006400000400a1 */
[----:B01----:R-:W-:Y:S01]  /*2b60*/  ENDCOLLECTIVE ;  /* 0x000000000000791b */ /* 0x003fe20003800000 */
.L_x_4329:
[----:B------:R-:W-:Y:S01]  /*2b70*/  FADD.FTZ R37, R163, R58 ;  /* 0x0000003aa3257221 */ /* 0x000fe20000010000 */
[----:B------:R-:W-:-:S07]  /*2b80*/  MOV R163, R162 ;  /* 0x000000a200a37202 */ /* 0x000fce0000000f00 */
[----:B------:R-:W-:Y:S05]  /*2b90*/  WARPSYNC.COLLECTIVE R38, `(.L_x_4330) ;  /* 0x0000000026087348 */ /* 0x000fea0003c00000 */
[----:B------:R0:W1:Y:S02]  /*2ba0*/  SHFL.DOWN P2, R58, R163, R36, R161 ;  /* 0x08000024a33a7389 */ /* 0x00006400000400a1 */
[----:B01----:R-:W-:Y:S01]  /*2bb0*/  ENDCOLLECTIVE ;  /* 0x000000000000791b */ /* 0x003fe20003800000 */
.L_x_4330:
[----:B------:R-:W-:Y:S01]  /*2bc0*/  HFMA2.MMA R36, -RZ, RZ, 0, 4.76837158203125e-07 ;  /* 0x00000008ff247435 */ /* 0x000fe200000001ff */
[----:B------:R-:W-:Y:S02]  /*2bd0*/  MOV R163, R37 ;  /* 0x0000002500a37202 */ /* 0x000fe40000000f00 */
[----:B------:R-:W-:-:S08]  /*2be0*/  MOV R165, R58 ;  /* 0x0000003a00a57202 */ /* 0x000fd00000000f00 */
[----:B------:R-:W-:Y:S05]  /*2bf0*/  WARPSYNC.COLLECTIVE R38, `(.L_x_4331) ;  /* 0x0000000026087348 */ /* 0x000fea0003c00000 */
[----:B------:R0:W1:Y:S02]  /*2c00*/  SHFL.DOWN P2, R58, R163, R36, R161 ;  /* 0x08000024a33a7389 */ /* 0x00006400000400a1 */
[----:B01----:R-:W-:Y:S01]  /*2c10*/  ENDCOLLECTIVE ;  /* 0x000000000000791b */ /* 0x003fe20003800000 */
.L_x_4331:
[----:B------:R-:W-:-:S05]  /*2c20*/  FADD.FTZ R165, R162, R165 ;  /* 0x000000a5a2a57221 */ /* 0x000fca0000010000 */
[----:B------:R-:W-:Y:S01]  /*2c30*/  MOV R163, R165 ;  /* 0x000000a500a37202 */ /* 0x000fe20000000f00 */
[----:B------:R-:W-:-:S07]  /*2c40*/  FADD.FTZ R158, R37, R58 ;  /* 0x0000003a259e7221 */ /* 0x000fce0000010000 */
[----:B------:R-:W-:Y:S05]  /*2c50*/  WARPSYNC.COLLECTIVE R38, `(.L_x_4332) ;  /* 0x0000000026087348 */ /* 0x000fea0003c00000 */
[----:B------:R0:W1:Y:S02]  /*2c60*/  SHFL.DOWN P2, R58, R163, R36, R161 ;  /* 0x08000024a33a7389 */ /* 0x00006400000400a1 */
[----:B01----:R-:W-:Y:S01]  /*2c70*/  ENDCOLLECTIVE ;  /* 0x000000000000791b */ /* 0x003fe20003800000 */
.L_x_4332:
[----:B------:R-:W-:Y:S01]  /*2c80*/  HFMA2.MMA R36, -RZ, RZ, 0, 2.384185791015625e-07 ;  /* 0x00000004ff247435 */ /* 0x000fe200000001ff */
[----:B------:R-:W-:Y:S02]  /*2c90*/  MOV R163, R158 ;  /* 0x0000009e00a37202 */ /* 0x000fe40000000f00 */
[----:B------:R-:W-:-:S08]  /*2ca0*/  MOV R164, R58 ;  /* 0x0000003a00a47202 */ /* 0x000fd00000000f00 */
[----:B------:R-:W-:Y:S05]  /*2cb0*/  WARPSYNC.COLLECTIVE R38, `(.L_x_4333) ;  /* 0x0000000026087348 */ /* 0x000fea0003c00000 */
[----:B------:R0:W1:Y:S02]  /*2cc0*/  SHFL.DOWN P2, R58, R163, R36, R161 ;  /* 0x08000024a33a7389 */ /* 0x00006400000400a1 */
[----:B01----:R-:W-:Y:S01]  /*2cd0*/  ENDCOLLECTIVE ;  /* 0x000000000000791b */ /* 0x003fe20003800000 */
.L_x_4333:
[----:B------:R-:W-:-:S05]  /*2ce0*/  FADD.FTZ R165, R165, R164 ;  /* 0x000000a4a5a57221 */ /* 0x000fca0000010000 */
[----:B------:R-:W-:Y:S01]  /*2cf0*/  MOV R163, R165 ;  /* 0x000000a500a37202 */ /* 0x000fe20000000f00 */
[----:B------:R-:W-:-:S07]  /*2d00*/  FADD.FTZ R164, R158, R58 ;  /* 0x0000003a9ea47221 */ /* 0x000fce0000010000 */
[----:B------:R-:W-:Y:S05]  /*2d10*/  WARPSYNC.COLLECTIVE R38, `(.L_x_4334) ;  /* 0x0000000026087348 */ /* 0x000fea0003c00000 */
[----:B------:R0:W1:Y:S02]  /*2d20*/  SHFL.DOWN P2, R58, R163, R36, R161 ;  /* 0x08000024a33a7389 */ /* 0x00006400000400a1 */
[----:B01----:R-:W-:Y:S01]  /*2d30*/  ENDCOLLECTIVE ;  /* 0x000000000000791b */ /* 0x003fe20003800000 */
.L_x_4334:
[----:B------:R-:W-:Y:S01]  /*2d40*/  HFMA2.MMA R36, -RZ, RZ, 0, 1.1920928955078125e-07 ;  /* 0x00000002ff247435 */ /* 0x000fe200000001ff */
[----:B------:R-:W-:Y:S02]  /*2d50*/  MOV R163, R164 ;  /* 0x000000a400a37202 */ /* 0x000fe40000000f00 */
[----:B------:R-:W-:-:S08]  /*2d60*/  MOV R162, R58 ;  /* 0x0000003a00a27202 */ /* 0x000fd00000000f00 */
[----:B------:R-:W-:Y:S05]  /*2d70*/  WARPSYNC.COLLECTIVE R38, `(.L_x_4335) ;  /* 0x0000000026087348 */ /* 0x000fea0003c00000 */
[----:B------:R0:W1:Y:S02]  /*2d80*/  SHFL.DOWN P2, R58, R163, R36, R161 ;  /* 0x08000024a33a7389 */ /* 0x00006400000400a1 */
[----:B01----:R-:W-:Y:S01]  /*2d90*/  ENDCOLLECTIVE ;  /* 0x000000000000791b */ /* 0x003fe20003800000 */
.L_x_4335:
[----:B------:R-:W-:-:S05]  /*2da0*/  FADD.FTZ R158, R165, R162 ;  /* 0x000000a2a59e7221 */ /* 0x000fca0000010000 */
[----:B------:R-:W-:Y:S01]  /*2db0*/  MOV R163, R158 ;  /* 0x0000009e00a37202 */ /* 0x000fe20000000f00 */
[----:B------:R-:W-:-:S07]  /*2dc0*/  FADD.FTZ R162, R164, R58 ;  /* 0x0000003aa4a27221 */ /* 0x000fce0000010000 */
[----:B------:R-:W-:Y:S05]  /*2dd0*/  WARPSYNC.COLLECTIVE R38, `(.L_x_4336) ;  /* 0x0000000026087348 */ /* 0x000fea0003c00000 */
[----:B------:R0:W1:Y:S02]  /*2de0*/  SHFL.DOWN P2, R58, R163, R36, R161 ;  /* 0x08000024a33a7389 */ /* 0x00006400000400a1 */
[----:B01----:R-:W-:Y:S01]  /*2df0*/  ENDCOLLECTIVE ;  /* 0x000000000000791b */ /* 0x003fe20003800000 */
.L_x_4336:
[----:B------:R-:W-:Y:S01]  /*2e00*/  HFMA2.MMA R36, -RZ, RZ, 0, 5.9604644775390625e-08 ;  /* 0x00000001ff247435 */ /* 0x000fe200000001ff */
[----:B------:R-:W-:Y:S02]  /*2e10*/  MOV R163, R162 ;  /* 0x000000a200a37202 */ /* 0x000fe40000000f00 */
[----:B------:R-:W-:-:S08]  /*2e20*/  MOV R37, R58 ;  /* 0x0000003a00257202 */ /* 0x000fd00000000f00 */
[----:B------:R-:W-:Y:S05]  /*2e30*/  WARPSYNC.COLLECTIVE R38, `(.L_x_4337) ;  /* 0x0000000026087348 */ /* 0x000fea0003c00000 */
[----:B------:R0:W1:Y:S02]  /*2e40*/  SHFL.DOWN P2, R58, R163, R36, R161 ;  /* 0x08000024a33a7389 */ /* 0x00006400000400a1 */
[----:B01----:R-:W-:Y:S01]  /*2e50*/  ENDCOLLECTIVE ;  /* 0x000000000000791b */ /* 0x003fe20003800000 */
.L_x_4337:
[----:B------:R-:W-:-:S05]  /*2e60*/  FADD.FTZ R37, R158, R37 ;  /* 0x000000259e257221 */ /* 0x000fca0000010000 */
[----:B------:R-:W-:Y:S02]  /*2e70*/  MOV R163, R37 ;  /* 0x0000002500a37202 */ /* 0x000fe40000000f00 */
[----:B------:R-:W-:-:S07]  /*2e80*/  MOV R165, R58 ;  /* 0x0000003a00a57202 */ /* 0x000fce0000000f00 */
[----:B------:R-:W-:Y:S05]  /*2e90*/  WARPSYNC.COLLECTIVE R38, `(.L_x_4338) ;  /* 0x0000000026087348 */ /* 0x000fea0003c00000 */
[----:B------:R0:W1:Y:S02]  /*2ea0*/  SHFL.DOWN P2, R58, R163, R36, R161 ;  /* 0x08000024a33a7389 */ /* 0x00006400000400a1 */
[----:B01----:R-:W-:Y:S01]  /*2eb0*/  ENDCOLLECTIVE ;  /* 0x000000000000791b */ /* 0x003fe20003800000 */
.L_x_4338:
[----:B------:R-:W-:Y:S05]  /*2ec0*/  BRA `(.L_x_4339) ;  /* 0xffffffec00e87947 */ /* 0x000fea000383ffff */
.L_x_4340:
        /* <DEDUP_REMOVED lines=11> */
.L_x_5581:


//--------------------- .text._ZN10layer_norm22ln_bwd_finalize_kernelINS_22Kernel_traits_finalizeILj3072EffffjLj1024ELj4ENS_18Kernel_traits_baseILj3072EffffjLj1024EEEEEEEvNS_9BwdParamsE --------------------------
	.section	.text._ZN10layer_norm22ln_bwd_finalize_kernelINS_22Kernel_traits_finalizeILj3072EffffjLj1024ELj4ENS_18Kernel_traits_baseILj3072EffffjLj1024EEEEEEEvNS_9BwdParamsE,"ax",@progbits
	.align	128
        .global         _ZN10layer_norm22ln_bwd_finalize_kernelINS_22Kernel_traits_finalizeILj3072EffffjLj1024ELj4ENS_18Kernel_traits_baseILj3072EffffjLj1024EEEEEEEvNS_9BwdParamsE
        .type           _ZN10layer_norm22ln_bwd_finalize_kernelINS_22Kernel_traits_finalizeILj3072EffffjLj1024ELj4ENS_18Kernel_traits_baseILj3072EffffjLj1024EEEEEEEvNS_9BwdParamsE,@function
        .size           _ZN10layer_norm22ln_bwd_finalize_kernelINS_22Kernel_traits_finalizeILj3072EffffjLj1024ELj4ENS_18Kernel_traits_baseILj3072EffffjLj1024EEEEEEEvNS_9BwdParamsE,(.L_x_5582 - _ZN10layer_norm22ln_bwd_finalize_kernelINS_22Kernel_traits_finalizeILj3072EffffjLj1024ELj4ENS_18Kernel_traits_baseILj3072EffffjLj1024EEEEEEEvNS_9BwdParamsE)
        .other          _ZN10layer_norm22ln_bwd_finalize_kernelINS_22Kernel_traits_finalizeILj3072EffffjLj1024ELj4ENS_18Kernel_traits_baseILj3072EffffjLj1024EEEEEEEvNS_9BwdParamsE,@"STO_CUDA_ENTRY STV_DEFAULT"
_ZN10layer_norm22ln_bwd_finalize_kernelINS_22Kernel_traits_finalizeILj3072EffffjLj1024ELj4ENS_18Kernel_traits_baseILj3072EffffjLj1024EEEEEEEvNS_9BwdParamsE:
.text._ZN10layer_norm22ln_bwd_finalize_kernelINS_22Kernel_traits_finalizeILj3072EffffjLj1024ELj4ENS_18Kernel_traits_baseILj3072EffffjLj1024EEEEEEEvNS_9BwdParamsE:
        /* <DEDUP_REMOVED lines=25> */
.L_x_4350:
        /* <DEDUP_REMOVED lines=28> */
.L_x_4345:
        /* <DEDUP_REMOVED lines=33> */
.L_x_4344:
[----:B------:R-:W-:Y:S05]  /*0560*/  BSYNC B1 ;  /* 0x0000000000017941 */ /* 0x000fea0003800000 */
.L_x_4343:
        /* <DEDUP_REMOVED lines=23> */
.L_x_4347:
[----:B------:R-:W-:Y:S05]  /*06e0*/  BSYNC B1 ;  /* 0x0000000000017941 */ /* 0x000fea0003800000 */
.L_x_4346:
        /* <DEDUP_REMOVED lines=11> */
.L_x_4342:
[----:B------:R-:W-:Y:S05]  /*07a0*/  BSYNC B0 ;  /* 0x0000000000007941 */ /* 0x000fea0003800000 */
.L_x_4341:
        /* <DEDUP_REMOVED lines=29> */
.L_x_4361:
[----:B------:R-:W-:Y:S01]  /*0980*/  @!P1 SHF.R.U32.HI R12, RZ, 0x3, R0 ;  /* 0x00000003ff0c9819 */ /* 0x000fe20000011600 */
[----:B---3--:R-:W-:Y:S01]  /*0990*/  FADD.FTZ R14, R9, R14 ;  /* 0x0000000e090e7221 */ /* 0x008fe20000010000 */
[----:B--2---:R-:W-:Y:S02]  /*09a0*/  FADD.FTZ R11, R10, R11 ;  /* 0x0000000b0a0b7221 */ /* 0x004fe40000010000 */
[----:B------:R-:W-:-:S05]  /*09b0*/  @!P1 LOP3.LUT R12, R12, 0x1ffffffc, RZ, 0xc0, !PT ;  /* 0x1ffffffc0c0c9812 */ /* 0x000fca00078ec0ff */
[----:B------:R2:W-:Y:S04]  /*09c0*/  @!P1 STS [R12+UR4+0x2000], R14 ;  /* 0x0020000e0c009988 */ /* 0x0005e80008000804 */
[----:B------:R2:W-:Y:S02]  /*09d0*/  @!P1 STS [R12+UR4+0x2080], R11 ;  /* 0x0020800b0c009988 */ /* 0x0005e40008000804 */
.L_x_4348:
        /* <DEDUP_REMOVED lines=15> */
.L_x_4349:
[----:B------:R-:W-:Y:S01]  /*0ad0*/  HFMA2.MMA R19, -RZ, RZ, 0, 5.9604644775390625e-08 ;  /* 0x00000001ff137435 */ /* 0x000fe200000001ff */
[----:B---3--:R-:W-:Y:S01]  /*0ae0*/  IMAD.MOV.U32 R20, RZ, RZ, R10 ;  /* 0x000000ffff147224 */ /* 0x008fe200078e000a */
[----:B------:R-:W-:Y:S02]  /*0af0*/  MOV R22, 0x1f ;  /* 0x0000001f00167802 */ /* 0x000fe40000000f00 */
[----:B------:R-:W-:-:S07]  /*0b00*/  MOV R17, 0xffffffff ;  /* 0xffffffff00117802 */ /* 0x000fce0000000f00 */
[----:B012---:R-:W-:Y:S05]  /*0b10*/  WARPSYNC.COLLECTIVE R17, `(.L_x_4351) ;  /* 0x0000000011087348 */ /* 0x007fea0003c00000 */
[----:B------:R3:W4:Y:S02]  /*0b20*/  SHFL.BFLY P2, R18, R20, R19, R22 ;  /* 0x0c00001314127389 */ /* 0x0007240000040016 */
[----:B01234-:R-:W-:Y:S01]  /*0b30*/  ENDCOLLECTIVE ;  /* 0x000000000000791b */ /* 0x01ffe20003800000 */
.L_x_4351:
[----:B------:R-:W-:Y:S01]  /*0b40*/  HFMA2.MMA R19, -RZ, RZ, 0, 1.1920928955078125e-07 ;  /* 0x00000002ff137435 */ /* 0x000fe200000001ff */
[----:B------:R-:W-:-:S04]  /*0b50*/  IMAD.MOV.U32 R11, RZ, RZ, R18 ;  /* 0x000000ffff0b7224 */ /* 0x000fc800078e0012 */
[----:B------:R-:W-:-:S05]  /*0b60*/  FADD.FTZ R11, R10, R11 ;  /* 0x0000000b0a0b7221 */ /* 0x000fca0000010000 */
[----:B------:R-:W-:-:S07]  /*0b70*/  MOV R20, R11 ;  /* 0x0000000b00147202 */ /* 0x000fce0000000f00 */
[----:B------:R-:W-:Y:S05]  /*0b80*/  WARPSYNC.COLLECTIVE R17, `(.L_x_4352) ;  /* 0x0000000011087348 */ /* 0x000fea0003c00000 */
[----:B------:R0:W1:Y:S02]  /*0b90*/  SHFL.BFLY P2, R18, R20, R19, R22 ;  /* 0x0c00001314127389 */ /* 0x0000640000040016 */
[----:B01----:R-:W-:Y:S01]  /*0ba0*/  ENDCOLLECTIVE ;  /* 0x000000000000791b */ /* 0x003fe20003800000 */
.L_x_4352:
[----:B------:R-:W-:Y:S01]  /*0bb0*/  HFMA2.MMA R19, -RZ, RZ, 0, 2.384185791015625e-07 ;  /* 0x00000004ff137435 */ /* 0x000fe200000001ff */
[----:B------:R-:W-:-:S05]  /*0bc0*/  MOV R12, R18 ;  /* 0x00000012000c7202 */ /* 0x000fca0000000f00 */
[----:B------:R-:W-:-:S04]  /*0bd0*/  FADD.FTZ R12, R11, R12 ;  /* 0x0000000c0b0c7221 */ /* 0x000fc80000010000 */
[----:B------:R-:W-:-:S07]  /*0be0*/  IMAD.MOV.U32 R20, RZ, RZ, R12 ;  /* 0x000000ffff147224 */ /* 0x000fce00078e000c */
[----:B------:R-:W-:Y:S05]  /*0bf0*/  WARPSYNC.COLLECTIVE R17, `(.L_x_4353) ;  /* 0x0000000011087348 */ /* 0x000fea0003c00000 */
[----:B------:R0:W1:Y:S02]  /*0c00*/  SHFL.BFLY P2, R18, R20, R19, R22 ;  /* 0x0c00001314127389 */ /* 0x0000640000040016 */
[----:B01----:R-:W-:Y:S01]  /*0c10*/  ENDCOLLECTIVE ;  /* 0x000000000000791b */ /* 0x003fe20003800000 */
.L_x_4353:
[----:B------:R-:W-:Y:S01]  /*0c20*/  IMAD.MOV.U32 R19, RZ, RZ, 0x8 ;  /* 0x00000008ff137424 */ /* 0x000fe200078e00ff */
[----:B------:R-:W-:-:S05]  /*0c30*/  MOV R13, R18 ;  /* 0x00000012000d7202 */ /* 0x000fca0000000f00 */
[----:B------:R-:W-:-:S05]  /*0c40*/  FADD.FTZ R13, R12, R13 ;  /* 0x0000000d0c0d7221 */ /* 0x000fca0000010000 */
[----:B------:R-:W-:-:S07]  /*0c50*/  MOV R20, R13 ;  /* 0x0000000d00147202 */ /* 0x000fce0000000f00 */
[----:B------:R-:W-:Y:S05]  /*0c60*/  WARPSYNC.COLLECTIVE R17, `(.L_x_4354) ;  /* 0x0000000011087348 */ /* 0x000fea0003c00000 */
[----:B------:R0:W1:Y:S02]  /*0c70*/  SHFL.BFLY P2, R18, R20, R19, R22 ;  /* 0x0c00001314127389 */ /* 0x0000640000040016 */
[----:B01----:R-:W-:Y:S01]  /*0c80*/  ENDCOLLECTIVE ;  /* 0x000000000000791b */ /* 0x003fe20003800000 */
.L_x_4354:
[----:B------:R-:W-:Y:S01]  /*0c90*/  HFMA2.MMA R19, -RZ, RZ, 0, 9.5367431640625e-07 ;  /* 0x00000010ff137435 */ /* 0x000fe200000001ff */
[----:B------:R-:W-:-:S05]  /*0ca0*/  MOV R10, R18 ;  /* 0x00000012000a7202 */ /* 0x000fca0000000f00 */
[----:B------:R-:W-:-:S05]  /*0cb0*/  FADD.FTZ R10, R13, R10 ;  /* 0x0000000a0d0a7221 */ /* 0x000fca0000010000 */
[----:B------:R-:W-:-:S07]  /*0cc0*/  MOV R20, R10 ;  /* 0x0000000a00147202 */ /* 0x000fce0000000f00 */
[----:B------:R-:W-:Y:S05]  /*0cd0*/  WARPSYNC.COLLECTIVE R17, `(.L_x_4355) ;  /* 0x0000000011087348 */ /* 0x000fea0003c00000 */
[----:B------:R0:W1:Y:S02]  /*0ce0*/  SHFL.BFLY P2, R18, R20, R19, R22 ;  /* 0x0c00001314127389 */ /* 0x0000640000040016 */
[----:B01----:R-:W-:Y:S01]  /*0cf0*/  ENDCOLLECTIVE ;  /* 0x000000000000791b */ /* 0x003fe20003800000 */
.L_x_4355:
[----:B------:R-:W-:Y:S01]  /*0d00*/  HFMA2.MMA R19, -RZ, RZ, 0, 5.9604644775390625e-08 ;  /* 0x00000001ff137435 */ /* 0x000fe200000001ff */
[----:B------:R-:W-:Y:S01]  /*0d10*/  MOV R20, R9 ;  /* 0x0000000900147202 */ /* 0x000fe20000000f00 */
[----:B------:R-:W-:-:S09]  /*0d20*/  IMAD.MOV.U32 R11, RZ, RZ, R18 ;  /* 0x000000ffff0b7224 */ /* 0x000fd200078e0012 */
[----:B------:R-:W-:Y:S05]  /*0d30*/  WARPSYNC.COLLECTIVE R17, `(.L_x_4356) ;  /* 0x0000000011087348 */ /* 0x000fea0003c00000 */
[----:B------:R0:W1:Y:S02]  /*0d40*/  SHFL.BFLY P2, R18, R20, R19, R22 ;  /* 0x0c00001314127389 */ /* 0x0000640000040016 */
[----:B01----:R-:W-:Y:S01]  /*0d50*/  ENDCOLLECTIVE ;  /* 0x000000000000791b */ /* 0x003fe20003800000 */
.L_x_4356:
[----:B------:R-:W-:Y:S01]  /*0d60*/  HFMA2.MMA R19, -RZ, RZ, 0, 1.1920928955078125e-07 ;  /* 0x00000002ff137435 */ /* 0x000fe200000001ff */
[----:B------:R-:W-:-:S05]  /*0d70*/  MOV R12, R18 ;  /* 0x00000012000c7202 */ /* 0x000fca0000000f00 */
[----:B------:R-:W-:-:S04]  /*0d80*/  FADD.FTZ R14, R9, R12 ;  /* 0x0000000c090e7221 */ /* 0x000fc80000010000 */
[----:B------:R-:W-:-:S07]  /*0d90*/  IMAD.MOV.U32 R20, RZ, RZ, R14 ;  /* 0x000000ffff147224 */ /* 0x000fce00078e000e */
[----:B------:R-:W-:Y:S05]  /*0da0*/  WARPSYNC.COLLECTIVE R17, `(.L_x_4357) ;  /* 0x0000000011087348 */ /* 0x000fea0003c00000 */
[----:B------:R0:W1:Y:S02]  /*0db0*/  SHFL.BFLY P2, R18, R20, R19, R22 ;  /* 0x0c00001314127389 */ /* 0x0000640000040016 */
[----:B01----:R-:W-:Y:S01]  /*0dc0*/  ENDCOLLECTIVE ;  /* 0x000000000000791b */ /* 0x003fe20003800000 */
.L_x_4357:
[----:B------:R-:W-:Y:S01]  /*0dd0*/  IMAD.MOV.U32 R19, RZ, RZ, 0x4 ;  /* 0x00000004ff137424 */ /* 0x000fe200078e00ff */
[----:B------:R-:W-:-:S05]  /*0de0*/  MOV R13, R18 ;  /* 0x00000012000d7202 */ /* 0x000fca0000000f00 */
[----:B------:R-:W-:-:S05]  /*0df0*/  FADD.FTZ R15, R14, R13 ;  /* 0x0000000d0e0f7221 */ /* 0x000fca0000010000 */
[----:B------:R-:W-:-:S07]  /*0e00*/  MOV R20, R15 ;  /* 0x0000000f00147202 */ /* 0x000fce0000000f00 */
[----:B------:R-:W-:Y:S05]  /*0e10*/  WARPSYNC.COLLECTIVE R17, `(.L_x_4358) ;  /* 0x0000000011087348 */ /* 0x000fea0003c00000 */
[----:B------:R0:W1:Y:S02]  /*0e20*/  SHFL.BFLY P2, R18, R20, R19, R22 ;  /* 0x0c00001314127389 */ /* 0x0000640000040016 */
[----:B01----:R-:W-:Y:S01]  /*0e30*/  ENDCOLLECTIVE ;  /* 0x000000000000791b */ /* 0x003fe20003800000 */
.L_x_4358:
[----:B------:R-:W-:Y:S01]  /*0e40*/  HFMA2.MMA R19, -RZ, RZ, 0, 4.76837158203125e-07 ;  /* 0x00000008ff137435 */ /* 0x000fe200000001ff */
[----:B------:R-:W-:-:S05]  /*0e50*/  MOV R16, R18 ;  /* 0x0000001200107202 */ /* 0x000fca0000000f00 */
[----:B------:R-:W-:-:S05]  /*0e60*/  FADD.FTZ R16, R15, R16 ;  /* 0x000000100f107221 */ /* 0x000fca0000010000 */
[----:B------:R-:W-:-:S07]  /*0e70*/  MOV R20, R16 ;  /* 0x0000001000147202 */ /* 0x000fce0000000f00 */
[----:B------:R-:W-:Y:S05]  /*0e80*/  WARPSYNC.COLLECTIVE R17, `(.L_x_4359) ;  /* 0x0000000011087348 */ /* 0x000fea0003c00000 */
[----:B------:R0:W1:Y:S02]  /*0e90*/  SHFL.BFLY P2, R18, R20, R19, R22 ;  /* 0x0c00001314127389 */ /* 0x0000640000040016 */
[----:B01----:R-:W-:Y:S01]  /*0ea0*/  ENDCOLLECTIVE ;  /* 0x000000000000791b */ /* 0x003fe20003800000 */
.L_x_4359:
[----:B------:R-:W-:Y:S01]  /*0eb0*/  HFMA2.MMA R19, -RZ, RZ, 0, 9.5367431640625e-07 ;  /* 0x00000010ff137435 */ /* 0x000fe200000001ff */
[----:B------:R-:W-:-:S04]  /*0ec0*/  IMAD.MOV.U32 R9, RZ, RZ, R18 ;  /* 0x000000ffff097224 */ /* 0x000fc800078e0012 */
[----:B------:R-:W-:-:S05]  /*0ed0*/  FADD.FTZ R9, R16, R9 ;  /* 0x0000000910097221 */ /* 0x000fca0000010000 */
[----:B------:R-:W-:-:S07]  /*0ee0*/  MOV R20, R9 ;  /* 0x0000000900147202 */ /* 0x000fce0000000f00 */
[----:B------:R-:W-:Y:S05]  /*0ef0*/  WARPSYNC.COLLECTIVE R17, `(.L_x_4360) ;  /* 0x0000000011087348 */ /* 0x000fea0003c00000 */
[----:B------:R0:W1:Y:S02]  /*0f00*/  SHFL.BFLY P2, R18, R20, R19, R22 ;  /* 0x0c00001314127389 */ /* 0x0000640000040016 */
[----:B01----:R-:W-:Y:S01]  /*0f10*/  ENDCOLLECTIVE ;  /* 0x000000000000791b */ /* 0x003fe20003800000 */
.L_x_4360:
[----:B------:R-:W-:Y:S01]  /*0f20*/  MOV R14, R18 ;  /* 0x00000012000e7202 */ /* 0x000fe20000000f00 */
[----:B------:R-:W-:Y:S06]  /*0f30*/  BRA `(.L_x_4361) ;  /* 0xfffffff800907947 */ /* 0x000fec000383ffff */
.L_x_4362:
        /* <DEDUP_REMOVED lines=12> */
.L_x_5582:


//--------------------- .text._ZN10layer_norm13ln_bwd_kernelINS_13Kernel_traitsIffffjLj3072ELj1ELj1ELj4ELj16ENS_18Kernel_traits_baseILj3072EffffjLj128EEEEEEEvNS_9BwdParamsE --------------------------
	.section	.text._ZN10layer_norm13ln_bwd_kernelINS_13Kernel_traitsIffffjLj3072ELj1ELj1ELj4ELj16ENS_18Kernel_traits_baseILj3072EffffjLj128EEEEEEEvNS_9BwdParamsE,"ax",@progbits
	.align	128
        .global         _ZN10layer_norm13ln_bwd_kernelINS_13Kernel_traitsIffffjLj3072ELj1ELj1ELj4ELj16ENS_18Kernel_traits_baseILj3072EffffjLj128EEEEEEEvNS_9BwdParamsE
        .type           _ZN10layer_norm13ln_bwd_kernelINS_13Kernel_traitsIffffjLj3072ELj1ELj1ELj4ELj16ENS_18Kernel_traits_baseILj3072EffffjLj128EEEEEEEvNS_9BwdParamsE,@function
        .size           _ZN10layer_norm13ln_bwd_kernelINS_13Kernel_traitsIffffjLj3072ELj1ELj1ELj4ELj16ENS_18Kernel_traits_baseILj3072EffffjLj128EEEEEEEvNS_9BwdParamsE,(.L_x_5583 - _ZN10layer_norm13ln_bwd_kernelINS_13Kernel_traitsIffffjLj3072ELj1ELj1ELj4ELj16ENS_18Kernel_traits_baseILj3072EffffjLj128EEEEEEEvNS_9BwdParamsE)
        .other          _ZN10layer_norm13ln_bwd_kernelINS_13Kernel_traitsIffffjLj3072ELj1ELj1ELj4ELj16ENS_18Kernel_traits_baseILj3072EffffjLj128EEEEEEEvNS_9BwdParamsE,@"STO_CUDA_ENTRY STV_DEFAULT"
_ZN10layer_norm13ln_bwd_kernelINS_13Kernel_traitsIffffjLj3072ELj1ELj1ELj4ELj16ENS_18Kernel_traits_baseILj3072EffffjLj128EEEEEEEvNS_9BwdParamsE:
.text._ZN10layer_norm13ln_bwd_kernelINS_13Kernel_traitsIffffjLj3072ELj1ELj1ELj4ELj16ENS_18Kernel_traits_baseILj3072EffffjLj128EEEEEEEvNS_9BwdParamsE:
        /* <DEDUP_REMOVED lines=51> */
[----:B-1----:R-:W-:Y:S01]  /*0330*/  LOP3.LUT R2, R0, 0x7f, RZ, 0xc0, !PT ;  /* 0x0000007f00027812 */ /* 0x002fe200078ec0ff */
[----:B------:R-:W-:Y:S06]  /*0340*/  @P1 BRA `(.L_x_4363) ;  /* 0x0000002000881947 */ /* 0x000fec0003800000 */
[----:B------:R-:W0:Y:S01]  /*0350*/  S2UR UR5, SR_CgaCtaId ;  /* 0x00000000000579c3 */ /* 0x000e220000008800 */
[----:B------:R-:W-:Y:S01]  /*0360*/  UMOV UR4, 0x400 ;  /* 0x0000040000047882 */ /* 0x000fe20000000000 */
[----:B------:R-:W-:Y:S01]  /*0370*/  SHF.L.U32 R133, R133, 0x2, RZ ;  /* 0x0000000285857819 */ /* 0x000fe200000006ff */
[----:B------:R-:W-:Y:S01]  /*0380*/  HFMA2.MMA R139, -RZ, RZ, 0, 5.9604644775390625e-08 ;  /* 0x00000001ff8b7435 */ /* 0x000fe200000001ff */
[----:B------:R-:W5:Y:S01]  /*0390*/  LDG.E.128 R52, desc[UR6][R16.64] ;  /* 0x0000000610347981 */ /* 0x000f62000c1e1d00 */
[----:B------:R-:W-:Y:S01]  /*03a0*/  HFMA2.MMA R126, -RZ, RZ, 0, 0 ;  /* 0x00000000ff7e7435 */ /* 0x000fe200000001ff */
        /* <DEDUP_REMOVED lines=12> */
[----:B------:R-:W-:Y:S01]  /*0470*/  CS2R R104, SRZ ;  /* 0x0000000000687805 */ /* 0x000fe2000001ff00 */
[----:B------:R-:W5:Y:S01]  /*0480*/  LDG.E.128 R68, desc[UR6][R16.64+0x2000] ;  /* 0x0020000610447981 */ /* 0x000f62000c1e1d00 */
[----:B0-----:R-:W-:-:S03]  /*0490*/  ULEA UR4, UR5, UR4, 0x18 ;  /* 0x0000000405047291 */ /* 0x001fc6000f8ec03f */
[----:B------:R0:W5:Y:S01]  /*04a0*/  LDG.E.128 R72, desc[UR6][R16.64+0x2800] ;  /* 0x0028000610487981 */ /* 0x000162000c1e1d00 */
        /* <DEDUP_REMOVED lines=14> */
[----:B------:R-:W-:Y:S02]  /*0590*/  IADD3 R130, R133, 0x4, RZ ;  /* 0x0000000485827810 */ /* 0x000fe40007ffe0ff */
[----:B------:R-:W-:-:S07]  /*05a0*/  MOV R127, UR4 ;  /* 0x00000004007f7c02 */ /* 0x000fce0008000f00 */
.L_x_4366:
[----:B--2---:R-:W0:Y:S01]  /*05b0*/  @P0 LDC.64 R76, c[0x0][0x228] ;  /* 0x00008a00ff4c0b82 */ /* 0x004e220000000a00 */
        /* <DEDUP_REMOVED lines=10> */
[----:B------:R-:W-:Y:S01]  /*0660*/  IADD3 R137, R138, 0x100, RZ ;  /* 0x000001008a897810 */ /* 0x000fe20007ffe0ff */
[----:B------:R-:W3:Y:S01]  /*0670*/  @P0 LDG.E.128 R80, desc[UR6][R80.64] ;  /* 0x0000000650500981 */ /* 0x000ee2000c1e1d00 */
[----:B------:R-:W-:-:S05]  /*0680*/  @P0 LEA.HI.X R85, R136, R25, RZ, 0x4, P1 ;  /* 0x0000001988550211 */ /* 0x000fca00008f24ff */
[----:B------:R-:W4:Y:S01]  /*0690*/  @P0 LDC.64 R24, c[0x0][0x228] ;  /* 0x00008a00ff180b82 */ /* 0x000f220000000a00 */
[C---:B--2---:R-:W-:Y:S01]  /*06a0*/  @P0 LEA R26, P1, R137.reuse, R26, 0x4 ;  /* 0x0000001a891a0211 */ /* 0x044fe200078220ff */
[----:B------:R-:W2:Y:S01]  /*06b0*/  @P0 LDG.E.128 R84, desc[UR6][R84.64] ;  /* 0x0000000654540981 */ /* 0x000ea2000c1e1d00 */
[----:B------:R-:W-:Y:S02]  /*06c0*/  IADD3 R134, R138, 0x180, RZ ;  /* 0x000001808a867810 */ /* 0x000fe40007ffe0ff */
[----:B------:R-:W-:-:S03]  /*06d0*/  @P0 LEA.HI.X R27, R137, R27, RZ, 0x4, P1 ;  /* 0x0000001b891b0211 */ /* 0x000fc600008f24ff */
[----:B------:R-:W1:Y:S02]  /*06e0*/  @!P0 LDC.64 R122, c[0x0][0x220] ;  /* 0x00008800ff7a8b82 */ /* 0x000e640000000a00 */
[----:B------:R-:W2:Y:S06]  /*06f0*/  @P0 LDG.E.128 R88, desc[UR6][R26.64] ;  /* 0x000000061a580981 */ /* 0x000eac000c1e1d00 */
[----:B------:R-:W1:Y:S01]  /*0700*/  @!P0 LDC.64 R140, c[0x0][0x230] ;  /* 0x00008c00ff8c8b82 */ /* 0x000e620000000a00 */
[C---:B----4-:R-:W-:Y:S02]  /*0710*/  @P0 LEA R76, P1, R134.reuse, R24, 0x4 ;  /* 0x00000018864c0211 */ /* 0x050fe400078220ff */
[----:B------:R-:W-:Y:S01]  /*0720*/  @P0 MOV R150, RZ ;  /* 0x000000ff00960202 */ /* 0x000fe20000000f00 */
[----:B-----5:R-:W4:Y:S01]  /*0730*/  @P0 MUFU.RCP R148, R54 ;  /* 0x0000003600940308 */ /* 0x020f220000001000 */
[----:B------:R-:W-:-:S03]  /*0740*/  @P0 LEA.HI.X R77, R134, R25, RZ, 0x4, P1 ;  /* 0x00000019864d0211 */ /* 0x000fc600008f24ff */
[----:B------:R-:W2:Y:S03]  /*0750*/  LDC.64 R158, c[0x0][0x268] ;  /* 0x00009a00ff9e7b82 */ /* 0x000ea60000000a00 */
[----:B------:R-:W2:Y:S01]  /*0760*/  @P0 LDG.E.128 R76, desc[UR6][R76.64] ;  /* 0x000000064c4c0981 */ /* 0x000ea2000c1e1d00 */
[----:B------:R-:W-:-:S04]  /*0770*/  IADD3 R135, R138, 0x200, RZ ;  /* 0x000002008a877810 */ /* 0x000fc80007ffe0ff */
[----:B------:R-:W0:Y:S02]  /*0780*/  @P0 LDC.64 R24, c[0x0][0x228] ;  /* 0x00008a00ff180b82 */ /* 0x000e240000000a00 */
[----:B0-----:R-:W-:-:S04]  /*0790*/  @P0 LEA R92, P1, R135, R24, 0x4 ;  /* 0x00000018875c0211 */ /* 0x001fc800078220ff */
[----:B------:R-:W-:Y:S02]  /*07a0*/  @P0 LEA.HI.X R93, R135, R25, RZ, 0x4, P1 ;  /* 0x00000019875d0211 */ /* 0x000fe400008f24ff */
[----:B------:R-:W0:Y:S04]  /*07b0*/  @P0 LDC.64 R24, c[0x0][0x228] ;  /* 0x00008a00ff180b82 */ /* 0x000e280000000a00 */
[----:B------:R-:W2:Y:S01]  /*07c0*/  @P0 LDG.E.128 R92, desc[UR6][R92.64] ;  /* 0x000000065c5c0981 */ /* 0x000ea2000c1e1d00 */
[----:B------:R-:W-:-:S04]  /*07d0*/  IADD3 R132, R138, 0x280, RZ ;  /* 0x000002808a847810 */ /* 0x000fc80007ffe0ff */
[----:B0-----:R-:W-:-:S04]  /*07e0*/  @P0 LEA R24, P1, R132, R24, 0x4 ;  /* 0x0000001884180211 */ /* 0x001fc800078220ff */
[----:B------:R-:W-:-:S06]  /*07f0*/  @P0 LEA.HI.X R25, R132, R25, RZ, 0x4, P1 ;  /* 0x0000001984190211 */ /* 0x000fcc00008f24ff */
[----:B------:R-:W2:Y:S01]  /*0800*/  @P0 LDG.E.128 R24, desc[UR6][R24.64] ;  /* 0x0000000618180981 */ /* 0x000ea2000c1e1d00 */
[----:B------:R-:W-:-:S04]  /*0810*/  @!P0 LEA R144, P1, R138, R118, 0x4 ;  /* 0x000000768a908211 */ /* 0x000fc800078220ff */
[----:B------:R-:W-:Y:S02]  /*0820*/  @!P0 LEA.HI.X R145, R138, R119, RZ, 0x4, P1 ;  /* 0x000000778a918211 */ /* 0x000fe400008f24ff */
[C---:B-1----:R-:W-:Y:S01]  /*0830*/  @!P0 LEA R142, P1, R136.reuse, R120, 0x4 ;  /* 0x00000078888e8211 */ /* 0x042fe200078220ff */
[----:B------:R-:W0:Y:S03]  /*0840*/  @!P0 LDC.64 R118, c[0x0][0x220] ;  /* 0x00008800ff768b82 */ /* 0x000e260000000a00 */
[----:B------:R-:W-:-:S05]  /*0850*/  @!P0 LEA.HI.X R143, R136, R121, RZ, 0x4, P1 ;  /* 0x00000079888f8211 */ /* 0x000fca00008f24ff */
[----:B------:R-:W1:Y:S01]  /*0860*/  LDC.64 R120, c[0x0][0x238] ;  /* 0x00008e00ff787b82 */ /* 0x000e620000000a00 */
[----:B------:R-:W-:Y:S01]  /*0870*/  @!P0 LEA R122, P1, R137, R122, 0x4 ;  /* 0x0000007a897a8211 */ /* 0x000fe200078220ff */
[----:B------:R-:W-:-:S03]  /*0880*/  @!P0 IMAD.WIDE R146, R131, 0x4, R140 ;  /* 0x0000000483928825 */ /* 0x000fc600078e028c */
[----:B------:R-:W-:Y:S02]  /*0890*/  @!P0 LEA.HI.X R123, R137, R123, RZ, 0x4, P1 ;  /* 0x0000007b897b8211 */ /* 0x000fe400008f24ff */
[----:B------:R-:W2:Y:S01]  /*08a0*/  @!P0 LDG.E R150, desc[UR6][R146.64] ;  /* 0x0000000692968981 */ /* 0x000ea2000c1e1900 */
[----:B0-----:R-:W-:-:S04]  /*08b0*/  @!P0 LEA R140, P1, R134, R118, 0x4 ;  /* 0x00000076868c8211 */ /* 0x001fc800078220ff */
[----:B------:R-:W-:Y:S02]  /*08c0*/  @!P0 LEA.HI.X R141, R134, R119, RZ, 0x4, P1 ;  /* 0x00000077868d8211 */ /* 0x000fe400008f24ff */
[----:B------:R-:W0:Y:S01]  /*08d0*/  @!P0 LDC.64 R118, c[0x0][0x220] ;  /* 0x00008800ff768b82 */ /* 0x000e220000000a00 */
[----:B-1----:R-:W-:-:S06]  /*08e0*/  IMAD.WIDE R120, R131, 0x4, R120 ;  /* 0x0000000483787825 */ /* 0x002fcc00078e0278 */
[----:B------:R-:W2:Y:S04]  /*08f0*/  LDG.E R120, desc[UR6][R120.64] ;  /* 0x0000000678787981 */ /* 0x000ea8000c1e1900 */
[----:B------:R-:W2:Y:S04]  /*0900*/  @!P0 LDG.E.128 R80, desc[UR6][R144.64] ;  /* 0x0000000690508981 */ /* 0x000ea8000c1e1d00 */
[----:B------:R0:W2:Y:S04]  /*0910*/  @!P0 LDG.E.128 R84, desc[UR6][R142.64] ;  /* 0x000000068e548981 */ /* 0x0000a8000c1e1d00 */
[----:B------:R-:W2:Y:S04]  /*0920*/  @!P0 LDG.E.128 R88, desc[UR6][R122.64] ;  /* 0x000000067a588981 */ /* 0x000ea8000c1e1d00 */
[----:B------:R-:W2:Y:S01]  /*0930*/  @!P0 LDG.E.128 R76, desc[UR6][R140.64] ;  /* 0x000000068c4c8981 */ /* 0x000ea2000c1e1d00 */
[----:B0-----:R-:W-:-:S04]  /*0940*/  @!P0 LEA R142, P1, R135, R118, 0x4 ;  /* 0x00000076878e8211 */ /* 0x001fc800078220ff */
[----:B------:R-:W-:Y:S02]  /*0950*/  @!P0 LEA.HI.X R143, R135, R119, RZ, 0x4, P1 ;  /* 0x00000077878f8211 */ /* 0x000fe400008f24ff */
[----:B------:R-:W0:Y:S03]  /*0960*/  @!P0 LDC.64 R118, c[0x0][0x220] ;  /* 0x00008800ff768b82 */ /* 0x000e260000000a00 */
[----:B------:R1:W2:Y:S01]  /*0970*/  @!P0 LDG.E.128 R92, desc[UR6][R142.64] ;  /* 0x000000068e5c8981 */ /* 0x0002a2000c1e1d00 */
[----:B0-----:R-:W-:-:S04]  /*0980*/  @!P0 LEA R118, P1, R132, R118, 0x4 ;  /* 0x0000007684768211 */ /* 0x001fc800078220ff */
[----:B------:R-:W-:-:S05]  /*0990*/  @!P0 LEA.HI.X R119, R132, R119, RZ, 0x4, P1 ;  /* 0x0000007784778211 */ /* 0x000fca00008f24ff */
[----:B------:R0:W2:Y:S01]  /*09a0*/  @!P0 LDG.E.128 R24, desc[UR6][R118.64] ;  /* 0x0000000676188981 */ /* 0x0000a2000c1e1d00 */
[----:B------:R-:W1:Y:S08]  /*09b0*/  @P0 MUFU.RCP R122, R52 ;  /* 0x00000034007a0308 */ /* 0x000e700000001000 */
[----:B------:R-:W0:Y:S08]  /*09c0*/  @P0 MUFU.RCP R121, R53 ;  /* 0x0000003500790308 */ /* 0x000e300000001000 */
[----:B------:R-:W0:Y:S08]  /*09d0*/  @P0 MUFU.RCP R147, R58 ;  /* 0x0000003a00930308 */ /* 0x000e300000001000 */
[----:B------:R-:W0:Y:S08]  /*09e0*/  @P0 MUFU.RCP R145, R61 ;  /* 0x0000003d00910308 */ /* 0x000e300000001000 */
[----:B------:R-:W0:Y:S08]  /*09f0*/  @P0 MUFU.RCP R123, R55 ;  /* 0x00000037007b0308 */ /* 0x000e300000001000 */
[----:B------:R-:W0:Y:S08]  /*0a00*/  @P0 MUFU.RCP R152, R56 ;  /* 0x0000003800980308 */ /* 0x000e300000001000 */
[----:B------:R-:W-:Y:S01]  /*0a10*/  @P0 MUFU.RCP R154, R57 ;  /* 0x00000039009a0308 */ /* 0x000fe20000001000 */
[----:B------:R-:W-:-:S07]  /*0a20*/  LOP3.LUT P1, RZ, R139, 0xff, RZ, 0xc0, !PT ;  /* 0x000000ff8bff7812 */ /* 0x000fce000782c0ff */
[----:B------:R-:W-:Y:S08]  /*0a30*/  @P0 MUFU.RCP R146, R60 ;  /* 0x0000003c00920308 */ /* 0x000ff00000001000 */
[----:B------:R-:W-:Y:S08]  /*0a40*/  @P0 MUFU.RCP R149, R63 ;  /* 0x0000003f00950308 */ /* 0x000ff00000001000 */
[----:B------:R-:W-:Y:S08]  /*0a50*/  @P0 MUFU.RCP R156, R59 ;  /* 0x0000003b009c0308 */ /* 0x000ff00000001000 */
[----:B------:R-:W-:Y:S08]  /*0a60*/  @P0 MUFU.RCP R153, R66 ;  /* 0x0000004200990308 */ /* 0x000ff00000001000 */
[----:B------:R-:W-:Y:S01]  /*0a70*/  @P0 MUFU.RCP R144, R62 ;  /* 0x0000003e00900308 */ /* 0x000fe20000001000 */
[----:B---3--:R-:W-:-:S04]  /*0a80*/  @P0 FADD.FTZ R141, -R30, R82 ;  /* 0x000000521e8d0221 */ /* 0x008fc80000010100 */
[----:B----4-:R-:W-:-:S03]  /*0a90*/  @P0 FMUL.FTZ R141, R141, R148 ;  /* 0x000000948d8d0220 */ /* 0x010fc60000410000 */
[----:B------:R-:W3:Y:S01]  /*0aa0*/  @P0 MUFU.RCP R148, R64 ;  /* 0x0000004000940308 */ /* 0x000ee20000001000 */
[----:B------:R-:W-:Y:S01]  /*0ab0*/  @P0 FADD.FTZ R143, -R28, R80 ;  /* 0x000000501c8f0221 */ /* 0x000fe20000010100 */
[----:B------:R-:W-:Y:S01]  /*0ac0*/  @P0 FADD.FTZ R142, -R29, R81 ;  /* 0x000000511d8e0221 */ /* 0x000fe20000010100 */
[----:B--2---:R-:W-:Y:S02]  /*0ad0*/  @!P0 FADD.FTZ R81, R81, -R150 ;  /* 0x8000009651518221 */ /* 0x004fe40000010000 */
[----:B-1----:R-:W-:Y:S01]  /*0ae0*/  @P0 FMUL.FTZ R143, R143, R122 ;  /* 0x0000007a8f8f0220 */ /* 0x002fe20000410000 */
[----:B------:R-:W-:Y:S01]  /*0af0*/  @P0 FADD.FTZ R122, -R34, R86 ;  /* 0x00000056227a0221 */ /* 0x000fe20000010100 */
[----:B0-----:R-:W-:Y:S01]  /*0b00*/  @P0 FMUL.FTZ R142, R142, R121 ;  /* 0x000000798e8e0220 */ /* 0x001fe20000410000 */
[----:B------:R-:W-:Y:S01]  /*0b10*/  @!P0 FMUL.FTZ R142, R120, R81 ;  /* 0x00000051788e8220 */ /* 0x000fe20000410000 */
[----:B------:R-:W-:Y:S01]  /*0b20*/  @P0 FADD.FTZ R118, -R37, R89 ;  /* 0x0000005925760221 */ /* 0x000fe20000010100 */
[----:B------:R-:W-:Y:S01]  /*0b30*/  @P0 FMUL.FTZ R122, R122, R147 ;  /* 0x000000937a7a0220 */ /* 0x000fe20000410000 */
[----:B------:R-:W-:Y:S01]  /*0b40*/  @P0 FADD.FTZ R140, -R31, R83 ;  /* 0x000000531f8c0221 */ /* 0x000fe20000010100 */
[----:B------:R-:W0:Y:S01]  /*0b50*/  @P0 MUFU.RCP R147, R65 ;  /* 0x0000004100930308 */ /* 0x000e220000001000 */
[----:B------:R-:W-:Y:S01]  /*0b60*/  @P0 FMUL.FTZ R118, R118, R145 ;  /* 0x0000009176760220 */ /* 0x000fe20000410000 */
[----:B------:R-:W-:Y:S01]  /*0b70*/  @!P0 FADD.FTZ R145, R80, -R150 ;  /* 0x8000009650918221 */ /* 0x000fe20000010000 */
[----:B------:R-:W-:Y:S01]  /*0b80*/  @P0 FADD.FTZ R139, -R32, R84 ;  /* 0x00000054208b0221 */ /* 0x000fe20000010100 */
[----:B------:R-:W-:-:S02]  /*0b90*/  @P0 FMUL.FTZ R140, R140, R123 ;  /* 0x0000007b8c8c0220 */ /* 0x000fc40000410000 */
[----:B------:R-:W-:Y:S01]  /*0ba0*/  @!P0 FMUL.FTZ R143, R120, R145 ;  /* 0x00000091788f8220 */ /* 0x000fe20000410000 */
[----:B------:R-:W-:Y:S01]  /*0bb0*/  @!P0 FADD.FTZ R145, R82, -R150 ;  /* 0x8000009652918221 */ /* 0x000fe20000010000 */
[----:B------:R-:W-:Y:S01]  /*0bc0*/  @P0 FADD.FTZ R123, -R33, R85 ;  /* 0x00000055217b0221 */ /* 0x000fe20000010100 */
[----:B------:R-:W-:Y:S01]  /*0bd0*/  @P0 FMUL.FTZ R139, R139, R152 ;  /* 0x000000988b8b0220 */ /* 0x000fe20000410000 */
[----:B------:R-:W1:Y:S01]  /*0be0*/  @P0 MUFU.RCP R82, R67 ;  /* 0x0000004300520308 */ /* 0x000e620000001000 */
[----:B------:R-:W-:Y:S01]  /*0bf0*/  @P0 FADD.FTZ R119, -R36, R88 ;  /* 0x0000005824770221 */ /* 0x000fe20000010100 */
[----:B------:R-:W-:Y:S01]  /*0c00*/  @!P0 FADD.FTZ R85, R85, -R150 ;  /* 0x8000009655558221 */ /* 0x000fe20000010000 */
[----:B------:R-:W-:-:S04]  /*0c10*/  @P0 FADD.FTZ R81, -R40, R76 ;  /* 0x0000004c28510221 */ /* 0x000fc80000010100 */
[----:B---3--:R-:W-:Y:S01]  /*0c20*/  @P0 FMUL.FTZ R148, R81, R148 ;  /* 0x0000009451940220 */ /* 0x008fe20000410000 */
[----:B------:R-:W-:Y:S01]  /*0c30*/  @!P0 FADD.FTZ R81, R84, -R150 ;  /* 0x8000009654518221 */ /* 0x000fe20000010000 */
[----:B------:R-:W-:-:S03]  /*0c40*/  @P0 FADD.FTZ R80, -R39, R91 ;  /* 0x0000005b27500221 */ /* 0x000fc60000010100 */
[----:B------:R-:W-:Y:S01]  /*0c50*/  @!P0 FMUL.FTZ R139, R120, R81 ;  /* 0x00000051788b8220 */ /* 0x000fe20000410000 */
[----:B------:R-:W-:Y:S01]  /*0c60*/  @!P0 FADD.FTZ R81, R88, -R150 ;  /* 0x8000009658518221 */ /* 0x000fe20000010000 */
[----:B------:R-:W-:Y:S01]  /*0c70*/  @P0 FMUL.FTZ R123, R123, R154 ;  /* 0x0000009a7b7b0220 */ /* 0x000fe20000410000 */
[----:B------:R-:W-:Y:S01]  /*0c80*/  @P0 FADD.FTZ R121, -R35, R87 ;  /* 0x0000005723790221 */ /* 0x000fe20000010100 */
[----:B------:R-:W-:Y:S01]  /*0c90*/  @P0 FMUL.FTZ R119, R119, R146 ;  /* 0x0000009277770220 */ /* 0x000fe20000410000 */
[----:B------:R-:W-:Y:S01]  /*0ca0*/  @!P0 FMUL.FTZ R123, R120, R85 ;  /* 0x00000055787b8220 */ /* 0x000fe20000410000 */
[----:B------:R-:W-:Y:S01]  /*0cb0*/  @P0 FMUL.FTZ R149, R80, R149 ;  /* 0x0000009550950220 */ /* 0x000fe20000410000 */
[----:B------:R-:W-:Y:S01]  /*0cc0*/  @P0 FADD.FTZ R146, -R42, R78 ;  /* 0x0000004e2a920221 */ /* 0x000fe20000010100 */
[----:B------:R-:W-:Y:S01]  /*0cd0*/  @!P0 FADD.FTZ R87, R87, -R150 ;  /* 0x8000009657578221 */ /* 0x000fe20000010000 */
[----:B------:R-:W-:-:S04]  /*0ce0*/  IMAD.WIDE.U32 R84, R138, 0x10, R158 ;  /* 0x000000108a547825 */ /* 0x000fc800078e009e */
[----:B------:R-:W-:Y:S01]  /*0cf0*/  @!P0 FMUL.FTZ R119, R120, R81 ;  /* 0x0000005178778220 */ /* 0x000fe20000410000 */
[----:B------:R-:W-:Y:S01]  /*0d00*/  @P0 FADD.FTZ R80, -R41, R77 ;  /* 0x0000004d29500221 */ /* 0x000fe20000010100 */
[--C-:B------:R-:W-:Y:S01]  /*0d10*/  @!P0 FADD.FTZ R83, R83, -R150.reuse ;  /* 0x8000009653538221 */ /* 0x100fe20000010000 */
[--C-:B------:R-:W-:Y:S01]  /*0d20*/  @!P0 FADD.FTZ R81, R76, -R150.reuse ;  /* 0x800000964c518221 */ /* 0x100fe20000010000 */
[----:B------:R-:W-:Y:S01]  /*0d30*/  @P0 FMUL.FTZ R121, R121, R156 ;  /* 0x0000009c79790220 */ /* 0x000fe20000410000 */
[----:B------:R-:W-:Y:S01]  /*0d40*/  @P0 FMUL.FTZ R146, R146, R153 ;  /* 0x0000009992920220 */ /* 0x000fe20000410000 */
[----:B0-----:R-:W-:Y:S01]  /*0d50*/  @P0 FMUL.FTZ R147, R80, R147 ;  /* 0x0000009350930220 */ /* 0x001fe20000410000 */
[----:B------:R-:W-:Y:S01]  /*0d60*/  @!P0 FADD.FTZ R153, R86, -R150 ;  /* 0x8000009656998221 */ /* 0x000fe20000010000 */
[C---:B------:R-:W-:Y:S01]  /*0d70*/  @!P0 FMUL.FTZ R140, R120.reuse, R83 ;  /* 0x00000053788c8220 */ /* 0x040fe20000410000 */
[C---:B------:R-:W-:Y:S01]  /*0d80*/  @!P0 FMUL.FTZ R121, R120.reuse, R87 ;  /* 0x0000005778798220 */ /* 0x040fe20000410000 */
[----:B------:R-:W-:Y:S01]  /*0d90*/  @!P0 FMUL.FTZ R148, R120, R81 ;  /* 0x0000005178948220 */ /* 0x000fe20000410000 */
[----:B------:R-:W-:Y:S01]  /*0da0*/  @P0 FADD.FTZ R151, -R38, R90 ;  /* 0x0000005a26970221 */ /* 0x000fe20000010100 */
[----:B------:R-:W-:Y:S01]  /*0db0*/  @!P0 FMUL.FTZ R141, R120, R145 ;  /* 0x00000091788d8220 */ /* 0x000fe20000410000 */
[----:B------:R-:W-:Y:S01]  /*0dc0*/  @!P0 FADD.FTZ R83, R90, -R150 ;  /* 0x800000965a538221 */ /* 0x000fe20000010000 */
[----:B------:R-:W2:Y:S01]  /*0dd0*/  LDG.E.128 R84, desc[UR6][R84.64] ;  /* 0x0000000654547981 */ /* 0x000ea2000c1e1d00 */
[----:B------:R-:W-:-:S04]  /*0de0*/  IMAD.WIDE.U32 R80, R136, 0x10, R158 ;  /* 0x0000001088507825 */ /* 0x000fc800078e009e */
[----:B------:R-:W-:Y:S01]  /*0df0*/  @P0 FADD.FTZ R145, -R43, R79 ;  /* 0x0000004f2b910221 */ /* 0x000fe20000010100 */
[----:B------:R-:W-:Y:S01]  /*0e00*/  @P0 FMUL.FTZ R144, R151, R144 ;  /* 0x0000009097900220 */ /* 0x000fe20000410000 */
[----:B------:R-:W-:Y:S02]  /*0e10*/  @!P0 FMUL.FTZ R144, R120, R83 ;  /* 0x0000005378908220 */ /* 0x000fe40000410000 */
[----:B-1----:R-:W-:Y:S02]  /*0e20*/  @P0 FMUL.FTZ R145, R145, R82 ;  /* 0x0000005291910220 */ /* 0x002fe40000410000 */
[----:B------:R-:W3:Y:S01]  /*0e30*/  LDG.E.128 R80, desc[UR6][R80.64] ;  /* 0x0000000650507981 */ /* 0x000ee2000c1e1d00 */
[----:B------:R-:W0:Y:S01]  /*0e40*/  @P0 MUFU.RCP R151, R68 ;  /* 0x0000004400970308 */ /* 0x000e220000001000 */
[--C-:B------:R-:W-:Y:S01]  /*0e50*/  @!P0 FADD.FTZ R91, R91, -R150.reuse ;  /* 0x800000965b5b8221 */ /* 0x100fe20000010000 */
[----:B------:R-:W-:-:S03]  /*0e60*/  @!P0 FADD.FTZ R89, R89, -R150 ;  /* 0x8000009659598221 */ /* 0x000fc60000010000 */
[----:B------:R-:W-:-:S03]  /*0e70*/  @!P0 FMUL.FTZ R149, R120, R91 ;  /* 0x0000005b78958220 */ /* 0x000fc60000410000 */
[----:B------:R-:W1:Y:S01]  /*0e80*/  @P0 MUFU.RCP R88, R69 ;  /* 0x0000004500580308 */ /* 0x000e620000001000 */
[----:B------:R-:W-:Y:S01]  /*0e90*/  @!P0 FMUL.FTZ R118, R120, R89 ;  /* 0x0000005978768220 */ /* 0x000fe20000410000 */
[----:B------:R-:W-:Y:S01]  /*0ea0*/  @P0 FADD.FTZ R76, -R44, R92 ;  /* 0x0000005c2c4c0221 */ /* 0x000fe20000010100 */
[--C-:B------:R-:W-:Y:S01]  /*0eb0*/  @!P0 FADD.FTZ R77, R77, -R150.reuse ;  /* 0x800000964d4d8221 */ /* 0x100fe20000010000 */
[----:B------:R-:W-:-:S04]  /*0ec0*/  @!P0 FADD.FTZ R89, R78, -R150 ;  /* 0x800000964e598221 */ /* 0x000fc80000010000 */
[----:B------:R-:W4:Y:S01]  /*0ed0*/  @P0 MUFU.RCP R91, R70 ;  /* 0x00000046005b0308 */ /* 0x000f220000001000 */
[----:B------:R-:W-:Y:S01]  /*0ee0*/  @!P0 FMUL.FTZ R122, R120, R153 ;  /* 0x00000099787a8220 */ /* 0x000fe20000410000 */
[----:B0-----:R-:W-:Y:S01]  /*0ef0*/  @P0 FMUL.FTZ R151, R76, R151 ;  /* 0x000000974c970220 */ /* 0x001fe20000410000 */
[C---:B------:R-:W-:Y:S01]  /*0f00*/  @!P0 FMUL.FTZ R147, R120.reuse, R77 ;  /* 0x0000004d78938220 */ /* 0x040fe20000410000 */
[----:B------:R-:W-:Y:S01]  /*0f10*/  @!P0 FMUL.FTZ R146, R120, R89 ;  /* 0x0000005978928220 */ /* 0x000fe20000410000 */
[----:B------:R-:W-:Y:S01]  /*0f20*/  @P0 FADD.FTZ R153, -R45, R93 ;  /* 0x0000005d2d990221 */ /* 0x000fe20000010100 */
[--C-:B------:R-:W-:Y:S01]  /*0f30*/  @!P0 FADD.FTZ R79, R79, -R150.reuse ;  /* 0x800000964f4f8221 */ /* 0x100fe20000010000 */
[----:B------:R-:W-:Y:S01]  /*0f40*/  @!P0 FADD.FTZ R89, R92, -R150 ;  /* 0x800000965c598221 */ /* 0x000fe20000010000 */
[----:B------:R-:W-:-:S04]  /*0f50*/  IMAD.WIDE.U32 R76, R137, 0x10, R158 ;  /* 0x00000010894c7825 */ /* 0x000fc800078e009e */
[----:B------:R-:W-:Y:S01]  /*0f60*/  @!P0 FADD.FTZ R93, R93, -R150 ;  /* 0x800000965d5d8221 */ /* 0x000fe20000010000 */
[----:B-1----:R-:W-:Y:S01]  /*0f70*/  @P0 FMUL.FTZ R153, R153, R88 ;  /* 0x0000005899990220 */ /* 0x002fe20000410000 */
[----:B------:R-:W-:Y:S01]  /*0f80*/  @!P0 FMUL.FTZ R151, R120, R89 ;  /* 0x0000005978978220 */ /* 0x000fe20000410000 */
[----:B------:R-:W-:Y:S01]  /*0f90*/  @P0 FADD.FTZ R152, -R46, R94 ;  /* 0x0000005e2e980221 */ /* 0x000fe20000010100 */
[----:B------:R-:W-:Y:S01]  /*0fa0*/  @!P0 FMUL.FTZ R145, R120, R79 ;  /* 0x0000004f78918220 */ /* 0x000fe20000410000 */
[----:B------:R-:W-:Y:S01]  /*0fb0*/  @!P0 FADD.FTZ R89, R94, -R150 ;  /* 0x800000965e598221 */ /* 0x000fe20000010000 */
[----:B------:R-:W-:Y:S01]  /*0fc0*/  @!P0 FMUL.FTZ R153, R120, R93 ;  /* 0x0000005d78998220 */ /* 0x000fe20000410000 */
[----:B------:R-:W3:Y:S01]  /*0fd0*/  LDG.E.128 R76, desc[UR6][R76.64] ;  /* 0x000000064c4c7981 */ /* 0x000ee2000c1e1d00 */
[----:B------:R-:W0:Y:S01]  /*0fe0*/  @P0 MUFU.RCP R93, R72 ;  /* 0x00000048005d0308 */ /* 0x000e220000001000 */
[----:B----4-:R-:W-:Y:S01]  /*0ff0*/  @P0 FMUL.FTZ R152, R152, R91 ;  /* 0x0000005b98980220 */ /* 0x010fe20000410000 */
[----:B------:R-:W-:Y:S01]  /*1000*/  @!P0 FMUL.FTZ R152, R120, R89 ;  /* 0x0000005978988220 */ /* 0x000fe20000410000 */
[----:B------:R-:W-:-:S05]  /*1010*/  IMAD.WIDE.U32 R88, R134, 0x10, R158 ;  /* 0x0000001086587825 */ /* 0x000fca00078e009e */
[----:B------:R-:W1:Y:S01]  /*1020*/  @P0 MUFU.RCP R92, R71 ;  /* 0x00000047005c0308 */ /* 0x000e620000001000 */
[----:B------:R-:W4:Y:S01]  /*1030*/  LDG.E.128 R88, desc[UR6][R88.64] ;  /* 0x0000000658587981 */ /* 0x000f22000c1e1d00 */
[----:B------:R-:W-:Y:S01]  /*1040*/  @P0 FADD.FTZ R154, -R48, R24 ;  /* 0x00000018309a0221 */ /* 0x000fe20000010100 */
[----:B------:R-:W-:-:S03]  /*1050*/  @P0 FADD.FTZ R155, -R47, R95 ;  /* 0x0000005f2f9b0221 */ /* 0x000fc60000010100 */
[----:B0-----:R-:W-:Y:S01]  /*1060*/  @P0 FMUL.FTZ R154, R154, R93 ;  /* 0x0000005d9a9a0220 */ /* 0x001fe20000410000 */
[--C-:B------:R-:W-:Y:S01]  /*1070*/  @!P0 FADD.FTZ R93, R24, -R150.reuse ;  /* 0x80000096185d8221 */ /* 0x100fe20000010000 */
[----:B------:R-:W-:Y:S01]  /*1080*/  @!P0 FADD.FTZ R95, R95, -R150 ;  /* 0x800000965f5f8221 */ /* 0x000fe20000010000 */
[----:B------:R-:W0:Y:S02]  /*1090*/  @P0 MUFU.RCP R161, R73 ;  /* 0x0000004900a10308 */ /* 0x000e240000001000 */
[----:B------:R-:W-:Y:S01]  /*10a0*/  @!P0 FMUL.FTZ R154, R120, R93 ;  /* 0x0000005d789a8220 */ /* 0x000fe20000410000 */
[----:B-1----:R-:W-:Y:S01]  /*10b0*/  @P0 FMUL.FTZ R155, R155, R92 ;  /* 0x0000005c9b9b0220 */ /* 0x002fe20000410000 */
[----:B------:R-:W-:-:S04]  /*10c0*/  IMAD.WIDE.U32 R92, R135, 0x10, R158 ;  /* 0x00000010875c7825 */ /* 0x000fc800078e009e */
[----:B------:R-:W-:Y:S01]  /*10d0*/  @!P0 FMUL.FTZ R155, R120, R95 ;  /* 0x0000005f789b8220 */ /* 0x000fe20000410000 */
[----:B------:R-:W1:Y:S01]  /*10e0*/  @P0 MUFU.RCP R160, R75 ;  /* 0x0000004b00a00308 */ /* 0x000e620000001000 */
[----:B------:R-:W4:Y:S01]  /*10f0*/  LDG.E.128 R92, desc[UR6][R92.64] ;  /* 0x000000065c5c7981 */ /* 0x000f22000c1e1d00 */
[----:B------:R-:W-:Y:S01]  /*1100*/  @P0 FADD.FTZ R156, -R49, R25 ;  /* 0x00000019319c0221 */ /* 0x000fe20000010100 */
[----:B------:R-:W-:Y:S01]  /*1110*/  @!P0 FADD.FTZ R165, R27, -R150 ;  /* 0x800000961ba58221 */ /* 0x000fe20000010000 */
[----:B------:R-:W-:Y:S02]  /*1120*/  @P0 FADD.FTZ R27, -R51, R27 ;  /* 0x0000001b331b0221 */ /* 0x000fe40000010100 */
[----:B0-----:R-:W-:Y:S01]  /*1130*/  @P0 FMUL.FTZ R156, R156, R161 ;  /* 0x000000a19c9c0220 */ /* 0x001fe20000410000 */
[----:B------:R-:W-:Y:S01]  /*1140*/  @!P0 FADD.FTZ R161, R25, -R150 ;  /* 0x8000009619a18221 */ /* 0x000fe20000010000 */
[----:B------:R-:W-:-:S04]  /*1150*/  IMAD.WIDE.U32 R24, R132, 0x10, R158 ;  /* 0x0000001084187825 */ /* 0x000fc800078e009e */
[----:B------:R-:W-:Y:S01]  /*1160*/  @!P0 FADD.FTZ R163, R26, -R150 ;  /* 0x800000961aa38221 */ /* 0x000fe20000010000 */
[----:B------:R-:W-:Y:S01]  /*1170*/  @P0 FADD.FTZ R162, -R50, R26 ;  /* 0x0000001a32a20221 */ /* 0x000fe20000010100 */
[----:B-1----:R-:W-:Y:S02]  /*1180*/  @P0 FMUL.FTZ R150, R27, R160 ;  /* 0x000000a01b960220 */ /* 0x002fe40000410000 */
[----:B------:R-:W4:Y:S01]  /*1190*/  LDG.E.128 R24, desc[UR6][R24.64] ;  /* 0x0000000618187981 */ /* 0x000f22000c1e1d00 */
[----:B------:R-:W0:Y:S01]  /*11a0*/  @P0 MUFU.RCP R157, R74 ;  /* 0x0000004a009d0308 */ /* 0x000e220000001000 */
[----:B------:R-:W-:Y:S01]  /*11b0*/  @!P0 FMUL.FTZ R156, R120, R161 ;  /* 0x000000a1789c8220 */ /* 0x000fe20000410000 */
[----:B0-----:R-:W-:Y:S01]  /*11c0*/  @P0 FMUL.FTZ R157, R162, R157 ;  /* 0x0000009da29d0220 */ /* 0x001fe20000410000 */
[C---:B------:R-:W-:Y:S01]  /*11d0*/  @!P0 FMUL.FTZ R157, R120.reuse, R163 ;  /* 0x000000a3789d8220 */ /* 0x040fe20000410000 */
[----:B------:R-:W-:Y:S01]  /*11e0*/  @!P0 FMUL.FTZ R150, R120, R165 ;  /* 0x000000a578968220 */ /* 0x000fe20000410000 */
[----:B------:R-:W-:Y:S01]  /*11f0*/  UMOV UR4, 0xffffffff ;  /* 0xffffffff00047882 */ /* 0x000fe20000000000 */
[C---:B--2---:R-:W-:Y:S01]  /*1200*/  FADD.FTZ R125, R84.reuse, R125 ;  /* 0x0000007d547d7221 */ /* 0x044fe20000010000 */
[----:B------:R-:W-:Y:S01]  /*1210*/  FFMA.FTZ R129, R84, R143, R129 ;  /* 0x0000008f54817223 */ /* 0x000fe20000010081 */
[----:B------:R-:W-:Y:S01]  /*1220*/  FMUL.FTZ R84, R52, R84 ;  /* 0x0000005434547220 */ /* 0x000fe20000410000 */
[C---:B------:R-:W-:Y:S01]  /*1230*/  FADD.FTZ R126, R85.reuse, R126 ;  /* 0x0000007e557e7221 */ /* 0x040fe20000010000 */
[----:B------:R-:W-:Y:S01]  /*1240*/  FFMA.FTZ R128, R85, R142, R128 ;  /* 0x0000008e55807223 */ /* 0x000fe20000010080 */
[----:B------:R-:W-:Y:S01]  /*1250*/  FMUL.FTZ R85, R53, R85 ;  /* 0x0000005535557220 */ /* 0x000fe20000410000 */
[----:B------:R-:W-:Y:S01]  /*1260*/  FADD.FTZ R160, RZ, R84 ;  /* 0x00000054ffa07221 */ /* 0x000fe20000010000 */
[C---:B---3--:R-:W-:Y:S01]  /*1270*/  FADD.FTZ R112, R81.reuse, R112 ;  /* 0x0000007051707221 */ /* 0x048fe20000010000 */
[----:B------:R-:W-:Y:S01]  /*1280*/  FFMA.FTZ R114, R81, R123, R114 ;  /* 0x0000007b51727223 */ /* 0x000fe20000010072 */
[----:B------:R-:W-:Y:S01]  /*1290*/  FMUL.FTZ R158, R57, R81 ;  /* 0x00000051399e7220 */ /* 0x000fe20000410000 */
[C---:B------:R-:W-:Y:S01]  /*12a0*/  FADD.FTZ R107, R82.reuse, R107 ;  /* 0x0000006b526b7221 */ /* 0x040fe20000010000 */
        /* <DEDUP_REMOVED lines=44> */
[C---:B----4-:R-:W-:Y:S01]  /*1570*/  FADD.FTZ R13, R88.reuse, R13 ;  /* 0x0000000d580d7221 */ /* 0x050fe20000010000 */
        /* <DEDUP_REMOVED lines=29> */
[----:B------:R-:W-:-:S03]  /*1750*/  FADD.FTZ R93, R93, R90 ;  /* 0x0000005a5d5d7221 */ /* 0x000fc60000010000 */
[----:B------:R-:W-:Y:S01]  /*1760*/  FFMA.FTZ R159, R92, R151, R159 ;  /* 0x000000975c9f7223 */ /* 0x000fe2000001009f */
[----:B------:R-:W-:Y:S01]  /*1770*/  FADD.FTZ R93, R93, R92 ;  /* 0x0000005c5d5d7221 */ /* 0x000fe20000010000 */
[----:B------:R-:W-:Y:S02]  /*1780*/  FMUL.FTZ R91, R70, R94 ;  /* 0x0000005e465b7220 */ /* 0x000fe40000410000 */
[----:B------:R-:W-:Y:S01]  /*1790*/  FFMA.FTZ R164, R160, R153, R159 ;  /* 0x00000099a0a47223 */ /* 0x000fe2000001009f */
[----:B------:R-:W-:Y:S01]  /*17a0*/  FADD.FTZ R162, R93, R160 ;  /* 0x000000a05da27221 */ /* 0x000fe20000010000 */
[C---:B------:R-:W-:Y:S01]  /*17b0*/  FADD.FTZ R7, R94.reuse, R7 ;  /* 0x000000075e077221 */ /* 0x040fe20000010000 */
[-C--:B------:R-:W-:Y:S01]  /*17c0*/  FFMA.FTZ R19, R94, R152.reuse, R19 ;  /* 0x000000985e137223 */ /* 0x080fe20000010013 */
[----:B------:R-:W-:Y:S01]  /*17d0*/  FMUL.FTZ R94, R71, R95 ;  /* 0x0000005f475e7220 */ /* 0x000fe20000410000 */
[----:B------:R-:W-:Y:S01]  /*17e0*/  FFMA.FTZ R161, R91, R152, R164 ;  /* 0x000000985ba17223 */ /* 0x000fe200000100a4 */
[----:B------:R-:W-:Y:S01]  /*17f0*/  FADD.FTZ R93, R162, R91 ;  /* 0x0000005ba25d7221 */ /* 0x000fe20000010000 */
[C---:B------:R-:W-:Y:S01]  /*1800*/  FADD.FTZ R8, R95.reuse, R8 ;  /* 0x000000085f087221 */ /* 0x040fe20000010000 */
[-C--:B------:R-:W-:Y:S01]  /*1810*/  FFMA.FTZ R22, R95, R155.reuse, R22 ;  /* 0x0000009b5f167223 */ /* 0x080fe20000010016 */
[C---:B------:R-:W-:Y:S01]  /*1820*/  FADD.FTZ R5, R24.reuse, R5 ;  /* 0x0000000518057221 */ /* 0x040fe20000010000 */
[----:B------:R-:W-:Y:S01]  /*1830*/  FFMA.FTZ R17, R24, R154, R17 ;  /* 0x0000009a18117223 */ /* 0x000fe20000010011 */
[----:B------:R-:W-:Y:S01]  /*1840*/  FMUL.FTZ R95, R72, R24 ;  /* 0x00000018485f7220 */ /* 0x000fe20000410000 */
[----:B------:R-:W-:Y:S01]  /*1850*/  FFMA.FTZ R162, R94, R155, R161 ;  /* 0x0000009b5ea27223 */ /* 0x000fe200000100a1 */
[----:B------:R-:W-:Y:S01]  /*1860*/  FADD.FTZ R24, R93, R94 ;  /* 0x0000005e5d187221 */ /* 0x000fe20000010000 */
[----:B------:R-:W-:-:S02]  /*1870*/  FMUL.FTZ R159, R73, R25 ;  /* 0x00000019499f7220 */ /* 0x000fc40000410000 */
        /* <DEDUP_REMOVED lines=13> */
[-C--:B------:R-:W-:Y:S01]  /*1950*/  FFMA.FTZ R18, R27, R150.reuse, R18 ;  /* 0x000000961b127223 */ /* 0x080fe20000010012 */
[----:B------:R-:W-:Y:S01]  /*1960*/  FFMA.FTZ R27, R93, R150, R26 ;  /* 0x000000965d1b7223 */ /* 0x000fe2000001001a */
[----:B------:R-:W-:Y:S01]  /*1970*/  FADD.FTZ R165, R24, R93 ;  /* 0x0000005d18a57221 */ /* 0x000fe20000010000 */
[----:B------:R-:W-:Y:S01]  /*1980*/  SEL R26, R130, R133, !P1 ;  /* 0x00000085821a7207 */ /* 0x000fe20004800000 */
        /* <DEDUP_REMOVED lines=11> */
[----:B------:R-:W0:Y:S04]  /*1a40*/  SHFL.DOWN PT, R25, R27, 0x4, 0x1f ;  /* 0x08801f001b197f89 */ /* 0x000e2800000e0000 */
[----:B------:R-:W1:Y:S01]  /*1a50*/  SHFL.DOWN PT, R161, R24, 0x2, 0x1f ;  /* 0x08401f0018a17f89 */ /* 0x000e6200000e0000 */
[----:B0-----:R-:W-:Y:S01]  /*1a60*/  FADD.FTZ R25, R27, R25 ;  /* 0x000000191b197221 */ /* 0x001fe20000010000 */
[----:B-1----:R-:W-:-:S04]  /*1a70*/  FADD.FTZ R24, R24, R161 ;  /* 0x000000a118187221 */ /* 0x002fc80000010000 */
[----:B------:R-:W0:Y:S04]  /*1a80*/  SHFL.DOWN PT, R161, R25, 0x2, 0x1f ;  /* 0x08401f0019a17f89 */ /* 0x000e2800000e0000 */
[----:B------:R1:W2:Y:S01]  /*1a90*/  SHFL.DOWN PT, R27, R24, 0x1, 0x1f ;  /* 0x08201f00181b7f89 */ /* 0x0002a200000e0000 */
[----:B0-----:R-:W-:-:S05]  /*1aa0*/  FADD.FTZ R25, R25, R161 ;  /* 0x000000a119197221 */ /* 0x001fca0000010000 */
[----:B--2---:R1:W0:Y:S02]  /*1ab0*/  SHFL.DOWN PT, R161, R25, 0x1, 0x1f ;  /* 0x08201f0019a17f89 */ /* 0x00422400000e0000 */
.L_x_4377:
[----:B------:R-:W-:Y:S01]  /*1ac0*/  LOP3.LUT P2, RZ, R0, 0x1f, RZ, 0xc0, !PT ;  /* 0x0000001f00ff7812 */ /* 0x000fe2000784c0ff */
[----:B-1----:R-:W-:Y:S01]  /*1ad0*/  FADD.FTZ R24, R24, R27 ;  /* 0x0000001b18187221 */ /* 0x002fe20000010000 */
[----:B0-----:R-:W-:-:S11]  /*1ae0*/  FADD.FTZ R25, R25, R161 ;  /* 0x000000a119197221 */ /* 0x001fd60000010000 */
        /* <DEDUP_REMOVED lines=11> */
.L_x_4365:
        /* <DEDUP_REMOVED lines=65> */
[C---:B------:R-:W-:Y:S01]  /*1fb0*/  FMUL.FTZ R79, R120.reuse, R163 ;  /* 0x000000a3784f7220 */ /* 0x040fe20000410000 */
[----:B------:R-:W-:Y:S01]  /*1fc0*/  LEA.HI.X R87, R137, UR9, RZ, 0x4, P2 ;  /* 0x0000000989577c11 */ /* 0x000fe200090f24ff */
[C---:B------:R-:W-:Y:S01]  /*1fd0*/  FMUL.FTZ R78, R120.reuse, R81 ;  /* 0x00000051784e7220 */ /* 0x040fe20000410000 */
[C---:B------:R-:W-:Y:S01]  /*1fe0*/  FMUL.FTZ R77, R120.reuse, R123 ;  /* 0x0000007b784d7220 */ /* 0x040fe20000410000 */
[----:B------:R-:W-:Y:S01]  /*1ff0*/  FMUL.FTZ R76, R120, R139 ;  /* 0x0000008b784c7220 */ /* 0x000fe20000410000 */
[----:B------:R-:W-:Y:S01]  /*2000*/  FADD.FTZ R145, R90, -R145 ;  /* 0x800000915a917221 */ /* 0x000fe20000010000 */
[----:B------:R0:W-:Y:S01]  /*2010*/  STG.E.128 desc[UR6][R88.64], R24 ;  /* 0x0000001858007986 */ /* 0x0001e2000c101d06 */
        /* <DEDUP_REMOVED lines=14> */
[----:B------:R-:W-:-:S02]  /*2100*/  LEA.HI.X R93, R134, UR9, RZ, 0x4, P2 ;  /* 0x00000009865d7c11 */ /* 0x000fc400090f24ff */
[----:B------:R-:W-:Y:S01]  /*2110*/  ISETP.GE.AND P2, PT, R131, UR11, PT ;  /* 0x0000000b83007c0c */ /* 0x000fe2000bf46270 */
[C---:B0-----:R-:W-:Y:S01]  /*2120*/  FMUL.FTZ R27, R120.reuse, R145 ;  /* 0x00000091781b7220 */ /* 0x041fe20000410000 */
[C---:B------:R-:W-:Y:S01]  /*2130*/  LEA R88, P3, R135.reuse, UR8, 0x4 ;  /* 0x0000000887587c11 */ /* 0x040fe2000f8620ff */
[C---:B------:R-:W-:Y:S01]  /*2140*/  FMUL.FTZ R26, R120.reuse, R149 ;  /* 0x00000095781a7220 */ /* 0x040fe20000410000 */
[C---:B------:R-:W-:Y:S01]  /*2150*/  FMUL.FTZ R25, R120.reuse, R147 ;  /* 0x0000009378197220 */ /* 0x040fe20000410000 */
[C---:B------:R-:W-:Y:S01]  /*2160*/  FMUL.FTZ R24, R120.reuse, R121 ;  /* 0x0000007978187220 */ /* 0x040fe20000410000 */
[----:B------:R0:W-:Y:S01]  /*2170*/  STG.E.128 desc[UR6][R86.64], R80 ;  /* 0x0000005056007986 */ /* 0x0001e2000c101d06 */
[----:B------:R-:W-:Y:S02]  /*2180*/  LEA.HI.X R89, R135, UR9, RZ, 0x4, P3 ;  /* 0x0000000987597c11 */ /* 0x000fe400098f24ff */
[----:B------:R-:W-:Y:S01]  /*2190*/  SEL R139, RZ, 0x1, P1 ;  /* 0x00000001ff8b7807 */ /* 0x000fe20000800000 */
[----:B------:R2:W-:Y:S01]  /*21a0*/  STG.E.128 desc[UR6][R92.64], R24 ;  /* 0x000000185c007986 */ /* 0x0005e2000c101d06 */
[C---:B-1----:R-:W-:Y:S01]  /*21b0*/  FMUL.FTZ R79, R120.reuse, R155 ;  /* 0x0000009b784f7220 */ /* 0x042fe20000410000 */
[C---:B------:R-:W-:Y:S01]  /*21c0*/  FMUL.FTZ R78, R120.reuse, R91 ;  /* 0x0000005b784e7220 */ /* 0x040fe20000410000 */
[C---:B------:R-:W-:Y:S01]  /*21d0*/  FMUL.FTZ R77, R120.reuse, R153 ;  /* 0x00000099784d7220 */ /* 0x040fe20000410000 */
[----:B------:R-:W-:Y:S01]  /*21e0*/  FMUL.FTZ R76, R120, R151 ;  /* 0x00000097784c7220 */ /* 0x000fe20000410000 */
[----:B------:R-:W-:-:S04]  /*21f0*/  LEA.HI.X R91, R132, UR9, RZ, 0x4, P4 ;  /* 0x00000009845b7c11 */ /* 0x000fc8000a0f24ff */
[----:B------:R2:W-:Y:S01]  /*2200*/  STG.E.128 desc[UR6][R88.64], R76 ;  /* 0x0000004c58007986 */ /* 0x0005e2000c101d06 */
[C---:B0-----:R-:W-:Y:S01]  /*2210*/  FMUL.FTZ R83, R120.reuse, R141 ;  /* 0x0000008d78537220 */ /* 0x041fe20000410000 */
[C---:B------:R-:W-:Y:S01]  /*2220*/  FMUL.FTZ R82, R120.reuse, R157 ;  /* 0x0000009d78527220 */ /* 0x040fe20000410000 */
[C---:B------:R-:W-:Y:S01]  /*2230*/  FMUL.FTZ R81, R120.reuse, R159 ;  /* 0x0000009f78517220 */ /* 0x040fe20000410000 */
[----:B------:R-:W-:-:S05]  /*2240*/  FMUL.FTZ R80, R120, R95 ;  /* 0x0000005f78507220 */ /* 0x000fca0000410000 */
[----:B------:R2:W-:Y:S01]  /*2250*/  STG.E.128 desc[UR6][R90.64], R80 ;  /* 0x000000505a007986 */ /* 0x0005e2000c101d06 */
[----:B------:R-:W-:Y:S05]  /*2260*/  @!P2 BRA `(.L_x_4366) ;  /* 0xffffffe000d0a947 */ /* 0x000fea000383ffff */
[----:B------:R-:W-:Y:S02]  /*2270*/  MOV R85, R10 ;  /* 0x0000000a00557202 */ /* 0x000fe40000000f00 */
[----:B--2---:R-:W-:Y:S02]  /*2280*/  MOV R76, R13 ;  /* 0x0000000d004c7202 */ /* 0x004fe40000000f00 */
        /* <DEDUP_REMOVED lines=46> */
.L_x_4363:
        /* <DEDUP_REMOVED lines=37> */
.L_x_4364:
[----:B------:R-:W-:Y:S01]  /*27c0*/  HFMA2.MMA R163, -RZ, RZ, 0, 9.5367431640625e-07 ;  /* 0x00000010ffa37435 */ /* 0x000fe200000001ff */
[----:B------:R-:W-:Y:S02]  /*27d0*/  MOV R161, 0xffffffff ;  /* 0xffffffff00a17802 */ /* 0x000fe40000000f00 */
[----:B------:R-:W-:-:S08]  /*27e0*/  MOV R164, 0x1f ;  /* 0x0000001f00a47802 */ /* 0x000fd00000000f00 */
[----:B------:R-:W-:Y:S05]  /*27f0*/  WARPSYNC.COLLECTIVE R161, `(.L_x_4367) ;  /* 0x00000000a1087348 */ /* 0x000fea0003c00000 */
[----:B------:R0:W1:Y:S02]  /*2800*/  SHFL.DOWN P2, R161, R165, R163, R164 ;  /* 0x080000a3a5a17389 */ /* 0x00006400000400a4 */
[----:B01----:R-:W-:Y:S01]  /*2810*/  ENDCOLLECTIVE ;  /* 0x000000000000791b */ /* 0x003fe20003800000 */
.L_x_4367:
[----:B------:R-:W-:Y:S02]  /*2820*/  MOV R24, R161 ;  /* 0x000000a100187202 */ /* 0x000fe40000000f00 */
[----:B------:R-:W-:-:S03]  /*2830*/  MOV R161, 0xffffffff ;  /* 0xffffffff00a17802 */ /* 0x000fc60000000f00 */
[----:B------:R-:W-:Y:S01]  /*2840*/  FADD.FTZ R25, R165, R24 ;  /* 0x00000018a5197221 */ /* 0x000fe20000010000 */
[----:B------:R-:W-:-:S07]  /*2850*/  MOV R165, R27 ;  /* 0x0000001b00a57202 */ /* 0x000fce0000000f00 */
[----:B------:R-:W-:Y:S05]  /*2860*/  WARPSYNC.COLLECTIVE R161, `(.L_x_4368) ;  /* 0x00000000a1087348 */ /* 0x000fea0003c00000 */
[----:B------:R0:W1:Y:S02]  /*2870*/  SHFL.DOWN P2, R161, R165, R163, R164 ;  /* 0x080000a3a5a17389 */ /* 0x00006400000400a4 */
[----:B01----:R-:W-:Y:S01]  /*2880*/  ENDCOLLECTIVE ;  /* 0x000000000000791b */ /* 0x003fe20003800000 */
.L_x_4368:
        /* <DEDUP_REMOVED lines=8> */
.L_x_4369:
[----:B------:R-:W-:Y:S02]  /*2910*/  MOV R165, R27 ;  /* 0x0000001b00a57202 */ /* 0x000fe40000000f00 */
[----:B------:R-:W-:Y:S02]  /*2920*/  MOV R24, R161 ;  /* 0x000000a100187202 */ /* 0x000fe40000000f00 */
[----:B------:R-:W-:-:S03]  /*2930*/  MOV R161, 0xffffffff ;  /* 0xffffffff00a17802 */ /* 0x000fc60000000f00 */
[----:B------:R-:W-:-:S07]  /*2940*/  FADD.FTZ R24, R25, R24 ;  /* 0x0000001819187221 */ /* 0x000fce0000010000 */
[----:B------:R-:W-:Y:S05]  /*2950*/  WARPSYNC.COLLECTIVE R161, `(.L_x_4370) ;  /* 0x00000000a1087348 */ /* 0x000fea0003c00000 */
[----:B------:R0:W1:Y:S02]  /*2960*/  SHFL.DOWN P2, R161, R165, R163, R164 ;  /* 0x080000a3a5a17389 */ /* 0x00006400000400a4 */
[----:B01----:R-:W-:Y:S01]  /*2970*/  ENDCOLLECTIVE ;  /* 0x000000000000791b */ /* 0x003fe20003800000 */
.L_x_4370:
        /* <DEDUP_REMOVED lines=8> */
.L_x_4371:
[----:B------:R-:W-:Y:S02]  /*2a00*/  MOV R165, R27 ;  /* 0x0000001b00a57202 */ /* 0x000fe40000000f00 */
[----:B------:R-:W-:Y:S02]  /*2a10*/  MOV R25, R161 ;  /* 0x000000a100197202 */ /* 0x000fe40000000f00 */
[----:B------:R-:W-:-:S03]  /*2a20*/  MOV R161, 0xffffffff ;  /* 0xffffffff00a17802 */ /* 0x000fc60000000f00 */
[----:B------:R-:W-:-:S07]  /*2a30*/  FADD.FTZ R24, R24, R25 ;  /* 0x0000001918187221 */ /* 0x000fce0000010000 */
[----:B------:R-:W-:Y:S05]  /*2a40*/  WARPSYNC.COLLECTIVE R161, `(.L_x_4372) ;  /* 0x00000000a1087348 */ /* 0x000fea0003c00000 */
[----:B------:R0:W1:Y:S02]  /*2a50*/  SHFL.DOWN P2, R161, R165, R163, R164 ;  /* 0x080000a3a5a17389 */ /* 0x00006400000400a4 */
[----:B01----:R-:W-:Y:S01]  /*2a60*/  ENDCOLLECTIVE ;  /* 0x000000000000791b */ /* 0x003fe20003800000 */
.L_x_4372:
        /* <DEDUP_REMOVED lines=8> */
.L_x_4373:
[----:B------:R-:W-:Y:S01]  /*2af0*/  MOV R165, R25 ;  /* 0x0000001900a57202 */ /* 0x000fe20000000f00 */
[----:B------:R-:W-:Y:S01]  /*2b00*/  FADD.FTZ R24, R24, R161 ;  /* 0x000000a118187221 */ /* 0x000fe20000010000 */
[----:B------:R-:W-:-:S07]  /*2b10*/  MOV R161, 0xffffffff ;  /* 0xffffffff00a17802 */ /* 0x000fce0000000f00 */
[----:B------:R-:W-:Y:S05]  /*2b20*/  WARPSYNC.COLLECTIVE R161, `(.L_x_4374) ;  /* 0x00000000a1087348 */ /* 0x000fea0003c00000 */
[----:B------:R0:W1:Y:S02]  /*2b30*/  SHFL.DOWN P2, R161, R165, R163, R164 ;  /* 0x080000a3a5a17389 */ /* 0x00006400000400a4 */
[----:B01----:R-:W-:Y:S01]  /*2b40*/  ENDCOLLECTIVE ;  /* 0x000000000000791b */ /* 0x003fe20003800000 */
.L_x_4374:
[----:B------:R-:W-:Y:S01]  /*2b50*/  HFMA2.MMA R163, -RZ, RZ, 0, 5.9604644775390625e-08 ;  /* 0x00000001ffa37435 */ /* 0x000fe200000001ff */
[----:B------:R-:W-:Y:S01]  /*2b60*/  MOV R165, R24 ;  /* 0x0000001800a57202 */ /* 0x000fe20000000f00 */
[----:B------:R-:W-:Y:S01]  /*2b70*/  FADD.FTZ R25, R25, R161 ;  /* 0x000000a119197221 */ /* 0x000fe20000010000 */
[----:B------:R-:W-:-:S08]  /*2b80*/  MOV R161, 0xffffffff ;  /* 0xffffffff00a17802 */ /* 0x000fd00000000f00 */
[----:B------:R-:W-:Y:S05]  /*2b90*/  WARPSYNC.COLLECTIVE R161, `(.L_x_4375) ;  /* 0x00000000a1087348 */ /* 0x000fea0003c00000 */
[----:B------:R0:W1:Y:S02]  /*2ba0*/  SHFL.DOWN P2, R161, R165, R163, R164 ;  /* 0x080000a3a5a17389 */ /* 0x00006400000400a4 */
[----:B01----:R-:W-:Y:S01]  /*2bb0*/  ENDCOLLECTIVE ;  /* 0x000000000000791b */ /* 0x003fe20003800000 */
.L_x_4375:
[----:B------:R-:W-:Y:S02]  /*2bc0*/  MOV R165, R25 ;  /* 0x0000001900a57202 */ /* 0x000fe40000000f00 */
[----:B------:R-:W-:Y:S02]  /*2bd0*/  MOV R27, R161 ;  /* 0x000000a1001b7202 */ /* 0x000fe40000000f00 */
[----:B------:R-:W-:-:S07]  /*2be0*/  MOV R161, 0xffffffff ;  /* 0xffffffff00a17802 */ /* 0x000fce0000000f00 */
[----:B------:R-:W-:Y:S05]  /*2bf0*/  WARPSYNC.COLLECTIVE R161, `(.L_x_4376) ;  /* 0x00000000a1087348 */ /* 0x000fea0003c00000 */
[----:B------:R0:W1:Y:S02]  /*2c00*/  SHFL.DOWN P2, R161, R165, R163, R164 ;  /* 0x080000a3a5a17389 */ /* 0x00006400000400a4 */
[----:B01----:R-:W-:Y:S01]  /*2c10*/  ENDCOLLECTIVE ;  /* 0x000000000000791b */ /* 0x003fe20003800000 */
.L_x_4376:
[----:B------:R-:W-:Y:S05]  /*2c20*/  BRA `(.L_x_4377) ;  /* 0xffffffec00a47947 */ /* 0x000fea000383ffff */
.L_x_4378:
        /* <DEDUP_REMOVED lines=13> */
.L_x_5583:


//--------------------- .text._ZN10layer_norm22ln_bwd_finalize_kernelINS_22Kernel_traits_finalizeILj2304E13__nv_bfloat16fS2_fjLj1024ELj4ENS_18Kernel_traits_baseILj2304ES2_fS2_fjLj1024EEEEEEEvNS_9BwdParamsE --------------------------
	.section	.text._ZN10layer_norm22ln_bwd_finalize_kernelINS_22Kernel_traits_finalizeILj2304E13__nv_bfloat16fS2_fjLj1024ELj4ENS_18Kernel_traits_baseILj2304ES2_fS2_fjLj1024EEEEEEEvNS_9BwdParamsE,"ax",@progbits
	.align	128
        .global         _ZN10layer_norm22ln_bwd_finalize_kernelINS_22Kernel_traits_finalizeILj2304E13__nv_bfloat16fS2_fjLj1024ELj4ENS_18Kernel_traits_baseILj2304ES2_fS2_fjLj1024EEEEEEEvNS_9BwdParamsE
        .type           _ZN10layer_norm22ln_bwd_finalize_kernelINS_22Kernel_traits_finalizeILj2304E13__nv_bfloat16fS2_fjLj1024ELj4ENS_18Kernel_traits_baseILj2304ES2_fS2_fjLj1024EEEEEEEvNS_9BwdParamsE,@function
        .size           _ZN10layer_norm22ln_bwd_finalize_kernelINS_22Kernel_traits_finalizeILj2304E13__nv_bfloat16fS2_fjLj1024ELj4ENS_18Kernel_traits_baseILj2304ES2_fS2_fjLj1024EEEEEEEvNS_9BwdParamsE,(.L_x_5584 - _ZN10layer_norm22ln_bwd_finalize_kernelINS_22Kernel_traits_finalizeILj2304E13__nv_bfloat16fS2_fjLj1024ELj4ENS_18Kernel_traits_baseILj2304ES2_fS2_fjLj1024EEEEEEEvNS_9BwdParamsE)
        .other          _ZN10layer_norm22ln_bwd_finalize_kernelINS_22Kernel_traits_finalizeILj2304E13__nv_bfloat16fS2_fjLj1024ELj4ENS_18Kernel_traits_baseILj2304ES2_fS2_fjLj1024EEEEEEEvNS_9BwdParamsE,@"STO_CUDA_ENTRY STV_DEFAULT"
_ZN10layer_norm22ln_bwd_finalize_kernelINS_22Kernel_traits_finalizeILj2304E13__nv_bfloat16fS2_fjLj1024ELj4ENS_18Kernel_traits_baseILj2304ES2_fS2_fjLj1024EEEEEEEvNS_9BwdParamsE:
.text._ZN10layer_norm22ln_bwd_finalize_kernelINS_22Kernel_traits_finalizeILj2304E13__nv_bfloat16fS2_fjLj1024ELj4ENS_18Kernel_traits_baseILj2304ES2_fS2_fjLj1024EEEEEEEvNS_9BwdParamsE:
        /* <DEDUP_REMOVED lines=25> */
.L_x_4390:
        /* <DEDUP_REMOVED lines=28> */
.L_x_4383:
        /* <DEDUP_REMOVED lines=33> */
.L_x_4382:
[----:B------:R-:W-:Y:S05]  /*0560*/  BSYNC B1 ;  /* 0x0000000000017941 */ /* 0x000fea0003800000 */
.L_x_4381:
        /* <DEDUP_REMOVED lines=23> */
.L_x_4385:
[----:B------:R-:W-:Y:S05]  /*06e0*/  BSYNC B1 ;  /* 0x0000000000017941 */ /* 0x000fea0003800000 */
.L_x_4384:
        /* <DEDUP_REMOVED lines=11> */
.L_x_4380:
[----:B------:R-:W-:Y:S05]  /*07a0*/  BSYNC B0 ;  /* 0x0000000000007941 */ /* 0x000fea0003800000 */
.L_x_4379:
        /* <DEDUP_REMOVED lines=29> */
.L_x_4401:
[----:B------:R-:W-:Y:S01]  /*0980*/  @!P1 SHF.R.U32.HI R12, RZ, 0x3, R0 ;  /* 0x00000003ff0c9819 */ /* 0x000fe20000011600 */
[----:B---3--:R-:W-:Y:S01]  /*0990*/  FADD.FTZ R14, R9, R14 ;  /* 0x0000000e090e7221 */ /* 0x008fe20000010000 */
[----:B--2---:R-:W-:Y:S02]  /*09a0*/  FADD.FTZ R11, R10, R11 ;  /* 0x0000000b0a0b7221 */ /* 0x004fe40000010000 */
[----:B------:R-:W-:-:S05]  /*09b0*/  @!P1 LOP3.LUT R12, R12, 0x1ffffffc, RZ, 0xc0, !PT ;  /* 0x1ffffffc0c0c9812 */ /* 0x000fca00078ec0ff */
[----:B------:R2:W-:Y:S04]  /*09c0*/  @!P1 STS [R12+UR4+0x2000], R14 ;  /* 0x0020000e0c009988 */ /* 0x0005e80008000804 */
[----:B------:R2:W-:Y:S02]  /*09d0*/  @!P1 STS [R12+UR4+0x2080], R11 ;  /* 0x0020800b0c009988 */ /* 0x0005e40008000804 */
.L_x_4386:
        /* <DEDUP_REMOVED lines=14> */
.L_x_4389:
[----:B------:R-:W-:Y:S05]  /*0ac0*/  BSYNC B0 ;  /* 0x0000000000007941 */ /* 0x000fea0003800000 */
.L_x_4388:
[C---:B------:R-:W-:Y:S02]  /*0ad0*/  ISETP.GT.U32.AND P1, PT, R3.reuse, -0x901, PT ;  /* 0xfffff6ff0300780c */ /* 0x040fe40003f24070 */
[----:B------:R-:W-:Y:S02]  /*0ae0*/  IADD3 R3, R3, 0x900, RZ ;  /* 0x0000090003037810 */ /* 0x000fe40007ffe0ff */
[----:B------:R-:W-:-:S09]  /*0af0*/  IADD3 R5, R5, 0x480, RZ ;  /* 0x0000048005057810 */ /* 0x000fd20007ffe0ff */
[----:B------:R-:W-:Y:S05]  /*0b00*/  @P1 BRA `(.L_x_4390) ;  /* 0xfffffff400a01947 */ /* 0x000fea000383ffff */
[----:B------:R-:W-:Y:S05]  /*0b10*/  EXIT ;  /* 0x000000000000794d */ /* 0x000fea0003800000 */
.L_x_4387:
[----:B------:R-:W-:Y:S01]  /*0b20*/  HFMA2.MMA R19, -RZ, RZ, 0, 5.9604644775390625e-08 ;  /* 0x00000001ff137435 */ /* 0x000fe200000001ff */
[----:B---3--:R-:W-:Y:S01]  /*0b30*/  IMAD.MOV.U32 R20, RZ, RZ, R10 ;  /* 0x000000ffff147224 */ /* 0x008fe200078e000a */
[----:B------:R-:W-:Y:S02]  /*0b40*/  MOV R22, 0x1f ;  /* 0x0000001f00167802 */ /* 0x000fe40000000f00 */
[----:B------:R-:W-:-:S07]  /*0b50*/  MOV R17, 0xffffffff ;  /* 0xffffffff00117802 */ /* 0x000fce0000000f00 */
[----:B012---:R-:W-:Y:S05]  /*0b60*/  WARPSYNC.COLLECTIVE R17, `(.L_x_4391) ;  /* 0x0000000011087348 */ /* 0x007fea0003c00000 */
[----:B------:R3:W4:Y:S02]  /*0b70*/  SHFL.BFLY P2, R18, R20, R19, R22 ;  /* 0x0c00001314127389 */ /* 0x0007240000040016 */
[----:B01234-:R-:W-:Y:S01]  /*0b80*/  ENDCOLLECTIVE ;  /* 0x000000000000791b */ /* 0x01ffe20003800000 */
.L_x_4391:
[----:B------:R-:W-:Y:S01]  /*0b90*/  HFMA2.MMA R19, -RZ, RZ, 0, 1.1920928955078125e-07 ;  /* 0x00000002ff137435 */ /* 0x000fe200000001ff */
[----:B------:R-:W-:-:S04]  /*0ba0*/  IMAD.MOV.U32 R11, RZ, RZ, R18 ;  /* 0x000000ffff0b7224 */ /* 0x000fc800078e0012 */
[----:B------:R-:W-:-:S05]  /*0bb0*/  FADD.FTZ R11, R10, R11 ;  /* 0x0000000b0a0b7221 */ /* 0x000fca0000010000 */
[----:B------:R-:W-:-:S07]  /*0bc0*/  MOV R20, R11 ;  /* 0x0000000b00147202 */ /* 0x000fce0000000f00 */
[----:B------:R-:W-:Y:S05]  /*0bd0*/  WARPSYNC.COLLECTIVE R17, `(.L_x_4392) ;  /* 0x0000000011087348 */ /* 0x000fea0003c00000 */
[----:B------:R0:W1:Y:S02]  /*0be0*/  SHFL.BFLY P2, R18, R20, R19, R22 ;  /* 0x0c00001314127389 */ /* 0x0000640000040016 */
[----:B01----:R-:W-:Y:S01]  /*0bf0*/  ENDCOLLECTIVE ;  /* 0x000000000000791b */ /* 0x003fe20003800000 */
.L_x_4392:
[----:B------:R-:W-:Y:S01]  /*0c00*/  HFMA2.MMA R19, -RZ, RZ, 0, 2.384185791015625e-07 ;  /* 0x00000004ff137435 */ /* 0x000fe200000001ff */
[----:B------:R-:W-:-:S05]  /*0c10*/  MOV R12, R18 ;  /* 0x00000012000c7202 */ /* 0x000fca0000000f00 */
[----:B------:R-:W-:-:S04]  /*0c20*/  FADD.FTZ R12, R11, R12 ;  /* 0x0000000c0b0c7221 */ /* 0x000fc80000010000 */
[----:B------:R-:W-:-:S07]  /*0c30*/  IMAD.MOV.U32 R20, RZ, RZ, R12 ;  /* 0x000000ffff147224 */ /* 0x000fce00078e000c */
[----:B------:R-:W-:Y:S05]  /*0c40*/  WARPSYNC.COLLECTIVE R17, `(.L_x_4393) ;  /* 0x0000000011087348 */ /* 0x000fea0003c00000 */
[----:B------:R0:W1:Y:S02]  /*0c50*/  SHFL.BFLY P2, R18, R20, R19, R22 ;  /* 0x0c00001314127389 */ /* 0x0000640000040016 */
[----:B01----:R-:W-:Y:S01]  /*0c60*/  ENDCOLLECTIVE ;  /* 0x000000000000791b */ /* 0x003fe20003800000 */
.L_x_4393:
[----:B------:R-:W-:Y:S01]  /*0c70*/  IMAD.MOV.U32 R19, RZ, RZ, 0x8 ;  /* 0x00000008ff137424 */ /* 0x000fe200078e00ff */
[----:B------:R-:W-:-:S05]  /*0c80*/  MOV R13, R18 ;  /* 0x00000012000d7202 */ /* 0x000fca0000000f00 */
[----:B------:R-:W-:-:S05]  /*0c90*/  FADD.FTZ R13, R12, R13 ;  /* 0x0000000d0c0d7221 */ /* 0x000fca0000010000 */
[----:B------:R-:W-:-:S07]  /*0ca0*/  MOV R20, R13 ;  /* 0x0000000d00147202 */ /* 0x000fce0000000f00 */
[----:B------:R-:W-:Y:S05]  /*0cb0*/  WARPSYNC.COLLECTIVE R17, `(.L_x_4394) ;  /* 0x0000000011087348 */ /* 0x000fea0003c00000 */
[----:B------:R0:W1:Y:S02]  /*0cc0*/  SHFL.BFLY P2, R18, R20, R19, R22 ;  /* 0x0c00001314127389 */ /* 0x0000640000040016 */
[----:B01----:R-:W-:Y:S01]  /*0cd0*/  ENDCOLLECTIVE ;  /* 0x000000000000791b */ /* 0x003fe20003800000 */
.L_x_4394:
[----:B------:R-:W-:Y:S01]  /*0ce0*/  HFMA2.MMA R19, -RZ, RZ, 0, 9.5367431640625e-07 ;  /* 0x00000010ff137435 */ /* 0x000fe200000001ff */
[----:B------:R-:W-:-:S05]  /*0cf0*/  MOV R10, R18 ;  /* 0x00000012000a7202 */ /* 0x000fca0000000f00 */
[----:B------:R-:W-:-:S05]  /*0d00*/  FADD.FTZ R10, R13, R10 ;  /* 0x0000000a0d0a7221 */ /* 0x000fca0000010000 */
[----:B------:R-:W-:-:S07]  /*0d10*/  MOV R20, R10 ;  /* 0x0000000a00147202 */ /* 0x000fce0000000f00 */
[----:B------:R-:W-:Y:S05]  /*0d20*/  WARPSYNC.COLLECTIVE R17, `(.L_x_4395) ;  /* 0x0000000011087348 */ /* 0x000fea0003c00000 */
[----:B------:R0:W1:Y:S02]  /*0d30*/  SHFL.BFLY P2, R18, R20, R19, R22 ;  /* 0x0c00001314127389 */ /* 0x0000640000040016 */
[----:B01----:R-:W-:Y:S01]  /*0d40*/  ENDCOLLECTIVE ;  /* 0x000000000000791b */ /* 0x003fe20003800000 */
.L_x_4395:
[----:B------:R-:W-:Y:S01]  /*0d50*/  HFMA2.MMA R19, -RZ, RZ, 0, 5.9604644775390625e-08 ;  /* 0x00000001ff137435 */ /* 0x000fe200000001ff */
[----:B------:R-:W-:Y:S01]  /*0d60*/  MOV R20, R9 ;  /* 0x0000000900147202 */ /* 0x000fe20000000f00 */
[----:B------:R-:W-:-:S09]  /*0d70*/  IMAD.MOV.U32 R11, RZ, RZ, R18 ;  /* 0x000000ffff0b7224 */ /* 0x000fd200078e0012 */
[----:B------:R-:W-:Y:S05]  /*0d80*/  WARPSYNC.COLLECTIVE R17, `(.L_x_4396) ;  /* 0x0000000011087348 */ /* 0x000fea0003c00000 */
[----:B------:R0:W1:Y:S02]  /*0d90*/  SHFL.BFLY P2, R18, R20, R19, R22 ;  /* 0x0c00001314127389 */ /* 0x0000640000040016 */
[----:B01----:R-:W-:Y:S01]  /*0da0*/  ENDCOLLECTIVE ;  /* 0x000000000000791b */ /* 0x003fe20003800000 */
.L_x_4396:
[----:B------:R-:W-:Y:S01]  /*0db0*/  HFMA2.MMA R19, -RZ, RZ, 0, 1.1920928955078125e-07 ;  /* 0x00000002ff137435 */ /* 0x000fe200000001ff */
[----:B------:R-:W-:-:S05]  /*0dc0*/  MOV R12, R18 ;  /* 0x00000012000c7202 */ /* 0x000fca0000000f00 */
[----:B------:R-:W-:-:S04]  /*0dd0*/  FADD.FTZ R14, R9, R12 ;  /* 0x0000000c090e7221 */ /* 0x000fc80000010000 */
[----:B------:R-:W-:-:S07]  /*0de0*/  IMAD.MOV.U32 R20, RZ, RZ, R14 ;  /* 0x000000ffff147224 */ /* 0x000fce00078e000e */
[----:B------:R-:W-:Y:S05]  /*0df0*/  WARPSYNC.COLLECTIVE R17, `(.L_x_4397) ;  /* 0x0000000011087348 */ /* 0x000fea0003c00000 */
[----:B------:R0:W1:Y:S02]  /*0e00*/  SHFL.BFLY P2, R18, R20, R19, R22 ;  /* 0x0c00001314127389 */ /* 0x0000640000040016 */
[----:B01----:R-:W-:Y:S01]  /*0e10*/  ENDCOLLECTIVE ;  /* 0x000000000000791b */ /* 0x003fe20003800000 */
.L_x_4397:
[----:B------:R-:W-:Y:S01]  /*0e20*/  IMAD.MOV.U32 R19, RZ, RZ, 0x4 ;  /* 0x00000004ff137424 */ /* 0x000fe200078e00ff */
[----:B------:R-:W-:-:S05]  /*0e30*/  MOV R13, R18 ;  /* 0x00000012000d7202 */ /* 0x000fca0000000f00 */
[----:B------:R-:W-:-:S05]  /*0e40*/  FADD.FTZ R15, R14, R13 ;  /* 0x0000000d0e0f7221 */ /* 0x000fca0000010000 */
[----:B------:R-:W-:-:S07]  /*0e50*/  MOV R20, R15 ;  /* 0x0000000f00147202 */ /* 0x000fce0000000f00 */
[----:B------:R-:W-:Y:S05]  /*0e60*/  WARPSYNC.COLLECTIVE R17, `(.L_x_4398) ;  /* 0x0000000011087348 */ /* 0x000fea0003c00000 */
[----:B------:R0:W1:Y:S02]  /*0e70*/  SHFL.BFLY P2, R18, R20, R19, R22 ;  /* 0x0c00001314127389 */ /* 0x0000640000040016 */
[----:B01----:R-:W-:Y:S01]  /*0e80*/  ENDCOLLECTIVE ;  /* 0x000000000000791b */ /* 0x003fe20003800000 */
.L_x_4398:
[----:B------:R-:W-:Y:S01]  /*0e90*/  HFMA2.MMA R19, -RZ, RZ, 0, 4.76837158203125e-07 ;  /* 0x00000008ff137435 */ /* 0x000fe200000001ff */
[----:B------:R-:W-:-:S05]  /*0ea0*/  MOV R16, R18 ;  /* 0x0000001200107202 */ /* 0x000fca0000000f00 */
[----:B------:R-:W-:-:S05]  /*0eb0*/  FADD.FTZ R16, R15, R16 ;  /* 0x000000100f107221 */ /* 0x000fca0000010000 */
[----:B------:R-:W-:-:S07]  /*0ec0*/  MOV R20, R16 ;  /* 0x0000001000147202 */ /* 0x000fce0000000f00 */
[----:B------:R-:W-:Y:S05]  /*0ed0*/  WARPSYNC.COLLECTIVE R17, `(.L_x_4399) ;  /* 0x0000000011087348 */ /* 0x000fea0003c00000 */
[----:B------:R0:W1:Y:S02]  /*0ee0*/  SHFL.BFLY P2, R18, R20, R19, R22 ;  /* 0x0c00001314127389 */ /* 0x0000640000040016 */
[----:B01----:R-:W-:Y:S01]  /*0ef0*/  ENDCOLLECTIVE ;  /* 0x000000000000791b */ /* 0x003fe20003800000 */
.L_x_4399:
[----:B------:R-:W-:Y:S01]  /*0f00*/  HFMA2.MMA R19, -RZ, RZ, 0, 9.5367431640625e-07 ;  /* 0x00000010ff137435 */ /* 0x000fe200000001ff */
[----:B------:R-:W-:-:S04]  /*0f10*/  IMAD.MOV.U32 R9, RZ, RZ, R18 ;  /* 0x000000ffff097224 */ /* 0x000fc800078e0012 */
[----:B------:R-:W-:-:S05]  /*0f20*/  FADD.FTZ R9, R16, R9 ;  /* 0x0000000910097221 */ /* 0x000fca0000010000 */
[----:B------:R-:W-:-:S07]  /*0f30*/  MOV R20, R9 ;  /* 0x0000000900147202 */ /* 0x000fce0000000f00 */
[----:B------:R-:W-:Y:S05]  /*0f40*/  WARPSYNC.COLLECTIVE R17, `(.L_x_4400) ;  /* 0x0000000011087348 */ /* 0x000fea0003c00000 */
[----:B------:R0:W1:Y:S02]  /*0f50*/  SHFL.BFLY P2, R18, R20, R19, R22 ;  /* 0x0c00001314127389 */ /* 0x0000640000040016 */
[----:B01----:R-:W-:Y:S01]  /*0f60*/  ENDCOLLECTIVE ;  /* 0x000000000000791b */ /* 0x003fe20003800000 */
.L_x_4400:
[----:B------:R-:W-:Y:S01]  /*0f70*/  MOV R14, R18 ;  /* 0x00000012000e7202 */ /* 0x000fe20000000f00 */
[----:B------:R-:W-:Y:S06]  /*0f80*/  BRA `(.L_x_4401) ;  /* 0xfffffff8007c7947 */ /* 0x000fec000383ffff */
.L_x_4402:
        /* <DEDUP_REMOVED lines=15> */
.L_x_5584:


//--------------------- .text._ZN10layer_norm13ln_bwd_kernelINS_13Kernel_traitsI13__nv_bfloat16fS2_fjLj2304ELj1ELj1ELj4ELj8ENS_18Kernel_traits_baseILj2304ES2_fS2_fjLj128EEEEEEEvNS_9BwdParamsE --------------------------
	.section	.text._ZN10layer_norm13ln_bwd_kernelINS_13Kernel_traitsI13__nv_bfloat16fS2_fjLj2304ELj1ELj1ELj4ELj8ENS_18Kernel_traits_baseILj2304ES2_fS2_fjLj128EEEEEEEvNS_9BwdParamsE,"ax",@progbits
	.align	128
        .global         _ZN10layer_norm13ln_bwd_kernelINS_13Kernel_traitsI13__nv_bfloat16fS2_fjLj2304ELj1ELj1ELj4ELj8ENS_18Kernel_traits_baseILj2304ES2_fS2_fjLj128EEEEEEEvNS_9BwdParamsE
        .type           _ZN10layer_norm13ln_bwd_kernelINS_13Kernel_traitsI13__nv_bfloat16fS2_fjLj2304ELj1ELj1ELj4ELj8ENS_18Kernel_traits_baseILj2304ES2_fS2_fjLj128EEEEEEEvNS_9BwdParamsE,@function
        .size           _ZN10layer_norm13ln_bwd_kernelINS_13Kernel_traitsI13__nv_bfloat16fS2_fjLj2304ELj1ELj1ELj4ELj8ENS_18Kernel_traits_baseILj2304ES2_fS2_fjLj128EEEEEEEvNS_9BwdParamsE,(.L_x_5585 - _ZN10layer_norm13ln_bwd_kernelINS_13Kernel_traitsI13__nv_bfloat16fS2_fjLj2304ELj1ELj1ELj4ELj8ENS_18Kernel_traits_baseILj2304ES2_fS2_fjLj128EEEEEEEvNS_9BwdParamsE)
        .other          _ZN10layer_norm13ln_bwd_kernelINS_13Kernel_traitsI13__nv_bfloat16fS2_fjLj2304ELj1ELj1ELj4ELj8ENS_18Kernel_traits_baseILj2304ES2_fS2_fjLj128EEEEEEEvNS_9BwdParamsE,@"STO_CUDA_ENTRY STV_DEFAULT"
_ZN10layer_norm13ln_bwd_kernelINS_13Kernel_traitsI13__nv_bfloat16fS2_fjLj2304ELj1ELj1ELj4ELj8ENS_18Kernel_traits_baseILj2304ES2_fS2_fjLj128EEEEEEEvNS_9BwdParamsE:
.text._ZN10layer_norm13ln_bwd_kernelINS_13Kernel_traitsI13__nv_bfloat16fS2_fjLj2304ELj1ELj1ELj4ELj8ENS_18Kernel_traits_baseILj2304ES2_fS2_fjLj128EEEEEEEvNS_9BwdParamsE:
        /* <DEDUP_REMOVED lines=44> */
[----:B------:R0:W5:Y:S01]  /*02c0*/  @P0 LDG.E R76, desc[UR6][R2.64+0x1000] ;  /* 0x00100006024c0981 */ /* 0x000162000c1e1900 */
[----:B------:R-:W-:Y:S02]  /*02d0*/  CS2R R4, SRZ ;  /* 0x0000000000047805 */ /* 0x000fe4000001ff00 */
        /* <DEDUP_REMOVED lines=34> */
[----:B------:R-:W-:Y:S01]  /*0500*/  CS2R R50, SRZ ;  /* 0x0000000000327805 */ /* 0x000fe2000001ff00 */
[----:B-1----:R-:W-:Y:S01]  /*0510*/  ULEA UR4, UR5, UR4, 0x18 ;  /* 0x0000000405047291 */ /* 0x002fe2000f8ec03f */
        /* <DEDUP_REMOVED lines=13> */
[----:B------:R-:W-:Y:S02]  /*05f0*/  CS2R R36, SRZ ;  /* 0x0000000000247805 */ /* 0x000fe4000001ff00 */
[----:B------:R-:W-:Y:S02]  /*0600*/  CS2R R30, SRZ ;  /* 0x00000000001e7805 */ /* 0x000fe4000001ff00 */
        /* <DEDUP_REMOVED lines=37> */
.L_x_4405:
[----:B------:R-:W0:Y:S01]  /*0860*/  @P0 LDC.64 R32, c[0x0][0x228] ;  /* 0x00008a00ff200b82 */ /* 0x000e220000000a00 */
[----:B------:R-:W-:Y:S02]  /*0870*/  LOP3.LUT R110, R86, 0x7f, RZ, 0xc0, !PT ;  /* 0x0000007f566e7812 */ /* 0x000fe400078ec0ff */
[----:B-1----:R-:W-:-:S03]  /*0880*/  @P0 MOV R105, RZ ;  /* 0x000000ff00690202 */ /* 0x002fc60000000f00 */
[----:B------:R-:W-:Y:S02]  /*0890*/  IMAD R110, R85, 0x480, R110 ;  /* 0x00000480556e7824 */ /* 0x000fe400078e026e */
[----:B------:R-:W1:Y:S03]  /*08a0*/  @!P0 LDC.64 R34, c[0x0][0x220] ;  /* 0x00008800ff228b82 */ /* 0x000e660000000a00 */
[----:B------:R-:W-:-:S05]  /*08b0*/  IADD3 R111, R110, 0x80, RZ ;  /* 0x000000806e6f7810 */ /* 0x000fca0007ffe0ff */
[----:B------:R-:W2:Y:S08]  /*08c0*/  LDC.64 R68, c[0x0][0x238] ;  /* 0x00008e00ff447b82 */ /* 0x000eb00000000a00 */
[----:B------:R-:W3:Y:S01]  /*08d0*/  @P0 LDC.64 R64, c[0x0][0x228] ;  /* 0x00008a00ff400b82 */ /* 0x000ee20000000a00 */
[----:B0-----:R-:W-:-:S04]  /*08e0*/  @P0 LEA R32, P1, R110, R32, 0x3 ;  /* 0x000000206e200211 */ /* 0x001fc800078218ff */
[----:B------:R-:W-:-:S03]  /*08f0*/  @P0 LEA.HI.X R33, R110, R33, RZ, 0x3, P1 ;  /* 0x000000216e210211 */ /* 0x000fc600008f1cff */
[----:B------:R-:W0:Y:S01]  /*0900*/  @!P0 LDC.64 R66, c[0x0][0x220] ;  /* 0x00008800ff428b82 */ /* 0x000e220000000a00 */
[----:B-1----:R-:W-:-:S04]  /*0910*/  @!P0 LEA R32, P2, R110, R34, 0x3 ;  /* 0x000000226e208211 */ /* 0x002fc800078418ff */
[----:B------:R-:W-:-:S03]  /*0920*/  @!P0 LEA.HI.X R33, R110, R35, RZ, 0x3, P2 ;  /* 0x000000236e218211 */ /* 0x000fc600010f1cff */
[----:B------:R-:W1:Y:S02]  /*0930*/  @P0 LDC.64 R94, c[0x0][0x228] ;  /* 0x00008a00ff5e0b82 */ /* 0x000e640000000a00 */
[----:B------:R-:W4:Y:S04]  /*0940*/  LDG.E R114, desc[UR6][R32.64+0x4] ;  /* 0x0000040620727981 */ /* 0x000f28000c1e1900 */
[----:B------:R5:W4:Y:S02]  /*0950*/  LDG.E R113, desc[UR6][R32.64] ;  /* 0x0000000620717981 */ /* 0x000b24000c1e1900 */
[----:B------:R-:W1:Y:S08]  /*0960*/  @P0 LDC.64 R96, c[0x0][0x228] ;  /* 0x00008a00ff600b82 */ /* 0x000e700000000a00 */
[----:B------:R-:W1:Y:S08]  /*0970*/  @!P0 LDC.64 R34, c[0x0][0x220] ;  /* 0x00008800ff228b82 */ /* 0x000e700000000a00 */
[----:B-----5:R-:W5:Y:S01]  /*0980*/  @!P0 LDC.64 R32, c[0x0][0x220] ;  /* 0x00008800ff208b82 */ /* 0x020f620000000a00 */
[----:B--2---:R-:W-:-:S04]  /*0990*/  IMAD.WIDE R68, R85, 0x4, R68 ;  /* 0x0000000455447825 */ /* 0x004fc800078e0244 */
[----:B---3--:R-:W-:-:S03]  /*09a0*/  @P0 IMAD.WIDE.U32 R64, R111, 0x8, R64 ;  /* 0x000000086f400825 */ /* 0x008fc600078e0040 */
[----:B------:R-:W2:Y:S01]  /*09b0*/  @!P0 LDC.64 R88, c[0x0][0x230] ;  /* 0x00008c00ff588b82 */ /* 0x000ea20000000a00 */
[----:B0-----:R-:W-:Y:S01]  /*09c0*/  @!P0 IMAD.WIDE.U32 R64, R111, 0x8, R66 ;  /* 0x000000086f408825 */ /* 0x001fe200078e0042 */
[----:B------:R0:W3:Y:S01]  /*09d0*/  LDG.E R68, desc[UR6][R68.64] ;  /* 0x0000000644447981 */ /* 0x0000e2000c1e1900 */
[----:B------:R-:W-:-:S03]  /*09e0*/  IADD3 R0, R110, 0x100, RZ ;  /* 0x000001006e007810 */ /* 0x000fc60007ffe0ff */
[----:B------:R-:W3:Y:S02]  /*09f0*/  LDG.E R104, desc[UR6][R64.64+0x4] ;  /* 0x0000040640687981 */ /* 0x000ee4000c1e1900 */
[----:B------:R-:W2:Y:S02]  /*0a00*/  @P0 LDC.64 R98, c[0x0][0x228] ;  /* 0x00008a00ff620b82 */ /* 0x000ea40000000a00 */
[----:B------:R1:W3:Y:S01]  /*0a10*/  LDG.E R103, desc[UR6][R64.64] ;  /* 0x0000000640677981 */ /* 0x0002e2000c1e1900 */
[----:B0-----:R-:W-:Y:S01]  /*0a20*/  IADD3 R69, R110, 0x180, RZ ;  /* 0x000001806e457810 */ /* 0x001fe20007ffe0ff */
[----:B-1----:R-:W-:-:S04]  /*0a30*/  @P0 IMAD.WIDE.U32 R94, R0, 0x8, R94 ;  /* 0x00000008005e0825 */ /* 0x002fc800078e005e */
[----:B------:R-:W0:Y:S01]  /*0a40*/  @P0 LDC.64 R100, c[0x0][0x228] ;  /* 0x00008a00ff640b82 */ /* 0x000e220000000a00 */
[----:B------:R-:W-:-:S07]  /*0a50*/  @P0 IMAD.WIDE.U32 R96, R69, 0x8, R96 ;  /* 0x0000000845600825 */ /* 0x000fce00078e0060 */
[----:B------:R-:W1:Y:S01]  /*0a60*/  @!P0 LDC.64 R64, c[0x0][0x220] ;  /* 0x00008800ff408b82 */ /* 0x000e620000000a00 */
[----:B------:R-:W-:-:S04]  /*0a70*/  @!P0 IMAD.WIDE.U32 R94, R0, 0x8, R34 ;  /* 0x00000008005e8825 */ /* 0x000fc800078e0022 */
[----:B-----5:R-:W-:-:S03]  /*0a80*/  @!P0 IMAD.WIDE.U32 R96, R69, 0x8, R32 ;  /* 0x0000000845608825 */ /* 0x020fc600078e0020 */
[----:B------:R-:W5:Y:S01]  /*0a90*/  @!P0 LDC.64 R108, c[0x0][0x220] ;  /* 0x00008800ff6c8b82 */ /* 0x000f620000000a00 */
[----:B--2---:R-:W-:Y:S01]  /*0aa0*/  @!P0 IMAD.WIDE R88, R85, 0x4, R88 ;  /* 0x0000000455588825 */ /* 0x004fe200078e0258 */
[C---:B------:R-:W-:Y:S01]  /*0ab0*/  IADD3 R87, R110.reuse, 0x200, RZ ;  /* 0x000002006e577810 */ /* 0x040fe20007ffe0ff */
[----:B------:R-:W2:Y:S04]  /*0ac0*/  LDG.E R93, desc[UR6][R94.64+0x4] ;  /* 0x000004065e5d7981 */ /* 0x000ea8000c1e1900 */
[----:B------:R0:W2:Y:S01]  /*0ad0*/  @!P0 LDG.E R105, desc[UR6][R88.64] ;  /* 0x0000000658698981 */ /* 0x0000a2000c1e1900 */
[----:B------:R-:W5:Y:S08]  /*0ae0*/  @!P0 LDC.64 R34, c[0x0][0x220] ;  /* 0x00008800ff228b82 */ /* 0x000f700000000a00 */
[----:B------:R-:W5:Y:S01]  /*0af0*/  @P0 LDC.64 R32, c[0x0][0x228] ;  /* 0x00008a00ff200b82 */ /* 0x000f620000000a00 */
[C---:B------:R-:W-:Y:S01]  /*0b00*/  @P0 IMAD.WIDE.U32 R98, R87.reuse, 0x8, R98 ;  /* 0x0000000857620825 */ /* 0x040fe200078e0062 */
[C---:B------:R-:W-:Y:S01]  /*0b10*/  IADD3 R67, R110.reuse, 0x280, RZ ;  /* 0x000002806e437810 */ /* 0x040fe20007ffe0ff */
[----:B------:R-:W2:Y:S02]  /*0b20*/  LDG.E R94, desc[UR6][R94.64] ;  /* 0x000000065e5e7981 */ /* 0x000ea4000c1e1900 */
[----:B-1----:R-:W-:Y:S01]  /*0b30*/  @!P0 IMAD.WIDE.U32 R98, R87, 0x8, R64 ;  /* 0x0000000857628825 */ /* 0x002fe200078e0040 */
[----:B------:R-:W-:-:S02]  /*0b40*/  IADD3 R65, R110, 0x300, RZ ;  /* 0x000003006e417810 */ /* 0x000fc40007ffe0ff */
[----:B------:R-:W1:Y:S01]  /*0b50*/  @P0 LDC.64 R90, c[0x0][0x228] ;  /* 0x00008a00ff5a0b82 */ /* 0x000e620000000a00 */
[C---:B0-----:R-:W-:Y:S01]  /*0b60*/  @P0 IMAD.WIDE.U32 R100, R67.reuse, 0x8, R100 ;  /* 0x0000000843640825 */ /* 0x041fe200078e0064 */
[----:B------:R-:W2:Y:S03]  /*0b70*/  LDG.E R95, desc[UR6][R96.64+0x4] ;  /* 0x00000406605f7981 */ /* 0x000ea6000c1e1900 */
[----:B-----5:R-:W-:-:S03]  /*0b80*/  @!P0 IMAD.WIDE.U32 R100, R67, 0x8, R34 ;  /* 0x0000000843648825 */ /* 0x020fc600078e0022 */
[----:B------:R-:W0:Y:S01]  /*0b90*/  @!P0 LDC.64 R88, c[0x0][0x220] ;  /* 0x00008800ff588b82 */ /* 0x000e220000000a00 */
[----:B------:R-:W5:Y:S01]  /*0ba0*/  LDG.E R96, desc[UR6][R96.64] ;  /* 0x0000000660607981 */ /* 0x000f62000c1e1900 */
[----:B------:R-:W-:-:S06]  /*0bb0*/  @P0 IMAD.WIDE.U32 R32, R65, 0x8, R32 ;  /* 0x0000000841200825 */ /* 0x000fcc00078e0020 */
[----:B------:R-:W1:Y:S01]  /*0bc0*/  @P0 LDC.64 R34, c[0x0][0x228] ;  /* 0x00008a00ff220b82 */ /* 0x000e620000000a00 */
[----:B------:R-:W-:Y:S01]  /*0bd0*/  @!P0 IMAD.WIDE.U32 R32, R65, 0x8, R108 ;  /* 0x0000000841208825 */ /* 0x000fe200078e006c */
[----:B------:R-:W5:Y:S06]  /*0be0*/  LDG.E R97, desc[UR6][R98.64+0x4] ;  /* 0x0000040662617981 */ /* 0x000f6c000c1e1900 */
[----:B------:R-:W0:Y:S01]  /*0bf0*/  @!P0 LDC.64 R106, c[0x0][0x220] ;  /* 0x00008800ff6a8b82 */ /* 0x000e220000000a00 */
[----:B------:R-:W5:Y:S04]  /*0c00*/  LDG.E R102, desc[UR6][R32.64] ;  /* 0x0000000620667981 */ /* 0x000f68000c1e1900 */
[----:B------:R-:W5:Y:S04]  /*0c10*/  LDG.E R98, desc[UR6][R98.64] ;  /* 0x0000000662627981 */ /* 0x000f68000c1e1900 */
[----:B------:R-:W5:Y:S04]  /*0c20*/  LDG.E R99, desc[UR6][R100.64+0x4] ;  /* 0x0000040664637981 */ /* 0x000f68000c1e1900 */
[----:B------:R-:W5:Y:S04]  /*0c30*/  LDG.E R100, desc[UR6][R100.64] ;  /* 0x0000000664647981 */ /* 0x000f68000c1e1900 */
[----:B------:R1:W5:Y:S02]  /*0c40*/  LDG.E R101, desc[UR6][R32.64+0x4] ;  /* 0x0000040620657981 */ /* 0x000364000c1e1900 */
[----:B-1----:R-:W1:Y:S01]  /*0c50*/  LDC.64 R32, c[0x0][0x268] ;  /* 0x00009a00ff207b82 */ /* 0x002e620000000a00 */
[----:B------:R-:W-:-:S02]  /*0c60*/  IADD3 R66, R110, 0x400, RZ ;  /* 0x000004006e427810 */ /* 0x000fc40007ffe0ff */
[----:B------:R-:W-:-:S03]  /*0c70*/  IADD3 R64, R110, 0x380, RZ ;  /* 0x000003806e407810 */ /* 0x000fc60007ffe0ff */
[----:B------:R-:W-:-:S04]  /*0c80*/  @P0 IMAD.WIDE.U32 R34, R66, 0x8, R34 ;  /* 0x0000000842220825 */ /* 0x000fc800078e0022 */
[----:B------:R-:W-:-:S04]  /*0c90*/  @P0 IMAD.WIDE.U32 R90, R64, 0x8, R90 ;  /* 0x00000008405a0825 */ /* 0x000fc800078e005a */
[----:B0-----:R-:W-:-:S04]  /*0ca0*/  @!P0 IMAD.WIDE.U32 R34, R66, 0x8, R88 ;  /* 0x0000000842228825 */ /* 0x001fc800078e0058 */
[----:B------:R-:W-:Y:S01]  /*0cb0*/  @!P0 IMAD.WIDE.U32 R90, R64, 0x8, R106 ;  /* 0x00000008405a8825 */ /* 0x000fe200078e006a */
[----:B------:R-:W5:Y:S04]  /*0cc0*/  LDG.E R108, desc[UR6][R34.64+0x4] ;  /* 0x00000406226c7981 */ /* 0x000f68000c1e1900 */
[----:B------:R0:W5:Y:S01]  /*0cd0*/  LDG.E R109, desc[UR6][R34.64] ;  /* 0x00000006226d7981 */ /* 0x000162000c1e1900 */
[----:B-1----:R-:W-:-:S03]  /*0ce0*/  IMAD.WIDE.U32 R88, R110, 0x4, R32 ;  /* 0x000000046e587825 */ /* 0x002fc600078e0020 */
[----:B------:R-:W5:Y:S04]  /*0cf0*/  LDG.E R106, desc[UR6][R90.64+0x4] ;  /* 0x000004065a6a7981 */ /* 0x000f68000c1e1900 */
[----:B------:R1:W5:Y:S01]  /*0d00*/  LDG.E R107, desc[UR6][R90.64] ;  /* 0x000000065a6b7981 */ /* 0x000362000c1e1900 */
[----:B0-----:R-:W-:-:S04]  /*0d10*/  IMAD.WIDE.U32 R34, R111, 0x4, R32 ;  /* 0x000000046f227825 */ /* 0x001fc800078e0020 */
[--C-:B-1----:R-:W-:Y:S02]  /*0d20*/  IMAD.WIDE.U32 R90, R0, 0x4, R32.reuse ;  /* 0x00000004005a7825 */ /* 0x102fe400078e0020 */
[----:B------:R0:W5:Y:S02]  /*0d30*/  LDG.E R0, desc[UR6][R88.64] ;  /* 0x0000000658007981 */ /* 0x000164000c1e1900 */
[--C-:B0-----:R-:W-:Y:S02]  /*0d40*/  IMAD.WIDE.U32 R88, R69, 0x4, R32.reuse ;  /* 0x0000000445587825 */ /* 0x101fe400078e0020 */
[----:B------:R0:W5:Y:S04]  /*0d50*/  LDG.E R69, desc[UR6][R34.64] ;  /* 0x0000000622457981 */ /* 0x000168000c1e1900 */
[----:B------:R-:W5:Y:S01]  /*0d60*/  LDG.E R110, desc[UR6][R88.64] ;  /* 0x00000006586e7981 */ /* 0x000f62000c1e1900 */
[----:B0-----:R-:W-:-:S03]  /*0d70*/  IMAD.WIDE.U32 R34, R87, 0x4, R32 ;  /* 0x0000000457227825 */ /* 0x001fc600078e0020 */
[----:B------:R-:W5:Y:S04]  /*0d80*/  LDG.E R87, desc[UR6][R90.64] ;  /* 0x000000065a577981 */ /* 0x000f68000c1e1900 */
[----:B------:R0:W5:Y:S02]  /*0d90*/  LDG.E R111, desc[UR6][R34.64] ;  /* 0x00000006226f7981 */ /* 0x000164000c1e1900 */
[----:B0-----:R-:W-:-:S06]  /*0da0*/  IMAD.WIDE.U32 R34, R64, 0x4, R32 ;  /* 0x0000000440227825 */ /* 0x001fcc00078e0020 */
[----:B------:R-:W5:Y:S01]  /*0db0*/  LDG.E R34, desc[UR6][R34.64] ;  /* 0x0000000622227981 */ /* 0x000f62000c1e1900 */
[----:B------:R-:W-:-:S04]  /*0dc0*/  IMAD.WIDE.U32 R90, R67, 0x4, R32 ;  /* 0x00000004435a7825 */ /* 0x000fc800078e0020 */
[--C-:B------:R-:W-:Y:S01]  /*0dd0*/  IMAD.WIDE.U32 R88, R65, 0x4, R32.reuse ;  /* 0x0000000441587825 */ /* 0x100fe200078e0020 */
[----:B------:R-:W5:Y:S05]  /*0de0*/  LDG.E R112, desc[UR6][R90.64] ;  /* 0x000000065a707981 */ /* 0x000f6a000c1e1900 */
[----:B------:R-:W5:Y:S01]  /*0df0*/  LDG.E R88, desc[UR6][R88.64] ;  /* 0x0000000658587981 */ /* 0x000f62000c1e1900 */
[----:B------:R-:W-:-:S06]  /*0e00*/  IMAD.WIDE.U32 R32, R66, 0x4, R32 ;  /* 0x0000000442207825 */ /* 0x000fcc00078e0020 */
[----:B------:R0:W5:Y:S01]  /*0e10*/  LDG.E R32, desc[UR6][R32.64] ;  /* 0x0000000620207981 */ /* 0x000162000c1e1900 */
[----:B------:R-:W1:Y:S01]  /*0e20*/  @P0 MUFU.RCP R119, R20 ;  /* 0x0000001400770308 */ /* 0x000e620000001000 */
[----:B------:R-:W-:-:S07]  /*0e30*/  LOP3.LUT P1, RZ, R92, 0xff, RZ, 0xc0, !PT ;  /* 0x000000ff5cff7812 */ /* 0x000fce000782c0ff */
[----:B------:R-:W3:Y:S08]  /*0e40*/  @P0 MUFU.RCP R118, R10 ;  /* 0x0000000a00760308 */ /* 0x000ef00000001000 */
[----:B------:R-:W-:Y:S08]  /*0e50*/  @P0 MUFU.RCP R92, R8 ;  /* 0x00000008005c0308 */ /* 0x000ff00000001000 */
[----:B------:R-:W3:Y:S08]  /*0e60*/  @P0 MUFU.RCP R121, R9 ;  /* 0x0000000900790308 */ /* 0x000ef00000001000 */
[----:B------:R-:W2:Y:S01]  /*0e70*/  @P0 MUFU.RCP R115, R18 ;  /* 0x0000001200730308 */ /* 0x000ea20000001000 */
[----:B----4-:R-:W-:-:S07]  /*0e80*/  @P0 FADD.FTZ R120, -R84, R113 ;  /* 0x0000007154780221 */ /* 0x010fce0000010100 */
[----:B------:R-:W4:Y:S01]  /*0e90*/  @P0 MUFU.RCP R116, R19 ;  /* 0x0000001300740308 */ /* 0x000f220000001000 */
[----:B-1----:R-:W-:Y:S01]  /*0ea0*/  @P0 FMUL.FTZ R120, R120, R119 ;  /* 0x0000007778780220 */ /* 0x002fe20000410000 */
[----:B------:R-:W-:-:S06]  /*0eb0*/  @P0 FADD.FTZ R117, -R29, R114 ;  /* 0x000000721d750221 */ /* 0x000fcc0000010100 */
[----:B0-----:R-:W-:Y:S01]  /*0ec0*/  @P0 MUFU.RCP R33, R17 ;  /* 0x0000001100210308 */ /* 0x001fe20000001000 */
[----:B---3--:R-:W-:Y:S01]  /*0ed0*/  @P0 FMUL.FTZ R89, R117, R118 ;  /* 0x0000007675590220 */ /* 0x008fe20000410000 */
[----:B------:R-:W-:-:S04]  /*0ee0*/  @P0 FADD.FTZ R90, -R28, R104 ;  /* 0x000000681c5a0221 */ /* 0x000fc80000010100 */
[----:B------:R-:W-:Y:S01]  /*0ef0*/  @P0 FMUL.FTZ R90, R90, R121 ;  /* 0x000000795a5a0220 */ /* 0x000fe20000410000 */
[--C-:B--2---:R-:W-:Y:S01]  /*0f00*/  @!P0 FADD.FTZ R35, R104, -R105.reuse ;  /* 0x8000006968238221 */ /* 0x104fe20000010000 */
[--C-:B------:R-:W-:Y:S01]  /*0f10*/  @!P0 FADD.FTZ R113, R113, -R105.reuse ;  /* 0x8000006971718221 */ /* 0x100fe20000010000 */
[----:B------:R-:W0:Y:S01]  /*0f20*/  @P0 MUFU.RCP R104, R7 ;  /* 0x0000000700680308 */ /* 0x000e220000001000 */
[----:B------:R-:W-:Y:S02]  /*0f30*/  @!P0 FADD.FTZ R91, R114, -R105 ;  /* 0x80000069725b8221 */ /* 0x000fe40000010000 */
[C---:B------:R-:W-:Y:S01]  /*0f40*/  @!P0 FMUL.FTZ R120, R68.reuse, R113 ;  /* 0x0000007144788220 */ /* 0x040fe20000410000 */
[----:B------:R-:W-:Y:S01]  /*0f50*/  @P0 FADD.FTZ R113, -R27, R93 ;  /* 0x0000005d1b710221 */ /* 0x000fe20000010100 */
[----:B------:R-:W-:Y:S01]  /*0f60*/  @!P0 FADD.FTZ R93, R93, -R105 ;  /* 0x800000695d5d8221 */ /* 0x000fe20000010000 */
[----:B------:R-:W-:Y:S01]  /*0f70*/  @!P0 FMUL.FTZ R89, R68, R91 ;  /* 0x0000005b44598220 */ /* 0x000fe20000410000 */
[----:B------:R-:W-:Y:S01]  /*0f80*/  @P0 FADD.FTZ R91, -R83, R103 ;  /* 0x00000067535b0221 */ /* 0x000fe20000010100 */
[----:B------:R-:W-:Y:S01]  /*0f90*/  @P0 FMUL.FTZ R92, R113, R92 ;  /* 0x0000005c715c0220 */ /* 0x000fe20000410000 */
[----:B------:R-:W-:Y:S01]  /*0fa0*/  @P0 FADD.FTZ R114, -R82, R94 ;  /* 0x0000005e52720221 */ /* 0x000fe20000010100 */
[----:B------:R-:W-:Y:S01]  /*0fb0*/  @!P0 FADD.FTZ R103, R103, -R105 ;  /* 0x8000006967678221 */ /* 0x000fe20000010000 */
[----:B------:R-:W-:Y:S01]  /*0fc0*/  @!P0 FMUL.FTZ R92, R68, R93 ;  /* 0x0000005d445c8220 */ /* 0x000fe20000410000 */
[----:B------:R-:W1:Y:S01]  /*0fd0*/  @P0 MUFU.RCP R113, R6 ;  /* 0x0000000600710308 */ /* 0x000e620000001000 */
[----:B------:R-:W-:Y:S01]  /*0fe0*/  @P0 FMUL.FTZ R93, R114, R115 ;  /* 0x00000073725d0220 */ /* 0x000fe20000410000 */
[C---:B------:R-:W-:Y:S01]  /*0ff0*/  @!P0 FMUL.FTZ R90, R68.reuse, R35 ;  /* 0x00000023445a8220 */ /* 0x040fe20000410000 */
[----:B----4-:R-:W-:Y:S01]  /*1000*/  @P0 FMUL.FTZ R91, R91, R116 ;  /* 0x000000745b5b0220 */ /* 0x010fe20000410000 */
[----:B------:R-:W-:Y:S01]  /*1010*/  @!P0 FMUL.FTZ R91, R68, R103 ;  /* 0x00000067445b8220 */ /* 0x000fe20000410000 */
[----:B------:R-:W-:-:S03]  /*1020*/  @P0 FADD.FTZ R115, -R26, R95 ;  /* 0x0000005f1a730221 */ /* 0x000fc60000010100 */
[----:B------:R-:W2:Y:S01]  /*1030*/  @P0 MUFU.RCP R35, R16 ;  /* 0x0000001000230308 */ /* 0x000ea20000001000 */
[--C-:B------:R-:W-:Y:S01]  /*1040*/  @!P0 FADD.FTZ R103, R94, -R105.reuse ;  /* 0x800000695e678221 */ /* 0x100fe20000010000 */
[----:B------:R-:W-:Y:S01]  /*1050*/  @!P0 FADD.FTZ R95, R95, -R105 ;  /* 0x800000695f5f8221 */ /* 0x000fe20000010000 */
[----:B0-----:R-:W-:-:S05]  /*1060*/  @P0 FMUL.FTZ R94, R115, R104 ;  /* 0x00000068735e0220 */ /* 0x001fca0000410000 */
[----:B------:R-:W0:Y:S01]  /*1070*/  @P0 MUFU.RCP R104, R5 ;  /* 0x0000000500680308 */ /* 0x000e220000001000 */
[----:B-----5:R-:W-:Y:S01]  /*1080*/  @P0 FADD.FTZ R114, -R81, R96 ;  /* 0x0000006051720221 */ /* 0x020fe20000010100 */
[C---:B------:R-:W-:Y:S01]  /*1090*/  @!P0 FMUL.FTZ R94, R68.reuse, R95 ;  /* 0x0000005f445e8220 */ /* 0x040fe20000410000 */
[----:B------:R-:W-:Y:S02]  /*10a0*/  @!P0 FMUL.FTZ R93, R68, R103 ;  /* 0x00000067445d8220 */ /* 0x000fe40000410000 */
[----:B------:R-:W-:Y:S01]  /*10b0*/  @P0 FMUL.FTZ R95, R114, R33 ;  /* 0x00000021725f0220 */ /* 0x000fe20000410000 */
[----:B------:R-:W-:Y:S02]  /*10c0*/  @!P0 FADD.FTZ R33, R96, -R105 ;  /* 0x8000006960218221 */ /* 0x000fe40000010000 */
[----:B------:R-:W3:Y:S01]  /*10d0*/  @P0 MUFU.RCP R103, R15 ;  /* 0x0000000f00670308 */ /* 0x000ee20000001000 */
[----:B------:R-:W-:Y:S01]  /*10e0*/  @P0 FADD.FTZ R96, -R25, R97 ;  /* 0x0000006119600221 */ /* 0x000fe20000010100 */
[----:B------:R-:W-:Y:S01]  /*10f0*/  @!P0 FADD.FTZ R97, R97, -R105 ;  /* 0x8000006961618221 */ /* 0x000fe20000010000 */
[----:B------:R-:W-:-:S02]  /*1100*/  @!P0 FMUL.FTZ R95, R68, R33 ;  /* 0x00000021445f8220 */ /* 0x000fc40000410000 */
[----:B-1----:R-:W-:Y:S01]  /*1110*/  @P0 FMUL.FTZ R96, R96, R113 ;  /* 0x0000007160600220 */ /* 0x002fe20000410000 */
[----:B------:R-:W-:Y:S02]  /*1120*/  @!P0 FMUL.FTZ R96, R68, R97 ;  /* 0x0000006144608220 */ /* 0x000fe40000410000 */
[----:B------:R-:W1:Y:S01]  /*1130*/  @P0 MUFU.RCP R113, R4 ;  /* 0x0000000400710308 */ /* 0x000e620000001000 */
[----:B------:R-:W-:-:S07]  /*1140*/  @P0 FADD.FTZ R114, -R80, R98 ;  /* 0x0000006250720221 */ /* 0x000fce0000010100 */
[----:B------:R-:W4:Y:S01]  /*1150*/  @P0 MUFU.RCP R33, R14 ;  /* 0x0000000e00210308 */ /* 0x000f220000001000 */
[----:B--2---:R-:W-:Y:S01]  /*1160*/  @P0 FMUL.FTZ R97, R114, R35 ;  /* 0x0000002372610220 */ /* 0x004fe20000410000 */
[----:B------:R-:W-:Y:S01]  /*1170*/  @!P0 FADD.FTZ R35, R98, -R105 ;  /* 0x8000006962238221 */ /* 0x000fe20000010000 */
[----:B------:R-:W-:Y:S01]  /*1180*/  @P0 FADD.FTZ R115, -R24, R99 ;  /* 0x0000006318730221 */ /* 0x000fe20000010100 */
[----:B------:R-:W-:Y:S02]  /*1190*/  @!P0 FADD.FTZ R99, R99, -R105 ;  /* 0x8000006963638221 */ /* 0x000fe40000010000 */
[C---:B------:R-:W-:Y:S01]  /*11a0*/  @!P0 FMUL.FTZ R97, R68.reuse, R35 ;  /* 0x0000002344618220 */ /* 0x040fe20000410000 */
[----:B0-----:R-:W-:Y:S01]  /*11b0*/  @P0 FMUL.FTZ R98, R115, R104 ;  /* 0x0000006873620220 */ /* 0x001fe20000410000 */
[----:B------:R-:W0:Y:S01]  /*11c0*/  @P0 MUFU.RCP R35, R13 ;  /* 0x0000000d00230308 */ /* 0x000e220000001000 */
[----:B------:R-:W-:Y:S01]  /*11d0*/  @!P0 FMUL.FTZ R98, R68, R99 ;  /* 0x0000006344628220 */ /* 0x000fe20000410000 */
[----:B------:R-:W-:-:S06]  /*11e0*/  @P0 FADD.FTZ R104, -R79, R100 ;  /* 0x000000644f680221 */ /* 0x000fcc0000010100 */
[----:B------:R-:W2:Y:S01]  /*11f0*/  @P0 MUFU.RCP R116, R2 ;  /* 0x0000000200740308 */ /* 0x000ea20000001000 */
[----:B---3--:R-:W-:Y:S01]  /*1200*/  @P0 FMUL.FTZ R99, R104, R103 ;  /* 0x0000006768630220 */ /* 0x008fe20000410000 */
[----:B------:R-:W-:Y:S01]  /*1210*/  @!P0 FADD.FTZ R103, R100, -R105 ;  /* 0x8000006964678221 */ /* 0x000fe20000010000 */
[----:B------:R-:W-:Y:S01]  /*1220*/  @P0 FADD.FTZ R104, -R78, R102 ;  /* 0x000000664e680221 */ /* 0x000fe20000010100 */
[----:B------:R-:W-:Y:S01]  /*1230*/  @P0 FADD.FTZ R100, -R23, R101 ;  /* 0x0000006517640221 */ /* 0x000fe20000010100 */
[----:B------:R-:W-:-:S03]  /*1240*/  @!P0 FADD.FTZ R101, R101, -R105 ;  /* 0x8000006965658221 */ /* 0x000fc60000010000 */
[----:B------:R-:W3:Y:S01]  /*1250*/  @P0 MUFU.RCP R114, R12 ;  /* 0x0000000c00720308 */ /* 0x000ee20000001000 */
[----:B-1----:R-:W-:Y:S01]  /*1260*/  @P0 FMUL.FTZ R100, R100, R113 ;  /* 0x0000007164640220 */ /* 0x002fe20000410000 */
[----:B------:R-:W-:Y:S01]  /*1270*/  @!P0 FMUL.FTZ R100, R68, R101 ;  /* 0x0000006544648220 */ /* 0x000fe20000410000 */
[----:B----4-:R-:W-:Y:S01]  /*1280*/  @P0 FMUL.FTZ R101, R104, R33 ;  /* 0x0000002168650220 */ /* 0x010fe20000410000 */
[----:B------:R-:W-:Y:S01]  /*1290*/  @!P0 FADD.FTZ R33, R102, -R105 ;  /* 0x8000006966218221 */ /* 0x000fe20000010000 */
[----:B------:R-:W-:-:S03]  /*12a0*/  @!P0 FMUL.FTZ R99, R68, R103 ;  /* 0x0000006744638220 */ /* 0x000fc60000410000 */
[----:B------:R-:W-:Y:S01]  /*12b0*/  @!P0 FMUL.FTZ R101, R68, R33 ;  /* 0x0000002144658220 */ /* 0x000fe20000410000 */
[----:B------:R-:W1:Y:S01]  /*12c0*/  @P0 MUFU.RCP R115, R3 ;  /* 0x0000000300730308 */ /* 0x000e620000001000 */
[----:B------:R-:W-:Y:S01]  /*12d0*/  @P0 FADD.FTZ R33, -R21, R108 ;  /* 0x0000006c15210221 */ /* 0x000fe20000010100 */
[----:B------:R-:W-:Y:S01]  /*12e0*/  @!P0 FADD.FTZ R113, R108, -R105 ;  /* 0x800000696c718221 */ /* 0x000fe20000010000 */
[----:B------:R-:W-:-:S04]  /*12f0*/  @P0 FADD.FTZ R104, -R77, R107 ;  /* 0x0000006b4d680221 */ /* 0x000fc80000010100 */
[----:B0-----:R-:W-:Y:S01]  /*1300*/  @P0 FMUL.FTZ R103, R104, R35 ;  /* 0x0000002368670220 */ /* 0x001fe20000410000 */
[----:B------:R-:W-:Y:S01]  /*1310*/  @P0 FADD.FTZ R35, -R76, R109 ;  /* 0x0000006d4c230221 */ /* 0x000fe20000010100 */
[----:B--2---:R-:W-:Y:S01]  /*1320*/  @P0 FMUL.FTZ R104, R33, R116 ;  /* 0x0000007421680220 */ /* 0x004fe20000410000 */
[--C-:B------:R-:W-:Y:S01]  /*1330*/  @!P0 FADD.FTZ R33, R106, -R105.reuse ;  /* 0x800000696a218221 */ /* 0x100fe20000010000 */
[--C-:B------:R-:W-:Y:S01]  /*1340*/  @!P0 FADD.FTZ R107, R107, -R105.reuse ;  /* 0x800000696b6b8221 */ /* 0x100fe20000010000 */
[----:B------:R-:W-:Y:S01]  /*1350*/  @!P0 FADD.FTZ R109, R109, -R105 ;  /* 0x800000696d6d8221 */ /* 0x000fe20000010000 */
[C---:B------:R-:W-:Y:S02]  /*1360*/  PRMT R119, R0.reuse, 0x7632, R119 ;  /* 0x0000763200777816 */ /* 0x040fe40000000077 */
[----:B------:R-:W-:Y:S01]  /*1370*/  SHF.L.U32 R0, R0, 0x10, RZ ;  /* 0x0000001000007819 */ /* 0x000fe200000006ff */
[----:B---3--:R-:W-:Y:S01]  /*1380*/  @P0 FMUL.FTZ R105, R35, R114 ;  /* 0x0000007223690220 */ /* 0x008fe20000410000 */
[----:B------:R-:W-:Y:S01]  /*1390*/  @P0 FADD.FTZ R102, -R22, R106 ;  /* 0x0000006a16660221 */ /* 0x000fe20000010100 */
[----:B------:R-:W-:Y:S01]  /*13a0*/  @!P0 FMUL.FTZ R104, R68, R113 ;  /* 0x0000007144688220 */ /* 0x000fe20000410000 */
[----:B------:R-:W-:Y:S01]  /*13b0*/  SHF.L.U32 R119, R119, 0x10, RZ ;  /* 0x0000001077777819 */ /* 0x000fe200000006ff */
[C---:B------:R-:W-:Y:S01]  /*13c0*/  FADD.FTZ R53, R0.reuse, R53 ;  /* 0x0000003500357221 */ /* 0x040fe20000010000 */
[----:B------:R-:W-:Y:S01]  /*13d0*/  FFMA.FTZ R31, R0, R120, R31 ;  /* 0x00000078001f7223 */ /* 0x000fe2000001001f */
[----:B------:R-:W-:Y:S01]  /*13e0*/  FMUL.FTZ R0, R20, R0 ;  /* 0x0000000014007220 */ /* 0x000fe20000410000 */
[----:B------:R-:W-:-:S02]  /*13f0*/  PRMT R113, R69, 0x7632, R113 ;  /* 0x0000763245717816 */ /* 0x000fc40000000071 */
[----:B------:R-:W-:Y:S02]  /*1400*/  SHF.L.U32 R106, R69, 0x10, RZ ;  /* 0x00000010456a7819 */ /* 0x000fe400000006ff */
[C---:B------:R-:W-:Y:S02]  /*1410*/  PRMT R35, R110.reuse, 0x7632, R35 ;  /* 0x000076326e237816 */ /* 0x040fe40000000023 */
[----:B------:R-:W-:Y:S01]  /*1420*/  SHF.L.U32 R108, R110, 0x10, RZ ;  /* 0x000000106e6c7819 */ /* 0x000fe200000006ff */
[----:B------:R-:W-:Y:S01]  /*1430*/  @!P0 FMUL.FTZ R105, R68, R109 ;  /* 0x0000006d44698220 */ /* 0x000fe20000410000 */
[----:B------:R-:W-:-:S05]  /*1440*/  SHF.L.U32 R110, R111, 0x10, RZ ;  /* 0x000000106f6e7819 */ /* 0x000fca00000006ff */
[C---:B------:R-:W-:Y:S01]  /*1450*/  FADD.FTZ R61, R110.reuse, R61 ;  /* 0x0000003d6e3d7221 */ /* 0x040fe20000010000 */
[----:B------:R-:W-:Y:S01]  /*1460*/  FFMA.FTZ R43, R110, R97, R43 ;  /* 0x000000616e2b7223 */ /* 0x000fe2000001002b */
[----:B------:R-:W-:Y:S01]  /*1470*/  FMUL.FTZ R109, R16, R110 ;  /* 0x0000006e106d7220 */ /* 0x000fe20000410000 */
[----:B------:R-:W-:Y:S01]  /*1480*/  FMUL.FTZ R110, R10, R119 ;  /* 0x000000770a6e7220 */ /* 0x000fe20000410000 */
[----:B------:R-:W-:-:S04]  /*1490*/  PRMT R69, R34, 0x7632, R69 ;  /* 0x0000763222457816 */ /* 0x000fc80000000045 */
[----:B------:R-:W-:Y:S01]  /*14a0*/  SHF.L.U32 R121, R69, 0x10, RZ ;  /* 0x0000001045797819 */ /* 0x000fe200000006ff */
[----:B------:R-:W-:Y:S01]  /*14b0*/  FADD.FTZ R69, RZ, R0 ;  /* 0x00000000ff457221 */ /* 0x000fe20000010000 */
[----:B-1----:R-:W-:Y:S01]  /*14c0*/  @P0 FMUL.FTZ R102, R102, R115 ;  /* 0x0000007366660220 */ /* 0x002fe20000410000 */
[----:B------:R-:W-:Y:S02]  /*14d0*/  PRMT R117, R111, 0x7632, R117 ;  /* 0x000076326f757816 */ /* 0x000fe40000000075 */
[----:B------:R-:W-:Y:S01]  /*14e0*/  FADD.FTZ R123, R69, R110 ;  /* 0x0000006e457b7221 */ /* 0x000fe20000010000 */
[C---:B------:R-:W-:Y:S01]  /*14f0*/  PRMT R115, R87.reuse, 0x7632, R115 ;  /* 0x0000763257737816 */ /* 0x040fe20000000073 */
[----:B------:R-:W-:Y:S01]  /*1500*/  FFMA.FTZ R69, R0, R120, RZ ;  /* 0x0000007800457223 */ /* 0x000fe200000100ff */
[----:B------:R-:W-:Y:S02]  /*1510*/  SHF.L.U32 R114, R87, 0x10, RZ ;  /* 0x0000001057727819 */ /* 0x000fe400000006ff */
[----:B------:R-:W-:-:S02]  /*1520*/  PRMT R111, R112, 0x7632, R111 ;  /* 0x00007632706f7816 */ /* 0x000fc4000000006f */
[----:B------:R-:W-:Y:S02]  /*1530*/  SHF.L.U32 R112, R112, 0x10, RZ ;  /* 0x0000001070707819 */ /* 0x000fe400000006ff */
[----:B------:R-:W-:Y:S01]  /*1540*/  PRMT R87, R88, 0x7632, R87 ;  /* 0x0000763258577816 */ /* 0x000fe20000000057 */
[----:B------:R-:W-:Y:S01]  /*1550*/  @!P0 FMUL.FTZ R103, R68, R107 ;  /* 0x0000006b44678220 */ /* 0x000fe20000410000 */
[----:B------:R-:W-:Y:S01]  /*1560*/  SHF.L.U32 R88, R88, 0x10, RZ ;  /* 0x0000001058587819 */ /* 0x000fe200000006ff */
[----:B------:R-:W-:Y:S01]  /*1570*/  FADD.FTZ R55, R106, R55 ;  /* 0x000000376a377221 */ /* 0x000fe20000010000 */
[----:B------:R-:W-:Y:S01]  /*1580*/  SHF.L.U32 R34, R34, 0x10, RZ ;  /* 0x0000001022227819 */ /* 0x000fe200000006ff */
[----:B------:R-:W-:Y:S01]  /*1590*/  FFMA.FTZ R37, R106, R91, R37 ;  /* 0x0000005b6a257223 */ /* 0x000fe20000010025 */
[----:B------:R-:W-:Y:S01]  /*15a0*/  SHF.L.U32 R113, R113, 0x10, RZ ;  /* 0x0000001071717819 */ /* 0x000fe200000006ff */
[----:B------:R-:W-:Y:S01]  /*15b0*/  FMUL.FTZ R106, R19, R106 ;  /* 0x0000006a136a7220 */ /* 0x000fe20000410000 */
[C---:B------:R-:W-:Y:S01]  /*15c0*/  FADD.FTZ R52, R119.reuse, R52 ;  /* 0x0000003477347221 */ /* 0x040fe20000010000 */
[-C--:B------:R-:W-:Y:S01]  /*15d0*/  FFMA.FTZ R30, R119, R89.reuse, R30 ;  /* 0x00000059771e7223 */ /* 0x080fe2000001001e */
        /* <DEDUP_REMOVED lines=12> */
[C---:B------:R-:W-:Y:S01]  /*16a0*/  FADD.FTZ R54, R113.reuse, R54 ;  /* 0x0000003671367221 */ /* 0x040fe20000010000 */
[----:B------:R-:W-:Y:S01]  /*16b0*/  FFMA.FTZ R36, R113, R90, R36 ;  /* 0x0000005a71247223 */ /* 0x000fe20000010024 */
        /* <DEDUP_REMOVED lines=34> */
[----:B------:R-:W-:Y:S01]  /*18e0*/  @!P0 FMUL.FTZ R102, R68, R33 ;  /* 0x0000002144668220 */ /* 0x000fe20000410000 */
[----:B------:R-:W-:Y:S01]  /*18f0*/  FMUL.FTZ R118, R5, R119 ;  /* 0x0000007705767220 */ /* 0x000fe20000410000 */
[----:B------:R-:W-:Y:S01]  /*1900*/  FADD.FTZ R35, R34, R111 ;  /* 0x0000006f22237221 */ /* 0x000fe20000010000 */
[----:B------:R-:W-:Y:S01]  /*1910*/  FFMA.FTZ R123, R111, R99, R88 ;  /* 0x000000636f7b7223 */ /* 0x000fe20000010058 */
[C---:B------:R-:W-:Y:S02]  /*1920*/  PRMT R33, R32.reuse, 0x7632, R33 ;  /* 0x0000763220217816 */ /* 0x040fe40000000021 */
[----:B------:R-:W-:Y:S01]  /*1930*/  SHF.L.U32 R32, R32, 0x10, RZ ;  /* 0x0000001020207819 */ /* 0x000fe200000006ff */
[----:B------:R-:W-:Y:S01]  /*1940*/  FADD.FTZ R35, R35, R118 ;  /* 0x0000007623237221 */ /* 0x000fe20000010000 */
[----:B------:R-:W-:Y:S01]  /*1950*/  SHF.L.U32 R87, R87, 0x10, RZ ;  /* 0x0000001057577819 */ /* 0x000fe200000006ff */
[-C--:B------:R-:W-:Y:S01]  /*1960*/  FFMA.FTZ R123, R118, R98.reuse, R123 ;  /* 0x00000062767b7223 */ /* 0x080fe2000001007b */
        /* <DEDUP_REMOVED lines=19> */
[----:B------:R-:W-:Y:S01]  /*1aa0*/  SHF.R.U32.HI R35, RZ, 0x5, R86 ;  /* 0x00000005ff237819 */ /* 0x000fe20000011656 */
[----:B------:R-:W-:Y:S01]  /*1ab0*/  FFMA.FTZ R122, R87, R102, R34 ;  /* 0x00000066577a7223 */ /* 0x000fe20000010022 */
[----:B------:R-:W-:Y:S01]  /*1ac0*/  UMOV UR4, 0xffffffff ;  /* 0xffffffff00047882 */ /* 0x000fe20000000000 */
[----:B------:R-:W-:Y:S01]  /*1ad0*/  FMUL.FTZ R88, R2, R33 ;  /* 0x0000002102587220 */ /* 0x000fe20000410000 */
[----:B------:R-:W-:Y:S01]  /*1ae0*/  FADD.FTZ R125, R32, R69 ;  /* 0x00000045207d7221 */ /* 0x000fe20000010000 */
[----:B------:R-:W-:Y:S01]  /*1af0*/  LOP3.LUT R34, R35, 0x7fffffc, RZ, 0xc0, !PT ;  /* 0x07fffffc23227812 */ /* 0x000fe200078ec0ff */
        /* <DEDUP_REMOVED lines=26> */
.L_x_4416:
[----:B01----:R-:W-:Y:S01]  /*1ca0*/  FADD.FTZ R33, R33, R122 ;  /* 0x0000007a21217221 */ /* 0x003fe20000010000 */
[----:B------:R-:W-:Y:S01]  /*1cb0*/  FADD.FTZ R32, R32, R121 ;  /* 0x0000007920207221 */ /* 0x000fe20000010000 */
[----:B------:R-:W0:Y:S01]  /*1cc0*/  @!P2 S2R R122, SR_CgaCtaId ;  /* 0x00000000007aa919 */ /* 0x000e220000008800 */
[----:B------:R-:W-:Y:S01]  /*1cd0*/  @!P2 MOV R121, 0x400 ;  /* 0x000004000079a802 */ /* 0x000fe20000000f00 */
[----:B------:R-:W-:Y:S05]  /*1ce0*/  WARPSYNC.ALL ;  /* 0x0000000000007948 */ /* 0x000fea0003800000 */
[----:B------:R-:W-:Y:S02]  /*1cf0*/  @!P2 LOP3.LUT R35, R35, 0x3, RZ, 0xc0, !PT ;  /* 0x000000032323a812 */ /* 0x000fe400078ec0ff */
[----:B0-----:R-:W-:-:S02]  /*1d00*/  @!P2 LEA R11, R122, R121, 0x18 ;  /* 0x000000797a0ba211 */ /* 0x001fc400078ec0ff */
        /* <DEDUP_REMOVED lines=15> */
[----:B------:R-:W-:Y:S01]  /*1e00*/  FMUL.FTZ R32, R32, 0.00043402778101153671741 ;  /* 0x39e38e3920207820 */ /* 0x000fe20000410000 */
[----:B------:R-:W-:-:S04]  /*1e10*/  FMUL.FTZ R33, R33, 0.00043402778101153671741 ;  /* 0x39e38e3921217820 */ /* 0x000fc80000410000 */
        /* <DEDUP_REMOVED lines=22> */
[----:B------:R-:W-:Y:S01]  /*1f80*/  LOP3.LUT R0, R86, 0x7f, RZ, 0xc0, !PT ;  /* 0x0000007f56007812 */ /* 0x000fe200078ec0ff */
[----:B------:R-:W-:Y:S01]  /*1f90*/  FADD.FTZ R33, R110, -R89 ;  /* 0x800000596e217221 */ /* 0x000fe20000010000 */
[----:B------:R-:W-:Y:S01]  /*1fa0*/  FADD.FTZ R96, R117, -R96 ;  /* 0x8000006075607221 */ /* 0x000fe20000010000 */
[----:B------:R-:W-:Y:S01]  /*1fb0*/  FMUL.FTZ R32, R68, R32 ;  /* 0x0000002044207220 */ /* 0x000fe20000410000 */
[----:B------:R-:W-:Y:S01]  /*1fc0*/  FADD.FTZ R99, R111, -R99 ;  /* 0x800000636f637221 */ /* 0x000fe20000010000 */
[----:B------:R-:W-:-:S02]  /*1fd0*/  IMAD R0, R85, 0x480, R0 ;  /* 0x0000048055007824 */ /* 0x000fc400078e0200 */
[----:B------:R-:W-:Y:S01]  /*1fe0*/  FMUL.FTZ R33, R68, R33 ;  /* 0x0000002144217220 */ /* 0x000fe20000410000 */
[----:B------:R-:W-:Y:S01]  /*1ff0*/  FADD.FTZ R97, R109, -R97 ;  /* 0x800000616d617221 */ /* 0x000fe20000010000 */
[----:B------:R-:W-:Y:S01]  /*2000*/  FADD.FTZ R107, R107, -R93 ;  /* 0x8000005d6b6b7221 */ /* 0x000fe20000010000 */
[----:B------:R-:W-:Y:S01]  /*2010*/  FADD.FTZ R115, R115, -R92 ;  /* 0x8000005c73737221 */ /* 0x000fe20000010000 */
[C---:B------:R-:W-:Y:S01]  /*2020*/  LEA R34, P2, R0.reuse, UR8, 0x3 ;  /* 0x0000000800227c11 */ /* 0x040fe2000f8418ff */
[----:B------:R-:W-:Y:S01]  /*2030*/  FADD.FTZ R102, R87, -R102 ;  /* 0x8000006657667221 */ /* 0x000fe20000010000 */
[----:B------:R-:W-:Y:S01]  /*2040*/  IADD3 R117, R0, 0x80, RZ ;  /* 0x0000008000757810 */ /* 0x000fe20007ffe0ff */
[----:B------:R-:W-:Y:S01]  /*2050*/  FADD.FTZ R95, R108, -R95 ;  /* 0x8000005f6c5f7221 */ /* 0x000fe20000010000 */
[----:B------:R-:W-:Y:S01]  /*2060*/  LEA.HI.X R35, R0, UR9, RZ, 0x3, P2 ;  /* 0x0000000900237c11 */ /* 0x000fe200090f1cff */
[----:B------:R-:W-:Y:S01]  /*2070*/  FADD.FTZ R94, R116, -R94 ;  /* 0x8000005e745e7221 */ /* 0x000fe20000010000 */
[C---:B------:R-:W-:Y:S01]  /*2080*/  IADD3 R111, R0.reuse, 0x100, RZ ;  /* 0x00000100006f7810 */ /* 0x040fe20007ffe0ff */
[----:B------:R-:W-:Y:S01]  /*2090*/  FADD.FTZ R87, R69, -R105 ;  /* 0x8000006945577221 */ /* 0x000fe20000010000 */
[----:B------:R-:W-:Y:S01]  /*20a0*/  IADD3 R109, R0, 0x180, RZ ;  /* 0x00000180006d7810 */ /* 0x000fe20007ffe0ff */
[----:B------:R-:W-:Y:S01]  /*20b0*/  FADD.FTZ R69, R88, -R104 ;  /* 0x8000006858457221 */ /* 0x000fe20000010000 */
[----:B------:R1:W-:Y:S01]  /*20c0*/  STG.E.64 desc[UR6][R34.64], R32 ;  /* 0x0000002022007986 */ /* 0x0003e2000c101b06 */
[----:B0-----:R-:W-:Y:S01]  /*20d0*/  IMAD.WIDE.U32 R88, R67, 0x8, R90 ;  /* 0x0000000843587825 */ /* 0x001fe200078e005a */
[----:B------:R-:W-:-:S03]  /*20e0*/  IADD3 R67, R0, 0x200, RZ ;  /* 0x0000020000437810 */ /* 0x000fc60007ffe0ff */
[----:B------:R-:W-:Y:S01]  /*20f0*/  FADD.FTZ R98, R118, -R98 ;  /* 0x8000006276627221 */ /* 0x000fe20000010000 */
[----:B------:R-:W-:Y:S01]  /*2100*/  FADD.FTZ R101, R112, -R101 ;  /* 0x8000006570657221 */ /* 0x000fe20000010000 */
[----:B------:R-:W-:-:S04]  /*2110*/  IMAD.WIDE.U32 R116, R117, 0x8, R90 ;  /* 0x0000000875747825 */ /* 0x000fc800078e005a */
[----:B------:R-:W-:Y:S01]  /*2120*/  FADD.FTZ R100, R119, -R100 ;  /* 0x8000006477647221 */ /* 0x000fe20000010000 */
[----:B------:R-:W-:Y:S01]  /*2130*/  FADD.FTZ R103, R114, -R103 ;  /* 0x8000006772677221 */ /* 0x000fe20000010000 */
[----:B------:R-:W-:Y:S01]  /*2140*/  FMUL.FTZ R69, R68, R69 ;  /* 0x0000004544457220 */ /* 0x000fe20000410000 */
[----:B------:R-:W-:-:S04]  /*2150*/  IMAD.WIDE.U32 R92, R65, 0x8, R90 ;  /* 0x00000008415c7825 */ /* 0x000fc800078e005a */
[----:B------:R-:W-:Y:S01]  /*2160*/  FMUL.FTZ R65, R68, R94 ;  /* 0x0000005e44417220 */ /* 0x000fe20000410000 */
[----:B------:R-:W-:Y:S01]  /*2170*/  IADD3 R85, R85, UR10, RZ ;  /* 0x0000000a55557c10 */ /* 0x000fe2000fffe0ff */
[----:B------:R-:W-:-:S04]  /*2180*/  IMAD.WIDE.U32 R104, R64, 0x8, R90 ;  /* 0x0000000840687825 */ /* 0x000fc800078e005a */
[C---:B-1----:R-:W-:Y:S01]  /*2190*/  FMUL.FTZ R33, R68.reuse, R113 ;  /* 0x0000007144217220 */ /* 0x042fe20000410000 */
[C---:B------:R-:W-:Y:S01]  /*21a0*/  FMUL.FTZ R32, R68.reuse, R106 ;  /* 0x0000006a44207220 */ /* 0x040fe20000410000 */
[----:B------:R-:W-:Y:S01]  /*21b0*/  FMUL.FTZ R35, R68, R115 ;  /* 0x0000007344237220 */ /* 0x000fe20000410000 */
[----:B------:R-:W-:-:S04]  /*21c0*/  IMAD.WIDE.U32 R110, R111, 0x8, R90 ;  /* 0x000000086f6e7825 */ /* 0x000fc800078e005a */
[C---:B------:R-:W-:Y:S01]  /*21d0*/  FMUL.FTZ R34, R68.reuse, R107 ;  /* 0x0000006b44227220 */ /* 0x040fe20000410000 */
[----:B------:R-:W-:Y:S01]  /*21e0*/  FMUL.FTZ R64, R68, R95 ;  /* 0x0000005f44407220 */ /* 0x000fe20000410000 */
[----:B------:R0:W-:Y:S01]  /*21f0*/  STG.E.64 desc[UR6][R116.64], R32 ;  /* 0x0000002074007986 */ /* 0x0001e2000c101b06 */
[--C-:B------:R-:W-:Y:S01]  /*2200*/  IMAD.WIDE.U32 R108, R109, 0x8, R90.reuse ;  /* 0x000000086d6c7825 */ /* 0x100fe200078e005a */
[----:B------:R-:W-:Y:S02]  /*2210*/  ISETP.GE.AND P2, PT, R85, UR11, PT ;  /* 0x0000000b55007c0c */ /* 0x000fe4000bf46270 */
[----:B------:R1:W-:Y:S01]  /*2220*/  STG.E.64 desc[UR6][R110.64], R34 ;  /* 0x000000226e007986 */ /* 0x0003e2000c101b06 */
[----:B------:R-:W-:-:S04]  /*2230*/  IMAD.WIDE.U32 R94, R66, 0x8, R90 ;  /* 0x00000008425e7825 */ /* 0x000fc800078e005a */
[----:B------:R-:W-:Y:S01]  /*2240*/  FMUL.FTZ R66, R68, R103 ;  /* 0x0000006744427220 */ /* 0x000fe20000410000 */
[----:B------:R-:W-:Y:S01]  /*2250*/  SEL R0, RZ, 0x1, P1 ;  /* 0x00000001ff007807 */ /* 0x000fe20000800000 */
[----:B------:R2:W-:Y:S01]  /*2260*/  STG.E.64 desc[UR6][R108.64], R64 ;  /* 0x000000406c007986 */ /* 0x0005e2000c101b06 */
[----:B------:R-:W-:-:S04]  /*2270*/  IMAD.WIDE.U32 R90, R67, 0x8, R90 ;  /* 0x00000008435a7825 */ /* 0x000fc800078e005a */
[C---:B------:R-:W-:Y:S01]  /*2280*/  FMUL.FTZ R67, R68.reuse, R102 ;  /* 0x0000006644437220 */ /* 0x040fe20000410000 */
[C---:B0-----:R-:W-:Y:S01]  /*2290*/  FMUL.FTZ R33, R68.reuse, R96 ;  /* 0x0000006044217220 */ /* 0x041fe20000410000 */
[C---:B------:R-:W-:Y:S01]  /*22a0*/  FMUL.FTZ R32, R68.reuse, R97 ;  /* 0x0000006144207220 */ /* 0x040fe20000410000 */
[C---:B-1----:R-:W-:Y:S01]  /*22b0*/  FMUL.FTZ R35, R68.reuse, R98 ;  /* 0x0000006244237220 */ /* 0x042fe20000410000 */
[----:B------:R-:W-:-:S03]  /*22c0*/  FMUL.FTZ R34, R68, R99 ;  /* 0x0000006344227220 */ /* 0x000fc60000410000 */
[----:B------:R-:W-:Y:S01]  /*22d0*/  STG.E.64 desc[UR6][R90.64], R32 ;  /* 0x000000205a007986 */ /* 0x000fe2000c101b06 */
[C---:B--2---:R-:W-:Y:S01]  /*22e0*/  FMUL.FTZ R65, R68.reuse, R100 ;  /* 0x0000006444417220 */ /* 0x044fe20000410000 */
[C---:B------:R-:W-:Y:S01]  /*22f0*/  FMUL.FTZ R64, R68.reuse, R101 ;  /* 0x0000006544407220 */ /* 0x040fe20000410000 */
[----:B------:R-:W-:Y:S01]  /*2300*/  FMUL.FTZ R68, R68, R87 ;  /* 0x0000005744447220 */ /* 0x000fe20000410000 */
[----:B------:R-:W-:Y:S04]  /*2310*/  STG.E.64 desc[UR6][R88.64], R34 ;  /* 0x0000002258007986 */ /* 0x000fe8000c101b06 */
[----:B------:R0:W-:Y:S04]  /*2320*/  STG.E.64 desc[UR6][R92.64], R64 ;  /* 0x000000405c007986 */ /* 0x0001e8000c101b06 */
[----:B------:R1:W-:Y:S04]  /*2330*/  STG.E.64 desc[UR6][R104.64], R66 ;  /* 0x0000004268007986 */ /* 0x0003e8000c101b06 */
[----:B------:R1:W-:Y:S01]  /*2340*/  STG.E.64 desc[UR6][R94.64], R68 ;  /* 0x000000445e007986 */ /* 0x0003e2000c101b06 */
[----:B0-----:R-:W-:Y:S01]  /*2350*/  PRMT R92, R0, 0x7610, R92 ;  /* 0x00007610005c7816 */ /* 0x001fe2000000005c */
[----:B------:R-:W-:Y:S06]  /*2360*/  @!P2 BRA `(.L_x_4405) ;  /* 0xffffffe4003ca947 */ /* 0x000fec000383ffff */
        /* <DEDUP_REMOVED lines=36> */
.L_x_4403:
[----:B------:R-:W0:Y:S01]  /*25b0*/  S2UR UR4, SR_CTAID.X ;  /* 0x00000000000479c3 */ /* 0x000e220000002500 */
[----:B------:R-:W-:-:S07]  /*25c0*/  LOP3.LUT R41, R86, 0x7f, RZ, 0xc0, !PT ;  /* 0x0000007f56297812 */ /* 0x000fce00078ec0ff */
[----:B-1----:R-:W1:Y:S08]  /*25d0*/  LDC.64 R66, c[0x0][0x270] ;  /* 0x00009c00ff427b82 */ /* 0x002e700000000a00 */
[----:B------:R-:W2:Y:S01]  /*25e0*/  LDC.64 R68, c[0x0][0x278] ;  /* 0x00009e00ff447b82 */ /* 0x000ea20000000a00 */
[----:B0-----:R-:W-:-:S05]  /*25f0*/  LEA.HI R86, R86, UR4, RZ, 0x19 ;  /* 0x0000000456567c11 */ /* 0x001fca000f8fc8ff */
[----:B------:R-:W-:-:S04]  /*2600*/  IMAD R41, R86, 0x480, R41 ;  /* 0x0000048056297824 */ /* 0x000fc800078e0229 */
[C-C-:B-1----:R-:W-:Y:S01]  /*2610*/  IMAD.WIDE.U32 R38, R41.reuse, 0x8, R66.reuse ;  /* 0x0000000829267825 */ /* 0x142fe200078e0042 */
[C---:B------:R-:W-:Y:S02]  /*2620*/  IADD3 R49, R41.reuse, 0x80, RZ ;  /* 0x0000008029317810 */ /* 0x040fe40007ffe0ff */
[C---:B------:R-:W-:Y:S02]  /*2630*/  IADD3 R53, R41.reuse, 0x100, RZ ;  /* 0x0000010029357810 */ /* 0x040fe40007ffe0ff */
[C---:B------:R-:W-:Y:S01]  /*2640*/  IADD3 R57, R41.reuse, 0x180, RZ ;  /* 0x0000018029397810 */ /* 0x040fe20007ffe0ff */
[----:B------:R0:W-:Y:S01]  /*2650*/  STG.E.64 desc[UR6][R38.64], R28 ;  /* 0x0000001c26007986 */ /* 0x0001e2000c101b06 */
[----:B------:R-:W-:Y:S01]  /*2660*/  IADD3 R61, R41, 0x200, RZ ;  /* 0x00000200293d7810 */ /* 0x000fe20007ffe0ff */
[--C-:B------:R-:W-:Y:S01]  /*2670*/  IMAD.WIDE.U32 R42, R49, 0x8, R66.reuse ;  /* 0x00000008312a7825 */ /* 0x100fe200078e0042 */
[C---:B------:R-:W-:Y:S02]  /*2680*/  IADD3 R65, R41.reuse, 0x280, RZ ;  /* 0x0000028029417810 */ /* 0x040fe40007ffe0ff */
[----:B------:R-:W-:Y:S01]  /*2690*/  IADD3 R71, R41, 0x300, RZ ;  /* 0x0000030029477810 */ /* 0x000fe20007ffe0ff */
[----:B------:R-:W-:Y:S01]  /*26a0*/  IMAD.WIDE.U32 R44, R53, 0x8, R66 ;  /* 0x00000008352c7825 */ /* 0x000fe200078e0042 */
[----:B------:R-:W-:-:S02]  /*26b0*/  IADD3 R73, R41, 0x380, RZ ;  /* 0x0000038029497810 */ /* 0x000fc40007ffe0ff */
[C---:B------:R-:W-:Y:S01]  /*26c0*/  IADD3 R75, R41.reuse, 0x400, RZ ;  /* 0x00000400294b7810 */ /* 0x040fe20007ffe0ff */
[----:B--2---:R-:W-:-:S04]  /*26d0*/  IMAD.WIDE.U32 R40, R41, 0x8, R68 ;  /* 0x0000000829287825 */ /* 0x004fc800078e0044 */
[--C-:B0-----:R-:W-:Y:S01]  /*26e0*/  IMAD.WIDE.U32 R28, R49, 0x8, R68.reuse ;  /* 0x00000008311c7825 */ /* 0x101fe200078e0044 */
        /* <DEDUP_REMOVED lines=29> */
[----:B------:R-:W-:Y:S01]  /*28c0*/  STG.E.64 desc[UR6][R68.64], R34 ;  /* 0x0000002244007986 */ /* 0x000fe2000c101b06 */
[----:B------:R-:W-:Y:S05]  /*28d0*/  EXIT ;  /* 0x000000000000794d */ /* 0x000fea0003800000 */
.L_x_4404:
[----:B------:R-:W-:Y:S01]  /*28e0*/  HFMA2.MMA R124, -RZ, RZ, 0, 9.5367431640625e-07 ;  /* 0x00000010ff7c7435 */ /* 0x000fe200000001ff */
[----:B------:R-:W-:Y:S02]  /*28f0*/  MOV R122, 0xffffffff ;  /* 0xffffffff007a7802 */ /* 0x000fe40000000f00 */
[----:B------:R-:W-:-:S08]  /*2900*/  MOV R123, 0x1f ;  /* 0x0000001f007b7802 */ /* 0x000fd00000000f00 */
[----:B------:R-:W-:Y:S05]  /*2910*/  WARPSYNC.COLLECTIVE R122, `(.L_x_4406) ;  /* 0x000000007a087348 */ /* 0x000fea0003c00000 */
[----:B------:R0:W1:Y:S02]  /*2920*/  SHFL.DOWN P3, R122, R125, R124, R123 ;  /* 0x0800007c7d7a7389 */ /* 0x000064000006007b */
[----:B01----:R-:W-:Y:S01]  /*2930*/  ENDCOLLECTIVE ;  /* 0x000000000000791b */ /* 0x003fe20003800000 */
.L_x_4406:
[----:B------:R-:W-:Y:S02]  /*2940*/  MOV R32, R122 ;  /* 0x0000007a00207202 */ /* 0x000fe40000000f00 */
[----:B------:R-:W-:-:S03]  /*2950*/  MOV R122, 0xffffffff ;  /* 0xffffffff007a7802 */ /* 0x000fc60000000f00 */
[----:B------:R-:W-:Y:S01]  /*2960*/  FADD.FTZ R33, R125, R32 ;  /* 0x000000207d217221 */ /* 0x000fe20000010000 */
[----:B------:R-:W-:-:S07]  /*2970*/  MOV R125, R121 ;  /* 0x00000079007d7202 */ /* 0x000fce0000000f00 */
[----:B------:R-:W-:Y:S05]  /*2980*/  WARPSYNC.COLLECTIVE R122, `(.L_x_4407) ;  /* 0x000000007a087348 */ /* 0x000fea0003c00000 */
[----:B------:R0:W1:Y:S02]  /*2990*/  SHFL.DOWN P3, R122, R125, R124, R123 ;  /* 0x0800007c7d7a7389 */ /* 0x000064000006007b */
[----:B01----:R-:W-:Y:S01]  /*29a0*/  ENDCOLLECTIVE ;  /* 0x000000000000791b */ /* 0x003fe20003800000 */
.L_x_4407:
        /* <DEDUP_REMOVED lines=8> */
.L_x_4408:
[----:B------:R-:W-:Y:S02]  /*2a30*/  MOV R125, R121 ;  /* 0x00000079007d7202 */ /* 0x000fe40000000f00 */
[----:B------:R-:W-:Y:S02]  /*2a40*/  MOV R32, R122 ;  /* 0x0000007a00207202 */ /* 0x000fe40000000f00 */
[----:B------:R-:W-:-:S03]  /*2a50*/  MOV R122, 0xffffffff ;  /* 0xffffffff007a7802 */ /* 0x000fc60000000f00 */
[----:B------:R-:W-:-:S07]  /*2a60*/  FADD.FTZ R32, R33, R32 ;  /* 0x0000002021207221 */ /* 0x000fce0000010000 */
[----:B------:R-:W-:Y:S05]  /*2a70*/  WARPSYNC.COLLECTIVE R122, `(.L_x_4409) ;  /* 0x000000007a087348 */ /* 0x000fea0003c00000 */
[----:B------:R0:W1:Y:S02]  /*2a80*/  SHFL.DOWN P3, R122, R125, R124, R123 ;  /* 0x0800007c7d7a7389 */ /* 0x000064000006007b */
[----:B01----:R-:W-:Y:S01]  /*2a90*/  ENDCOLLECTIVE ;  /* 0x000000000000791b */ /* 0x003fe20003800000 */
.L_x_4409:
        /* <DEDUP_REMOVED lines=8> */
.L_x_4410:
[----:B------:R-:W-:Y:S02]  /*2b20*/  MOV R125, R121 ;  /* 0x00000079007d7202 */ /* 0x000fe40000000f00 */
[----:B------:R-:W-:Y:S02]  /*2b30*/  MOV R33, R122 ;  /* 0x0000007a00217202 */ /* 0x000fe40000000f00 */
[----:B------:R-:W-:-:S03]  /*2b40*/  MOV R122, 0xffffffff ;  /* 0xffffffff007a7802 */ /* 0x000fc60000000f00 */
[----:B------:R-:W-:-:S07]  /*2b50*/  FADD.FTZ R32, R32, R33 ;  /* 0x0000002120207221 */ /* 0x000fce0000010000 */
[----:B------:R-:W-:Y:S05]  /*2b60*/  WARPSYNC.COLLECTIVE R122, `(.L_x_4411) ;  /* 0x000000007a087348 */ /* 0x000fea0003c00000 */
[----:B------:R0:W1:Y:S02]  /*2b70*/  SHFL.DOWN P3, R122, R125, R124, R123 ;  /* 0x0800007c7d7a7389 */ /* 0x000064000006007b */
[----:B01----:R-:W-:Y:S01]  /*2b80*/  ENDCOLLECTIVE ;  /* 0x000000000000791b */ /* 0x003fe20003800000 */
.L_x_4411:
        /* <DEDUP_REMOVED lines=8> */
.L_x_4412:
[----:B------:R-:W-:Y:S01]  /*2c10*/  MOV R125, R33 ;  /* 0x00000021007d7202 */ /* 0x000fe20000000f00 */
[----:B------:R-:W-:Y:S01]  /*2c20*/  FADD.FTZ R32, R32, R122 ;  /* 0x0000007a20207221 */ /* 0x000fe20000010000 */
[----:B------:R-:W-:-:S07]  /*2c30*/  MOV R122, 0xffffffff ;  /* 0xffffffff007a7802 */ /* 0x000fce0000000f00 */
[----:B------:R-:W-:Y:S05]  /*2c40*/  WARPSYNC.COLLECTIVE R122, `(.L_x_4413) ;  /* 0x000000007a087348 */ /* 0x000fea0003c00000 */
[----:B------:R0:W1:Y:S02]  /*2c50*/  SHFL.DOWN P3, R122, R125, R124, R123 ;  /* 0x0800007c7d7a7389 */ /* 0x000064000006007b */
[----:B01----:R-:W-:Y:S01]  /*2c60*/  ENDCOLLECTIVE ;  /* 0x000000000000791b */ /* 0x003fe20003800000 */
.L_x_4413:
[----:B------:R-:W-:Y:S01]  /*2c70*/  HFMA2.MMA R124, -RZ, RZ, 0, 5.9604644775390625e-08 ;  /* 0x00000001ff7c7435 */ /* 0x000fe200000001ff */
[----:B------:R-:W-:Y:S01]  /*2c80*/  MOV R125, R32 ;  /* 0x00000020007d7202 */ /* 0x000fe20000000f00 */
[----:B------:R-:W-:Y:S01]  /*2c90*/  FADD.FTZ R33, R33, R122 ;  /* 0x0000007a21217221 */ /* 0x000fe20000010000 */
[----:B------:R-:W-:-:S08]  /*2ca0*/  MOV R122, 0xffffffff ;  /* 0xffffffff007a7802 */ /* 0x000fd00000000f00 */
[----:B------:R-:W-:Y:S05]  /*2cb0*/  WARPSYNC.COLLECTIVE R122, `(.L_x_4414) ;  /* 0x000000007a087348 */ /* 0x000fea0003c00000 */
[----:B------:R0:W1:Y:S02]  /*2cc0*/  SHFL.DOWN P3, R122, R125, R124, R123 ;  /* 0x0800007c7d7a7389 */ /* 0x000064000006007b */
[----:B01----:R-:W-:Y:S01]  /*2cd0*/  ENDCOLLECTIVE ;  /* 0x000000000000791b */ /* 0x003fe20003800000 */
.L_x_4414:
[----:B------:R-:W-:Y:S02]  /*2ce0*/  MOV R125, R33 ;  /* 0x00000021007d7202 */ /* 0x000fe40000000f00 */
[----:B------:R-:W-:Y:S02]  /*2cf0*/  MOV R121, R122 ;  /* 0x0000007a00797202 */ /* 0x000fe40000000f00 */
[----:B------:R-:W-:-:S07]  /*2d00*/  MOV R122, 0xffffffff ;  /* 0xffffffff007a7802 */ /* 0x000fce0000000f00 */
[----:B------:R-:W-:Y:S05]  /*2d10*/  WARPSYNC.COLLECTIVE R122, `(.L_x_4415) ;  /* 0x000000007a087348 */ /* 0x000fea0003c00000 */
[----:B------:R0:W1:Y:S02]  /*2d20*/  SHFL.DOWN P3, R122, R125, R124, R123 ;  /* 0x0800007c7d7a7389 */ /* 0x000064000006007b */
[----:B01----:R-:W-:Y:S01]  /*2d30*/  ENDCOLLECTIVE ;  /* 0x000000000000791b */ /* 0x003fe20003800000 */
.L_x_4415:
[----:B------:R-:W-:Y:S05]  /*2d40*/  BRA `(.L_x_4416) ;  /* 0xffffffec00d47947 */ /* 0x000fea000383ffff */
.L_x_4417:
        /* <DEDUP_REMOVED lines=11> */
.L_x_5585:


//--------------------- .text._ZN10layer_norm22ln_bwd_finalize_kernelINS_22Kernel_traits_finalizeILj2304E13__nv_bfloat16S2_S2_fjLj1024ELj4ENS_18Kernel_traits_baseILj2304ES2_S2_S2_fjLj1024EEEEEEEvNS_9BwdParamsE --------------------------
	.section	.text._ZN10layer_norm22ln_bwd_finalize_kernelINS_22Kernel_traits_finalizeILj2304E13__nv_bfloat16S2_S2_fjLj1024ELj4ENS_18Kernel_traits_baseILj2304ES2_S2_S2_fjLj1024EEEEEEEvNS_9BwdParamsE,"ax",@progbits
	.align	128
        .global         _ZN10layer_norm22ln_bwd_finalize_kernelINS_22Kernel_traits_finalizeILj2304E13__nv_bfloat16S2_S2_fjLj1024ELj4ENS_18Kernel_traits_baseILj2304ES2_S2_S2_fjLj1024EEEEEEEvNS_9BwdParamsE
        .type           _ZN10layer_norm22ln_bwd_finalize_kernelINS_22Kernel_traits_finalizeILj2304E13__nv_bfloat16S2_S2_fjLj1024ELj4ENS_18Kernel_traits_baseILj2304ES2_S2_S2_fjLj1024EEEEEEEvNS_9BwdParamsE,@function
        .size           _ZN10layer_norm22ln_bwd_finalize_kernelINS_22Kernel_traits_finalizeILj2304E13__nv_bfloat16S2_S2_fjLj1024ELj4ENS_18Kernel_traits_baseILj2304ES2_S2_S2_fjLj1024EEEEEEEvNS_9BwdParamsE,(.L_x_5586 - _ZN10layer_norm22ln_bwd_finalize_kernelINS_22Kernel_traits_finalizeILj2304E13__nv_bfloat16S2_S2_fjLj1024ELj4ENS_18Kernel_traits_baseILj2304ES2_S2_S2_fjLj1024EEEEEEEvNS_9BwdParamsE)
        .other          _ZN10layer_norm22ln_bwd_finalize_kernelINS_22Kernel_traits_finalizeILj2304E13__nv_bfloat16S2_S2_fjLj1024ELj4ENS_18Kernel_traits_baseILj2304ES2_S2_S2_fjLj1024EEEEEEEvNS_9BwdParamsE,@"STO_CUDA_ENTRY STV_DEFAULT"
_ZN10layer_norm22ln_bwd_finalize_kernelINS_22Kernel_traits_finalizeILj2304E13__nv_bfloat16S2_S2_fjLj1024ELj4ENS_18Kernel_traits_baseILj2304ES2_S2_S2_fjLj1024EEEEEEEvNS_9BwdParamsE:
.text._ZN10layer_norm22ln_bwd_finalize_kernelINS_22Kernel_traits_finalizeILj2304E13__nv_bfloat16S2_S2_fjLj1024ELj4ENS_18Kernel_traits_baseILj2304ES2_S2_S2_fjLj1024EEEEEEEvNS_9BwdParamsE:
        /* <DEDUP_REMOVED lines=25> */
.L_x_4429:
        /* <DEDUP_REMOVED lines=28> */
.L_x_4422:
        /* <DEDUP_REMOVED lines=33> */
.L_x_4421:
[----:B------:R-:W-:Y:S05]  /*0560*/  BSYNC B1 ;  /* 0x0000000000017941 */ /* 0x000fea0003800000 */
.L_x_4420:
        /* <DEDUP_REMOVED lines=23> */
.L_x_4424:
[----:B------:R-:W-:Y:S05]  /*06e0*/  BSYNC B1 ;  /* 0x0000000000017941 */ /* 0x000fea0003800000 */
.L_x_4423:
        /* <DEDUP_REMOVED lines=11> */
.L_x_4419:
[----:B------:R-:W-:Y:S05]  /*07a0*/  BSYNC B0 ;  /* 0x0000000000007941 */ /* 0x000fea0003800000 */
.L_x_4418:
        /* <DEDUP_REMOVED lines=29> */
.L_x_4440:
[----:B------:R-:W-:Y:S01]  /*0980*/  @!P1 SHF.R.U32.HI R12, RZ, 0x3, R0 ;  /* 0x00000003ff0c9819 */ /* 0x000fe20000011600 */
[----:B---3--:R-:W-:Y:S01]  /*0990*/  FADD.FTZ R14, R9, R14 ;  /* 0x0000000e090e7221 */ /* 0x008fe20000010000 */
[----:B--2---:R-:W-:Y:S02]  /*09a0*/  FADD.FTZ R11, R10, R11 ;  /* 0x0000000b0a0b7221 */ /* 0x004fe40000010000 */
[----:B------:R-:W-:-:S05]  /*09b0*/  @!P1 LOP3.LUT R12, R12, 0x1ffffffc, RZ, 0xc0, !PT ;  /* 0x1ffffffc0c0c9812 */ /* 0x000fca00078ec0ff */
[----:B------:R2:W-:Y:S04]  /*09c0*/  @!P1 STS [R12+UR4+0x2000], R14 ;  /* 0x0020000e0c009988 */ /* 0x0005e80008000804 */
[----:B------:R2:W-:Y:S02]  /*09d0*/  @!P1 STS [R12+UR4+0x2080], R11 ;  /* 0x0020800b0c009988 */ /* 0x0005e40008000804 */
.L_x_4425:
        /* <DEDUP_REMOVED lines=14> */
.L_x_4428:
[----:B------:R-:W-:Y:S05]  /*0ac0*/  BSYNC B0 ;  /* 0x0000000000007941 */ /* 0x000fea0003800000 */
.L_x_4427:
[C---:B------:R-:W-:Y:S02]  /*0ad0*/  ISETP.GT.U32.AND P1, PT, R3.reuse, -0x901, PT ;  /* 0xfffff6ff0300780c */ /* 0x040fe40003f24070 */
[----:B------:R-:W-:Y:S02]  /*0ae0*/  IADD3 R3, R3, 0x900, RZ ;  /* 0x0000090003037810 */ /* 0x000fe40007ffe0ff */
[----:B------:R-:W-:-:S09]  /*0af0*/  IADD3 R5, R5, 0x480, RZ ;  /* 0x0000048005057810 */ /* 0x000fd20007ffe0ff */
[----:B------:R-:W-:Y:S05]  /*0b00*/  @P1 BRA `(.L_x_4429) ;  /* 0xfffffff400a01947 */ /* 0x000fea000383ffff */
[----:B------:R-:W-:Y:S05]  /*0b10*/  EXIT ;  /* 0x000000000000794d */ /* 0x000fea0003800000 */
.L_x_4426:
[----:B------:R-:W-:Y:S01]  /*0b20*/  HFMA2.MMA R19, -RZ, RZ, 0, 5.9604644775390625e-08 ;  /* 0x00000001ff137435 */ /* 0x000fe200000001ff */
[----:B---3--:R-:W-:Y:S01]  /*0b30*/  IMAD.MOV.U32 R20, RZ, RZ, R10 ;  /* 0x000000ffff147224 */ /* 0x008fe200078e000a */
[----:B------:R-:W-:Y:S02]  /*0b40*/  MOV R22, 0x1f ;  /* 0x0000001f00167802 */ /* 0x000fe40000000f00 */
[----:B------:R-:W-:-:S07]  /*0b50*/  MOV R17, 0xffffffff ;  /* 0xffffffff00117802 */ /* 0x000fce0000000f00 */
[----:B012---:R-:W-:Y:S05]  /*0b60*/  WARPSYNC.COLLECTIVE R17, `(.L_x_4430) ;  /* 0x0000000011087348 */ /* 0x007fea0003c00000 */
[----:B------:R3:W4:Y:S02]  /*0b70*/  SHFL.BFLY P2, R18, R20, R19, R22 ;  /* 0x0c00001314127389 */ /* 0x0007240000040016 */
[----:B01234-:R-:W-:Y:S01]  /*0b80*/  ENDCOLLECTIVE ;  /* 0x000000000000791b */ /* 0x01ffe20003800000 */
.L_x_4430:
[----:B------:R-:W-:Y:S01]  /*0b90*/  HFMA2.MMA R19, -RZ, RZ, 0, 1.1920928955078125e-07 ;  /* 0x00000002ff137435 */ /* 0x000fe200000001ff */
[----:B------:R-:W-:-:S04]  /*0ba0*/  IMAD.MOV.U32 R11, RZ, RZ, R18 ;  /* 0x000000ffff0b7224 */ /* 0x000fc800078e0012 */
[----:B------:R-:W-:-:S05]  /*0bb0*/  FADD.FTZ R11, R10, R11 ;  /* 0x0000000b0a0b7221 */ /* 0x000fca0000010000 */
[----:B------:R-:W-:-:S07]  /*0bc0*/  MOV R20, R11 ;  /* 0x0000000b00147202 */ /* 0x000fce0000000f00 */
[----:B------:R-:W-:Y:S05]  /*0bd0*/  WARPSYNC.COLLECTIVE R17, `(.L_x_4431) ;  /* 0x0000000011087348 */ /* 0x000fea0003c00000 */
[----:B------:R0:W1:Y:S02]  /*0be0*/  SHFL.BFLY P2, R18, R20, R19, R22 ;  /* 0x0c00001314127389 */ /* 0x0000640000040016 */
[----:B01----:R-:W-:Y:S01]  /*0bf0*/  ENDCOLLECTIVE ;  /* 0x000000000000791b */ /* 0x003fe20003800000 */
.L_x_4431:
[----:B------:R-:W-:Y:S01]  /*0c00*/  HFMA2.MMA R19, -RZ, RZ, 0, 2.384185791015625e-07 ;  /* 0x00000004ff137435 */ /* 0x000fe200000001ff */
[----:B------:R-:W-:-:S05]  /*0c10*/  MOV R12, R18 ;  /* 0x00000012000c7202 */ /* 0x000fca0000000f00 */
[----:B------:R-:W-:-:S04]  /*0c20*/  FADD.FTZ R12, R11, R12 ;  /* 0x0000000c0b0c7221 */ /* 0x000fc80000010000 */
[----:B------:R-:W-:-:S07]  /*0c30*/  IMAD.MOV.U32 R20, RZ, RZ, R12 ;  /* 0x000000ffff147224 */ /* 0x000fce00078e000c */
[----:B------:R-:W-:Y:S05]  /*0c40*/  WARPSYNC.COLLECTIVE R17, `(.L_x_4432) ;  /* 0x0000000011087348 */ /* 0x000fea0003c00000 */
[----:B------:R0:W1:Y:S02]  /*0c50*/  SHFL.BFLY P2, R18, R20, R19, R22 ;  /* 0x0c00001314127389 */ /* 0x0000640000040016 */
[----:B01----:R-:W-:Y:S01]  /*0c60*/  ENDCOLLECTIVE ;  /* 0x000000000000791b */ /* 0x003fe20003800000 */
.L_x_4432:
[----:B------:R-:W-:Y:S01]  /*0c70*/  IMAD.MOV.U32 R19, RZ, RZ, 0x8 ;  /* 0x00000008ff137424 */ /* 0x000fe200078e00ff */
[----:B------:R-:W-:-:S05]  /*0c80*/  MOV R13, R18 ;  /* 0x00000012000d7202 */ /* 0x000fca0000000f00 */
[----:B------:R-:W-:-:S05]  /*0c90*/  FADD.FTZ R13, R12, R13 ;  /* 0x0000000d0c0d7221 */ /* 0x000fca0000010000 */
[----:B------:R-:W-:-:S07]  /*0ca0*/  MOV R20, R13 ;  /* 0x0000000d00147202 */ /* 0x000fce0000000f00 */
[----:B------:R-:W-:Y:S05]  /*0cb0*/  WARPSYNC.COLLECTIVE R17, `(.L_x_4433) ;  /* 0x0000000011087348 */ /* 0x000fea0003c00000 */
[----:B------:R0:W1:Y:S02]  /*0cc0*/  SHFL.BFLY P2, R18, R20, R19, R22 ;  /* 0x0c00001314127389 */ /* 0x0000640000040016 */
[----:B01----:R-:W-:Y:S01]  /*0cd0*/  ENDCOLLECTIVE ;  /* 0x000000000000791b */ /* 0x003fe20003800000 */
.L_x_4433:
[----:B------:R-:W-:Y:S01]  /*0ce0*/  HFMA2.MMA R19, -RZ, RZ, 0, 9.5367431640625e-07 ;  /* 0x00000010ff137435 */ /* 0x000fe200000001ff */
[----:B------:R-:W-:-:S05]  /*0cf0*/  MOV R10, R18 ;  /* 0x00000012000a7202 */ /* 0x000fca0000000f00 */
[----:B------:R-:W-:-:S05]  /*0d00*/  FADD.FTZ R10, R13, R10 ;  /* 0x0000000a0d0a7221 */ /* 0x000fca0000010000 */
[----:B------:R-:W-:-:S07]  /*0d10*/  MOV R20, R10 ;  /* 0x0000000a00147202 */ /* 0x000fce0000000f00 */
[----:B------:R-:W-:Y:S05]  /*0d20*/  WARPSYNC.COLLECTIVE R17, `(.L_x_4434) ;  /* 0x0000000011087348 */ /* 0x000fea0003c00000 */
[----:B------:R0:W1:Y:S02]  /*0d30*/  SHFL.BFLY P2, R18, R20, R19, R22 ;  /* 0x0c00001314127389 */ /* 0x0000640000040016 */
[----:B01----:R-:W-:Y:S01]  /*0d40*/  ENDCOLLECTIVE ;  /* 0x000000000000791b */ /* 0x003fe20003800000 */
.L_x_4434:
[----:B------:R-:W-:Y:S01]  /*0d50*/  HFMA2.MMA R19, -RZ, RZ, 0, 5.9604644775390625e-08 ;  /* 0x00000001ff137435 */ /* 0x000fe200000001ff */
[----:B------:R-:W-:Y:S01]  /*0d60*/  MOV R20, R9 ;  /* 0x0000000900147202 */ /* 0x000fe20000000f00 */
[----:B------:R-:W-:-:S09]  /*0d70*/  IMAD.MOV.U32 R11, RZ, RZ, R18 ;  /* 0x000000ffff0b7224 */ /* 0x000fd200078e0012 */
[----:B------:R-:W-:Y:S05]  /*0d80*/  WARPSYNC.COLLECTIVE R17, `(.L_x_4435) ;  /* 0x0000000011087348 */ /* 0x000fea0003c00000 */
[----:B------:R0:W1:Y:S02]  /*0d90*/  SHFL.BFLY P2, R18, R20, R19, R22 ;  /* 0x0c00001314127389 */ /* 0x0000640000040016 */
[----:B01----:R-:W-:Y:S01]  /*0da0*/  ENDCOLLECTIVE ;  /* 0x000000000000791b */ /* 0x003fe20003800000 */
.L_x_4435:
[----:B------:R-:W-:Y:S01]  /*0db0*/  HFMA2.MMA R19, -RZ, RZ, 0, 1.1920928955078125e-07 ;  /* 0x00000002ff137435 */ /* 0x000fe200000001ff */
[----:B------:R-:W-:-:S05]  /*0dc0*/  MOV R12, R18 ;  /* 0x00000012000c7202 */ /* 0x000fca0000000f00 */
[----:B------:R-:W-:-:S04]  /*0dd0*/  FADD.FTZ R14, R9, R12 ;  /* 0x0000000c090e7221 */ /* 0x000fc80000010000 */
[----:B------:R-:W-:-:S07]  /*0de0*/  IMAD.MOV.U32 R20, RZ, RZ, R14 ;  /* 0x000000ffff147224 */ /* 0x000fce00078e000e */
[----:B------:R-:W-:Y:S05]  /*0df0*/  WARPSYNC.COLLECTIVE R17, `(.L_x_4436) ;  /* 0x0000000011087348 */ /* 0x000fea0003c00000 */
[----:B------:R0:W1:Y:S02]  /*0e00*/  SHFL.BFLY P2, R18, R20, R19, R22 ;  /* 0x0c00001314127389 */ /* 0x0000640000040016 */
[----:B01----:R-:W-:Y:S01]  /*0e10*/  ENDCOLLECTIVE ;  /* 0x000000000000791b */ /* 0x003fe20003800000 */
.L_x_4436:
[----:B------:R-:W-:Y:S01]  /*0e20*/  IMAD.MOV.U32 R19, RZ, RZ, 0x4 ;  /* 0x00000004ff137424 */ /* 0x000fe200078e00ff */
[----:B------:R-:W-:-:S05]  /*0e30*/  MOV R13, R18 ;  /* 0x00000012000d7202 */ /* 0x000fca0000000f00 */
[----:B------:R-:W-:-:S05]  /*0e40*/  FADD.FTZ R15, R14, R13 ;  /* 0x0000000d0e0f7221 */ /* 0x000fca0000010000 */
[----:B------:R-:W-:-:S07]  /*0e50*/  MOV R20, R15 ;  /* 0x0000000f00147202 */ /* 0x000fce0000000f00 */
[----:B------:R-:W-:Y:S05]  /*0e60*/  WARPSYNC.COLLECTIVE R17, `(.L_x_4437) ;  /* 0x0000000011087348 */ /* 0x000fea0003c00000 */
[----:B------:R0:W1:Y:S02]  /*0e70*/  SHFL.BFLY P2, R18, R20, R19, R22 ;  /* 0x0c00001314127389 */ /* 0x0000640000040016 */
[----:B01----:R-:W-:Y:S01]  /*0e80*/  ENDCOLLECTIVE ;  /* 0x000000000000791b */ /* 0x003fe20003800000 */
.L_x_4437:
[----:B------:R-:W-:Y:S01]  /*0e90*/  HFMA2.MMA R19, -RZ, RZ, 0, 4.76837158203125e-07 ;  /* 0x00000008ff137435 */ /* 0x000fe200000001ff */
[----:B------:R-:W-:-:S05]  /*0ea0*/  MOV R16, R18 ;  /* 0x0000001200107202 */ /* 0x000fca0000000f00 */
[----:B------:R-:W-:-:S05]  /*0eb0*/  FADD.FTZ R16, R15, R16 ;  /* 0x000000100f107221 */ /* 0x000fca0000010000 */
[----:B------:R-:W-:-:S07]  /*0ec0*/  MOV R20, R16 ;  /* 0x0000001000147202 */ /* 0x000fce0000000f00 */
[----:B------:R-:W-:Y:S05]  /*0ed0*/  WARPSYNC.COLLECTIVE R17, `(.L_x_4438) ;  /* 0x0000000011087348 */ /* 0x000fea0003c00000 */
[----:B------:R0:W1:Y:S02]  /*0ee0*/  SHFL.BFLY P2, R18, R20, R19, R22 ;  /* 0x0c00001314127389 */ /* 0x0000640000040016 */
[----:B01----:R-:W-:Y:S01]  /*0ef0*/  ENDCOLLECTIVE ;  /* 0x000000000000791b */ /* 0x003fe20003800000 */
.L_x_4438:
[----:B------:R-:W-:Y:S01]  /*0f00*/  HFMA2.MMA R19, -RZ, RZ, 0, 9.5367431640625e-07 ;  /* 0x00000010ff137435 */ /* 0x000fe200000001ff */
[----:B------:R-:W-:-:S04]  /*0f10*/  IMAD.MOV.U32 R9, RZ, RZ, R18 ;  /* 0x000000ffff097224 */ /* 0x000fc800078e0012 */
[----:B------:R-:W-:-:S05]  /*0f20*/  FADD.FTZ R9, R16, R9 ;  /* 0x0000000910097221 */ /* 0x000fca0000010000 */
[----:B------:R-:W-:-:S07]  /*0f30*/  MOV R20, R9 ;  /* 0x0000000900147202 */ /* 0x000fce0000000f00 */
[----:B------:R-:W-:Y:S05]  /*0f40*/  WARPSYNC.COLLECTIVE R17, `(.L_x_4439) ;  /* 0x0000000011087348 */ /* 0x000fea0003c00000 */
[----:B------:R0:W1:Y:S02]  /*0f50*/  SHFL.BFLY P2, R18, R20, R19, R22 ;  /* 0x0c00001314127389 */ /* 0x0000640000040016 */
[----:B01----:R-:W-:Y:S01]  /*0f60*/  ENDCOLLECTIVE ;  /* 0x000000000000791b */ /* 0x003fe20003800000 */
.L_x_4439:
[----:B------:R-:W-:Y:S01]  /*0f70*/  MOV R14, R18 ;  /* 0x00000012000e7202 */ /* 0x000fe20000000f00 */
[----:B------:R-:W-:Y:S06]  /*0f80*/  BRA `(.L_x_4440) ;  /* 0xfffffff8007c7947 */ /* 0x000fec000383ffff */
.L_x_4441:
        /* <DEDUP_REMOVED lines=15> */
.L_x_5586:


//--------------------- .text._ZN10layer_norm13ln_bwd_kernelINS_13Kernel_traitsI13__nv_bfloat16S2_S2_fjLj2304ELj1ELj1ELj4ELj4ENS_18Kernel_traits_baseILj2304ES2_S2_S2_fjLj128EEEEEEEvNS_9BwdParamsE --------------------------
	.section	.text._ZN10layer_norm13ln_bwd_kernelINS_13Kernel_traitsI13__nv_bfloat16S2_S2_fjLj2304ELj1ELj1ELj4ELj4ENS_18Kernel_traits_baseILj2304ES2_S2_S2_fjLj128EEEEEEEvNS_9BwdParamsE,"ax",@progbits
	.align	128
        .global         _ZN10layer_norm13ln_bwd_kernelINS_13Kernel_traitsI13__nv_bfloat16S2_S2_fjLj2304ELj1ELj1ELj4ELj4ENS_18Kernel_traits_baseILj2304ES2_S2_S2_fjLj128EEEEEEEvNS_9BwdParamsE
        .type           _ZN10layer_norm13ln_bwd_kernelINS_13Kernel_traitsI13__nv_bfloat16S2_S2_fjLj2304ELj1ELj1ELj4ELj4ENS_18Kernel_traits_baseILj2304ES2_S2_S2_fjLj128EEEEEEEvNS_9BwdParamsE,@function
        .size           _ZN10layer_norm13ln_bwd_kernelINS_13Kernel_traitsI13__nv_bfloat16S2_S2_fjLj2304ELj1ELj1ELj4ELj4ENS_18Kernel_traits_baseILj2304ES2_S2_S2_fjLj128EEEEEEEvNS_9BwdParamsE,(.L_x_5587 - _ZN10layer_norm13ln_bwd_kernelINS_13Kernel_traitsI13__nv_bfloat16S2_S2_fjLj2304ELj1ELj1ELj4ELj4ENS_18Kernel_traits_baseILj2304ES2_S2_S2_fjLj128EEEEEEEvNS_9BwdParamsE)
        .other          _ZN10layer_norm13ln_bwd_kernelINS_13Kernel_traitsI13__nv_bfloat16S2_S2_fjLj2304ELj1ELj1ELj4ELj4ENS_18Kernel_traits_baseILj2304ES2_S2_S2_fjLj128EEEEEEEvNS_9BwdParamsE,@"STO_CUDA_ENTRY STV_DEFAULT"
_ZN10layer_norm13ln_bwd_kernelINS_13Kernel_traitsI13__nv_bfloat16S2_S2_fjLj2304ELj1ELj1ELj4ELj4ENS_18Kernel_traits_baseILj2304ES2_S2_S2_fjLj128EEEEEEEvNS_9BwdParamsE:
.text._ZN10layer_norm13ln_bwd_kernelINS_13Kernel_traitsI13__nv_bfloat16S2_S2_fjLj2304ELj1ELj1ELj4ELj4ENS_18Kernel_traits_baseILj2304ES2_S2_S2_fjLj128EEEEEEEvNS_9BwdParamsE:
        /* <DEDUP_REMOVED lines=66> */
[----:B0-----:R-:W-:Y:S02]  /*0420*/  CS2R R28, SRZ ;  /* 0x00000000001c7805 */ /* 0x001fe4000001ff00 */
        /* <DEDUP_REMOVED lines=10> */
[----:B------:R-:W-:Y:S02]  /*04d0*/  MOV R2, R30 ;  /* 0x0000001e00027202 */ /* 0x000fe40000000f00 */
        /* <DEDUP_REMOVED lines=30> */
[C---:B--2---:R-:W-:Y:S02]  /*06c0*/  PRMT R77, R59.reuse, 0x7632, R77 ;  /* 0x000076323b4d7816 */ /* 0x044fe4000000004d */
[----:B------:R-:W-:Y:S02]  /*06d0*/  SHF.L.U32 R59, R59, 0x10, RZ ;  /* 0x000000103b3b7819 */ /* 0x000fe400000006ff */
[----:B---3--:R-:W-:-:S02]  /*06e0*/  PRMT R78, R60, 0x7632, R78 ;  /* 0x000076323c4e7816 */ /* 0x008fc4000000004e */
[----:B------:R-:W-:Y:S02]  /*06f0*/  SHF.L.U32 R60, R60, 0x10, RZ ;  /* 0x000000103c3c7819 */ /* 0x000fe400000006ff */
[C---:B----4-:R-:W-:Y:S02]  /*0700*/  PRMT R79, R61.reuse, 0x7632, R79 ;  /* 0x000076323d4f7816 */ /* 0x050fe4000000004f */
        /* <DEDUP_REMOVED lines=22> */
.L_x_4444:
[----:B------:R-:W-:Y:S01]  /*0870*/  UISETP.NE.U32.AND UP0, UPT, UR26, URZ, UPT ;  /* 0x0000003f1a00728c */ /* 0x000fe2000bf05070 */
[----:B-1----:R-:W-:Y:S01]  /*0880*/  IMAD R73, R2, 0x480, RZ ;  /* 0x0000048002497824 */ /* 0x002fe200078e02ff */
[----:B------:R-:W-:Y:S01]  /*0890*/  ULDC.64 UR4, c[0x0][0x228] ;  /* 0x00008a0000047ab9 */ /* 0x000fe20000000a00 */
[----:B------:R-:W0:Y:S01]  /*08a0*/  @!P0 LDC.64 R36, c[0x0][0x230] ;  /* 0x00008c00ff248b82 */ /* 0x000e220000000a00 */
[----:B------:R-:W-:Y:S02]  /*08b0*/  UISETP.NE.AND.EX UP0, UPT, UR27, URZ, UPT, UP0 ;  /* 0x0000003f1b00728c */ /* 0x000fe4000bf05300 */
[----:B------:R-:W-:Y:S01]  /*08c0*/  LOP3.LUT R73, R73, 0x7f, R0, 0xf8, !PT ;  /* 0x0000007f49497812 */ /* 0x000fe200078ef800 */
[----:B------:R-:W-:Y:S01]  /*08d0*/  UMOV UR20, UR4 ;  /* 0x0000000400147c82 */ /* 0x000fe20008000000 */
        /* <DEDUP_REMOVED lines=15> */
[----:B------:R-:W-:Y:S01]  /*09d0*/  @!UP0 ULDC UR4, c[0x0][0x220] ;  /* 0x0000880000048ab9 */ /* 0x000fe20000000800 */
[----:B------:R-:W-:Y:S01]  /*09e0*/  @!UP0 ULDC UR5, c[0x0][0x224] ;  /* 0x0000890000058ab9 */ /* 0x000fe20000000800 */
[----:B------:R-:W-:Y:S01]  /*09f0*/  @!UP0 ULDC UR16, c[0x0][0x220] ;  /* 0x0000880000108ab9 */ /* 0x000fe20000000800 */
[----:B------:R-:W-:Y:S01]  /*0a00*/  @!UP0 ULDC UR17, c[0x0][0x224] ;  /* 0x0000890000118ab9 */ /* 0x000fe20000000800 */
[----:B------:R-:W-:Y:S01]  /*0a10*/  MOV R66, UR4 ;  /* 0x0000000400427c02 */ /* 0x000fe20008000f00 */
[----:B------:R-:W-:Y:S01]  /*0a20*/  @!UP0 ULDC UR14, c[0x0][0x220] ;  /* 0x00008800000e8ab9 */ /* 0x000fe20000000800 */
[----:B------:R-:W-:Y:S01]  /*0a30*/  MOV R67, UR5 ;  /* 0x0000000500437c02 */ /* 0x000fe20008000f00 */
[----:B------:R-:W-:Y:S01]  /*0a40*/  @!UP0 ULDC UR15, c[0x0][0x224] ;  /* 0x00008900000f8ab9 */ /* 0x000fe20000000800 */
[C---:B------:R-:W-:Y:S01]  /*0a50*/  IADD3 R105, R73.reuse, 0x380, RZ ;  /* 0x0000038049697810 */ /* 0x040fe20007ffe0ff */
[----:B------:R-:W1:Y:S01]  /*0a60*/  LDC.64 R34, c[0x0][0x238] ;  /* 0x00008e00ff227b82 */ /* 0x000e620000000a00 */
[----:B------:R-:W-:Y:S01]  /*0a70*/  IADD3 R103, R73, 0x80, RZ ;  /* 0x0000008049677810 */ /* 0x000fe20007ffe0ff */
[----:B------:R-:W-:Y:S01]  /*0a80*/  @!UP0 ULDC.64 UR18, c[0x0][0x220] ;  /* 0x0000880000128ab9 */ /* 0x000fe20000000a00 */
[----:B------:R-:W-:Y:S01]  /*0a90*/  MOV R70, UR16 ;  /* 0x0000001000467c02 */ /* 0x000fe20008000f00 */
[----:B------:R-:W-:Y:S01]  /*0aa0*/  IMAD.WIDE.U32 R66, R105, 0x4, R66 ;  /* 0x0000000469427825 */ /* 0x000fe200078e0042 */
[----:B------:R-:W-:-:S02]  /*0ab0*/  MOV R71, UR17 ;  /* 0x0000001100477c02 */ /* 0x000fc40008000f00 */
[----:B------:R-:W-:Y:S02]  /*0ac0*/  IADD3 R101, R73, 0x100, RZ ;  /* 0x0000010049657810 */ /* 0x000fe40007ffe0ff */
[----:B------:R-:W-:Y:S01]  /*0ad0*/  MOV R38, UR14 ;  /* 0x0000000e00267c02 */ /* 0x000fe20008000f00 */
[----:B------:R-:W-:Y:S01]  /*0ae0*/  IMAD.WIDE.U32 R70, R103, 0x4, R70 ;  /* 0x0000000467467825 */ /* 0x000fe200078e0046 */
[----:B------:R-:W-:Y:S01]  /*0af0*/  MOV R39, UR15 ;  /* 0x0000000f00277c02 */ /* 0x000fe20008000f00 */
[----:B------:R-:W-:Y:S01]  /*0b00*/  @!UP0 ULDC UR12, c[0x0][0x220] ;  /* 0x00008800000c8ab9 */ /* 0x000fe20000000800 */
[----:B------:R-:W-:Y:S01]  /*0b10*/  @!UP0 ULDC UR13, c[0x0][0x224] ;  /* 0x00008900000d8ab9 */ /* 0x000fe20000000800 */
[----:B------:R2:W3:Y:S01]  /*0b20*/  LDG.E R94, desc[UR22][R66.64] ;  /* 0x00000016425e7981 */ /* 0x0004e2000c1e1900 */
[----:B------:R-:W-:Y:S01]  /*0b30*/  MOV R32, UR18 ;  /* 0x0000001200207c02 */ /* 0x000fe20008000f00 */
[----:B------:R-:W-:Y:S01]  /*0b40*/  IMAD.WIDE.U32 R38, R101, 0x4, R38 ;  /* 0x0000000465267825 */ /* 0x000fe200078e0026 */
[----:B------:R-:W-:Y:S01]  /*0b50*/  MOV R33, UR19 ;  /* 0x0000001300217c02 */ /* 0x000fe20008000f00 */
[----:B------:R-:W4:Y:S01]  /*0b60*/  LDG.E R95, desc[UR22][R70.64] ;  /* 0x00000016465f7981 */ /* 0x000f22000c1e1900 */
[----:B------:R-:W-:Y:S01]  /*0b70*/  IADD3 R99, R73, 0x180, RZ ;  /* 0x0000018049637810 */ /* 0x000fe20007ffe0ff */
[----:B------:R-:W-:Y:S01]  /*0b80*/  @!UP0 ULDC UR10, c[0x0][0x220] ;  /* 0x00008800000a8ab9 */ /* 0x000fe20000000800 */
[----:B------:R-:W-:Y:S01]  /*0b90*/  @!UP0 ULDC UR11, c[0x0][0x224] ;  /* 0x00008900000b8ab9 */ /* 0x000fe20000000800 */
[----:B------:R5:W4:Y:S01]  /*0ba0*/  LDG.E R92, desc[UR22][R38.64] ;  /* 0x00000016265c7981 */ /* 0x000b22000c1e1900 */
[----:B--2---:R-:W-:-:S02]  /*0bb0*/  MOV R66, UR12 ;  /* 0x0000000c00427c02 */ /* 0x004fc40008000f00 */
[----:B------:R-:W-:Y:S01]  /*0bc0*/  MOV R67, UR13 ;  /* 0x0000000d00437c02 */ /* 0x000fe20008000f00 */
[C---:B------:R-:W-:Y:S01]  /*0bd0*/  IMAD.WIDE.U32 R32, R73.reuse, 0x4, R32 ;  /* 0x0000000449207825 */ /* 0x040fe200078e0020 */
[----:B------:R-:W-:-:S03]  /*0be0*/  IADD3 R97, R73, 0x200, RZ ;  /* 0x0000020049617810 */ /* 0x000fc60007ffe0ff */
[----:B------:R-:W-:Y:S01]  /*0bf0*/  IMAD.WIDE.U32 R66, R99, 0x4, R66 ;  /* 0x0000000463427825 */ /* 0x000fe200078e0042 */
[----:B-----5:R-:W-:Y:S01]  /*0c00*/  MOV R38, UR10 ;  /* 0x0000000a00267c02 */ /* 0x020fe20008000f00 */
[----:B------:R2:W5:Y:S01]  /*0c10*/  LDG.E R100, desc[UR22][R32.64] ;  /* 0x0000001620647981 */ /* 0x000562000c1e1900 */
[----:B------:R-:W-:-:S03]  /*0c20*/  MOV R39, UR11 ;  /* 0x0000000b00277c02 */ /* 0x000fc60008000f00 */
[----:B------:R-:W5:Y:S01]  /*0c30*/  LDG.E R96, desc[UR22][R66.64] ;  /* 0x0000001642607981 */ /* 0x000f62000c1e1900 */
[----:B------:R-:W-:Y:S01]  /*0c40*/  IMAD.WIDE.U32 R38, R97, 0x4, R38 ;  /* 0x0000000461267825 */ /* 0x000fe200078e0026 */
[----:B------:R-:W-:-:S03]  /*0c50*/  @P0 MOV R104, RZ ;  /* 0x000000ff00680202 */ /* 0x000fc60000000f00 */
[C---:B0-----:R-:W-:Y:S01]  /*0c60*/  @!P0 IMAD.WIDE R36, R2.reuse, 0x4, R36 ;  /* 0x0000000402248825 */ /* 0x041fe200078e0224 */
[----:B------:R-:W5:Y:S01]  /*0c70*/  LDG.E R102, desc[UR22][R38.64] ;  /* 0x0000001626667981 */ /* 0x000f62000c1e1900 */
[----:B------:R-:W-:Y:S02]  /*0c80*/  @!UP0 ULDC UR8, c[0x0][0x220] ;  /* 0x0000880000088ab9 */ /* 0x000fe40000000800 */
[----:B-1----:R-:W-:Y:S01]  /*0c90*/  IMAD.WIDE R70, R2, 0x4, R34 ;  /* 0x0000000402467825 */ /* 0x002fe200078e0222 */
[----:B------:R0:W5:Y:S01]  /*0ca0*/  @!P0 LDG.E R104, desc[UR22][R36.64] ;  /* 0x0000001624688981 */ /* 0x000162000c1e1900 */
[----:B------:R-:W-:Y:S01]  /*0cb0*/  @!UP0 ULDC UR9, c[0x0][0x224] ;  /* 0x0000890000098ab9 */ /* 0x000fe20000000800 */
[----:B------:R-:W-:Y:S01]  /*0cc0*/  @!UP0 ULDC UR6, c[0x0][0x220] ;  /* 0x0000880000068ab9 */ /* 0x000fe20000000800 */
[----:B------:R-:W-:Y:S01]  /*0cd0*/  @!UP0 ULDC UR7, c[0x0][0x224] ;  /* 0x0000890000078ab9 */ /* 0x000fe20000000800 */
[----:B------:R-:W-:Y:S01]  /*0ce0*/  MOV R34, UR8 ;  /* 0x0000000800227c02 */ /* 0x000fe20008000f00 */
[----:B------:R-:W5:Y:S01]  /*0cf0*/  LDG.E R98, desc[UR22][R70.64] ;  /* 0x0000001646627981 */ /* 0x000f62000c1e1900 */
[----:B------:R-:W-:-:S02]  /*0d00*/  MOV R35, UR9 ;  /* 0x0000000900237c02 */ /* 0x000fc40008000f00 */
[C---:B------:R-:W-:Y:S02]  /*0d10*/  IADD3 R111, R73.reuse, 0x280, RZ ;  /* 0x00000280496f7810 */ /* 0x040fe40007ffe0ff */
[----:B------:R-:W-:Y:S02]  /*0d20*/  IADD3 R109, R73, 0x300, RZ ;  /* 0x00000300496d7810 */ /* 0x000fe40007ffe0ff */
[----:B--2---:R-:W-:Y:S02]  /*0d30*/  MOV R32, UR6 ;  /* 0x0000000600207c02 */ /* 0x004fe40008000f00 */
[----:B------:R-:W-:Y:S01]  /*0d40*/  MOV R33, UR7 ;  /* 0x0000000700217c02 */ /* 0x000fe20008000f00 */
[----:B------:R-:W-:Y:S01]  /*0d50*/  IMAD.WIDE.U32 R34, R111, 0x4, R34 ;  /* 0x000000046f227825 */ /* 0x000fe200078e0022 */
[----:B------:R-:W-:Y:S01]  /*0d60*/  @!UP0 ULDC UR20, c[0x0][0x220] ;  /* 0x0000880000148ab9 */ /* 0x000fe20000000800 */
[----:B------:R-:W-:Y:S01]  /*0d70*/  @!UP0 ULDC UR21, c[0x0][0x224] ;  /* 0x0000890000158ab9 */ /* 0x000fe20000000800 */
[----:B------:R-:W-:Y:S01]  /*0d80*/  IADD3 R113, R73, 0x400, RZ ;  /* 0x0000040049717810 */ /* 0x000fe20007ffe0ff */
[----:B0-----:R-:W-:Y:S01]  /*0d90*/  IMAD.WIDE.U32 R36, R109, 0x4, R32 ;  /* 0x000000046d247825 */ /* 0x001fe200078e0020 */
[----:B------:R-:W-:Y:S01]  /*0da0*/  MOV R32, UR20 ;  /* 0x0000001400207c02 */ /* 0x000fe20008000f00 */
[----:B------:R-:W2:Y:S01]  /*0db0*/  LDG.E R106, desc[UR22][R34.64] ;  /* 0x00000016226a7981 */ /* 0x000ea2000c1e1900 */
[----:B------:R-:W-:-:S03]  /*0dc0*/  MOV R33, UR21 ;  /* 0x0000001500217c02 */ /* 0x000fc60008000f00 */
[----:B------:R0:W2:Y:S01]  /*0dd0*/  LDG.E R107, desc[UR22][R36.64] ;  /* 0x00000016246b7981 */ /* 0x0000a2000c1e1900 */
[----:B------:R-:W-:Y:S02]  /*0de0*/  IMAD.WIDE.U32 R74, R113, 0x4, R32 ;  /* 0x00000004714a7825 */ /* 0x000fe400078e0020 */
[----:B------:R-:W1:Y:S03]  /*0df0*/  LDC.64 R32, c[0x0][0x268] ;  /* 0x00009a00ff207b82 */ /* 0x000e660000000a00 */
[----:B------:R-:W2:Y:S01]  /*0e00*/  LDG.E R108, desc[UR22][R74.64] ;  /* 0x000000164a6c7981 */ /* 0x000ea2000c1e1900 */
[----:B-1----:R-:W-:-:S04]  /*0e10*/  IMAD.WIDE.U32 R72, R73, 0x4, R32 ;  /* 0x0000000449487825 */ /* 0x002fc800078e0020 */
[----:B0-----:R-:W-:-:S04]  /*0e20*/  IMAD.WIDE.U32 R36, R101, 0x4, R32 ;  /* 0x0000000465247825 */ /* 0x001fc800078e0020 */
[--C-:B------:R-:W-:Y:S02]  /*0e30*/  IMAD.WIDE.U32 R66, R105, 0x4, R32.reuse ;  /* 0x0000000469427825 */ /* 0x100fe400078e0020 */
[----:B------:R-:W2:Y:S02]  /*0e40*/  LDG.E R36, desc[UR22][R36.64] ;  /* 0x0000001624247981 */ /* 0x000ea4000c1e1900 */
[--C-:B------:R-:W-:Y:S02]  /*0e50*/  IMAD.WIDE.U32 R38, R99, 0x4, R32.reuse ;  /* 0x0000000463267825 */ /* 0x100fe400078e0020 */
[----:B------:R-:W2:Y:S02]  /*0e60*/  LDG.E R66, desc[UR22][R66.64] ;  /* 0x0000001642427981 */ /* 0x000ea4000c1e1900 */
[--C-:B------:R-:W-:Y:S02]  /*0e70*/  IMAD.WIDE.U32 R34, R103, 0x4, R32.reuse ;  /* 0x0000000467227825 */ /* 0x100fe400078e0020 */
[----:B------:R0:W2:Y:S02]  /*0e80*/  LDG.E R103, desc[UR22][R72.64] ;  /* 0x0000001648677981 */ /* 0x0000a4000c1e1900 */
[----:B------:R-:W-:-:S02]  /*0e90*/  IMAD.WIDE.U32 R70, R97, 0x4, R32 ;  /* 0x0000000461467825 */ /* 0x000fc400078e0020 */
[----:B------:R-:W2:Y:S04]  /*0ea0*/  LDG.E R38, desc[UR22][R38.64] ;  /* 0x0000001626267981 */ /* 0x000ea8000c1e1900 */
[----:B------:R-:W2:Y:S01]  /*0eb0*/  LDG.E R70, desc[UR22][R70.64] ;  /* 0x0000001646467981 */ /* 0x000ea2000c1e1900 */
[----:B0-----:R-:W-:-:S03]  /*0ec0*/  IMAD.WIDE.U32 R72, R109, 0x4, R32 ;  /* 0x000000046d487825 */ /* 0x001fc600078e0020 */
[----:B------:R-:W2:Y:S04]  /*0ed0*/  LDG.E R34, desc[UR22][R34.64] ;  /* 0x0000001622227981 */ /* 0x000ea8000c1e1900 */
[----:B------:R-:W2:Y:S01]  /*0ee0*/  LDG.E R67, desc[UR22][R72.64] ;  /* 0x0000001648437981 */ /* 0x000ea2000c1e1900 */
[----:B------:R-:W-:-:S04]  /*0ef0*/  IMAD.WIDE.U32 R74, R111, 0x4, R32 ;  /* 0x000000046f4a7825 */ /* 0x000fc800078e0020 */
[----:B------:R-:W-:Y:S01]  /*0f00*/  IMAD.WIDE.U32 R32, R113, 0x4, R32 ;  /* 0x0000000471207825 */ /* 0x000fe200078e0020 */
[----:B------:R0:W2:Y:S05]  /*0f10*/  LDG.E R111, desc[UR22][R74.64] ;  /* 0x000000164a6f7981 */ /* 0x0000aa000c1e1900 */
[----:B------:R1:W2:Y:S01]  /*0f20*/  LDG.E R32, desc[UR22][R32.64] ;  /* 0x0000001620207981 */ /* 0x0002a2000c1e1900 */
[----:B------:R-:W5:Y:S08]  /*0f30*/  @P0 MUFU.RCP R114, R78 ;  /* 0x0000004e00720308 */ /* 0x000f700000001000 */
[----:B0-----:R-:W0:Y:S08]  /*0f40*/  @P0 MUFU.RCP R74, R84 ;  /* 0x00000054004a0308 */ /* 0x001e300000001000 */
[----:B------:R-:W0:Y:S08]  /*0f50*/  @P0 MUFU.RCP R71, R68 ;  /* 0x0000004400470308 */ /* 0x000e300000001000 */
[----:B------:R-:W0:Y:S08]  /*0f60*/  @P0 MUFU.RCP R101, R59 ;  /* 0x0000003b00650308 */ /* 0x000e300000001000 */
[----:B------:R-:W0:Y:S08]  /*0f70*/  @P0 MUFU.RCP R39, R62 ;  /* 0x0000003e00270308 */ /* 0x000e300000001000 */
[----:B------:R-:W-:Y:S01]  /*0f80*/  @P0 MUFU.RCP R72, R63 ;  /* 0x0000003f00480308 */ /* 0x000fe20000001000 */
[----:B------:R-:W-:-:S07]  /*0f90*/  LOP3.LUT P1, RZ, R93, 0xff, RZ, 0xc0, !PT ;  /* 0x000000ff5dff7812 */ /* 0x000fce000782c0ff */
[----:B------:R-:W0:Y:S08]  /*0fa0*/  @P0 MUFU.RCP R109, R61 ;  /* 0x0000003d006d0308 */ /* 0x000e300000001000 */
[----:B------:R-:W0:Y:S08]  /*0fb0*/  @P0 MUFU.RCP R97, R60 ;  /* 0x0000003c00610308 */ /* 0x000e300000001000 */
[----:B------:R-:W2:Y:S08]  /*0fc0*/  @P0 MUFU.RCP R99, R79 ;  /* 0x0000004f00630308 */ /* 0x000eb00000001000 */
[----:B------:R-:W2:Y:S01]  /*0fd0*/  @P0 MUFU.RCP R105, R80 ;  /* 0x0000005000690308 */ /* 0x000ea20000001000 */
[----:B---3--:R-:W-:-:S02]  /*0fe0*/  SHF.L.U32 R37, R94, 0x10, RZ ;  /* 0x000000105e257819 */ /* 0x008fc400000006ff */
[----:B------:R-:W-:Y:S02]  /*0ff0*/  PRMT R94, R94, 0x7632, R94 ;  /* 0x000076325e5e7816 */ /* 0x000fe4000000005e */
[----:B----4-:R-:W-:Y:S02]  /*1000*/  PRMT R35, R95, 0x7632, R35 ;  /* 0x000076325f237816 */ /* 0x010fe40000000023 */
[----:B-1----:R-:W-:Y:S02]  /*1010*/  SHF.L.U32 R33, R94, 0x10, RZ ;  /* 0x000000105e217819 */ /* 0x002fe400000006ff */
[----:B------:R-:W-:-:S03]  /*1020*/  SHF.L.U32 R35, R35, 0x10, RZ ;  /* 0x0000001023237819 */ /* 0x000fc600000006ff */
[----:B------:R-:W-:Y:S02]  /*1030*/  @P0 FADD.FTZ R75, -R57, R33 ;  /* 0x00000021394b0221 */ /* 0x000fe40000010100 */
[----:B------:R-:W-:Y:S01]  /*1040*/  @P0 FADD.FTZ R73, -R51, R35 ;  /* 0x0000002333490221 */ /* 0x000fe20000010100 */
[----:B------:R-:W-:Y:S01]  /*1050*/  @P0 FADD.FTZ R112, -R10, R37 ;  /* 0x000000250a700221 */ /* 0x000fe20000010100 */
[----:B-----5:R-:W-:Y:S02]  /*1060*/  SHF.L.U32 R113, R100, 0x10, RZ ;  /* 0x0000001064717819 */ /* 0x020fe400000006ff */
[----:B------:R-:W-:Y:S01]  /*1070*/  @P0 FMUL.FTZ R73, R73, R114 ;  /* 0x0000007249490220 */ /* 0x000fe20000410000 */
[----:B------:R-:W-:Y:S01]  /*1080*/  SHF.L.U32 R115, R96, 0x10, RZ ;  /* 0x0000001060737819 */ /* 0x000fe200000006ff */
[----:B0-----:R-:W-:Y:S01]  /*1090*/  @P0 FMUL.FTZ R75, R75, R74 ;  /* 0x0000004a4b4b0220 */ /* 0x001fe20000410000 */
[----:B------:R-:W-:Y:S01]  /*10a0*/  @P0 FADD.FTZ R114, -R3, R113 ;  /* 0x0000007103720221 */ /* 0x000fe20000010100 */
[----:B------:R-:W-:-:S02]  /*10b0*/  SHF.L.U32 R93, R92, 0x10, RZ ;  /* 0x000000105c5d7819 */ /* 0x000fc400000006ff */
[----:B------:R-:W-:Y:S01]  /*10c0*/  @P0 FADD.FTZ R74, -R6, R115 ;  /* 0x00000073064a0221 */ /* 0x000fe20000010100 */
[----:B------:R-:W-:Y:S01]  /*10d0*/  SHF.L.U32 R116, R102, 0x10, RZ ;  /* 0x0000001066747819 */ /* 0x000fe200000006ff */
[----:B------:R-:W-:Y:S01]  /*10e0*/  @P0 FMUL.FTZ R112, R112, R71 ;  /* 0x0000004770700220 */ /* 0x000fe20000410000 */
[----:B------:R-:W-:Y:S01]  /*10f0*/  @P0 FMUL.FTZ R71, R114, R101 ;  /* 0x0000006572470220 */ /* 0x000fe20000410000 */
[----:B------:R-:W-:Y:S01]  /*1100*/  @P0 FMUL.FTZ R74, R74, R39 ;  /* 0x000000274a4a0220 */ /* 0x000fe20000410000 */
[----:B------:R-:W-:Y:S01]  /*1110*/  @P0 FADD.FTZ R94, -R5, R93 ;  /* 0x0000005d055e0221 */ /* 0x000fe20000010100 */
[----:B------:R-:W-:Y:S01]  /*1120*/  @P0 FADD.FTZ R101, -R7, R116 ;  /* 0x0000007407650221 */ /* 0x000fe20000010100 */
[--C-:B------:R-:W-:Y:S01]  /*1130*/  @!P0 FADD.FTZ R39, R113, -R104.reuse ;  /* 0x8000006871278221 */ /* 0x100fe20000010000 */
[----:B------:R-:W-:Y:S01]  /*1140*/  SHF.L.U32 R95, R95, 0x10, RZ ;  /* 0x000000105f5f7819 */ /* 0x000fe200000006ff */
[----:B------:R-:W-:Y:S01]  /*1150*/  @P0 FMUL.FTZ R94, R94, R109 ;  /* 0x0000006d5e5e0220 */ /* 0x000fe20000410000 */
[----:B------:R-:W-:Y:S01]  /*1160*/  @P0 FMUL.FTZ R72, R101, R72 ;  /* 0x0000004865480220 */ /* 0x000fe20000410000 */
[----:B------:R-:W-:Y:S01]  /*1170*/  @!P0 FMUL.FTZ R71, R98, R39 ;  /* 0x0000002762478220 */ /* 0x000fe20000410000 */
[----:B------:R-:W-:Y:S01]  /*1180*/  PRMT R101, R92, 0x7632, R101 ;  /* 0x000076325c657816 */ /* 0x000fe20000000065 */
[----:B------:R-:W0:Y:S01]  /*1190*/  @P0 MUFU.RCP R109, R64 ;  /* 0x00000040006d0308 */ /* 0x000e220000001000 */
[----:B------:R-:W-:Y:S01]  /*11a0*/  PRMT R39, R96, 0x7632, R39 ;  /* 0x0000763260277816 */ /* 0x000fe20000000027 */
[----:B------:R-:W-:Y:S01]  /*11b0*/  @P0 FADD.FTZ R110, -R4, R95 ;  /* 0x0000005f046e0221 */ /* 0x000fe20000010100 */
[--C-:B------:R-:W-:Y:S01]  /*11c0*/  @!P0 FADD.FTZ R93, R93, -R104.reuse ;  /* 0x800000685d5d8221 */ /* 0x100fe20000010000 */
[----:B------:R-:W-:Y:S01]  /*11d0*/  @!P0 FADD.FTZ R115, R115, -R104 ;  /* 0x8000006873738221 */ /* 0x000fe20000010000 */
[----:B------:R-:W-:-:S02]  /*11e0*/  SHF.L.U32 R101, R101, 0x10, RZ ;  /* 0x0000001065657819 */ /* 0x000fc400000006ff */
[----:B------:R-:W-:Y:S01]  /*11f0*/  SHF.L.U32 R39, R39, 0x10, RZ ;  /* 0x0000001027277819 */ /* 0x000fe200000006ff */
[----:B------:R-:W1:Y:S01]  /*1200*/  @P0 MUFU.RCP R113, R65 ;  /* 0x0000004100710308 */ /* 0x000e620000001000 */
[----:B------:R-:W-:Y:S01]  /*1210*/  @P0 FMUL.FTZ R110, R110, R97 ;  /* 0x000000616e6e0220 */ /* 0x000fe20000410000 */
[--C-:B------:R-:W-:Y:S01]  /*1220*/  @!P0 FADD.FTZ R95, R95, -R104.reuse ;  /* 0x800000685f5f8221 */ /* 0x100fe20000010000 */
[C---:B------:R-:W-:Y:S01]  /*1230*/  @!P0 FMUL.FTZ R94, R98.reuse, R93 ;  /* 0x0000005d625e8220 */ /* 0x040fe20000410000 */
[----:B------:R-:W-:Y:S01]  /*1240*/  @!P0 FMUL.FTZ R74, R98, R115 ;  /* 0x00000073624a8220 */ /* 0x000fe20000410000 */
[----:B------:R-:W-:Y:S01]  /*1250*/  @!P0 FADD.FTZ R93, R116, -R104 ;  /* 0x80000068745d8221 */ /* 0x000fe20000010000 */
[----:B--2---:R-:W-:Y:S01]  /*1260*/  SHF.L.U32 R115, R106, 0x10, RZ ;  /* 0x000000106a737819 */ /* 0x004fe200000006ff */
[----:B------:R-:W-:Y:S01]  /*1270*/  @P0 FADD.FTZ R92, -R52, R101 ;  /* 0x00000065345c0221 */ /* 0x000fe20000010100 */
[----:B------:R-:W2:Y:S01]  /*1280*/  @P0 MUFU.RCP R97, R81 ;  /* 0x0000005100610308 */ /* 0x000ea20000001000 */
[----:B------:R-:W-:Y:S01]  /*1290*/  @P0 FADD.FTZ R116, -R53, R39 ;  /* 0x0000002735740221 */ /* 0x000fe20000010100 */
[----:B------:R-:W-:Y:S01]  /*12a0*/  PRMT R102, R102, 0x7632, R102 ;  /* 0x0000763266667816 */ /* 0x000fe20000000066 */
[C---:B------:R-:W-:Y:S01]  /*12b0*/  @!P0 FMUL.FTZ R110, R98.reuse, R95 ;  /* 0x0000005f626e8220 */ /* 0x040fe20000410000 */
[----:B------:R-:W-:Y:S01]  /*12c0*/  @!P0 FMUL.FTZ R72, R98, R93 ;  /* 0x0000005d62488220 */ /* 0x000fe20000410000 */
[----:B------:R-:W-:Y:S01]  /*12d0*/  SHF.L.U32 R96, R107, 0x10, RZ ;  /* 0x000000106b607819 */ /* 0x000fe200000006ff */
[----:B------:R-:W-:Y:S01]  /*12e0*/  @P0 FMUL.FTZ R95, R92, R99 ;  /* 0x000000635c5f0220 */ /* 0x000fe20000410000 */
[----:B------:R-:W-:Y:S01]  /*12f0*/  @P0 FADD.FTZ R92, -R8, R115 ;  /* 0x00000073085c0221 */ /* 0x000fe20000010100 */
[----:B------:R-:W3:Y:S01]  /*1300*/  @P0 MUFU.RCP R114, R82 ;  /* 0x0000005200720308 */ /* 0x000ee20000001000 */
[----:B------:R-:W-:Y:S01]  /*1310*/  @P0 FMUL.FTZ R93, R116, R105 ;  /* 0x00000069745d0220 */ /* 0x000fe20000410000 */
[----:B------:R-:W-:Y:S01]  /*1320*/  SHF.L.U32 R105, R102, 0x10, RZ ;  /* 0x0000001066697819 */ /* 0x000fe200000006ff */
[----:B------:R-:W-:Y:S01]  /*1330*/  @P0 FADD.FTZ R116, -R9, R96 ;  /* 0x0000006009740221 */ /* 0x000fe20000010100 */
[----:B0-----:R-:W-:Y:S01]  /*1340*/  @P0 FMUL.FTZ R92, R92, R109 ;  /* 0x0000006d5c5c0220 */ /* 0x001fe20000410000 */
[----:B------:R-:W-:Y:S01]  /*1350*/  PRMT R102, R106, 0x7632, R102 ;  /* 0x000076326a667816 */ /* 0x000fe20000000066 */
[--C-:B------:R-:W-:Y:S01]  /*1360*/  @!P0 FADD.FTZ R37, R37, -R104.reuse ;  /* 0x8000006825258221 */ /* 0x100fe20000010000 */
[----:B------:R-:W-:Y:S01]  /*1370*/  @P0 FADD.FTZ R106, -R54, R105 ;  /* 0x00000069366a0221 */ /* 0x000fe20000010100 */
[----:B------:R-:W0:Y:S01]  /*1380*/  @P0 MUFU.RCP R109, R69 ;  /* 0x00000045006d0308 */ /* 0x000e220000001000 */
[----:B-1----:R-:W-:Y:S01]  /*1390*/  @P0 FMUL.FTZ R99, R116, R113 ;  /* 0x0000007174630220 */ /* 0x002fe20000410000 */
[----:B------:R-:W-:Y:S01]  /*13a0*/  SHF.L.U32 R102, R102, 0x10, RZ ;  /* 0x0000001066667819 */ /* 0x000fe200000006ff */
[--C-:B------:R-:W-:Y:S01]  /*13b0*/  @!P0 FADD.FTZ R113, R115, -R104.reuse ;  /* 0x8000006873718221 */ /* 0x100fe20000010000 */
[----:B------:R-:W-:Y:S01]  /*13c0*/  @!P0 FMUL.FTZ R112, R98, R37 ;  /* 0x0000002562708220 */ /* 0x000fe20000410000 */
[----:B------:R-:W-:Y:S01]  /*13d0*/  @!P0 FADD.FTZ R115, R96, -R104 ;  /* 0x8000006860738221 */ /* 0x000fe20000010000 */
[----:B------:R-:W-:Y:S01]  /*13e0*/  PRMT R107, R100, 0x7632, R107 ;  /* 0x00007632646b7816 */ /* 0x000fe2000000006b */
[----:B--2---:R-:W-:Y:S01]  /*13f0*/  @P0 FMUL.FTZ R96, R106, R97 ;  /* 0x000000616a600220 */ /* 0x004fe20000410000 */
[----:B------:R-:W1:Y:S01]  /*1400*/  @P0 MUFU.RCP R37, R83 ;  /* 0x0000005300250308 */ /* 0x000e620000001000 */
[----:B------:R-:W-:Y:S01]  /*1410*/  @P0 FADD.FTZ R97, -R55, R102 ;  /* 0x0000006637610221 */ /* 0x000fe20000010100 */
[----:B------:R-:W-:-:S02]  /*1420*/  SHF.L.U32 R116, R108, 0x10, RZ ;  /* 0x000000106c747819 */ /* 0x000fc400000006ff */
[----:B------:R-:W-:-:S04]  /*1430*/  PRMT R108, R107, 0x7632, R108 ;  /* 0x000076326b6c7816 */ /* 0x000fc8000000006c */
[----:B------:R-:W2:Y:S01]  /*1440*/  @P0 MUFU.RCP R106, R77 ;  /* 0x0000004d006a0308 */ /* 0x000ea20000001000 */
[----:B---3--:R-:W-:Y:S01]  /*1450*/  @P0 FMUL.FTZ R97, R97, R114 ;  /* 0x0000007261610220 */ /* 0x008fe20000410000 */
[----:B------:R-:W-:Y:S01]  /*1460*/  @P0 FADD.FTZ R114, -R11, R116 ;  /* 0x000000740b720221 */ /* 0x000fe20000010100 */
[----:B------:R-:W-:Y:S01]  /*1470*/  SHF.L.U32 R123, R108, 0x10, RZ ;  /* 0x000000106c7b7819 */ /* 0x000fe200000006ff */
[C---:B------:R-:W-:Y:S01]  /*1480*/  @!P0 FMUL.FTZ R99, R98.reuse, R115 ;  /* 0x0000007362638220 */ /* 0x040fe20000410000 */
[----:B------:R-:W-:Y:S01]  /*1490*/  @!P0 FMUL.FTZ R92, R98, R113 ;  /* 0x00000071625c8220 */ /* 0x000fe20000410000 */
[----:B------:R-:W-:Y:S01]  /*14a0*/  SHF.L.U32 R115, R107, 0x10, RZ ;  /* 0x000000106b737819 */ /* 0x000fe200000006ff */
[----:B0-----:R-:W-:Y:S01]  /*14b0*/  @P0 FMUL.FTZ R100, R114, R109 ;  /* 0x0000006d72640220 */ /* 0x001fe20000410000 */
[----:B------:R-:W-:Y:S01]  /*14c0*/  PRMT R113, R108, 0x7632, R113 ;  /* 0x000076326c717816 */ /* 0x000fe20000000071 */
[--C-:B------:R-:W-:Y:S01]  /*14d0*/  @!P0 FADD.FTZ R33, R33, -R104.reuse ;  /* 0x8000006821218221 */ /* 0x100fe20000010000 */
[----:B------:R-:W-:Y:S01]  /*14e0*/  @P0 FADD.FTZ R114, -R56, R123 ;  /* 0x0000007b38720221 */ /* 0x000fe20000010100 */
[--C-:B------:R-:W-:Y:S01]  /*14f0*/  @!P0 FADD.FTZ R117, R39, -R104.reuse ;  /* 0x8000006827758221 */ /* 0x100fe20000010000 */
[----:B------:R-:W-:Y:S01]  /*1500*/  SHF.L.U32 R113, R113, 0x10, RZ ;  /* 0x0000001071717819 */ /* 0x000fe200000006ff */
[----:B------:R-:W-:Y:S01]  /*1510*/  @P0 FADD.FTZ R39, -R50, R115 ;  /* 0x0000007332270221 */ /* 0x000fe20000010100 */
[--C-:B------:R-:W-:Y:S01]  /*1520*/  @!P0 FADD.FTZ R109, R101, -R104.reuse ;  /* 0x80000068656d8221 */ /* 0x100fe20000010000 */
[--C-:B------:R-:W-:Y:S01]  /*1530*/  @!P0 FADD.FTZ R119, R105, -R104.reuse ;  /* 0x8000006869778221 */ /* 0x100fe20000010000 */
[----:B------:R-:W-:Y:S01]  /*1540*/  @!P0 FMUL.FTZ R75, R98, R33 ;  /* 0x00000021624b8220 */ /* 0x000fe20000410000 */
[----:B-1----:R-:W-:Y:S01]  /*1550*/  @P0 FMUL.FTZ R105, R114, R37 ;  /* 0x0000002572690220 */ /* 0x002fe20000410000 */
[----:B------:R-:W-:Y:S01]  /*1560*/  PRMT R33, R103, 0x7632, R33 ;  /* 0x0000763267217816 */ /* 0x000fe20000000021 */
[--C-:B------:R-:W-:Y:S01]  /*1570*/  @!P0 FADD.FTZ R121, R102, -R104.reuse ;  /* 0x8000006866798221 */ /* 0x100fe20000010000 */
[--C-:B------:R-:W-:Y:S01]  /*1580*/  @!P0 FADD.FTZ R115, R115, -R104.reuse ;  /* 0x8000006873738221 */ /* 0x100fe20000010000 */
[----:B------:R-:W-:Y:S01]  /*1590*/  SHF.L.U32 R37, R103, 0x10, RZ ;  /* 0x0000001067257819 */ /* 0x000fe200000006ff */
[----:B--2---:R-:W-:Y:S01]  /*15a0*/  @P0 FMUL.FTZ R102, R39, R106 ;  /* 0x0000006a27660220 */ /* 0x004fe20000410000 */
[--C-:B------:R-:W-:Y:S01]  /*15b0*/  @!P0 FADD.FTZ R107, R116, -R104.reuse ;  /* 0x80000068746b8221 */ /* 0x100fe20000010000 */
[--C-:B------:R-:W-:Y:S01]  /*15c0*/  @!P0 FADD.FTZ R35, R35, -R104.reuse ;  /* 0x8000006823238221 */ /* 0x100fe20000010000 */
[--C-:B------:R-:W-:Y:S01]  /*15d0*/  @!P0 FADD.FTZ R123, R123, -R104.reuse ;  /* 0x800000687b7b8221 */ /* 0x100fe20000010000 */
[----:B------:R-:W-:Y:S01]  /*15e0*/  @!P0 FADD.FTZ R125, R113, -R104 ;  /* 0x80000068717d8221 */ /* 0x000fe20000010000 */
[C---:B------:R-:W-:Y:S01]  /*15f0*/  @!P0 FMUL.FTZ R95, R98.reuse, R109 ;  /* 0x0000006d625f8220 */ /* 0x040fe20000410000 */
[----:B------:R-:W-:Y:S01]  /*1600*/  @!P0 FMUL.FTZ R93, R98, R117 ;  /* 0x00000075625d8220 */ /* 0x000fe20000410000 */
[----:B------:R-:W-:-:S02]  /*1610*/  PRMT R120, R36, 0x7632, R120 ;  /* 0x0000763224787816 */ /* 0x000fc40000000078 */
[----:B------:R-:W-:Y:S01]  /*1620*/  SHF.L.U32 R106, R36, 0x10, RZ ;  /* 0x00000010246a7819 */ /* 0x000fe200000006ff */
[----:B------:R-:W-:Y:S01]  /*1630*/  @!P0 FMUL.FTZ R102, R98, R115 ;  /* 0x0000007362668220 */ /* 0x000fe20000410000 */
[C---:B------:R-:W-:Y:S02]  /*1640*/  PRMT R104, R66.reuse, 0x7632, R104 ;  /* 0x0000763242687816 */ /* 0x040fe40000000068 */
[----:B------:R-:W-:Y:S02]  /*1650*/  SHF.L.U32 R109, R66, 0x10, RZ ;  /* 0x00000010426d7819 */ /* 0x000fe400000006ff */
[C---:B------:R-:W-:Y:S02]  /*1660*/  PRMT R39, R38.reuse, 0x7632, R39 ;  /* 0x0000763226277816 */ /* 0x040fe40000000027 */
[----:B------:R-:W-:Y:S02]  /*1670*/  SHF.L.U32 R117, R38, 0x10, RZ ;  /* 0x0000001026757819 */ /* 0x000fe400000006ff */
[----:B------:R-:W-:-:S02]  /*1680*/  SHF.L.U32 R36, R33, 0x10, RZ ;  /* 0x0000001021247819 */ /* 0x000fc400000006ff */
[C---:B------:R-:W-:Y:S02]  /*1690*/  PRMT R38, R70.reuse, 0x7632, R38 ;  /* 0x0000763246267816 */ /* 0x040fe40000000026 */
[----:B------:R-:W-:Y:S01]  /*16a0*/  SHF.L.U32 R66, R70, 0x10, RZ ;  /* 0x0000001046427819 */ /* 0x000fe200000006ff */
[----:B------:R-:W-:Y:S01]  /*16b0*/  FMUL.FTZ R70, R59, R37 ;  /* 0x000000253b467220 */ /* 0x000fe20000410000 */
[----:B------:R-:W-:Y:S01]  /*16c0*/  @!P0 FMUL.FTZ R105, R98, R123 ;  /* 0x0000007b62698220 */ /* 0x000fe20000410000 */
[C---:B------:R-:W-:Y:S01]  /*16d0*/  FADD.FTZ R91, R36.reuse, R91 ;  /* 0x0000005b245b7221 */ /* 0x040fe20000010000 */
[----:B------:R-:W-:Y:S01]  /*16e0*/  FFMA.FTZ R27, R36, R102, R27 ;  /* 0x00000066241b7223 */ /* 0x000fe2000001001b */
[----:B------:R-:W-:Y:S01]  /*16f0*/  FMUL.FTZ R123, R77, R36 ;  /* 0x000000244d7b7220 */ /* 0x000fe20000410000 */
[----:B------:R-:W-:Y:S01]  /*1700*/  FADD.FTZ R36, RZ, R70 ;  /* 0x00000046ff247221 */ /* 0x000fe20000010000 */
[----:B------:R-:W-:Y:S01]  /*1710*/  @!P0 FMUL.FTZ R97, R98, R121 ;  /* 0x0000007962618220 */ /* 0x000fe20000410000 */
[----:B------:R-:W-:Y:S01]  /*1720*/  PRMT R103, R34, 0x7632, R103 ;  /* 0x0000763222677816 */ /* 0x000fe20000000067 */
[----:B------:R-:W-:Y:S01]  /*1730*/  FADD.FTZ R43, R66, R43 ;  /* 0x0000002b422b7221 */ /* 0x000fe20000010000 */
[----:B------:R-:W-:Y:S01]  /*1740*/  SHF.L.U32 R121, R34, 0x10, RZ ;  /* 0x0000001022797819 */ /* 0x000fe200000006ff */
[----:B------:R-:W-:Y:S01]  /*1750*/  FFMA.FTZ R19, R66, R72, R19 ;  /* 0x0000004842137223 */ /* 0x000fe20000010013 */
[----:B------:R-:W-:Y:S01]  /*1760*/  FMUL.FTZ R115, R63, R66 ;  /* 0x000000423f737220 */ /* 0x000fe20000410000 */
[----:B------:R-:W-:Y:S01]  /*1770*/  FADD.FTZ R66, R36, R123 ;  /* 0x0000007b24427221 */ /* 0x000fe20000010000 */
[C---:B------:R-:W-:Y:S01]  /*1780*/  FADD.FTZ R49, R37.reuse, R49 ;  /* 0x0000003125317221 */ /* 0x040fe20000010000 */
[-C--:B------:R-:W-:Y:S01]  /*1790*/  FFMA.FTZ R26, R37, R71.reuse, R26 ;  /* 0x00000047251a7223 */ /* 0x080fe2000001001a */
[----:B------:R-:W-:Y:S01]  /*17a0*/  FFMA.FTZ R36, R70, R71, RZ ;  /* 0x0000004746247223 */ /* 0x000fe200000100ff */
[C---:B------:R-:W-:Y:S01]  /*17b0*/  PRMT R37, R67.reuse, 0x7632, R37 ;  /* 0x0000763243257816 */ /* 0x040fe20000000025 */
[----:B------:R-:W-:Y:S01]  /*17c0*/  @!P0 FMUL.FTZ R73, R98, R35 ;  /* 0x0000002362498220 */ /* 0x000fe20000410000 */
[----:B------:R-:W-:Y:S01]  /*17d0*/  SHF.L.U32 R67, R67, 0x10, RZ ;  /* 0x0000001043437819 */ /* 0x000fe200000006ff */
[----:B------:R-:W-:Y:S01]  /*17e0*/  FADD.FTZ R48, R121, R48 ;  /* 0x0000003079307221 */ /* 0x000fe20000010000 */
[----:B------:R-:W-:Y:S01]  /*17f0*/  SHF.L.U32 R103, R103, 0x10, RZ ;  /* 0x0000001067677819 */ /* 0x000fe200000006ff */
        /* <DEDUP_REMOVED lines=8> */
[----:B------:R-:W-:Y:S01]  /*1880*/  FMUL.FTZ R114, R65, R67 ;  /* 0x0000004341727220 */ /* 0x000fe20000410000 */
[----:B------:R-:W-:Y:S01]  /*1890*/  FADD.FTZ R103, R66, R121 ;  /* 0x0000007942677221 */ /* 0x000fe20000010000 */
[----:B------:R-:W-:Y:S01]  /*18a0*/  FFMA.FTZ R67, R121, R110, R36 ;  /* 0x0000006e79437223 */ /* 0x000fe20000010024 */
[----:B------:R-:W-:Y:S01]  /*18b0*/  SHF.L.U32 R120, R120, 0x10, RZ ;  /* 0x0000001078787819 */ /* 0x000fe200000006ff */
[----:B------:R-:W-:Y:S01]  /*18c0*/  @!P0 FMUL.FTZ R96, R98, R119 ;  /* 0x0000007762608220 */ /* 0x000fe20000410000 */
[----:B------:R-:W-:Y:S01]  /*18d0*/  FMUL.FTZ R119, R61, R106 ;  /* 0x0000006a3d777220 */ /* 0x000fe20000410000 */
[----:B------:R-:W-:Y:S01]  /*18e0*/  FADD.FTZ R36, R103, R122 ;  /* 0x0000007a67247221 */ /* 0x000fe20000010000 */
[----:B------:R-:W-:Y:S01]  /*18f0*/  FFMA.FTZ R66, R122, R73, R67 ;  /* 0x000000497a427223 */ /* 0x000fe20000010043 */
[----:B------:R-:W-:Y:S01]  /*1900*/  @!P0 FMUL.FTZ R100, R98, R107 ;  /* 0x0000006b62648220 */ /* 0x000fe20000410000 */
[----:B------:R-:W-:Y:S01]  /*1910*/  PRMT R34, R32, 0x7632, R34 ;  /* 0x0000763220227816 */ /* 0x000fe20000000022 */
        /* <DEDUP_REMOVED lines=20> */
[C---:B------:R-:W-:Y:S01]  /*1a60*/  PRMT R35, R111.reuse, 0x7632, R35 ;  /* 0x000076326f237816 */ /* 0x040fe20000000023 */
[----:B------:R-:W0:Y:S01]  /*1a70*/  @P0 MUFU.RCP R108, R85 ;  /* 0x00000055006c0308 */ /* 0x000e220000001000 */
[----:B------:R-:W-:Y:S01]  /*1a80*/  SHF.L.U32 R111, R111, 0x10, RZ ;  /* 0x000000106f6f7819 */ /* 0x000fe200000006ff */
[----:B------:R-:W-:Y:S01]  /*1a90*/  @P0 FADD.FTZ R101, -R58, R113 ;  /* 0x000000713a650221 */ /* 0x000fe20000010100 */
        /* <DEDUP_REMOVED lines=18> */
[----:B0-----:R-:W-:Y:S01]  /*1bc0*/  @P0 FMUL.FTZ R101, R101, R108 ;  /* 0x0000006c65650220 */ /* 0x001fe20000410000 */
        /* <DEDUP_REMOVED lines=23> */
[----:B------:R-:W-:Y:S01]  /*1d40*/  @!P0 FMUL.FTZ R101, R98, R125 ;  /* 0x0000007d62658220 */ /* 0x000fe20000410000 */
[----:B------:R-:W-:Y:S01]  /*1d50*/  FMUL.FTZ R104, R85, R67 ;  /* 0x0000004355687220 */ /* 0x000fe20000410000 */
[----:B------:R-:W-:Y:S01]  /*1d60*/  FADD.FTZ R39, R34, R107 ;  /* 0x0000006b22277221 */ /* 0x000fe20000010000 */
[----:B------:R-:W-:Y:S01]  /*1d70*/  LOP3.LUT R33, R32, 0x7fffffc, RZ, 0xc0, !PT ;  /* 0x07fffffc20217812 */ /* 0x000fe200078ec0ff */
[----:B------:R-:W-:Y:S01]  /*1d80*/  FFMA.FTZ R35, R107, R100, R36 ;  /* 0x000000646b237223 */ /* 0x000fe20000010024 */
[----:B------:R-:W-:Y:S01]  /*1d90*/  LOP3.LUT P2, RZ, R0, 0x1f, RZ, 0xc0, !PT ;  /* 0x0000001f00ff7812 */ /* 0x000fe2000784c0ff */
        /* <DEDUP_REMOVED lines=9> */
[----:B------:R-:W-:Y:S01]  /*1e30*/  LOP3.LUT R103, R0, 0x7f, RZ, 0xc0, !PT ;  /* 0x0000007f00677812 */ /* 0x000fe200078ec0ff */
        /* <DEDUP_REMOVED lines=19> */
.L_x_4455:
[----:B------:R-:W3:Y:S01]  /*1f70*/  @!P2 S2R R37, SR_CgaCtaId ;  /* 0x000000000025a919 */ /* 0x000ee20000008800 */
[----:B------:R-:W-:Y:S01]  /*1f80*/  @!P2 MOV R34, 0x400 ;  /* 0x000004000022a802 */ /* 0x000fe20000000f00 */
[----:B-1----:R-:W-:Y:S01]  /*1f90*/  FADD.FTZ R66, R35, R66 ;  /* 0x0000004223427221 */ /* 0x002fe20000010000 */
[----:B------:R-:W-:Y:S01]  /*1fa0*/  @!P2 LOP3.LUT R32, R32, 0x3, RZ, 0xc0, !PT ;  /* 0x000000032020a812 */ /* 0x000fe200078ec0ff */
[----:B0-2---:R-:W-:Y:S01]  /*1fb0*/  FADD.FTZ R67, R67, R124 ;  /* 0x0000007c43437221 */ /* 0x005fe20000010000 */
[----:B------:R-:W-:Y:S05]  /*1fc0*/  WARPSYNC.ALL ;  /* 0x0000000000007948 */ /* 0x000fea0003800000 */
[----:B------:R-:W-:Y:S01]  /*1fd0*/  @!P2 IADD3 R35, R33, R32, RZ ;  /* 0x000000202123a210 */ /* 0x000fe20007ffe0ff */
[C---:B------:R-:W-:Y:S01]  /*1fe0*/  IMAD R103, R2.reuse, 0x480, R103 ;  /* 0x0000048002677824 */ /* 0x040fe200078e0267 */
[----:B------:R-:W-:-:S02]  /*1ff0*/  IADD3 R2, R2, UR24, RZ ;  /* 0x0000001802027c10 */ /* 0x000fc4000fffe0ff */
[----:B---3--:R-:W-:-:S04]  /*2000*/  @!P2 LEA R76, R37, R34, 0x18 ;  /* 0x00000022254ca211 */ /* 0x008fc800078ec0ff */
[-C--:B------:R-:W-:Y:S02]  /*2010*/  @!P2 LEA R124, R35, R76.reuse, 0x3 ;  /* 0x0000004c237ca211 */ /* 0x080fe400078e18ff */
[----:B------:R-:W-:-:S03]  /*2020*/  LEA R125, R33, R76, 0x3 ;  /* 0x0000004c217d7211 */ /* 0x000fc600078e18ff */
[----:B------:R0:W-:Y:S01]  /*2030*/  @!P2 STS.64 [R124+0x2400], R66 ;  /* 0x002400427c00a388 */ /* 0x0001e20000000a00 */
[----:B------:R-:W-:Y:S01]  /*2040*/  BAR.SYNC.DEFER_BLOCKING 0x0 ;  /* 0x0000000000007b1d */ /* 0x000fe20000010000 */
[----:B------:R-:W-:Y:S02]  /*2050*/  ISETP.GE.AND P2, PT, R2, UR25, PT ;  /* 0x0000001902007c0c */ /* 0x000fe4000bf46270 */
[----:B0-----:R-:W-:-:S03]  /*2060*/  IADD3 R67, R103, 0x200, RZ ;  /* 0x0000020067437810 */ /* 0x001fc60007ffe0ff */
        /* <DEDUP_REMOVED lines=63> */
[----:B------:R-:W-:Y:S01]  /*2460*/  FMUL.FTZ R70, R98, R113 ;  /* 0x0000007162467220 */ /* 0x000fe20000410000 */
[----:B------:R-:W-:Y:S01]  /*2470*/  F2FP.BF16.F32.PACK_AB R95, R34, R71 ;  /* 0x00000047225f723e */ /* 0x000fe200000010ff */
[C---:B------:R-:W-:Y:S01]  /*2480*/  FMUL.FTZ R117, R98.reuse, R117 ;  /* 0x0000007562757220 */ /* 0x040fe20000410000 */
[C---:B------:R-:W-:Y:S01]  /*2490*/  IADD3 R73, R103.reuse, 0x100, RZ ;  /* 0x0000010067497810 */ /* 0x040fe20007ffe0ff */
[C---:B------:R-:W-:Y:S01]  /*24a0*/  FMUL.FTZ R66, R98.reuse, R93 ;  /* 0x0000005d62427220 */ /* 0x040fe20000410000 */
[C---:B------:R-:W-:Y:S01]  /*24b0*/  FMUL.FTZ R107, R98.reuse, R107 ;  /* 0x0000006b626b7220 */ /* 0x040fe20000410000 */
[C---:B------:R-:W-:Y:S01]  /*24c0*/  IADD3 R71, R103.reuse, 0x180, RZ ;  /* 0x0000018067477810 */ /* 0x040fe20007ffe0ff */
[----:B------:R-:W-:Y:S01]  /*24d0*/  FMUL.FTZ R98, R98, R39 ;  /* 0x0000002762627220 */ /* 0x000fe20000410000 */
[----:B------:R-:W-:Y:S01]  /*24e0*/  F2FP.BF16.F32.PACK_AB R109, R92, R109 ;  /* 0x0000006d5c6d723e */ /* 0x000fe200000010ff */
[----:B0-----:R-:W-:Y:S01]  /*24f0*/  IMAD.WIDE.U32 R92, R103, 0x4, R32 ;  /* 0x00000004675c7825 */ /* 0x001fe200078e0020 */
[----:B------:R-:W-:-:S02]  /*2500*/  F2FP.BF16.F32.PACK_AB R105, R74, R37 ;  /* 0x000000254a69723e */ /* 0x000fc400000010ff */
[----:B------:R-:W-:Y:S01]  /*2510*/  IADD3 R39, R103, 0x280, RZ ;  /* 0x0000028067277810 */ /* 0x000fe20007ffe0ff */
[--C-:B------:R-:W-:Y:S01]  /*2520*/  IMAD.WIDE.U32 R74, R75, 0x4, R32.reuse ;  /* 0x000000044b4a7825 */ /* 0x100fe200078e0020 */
[----:B------:R-:W-:Y:S01]  /*2530*/  F2FP.BF16.F32.PACK_AB R97, R36, R97 ;  /* 0x000000612461723e */ /* 0x000fe200000010ff */
[----:B------:R0:W-:Y:S01]  /*2540*/  STG.E desc[UR22][R92.64], R95 ;  /* 0x0000005f5c007986 */ /* 0x0001e2000c101916 */
[----:B------:R-:W-:Y:S01]  /*2550*/  F2FP.BF16.F32.PACK_AB R111, R72, R111 ;  /* 0x0000006f486f723e */ /* 0x000fe200000010ff */
[--C-:B------:R-:W-:Y:S01]  /*2560*/  IMAD.WIDE.U32 R72, R73, 0x4, R32.reuse ;  /* 0x0000000449487825 */ /* 0x100fe200078e0020 */
[----:B------:R-:W-:Y:S01]  /*2570*/  IADD3 R37, R103, 0x300, RZ ;  /* 0x0000030067257810 */ /* 0x000fe20007ffe0ff */
[----:B------:R1:W-:Y:S01]  /*2580*/  STG.E desc[UR22][R74.64], R97 ;  /* 0x000000614a007986 */ /* 0x0003e2000c101916 */
[----:B------:R-:W-:Y:S01]  /*2590*/  F2FP.BF16.F32.PACK_AB R99, R38, R99 ;  /* 0x000000632663723e */ /* 0x000fe200000010ff */
[----:B------:R-:W-:Y:S01]  /*25a0*/  IMAD.WIDE.U32 R38, R39, 0x4, R32 ;  /* 0x0000000427267825 */ /* 0x000fe200078e0020 */
[----:B------:R-:W-:-:S02]  /*25b0*/  F2FP.BF16.F32.PACK_AB R115, R70, R115 ;  /* 0x000000734673723e */ /* 0x000fc400000010ff */
[----:B------:R-:W-:Y:S01]  /*25c0*/  IADD3 R35, R103, 0x380, RZ ;  /* 0x0000038067237810 */ /* 0x000fe20007ffe0ff */
[--C-:B------:R-:W-:Y:S01]  /*25d0*/  IMAD.WIDE.U32 R70, R71, 0x4, R32.reuse ;  /* 0x0000000447467825 */ /* 0x100fe200078e0020 */
[----:B------:R-:W-:Y:S01]  /*25e0*/  F2FP.BF16.F32.PACK_AB R117, R66, R117 ;  /* 0x000000754275723e */ /* 0x000fe200000010ff */
[----:B------:R1:W-:Y:S01]  /*25f0*/  STG.E desc[UR22][R72.64], R99 ;  /* 0x0000006348007986 */ /* 0x0003e2000c101916 */
[----:B------:R-:W-:Y:S01]  /*2600*/  IADD3 R101, R103, 0x400, RZ ;  /* 0x0000040067657810 */ /* 0x000fe20007ffe0ff */
[--C-:B------:R-:W-:Y:S01]  /*2610*/  IMAD.WIDE.U32 R66, R67, 0x4, R32.reuse ;  /* 0x0000000443427825 */ /* 0x100fe200078e0020 */
[----:B------:R-:W-:Y:S01]  /*2620*/  F2FP.BF16.F32.PACK_AB R107, R98, R107 ;  /* 0x0000006b626b723e */ /* 0x000fe200000010ff */
[----:B------:R1:W-:Y:S01]  /*2630*/  STG.E desc[UR22][R70.64], R117 ;  /* 0x0000007546007986 */ /* 0x0003e2000c101916 */
[----:B0-----:R-:W-:Y:S01]  /*2640*/  SEL R93, RZ, 0x1, P1 ;  /* 0x00000001ff5d7807 */ /* 0x001fe20000800000 */
[--C-:B------:R-:W-:Y:S02]  /*2650*/  IMAD.WIDE.U32 R36, R37, 0x4, R32.reuse ;  /* 0x0000000425247825 */ /* 0x100fe400078e0020 */
[----:B------:R1:W-:Y:S02]  /*2660*/  STG.E desc[UR22][R66.64], R115 ;  /* 0x0000007342007986 */ /* 0x0003e4000c101916 */
[----:B------:R-:W-:-:S02]  /*2670*/  IMAD.WIDE.U32 R34, R35, 0x4, R32 ;  /* 0x0000000423227825 */ /* 0x000fc400078e0020 */
        /* <DEDUP_REMOVED lines=8> */
[----:B-1----:R-:W-:Y:S02]  /*2700*/  MOV R34, R49 ;  /* 0x0000003100227202 */ /* 0x002fe40000000f00 */
        /* <DEDUP_REMOVED lines=26> */
.L_x_4442:
        /* <DEDUP_REMOVED lines=51> */
.L_x_4443:
[----:B------:R-:W-:Y:S01]  /*2be0*/  HFMA2.MMA R34, -RZ, RZ, 0, 9.5367431640625e-07 ;  /* 0x00000010ff227435 */ /* 0x000fe200000001ff */
[----:B------:R-:W-:Y:S02]  /*2bf0*/  MOV R37, 0x1f ;  /* 0x0000001f00257802 */ /* 0x000fe40000000f00 */
[----:B------:R-:W-:-:S08]  /*2c00*/  MOV R36, 0xffffffff ;  /* 0xffffffff00247802 */ /* 0x000fd00000000f00 */
[----:B------:R-:W-:Y:S05]  /*2c10*/  WARPSYNC.COLLECTIVE R36, `(.L_x_4445) ;  /* 0x0000000024087348 */ /* 0x000fea0003c00000 */
[----:B------:R0:W1:Y:S02]  /*2c20*/  SHFL.DOWN P3, R124, R39, R34, R37 ;  /* 0x08000022277c7389 */ /* 0x0000640000060025 */
[----:B01----:R-:W-:Y:S01]  /*2c30*/  ENDCOLLECTIVE ;  /* 0x000000000000791b */ /* 0x003fe20003800000 */
.L_x_4445:
[----:B------:R-:W-:Y:S01]  /*2c40*/  FADD.FTZ R38, R39, R124 ;  /* 0x0000007c27267221 */ /* 0x000fe20000010000 */
[----:B------:R-:W-:-:S07]  /*2c50*/  MOV R39, R66 ;  /* 0x0000004200277202 */ /* 0x000fce0000000f00 */
[----:B------:R-:W-:Y:S05]  /*2c60*/  WARPSYNC.COLLECTIVE R36, `(.L_x_4446) ;  /* 0x0000000024087348 */ /* 0x000fea0003c00000 */
[----:B------:R0:W1:Y:S02]  /*2c70*/  SHFL.DOWN P3, R124, R39, R34, R37 ;  /* 0x08000022277c7389 */ /* 0x0000640000060025 */
[----:B01----:R-:W-:Y:S01]  /*2c80*/  ENDCOLLECTIVE ;  /* 0x000000000000791b */ /* 0x003fe20003800000 */
.L_x_4446:
[----:B------:R-:W-:Y:S01]  /*2c90*/  HFMA2.MMA R34, -RZ, RZ, 0, 4.76837158203125e-07 ;  /* 0x00000008ff227435 */ /* 0x000fe200000001ff */
[----:B------:R-:W-:Y:S02]  /*2ca0*/  MOV R39, R38 ;  /* 0x0000002600277202 */ /* 0x000fe40000000f00 */
[----:B------:R-:W-:-:S08]  /*2cb0*/  MOV R35, R124 ;  /* 0x0000007c00237202 */ /* 0x000fd00000000f00 */
[----:B------:R-:W-:Y:S05]  /*2cc0*/  WARPSYNC.COLLECTIVE R36, `(.L_x_4447) ;  /* 0x0000000024087348 */ /* 0x000fea0003c00000 */
[----:B------:R0:W1:Y:S02]  /*2cd0*/  SHFL.DOWN P3, R124, R39, R34, R37 ;  /* 0x08000022277c7389 */ /* 0x0000640000060025 */
[----:B01----:R-:W-:Y:S01]  /*2ce0*/  ENDCOLLECTIVE ;  /* 0x000000000000791b */ /* 0x003fe20003800000 */
.L_x_4447:
[----:B------:R-:W-:-:S05]  /*2cf0*/  FADD.FTZ R66, R66, R35 ;  /* 0x0000002342427221 */ /* 0x000fca0000010000 */
[----:B------:R-:W-:Y:S01]  /*2d00*/  MOV R39, R66 ;  /* 0x0000004200277202 */ /* 0x000fe20000000f00 */
[----:B------:R-:W-:-:S07]  /*2d10*/  FADD.FTZ R125, R38, R124 ;  /* 0x0000007c267d7221 */ /* 0x000fce0000010000 */
[----:B------:R-:W-:Y:S05]  /*2d20*/  WARPSYNC.COLLECTIVE R36, `(.L_x_4448) ;  /* 0x0000000024087348 */ /* 0x000fea0003c00000 */
[----:B------:R0:W1:Y:S02]  /*2d30*/  SHFL.DOWN P3, R124, R39, R34, R37 ;  /* 0x08000022277c7389 */ /* 0x0000640000060025 */
[----:B01----:R-:W-:Y:S01]  /*2d40*/  ENDCOLLECTIVE ;  /* 0x000000000000791b */ /* 0x003fe20003800000 */
.L_x_4448:
[----:B------:R-:W-:Y:S01]  /*2d50*/  HFMA2.MMA R34, -RZ, RZ, 0, 2.384185791015625e-07 ;  /* 0x00000004ff227435 */ /* 0x000fe200000001ff */
[----:B------:R-:W-:Y:S02]  /*2d60*/  MOV R39, R125 ;  /* 0x0000007d00277202 */ /* 0x000fe40000000f00 */
[----:B------:R-:W-:-:S08]  /*2d70*/  MOV R35, R124 ;  /* 0x0000007c00237202 */ /* 0x000fd00000000f00 */
[----:B------:R-:W-:Y:S05]  /*2d80*/  WARPSYNC.COLLECTIVE R36, `(.L_x_4449) ;  /* 0x0000000024087348 */ /* 0x000fea0003c00000 */
[----:B------:R0:W1:Y:S02]  /*2d90*/  SHFL.DOWN P3, R124, R39, R34, R37 ;  /* 0x08000022277c7389 */ /* 0x0000640000060025 */
[----:B01----:R-:W-:Y:S01]  /*2da0*/  ENDCOLLECTIVE ;  /* 0x000000000000791b */ /* 0x003fe20003800000 */
.L_x_4449:
[----:B------:R-:W-:-:S05]  /*2db0*/  FADD.FTZ R38, R66, R35 ;  /* 0x0000002342267221 */ /* 0x000fca0000010000 */
[----:B------:R-:W-:Y:S01]  /*2dc0*/  MOV R39, R38 ;  /* 0x0000002600277202 */ /* 0x000fe20000000f00 */
[----:B------:R-:W-:-:S07]  /*2dd0*/  FADD.FTZ R35, R125, R124 ;  /* 0x0000007c7d237221 */ /* 0x000fce0000010000 */
[----:B------:R-:W-:Y:S05]  /*2de0*/  WARPSYNC.COLLECTIVE R36, `(.L_x_4450) ;  /* 0x0000000024087348 */ /* 0x000fea0003c00000 */
[----:B------:R0:W1:Y:S02]  /*2df0*/  SHFL.DOWN P3, R124, R39, R34, R37 ;  /* 0x08000022277c7389 */ /* 0x0000640000060025 */
[----:B01----:R-:W-:Y:S01]  /*2e00*/  ENDCOLLECTIVE ;  /* 0x000000000000791b */ /* 0x003fe20003800000 */
.L_x_4450:
[----:B------:R-:W-:Y:S01]  /*2e10*/  HFMA2.MMA R34, -RZ, RZ, 0, 1.1920928955078125e-07 ;  /* 0x00000002ff227435 */ /* 0x000fe200000001ff */
[----:B------:R-:W-:Y:S02]  /*2e20*/  MOV R39, R35 ;  /* 0x0000002300277202 */ /* 0x000fe40000000f00 */
[----:B------:R-:W-:-:S08]  /*2e30*/  MOV R67, R124 ;  /* 0x0000007c00437202 */ /* 0x000fd00000000f00 */
[----:B------:R-:W-:Y:S05]  /*2e40*/  WARPSYNC.COLLECTIVE R36, `(.L_x_4451) ;  /* 0x0000000024087348 */ /* 0x000fea0003c00000 */
[----:B------:R0:W1:Y:S02]  /*2e50*/  SHFL.DOWN P3, R124, R39, R34, R37 ;  /* 0x08000022277c7389 */ /* 0x0000640000060025 */
[----:B01----:R-:W-:Y:S01]  /*2e60*/  ENDCOLLECTIVE ;  /* 0x000000000000791b */ /* 0x003fe20003800000 */
.L_x_4451:
[----:B------:R-:W-:-:S05]  /*2e70*/  FADD.FTZ R67, R38, R67 ;  /* 0x0000004326437221 */ /* 0x000fca0000010000 */
[----:B------:R-:W-:Y:S01]  /*2e80*/  MOV R39, R67 ;  /* 0x0000004300277202 */ /* 0x000fe20000000f00 */
[----:B------:R-:W-:-:S07]  /*2e90*/  FADD.FTZ R35, R35, R124 ;  /* 0x0000007c23237221 */ /* 0x000fce0000010000 */
[----:B------:R-:W-:Y:S05]  /*2ea0*/  WARPSYNC.COLLECTIVE R36, `(.L_x_4452) ;  /* 0x0000000024087348 */ /* 0x000fea0003c00000 */
[----:B------:R0:W1:Y:S02]  /*2eb0*/  SHFL.DOWN P3, R124, R39, R34, R37 ;  /* 0x08000022277c7389 */ /* 0x0000640000060025 */
[----:B01----:R-:W-:Y:S01]  /*2ec0*/  ENDCOLLECTIVE ;  /* 0x000000000000791b */ /* 0x003fe20003800000 */
.L_x_4452:
[----:B------:R-:W-:Y:S01]  /*2ed0*/  HFMA2.MMA R34, -RZ, RZ, 0, 5.9604644775390625e-08 ;  /* 0x00000001ff227435 */ /* 0x000fe200000001ff */
[----:B------:R-:W-:Y:S02]  /*2ee0*/  MOV R39, R35 ;  /* 0x0000002300277202 */ /* 0x000fe40000000f00 */
[----:B------:R-:W-:-:S08]  /*2ef0*/  MOV R66, R124 ;  /* 0x0000007c00427202 */ /* 0x000fd00000000f00 */
[----:B------:R-:W-:Y:S05]  /*2f00*/  WARPSYNC.COLLECTIVE R36, `(.L_x_4453) ;  /* 0x0000000024087348 */ /* 0x000fea0003c00000 */
[----:B------:R0:W1:Y:S02]  /*2f10*/  SHFL.DOWN P3, R124, R39, R34, R37 ;  /* 0x08000022277c7389 */ /* 0x0000640000060025 */
[----:B01----:R-:W-:Y:S01]  /*2f20*/  ENDCOLLECTIVE ;  /* 0x000000000000791b */ /* 0x003fe20003800000 */
.L_x_4453:
[----:B------:R-:W-:-:S05]  /*2f30*/  FADD.FTZ R67, R67, R66 ;  /* 0x0000004243437221 */ /* 0x000fca0000010000 */
[----:B------:R-:W-:Y:S02]  /*2f40*/  MOV R39, R67 ;  /* 0x0000004300277202 */ /* 0x000fe40000000f00 */
[----:B------:R-:W-:-:S07]  /*2f50*/  MOV R66, R124 ;  /* 0x0000007c00427202 */ /* 0x000fce0000000f00 */
[----:B------:R-:W-:Y:S05]  /*2f60*/  WARPSYNC.COLLECTIVE R36, `(.L_x_4454) ;  /* 0x0000000024087348 */ /* 0x000fea0003c00000 */
[----:B------:R0:W1:Y:S02]  /*2f70*/  SHFL.DOWN P3, R124, R39, R34, R37 ;  /* 0x08000022277c7389 */ /* 0x0000640000060025 */
[----:B01----:R-:W-:Y:S01]  /*2f80*/  ENDCOLLECTIVE ;  /* 0x000000000000791b */ /* 0x003fe20003800000 */
.L_x_4454:
[----:B------:R-:W-:Y:S05]  /*2f90*/  BRA `(.L_x_4455) ;  /* 0xffffffec00f47947 */ /* 0x000fea000383ffff */
.L_x_4456:
        /* <DEDUP_REMOVED lines=14> */
.L_x_5587:


//--------------------- .text._ZN10layer_norm22ln_bwd_finalize_kernelINS_22Kernel_traits_finalizeILj2304E6__halffS2_fjLj1024ELj4ENS_18Kernel_traits_baseILj2304ES2_fS2_fjLj1024EEEEEEEvNS_9BwdParamsE --------------------------
	.section	.text._ZN10layer_norm22ln_bwd_finalize_kernelINS_22Kernel_traits_finalizeILj2304E6__halffS2_fjLj1024ELj4ENS_18Kernel_traits_baseILj2304ES2_fS2_fjLj1024EEEEEEEvNS_9BwdParamsE,"ax",@progbits
	.align	128
        .global         _ZN10layer_norm22ln_bwd_finalize_kernelINS_22Kernel_traits_finalizeILj2304E6__halffS2_fjLj1024ELj4ENS_18Kernel_traits_baseILj2304ES2_fS2_fjLj1024EEEEEEEvNS_9BwdParamsE
        .type           _ZN10layer_norm22ln_bwd_finalize_kernelINS_22Kernel_traits_finalizeILj2304E6__halffS2_fjLj1024ELj4ENS_18Kernel_traits_baseILj2304ES2_fS2_fjLj1024EEEEEEEvNS_9BwdParamsE,@function
        .size           _ZN10layer_norm22ln_bwd_finalize_kernelINS_22Kernel_traits_finalizeILj2304E6__halffS2_fjLj1024ELj4ENS_18Kernel_traits_baseILj2304ES2_fS2_fjLj1024EEEEEEEvNS_9BwdParamsE,(.L_x_5588 - _ZN10layer_norm22ln_bwd_finalize_kernelINS_22Kernel_traits_finalizeILj2304E6__halffS2_fjLj1024ELj4ENS_18Kernel_traits_baseILj2304ES2_fS2_fjLj1024EEEEEEEvNS_9BwdParamsE)
        .other          _ZN10layer_norm22ln_bwd_finalize_kernelINS_22Kernel_traits_finalizeILj2304E6__halffS2_fjLj1024ELj4ENS_18Kernel_traits_baseILj2304ES2_fS2_fjLj1024EEEEEEEvNS_9BwdParamsE,@"STO_CUDA_ENTRY STV_DEFAULT"
_ZN10layer_norm22ln_bwd_finalize_kernelINS_22Kernel_traits_finalizeILj2304E6__halffS2_fjLj1024ELj4ENS_18Kernel_traits_baseILj2304ES2_fS2_fjLj1024EEEEEEEvNS_9BwdParamsE:
.text._ZN10layer_norm22ln_bwd_finalize_kernelINS_22Kernel_traits_finalizeILj2304E6__halffS2_fjLj1024ELj4ENS_18Kernel_traits_baseILj2304ES2_fS2_fjLj1024EEEEEEEvNS_9BwdParamsE:
        /* <DEDUP_REMOVED lines=25> */
.L_x_4468:
        /* <DEDUP_REMOVED lines=28> */
.L_x_4461:
        /* <DEDUP_REMOVED lines=33> */
.L_x_4460:
[----:B------:R-:W-:Y:S05]  /*0560*/  BSYNC B1 ;  /* 0x0000000000017941 */ /* 0x000fea0003800000 */
.L_x_4459:
        /* <DEDUP_REMOVED lines=23> */
.L_x_4463:
[----:B------:R-:W-:Y:S05]  /*06e0*/  BSYNC B1 ;  /* 0x0000000000017941 */ /* 0x000fea0003800000 */
.L_x_4462:
        /* <DEDUP_REMOVED lines=11> */
.L_x_4458:
[----:B------:R-:W-:Y:S05]  /*07a0*/  BSYNC B0 ;  /* 0x0000000000007941 */ /* 0x000fea0003800000 */
.L_x_4457:
        /* <DEDUP_REMOVED lines=29> */
.L_x_4479:
[----:B------:R-:W-:Y:S01]  /*0980*/  @!P1 SHF.R.U32.HI R12, RZ, 0x3, R0 ;  /* 0x00000003ff0c9819 */ /* 0x000fe20000011600 */
[----:B---3--:R-:W-:Y:S01]  /*0990*/  FADD.FTZ R14, R9, R14 ;  /* 0x0000000e090e7221 */ /* 0x008fe20000010000 */
[----:B--2---:R-:W-:Y:S02]  /*09a0*/  FADD.FTZ R11, R10, R11 ;  /* 0x0000000b0a0b7221 */ /* 0x004fe40000010000 */
[----:B------:R-:W-:-:S05]  /*09b0*/  @!P1 LOP3.LUT R12, R12, 0x1ffffffc, RZ, 0xc0, !PT ;  /* 0x1ffffffc0c0c9812 */ /* 0x000fca00078ec0ff */
[----:B------:R2:W-:Y:S04]  /*09c0*/  @!P1 STS [R12+UR4+0x2000], R14 ;  /* 0x0020000e0c009988 */ /* 0x0005e80008000804 */
[----:B------:R2:W-:Y:S02]  /*09d0*/  @!P1 STS [R12+UR4+0x2080], R11 ;  /* 0x0020800b0c009988 */ /* 0x0005e40008000804 */
.L_x_4464:
        /* <DEDUP_REMOVED lines=14> */
.L_x_4467:
[----:B------:R-:W-:Y:S05]  /*0ac0*/  BSYNC B0 ;  /* 0x0000000000007941 */ /* 0x000fea0003800000 */
.L_x_4466:
[C---:B------:R-:W-:Y:S02]  /*0ad0*/  ISETP.GT.U32.AND P1, PT, R3.reuse, -0x901, PT ;  /* 0xfffff6ff0300780c */ /* 0x040fe40003f24070 */
[----:B------:R-:W-:Y:S02]  /*0ae0*/  IADD3 R3, R3, 0x900, RZ ;  /* 0x0000090003037810 */ /* 0x000fe40007ffe0ff */
[----:B------:R-:W-:-:S09]  /*0af0*/  IADD3 R5, R5, 0x480, RZ ;  /* 0x0000048005057810 */ /* 0x000fd20007ffe0ff */
[----:B------:R-:W-:Y:S05]  /*0b00*/  @P1 BRA `(.L_x_4468) ;  /* 0xfffffff400a01947 */ /* 0x000fea000383ffff */
[----:B------:R-:W-:Y:S05]  /*0b10*/  EXIT ;  /* 0x000000000000794d */ /* 0x000fea0003800000 */
.L_x_4465:
[----:B------:R-:W-:Y:S01]  /*0b20*/  HFMA2.MMA R19, -RZ, RZ, 0, 5.9604644775390625e-08 ;  /* 0x00000001ff137435 */ /* 0x000fe200000001ff */
[----:B---3--:R-:W-:Y:S01]  /*0b30*/  IMAD.MOV.U32 R20, RZ, RZ, R10 ;  /* 0x000000ffff147224 */ /* 0x008fe200078e000a */
[----:B------:R-:W-:Y:S02]  /*0b40*/  MOV R22, 0x1f ;  /* 0x0000001f00167802 */ /* 0x000fe40000000f00 */
[----:B------:R-:W-:-:S07]  /*0b50*/  MOV R17, 0xffffffff ;  /* 0xffffffff00117802 */ /* 0x000fce0000000f00 */
[----:B012---:R-:W-:Y:S05]  /*0b60*/  WARPSYNC.COLLECTIVE R17, `(.L_x_4469) ;  /* 0x0000000011087348 */ /* 0x007fea0003c00000 */
[----:B------:R3:W4:Y:S02]  /*0b70*/  SHFL.BFLY P2, R18, R20, R19, R22 ;  /* 0x0c00001314127389 */ /* 0x0007240000040016 */
[----:B01234-:R-:W-:Y:S01]  /*0b80*/  ENDCOLLECTIVE ;  /* 0x000000000000791b */ /* 0x01ffe20003800000 */
.L_x_4469:
[----:B------:R-:W-:Y:S01]  /*0b90*/  HFMA2.MMA R19, -RZ, RZ, 0, 1.1920928955078125e-07 ;  /* 0x00000002ff137435 */ /* 0x000fe200000001ff */
[----:B------:R-:W-:-:S04]  /*0ba0*/  IMAD.MOV.U32 R11, RZ, RZ, R18 ;  /* 0x000000ffff0b7224 */ /* 0x000fc800078e0012 */
[----:B------:R-:W-:-:S05]  /*0bb0*/  FADD.FTZ R11, R10, R11 ;  /* 0x0000000b0a0b7221 */ /* 0x000fca0000010000 */
[----:B------:R-:W-:-:S07]  /*0bc0*/  MOV R20, R11 ;  /* 0x0000000b00147202 */ /* 0x000fce0000000f00 */
[----:B------:R-:W-:Y:S05]  /*0bd0*/  WARPSYNC.COLLECTIVE R17, `(.L_x_4470) ;  /* 0x0000000011087348 */ /* 0x000fea0003c00000 */
[----:B------:R0:W1:Y:S02]  /*0be0*/  SHFL.BFLY P2, R18, R20, R19, R22 ;  /* 0x0c00001314127389 */ /* 0x0000640000040016 */
[----:B01----:R-:W-:Y:S01]  /*0bf0*/  ENDCOLLECTIVE ;  /* 0x000000000000791b */ /* 0x003fe20003800000 */
.L_x_4470:
[----:B------:R-:W-:Y:S01]  /*0c00*/  HFMA2.MMA R19, -RZ, RZ, 0, 2.384185791015625e-07 ;  /* 0x00000004ff137435 */ /* 0x000fe200000001ff */
[----:B------:R-:W-:-:S05]  /*0c10*/  MOV R12, R18 ;  /* 0x00000012000c7202 */ /* 0x000fca0000000f00 */
[----:B------:R-:W-:-:S04]  /*0c20*/  FADD.FTZ R12, R11, R12 ;  /* 0x0000000c0b0c7221 */ /* 0x000fc80000010000 */
[----:B------:R-:W-:-:S07]  /*0c30*/  IMAD.MOV.U32 R20, RZ, RZ, R12 ;  /* 0x000000ffff147224 */ /* 0x000fce00078e000c */
[----:B------:R-:W-:Y:S05]  /*0c40*/  WARPSYNC.COLLECTIVE R17, `(.L_x_4471) ;  /* 0x0000000011087348 */ /* 0x000fea0003c00000 */
[----:B------:R0:W1:Y:S02]  /*0c50*/  SHFL.BFLY P2, R18, R20, R19, R22 ;  /* 0x0c00001314127389 */ /* 0x0000640000040016 */
[----:B01----:R-:W-:Y:S01]  /*0c60*/  ENDCOLLECTIVE ;  /* 0x000000000000791b */ /* 0x003fe20003800000 */
.L_x_4471:
[----:B------:R-:W-:Y:S01]  /*0c70*/  IMAD.MOV.U32 R19, RZ, RZ, 0x8 ;  /* 0x00000008ff137424 */ /* 0x000fe200078e00ff */
[----:B------:R-:W-:-:S05]  /*0c80*/  MOV R13, R18 ;  /* 0x00000012000d7202 */ /* 0x000fca0000000f00 */
[----:B------:R-:W-:-:S05]  /*0c90*/  FADD.FTZ R13, R12, R13 ;  /* 0x0000000d0c0d7221 */ /* 0x000fca0000010000 */
[----:B------:R-:W-:-:S07]  /*0ca0*/  MOV R20, R13 ;  /* 0x0000000d00147202 */ /* 0x000fce0000000f00 */
[----:B------:R-:W-:Y:S05]  /*0cb0*/  WARPSYNC.COLLECTIVE R17, `(.L_x_4472) ;  /* 0x0000000011087348 */ /* 0x000fea0003c00000 */
[----:B------:R0:W1:Y:S02]  /*0cc0*/  SHFL.BFLY P2, R18, R20, R19, R22 ;  /* 0x0c00001314127389 */ /* 0x0000640000040016 */
[----:B01----:R-:W-:Y:S01]  /*0cd0*/  ENDCOLLECTIVE ;  /* 0x000000000000791b */ /* 0x003fe20003800000 */
.L_x_4472:
[----:B------:R-:W-:Y:S01]  /*0ce0*/  HFMA2.MMA R19, -RZ, RZ, 0, 9.5367431640625e-07 ;  /* 0x00000010ff137435 */ /* 0x000fe200000001ff */
[----:B------:R-:W-:-:S05]  /*0cf0*/  MOV R10, R18 ;  /* 0x00000012000a7202 */ /* 0x000fca0000000f00 */
[----:B------:R-:W-:-:S05]  /*0d00*/  FADD.FTZ R10, R13, R10 ;  /* 0x0000000a0d0a7221 */ /* 0x000fca0000010000 */
[----:B------:R-:W-:-:S07]  /*0d10*/  MOV R20, R10 ;  /* 0x0000000a00147202 */ /* 0x000fce0000000f00 */
[----:B------:R-:W-:Y:S05]  /*0d20*/  WARPSYNC.COLLECTIVE R17, `(.L_x_4473) ;  /* 0x0000000011087348 */ /* 0x000fea0003c00000 */
[----:B------:R0:W1:Y:S02]  /*0d30*/  SHFL.BFLY P2, R18, R20, R19, R22 ;  /* 0x0c00001314127389 */ /* 0x0000640000040016 */
[----:B01----:R-:W-:Y:S01]  /*0d40*/  ENDCOLLECTIVE ;  /* 0x000000000000791b */ /* 0x003fe20003800000 */
.L_x_4473:
[----:B------:R-:W-:Y:S01]  /*0d50*/  HFMA2.MMA R19, -RZ, RZ, 0, 5.9604644775390625e-08 ;  /* 0x00000001ff137435 */ /* 0x000fe200000001ff */
[----:B------:R-:W-:Y:S01]  /*0d60*/  MOV R20, R9 ;  /* 0x0000000900147202 */ /* 0x000fe20000000f00 */
[----:B------:R-:W-:-:S09]  /*0d70*/  IMAD.MOV.U32 R11, RZ, RZ, R18 ;  /* 0x000000ffff0b7224 */ /* 0x000fd200078e0012 */
[----:B------:R-:W-:Y:S05]  /*0d80*/  WARPSYNC.COLLECTIVE R17, `(.L_x_4474) ;  /* 0x0000000011087348 */ /* 0x000fea0003c00000 */
[----:B------:R0:W1:Y:S02]  /*0d90*/  SHFL.BFLY P2, R18, R20, R19, R22 ;  /* 0x0c00001314127389 */ /* 0x0000640000040016 */
[----:B01----:R-:W-:Y:S01]  /*0da0*/  ENDCOLLECTIVE ;  /* 0x000000000000791b */ /* 0x003fe20003800000 */
.L_x_4474:
[----:B------:R-:W-:Y:S01]  /*0db0*/  HFMA2.MMA R19, -RZ, RZ, 0, 1.1920928955078125e-07 ;  /* 0x00000002ff137435 */ /* 0x000fe200000001ff */
[----:B------:R-:W-:-:S05]  /*0dc0*/  MOV R12, R18 ;  /* 0x00000012000c7202 */ /* 0x000fca0000000f00 */
[----:B------:R-:W-:-:S04]  /*0dd0*/  FADD.FTZ R14, R9, R12 ;  /* 0x0000000c090e7221 */ /* 0x000fc80000010000 */
[----:B------:R-:W-:-:S07]  /*0de0*/  IMAD.MOV.U32 R20, RZ, RZ, R14 ;  /* 0x000000ffff147224 */ /* 0x000fce00078e000e */
[----:B------:R-:W-:Y:S05]  /*0df0*/  WARPSYNC.COLLECTIVE R17, `(.L_x_4475) ;  /* 0x0000000011087348 */ /* 0x000fea0003c00000 */
[----:B------:R0:W1:Y:S02]  /*0e00*/  SHFL.BFLY P2, R18, R20, R19, R22 ;  /* 0x0c00001314127389 */ /* 0x0000640000040016 */
[----:B01----:R-:W-:Y:S01]  /*0e10*/  ENDCOLLECTIVE ;  /* 0x000000000000791b */ /* 0x003fe20003800000 */
.L_x_4475:
[----:B------:R-:W-:Y:S01]  /*0e20*/  IMAD.MOV.U32 R19, RZ, RZ, 0x4 ;  /* 0x00000004ff137424 */ /* 0x000fe200078e00ff */
[----:B------:R-:W-:-:S05]  /*0e30*/  MOV R13, R18 ;  /* 0x00000012000d7202 */ /* 0x000fca0000000f00 */
[----:B------:R-:W-:-:S05]  /*0e40*/  FADD.FTZ R15, R14, R13 ;  /* 0x0000000d0e0f7221 */ /* 0x000fca0000010000 */
[----:B------:R-:W-:-:S07]  /*0e50*/  MOV R20, R15 ;  /* 0x0000000f00147202 */ /* 0x000fce0000000f00 */
[----:B------:R-:W-:Y:S05]  /*0e60*/  WARPSYNC.COLLECTIVE R17, `(.L_x_4476) ;  /* 0x0000000011087348 */ /* 0x000fea0003c00000 */
[----:B------:R0:W1:Y:S02]  /*0e70*/  SHFL.BFLY P2, R18, R20, R19, R22 ;  /* 0x0c00001314127389 */ /* 0x0000640000040016 */
[----:B01----:R-:W-:Y:S01]  /*0e80*/  ENDCOLLECTIVE ;  /* 0x000000000000791b */ /* 0x003fe20003800000 */
.L_x_4476:
[----:B------:R-:W-:Y:S01]  /*0e90*/  HFMA2.MMA R19, -RZ, RZ, 0, 4.76837158203125e-07 ;  /* 0x00000008ff137435 */ /* 0x000fe200000001ff */
[----:B------:R-:W-:-:S05]  /*0ea0*/  MOV R16, R18 ;  /* 0x0000001200107202 */ /* 0x000fca0000000f00 */
[----:B------:R-:W-:-:S05]  /*0eb0*/  FADD.FTZ R16, R15, R16 ;  /* 0x000000100f107221 */ /* 0x000fca0000010000 */
[----:B------:R-:W-:-:S07]  /*0ec0*/  MOV R20, R16 ;  /* 0x0000001000147202 */ /* 0x000fce0000000f00 */
[----:B------:R-:W-:Y:S05]  /*0ed0*/  WARPSYNC.COLLECTIVE R17, `(.L_x_4477) ;  /* 0x0000000011087348 */ /* 0x000fea0003c00000 */
[----:B------:R0:W1:Y:S02]  /*0ee0*/  SHFL.BFLY P2, R18, R20, R19, R22 ;  /* 0x0c00001314127389 */ /* 0x0000640000040016 */
[----:B01----:R-:W-:Y:S01]  /*0ef0*/  ENDCOLLECTIVE ;  /* 0x000000000000791b */ /* 0x003fe20003800000 */
.L_x_4477:
[----:B------:R-:W-:Y:S01]  /*0f00*/  HFMA2.MMA R19, -RZ, RZ, 0, 9.5367431640625e-07 ;  /* 0x00000010ff137435 */ /* 0x000fe200000001ff */
[----:B------:R-:W-:-:S04]  /*0f10*/  IMAD.MOV.U32 R9, RZ, RZ, R18 ;  /* 0x000000ffff097224 */ /* 0x000fc800078e0012 */
[----:B------:R-:W-:-:S05]  /*0f20*/  FADD.FTZ R9, R16, R9 ;  /* 0x0000000910097221 */ /* 0x000fca0000010000 */
[----:B------:R-:W-:-:S07]  /*0f30*/  MOV R20, R9 ;  /* 0x0000000900147202 */ /* 0x000fce0000000f00 */
[----:B------:R-:W-:Y:S05]  /*0f40*/  WARPSYNC.COLLECTIVE R17, `(.L_x_4478) ;  /* 0x0000000011087348 */ /* 0x000fea0003c00000 */
[----:B------:R0:W1:Y:S02]  /*0f50*/  SHFL.BFLY P2, R18, R20, R19, R22 ;  /* 0x0c00001314127389 */ /* 0x0000640000040016 */
[----:B01----:R-:W-:Y:S01]  /*0f60*/  ENDCOLLECTIVE ;  /* 0x000000000000791b */ /* 0x003fe20003800000 */
.L_x_4478:
[----:B------:R-:W-:Y:S01]  /*0f70*/  MOV R14, R18 ;  /* 0x00000012000e7202 */ /* 0x000fe20000000f00 */
[----:B------:R-:W-:Y:S06]  /*0f80*/  BRA `(.L_x_4479) ;  /* 0xfffffff8007c7947 */ /* 0x000fec000383ffff */
.L_x_4480:
        /* <DEDUP_REMOVED lines=15> */
.L_x_5588:


//--------------------- .text._ZN10layer_norm13ln_bwd_kernelINS_13Kernel_traitsI6__halffS2_fjLj2304ELj1ELj1ELj4ELj8ENS_18Kernel_traits_baseILj2304ES2_fS2_fjLj128EEEEEEEvNS_9BwdParamsE --------------------------
	.section	.text._ZN10layer_norm13ln_bwd_kernelINS_13Kernel_traitsI6__halffS2_fjLj2304ELj1ELj1ELj4ELj8ENS_18Kernel_traits_baseILj2304ES2_fS2_fjLj128EEEEEEEvNS_9BwdParamsE,"ax",@progbits
	.align	128
        .global         _ZN10layer_norm13ln_bwd_kernelINS_13Kernel_traitsI6__halffS2_fjLj2304ELj1ELj1ELj4ELj8ENS_18Kernel_traits_baseILj2304ES2_fS2_fjLj128EEEEEEEvNS_9BwdParamsE
        .type           _ZN10layer_norm13ln_bwd_kernelINS_13Kernel_traitsI6__halffS2_fjLj2304ELj1ELj1ELj4ELj8ENS_18Kernel_traits_baseILj2304ES2_fS2_fjLj128EEEEEEEvNS_9BwdParamsE,@function
        .size           _ZN10layer_norm13ln_bwd_kernelINS_13Kernel_traitsI6__halffS2_fjLj2304ELj1ELj1ELj4ELj8ENS_18Kernel_traits_baseILj2304ES2_fS2_fjLj128EEEEEEEvNS_9BwdParamsE,(.L_x_5589 - _ZN10layer_norm13ln_bwd_kernelINS_13Kernel_traitsI6__halffS2_fjLj2304ELj1ELj1ELj4ELj8ENS_18Kernel_traits_baseILj2304ES2_fS2_fjLj128EEEEEEEvNS_9BwdParamsE)
        .other          _ZN10layer_norm13ln_bwd_kernelINS_13Kernel_traitsI6__halffS2_fjLj2304ELj1ELj1ELj4ELj8ENS_18Kernel_traits_baseILj2304ES2_fS2_fjLj128EEEEEEEvNS_9BwdParamsE,@"STO_CUDA_ENTRY STV_DEFAULT"
_ZN10layer_norm13ln_bwd_kernelINS_13Kernel_traitsI6__halffS2_fjLj2304ELj1ELj1ELj4ELj8ENS_18Kernel_traits_baseILj2304ES2_fS2_fjLj128EEEEEEEvNS_9BwdParamsE:
.text._ZN10layer_norm13ln_bwd_kernelINS_13Kernel_traitsI6__halffS2_fjLj2304ELj1ELj1ELj4ELj8ENS_18Kernel_traits_baseILj2304ES2_fS2_fjLj128EEEEEEEvNS_9BwdParamsE:
        /* <DEDUP_REMOVED lines=61> */
[----:B------:R-:W-:Y:S01]  /*03d0*/  HFMA2.MMA R106, -RZ, RZ, 0, 0 ;  /* 0x00000000ff6a7435 */ /* 0x000fe200000001ff */
        /* <DEDUP_REMOVED lines=19> */
[----:B0-----:R-:W-:Y:S01]  /*0510*/  ULEA UR4, UR5, UR4, 0x18 ;  /* 0x0000000405047291 */ /* 0x001fe2000f8ec03f */
[----:B------:R-:W-:Y:S01]  /*0520*/  HADD2.F32 R41, -RZ, R7.H1_H1 ;  /* 0x30000007ff297230 */ /* 0x000fe20000004100 */
[----:B------:R-:W-:Y:S01]  /*0530*/  CS2R R70, SRZ ;  /* 0x0000000000467805 */ /* 0x000fe2000001ff00 */
[--C-:B------:R-:W-:Y:S01]  /*0540*/  HADD2.F32 R42, -RZ, R8.reuse.H0_H0 ;  /* 0x20000008ff2a7230 */ /* 0x100fe20000004100 */
        /* <DEDUP_REMOVED lines=13> */
[----:B------:R-:W-:Y:S01]  /*0620*/  MOV R96, UR4 ;  /* 0x0000000400607c02 */ /* 0x000fe20008000f00 */
        /* <DEDUP_REMOVED lines=18> */
.L_x_4483:
[----:B-1----:R-:W0:Y:S01]  /*0750*/  @P0 LDC.64 R6, c[0x0][0x228] ;  /* 0x00008a00ff060b82 */ /* 0x002e220000000a00 */
[----:B------:R-:W-:Y:S02]  /*0760*/  LOP3.LUT R8, R32, 0x7f, RZ, 0xc0, !PT ;  /* 0x0000007f20087812 */ /* 0x000fe400078ec0ff */
[----:B------:R-:W-:-:S03]  /*0770*/  @P0 MOV R20, RZ ;  /* 0x000000ff00140202 */ /* 0x000fc60000000f00 */
[----:B------:R-:W-:Y:S02]  /*0780*/  IMAD R113, R33, 0x480, R8 ;  /* 0x0000048021717824 */ /* 0x000fe400078e0208 */
[----:B------:R-:W1:Y:S03]  /*0790*/  @!P0 LDC.64 R2, c[0x0][0x220] ;  /* 0x00008800ff028b82 */ /* 0x000e660000000a00 */
[----:B------:R-:W-:-:S05]  /*07a0*/  IADD3 R125, R113, 0x80, RZ ;  /* 0x00000080717d7810 */ /* 0x000fca0007ffe0ff */
[----:B------:R-:W2:Y:S01]  /*07b0*/  @P0 LDC.64 R4, c[0x0][0x228] ;  /* 0x00008a00ff040b82 */ /* 0x000ea20000000a00 */
[----:B0-----:R-:W-:-:S07]  /*07c0*/  @P0 LEA R18, P1, R113, R6, 0x3 ;  /* 0x0000000671120211 */ /* 0x001fce00078218ff */
[----:B------:R-:W0:Y:S01]  /*07d0*/  @!P0 LDC.64 R8, c[0x0][0x220] ;  /* 0x00008800ff088b82 */ /* 0x000e220000000a00 */
[C---:B------:R-:W-:Y:S02]  /*07e0*/  @P0 LEA.HI.X R19, R113.reuse, R7, RZ, 0x3, P1 ;  /* 0x0000000771130211 */ /* 0x040fe400008f1cff */
[----:B-1----:R-:W-:-:S05]  /*07f0*/  @!P0 LEA R18, P2, R113, R2, 0x3 ;  /* 0x0000000271128211 */ /* 0x002fca00078418ff */
[----:B------:R-:W1:Y:S01]  /*0800*/  @P0 LDC.64 R10, c[0x0][0x228] ;  /* 0x00008a00ff0a0b82 */ /* 0x000e620000000a00 */
[----:B------:R-:W-:-:S07]  /*0810*/  @!P0 LEA.HI.X R19, R113, R3, RZ, 0x3, P2 ;  /* 0x0000000371138211 */ /* 0x000fce00010f1cff */
[----:B------:R-:W3:Y:S01]  /*0820*/  @!P0 LDC.64 R2, c[0x0][0x220] ;  /* 0x00008800ff028b82 */ /* 0x000ee20000000a00 */
[----:B------:R-:W-:-:S07]  /*0830*/  IADD3 R127, R113, 0x100, RZ ;  /* 0x00000100717f7810 */ /* 0x000fce0007ffe0ff */
[----:B------:R-:W4:Y:S01]  /*0840*/  LDC.64 R12, c[0x0][0x238] ;  /* 0x00008e00ff0c7b82 */ /* 0x000f220000000a00 */
[----:B--2---:R-:W-:-:S07]  /*0850*/  @P0 IMAD.WIDE.U32 R4, R125, 0x8, R4 ;  /* 0x000000087d040825 */ /* 0x004fce00078e0004 */
[----:B------:R-:W2:Y:S01]  /*0860*/  @!P0 LDC.64 R16, c[0x0][0x230] ;  /* 0x00008c00ff108b82 */ /* 0x000ea20000000a00 */
[----:B0-----:R-:W-:Y:S01]  /*0870*/  @!P0 IMAD.WIDE.U32 R4, R125, 0x8, R8 ;  /* 0x000000087d048825 */ /* 0x001fe200078e0008 */
[----:B------:R-:W-:Y:S01]  /*0880*/  IADD3 R129, R113, 0x180, RZ ;  /* 0x0000018071817810 */ /* 0x000fe20007ffe0ff */
[----:B------:R-:W5:Y:S05]  /*0890*/  LDG.E R21, desc[UR6][R18.64+0x4] ;  /* 0x0000040612157981 */ /* 0x000f6a000c1e1900 */
[----:B------:R-:W0:Y:S01]  /*08a0*/  @P0 LDC.64 R6, c[0x0][0x228] ;  /* 0x00008a00ff060b82 */ /* 0x000e220000000a00 */
[----:B-1----:R-:W-:Y:S01]  /*08b0*/  @P0 IMAD.WIDE.U32 R14, R127, 0x8, R10 ;  /* 0x000000087f0e0825 */ /* 0x002fe200078e000a */
[----:B------:R-:W-:Y:S01]  /*08c0*/  IADD3 R131, R113, 0x200, RZ ;  /* 0x0000020071837810 */ /* 0x000fe20007ffe0ff */
[----:B------:R-:W5:Y:S02]  /*08d0*/  LDG.E R22, desc[UR6][R4.64+0x4] ;  /* 0x0000040604167981 */ /* 0x000f64000c1e1900 */
[----:B---3--:R-:W-:-:S02]  /*08e0*/  @!P0 IMAD.WIDE.U32 R14, R127, 0x8, R2 ;  /* 0x000000087f0e8825 */ /* 0x008fc400078e0002 */
[----:B------:R-:W3:Y:S01]  /*08f0*/  LDG.E R31, desc[UR6][R4.64] ;  /* 0x00000006041f7981 */ /* 0x000ee2000c1e1900 */
[----:B------:R-:W1:Y:S01]  /*0900*/  @!P0 LDC.64 R8, c[0x0][0x220] ;  /* 0x00008800ff088b82 */ /* 0x000e620000000a00 */
[C---:B----4-:R-:W-:Y:S02]  /*0910*/  IMAD.WIDE R12, R33.reuse, 0x4, R12 ;  /* 0x00000004210c7825 */ /* 0x050fe400078e020c */
[----:B------:R-:W4:Y:S04]  /*0920*/  LDG.E R23, desc[UR6][R18.64] ;  /* 0x0000000612177981 */ /* 0x000f28000c1e1900 */
[----:B------:R0:W3:Y:S01]  /*0930*/  LDG.E R107, desc[UR6][R12.64] ;  /* 0x000000060c6b7981 */ /* 0x0000e2000c1e1900 */
[----:B------:R-:W1:Y:S01]  /*0940*/  @P0 LDC.64 R10, c[0x0][0x228] ;  /* 0x00008a00ff0a0b82 */ /* 0x000e620000000a00 */
[----:B--2---:R-:W-:Y:S01]  /*0950*/  @!P0 IMAD.WIDE R16, R33, 0x4, R16 ;  /* 0x0000000421108825 */ /* 0x004fe200078e0210 */
[----:B------:R-:W-:Y:S01]  /*0960*/  IADD3 R133, R113, 0x280, RZ ;  /* 0x0000028071857810 */ /* 0x000fe20007ffe0ff */
[----:B------:R-:W2:Y:S04]  /*0970*/  LDG.E R24, desc[UR6][R14.64+0x4] ;  /* 0x000004060e187981 */ /* 0x000ea8000c1e1900 */
[----:B------:R-:W3:Y:S01]  /*0980*/  @!P0 LDG.E R20, desc[UR6][R16.64] ;  /* 0x0000000610148981 */ /* 0x000ee2000c1e1900 */
[----:B------:R-:W1:Y:S01]  /*0990*/  @!P0 LDC.64 R2, c[0x0][0x220] ;  /* 0x00008800ff028b82 */ /* 0x000e620000000a00 */
[----:B0-----:R-:W-:Y:S01]  /*09a0*/  @P0 IMAD.WIDE.U32 R12, R129, 0x8, R6 ;  /* 0x00000008810c0825 */ /* 0x001fe200078e0006 */
[----:B------:R-:W-:Y:S01]  /*09b0*/  IADD3 R25, R113, 0x300, RZ ;  /* 0x0000030071197810 */ /* 0x000fe20007ffe0ff */
[----:B------:R0:W2:Y:S05]  /*09c0*/  LDG.E R109, desc[UR6][R14.64] ;  /* 0x000000060e6d7981 */ /* 0x0000aa000c1e1900 */
[----:B------:R-:W0:Y:S01]  /*09d0*/  @P0 LDC.64 R6, c[0x0][0x228] ;  /* 0x00008a00ff060b82 */ /* 0x000e220000000a00 */
[----:B-1----:R-:W-:-:S05]  /*09e0*/  @!P0 IMAD.WIDE.U32 R12, R129, 0x8, R8 ;  /* 0x00000008810c8825 */ /* 0x002fca00078e0008 */
[----:B------:R-:W2:Y:S02]  /*09f0*/  LDG.E R26, desc[UR6][R12.64+0x4] ;  /* 0x000004060c1a7981 */ /* 0x000ea4000c1e1900 */
[----:B------:R-:W1:Y:S01]  /*0a00*/  @!P0 LDC.64 R4, c[0x0][0x220] ;  /* 0x00008800ff048b82 */ /* 0x000e620000000a00 */
[C---:B------:R-:W-:Y:S01]  /*0a10*/  @P0 IMAD.WIDE.U32 R10, R131.reuse, 0x8, R10 ;  /* 0x00000008830a0825 */ /* 0x040fe200078e000a */
[----:B------:R1:W2:Y:S06]  /*0a20*/  LDG.E R111, desc[UR6][R12.64] ;  /* 0x000000060c6f7981 */ /* 0x0002ac000c1e1900 */
[----:B------:R-:W1:Y:S01]  /*0a30*/  @P0 LDC.64 R8, c[0x0][0x228] ;  /* 0x00008a00ff080b82 */ /* 0x000e620000000a00 */
[----:B------:R-:W-:-:S05]  /*0a40*/  @!P0 IMAD.WIDE.U32 R10, R131, 0x8, R2 ;  /* 0x00000008830a8825 */ /* 0x000fca00078e0002 */
[----:B------:R-:W2:Y:S02]  /*0a50*/  LDG.E R115, desc[UR6][R10.64] ;  /* 0x000000060a737981 */ /* 0x000ea4000c1e1900 */
[----:B------:R-:W1:Y:S01]  /*0a60*/  @!P0 LDC.64 R2, c[0x0][0x220] ;  /* 0x00008800ff028b82 */ /* 0x000e620000000a00 */
[C---:B0-----:R-:W-:Y:S01]  /*0a70*/  @P0 IMAD.WIDE.U32 R14, R133.reuse, 0x8, R6 ;  /* 0x00000008850e0825 */ /* 0x041fe200078e0006 */
[----:B------:R-:W2:Y:S06]  /*0a80*/  LDG.E R30, desc[UR6][R10.64+0x4] ;  /* 0x000004060a1e7981 */ /* 0x000eac000c1e1900 */
[----:B------:R-:W0:Y:S01]  /*0a90*/  @P0 LDC.64 R6, c[0x0][0x228] ;  /* 0x00008a00ff060b82 */ /* 0x000e220000000a00 */
[----:B-1----:R-:W-:-:S05]  /*0aa0*/  @!P0 IMAD.WIDE.U32 R14, R133, 0x8, R4 ;  /* 0x00000008850e8825 */ /* 0x002fca00078e0004 */
[----:B------:R-:W2:Y:S02]  /*0ab0*/  LDG.E R108, desc[UR6][R14.64+0x4] ;  /* 0x000004060e6c7981 */ /* 0x000ea4000c1e1900 */
[----:B------:R-:W1:Y:S01]  /*0ac0*/  @!P0 LDC.64 R4, c[0x0][0x220] ;  /* 0x00008800ff048b82 */ /* 0x000e620000000a00 */
[C---:B------:R-:W-:Y:S01]  /*0ad0*/  @P0 IMAD.WIDE.U32 R16, R25.reuse, 0x8, R8 ;  /* 0x0000000819100825 */ /* 0x040fe200078e0008 */
[----:B------:R-:W-:Y:S01]  /*0ae0*/  LOP3.LUT R28, R32, 0x7f, RZ, 0xc0, !PT ;  /* 0x0000007f201c7812 */ /* 0x000fe200078ec0ff */
[----:B------:R1:W2:Y:S02]  /*0af0*/  LDG.E R117, desc[UR6][R14.64] ;  /* 0x000000060e757981 */ /* 0x0002a4000c1e1900 */
[----:B------:R-:W-:-:S03]  /*0b00*/  @!P0 IMAD.WIDE.U32 R16, R25, 0x8, R2 ;  /* 0x0000000819108825 */ /* 0x000fc600078e0002 */
[----:B------:R-:W1:Y:S08]  /*0b10*/  @P0 LDC.64 R12, c[0x0][0x228] ;  /* 0x00008a00ff0c0b82 */ /* 0x000e700000000a00 */
[----:B------:R-:W1:Y:S01]  /*0b20*/  @!P0 LDC.64 R8, c[0x0][0x220] ;  /* 0x00008800ff088b82 */ /* 0x000e620000000a00 */
[----:B------:R-:W-:Y:S01]  /*0b30*/  IADD3 R27, R113, 0x380, RZ ;  /* 0x00000380711b7810 */ /* 0x000fe20007ffe0ff */
[----:B------:R-:W-:Y:S01]  /*0b40*/  IMAD R28, R33, 0x480, R28 ;  /* 0x00000480211c7824 */ /* 0x000fe200078e021c */
[----:B------:R-:W2:Y:S05]  /*0b50*/  LDG.E R119, desc[UR6][R16.64] ;  /* 0x0000000610777981 */ /* 0x000eaa000c1e1900 */
[----:B------:R-:W1:Y:S01]  /*0b60*/  LDC.64 R2, c[0x0][0x268] ;  /* 0x00009a00ff027b82 */ /* 0x000e620000000a00 */
[C---:B0-----:R-:W-:Y:S01]  /*0b70*/  @P0 IMAD.WIDE.U32 R6, R27.reuse, 0x8, R6 ;  /* 0x000000081b060825 */ /* 0x041fe200078e0006 */
[----:B------:R-:W-:Y:S01]  /*0b80*/  IADD3 R29, R28, 0x400, RZ ;  /* 0x000004001c1d7810 */ /* 0x000fe20007ffe0ff */
[----:B------:R-:W2:Y:S02]  /*0b90*/  LDG.E R110, desc[UR6][R16.64+0x4] ;  /* 0x00000406106e7981 */ /* 0x000ea4000c1e1900 */
[----:B-1----:R-:W-:-:S04]  /*0ba0*/  @!P0 IMAD.WIDE.U32 R6, R27, 0x8, R4 ;  /* 0x000000081b068825 */ /* 0x002fc800078e0004 */
[C---:B------:R-:W-:Y:S01]  /*0bb0*/  @P0 IMAD.WIDE.U32 R14, R29.reuse, 0x8, R12 ;  /* 0x000000081d0e0825 */ /* 0x040fe200078e000c */
[----:B------:R-:W2:Y:S04]  /*0bc0*/  LDG.E R112, desc[UR6][R6.64+0x4] ;  /* 0x0000040606707981 */ /* 0x000ea8000c1e1900 */
[----:B------:R-:W2:Y:S01]  /*0bd0*/  LDG.E R121, desc[UR6][R6.64] ;  /* 0x0000000606797981 */ /* 0x000ea2000c1e1900 */
[----:B------:R-:W-:-:S05]  /*0be0*/  @!P0 IMAD.WIDE.U32 R14, R29, 0x8, R8 ;  /* 0x000000081d0e8825 */ /* 0x000fca00078e0008 */
[----:B------:R-:W2:Y:S01]  /*0bf0*/  LDG.E R114, desc[UR6][R14.64+0x4] ;  /* 0x000004060e727981 */ /* 0x000ea2000c1e1900 */
[----:B------:R-:W-:-:S03]  /*0c00*/  IMAD.WIDE.U32 R18, R113, 0x4, R2 ;  /* 0x0000000471127825 */ /* 0x000fc600078e0002 */
[----:B------:R0:W2:Y:S01]  /*0c10*/  LDG.E R123, desc[UR6][R14.64] ;  /* 0x000000060e7b7981 */ /* 0x0000a2000c1e1900 */
[----:B------:R-:W-:-:S03]  /*0c20*/  IMAD.WIDE.U32 R4, R127, 0x4, R2 ;  /* 0x000000047f047825 */ /* 0x000fc600078e0002 */
[----:B------:R-:W2:Y:S01]  /*0c30*/  LDG.E R18, desc[UR6][R18.64] ;  /* 0x0000000612127981 */ /* 0x000ea2000c1e1900 */
[----:B------:R-:W-:-:S03]  /*0c40*/  IMAD.WIDE.U32 R10, R125, 0x4, R2 ;  /* 0x000000047d0a7825 */ /* 0x000fc600078e0002 */
[----:B------:R1:W2:Y:S04]  /*0c50*/  LDG.E R4, desc[UR6][R4.64] ;  /* 0x0000000604047981 */ /* 0x0002a8000c1e1900 */
[----:B------:R1:W2:Y:S01]  /*0c60*/  LDG.E R118, desc[UR6][R10.64] ;  /* 0x000000060a767981 */ /* 0x0002a2000c1e1900 */
[----:B------:R-:W-:-:S04]  /*0c70*/  IMAD.WIDE.U32 R8, R129, 0x4, R2 ;  /* 0x0000000481087825 */ /* 0x000fc800078e0002 */
[--C-:B0-----:R-:W-:Y:S01]  /*0c80*/  IMAD.WIDE.U32 R14, R25, 0x4, R2.reuse ;  /* 0x00000004190e7825 */ /* 0x101fe200078e0002 */
[----:B------:R-:W2:Y:S03]  /*0c90*/  LDG.E R116, desc[UR6][R8.64] ;  /* 0x0000000608747981 */ /* 0x000ea6000c1e1900 */
[--C-:B------:R-:W-:Y:S01]  /*0ca0*/  IMAD.WIDE.U32 R16, R27, 0x4, R2.reuse ;  /* 0x000000041b107825 */ /* 0x100fe200078e0002 */
[----:B------:R-:W2:Y:S05]  /*0cb0*/  LDG.E R19, desc[UR6][R14.64] ;  /* 0x000000060e137981 */ /* 0x000eaa000c1e1900 */
[----:B------:R-:W2:Y:S01]  /*0cc0*/  LDG.E R17, desc[UR6][R16.64] ;  /* 0x0000000610117981 */ /* 0x000ea2000c1e1900 */
[----:B------:R-:W-:-:S04]  /*0cd0*/  IMAD.WIDE.U32 R12, R131, 0x4, R2 ;  /* 0x00000004830c7825 */ /* 0x000fc800078e0002 */
[--C-:B------:R-:W-:Y:S01]  /*0ce0*/  IMAD.WIDE.U32 R6, R133, 0x4, R2.reuse ;  /* 0x0000000485067825 */ /* 0x100fe200078e0002 */
[----:B------:R-:W2:Y:S05]  /*0cf0*/  LDG.E R113, desc[UR6][R12.64] ;  /* 0x000000060c717981 */ /* 0x000eaa000c1e1900 */
[----:B------:R-:W2:Y:S01]  /*0d00*/  LDG.E R6, desc[UR6][R6.64] ;  /* 0x0000000606067981 */ /* 0x000ea2000c1e1900 */
[----:B------:R-:W-:-:S06]  /*0d10*/  IMAD.WIDE.U32 R2, R29, 0x4, R2 ;  /* 0x000000041d027825 */ /* 0x000fcc00078e0002 */
[----:B------:R0:W2:Y:S01]  /*0d20*/  LDG.E R2, desc[UR6][R2.64] ;  /* 0x0000000602027981 */ /* 0x0000a2000c1e1900 */
[----:B-1----:R-:W1:Y:S08]  /*0d30*/  @P0 MUFU.RCP R5, R79 ;  /* 0x0000004f00050308 */ /* 0x002e700000001000 */
[----:B------:R-:W4:Y:S08]  /*0d40*/  @P0 MUFU.RCP R10, R78 ;  /* 0x0000004e000a0308 */ /* 0x000f300000001000 */
[----:B------:R-:W3:Y:S08]  /*0d50*/  @P0 MUFU.RCP R11, R81 ;  /* 0x00000051000b0308 */ /* 0x000ef00000001000 */
[----:B0-----:R-:W0:Y:S01]  /*0d60*/  @P0 MUFU.RCP R3, R83 ;  /* 0x0000005300030308 */ /* 0x001e220000001000 */
[----:B------:R-:W-:-:S07]  /*0d70*/  LOP3.LUT P1, RZ, R0, 0xff, RZ, 0xc0, !PT ;  /* 0x000000ff00ff7812 */ /* 0x000fce000782c0ff */
[----:B------:R-:W-:Y:S08]  /*0d80*/  @P0 MUFU.RCP R120, R80 ;  /* 0x0000005000780308 */ /* 0x000ff00000001000 */
[----:B------:R-:W-:Y:S08]  /*0d90*/  @P0 MUFU.RCP R16, R84 ;  /* 0x0000005400100308 */ /* 0x000ff00000001000 */
[----:B------:R-:W-:Y:S08]  /*0da0*/  @P0 MUFU.RCP R122, R82 ;  /* 0x00000052007a0308 */ /* 0x000ff00000001000 */
[----:B------:R-:W-:Y:S01]  /*0db0*/  @P0 MUFU.RCP R7, R88 ;  /* 0x0000005800070308 */ /* 0x000fe20000001000 */
[----:B-----5:R-:W-:-:S04]  /*0dc0*/  @P0 FADD.FTZ R8, -R35, R21 ;  /* 0x0000001523080221 */ /* 0x020fc80000010100 */
[----:B-1----:R-:W-:-:S03]  /*0dd0*/  @P0 FMUL.FTZ R8, R8, R5 ;  /* 0x0000000508080220 */ /* 0x002fc60000410000 */
[----:B------:R-:W1:Y:S01]  /*0de0*/  @P0 MUFU.RCP R5, R85 ;  /* 0x0000005500050308 */ /* 0x000e620000001000 */
[----:B----4-:R-:W-:-:S04]  /*0df0*/  @P0 FADD.FTZ R9, -R34, R23 ;  /* 0x0000001722090221 */ /* 0x010fc80000010100 */
[----:B------:R-:W-:Y:S01]  /*0e00*/  @P0 FMUL.FTZ R9, R9, R10 ;  /* 0x0000000a09090220 */ /* 0x000fe20000410000 */
[----:B------:R-:W-:Y:S01]  /*0e10*/  @P0 FADD.FTZ R10, -R37, R22 ;  /* 0x00000016250a0221 */ /* 0x000fe20000010100 */
[----:B---3--:R-:W-:-:S03]  /*0e20*/  @!P0 FADD.FTZ R22, R22, -R20 ;  /* 0x8000001416168221 */ /* 0x008fc60000010000 */
[----:B------:R-:W-:Y:S01]  /*0e30*/  @P0 FMUL.FTZ R10, R10, R11 ;  /* 0x0000000b0a0a0220 */ /* 0x000fe20000410000 */
[----:B------:R-:W-:Y:S02]  /*0e40*/  @!P0 FMUL.FTZ R10, R107, R22 ;  /* 0x000000166b0a8220 */ /* 0x000fe40000410000 */
[----:B------:R-:W3:Y:S01]  /*0e50*/  @P0 MUFU.RCP R22, R86 ;  /* 0x0000005600160308 */ /* 0x000ee20000001000 */
[----:B--2---:R-:W-:Y:S01]  /*0e60*/  @P0 FADD.FTZ R12, -R39, R24 ;  /* 0x00000018270c0221 */ /* 0x004fe20000010100 */
[----:B------:R-:W-:Y:S01]  /*0e70*/  @!P0 FADD.FTZ R0, R21, -R20 ;  /* 0x8000001415008221 */ /* 0x000fe20000010000 */
[----:B------:R-:W-:Y:S02]  /*0e80*/  @P0 FADD.FTZ R14, -R41, R26 ;  /* 0x0000001a290e0221 */ /* 0x000fe40000010100 */
[----:B0-----:R-:W-:Y:S02]  /*0e90*/  @P0 FMUL.FTZ R12, R12, R3 ;  /* 0x000000030c0c0220 */ /* 0x001fe40000410000 */
[----:B-1----:R-:W-:-:S02]  /*0ea0*/  @P0 FMUL.FTZ R14, R14, R5 ;  /* 0x000000050e0e0220 */ /* 0x002fc40000410000 */
[----:B------:R-:W0:Y:S01]  /*0eb0*/  @P0 MUFU.RCP R5, R89 ;  /* 0x0000005900050308 */ /* 0x000e220000001000 */
[----:B------:R-:W-:Y:S01]  /*0ec0*/  @!P0 FMUL.FTZ R8, R107, R0 ;  /* 0x000000006b088220 */ /* 0x000fe20000410000 */
[----:B------:R-:W-:Y:S01]  /*0ed0*/  @!P0 FADD.FTZ R0, R23, -R20 ;  /* 0x8000001417008221 */ /* 0x000fe20000010000 */
[----:B------:R-:W-:-:S05]  /*0ee0*/  @P0 FADD.FTZ R11, -R36, R31 ;  /* 0x0000001f240b0221 */ /* 0x000fca0000010100 */
[----:B------:R-:W1:Y:S01]  /*0ef0*/  @P0 MUFU.RCP R3, R87 ;  /* 0x0000005700030308 */ /* 0x000e620000001000 */
[----:B------:R-:W-:Y:S01]  /*0f00*/  @!P0 FMUL.FTZ R9, R107, R0 ;  /* 0x000000006b098220 */ /* 0x000fe20000410000 */
[----:B------:R-:W-:Y:S01]  /*0f10*/  @P0 FADD.FTZ R21, -R42, R115 ;  /* 0x000000732a150221 */ /* 0x000fe20000010100 */
[--C-:B------:R-:W-:Y:S01]  /*0f20*/  @!P0 FADD.FTZ R0, R31, -R20.reuse ;  /* 0x800000141f008221 */ /* 0x100fe20000010000 */
[----:B------:R-:W-:Y:S01]  /*0f30*/  @P0 FADD.FTZ R15, -R40, R111 ;  /* 0x0000006f280f0221 */ /* 0x000fe20000010100 */
[----:B------:R-:W-:Y:S01]  /*0f40*/  @P0 FMUL.FTZ R11, R11, R120 ;  /* 0x000000780b0b0220 */ /* 0x000fe20000410000 */
[----:B---3--:R-:W-:Y:S01]  /*0f50*/  @P0 FMUL.FTZ R21, R21, R22 ;  /* 0x0000001615150220 */ /* 0x008fe20000410000 */
[----:B------:R-:W-:Y:S01]  /*0f60*/  @!P0 FMUL.FTZ R11, R107, R0 ;  /* 0x000000006b0b8220 */ /* 0x000fe20000410000 */
[----:B------:R-:W-:Y:S01]  /*0f70*/  @P0 FADD.FTZ R13, -R38, R109 ;  /* 0x0000006d260d0221 */ /* 0x000fe20000010100 */
[----:B------:R-:W-:Y:S01]  /*0f80*/  @!P0 FADD.FTZ R0, R109, -R20 ;  /* 0x800000146d008221 */ /* 0x000fe20000010000 */
[----:B------:R-:W-:Y:S01]  /*0f90*/  @P0 FMUL.FTZ R15, R15, R16 ;  /* 0x000000100f0f0220 */ /* 0x000fe20000410000 */
[----:B------:R-:W2:Y:S01]  /*0fa0*/  @P0 MUFU.RCP R23, R90 ;  /* 0x0000005a00170308 */ /* 0x000ea20000001000 */
[----:B------:R-:W-:Y:S01]  /*0fb0*/  @P0 FADD.FTZ R16, -R43, R30 ;  /* 0x0000001e2b100221 */ /* 0x000fe20000010100 */
[----:B------:R-:W-:Y:S01]  /*0fc0*/  @P0 FMUL.FTZ R13, R13, R122 ;  /* 0x0000007a0d0d0220 */ /* 0x000fe20000410000 */
[----:B------:R-:W-:Y:S01]  /*0fd0*/  @P0 FADD.FTZ R22, -R45, R108 ;  /* 0x0000006c2d160221 */ /* 0x000fe20000010100 */
[--C-:B------:R-:W-:Y:S01]  /*0fe0*/  @!P0 FADD.FTZ R108, R108, -R20.reuse ;  /* 0x800000146c6c8221 */ /* 0x100fe20000010000 */
[----:B------:R-:W-:Y:S01]  /*0ff0*/  @!P0 FMUL.FTZ R13, R107, R0 ;  /* 0x000000006b0d8220 */ /* 0x000fe20000410000 */
[--C-:B------:R-:W-:Y:S01]  /*1000*/  @!P0 FADD.FTZ R0, R111, -R20.reuse ;  /* 0x800000146f008221 */ /* 0x100fe20000010000 */
[----:B0-----:R-:W-:Y:S01]  /*1010*/  @P0 FMUL.FTZ R22, R22, R5 ;  /* 0x0000000516160220 */ /* 0x001fe20000410000 */
[C---:B------:R-:W-:Y:S01]  /*1020*/  @!P0 FMUL.FTZ R22, R107.reuse, R108 ;  /* 0x0000006c6b168220 */ /* 0x040fe20000410000 */
[----:B-1----:R-:W-:Y:S01]  /*1030*/  @P0 FMUL.FTZ R16, R16, R3 ;  /* 0x0000000310100220 */ /* 0x002fe20000410000 */
[----:B------:R-:W-:Y:S01]  /*1040*/  @P0 MUFU.RCP R108, R93 ;  /* 0x0000005d006c0308 */ /* 0x000fe20000001000 */
[--C-:B------:R-:W-:Y:S01]  /*1050*/  @!P0 FADD.FTZ R24, R24, -R20.reuse ;  /* 0x8000001418188221 */ /* 0x100fe20000010000 */
[----:B------:R-:W-:Y:S01]  /*1060*/  @!P0 FMUL.FTZ R15, R107, R0 ;  /* 0x000000006b0f8220 */ /* 0x000fe20000410000 */
[--C-:B------:R-:W-:Y:S01]  /*1070*/  @!P0 FADD.FTZ R30, R30, -R20.reuse ;  /* 0x800000141e1e8221 */ /* 0x100fe20000010000 */
[----:B------:R-:W-:-:S04]  /*1080*/  @!P0 FADD.FTZ R0, R115, -R20 ;  /* 0x8000001473008221 */ /* 0x000fc80000010000 */
[----:B------:R-:W0:Y:S01]  /*1090*/  @P0 MUFU.RCP R3, R91 ;  /* 0x0000005b00030308 */ /* 0x000e220000001000 */
[C---:B------:R-:W-:Y:S01]  /*10a0*/  @!P0 FMUL.FTZ R12, R107.reuse, R24 ;  /* 0x000000186b0c8220 */ /* 0x040fe20000410000 */
[C---:B------:R-:W-:Y:S01]  /*10b0*/  @!P0 FMUL.FTZ R16, R107.reuse, R30 ;  /* 0x0000001e6b108220 */ /* 0x040fe20000410000 */
[----:B------:R-:W-:Y:S01]  /*10c0*/  @!P0 FMUL.FTZ R21, R107, R0 ;  /* 0x000000006b158220 */ /* 0x000fe20000410000 */
[----:B------:R-:W-:-:S04]  /*10d0*/  @P0 FADD.FTZ R24, -R44, R117 ;  /* 0x000000752c180221 */ /* 0x000fc80000010100 */
[----:B------:R-:W1:Y:S01]  /*10e0*/  @P0 MUFU.RCP R31, R92 ;  /* 0x0000005c001f0308 */ /* 0x000e620000001000 */
[----:B------:R-:W-:Y:S01]  /*10f0*/  @P0 FADD.FTZ R30, -R46, R119 ;  /* 0x000000772e1e0221 */ /* 0x000fe20000010100 */
[--C-:B------:R-:W-:Y:S01]  /*1100*/  @!P0 FADD.FTZ R26, R26, -R20.reuse ;  /* 0x800000141a1a8221 */ /* 0x100fe20000010000 */
[----:B------:R-:W-:Y:S01]  /*1110*/  @!P0 FADD.FTZ R0, R117, -R20 ;  /* 0x8000001475008221 */ /* 0x000fe20000010000 */
[----:B------:R-:W-:-:S04]  /*1120*/  @P0 FMUL.FTZ R24, R24, R7 ;  /* 0x0000000718180220 */ /* 0x000fc80000410000 */
[----:B------:R-:W3:Y:S01]  /*1130*/  @P0 MUFU.RCP R5, R95 ;  /* 0x0000005f00050308 */ /* 0x000ee20000001000 */
[----:B--2---:R-:W-:Y:S01]  /*1140*/  @P0 FMUL.FTZ R30, R30, R23 ;  /* 0x000000171e1e0220 */ /* 0x004fe20000410000 */
[C---:B------:R-:W-:Y:S01]  /*1150*/  @!P0 FMUL.FTZ R14, R107.reuse, R26 ;  /* 0x0000001a6b0e8220 */ /* 0x040fe20000410000 */
[----:B------:R-:W-:Y:S01]  /*1160*/  @!P0 FMUL.FTZ R24, R107, R0 ;  /* 0x000000006b188220 */ /* 0x000fe20000410000 */
[----:B------:R-:W-:Y:S01]  /*1170*/  @P0 FADD.FTZ R26, -R47, R110 ;  /* 0x0000006e2f1a0221 */ /* 0x000fe20000010100 */
[----:B------:R-:W-:Y:S01]  /*1180*/  @!P0 FADD.FTZ R0, R119, -R20 ;  /* 0x8000001477008221 */ /* 0x000fe20000010000 */
[----:B------:R-:W-:Y:S01]  /*1190*/  @P0 FADD.FTZ R23, -R49, R112 ;  /* 0x0000007031170221 */ /* 0x000fe20000010100 */
[--C-:B------:R-:W-:Y:S01]  /*11a0*/  @!P0 FADD.FTZ R110, R110, -R20.reuse ;  /* 0x800000146e6e8221 */ /* 0x100fe20000010000 */
[----:B0-----:R-:W-:Y:S01]  /*11b0*/  @P0 FMUL.FTZ R26, R26, R3 ;  /* 0x000000031a1a0220 */ /* 0x001fe20000410000 */
[----:B------:R-:W-:Y:S01]  /*11c0*/  @!P0 FMUL.FTZ R30, R107, R0 ;  /* 0x000000006b1e8220 */ /* 0x000fe20000410000 */
[----:B------:R-:W-:Y:S01]  /*11d0*/  @P0 FMUL.FTZ R23, R23, R108 ;  /* 0x0000006c17170220 */ /* 0x000fe20000410000 */
[----:B------:R-:W-:Y:S01]  /*11e0*/  @P0 FADD.FTZ R108, -R48, R121 ;  /* 0x00000079306c0221 */ /* 0x000fe20000010100 */
[----:B------:R-:W-:Y:S01]  /*11f0*/  @!P0 FADD.FTZ R0, R121, -R20 ;  /* 0x8000001479008221 */ /* 0x000fe20000010000 */
[----:B------:R-:W-:-:S02]  /*1200*/  @!P0 FMUL.FTZ R26, R107, R110 ;  /* 0x0000006e6b1a8220 */ /* 0x000fc40000410000 */
[----:B-1----:R-:W-:Y:S01]  /*1210*/  @P0 FMUL.FTZ R108, R108, R31 ;  /* 0x0000001f6c6c0220 */ /* 0x002fe20000410000 */
[----:B------:R-:W-:Y:S01]  /*1220*/  @P0 FADD.FTZ R110, -R51, R114 ;  /* 0x00000072336e0221 */ /* 0x000fe20000010100 */
[----:B------:R-:W-:Y:S01]  /*1230*/  @!P0 FMUL.FTZ R108, R107, R0 ;  /* 0x000000006b6c8220 */ /* 0x000fe20000410000 */
[--C-:B------:R-:W-:Y:S02]  /*1240*/  HADD2.F32 R3, -RZ, R18.reuse.H0_H0 ;  /* 0x20000012ff037230 */ /* 0x100fe40000004100 */
[----:B------:R-:W-:Y:S02]  /*1250*/  HADD2.F32 R18, -RZ, R18.H1_H1 ;  /* 0x30000012ff127230 */ /* 0x000fe40000004100 */
[--C-:B------:R-:W-:Y:S02]  /*1260*/  HADD2.F32 R7, -RZ, R4.reuse.H0_H0 ;  /* 0x20000004ff077230 */ /* 0x100fe40000004100 */
[----:B------:R-:W-:Y:S02]  /*1270*/  HADD2.F32 R4, -RZ, R4.H1_H1 ;  /* 0x30000004ff047230 */ /* 0x000fe40000004100 */
[----:B------:R-:W-:Y:S01]  /*1280*/  FMUL.FTZ R0, R78, R3 ;  /* 0x000000034e007220 */ /* 0x000fe20000410000 */
[----:B---3--:R-:W-:Y:S01]  /*1290*/  @P0 FMUL.FTZ R110, R110, R5 ;  /* 0x000000056e6e0220 */ /* 0x008fe20000410000 */
[----:B------:R-:W-:-:S02]  /*12a0*/  HADD2.F32 R5, -RZ, R118.H0_H0 ;  /* 0x20000076ff057230 */ /* 0x000fc40000004100 */
[----:B------:R-:W-:Y:S01]  /*12b0*/  FMUL.FTZ R109, R79, R18 ;  /* 0x000000124f6d7220 */ /* 0x000fe20000410000 */
[C---:B------:R-:W-:Y:S01]  /*12c0*/  FADD.FTZ R105, R4.reuse, R105 ;  /* 0x0000006904697221 */ /* 0x040fe20000010000 */
[----:B------:R-:W-:Y:S01]  /*12d0*/  FFMA.FTZ R63, R4, R12, R63 ;  /* 0x0000000c043f7223 */ /* 0x000fe2000001003f */
[----:B------:R-:W-:Y:S01]  /*12e0*/  FMUL.FTZ R111, R83, R4 ;  /* 0x00000004536f7220 */ /* 0x000fe20000410000 */
[----:B------:R-:W-:Y:S01]  /*12f0*/  FADD.FTZ R4, RZ, R0 ;  /* 0x00000000ff047221 */ /* 0x000fe20000010000 */
[C---:B------:R-:W-:Y:S01]  /*1300*/  FADD.FTZ R101, R18.reuse, R101 ;  /* 0x0000006512657221 */ /* 0x040fe20000010000 */
[----:B------:R-:W-:Y:S01]  /*1310*/  FFMA.FTZ R67, R18, R8, R67 ;  /* 0x0000000812437223 */ /* 0x000fe20000010043 */
[----:B------:R-:W0:Y:S01]  /*1320*/  @P0 MUFU.RCP R120, R94 ;  /* 0x0000005e00780308 */ /* 0x000e220000001000 */
[----:B------:R-:W-:Y:S01]  /*1330*/  @!P0 FADD.FTZ R112, R112, -R20 ;  /* 0x8000001470708221 */ /* 0x000fe20000010000 */
[C---:B------:R-:W-:Y:S01]  /*1340*/  FADD.FTZ R70, R5.reuse, R70 ;  /* 0x0000004605467221 */ /* 0x040fe20000010000 */
[----:B------:R-:W-:Y:S01]  /*1350*/  FFMA.FTZ R64, R5, R11, R64 ;  /* 0x0000000b05407223 */ /* 0x000fe20000010040 */
[----:B------:R-:W-:Y:S01]  /*1360*/  FMUL.FTZ R18, R80, R5 ;  /* 0x0000000550127220 */ /* 0x000fe20000410000 */
[----:B------:R-:W-:Y:S01]  /*1370*/  FADD.FTZ R5, R4, R109 ;  /* 0x0000006d04057221 */ /* 0x000fe20000010000 */
[----:B------:R-:W-:Y:S01]  /*1380*/  FFMA.FTZ R4, R0, R9, RZ ;  /* 0x0000000900047223 */ /* 0x000fe200000100ff */
[----:B------:R-:W-:-:S02]  /*1390*/  HADD2.F32 R115, -RZ, R116.H0_H0 ;  /* 0x20000074ff737230 */ /* 0x000fc40000004100 */
[----:B------:R-:W-:Y:S01]  /*13a0*/  @!P0 FMUL.FTZ R23, R107, R112 ;  /* 0x000000706b178220 */ /* 0x000fe20000410000 */
[----:B------:R-:W-:Y:S02]  /*13b0*/  HADD2.F32 R116, -RZ, R116.H1_H1 ;  /* 0x30000074ff747230 */ /* 0x000fe40000004100 */
[C---:B------:R-:W-:Y:S01]  /*13c0*/  FADD.FTZ R104, R7.reuse, R104 ;  /* 0x0000006807687221 */ /* 0x040fe20000010000 */
[----:B------:R-:W-:Y:S02]  /*13d0*/  HADD2.F32 R118, -RZ, R118.H1_H1 ;  /* 0x30000076ff767230 */ /* 0x000fe40000004100 */
[----:B------:R-:W-:Y:S01]  /*13e0*/  FFMA.FTZ R62, R7, R13, R62 ;  /* 0x0000000d073e7223 */ /* 0x000fe2000001003e */
[----:B------:R-:W-:Y:S01]  /*13f0*/  FMUL.FTZ R112, R82, R7 ;  /* 0x0000000752707220 */ /* 0x000fe20000410000 */
[----:B------:R-:W-:Y:S01]  /*1400*/  FFMA.FTZ R7, R109, R8, R4 ;  /* 0x000000086d077223 */ /* 0x000fe20000010004 */
[C---:B------:R-:W-:Y:S01]  /*1410*/  FADD.FTZ R74, R3.reuse, R74 ;  /* 0x0000004a034a7221 */ /* 0x040fe20000010000 */
[----:B------:R-:W-:Y:S01]  /*1420*/  FFMA.FTZ R66, R3, R9, R66 ;  /* 0x0000000903427223 */ /* 0x000fe20000010042 */
[----:B------:R-:W-:-:S02]  /*1430*/  HADD2.F32 R127, -RZ, R19.H0_H0 ;  /* 0x20000013ff7f7230 */ /* 0x000fc40000004100 */
[C---:B------:R-:W-:Y:S01]  /*1440*/  FADD.FTZ R98, R116.reuse, R98 ;  /* 0x0000006274627221 */ /* 0x040fe20000010000 */
[----:B------:R-:W-:Y:S02]  /*1450*/  HADD2.F32 R122, -RZ, R19.H1_H1 ;  /* 0x30000013ff7a7230 */ /* 0x000fe40000004100 */
[----:B------:R-:W-:Y:S01]  /*1460*/  FFMA.FTZ R61, R116, R14, R61 ;  /* 0x0000000e743d7223 */ /* 0x000fe2000001003d */
[--C-:B------:R-:W-:Y:S02]  /*1470*/  HADD2.F32 R125, -RZ, R17.reuse.H0_H0 ;  /* 0x20000011ff7d7230 */ /* 0x100fe40000004100 */
[----:B------:R-:W-:Y:S01]  /*1480*/  FMUL.FTZ R19, R85, R116 ;  /* 0x0000007455137220 */ /* 0x000fe20000410000 */
[----:B------:R-:W-:Y:S02]  /*1490*/  HADD2.F32 R3, -RZ, R17.H1_H1 ;  /* 0x30000011ff037230 */ /* 0x000fe40000004100 */
[----:B------:R-:W-:Y:S01]  /*14a0*/  FMUL.FTZ R17, R81, R118 ;  /* 0x0000007651117220 */ /* 0x000fe20000410000 */
[----:B------:R-:W-:Y:S01]  /*14b0*/  FADD.FTZ R4, R5, R18 ;  /* 0x0000001205047221 */ /* 0x000fe20000010000 */
[----:B------:R-:W-:Y:S01]  /*14c0*/  FFMA.FTZ R116, R18, R11, R7 ;  /* 0x0000000b12747223 */ /* 0x000fe20000010007 */
[----:B------:R-:W-:-:S02]  /*14d0*/  @P0 FADD.FTZ R31, -R50, R123 ;  /* 0x0000007b321f0221 */ /* 0x000fc40000010100 */
[----:B------:R-:W-:Y:S01]  /*14e0*/  FADD.FTZ R5, R4, R17 ;  /* 0x0000001104057221 */ /* 0x000fe20000010000 */
[----:B------:R-:W-:Y:S01]  /*14f0*/  FFMA.FTZ R7, R17, R10, R116 ;  /* 0x0000000a11077223 */ /* 0x000fe20000010074 */
[--C-:B------:R-:W-:Y:S01]  /*1500*/  @!P0 FADD.FTZ R114, R114, -R20.reuse ;  /* 0x8000001472728221 */ /* 0x100fe20000010000 */
[----:B------:R-:W-:Y:S01]  /*1510*/  @!P0 FADD.FTZ R20, R123, -R20 ;  /* 0x800000147b148221 */ /* 0x000fe20000010000 */
[----:B0-----:R-:W-:Y:S01]  /*1520*/  @P0 FMUL.FTZ R31, R31, R120 ;  /* 0x000000781f1f0220 */ /* 0x001fe20000410000 */
[--C-:B------:R-:W-:Y:S02]  /*1530*/  HADD2.F32 R117, -RZ, R113.reuse.H0_H0 ;  /* 0x20000071ff757230 */ /* 0x100fe40000004100 */
[----:B------:R-:W-:Y:S01]  /*1540*/  FADD.FTZ R4, R5, R112 ;  /* 0x0000007005047221 */ /* 0x000fe20000010000 */
[----:B------:R-:W-:Y:S02]  /*1550*/  HADD2.F32 R120, -RZ, R113.H1_H1 ;  /* 0x30000071ff787230 */ /* 0x000fe40000004100 */
[----:B------:R-:W-:Y:S01]  /*1560*/  FFMA.FTZ R116, R112, R13, R7 ;  /* 0x0000000d70747223 */ /* 0x000fe20000010007 */
[----:B------:R-:W-:-:S02]  /*1570*/  HADD2.F32 R113, -RZ, R6.H0_H0 ;  /* 0x20000006ff717230 */ /* 0x000fc40000004100 */
[----:B------:R-:W-:Y:S01]  /*1580*/  @!P0 FMUL.FTZ R31, R107, R20 ;  /* 0x000000146b1f8220 */ /* 0x000fe20000410000 */
        /* <DEDUP_REMOVED lines=47> */
[----:B------:R-:W-:Y:S01]  /*1880*/  FMUL.FTZ R116, R94, R121 ;  /* 0x000000795e747220 */ /* 0x000fe20000410000 */
[----:B------:R-:W-:Y:S01]  /*1890*/  FADD.FTZ R3, R3, R118 ;  /* 0x0000007603037221 */ /* 0x000fe20000010000 */
[----:B------:R-:W-:Y:S01]  /*18a0*/  SHF.R.U32.HI R4, RZ, 0x5, R32 ;  /* 0x00000005ff047819 */ /* 0x000fe20000011620 */
[----:B------:R-:W-:Y:S01]  /*18b0*/  FFMA.FTZ R7, R118, R23, R5 ;  /* 0x0000001776077223 */ /* 0x000fe20000010005 */
[C---:B------:R-:W-:Y:S01]  /*18c0*/  FADD.FTZ R102, R2.reuse, R102 ;  /* 0x0000006602667221 */ /* 0x040fe20000010000 */
[----:B------:R-:W-:Y:S01]  /*18d0*/  FFMA.FTZ R75, R2, R110, R75 ;  /* 0x0000006e024b7223 */ /* 0x000fe2000001004b */
[----:B------:R-:W-:Y:S01]  /*18e0*/  FMUL.FTZ R131, R95, R2 ;  /* 0x000000025f837220 */ /* 0x000fe20000410000 */
[----:B------:R-:W-:Y:S01]  /*18f0*/  UMOV UR4, 0xffffffff ;  /* 0xffffffff00047882 */ /* 0x000fe20000000000 */
[----:B------:R-:W-:Y:S01]  /*1900*/  FADD.FTZ R2, R3, R116 ;  /* 0x0000007403027221 */ /* 0x000fe20000010000 */
[----:B------:R-:W-:Y:S01]  /*1910*/  LOP3.LUT R5, R4, 0x7fffffc, RZ, 0xc0, !PT ;  /* 0x07fffffc04057812 */ /* 0x000fe200078ec0ff */
        /* <DEDUP_REMOVED lines=10> */
[----:B------:R-:W-:Y:S01]  /*19c0*/  FADD.FTZ R2, R2, R131 ;  /* 0x0000008302027221 */ /* 0x000fe20000010000 */
[----:B------:R-:W-:Y:S01]  /*19d0*/  @!P1 IADD3 R5, R5, 0x4, RZ ;  /* 0x0000000405059810 */ /* 0x000fe20007ffe0ff */
[----:B------:R-:W-:Y:S01]  /*19e0*/  FFMA.FTZ R3, R131, R110, R6 ;  /* 0x0000006e83037223 */ /* 0x000fe20000010006 */
[----:B------:R-:W-:-:S02]  /*19f0*/  IADD3 R129, R28, 0x80, RZ ;  /* 0x000000801c817810 */ /* 0x000fc40007ffe0ff */
[C---:B------:R-:W-:Y:S02]  /*1a00*/  IADD3 R121, R28.reuse, 0x100, RZ ;  /* 0x000001001c797810 */ /* 0x040fe40007ffe0ff */
[----:B------:R-:W-:Y:S01]  /*1a10*/  IADD3 R113, R28, 0x180, RZ ;  /* 0x000001801c717810 */ /* 0x000fe20007ffe0ff */
        /* <DEDUP_REMOVED lines=19> */
.L_x_4494:
[----:B01----:R-:W-:Y:S01]  /*1b50*/  FADD.FTZ R2, R2, R7 ;  /* 0x0000000702027221 */ /* 0x003fe20000010000 */
[----:B--2---:R-:W-:Y:S01]  /*1b60*/  FADD.FTZ R3, R3, R6 ;  /* 0x0000000603037221 */ /* 0x004fe20000010000 */
        /* <DEDUP_REMOVED lines=28> */
[----:B------:R-:W-:Y:S01]  /*1d30*/  FFMA.FTZ R15, R2, R15, R3 ;  /* 0x0000000f020f7223 */ /* 0x000fe20000010003 */
[----:B------:R-:W0:Y:S01]  /*1d40*/  LDC.64 R10, c[0x0][0x280] ;  /* 0x0000a000ff0a7b82 */ /* 0x000e220000000a00 */
[----:B------:R-:W-:Y:S01]  /*1d50*/  FADD.FTZ R0, R0, -R9 ;  /* 0x8000000900007221 */ /* 0x000fe20000010000 */
[----:B------:R-:W-:Y:S01]  /*1d60*/  FFMA.FTZ R124, R2, R26, R3 ;  /* 0x0000001a027c7223 */ /* 0x000fe20000010003 */
[----:B------:R-:W-:Y:S01]  /*1d70*/  FADD.FTZ R26, R20, -R15 ;  /* 0x8000000f141a7221 */ /* 0x000fe20000010000 */
[--C-:B------:R-:W-:Y:S01]  /*1d80*/  FFMA.FTZ R8, R2, R8, R3.reuse ;  /* 0x0000000802087223 */ /* 0x100fe20000010003 */
[----:B------:R-:W-:Y:S01]  /*1d90*/  FMUL.FTZ R20, R107, R0 ;  /* 0x000000006b147220 */ /* 0x000fe20000410000 */
[----:B------:R-:W-:Y:S01]  /*1da0*/  LOP3.LUT R0, R32, 0x7f, RZ, 0xc0, !PT ;  /* 0x0000007f20007812 */ /* 0x000fe200078ec0ff */
        /* <DEDUP_REMOVED lines=12> */
[----:B------:R-:W-:Y:S01]  /*1e70*/  LEA R8, P2, R28, UR8, 0x3 ;  /* 0x000000081c087c11 */ /* 0x000fe2000f8418ff */
[----:B------:R-:W-:-:S02]  /*1e80*/  IMAD R0, R33, 0x480, R0 ;  /* 0x0000048021007824 */ /* 0x000fc400078e0200 */
[----:B------:R-:W-:Y:S01]  /*1e90*/  FADD.FTZ R114, R114, -R21 ;  /* 0x8000001572727221 */ /* 0x000fe20000010000 */
[----:B------:R-:W-:Y:S01]  /*1ea0*/  FADD.FTZ R110, R117, -R4 ;  /* 0x80000004756e7221 */ /* 0x000fe20000010000 */
[----:B------:R-:W-:Y:S01]  /*1eb0*/  LEA.HI.X R9, R28, UR9, RZ, 0x3, P2 ;  /* 0x000000091c097c11 */ /* 0x000fe200090f1cff */
[----:B------:R-:W-:Y:S01]  /*1ec0*/  FMUL.FTZ R21, R107, R2 ;  /* 0x000000026b157220 */ /* 0x000fe20000410000 */
[----:B0-----:R-:W-:Y:S01]  /*1ed0*/  IMAD.WIDE.U32 R4, R27, 0x8, R10 ;  /* 0x000000081b047825 */ /* 0x001fe200078e000a */
[----:B------:R-:W-:-:S03]  /*1ee0*/  IADD3 R27, R0, 0x200, RZ ;  /* 0x00000200001b7810 */ /* 0x000fc60007ffe0ff */
[----:B------:R-:W-:Y:S01]  /*1ef0*/  FADD.FTZ R112, R112, -R13 ;  /* 0x8000000d70707221 */ /* 0x000fe20000010000 */
[----:B------:R-:W-:Y:S01]  /*1f00*/  FADD.FTZ R24, R111, -R12 ;  /* 0x8000000c6f187221 */ /* 0x000fe20000010000 */
[----:B------:R-:W-:Y:S01]  /*1f10*/  IMAD.WIDE.U32 R2, R25, 0x8, R10 ;  /* 0x0000000819027825 */ /* 0x000fe200078e000a */
[----:B------:R-:W-:-:S03]  /*1f20*/  IADD3 R25, R0, 0x280, RZ ;  /* 0x0000028000197810 */ /* 0x000fc60007ffe0ff */
[----:B------:R-:W-:Y:S01]  /*1f30*/  FADD.FTZ R30, R19, -R14 ;  /* 0x8000000e131e7221 */ /* 0x000fe20000010000 */
        /* <DEDUP_REMOVED lines=8> */
[----:B------:R-:W-:Y:S01]  /*1fc0*/  FADD.FTZ R118, R118, -R23 ;  /* 0x8000001776767221 */ /* 0x000fe20000010000 */
[----:B------:R-:W-:-:S04]  /*1fd0*/  IMAD.WIDE.U32 R14, R121, 0x8, R10 ;  /* 0x00000008790e7825 */ /* 0x000fc800078e000a */
[----:B------:R-:W-:Y:S01]  /*1fe0*/  FADD.FTZ R126, R125, -R126 ;  /* 0x8000007e7d7e7221 */ /* 0x000fe20000010000 */
[C---:B------:R-:W-:Y:S01]  /*1ff0*/  FMUL.FTZ R23, R107.reuse, R30 ;  /* 0x0000001e6b177220 */ /* 0x040fe20000410000 */
[----:B------:R-:W-:Y:S01]  /*2000*/  FMUL.FTZ R22, R107, R26 ;  /* 0x0000001a6b167220 */ /* 0x000fe20000410000 */
[----:B------:R-:W-:-:S04]  /*2010*/  IMAD.WIDE.U32 R16, R113, 0x8, R10 ;  /* 0x0000000871107825 */ /* 0x000fc800078e000a */
[----:B------:R-:W-:Y:S01]  /*2020*/  FADD.FTZ R116, R116, -R31 ;  /* 0x8000001f74747221 */ /* 0x000fe20000010000 */
[----:B------:R-:W-:Y:S01]  /*2030*/  FADD.FTZ R128, R131, -R128 ;  /* 0x8000008083807221 */ /* 0x000fe20000010000 */
[----:B0-----:R-:W-:Y:S01]  /*2040*/  FMUL.FTZ R21, R107, R24 ;  /* 0x000000186b157220 */ /* 0x001fe20000410000 */
[----:B------:R-:W-:-:S04]  /*2050*/  IMAD.WIDE.U32 R6, R29, 0x8, R10 ;  /* 0x000000081d067825 */ /* 0x000fc800078e000a */
[C---:B------:R-:W-:Y:S01]  /*2060*/  FMUL.FTZ R20, R107.reuse, R112 ;  /* 0x000000706b147220 */ /* 0x040fe20000410000 */
[C---:B------:R-:W-:Y:S01]  /*2070*/  FMUL.FTZ R24, R107.reuse, R114 ;  /* 0x000000726b187220 */ /* 0x040fe20000410000 */
[----:B------:R-:W-:Y:S01]  /*2080*/  FMUL.FTZ R26, R107, R110 ;  /* 0x0000006e6b1a7220 */ /* 0x000fe20000410000 */
[----:B------:R-:W-:-:S04]  /*2090*/  IMAD.WIDE.U32 R8, R27, 0x8, R10 ;  /* 0x000000081b087825 */ /* 0x000fc800078e000a */
[C---:B------:R-:W-:Y:S01]  /*20a0*/  FMUL.FTZ R27, R107.reuse, R120 ;  /* 0x000000786b1b7220 */ /* 0x040fe20000410000 */
[----:B------:R0:W-:Y:S01]  /*20b0*/  STG.E.64 desc[UR6][R12.64], R18 ;  /* 0x000000120c007986 */ /* 0x0001e2000c101b06 */
[----:B------:R-:W-:Y:S01]  /*20c0*/  FMUL.FTZ R29, R107, R124 ;  /* 0x0000007c6b1d7220 */ /* 0x000fe20000410000 */
[----:B------:R-:W-:-:S04]  /*20d0*/  IMAD.WIDE.U32 R10, R25, 0x8, R10 ;  /* 0x00000008190a7825 */ /* 0x000fc800078e000a */
[C---:B------:R-:W-:Y:S01]  /*20e0*/  FMUL.FTZ R25, R107.reuse, R108 ;  /* 0x0000006c6b197220 */ /* 0x040fe20000410000 */
[C---:B------:R-:W-:Y:S01]  /*20f0*/  FMUL.FTZ R28, R107.reuse, R122 ;  /* 0x0000007a6b1c7220 */ /* 0x040fe20000410000 */
[----:B------:R1:W-:Y:S01]  /*2100*/  STG.E.64 desc[UR6][R14.64], R20 ;  /* 0x000000140e007986 */ /* 0x0003e2000c101b06 */
[C---:B------:R-:W-:Y:S01]  /*2110*/  FMUL.FTZ R31, R107.reuse, R118 ;  /* 0x000000766b1f7220 */ /* 0x040fe20000410000 */
[----:B------:R-:W-:Y:S01]  /*2120*/  FMUL.FTZ R30, R107, R126 ;  /* 0x0000007e6b1e7220 */ /* 0x000fe20000410000 */
[----:B------:R-:W-:Y:S01]  /*2130*/  IADD3 R33, R33, UR10, RZ ;  /* 0x0000000a21217c10 */ /* 0x000fe2000fffe0ff */
[----:B------:R1:W-:Y:S01]  /*2140*/  STG.E.64 desc[UR6][R16.64], R22 ;  /* 0x0000001610007986 */ /* 0x0003e2000c101b06 */
[----:B------:R-:W-:Y:S02]  /*2150*/  SEL R0, RZ, 0x1, P1 ;  /* 0x00000001ff007807 */ /* 0x000fe40000800000 */
[----:B------:R-:W-:Y:S01]  /*2160*/  ISETP.GE.AND P2, PT, R33, UR11, PT ;  /* 0x0000000b21007c0c */ /* 0x000fe2000bf46270 */
[----:B------:R1:W-:Y:S01]  /*2170*/  STG.E.64 desc[UR6][R8.64], R24 ;  /* 0x0000001808007986 */ /* 0x0003e2000c101b06 */
[C---:B0-----:R-:W-:Y:S01]  /*2180*/  FMUL.FTZ R13, R107.reuse, R128 ;  /* 0x000000806b0d7220 */ /* 0x041fe20000410000 */
[----:B------:R-:W-:-:S02]  /*2190*/  FMUL.FTZ R12, R107, R116 ;  /* 0x000000746b0c7220 */ /* 0x000fc40000410000 */
        /* <DEDUP_REMOVED lines=23> */
.L_x_4481:
        /* <DEDUP_REMOVED lines=51> */
.L_x_4482:
[----:B------:R-:W-:Y:S01]  /*2640*/  HFMA2.MMA R128, -RZ, RZ, 0, 9.5367431640625e-07 ;  /* 0x00000010ff807435 */ /* 0x000fe200000001ff */
[----:B------:R-:W-:Y:S02]  /*2650*/  MOV R137, R2 ;  /* 0x0000000200897202 */ /* 0x000fe40000000f00 */
[----:B------:R-:W-:Y:S02]  /*2660*/  MOV R139, 0x1f ;  /* 0x0000001f008b7802 */ /* 0x000fe40000000f00 */
[----:B------:R-:W-:-:S07]  /*2670*/  MOV R124, 0xffffffff ;  /* 0xffffffff007c7802 */ /* 0x000fce0000000f00 */
[----:B------:R-:W-:Y:S05]  /*2680*/  WARPSYNC.COLLECTIVE R124, `(.L_x_4484) ;  /* 0x000000007c087348 */ /* 0x000fea0003c00000 */
[----:B------:R0:W1:Y:S02]  /*2690*/  SHFL.DOWN P3, R126, R137, R128, R139 ;  /* 0x08000080897e7389 */ /* 0x000064000006008b */
[----:B01----:R-:W-:Y:S01]  /*26a0*/  ENDCOLLECTIVE ;  /* 0x000000000000791b */ /* 0x003fe20003800000 */
.L_x_4484:
[----:B------:R-:W-:Y:S02]  /*26b0*/  MOV R137, R3 ;  /* 0x0000000300897202 */ /* 0x000fe40000000f00 */
[----:B------:R-:W-:-:S07]  /*26c0*/  MOV R7, R126 ;  /* 0x0000007e00077202 */ /* 0x000fce0000000f00 */
[----:B------:R-:W-:Y:S05]  /*26d0*/  WARPSYNC.COLLECTIVE R124, `(.L_x_4485) ;  /* 0x000000007c087348 */ /* 0x000fea0003c00000 */
[----:B------:R0:W1:Y:S02]  /*26e0*/  SHFL.DOWN P3, R126, R137, R128, R139 ;  /* 0x08000080897e7389 */ /* 0x000064000006008b */
[----:B01----:R-:W-:Y:S01]  /*26f0*/  ENDCOLLECTIVE ;  /* 0x000000000000791b */ /* 0x003fe20003800000 */
.L_x_4485:
[----:B------:R-:W-:Y:S01]  /*2700*/  FADD.FTZ R7, R2, R7 ;  /* 0x0000000702077221 */ /* 0x000fe20000010000 */
[----:B------:R-:W-:-:S04]  /*2710*/  HFMA2.MMA R128, -RZ, RZ, 0, 4.76837158203125e-07 ;  /* 0x00000008ff807435 */ /* 0x000fc800000001ff */
[----:B------:R-:W-:Y:S02]  /*2720*/  MOV R137, R7 ;  /* 0x0000000700897202 */ /* 0x000fe40000000f00 */
[----:B------:R-:W-:-:S07]  /*2730*/  MOV R6, R126 ;  /* 0x0000007e00067202 */ /* 0x000fce0000000f00 */
[----:B------:R-:W-:Y:S05]  /*2740*/  WARPSYNC.COLLECTIVE R124, `(.L_x_4486) ;  /* 0x000000007c087348 */ /* 0x000fea0003c00000 */
[----:B------:R0:W1:Y:S02]  /*2750*/  SHFL.DOWN P3, R126, R137, R128, R139 ;  /* 0x08000080897e7389 */ /* 0x000064000006008b */
[----:B01----:R-:W-:Y:S01]  /*2760*/  ENDCOLLECTIVE ;  /* 0x000000000000791b */ /* 0x003fe20003800000 */
.L_x_4486:
[----:B------:R-:W-:-:S05]  /*2770*/  FADD.FTZ R6, R3, R6 ;  /* 0x0000000603067221 */ /* 0x000fca0000010000 */
[----:B------:R-:W-:Y:S02]  /*2780*/  MOV R137, R6 ;  /* 0x0000000600897202 */ /* 0x000fe40000000f00 */
[----:B------:R-:W-:-:S07]  /*2790*/  MOV R120, R126 ;  /* 0x0000007e00787202 */ /* 0x000fce0000000f00 */
[----:B------:R-:W-:Y:S05]  /*27a0*/  WARPSYNC.COLLECTIVE R124, `(.L_x_4487) ;  /* 0x000000007c087348 */ /* 0x000fea0003c00000 */
[----:B------:R0:W1:Y:S02]  /*27b0*/  SHFL.DOWN P3, R126, R137, R128, R139 ;  /* 0x08000080897e7389 */ /* 0x000064000006008b */
[----:B01----:R-:W-:Y:S01]  /*27c0*/  ENDCOLLECTIVE ;  /* 0x000000000000791b */ /* 0x003fe20003800000 */
.L_x_4487:
[----:B------:R-:W-:Y:S01]  /*27d0*/  FADD.FTZ R120, R7, R120 ;  /* 0x0000007807787221 */ /* 0x000fe20000010000 */
[----:B------:R-:W-:-:S04]  /*27e0*/  HFMA2.MMA R128, -RZ, RZ, 0, 2.384185791015625e-07 ;  /* 0x00000004ff807435 */ /* 0x000fc800000001ff */
[----:B------:R-:W-:Y:S02]  /*27f0*/  MOV R137, R120 ;  /* 0x0000007800897202 */ /* 0x000fe40000000f00 */
[----:B------:R-:W-:-:S07]  /*2800*/  MOV R133, R126 ;  /* 0x0000007e00857202 */ /* 0x000fce0000000f00 */
[----:B------:R-:W-:Y:S05]  /*2810*/  WARPSYNC.COLLECTIVE R124, `(.L_x_4488) ;  /* 0x000000007c087348 */ /* 0x000fea0003c00000 */
[----:B------:R0:W1:Y:S02]  /*2820*/  SHFL.DOWN P3, R126, R137, R128, R139 ;  /* 0x08000080897e7389 */ /* 0x000064000006008b */
[----:B01----:R-:W-:Y:S01]  /*2830*/  ENDCOLLECTIVE ;  /* 0x000000000000791b */ /* 0x003fe20003800000 */
.L_x_4488:
[----:B------:R-:W-:-:S05]  /*2840*/  FADD.FTZ R133, R6, R133 ;  /* 0x0000008506857221 */ /* 0x000fca0000010000 */
[----:B------:R-:W-:Y:S02]  /*2850*/  MOV R137, R133 ;  /* 0x0000008500897202 */ /* 0x000fe40000000f00 */
[----:B------:R-:W-:-:S07]  /*2860*/  MOV R135, R126 ;  /* 0x0000007e00877202 */ /* 0x000fce0000000f00 */
[----:B------:R-:W-:Y:S05]  /*2870*/  WARPSYNC.COLLECTIVE R124, `(.L_x_4489) ;  /* 0x000000007c087348 */ /* 0x000fea0003c00000 */
[----:B------:R0:W1:Y:S02]  /*2880*/  SHFL.DOWN P3, R126, R137, R128, R139 ;  /* 0x08000080897e7389 */ /* 0x000064000006008b */
[----:B01----:R-:W-:Y:S01]  /*2890*/  ENDCOLLECTIVE ;  /* 0x000000000000791b */ /* 0x003fe20003800000 */
.L_x_4489:
[----:B------:R-:W-:Y:S01]  /*28a0*/  FADD.FTZ R135, R120, R135 ;  /* 0x0000008778877221 */ /* 0x000fe20000010000 */
[----:B------:R-:W-:-:S04]  /*28b0*/  HFMA2.MMA R128, -RZ, RZ, 0, 1.1920928955078125e-07 ;  /* 0x00000002ff807435 */ /* 0x000fc800000001ff */
[----:B------:R-:W-:Y:S02]  /*28c0*/  MOV R137, R135 ;  /* 0x0000008700897202 */ /* 0x000fe40000000f00 */
[----:B------:R-:W-:-:S07]  /*28d0*/  MOV R122, R126 ;  /* 0x0000007e007a7202 */ /* 0x000fce0000000f00 */
[----:B------:R-:W-:Y:S05]  /*28e0*/  WARPSYNC.COLLECTIVE R124, `(.L_x_4490) ;  /* 0x000000007c087348 */ /* 0x000fea0003c00000 */
[----:B------:R0:W1:Y:S02]  /*28f0*/  SHFL.DOWN P3, R126, R137, R128, R139 ;  /* 0x08000080897e7389 */ /* 0x000064000006008b */
[----:B01----:R-:W-:Y:S01]  /*2900*/  ENDCOLLECTIVE ;  /* 0x000000000000791b */ /* 0x003fe20003800000 */
.L_x_4490:
[----:B------:R-:W-:-:S05]  /*2910*/  FADD.FTZ R122, R133, R122 ;  /* 0x0000007a857a7221 */ /* 0x000fca0000010000 */
[----:B------:R-:W-:Y:S02]  /*2920*/  MOV R137, R122 ;  /* 0x0000007a00897202 */ /* 0x000fe40000000f00 */
[----:B------:R-:W-:-:S07]  /*2930*/  MOV R2, R126 ;  /* 0x0000007e00027202 */ /* 0x000fce0000000f00 */
[----:B------:R-:W-:Y:S05]  /*2940*/  WARPSYNC.COLLECTIVE R124, `(.L_x_4491) ;  /* 0x000000007c087348 */ /* 0x000fea0003c00000 */
[----:B------:R0:W1:Y:S02]  /*2950*/  SHFL.DOWN P3, R126, R137, R128, R139 ;  /* 0x08000080897e7389 */ /* 0x000064000006008b */
[----:B01----:R-:W-:Y:S01]  /*2960*/  ENDCOLLECTIVE ;  /* 0x000000000000791b */ /* 0x003fe20003800000 */
.L_x_4491:
[----:B------:R-:W-:Y:S01]  /*2970*/  FADD.FTZ R2, R135, R2 ;  /* 0x0000000287027221 */ /* 0x000fe20000010000 */
[----:B------:R-:W-:-:S04]  /*2980*/  HFMA2.MMA R128, -RZ, RZ, 0, 5.9604644775390625e-08 ;  /* 0x00000001ff807435 */ /* 0x000fc800000001ff */
[----:B------:R-:W-:Y:S02]  /*2990*/  MOV R137, R2 ;  /* 0x0000000200897202 */ /* 0x000fe40000000f00 */
[----:B------:R-:W-:-:S07]  /*29a0*/  MOV R3, R126 ;  /* 0x0000007e00037202 */ /* 0x000fce0000000f00 */
[----:B------:R-:W-:Y:S05]  /*29b0*/  WARPSYNC.COLLECTIVE R124, `(.L_x_4492) ;  /* 0x000000007c087348 */ /* 0x000fea0003c00000 */
[----:B------:R0:W1:Y:S02]  /*29c0*/  SHFL.DOWN P3, R126, R137, R128, R139 ;  /* 0x08000080897e7389 */ /* 0x000064000006008b */
[----:B01----:R-:W-:Y:S01]  /*29d0*/  ENDCOLLECTIVE ;  /* 0x000000000000791b */ /* 0x003fe20003800000 */
.L_x_4492:
[----:B------:R-:W-:-:S05]  /*29e0*/  FADD.FTZ R3, R122, R3 ;  /* 0x000000037a037221 */ /* 0x000fca0000010000 */
[----:B------:R-:W-:Y:S02]  /*29f0*/  MOV R137, R3 ;  /* 0x0000000300897202 */ /* 0x000fe40000000f00 */
[----:B------:R-:W-:-:S07]  /*2a00*/  MOV R7, R126 ;  /* 0x0000007e00077202 */ /* 0x000fce0000000f00 */
[----:B------:R-:W-:Y:S05]  /*2a10*/  WARPSYNC.COLLECTIVE R124, `(.L_x_4493) ;  /* 0x000000007c087348 */ /* 0x000fea0003c00000 */
[----:B------:R0:W1:Y:S02]  /*2a20*/  SHFL.DOWN P3, R126, R137, R128, R139 ;  /* 0x08000080897e7389 */ /* 0x000064000006008b */
[----:B01----:R-:W-:Y:S01]  /*2a30*/  ENDCOLLECTIVE ;  /* 0x000000000000791b */ /* 0x003fe20003800000 */
.L_x_4493:
[----:B------:R-:W-:Y:S01]  /*2a40*/  MOV R6, R126 ;  /* 0x0000007e00067202 */ /* 0x000fe20000000f00 */
[----:B------:R-:W-:Y:S06]  /*2a50*/  BRA `(.L_x_4494) ;  /* 0xfffffff0003c7947 */ /* 0x000fec000383ffff */
.L_x_4495:
        /* <DEDUP_REMOVED lines=10> */
.L_x_5589:


//--------------------- .text._ZN10layer_norm22ln_bwd_finalize_kernelINS_22Kernel_traits_finalizeILj2304E6__halfS2_S2_fjLj1024ELj4ENS_18Kernel_traits_baseILj2304ES2_S2_S2_fjLj1024EEEEEEEvNS_9BwdParamsE --------------------------
	.section	.text._ZN10layer_norm22ln_bwd_finalize_kernelINS_22Kernel_traits_finalizeILj2304E6__halfS2_S2_fjLj1024ELj4ENS_18Kernel_traits_baseILj2304ES2_S2_S2_fjLj1024EEEEEEEvNS_9BwdParamsE,"ax",@progbits
	.align	128
        .global         _ZN10layer_norm22ln_bwd_finalize_kernelINS_22Kernel_traits_finalizeILj2304E6__halfS2_S2_fjLj1024ELj4ENS_18Kernel_traits_baseILj2304ES2_S2_S2_fjLj1024EEEEEEEvNS_9BwdParamsE
        .type           _ZN10layer_norm22ln_bwd_finalize_kernelINS_22Kernel_traits_finalizeILj2304E6__halfS2_S2_fjLj1024ELj4ENS_18Kernel_traits_baseILj2304ES2_S2_S2_fjLj1024EEEEEEEvNS_9BwdParamsE,@function
        .size           _ZN10layer_norm22ln_bwd_finalize_kernelINS_22Kernel_traits_finalizeILj2304E6__halfS2_S2_fjLj1024ELj4ENS_18Kernel_traits_baseILj2304ES2_S2_S2_fjLj1024EEEEEEEvNS_9BwdParamsE,(.L_x_5590 - _ZN10layer_norm22ln_bwd_finalize_kernelINS_22Kernel_traits_finalizeILj2304E6__halfS2_S2_fjLj1024ELj4ENS_18Kernel_traits_baseILj2304ES2_S2_S2_fjLj1024EEEEEEEvNS_9BwdParamsE)
        .other          _ZN10layer_norm22ln_bwd_finalize_kernelINS_22Kernel_traits_finalizeILj2304E6__halfS2_S2_fjLj1024ELj4ENS_18Kernel_traits_baseILj2304ES2_S2_S2_fjLj1024EEEEEEEvNS_9BwdParamsE,@"STO_CUDA_ENTRY STV_DEFAULT"
_ZN10layer_norm22ln_bwd_finalize_kernelINS_22Kernel_traits_finalizeILj2304E6__halfS2_S2_fjLj1024ELj4ENS_18Kernel_traits_baseILj2304ES2_S2_S2_fjLj1024EEEEEEEvNS_9BwdParamsE:
.text._ZN10layer_norm22ln_bwd_finalize_kernelINS_22Kernel_traits_finalizeILj2304E6__halfS2_S2_fjLj1024ELj4ENS_18Kernel_traits_baseILj2304ES2_S2_S2_fjLj1024EEEEEEEvNS_9BwdParamsE:
        /* <DEDUP_REMOVED lines=25> */
.L_x_4507:
        /* <DEDUP_REMOVED lines=28> */
.L_x_4500:
        /* <DEDUP_REMOVED lines=33> */
.L_x_4499:
[----:B------:R-:W-:Y:S05]  /*0560*/  BSYNC B1 ;  /* 0x0000000000017941 */ /* 0x000fea0003800000 */
.L_x_4498:
        /* <DEDUP_REMOVED lines=23> */
.L_x_4502:
[----:B------:R-:W-:Y:S05]  /*06e0*/  BSYNC B1 ;  /* 0x0000000000017941 */ /* 0x000fea0003800000 */
.L_x_4501:
        /* <DEDUP_REMOVED lines=11> */
.L_x_4497:
[----:B------:R-:W-:Y:S05]  /*07a0*/  BSYNC B0 ;  /* 0x0000000000007941 */ /* 0x000fea0003800000 */
.L_x_4496:
        /* <DEDUP_REMOVED lines=29> */
.L_x_4518:
[----:B------:R-:W-:Y:S01]  /*0980*/  @!P1 SHF.R.U32.HI R12, RZ, 0x3, R0 ;  /* 0x00000003ff0c9819 */ /* 0x000fe20000011600 */
[----:B---3--:R-:W-:Y:S01]  /*0990*/  FADD.FTZ R14, R9, R14 ;  /* 0x0000000e090e7221 */ /* 0x008fe20000010000 */
[----:B--2---:R-:W-:Y:S02]  /*09a0*/  FADD.FTZ R11, R10, R11 ;  /* 0x0000000b0a0b7221 */ /* 0x004fe40000010000 */
[----:B------:R-:W-:-:S05]  /*09b0*/  @!P1 LOP3.LUT R12, R12, 0x1ffffffc, RZ, 0xc0, !PT ;  /* 0x1ffffffc0c0c9812 */ /* 0x000fca00078ec0ff */
[----:B------:R2:W-:Y:S04]  /*09c0*/  @!P1 STS [R12+UR4+0x2000], R14 ;  /* 0x0020000e0c009988 */ /* 0x0005e80008000804 */
[----:B------:R2:W-:Y:S02]  /*09d0*/  @!P1 STS [R12+UR4+0x2080], R11 ;  /* 0x0020800b0c009988 */ /* 0x0005e40008000804 */
.L_x_4503:
        /* <DEDUP_REMOVED lines=14> */
.L_x_4506:
[----:B------:R-:W-:Y:S05]  /*0ac0*/  BSYNC B0 ;  /* 0x0000000000007941 */ /* 0x000fea0003800000 */
.L_x_4505:
[C---:B------:R-:W-:Y:S02]  /*0ad0*/  ISETP.GT.U32.AND P1, PT, R3.reuse, -0x901, PT ;  /* 0xfffff6ff0300780c */ /* 0x040fe40003f24070 */
[----:B------:R-:W-:Y:S02]  /*0ae0*/  IADD3 R3, R3, 0x900, RZ ;  /* 0x0000090003037810 */ /* 0x000fe40007ffe0ff */
[----:B------:R-:W-:-:S09]  /*0af0*/  IADD3 R5, R5, 0x480, RZ ;  /* 0x0000048005057810 */ /* 0x000fd20007ffe0ff */
[----:B------:R-:W-:Y:S05]  /*0b00*/  @P1 BRA `(.L_x_4507) ;  /* 0xfffffff400a01947 */ /* 0x000fea000383ffff */
[----:B------:R-:W-:Y:S05]  /*0b10*/  EXIT ;  /* 0x000000000000794d */ /* 0x000fea0003800000 */
.L_x_4504:
[----:B------:R-:W-:Y:S01]  /*0b20*/  HFMA2.MMA R19, -RZ, RZ, 0, 5.9604644775390625e-08 ;  /* 0x00000001ff137435 */ /* 0x000fe200000001ff */
[----:B---3--:R-:W-:Y:S01]  /*0b30*/  IMAD.MOV.U32 R20, RZ, RZ, R10 ;  /* 0x000000ffff147224 */ /* 0x008fe200078e000a */
[----:B------:R-:W-:Y:S02]  /*0b40*/  MOV R22, 0x1f ;  /* 0x0000001f00167802 */ /* 0x000fe40000000f00 */
[----:B------:R-:W-:-:S07]  /*0b50*/  MOV R17, 0xffffffff ;  /* 0xffffffff00117802 */ /* 0x000fce0000000f00 */
[----:B012---:R-:W-:Y:S05]  /*0b60*/  WARPSYNC.COLLECTIVE R17, `(.L_x_4508) ;  /* 0x0000000011087348 */ /* 0x007fea0003c00000 */
[----:B------:R3:W4:Y:S02]  /*0b70*/  SHFL.BFLY P2, R18, R20, R19, R22 ;  /* 0x0c00001314127389 */ /* 0x0007240000040016 */
[----:B01234-:R-:W-:Y:S01]  /*0b80*/  ENDCOLLECTIVE ;  /* 0x000000000000791b */ /* 0x01ffe20003800000 */
.L_x_4508:
[----:B------:R-:W-:Y:S01]  /*0b90*/  HFMA2.MMA R19, -RZ, RZ, 0, 1.1920928955078125e-07 ;  /* 0x00000002ff137435 */ /* 0x000fe200000001ff */
[----:B------:R-:W-:-:S04]  /*0ba0*/  IMAD.MOV.U32 R11, RZ, RZ, R18 ;  /* 0x000000ffff0b7224 */ /* 0x000fc800078e0012 */
[----:B------:R-:W-:-:S05]  /*0bb0*/  FADD.FTZ R11, R10, R11 ;  /* 0x0000000b0a0b7221 */ /* 0x000fca0000010000 */
[----:B------:R-:W-:-:S07]  /*0bc0*/  MOV R20, R11 ;  /* 0x0000000b00147202 */ /* 0x000fce0000000f00 */
[----:B------:R-:W-:Y:S05]  /*0bd0*/  WARPSYNC.COLLECTIVE R17, `(.L_x_4509) ;  /* 0x0000000011087348 */ /* 0x000fea0003c00000 */
[----:B------:R0:W1:Y:S02]  /*0be0*/  SHFL.BFLY P2, R18, R20, R19, R22 ;  /* 0x0c00001314127389 */ /* 0x0000640000040016 */
[----:B01----:R-:W-:Y:S01]  /*0bf0*/  ENDCOLLECTIVE ;  /* 0x000000000000791b */ /* 0x003fe20003800000 */
.L_x_4509:
[----:B------:R-:W-:Y:S01]  /*0c00*/  HFMA2.MMA R19, -RZ, RZ, 0, 2.384185791015625e-07 ;  /* 0x00000004ff137435 */ /* 0x000fe200000001ff */
[----:B------:R-:W-:-:S05]  /*0c10*/  MOV R12, R18 ;  /* 0x00000012000c7202 */ /* 0x000fca0000000f00 */
[----:B------:R-:W-:-:S04]  /*0c20*/  FADD.FTZ R12, R11, R12 ;  /* 0x0000000c0b0c7221 */ /* 0x000fc80000010000 */
[----:B------:R-:W-:-:S07]  /*0c30*/  IMAD.MOV.U32 R20, RZ, RZ, R12 ;  /* 0x000000ffff147224 */ /* 0x000fce00078e000c */
[----:B------:R-:W-:Y:S05]  /*0c40*/  WARPSYNC.COLLECTIVE R17, `(.L_x_4510) ;  /* 0x0000000011087348 */ /* 0x000fea0003c00000 */
[----:B------:R0:W1:Y:S02]  /*0c50*/  SHFL.BFLY P2, R18, R20, R19, R22 ;  /* 0x0c00001314127389 */ /* 0x0000640000040016 */
[----:B01----:R-:W-:Y:S01]  /*0c60*/  ENDCOLLECTIVE ;  /* 0x000000000000791b */ /* 0x003fe20003800000 */
.L_x_4510:
[----:B------:R-:W-:Y:S01]  /*0c70*/  IMAD.MOV.U32 R19, RZ, RZ, 0x8 ;  /* 0x00000008ff137424 */ /* 0x000fe200078e00ff */
[----:B------:R-:W-:-:S05]  /*0c80*/  MOV R13, R18 ;  /* 0x00000012000d7202 */ /* 0x000fca0000000f00 */
[----:B------:R-:W-:-:S05]  /*0c90*/  FADD.FTZ R13, R12, R13 ;  /* 0x0000000d0c0d7221 */ /* 0x000fca0000010000 */
[----:B------:R-:W-:-:S07]  /*0ca0*/  MOV R20, R13 ;  /* 0x0000000d00147202 */ /* 0x000fce0000000f00 */
[----:B------:R-:W-:Y:S05]  /*0cb0*/  WARPSYNC.COLLECTIVE R17, `(.L_x_4511) ;  /* 0x0000000011087348 */ /* 0x000fea0003c00000 */
[----:B------:R0:W1:Y:S02]  /*0cc0*/  SHFL.BFLY P2, R18, R20, R19, R22 ;  /* 0x0c00001314127389 */ /* 0x0000640000040016 */
[----:B01----:R-:W-:Y:S01]  /*0cd0*/  ENDCOLLECTIVE ;  /* 0x000000000000791b */ /* 0x003fe20003800000 */
.L_x_4511:
[----:B------:R-:W-:Y:S01]  /*0ce0*/  HFMA2.MMA R19, -RZ, RZ, 0, 9.5367431640625e-07 ;  /* 0x00000010ff137435 */ /* 0x000fe200000001ff */
[----:B------:R-:W-:-:S05]  /*0cf0*/  MOV R10, R18 ;  /* 0x00000012000a7202 */ /* 0x000fca0000000f00 */
[----:B------:R-:W-:-:S05]  /*0d00*/  FADD.FTZ R10, R13, R10 ;  /* 0x0000000a0d0a7221 */ /* 0x000fca0000010000 */
[----:B------:R-:W-:-:S07]  /*0d10*/  MOV R20, R10 ;  /* 0x0000000a00147202 */ /* 0x000fce0000000f00 */
[----:B------:R-:W-:Y:S05]  /*0d20*/  WARPSYNC.COLLECTIVE R17, `(.L_x_4512) ;  /* 0x0000000011087348 */ /* 0x000fea0003c00000 */
[----:B------:R0:W1:Y:S02]  /*0d30*/  SHFL.BFLY P2, R18, R20, R19, R22 ;  /* 0x0c00001314127389 */ /* 0x0000640000040016 */
[----:B01----:R-:W-:Y:S01]  /*0d40*/  ENDCOLLECTIVE ;  /* 0x000000000000791b */ /* 0x003fe20003800000 */
.L_x_4512:
[----:B------:R-:W-:Y:S01]  /*0d50*/  HFMA2.MMA R19, -RZ, RZ, 0, 5.9604644775390625e-08 ;  /* 0x00000001ff137435 */ /* 0x000fe200000001ff */
[----:B------:R-:W-:Y:S01]  /*0d60*/  MOV R20, R9 ;  /* 0x0000000900147202 */ /* 0x000fe20000000f00 */
[----:B------:R-:W-:-:S09]  /*0d70*/  IMAD.MOV.U32 R11, RZ, RZ, R18 ;  /* 0x000000ffff0b7224 */ /* 0x000fd200078e0012 */
[----:B------:R-:W-:Y:S05]  /*0d80*/  WARPSYNC.COLLECTIVE R17, `(.L_x_4513) ;  /* 0x0000000011087348 */ /* 0x000fea0003c00000 */
[----:B------:R0:W1:Y:S02]  /*0d90*/  SHFL.BFLY P2, R18, R20, R19, R22 ;  /* 0x0c00001314127389 */ /* 0x0000640000040016 */
[----:B01----:R-:W-:Y:S01]  /*0da0*/  ENDCOLLECTIVE ;  /* 0x000000000000791b */ /* 0x003fe20003800000 */
.L_x_4513:
[----:B------:R-:W-:Y:S01]  /*0db0*/  HFMA2.MMA R19, -RZ, RZ, 0, 1.1920928955078125e-07 ;  /* 0x00000002ff137435 */ /* 0x000fe200000001ff */
[----:B------:R-:W-:-:S05]  /*0dc0*/  MOV R12, R18 ;  /* 0x00000012000c7202 */ /* 0x000fca0000000f00 */
[----:B------:R-:W-:-:S04]  /*0dd0*/  FADD.FTZ R14, R9, R12 ;  /* 0x0000000c090e7221 */ /* 0x000fc80000010000 */
[----:B------:R-:W-:-:S07]  /*0de0*/  IMAD.MOV.U32 R20, RZ, RZ, R14 ;  /* 0x000000ffff147224 */ /* 0x000fce00078e000e */
[----:B------:R-:W-:Y:S05]  /*0df0*/  WARPSYNC.COLLECTIVE R17, `(.L_x_4514) ;  /* 0x0000000011087348 */ /* 0x000fea0003c00000 */
[----:B------:R0:W1:Y:S02]  /*0e00*/  SHFL.BFLY P2, R18, R20, R19, R22 ;  /* 0x0c00001314127389 */ /* 0x0000640000040016 */
[----:B01----:R-:W-:Y:S01]  /*0e10*/  ENDCOLLECTIVE ;  /* 0x000000000000791b */ /* 0x003fe20003800000 */
.L_x_4514:
[----:B------:R-:W-:Y:S01]  /*0e20*/  IMAD.MOV.U32 R19, RZ, RZ, 0x4 ;  /* 0x00000004ff137424 */ /* 0x000fe200078e00ff */
[----:B------:R-:W-:-:S05]  /*0e30*/  MOV R13, R18 ;  /* 0x00000012000d7202 */ /* 0x000fca0000000f00 */
[----:B------:R-:W-:-:S05]  /*0e40*/  FADD.FTZ R15, R14, R13 ;  /* 0x0000000d0e0f7221 */ /* 0x000fca0000010000 */
[----:B------:R-:W-:-:S07]  /*0e50*/  MOV R20, R15 ;  /* 0x0000000f00147202 */ /* 0x000fce0000000f00 */
[----:B------:R-:W-:Y:S05]  /*0e60*/  WARPSYNC.COLLECTIVE R17, `(.L_x_4515) ;  /* 0x0000000011087348 */ /* 0x000fea0003c00000 */
[----:B------:R0:W1:Y:S02]  /*0e70*/  SHFL.BFLY P2, R18, R20, R19, R22 ;  /* 0x0c00001314127389 */ /* 0x0000640000040016 */
[----:B01----:R-:W-:Y:S01]  /*0e80*/  ENDCOLLECTIVE ;  /* 0x000000000000791b */ /* 0x003fe20003800000 */
.L_x_4515:
[----:B------:R-:W-:Y:S01]  /*0e90*/  HFMA2.MMA R19, -RZ, RZ, 0, 4.76837158203125e-07 ;  /* 0x00000008ff137435 */ /* 0x000fe200000001ff */
[----:B------:R-:W-:-:S05]  /*0ea0*/  MOV R16, R18 ;  /* 0x0000001200107202 */ /* 0x000fca0000000f00 */
[----:B------:R-:W-:-:S05]  /*0eb0*/  FADD.FTZ R16, R15, R16 ;  /* 0x000000100f107221 */ /* 0x000fca0000010000 */
[----:B------:R-:W-:-:S07]  /*0ec0*/  MOV R20, R16 ;  /* 0x0000001000147202 */ /* 0x000fce0000000f00 */
[----:B------:R-:W-:Y:S05]  /*0ed0*/  WARPSYNC.COLLECTIVE R17, `(.L_x_4516) ;  /* 0x0000000011087348 */ /* 0x000fea0003c00000 */
[----:B------:R0:W1:Y:S02]  /*0ee0*/  SHFL.BFLY P2, R18, R20, R19, R22 ;  /* 0x0c00001314127389 */ /* 0x0000640000040016 */
[----:B01----:R-:W-:Y:S01]  /*0ef0*/  ENDCOLLECTIVE ;  /* 0x000000000000791b */ /* 0x003fe20003800000 */
.L_x_4516:
[----:B------:R-:W-:Y:S01]  /*0f00*/  HFMA2.MMA R19, -RZ, RZ, 0, 9.5367431640625e-07 ;  /* 0x00000010ff137435 */ /* 0x000fe200000001ff */
[----:B------:R-:W-:-:S04]  /*0f10*/  IMAD.MOV.U32 R9, RZ, RZ, R18 ;  /* 0x000000ffff097224 */ /* 0x000fc800078e0012 */
[----:B------:R-:W-:-:S05]  /*0f20*/  FADD.FTZ R9, R16, R9 ;  /* 0x0000000910097221 */ /* 0x000fca0000010000 */
[----:B------:R-:W-:-:S07]  /*0f30*/  MOV R20, R9 ;  /* 0x0000000900147202 */ /* 0x000fce0000000f00 */
[----:B------:R-:W-:Y:S05]  /*0f40*/  WARPSYNC.COLLECTIVE R17, `(.L_x_4517) ;  /* 0x0000000011087348 */ /* 0x000fea0003c00000 */
[----:B------:R0:W1:Y:S02]  /*0f50*/  SHFL.BFLY P2, R18, R20, R19, R22 ;  /* 0x0c00001314127389 */ /* 0x0000640000040016 */
[----:B01----:R-:W-:Y:S01]  /*0f60*/  ENDCOLLECTIVE ;  /* 0x000000000000791b */ /* 0x003fe20003800000 */
.L_x_4517:
[----:B------:R-:W-:Y:S01]  /*0f70*/  MOV R14, R18 ;  /* 0x00000012000e7202 */ /* 0x000fe20000000f00 */
[----:B------:R-:W-:Y:S06]  /*0f80*/  BRA `(.L_x_4518) ;  /* 0xfffffff8007c7947 */ /* 0x000fec000383ffff */
.L_x_4519:
        /* <DEDUP_REMOVED lines=15> */
.L_x_5590:


//--------------------- .text._ZN10layer_norm13ln_bwd_kernelINS_13Kernel_traitsI6__halfS2_S2_fjLj2304ELj1ELj1ELj4ELj4ENS_18Kernel_traits_baseILj2304ES2_S2_S2_fjLj128EEEEEEEvNS_9BwdParamsE --------------------------
	.section	.text._ZN10layer_norm13ln_bwd_kernelINS_13Kernel_traitsI6__halfS2_S2_fjLj2304ELj1ELj1ELj4ELj4ENS_18Kernel_traits_baseILj2304ES2_S2_S2_fjLj128EEEEEEEvNS_9BwdParamsE,"ax",@progbits
	.align	128
        .global         _ZN10layer_norm13ln_bwd_kernelINS_13Kernel_traitsI6__halfS2_S2_fjLj2304ELj1ELj1ELj4ELj4ENS_18Kernel_traits_baseILj2304ES2_S2_S2_fjLj128EEEEEEEvNS_9BwdParamsE
        .type           _ZN10layer_norm13ln_bwd_kernelINS_13Kernel_traitsI6__halfS2_S2_fjLj2304ELj1ELj1ELj4ELj4ENS_18Kernel_traits_baseILj2304ES2_S2_S2_fjLj128EEEEEEEvNS_9BwdParamsE,@function
        .size           _ZN10layer_norm13ln_bwd_kernelINS_13Kernel_traitsI6__halfS2_S2_fjLj2304ELj1ELj1ELj4ELj4ENS_18Kernel_traits_baseILj2304ES2_S2_S2_fjLj128EEEEEEEvNS_9BwdParamsE,(.L_x_5591 - _ZN10layer_norm13ln_bwd_kernelINS_13Kernel_traitsI6__halfS2_S2_fjLj2304ELj1ELj1ELj4ELj4ENS_18Kernel_traits_baseILj2304ES2_S2_S2_fjLj128EEEEEEEvNS_9BwdParamsE)
        .other          _ZN10layer_norm13ln_bwd_kernelINS_13Kernel_traitsI6__halfS2_S2_fjLj2304ELj1ELj1ELj4ELj4ENS_18Kernel_traits_baseILj2304ES2_S2_S2_fjLj128EEEEEEEvNS_9BwdParamsE,@"STO_CUDA_ENTRY STV_DEFAULT"
_ZN10layer_norm13ln_bwd_kernelINS_13Kernel_traitsI6__halfS2_S2_fjLj2304ELj1ELj1ELj4ELj4ENS_18Kernel_traits_baseILj2304ES2_S2_S2_fjLj128EEEEEEEvNS_9BwdParamsE:
.text._ZN10layer_norm13ln_bwd_kernelINS_13Kernel_traitsI6__halfS2_S2_fjLj2304ELj1ELj1ELj4ELj4ENS_18Kernel_traits_baseILj2304ES2_S2_S2_fjLj128EEEEEEEvNS_9BwdParamsE:
        /* <DEDUP_REMOVED lines=59> */
[----:B------:R-:W-:Y:S01]  /*03b0*/  HFMA2.MMA R97, -RZ, RZ, 0, 5.9604644775390625e-08 ;  /* 0x00000001ff617435 */ /* 0x000fe200000001ff */
[--C-:B-----5:R-:W-:Y:S01]  /*03c0*/  HADD2.F32 R17, -RZ, R40.reuse.H0_H0 ;  /* 0x20000028ff117230 */ /* 0x120fe20000004100 */
[----:B------:R-:W-:Y:S01]  /*03d0*/  HFMA2.MMA R21, -RZ, RZ, 0, 0 ;  /* 0x00000000ff157435 */ /* 0x000fe200000001ff */
[----:B------:R-:W-:Y:S01]  /*03e0*/  HADD2.F32 R18, -RZ, R40.H1_H1 ;  /* 0x30000028ff127230 */ /* 0x000fe20000004100 */
[----:B------:R-:W-:Y:S01]  /*03f0*/  MOV R2, R32 ;  /* 0x0000002000027202 */ /* 0x000fe20000000f00 */
        /* <DEDUP_REMOVED lines=54> */
.L_x_4522:
[----:B------:R-:W-:Y:S01]  /*0760*/  UISETP.NE.U32.AND UP0, UPT, UR26, URZ, UPT ;  /* 0x0000003f1a00728c */ /* 0x000fe2000bf05070 */
[----:B--2---:R-:W-:Y:S01]  /*0770*/  IMAD R73, R2, 0x480, RZ ;  /* 0x0000048002497824 */ /* 0x004fe200078e02ff */
        /* <DEDUP_REMOVED lines=22> */
[----:B------:R-:W-:Y:S01]  /*08e0*/  MOV R70, UR4 ;  /* 0x0000000400467c02 */ /* 0x000fe20008000f00 */
[----:B------:R-:W-:Y:S01]  /*08f0*/  @!UP0 ULDC UR16, c[0x0][0x220] ;  /* 0x0000880000108ab9 */ /* 0x000fe20000000800 */
[----:B------:R-:W-:Y:S01]  /*0900*/  MOV R71, UR5 ;  /* 0x0000000500477c02 */ /* 0x000fe20008000f00 */
[----:B------:R-:W-:Y:S01]  /*0910*/  @!UP0 ULDC UR17, c[0x0][0x224] ;  /* 0x0000890000118ab9 */ /* 0x000fe20000000800 */
[C---:B------:R-:W-:Y:S01]  /*0920*/  IADD3 R105, R73.reuse, 0x380, RZ ;  /* 0x0000038049697810 */ /* 0x040fe20007ffe0ff */
[----:B------:R-:W-:Y:S01]  /*0930*/  @!UP0 ULDC UR14, c[0x0][0x220] ;  /* 0x00008800000e8ab9 */ /* 0x000fe20000000800 */
[----:B------:R-:W-:Y:S01]  /*0940*/  @!UP0 ULDC UR15, c[0x0][0x224] ;  /* 0x00008900000f8ab9 */ /* 0x000fe20000000800 */
[----:B------:R-:W-:Y:S01]  /*0950*/  IADD3 R103, R73, 0x80, RZ ;  /* 0x0000008049677810 */ /* 0x000fe20007ffe0ff */
[----:B------:R-:W1:Y:S01]  /*0960*/  LDC.64 R32, c[0x0][0x238] ;  /* 0x00008e00ff207b82 */ /* 0x000e620000000a00 */
[----:B------:R-:W-:Y:S01]  /*0970*/  MOV R36, UR16 ;  /* 0x0000001000247c02 */ /* 0x000fe20008000f00 */
[----:B------:R-:W-:Y:S01]  /*0980*/  IMAD.WIDE.U32 R70, R105, 0x4, R70 ;  /* 0x0000000469467825 */ /* 0x000fe200078e0046 */
[----:B------:R-:W-:-:S02]  /*0990*/  MOV R37, UR17 ;  /* 0x0000001100257c02 */ /* 0x000fc40008000f00 */
[----:B------:R-:W-:Y:S01]  /*09a0*/  IADD3 R101, R73, 0x100, RZ ;  /* 0x0000010049657810 */ /* 0x000fe20007ffe0ff */
[----:B------:R-:W-:Y:S01]  /*09b0*/  @!UP0 ULDC UR12, c[0x0][0x220] ;  /* 0x00008800000c8ab9 */ /* 0x000fe20000000800 */
[----:B------:R-:W-:Y:S01]  /*09c0*/  MOV R94, UR14 ;  /* 0x0000000e005e7c02 */ /* 0x000fe20008000f00 */
[----:B------:R-:W-:Y:S01]  /*09d0*/  IMAD.WIDE.U32 R36, R103, 0x4, R36 ;  /* 0x0000000467247825 */ /* 0x000fe200078e0024 */
[----:B------:R-:W-:Y:S01]  /*09e0*/  MOV R95, UR15 ;  /* 0x0000000f005f7c02 */ /* 0x000fe20008000f00 */
[----:B------:R2:W3:Y:S01]  /*09f0*/  LDG.E R99, desc[UR22][R70.64] ;  /* 0x0000001646637981 */ /* 0x0004e2000c1e1900 */
[----:B------:R-:W-:Y:S01]  /*0a00*/  @!UP0 ULDC UR13, c[0x0][0x224] ;  /* 0x00008900000d8ab9 */ /* 0x000fe20000000800 */
[----:B------:R-:W-:Y:S01]  /*0a10*/  @!UP0 ULDC.64 UR18, c[0x0][0x220] ;  /* 0x0000880000128ab9 */ /* 0x000fe20000000a00 */
[----:B------:R-:W-:Y:S01]  /*0a20*/  IMAD.WIDE.U32 R94, R101, 0x4, R94 ;  /* 0x00000004655e7825 */ /* 0x000fe200078e005e */
[----:B------:R-:W4:Y:S01]  /*0a30*/  LDG.E R93, desc[UR22][R36.64] ;  /* 0x00000016245d7981 */ /* 0x000f22000c1e1900 */
[----:B------:R-:W-:-:S02]  /*0a40*/  MOV R68, UR12 ;  /* 0x0000000c00447c02 */ /* 0x000fc40008000f00 */
[----:B------:R-:W-:Y:S02]  /*0a50*/  MOV R69, UR13 ;  /* 0x0000000d00457c02 */ /* 0x000fe40008000f00 */
[----:B------:R5:W4:Y:S01]  /*0a60*/  LDG.E R94, desc[UR22][R94.64] ;  /* 0x000000165e5e7981 */ /* 0x000b22000c1e1900 */
[----:B--2---:R-:W-:Y:S02]  /*0a70*/  IADD3 R71, R73, 0x180, RZ ;  /* 0x0000018049477810 */ /* 0x004fe40007ffe0ff */
[----:B------:R-:W-:Y:S02]  /*0a80*/  MOV R38, UR18 ;  /* 0x0000001200267c02 */ /* 0x000fe40008000f00 */
[----:B------:R-:W-:Y:S01]  /*0a90*/  MOV R39, UR19 ;  /* 0x0000001300277c02 */ /* 0x000fe20008000f00 */
[----:B------:R-:W-:-:S04]  /*0aa0*/  IMAD.WIDE.U32 R68, R71, 0x4, R68 ;  /* 0x0000000447447825 */ /* 0x000fc800078e0044 */
[C---:B------:R-:W-:Y:S01]  /*0ab0*/  IMAD.WIDE.U32 R38, R73.reuse, 0x4, R38 ;  /* 0x0000000449267825 */ /* 0x040fe200078e0026 */
[----:B------:R-:W2:Y:S01]  /*0ac0*/  LDG.E R96, desc[UR22][R68.64] ;  /* 0x0000001644607981 */ /* 0x000ea2000c1e1900 */
[----:B-----5:R-:W-:Y:S01]  /*0ad0*/  @P0 MOV R95, RZ ;  /* 0x000000ff005f0202 */ /* 0x020fe20000000f00 */
[----:B------:R-:W-:Y:S01]  /*0ae0*/  @!UP0 ULDC UR10, c[0x0][0x220] ;  /* 0x00008800000a8ab9 */ /* 0x000fe20000000800 */
[----:B------:R-:W-:Y:S01]  /*0af0*/  @!UP0 ULDC UR11, c[0x0][0x224] ;  /* 0x00008900000b8ab9 */ /* 0x000fe20000000800 */
[----:B------:R5:W2:Y:S01]  /*0b00*/  LDG.E R98, desc[UR22][R38.64] ;  /* 0x0000001626627981 */ /* 0x000aa2000c1e1900 */
[C---:B0-----:R-:W-:Y:S01]  /*0b10*/  @!P0 IMAD.WIDE R34, R2.reuse, 0x4, R34 ;  /* 0x0000000402228825 */ /* 0x041fe200078e0222 */
[----:B------:R-:W-:Y:S02]  /*0b20*/  MOV R36, UR10 ;  /* 0x0000000a00247c02 */ /* 0x000fe40008000f00 */
[----:B------:R-:W-:Y:S02]  /*0b30*/  MOV R37, UR11 ;  /* 0x0000000b00257c02 */ /* 0x000fe40008000f00 */
[----:B------:R-:W-:Y:S01]  /*0b40*/  IADD3 R107, R73, 0x200, RZ ;  /* 0x00000200496b7810 */ /* 0x000fe20007ffe0ff */
[----:B-1----:R-:W-:Y:S01]  /*0b50*/  IMAD.WIDE R32, R2, 0x4, R32 ;  /* 0x0000000402207825 */ /* 0x002fe200078e0220 */
[----:B------:R-:W2:Y:S03]  /*0b60*/  @!P0 LDG.E R95, desc[UR22][R34.64] ;  /* 0x00000016225f8981 */ /* 0x000ea6000c1e1900 */
[----:B------:R-:W-:Y:S01]  /*0b70*/  IMAD.WIDE.U32 R36, R107, 0x4, R36 ;  /* 0x000000046b247825 */ /* 0x000fe200078e0024 */
[----:B------:R0:W2:Y:S01]  /*0b80*/  LDG.E R92, desc[UR22][R32.64] ;  /* 0x00000016205c7981 */ /* 0x0000a2000c1e1900 */
[----:B------:R-:W-:Y:S01]  /*0b90*/  @!UP0 ULDC UR8, c[0x0][0x220] ;  /* 0x0000880000088ab9 */ /* 0x000fe20000000800 */
[----:B------:R-:W-:-:S02]  /*0ba0*/  @!UP0 ULDC UR9, c[0x0][0x224] ;  /* 0x0000890000098ab9 */ /* 0x000fc40000000800 */
[----:B------:R1:W2:Y:S01]  /*0bb0*/  LDG.E R100, desc[UR22][R36.64] ;  /* 0x0000001624647981 */ /* 0x0002a2000c1e1900 */
[----:B------:R-:W-:Y:S01]  /*0bc0*/  @!UP0 ULDC UR20, c[0x0][0x220] ;  /* 0x0000880000148ab9 */ /* 0x000fe20000000800 */
[----:B------:R-:W-:Y:S01]  /*0bd0*/  @!UP0 ULDC UR21, c[0x0][0x224] ;  /* 0x0000890000158ab9 */ /* 0x000fe20000000800 */
[----:B------:R-:W-:Y:S02]  /*0be0*/  IADD3 R111, R73, 0x280, RZ ;  /* 0x00000280496f7810 */ /* 0x000fe40007ffe0ff */
[----:B-----5:R-:W-:Y:S02]  /*0bf0*/  MOV R38, UR8 ;  /* 0x0000000800267c02 */ /* 0x020fe40008000f00 */
[----:B------:R-:W-:Y:S02]  /*0c00*/  MOV R39, UR9 ;  /* 0x0000000900277c02 */ /* 0x000fe40008000f00 */
[----:B0-----:R-:W-:Y:S02]  /*0c10*/  MOV R32, UR20 ;  /* 0x0000001400207c02 */ /* 0x001fe40008000f00 */
[----:B------:R-:W-:-:S02]  /*0c20*/  MOV R33, UR21 ;  /* 0x0000001500217c02 */ /* 0x000fc40008000f00 */
[----:B------:R-:W-:Y:S01]  /*0c30*/  IADD3 R113, R73, 0x400, RZ ;  /* 0x0000040049717810 */ /* 0x000fe20007ffe0ff */
[----:B------:R-:W-:Y:S01]  /*0c40*/  @!UP0 ULDC UR6, c[0x0][0x220] ;  /* 0x0000880000068ab9 */ /* 0x000fe20000000800 */
[----:B------:R-:W-:Y:S01]  /*0c50*/  @!UP0 ULDC UR7, c[0x0][0x224] ;  /* 0x0000890000078ab9 */ /* 0x000fe20000000800 */
[----:B------:R-:W-:Y:S01]  /*0c60*/  MOV R34, UR6 ;  /* 0x0000000600227c02 */ /* 0x000fe20008000f00 */
[----:B-1----:R-:W-:Y:S01]  /*0c70*/  IMAD.WIDE.U32 R36, R111, 0x4, R38 ;  /* 0x000000046f247825 */ /* 0x002fe200078e0026 */
[----:B------:R-:W-:Y:S02]  /*0c80*/  MOV R35, UR7 ;  /* 0x0000000700237c02 */ /* 0x000fe40008000f00 */
[----:B------:R-:W-:Y:S01]  /*0c90*/  IADD3 R109, R73, 0x300, RZ ;  /* 0x00000300496d7810 */ /* 0x000fe20007ffe0ff */
[----:B------:R-:W-:Y:S01]  /*0ca0*/  IMAD.WIDE.U32 R74, R113, 0x4, R32 ;  /* 0x00000004714a7825 */ /* 0x000fe200078e0020 */
[----:B------:R0:W5:Y:S01]  /*0cb0*/  LDG.E R102, desc[UR22][R36.64] ;  /* 0x0000001624667981 */ /* 0x000162000c1e1900 */
[----:B------:R-:W1:Y:S02]  /*0cc0*/  LDC.64 R32, c[0x0][0x268] ;  /* 0x00009a00ff207b82 */ /* 0x000e640000000a00 */
[----:B------:R-:W-:Y:S01]  /*0cd0*/  IMAD.WIDE.U32 R34, R109, 0x4, R34 ;  /* 0x000000046d227825 */ /* 0x000fe200078e0022 */
[----:B------:R-:W5:Y:S04]  /*0ce0*/  LDG.E R106, desc[UR22][R74.64] ;  /* 0x000000164a6a7981 */ /* 0x000f68000c1e1900 */
[----:B------:R0:W5:Y:S01]  /*0cf0*/  LDG.E R104, desc[UR22][R34.64] ;  /* 0x0000001622687981 */ /* 0x000162000c1e1900 */
[----:B-1----:R-:W-:-:S04]  /*0d00*/  IMAD.WIDE.U32 R72, R73, 0x4, R32 ;  /* 0x0000000449487825 */ /* 0x002fc800078e0020 */
[----:B0-----:R-:W-:-:S04]  /*0d10*/  IMAD.WIDE.U32 R36, R101, 0x4, R32 ;  /* 0x0000000465247825 */ /* 0x001fc800078e0020 */
[--C-:B------:R-:W-:Y:S02]  /*0d20*/  IMAD.WIDE.U32 R38, R71, 0x4, R32.reuse ;  /* 0x0000000447267825 */ /* 0x100fe400078e0020 */
[----:B------:R-:W5:Y:S02]  /*0d30*/  LDG.E R36, desc[UR22][R36.64] ;  /* 0x0000001624247981 */ /* 0x000f64000c1e1900 */
[--C-:B------:R-:W-:Y:S02]  /*0d40*/  IMAD.WIDE.U32 R70, R107, 0x4, R32.reuse ;  /* 0x000000046b467825 */ /* 0x100fe400078e0020 */
[----:B------:R-:W5:Y:S02]  /*0d50*/  LDG.E R38, desc[UR22][R38.64] ;  /* 0x0000001626267981 */ /* 0x000f64000c1e1900 */
[--C-:B------:R-:W-:Y:S02]  /*0d60*/  IMAD.WIDE.U32 R34, R103, 0x4, R32.reuse ;  /* 0x0000000467227825 */ /* 0x100fe400078e0020 */
[----:B------:R0:W5:Y:S02]  /*0d70*/  LDG.E R103, desc[UR22][R72.64] ;  /* 0x0000001648677981 */ /* 0x000164000c1e1900 */
[----:B------:R-:W-:-:S02]  /*0d80*/  IMAD.WIDE.U32 R68, R105, 0x4, R32 ;  /* 0x0000000469447825 */ /* 0x000fc400078e0020 */
[----:B------:R-:W5:Y:S02]  /*0d90*/  LDG.E R70, desc[UR22][R70.64] ;  /* 0x0000001646467981 */ /* 0x000f64000c1e1900 */
[--C-:B------:R-:W-:Y:S02]  /*0da0*/  IMAD.WIDE.U32 R74, R111, 0x4, R32.reuse ;  /* 0x000000046f4a7825 */ /* 0x100fe400078e0020 */
[----:B------:R-:W5:Y:S02]  /*0db0*/  LDG.E R34, desc[UR22][R34.64] ;  /* 0x0000001622227981 */ /* 0x000f64000c1e1900 */
[--C-:B0-----:R-:W-:Y:S02]  /*0dc0*/  IMAD.WIDE.U32 R72, R109, 0x4, R32.reuse ;  /* 0x000000046d487825 */ /* 0x101fe400078e0020 */
[----:B------:R-:W5:Y:S02]  /*0dd0*/  LDG.E R68, desc[UR22][R68.64] ;  /* 0x0000001644447981 */ /* 0x000f64000c1e1900 */
[----:B------:R-:W-:-:S02]  /*0de0*/  IMAD.WIDE.U32 R32, R113, 0x4, R32 ;  /* 0x0000000471207825 */ /* 0x000fc400078e0020 */
[----:B------:R0:W5:Y:S04]  /*0df0*/  LDG.E R110, desc[UR22][R74.64] ;  /* 0x000000164a6e7981 */ /* 0x000168000c1e1900 */
[----:B------:R1:W5:Y:S04]  /*0e00*/  LDG.E R32, desc[UR22][R32.64] ;  /* 0x0000001620207981 */ /* 0x000368000c1e1900 */
[----:B------:R4:W5:Y:S01]  /*0e10*/  LDG.E R69, desc[UR22][R72.64] ;  /* 0x0000001648457981 */ /* 0x000962000c1e1900 */
[----:B0-----:R-:W0:Y:S08]  /*0e20*/  @P0 MUFU.RCP R74, R77 ;  /* 0x0000004d004a0308 */ /* 0x001e300000001000 */
[----:B------:R-:W0:Y:S08]  /*0e30*/  @P0 MUFU.RCP R37, R78 ;  /* 0x0000004e00250308 */ /* 0x000e300000001000 */
[----:B------:R-:W0:Y:S08]  /*0e40*/  @P0 MUFU.RCP R107, R58 ;  /* 0x0000003a006b0308 */ /* 0x000e300000001000 */
[----:B------:R-:W0:Y:S08]  /*0e50*/  @P0 MUFU.RCP R118, R59 ;  /* 0x0000003b00760308 */ /* 0x000e300000001000 */
[----:B------:R-:W2:Y:S08]  /*0e60*/  @P0 MUFU.RCP R114, R57 ;  /* 0x0000003900720308 */ /* 0x000eb00000001000 */
[----:B------:R-:W2:Y:S08]  /*0e70*/  @P0 MUFU.RCP R109, R60 ;  /* 0x0000003c006d0308 */ /* 0x000eb00000001000 */
[----:B------:R-:W2:Y:S08]  /*0e80*/  @P0 MUFU.RCP R108, R61 ;  /* 0x0000003d006c0308 */ /* 0x000eb00000001000 */
[----:B------:R-:W2:Y:S08]  /*0e90*/  @P0 MUFU.RCP R105, R55 ;  /* 0x0000003700690308 */ /* 0x000eb00000001000 */
[----:B------:R-:W2:Y:S01]  /*0ea0*/  @P0 MUFU.RCP R101, R56 ;  /* 0x0000003800650308 */ /* 0x000ea20000001000 */
[----:B------:R-:W-:-:S07]  /*0eb0*/  LOP3.LUT P1, RZ, R97, 0xff, RZ, 0xc0, !PT ;  /* 0x000000ff61ff7812 */ /* 0x000fce000782c0ff */
[----:B------:R-:W2:Y:S08]  /*0ec0*/  @P0 MUFU.RCP R97, R62 ;  /* 0x0000003e00610308 */ /* 0x000eb00000001000 */
[----:B------:R-:W2:Y:S01]  /*0ed0*/  @P0 MUFU.RCP R39, R63 ;  /* 0x0000003f00270308 */ /* 0x000ea20000001000 */
[--C-:B---3--:R-:W-:Y:S02]  /*0ee0*/  HADD2.F32 R112, -RZ, R99.reuse.H0_H0 ;  /* 0x20000063ff707230 */ /* 0x108fe40000004100 */
[----:B-1----:R-:W-:-:S03]  /*0ef0*/  HADD2.F32 R33, -RZ, R99.H1_H1 ;  /* 0x30000063ff217230 */ /* 0x002fc60000004100 */
[----:B------:R-:W-:Y:S01]  /*0f00*/  @P0 FADD.FTZ R71, -R17, R112 ;  /* 0x0000007011470221 */ /* 0x000fe20000010100 */
[--C-:B----4-:R-:W-:Y:S02]  /*0f10*/  HADD2.F32 R35, -RZ, R93.reuse.H1_H1 ;  /* 0x3000005dff237230 */ /* 0x110fe40000004100 */
[----:B------:R-:W-:Y:S01]  /*0f20*/  @P0 FADD.FTZ R72, -R18, R33 ;  /* 0x0000002112480221 */ /* 0x000fe20000010100 */
[--C-:B------:R-:W-:Y:S02]  /*0f30*/  HADD2.F32 R116, -RZ, R94.reuse.H0_H0 ;  /* 0x2000005eff747230 */ /* 0x100fe40000004100 */
[----:B0-----:R-:W-:Y:S01]  /*0f40*/  @P0 FMUL.FTZ R71, R71, R74 ;  /* 0x0000004a47470220 */ /* 0x001fe20000410000 */
[----:B------:R-:W-:Y:S02]  /*0f50*/  HADD2.F32 R120, -RZ, R93.H0_H0 ;  /* 0x2000005dff787230 */ /* 0x000fe40000004100 */
[----:B------:R-:W-:Y:S01]  /*0f60*/  @P0 FADD.FTZ R74, -R6, R35 ;  /* 0x00000023064a0221 */ /* 0x000fe20000010100 */
[----:B------:R-:W-:Y:S01]  /*0f70*/  @P0 FMUL.FTZ R72, R72, R37 ;  /* 0x0000002548480220 */ /* 0x000fe20000410000 */
[----:B------:R-:W-:Y:S01]  /*0f80*/  @P0 FADD.FTZ R75, -R7, R116 ;  /* 0x00000074074b0221 */ /* 0x000fe20000010100 */
[----:B------:R-:W-:-:S02]  /*0f90*/  HADD2.F32 R37, -RZ, R94.H1_H1 ;  /* 0x3000005eff257230 */ /* 0x000fc40000004100 */
[----:B------:R-:W-:Y:S01]  /*0fa0*/  @P0 FADD.FTZ R73, -R5, R120 ;  /* 0x0000007805490221 */ /* 0x000fe20000010100 */
[----:B------:R-:W-:Y:S01]  /*0fb0*/  @P0 FMUL.FTZ R94, R74, R107 ;  /* 0x0000006b4a5e0220 */ /* 0x000fe20000410000 */
[----:B------:R-:W-:Y:S01]  /*0fc0*/  @P0 FMUL.FTZ R74, R75, R118 ;  /* 0x000000764b4a0220 */ /* 0x000fe20000410000 */
[----:B--2---:R-:W-:Y:S02]  /*0fd0*/  HADD2.F32 R118, -RZ, R96.H0_H0 ;  /* 0x20000060ff767230 */ /* 0x004fe40000004100 */
[----:B------:R-:W-:Y:S01]  /*0fe0*/  @P0 FMUL.FTZ R73, R73, R114 ;  /* 0x0000007249490220 */ /* 0x000fe20000410000 */
[----:B------:R-:W-:Y:S01]  /*0ff0*/  @P0 FADD.FTZ R114, -R8, R37 ;  /* 0x0000002508720221 */ /* 0x000fe20000010100 */
[--C-:B------:R-:W-:Y:S02]  /*1000*/  HADD2.F32 R122, -RZ, R98.reuse.H0_H0 ;  /* 0x20000062ff7a7230 */ /* 0x100fe40000004100 */
[----:B------:R-:W-:Y:S02]  /*1010*/  HADD2.F32 R111, -RZ, R98.H1_H1 ;  /* 0x30000062ff6f7230 */ /* 0x000fe40000004100 */
[----:B------:R-:W-:Y:S01]  /*1020*/  @P0 FADD.FTZ R75, -R9, R118 ;  /* 0x00000076094b0221 */ /* 0x000fe20000010100 */
[----:B------:R-:W-:Y:S01]  /*1030*/  @P0 FMUL.FTZ R93, R114, R109 ;  /* 0x0000006d725d0220 */ /* 0x000fe20000410000 */
[----:B------:R-:W-:Y:S01]  /*1040*/  @P0 FADD.FTZ R98, -R3, R122 ;  /* 0x0000007a03620221 */ /* 0x000fe20000010100 */
[----:B------:R-:W-:Y:S01]  /*1050*/  @P0 FADD.FTZ R114, -R4, R111 ;  /* 0x0000006f04720221 */ /* 0x000fe20000010100 */
[----:B------:R-:W-:Y:S01]  /*1060*/  @!P0 FADD.FTZ R99, R122, -R95 ;  /* 0x8000005f7a638221 */ /* 0x000fe20000010000 */
[----:B------:R-:W-:Y:S01]  /*1070*/  @P0 FMUL.FTZ R108, R75, R108 ;  /* 0x0000006c4b6c0220 */ /* 0x000fe20000410000 */
[----:B------:R-:W-:Y:S01]  /*1080*/  @P0 FMUL.FTZ R75, R98, R105 ;  /* 0x00000069624b0220 */ /* 0x000fe20000410000 */
[----:B------:R-:W-:Y:S01]  /*1090*/  @P0 FMUL.FTZ R98, R114, R101 ;  /* 0x0000006572620220 */ /* 0x000fe20000410000 */
[----:B------:R-:W-:Y:S01]  /*10a0*/  @!P0 FMUL.FTZ R75, R92, R99 ;  /* 0x000000635c4b8220 */ /* 0x000fe20000410000 */
[----:B------:R-:W-:-:S02]  /*10b0*/  HADD2.F32 R99, -RZ, R96.H1_H1 ;  /* 0x30000060ff637230 */ /* 0x000fc40000004100 */
[----:B------:R-:W-:Y:S02]  /*10c0*/  HADD2.F32 R114, -RZ, R100.H0_H0 ;  /* 0x20000064ff727230 */ /* 0x000fe40000004100 */
[----:B------:R-:W-:Y:S01]  /*10d0*/  @!P0 FADD.FTZ R109, R120, -R95 ;  /* 0x8000005f786d8221 */ /* 0x000fe20000010000 */
[----:B------:R-:W-:Y:S01]  /*10e0*/  @P0 FADD.FTZ R96, -R10, R99 ;  /* 0x000000630a600221 */ /* 0x000fe20000010100 */
[----:B------:R-:W0:Y:S01]  /*10f0*/  @P0 MUFU.RCP R105, R65 ;  /* 0x0000004100690308 */ /* 0x000e220000001000 */
[----:B------:R-:W-:Y:S01]  /*1100*/  @P0 FADD.FTZ R120, -R11, R114 ;  /* 0x000000720b780221 */ /* 0x000fe20000010100 */
[--C-:B------:R-:W-:Y:S01]  /*1110*/  @!P0 FADD.FTZ R101, R111, -R95.reuse ;  /* 0x8000005f6f658221 */ /* 0x100fe20000010000 */
[----:B------:R-:W-:Y:S02]  /*1120*/  @P0 FMUL.FTZ R97, R96, R97 ;  /* 0x0000006160610220 */ /* 0x000fe40000410000 */
[----:B------:R-:W-:Y:S01]  /*1130*/  @P0 FMUL.FTZ R96, R120, R39 ;  /* 0x0000002778600220 */ /* 0x000fe20000410000 */
[----:B------:R-:W-:-:S02]  /*1140*/  @!P0 FADD.FTZ R39, R35, -R95 ;  /* 0x8000005f23278221 */ /* 0x000fc40000010000 */
[----:B------:R-:W1:Y:S01]  /*1150*/  @P0 MUFU.RCP R107, R64 ;  /* 0x00000040006b0308 */ /* 0x000e620000001000 */
[C---:B------:R-:W-:Y:S01]  /*1160*/  @!P0 FMUL.FTZ R73, R92.reuse, R109 ;  /* 0x0000006d5c498220 */ /* 0x040fe20000410000 */
[----:B------:R-:W-:Y:S01]  /*1170*/  @!P0 FMUL.FTZ R98, R92, R101 ;  /* 0x000000655c628220 */ /* 0x000fe20000410000 */
[--C-:B------:R-:W-:Y:S01]  /*1180*/  @!P0 FADD.FTZ R109, R116, -R95.reuse ;  /* 0x8000005f746d8221 */ /* 0x100fe20000010000 */
[----:B------:R-:W-:-:S04]  /*1190*/  @!P0 FADD.FTZ R37, R37, -R95 ;  /* 0x8000005f25258221 */ /* 0x000fc80000010000 */
[----:B------:R-:W2:Y:S01]  /*11a0*/  @P0 MUFU.RCP R35, R67 ;  /* 0x0000004300230308 */ /* 0x000ea20000001000 */
[----:B-----5:R-:W-:Y:S02]  /*11b0*/  HADD2.F32 R116, -RZ, R102.H0_H0 ;  /* 0x20000066ff747230 */ /* 0x020fe40000004100 */
[C---:B------:R-:W-:Y:S01]  /*11c0*/  @!P0 FMUL.FTZ R94, R92.reuse, R39 ;  /* 0x000000275c5e8220 */ /* 0x040fe20000410000 */
[----:B------:R-:W-:-:S04]  /*11d0*/  @!P0 FMUL.FTZ R93, R92, R37 ;  /* 0x000000255c5d8220 */ /* 0x000fc80000410000 */
[----:B------:R-:W3:Y:S01]  /*11e0*/  @P0 MUFU.RCP R101, R66 ;  /* 0x0000004200650308 */ /* 0x000ee20000001000 */
[----:B------:R-:W-:Y:S02]  /*11f0*/  HADD2.F32 R100, -RZ, R100.H1_H1 ;  /* 0x30000064ff647230 */ /* 0x000fe40000004100 */
[----:B------:R-:W-:Y:S01]  /*1200*/  @!P0 FADD.FTZ R39, R118, -R95 ;  /* 0x8000005f76278221 */ /* 0x000fe20000010000 */
[----:B------:R-:W-:Y:S02]  /*1210*/  HADD2.F32 R37, -RZ, R102.H1_H1 ;  /* 0x30000066ff257230 */ /* 0x000fe40000004100 */
[----:B------:R-:W-:Y:S01]  /*1220*/  @P0 FADD.FTZ R120, -R13, R116 ;  /* 0x000000740d780221 */ /* 0x000fe20000010100 */
[----:B------:R-:W-:Y:S02]  /*1230*/  HADD2.F32 R102, -RZ, R104.H0_H0 ;  /* 0x20000068ff667230 */ /* 0x000fe40000004100 */
[----:B------:R-:W-:Y:S01]  /*1240*/  @!P0 FMUL.FTZ R74, R92, R109 ;  /* 0x0000006d5c4a8220 */ /* 0x000fe20000410000 */
[----:B------:R-:W-:Y:S01]  /*1250*/  @P0 FADD.FTZ R118, -R12, R100 ;  /* 0x000000640c760221 */ /* 0x000fe20000010100 */
[----:B------:R-:W-:Y:S01]  /*1260*/  @!P0 FMUL.FTZ R108, R92, R39 ;  /* 0x000000275c6c8220 */ /* 0x000fe20000410000 */
[----:B------:R-:W4:Y:S01]  /*1270*/  @P0 MUFU.RCP R109, R76 ;  /* 0x0000004c006d0308 */ /* 0x000f220000001000 */
[----:B0-----:R-:W-:Y:S01]  /*1280*/  @P0 FMUL.FTZ R105, R120, R105 ;  /* 0x0000006978690220 */ /* 0x001fe20000410000 */
[----:B------:R-:W-:Y:S01]  /*1290*/  @P0 FADD.FTZ R120, -R15, R102 ;  /* 0x000000660f780221 */ /* 0x000fe20000010100 */
[----:B-1----:R-:W-:Y:S01]  /*12a0*/  @P0 FMUL.FTZ R107, R118, R107 ;  /* 0x0000006b766b0220 */ /* 0x002fe20000410000 */
[----:B------:R-:W-:Y:S01]  /*12b0*/  @P0 FADD.FTZ R118, -R14, R37 ;  /* 0x000000250e760221 */ /* 0x000fe20000010100 */
[----:B------:R-:W-:-:S03]  /*12c0*/  @!P0 FADD.FTZ R111, R99, -R95 ;  /* 0x8000005f636f8221 */ /* 0x000fc60000010000 */
[----:B------:R-:W0:Y:S01]  /*12d0*/  @P0 MUFU.RCP R39, R79 ;  /* 0x0000004f00270308 */ /* 0x000e220000001000 */
[----:B--2---:R-:W-:Y:S01]  /*12e0*/  @P0 FMUL.FTZ R99, R120, R35 ;  /* 0x0000002378630220 */ /* 0x004fe20000410000 */
[----:B---3--:R-:W-:Y:S01]  /*12f0*/  @P0 FMUL.FTZ R101, R118, R101 ;  /* 0x0000006576650220 */ /* 0x008fe20000410000 */
[----:B------:R-:W-:Y:S02]  /*1300*/  HADD2.F32 R104, -RZ, R104.H1_H1 ;  /* 0x30000068ff687230 */ /* 0x000fe40000004100 */
[----:B------:R-:W-:-:S03]  /*1310*/  HADD2.F32 R118, -RZ, R106.H0_H0 ;  /* 0x2000006aff767230 */ /* 0x000fc60000004100 */
[----:B------:R-:W1:Y:S01]  /*1320*/  @P0 MUFU.RCP R35, R80 ;  /* 0x0000005000230308 */ /* 0x000e620000001000 */
[--C-:B------:R-:W-:Y:S01]  /*1330*/  @!P0 FADD.FTZ R33, R33, -R95.reuse ;  /* 0x8000005f21218221 */ /* 0x100fe20000010000 */
[--C-:B------:R-:W-:Y:S01]  /*1340*/  @!P0 FADD.FTZ R115, R100, -R95.reuse ;  /* 0x8000005f64738221 */ /* 0x100fe20000010000 */
[----:B------:R-:W-:Y:S02]  /*1350*/  HADD2.F32 R106, -RZ, R106.H1_H1 ;  /* 0x3000006aff6a7230 */ /* 0x000fe40000004100 */
[--C-:B------:R-:W-:Y:S01]  /*1360*/  @!P0 FADD.FTZ R119, R102, -R95.reuse ;  /* 0x8000005f66778221 */ /* 0x100fe20000010000 */
[----:B------:R-:W-:Y:S01]  /*1370*/  @P0 FADD.FTZ R100, -R16, R104 ;  /* 0x0000006810640221 */ /* 0x000fe20000010100 */
[----:B------:R-:W-:Y:S01]  /*1380*/  @P0 FADD.FTZ R102, -R19, R118 ;  /* 0x0000007613660221 */ /* 0x000fe20000010100 */
[--C-:B------:R-:W-:Y:S01]  /*1390*/  @!P0 FADD.FTZ R37, R37, -R95.reuse ;  /* 0x8000005f25258221 */ /* 0x100fe20000010000 */
[----:B------:R-:W-:Y:S01]  /*13a0*/  @!P0 FMUL.FTZ R72, R92, R33 ;  /* 0x000000215c488220 */ /* 0x000fe20000410000 */
[----:B----4-:R-:W-:Y:S01]  /*13b0*/  @P0 FMUL.FTZ R109, R100, R109 ;  /* 0x0000006d646d0220 */ /* 0x010fe20000410000 */
[----:B------:R-:W-:Y:S01]  /*13c0*/  @!P0 FMUL.FTZ R97, R92, R111 ;  /* 0x0000006f5c618220 */ /* 0x000fe20000410000 */
[----:B------:R-:W-:Y:S01]  /*13d0*/  @!P0 FADD.FTZ R125, R106, -R95 ;  /* 0x8000005f6a7d8221 */ /* 0x000fe20000010000 */
[----:B0-----:R-:W-:Y:S01]  /*13e0*/  @P0 FMUL.FTZ R100, R102, R39 ;  /* 0x0000002766640220 */ /* 0x001fe20000410000 */
[----:B------:R-:W-:-:S02]  /*13f0*/  HADD2.F32 R33, -RZ, R103.H0_H0 ;  /* 0x20000067ff217230 */ /* 0x000fc40000004100 */
[--C-:B------:R-:W-:Y:S01]  /*1400*/  @!P0 FADD.FTZ R111, R112, -R95.reuse ;  /* 0x8000005f706f8221 */ /* 0x100fe20000010000 */
[----:B------:R-:W-:Y:S01]  /*1410*/  @P0 FADD.FTZ R106, -R20, R106 ;  /* 0x0000006a146a0221 */ /* 0x000fe20000010100 */
[----:B------:R-:W-:Y:S02]  /*1420*/  HADD2.F32 R102, -RZ, R103.H1_H1 ;  /* 0x30000067ff667230 */ /* 0x000fe40000004100 */
[----:B------:R-:W-:Y:S01]  /*1430*/  @!P0 FMUL.FTZ R101, R92, R37 ;  /* 0x000000255c658220 */ /* 0x000fe20000410000 */
[--C-:B------:R-:W-:Y:S02]  /*1440*/  HADD2.F32 R112, -RZ, R36.reuse.H0_H0 ;  /* 0x20000024ff707230 */ /* 0x100fe40000004100 */
[--C-:B------:R-:W-:Y:S01]  /*1450*/  @!P0 FADD.FTZ R123, R118, -R95.reuse ;  /* 0x8000005f767b8221 */ /* 0x100fe20000010000 */
[----:B------:R-:W-:Y:S02]  /*1460*/  HADD2.F32 R103, -RZ, R36.H1_H1 ;  /* 0x30000024ff677230 */ /* 0x000fe40000004100 */
[----:B------:R-:W-:Y:S01]  /*1470*/  @!P0 FADD.FTZ R113, R114, -R95 ;  /* 0x8000005f72718221 */ /* 0x000fe20000010000 */
[----:B------:R-:W-:-:S02]  /*1480*/  HADD2.F32 R36, -RZ, R70.H0_H0 ;  /* 0x20000046ff247230 */ /* 0x000fc40000004100 */
[--C-:B------:R-:W-:Y:S01]  /*1490*/  @!P0 FADD.FTZ R117, R116, -R95.reuse ;  /* 0x8000005f74758221 */ /* 0x100fe20000010000 */
[----:B------:R-:W-:Y:S02]  /*14a0*/  HADD2.F32 R37, -RZ, R70.H1_H1 ;  /* 0x30000046ff257230 */ /* 0x000fe40000004100 */
[----:B------:R-:W-:Y:S01]  /*14b0*/  @!P0 FADD.FTZ R121, R104, -R95 ;  /* 0x8000005f68798221 */ /* 0x000fe20000010000 */
[----:B------:R-:W-:Y:S01]  /*14c0*/  FMUL.FTZ R70, R55, R33 ;  /* 0x0000002137467220 */ /* 0x000fe20000410000 */
[----:B-1----:R-:W-:Y:S01]  /*14d0*/  @P0 FMUL.FTZ R95, R106, R35 ;  /* 0x000000236a5f0220 */ /* 0x002fe20000410000 */
[----:B------:R-:W-:Y:S01]  /*14e0*/  @!P0 FMUL.FTZ R71, R92, R111 ;  /* 0x0000006f5c478220 */ /* 0x000fe20000410000 */
[--C-:B------:R-:W-:Y:S02]  /*14f0*/  HADD2.F32 R111, -RZ, R34.reuse.H0_H0 ;  /* 0x20000022ff6f7230 */ /* 0x100fe40000004100 */
[----:B------:R-:W-:Y:S01]  /*1500*/  FADD.FTZ R51, R33, R51 ;  /* 0x0000003321337221 */ /* 0x000fe20000010000 */
[----:B------:R-:W-:-:S02]  /*1510*/  HADD2.F32 R106, -RZ, R34.H1_H1 ;  /* 0x30000022ff6a7230 */ /* 0x000fc40000004100 */
[----:B------:R-:W-:Y:S01]  /*1520*/  FFMA.FTZ R44, R33, R75, R44 ;  /* 0x0000004b212c7223 */ /* 0x000fe2000001002c */
[----:B------:R-:W-:Y:S01]  /*1530*/  @!P0 FMUL.FTZ R100, R92, R123 ;  /* 0x0000007b5c648220 */ /* 0x000fe20000410000 */
[--C-:B------:R-:W-:Y:S02]  /*1540*/  HADD2.F32 R34, -RZ, R32.reuse.H0_H0 ;  /* 0x20000020ff227230 */ /* 0x100fe40000004100 */
[----:B------:R-:W-:Y:S01]  /*1550*/  FMUL.FTZ R123, R56, R102 ;  /* 0x00000066387b7220 */ /* 0x000fe20000410000 */
[----:B------:R-:W-:Y:S02]  /*1560*/  HADD2.F32 R33, -RZ, R32.H1_H1 ;  /* 0x30000020ff217230 */ /* 0x000fe40000004100 */
[----:B------:R-:W-:Y:S01]  /*1570*/  FADD.FTZ R32, RZ, R70 ;  /* 0x00000046ff207221 */ /* 0x000fe20000010000 */
[C---:B------:R-:W-:Y:S01]  /*1580*/  FADD.FTZ R40, R111.reuse, R40 ;  /* 0x000000286f287221 */ /* 0x040fe20000010000 */
[----:B------:R-:W-:Y:S01]  /*1590*/  FFMA.FTZ R42, R111, R73, R42 ;  /* 0x000000496f2a7223 */ /* 0x000fe2000001002a */
[----:B------:R-:W-:Y:S01]  /*15a0*/  FMUL.FTZ R122, R57, R111 ;  /* 0x0000006f397a7220 */ /* 0x000fe20000410000 */
[----:B------:R-:W-:Y:S01]  /*15b0*/  FADD.FTZ R111, R32, R123 ;  /* 0x0000007b206f7221 */ /* 0x000fe20000010000 */
[----:B------:R-:W-:Y:S01]  /*15c0*/  FFMA.FTZ R32, R70, R75, RZ ;  /* 0x0000004b46207223 */ /* 0x000fe200000100ff */
[C---:B------:R-:W-:Y:S01]  /*15d0*/  FADD.FTZ R84, R103.reuse, R84 ;  /* 0x0000005467547221 */ /* 0x040fe20000010000 */
[----:B------:R-:W-:Y:S01]  /*15e0*/  FFMA.FTZ R82, R103, R93, R82 ;  /* 0x0000005d67527223 */ /* 0x000fe20000010052 */
[----:B------:R-:W-:Y:S01]  /*15f0*/  FMUL.FTZ R120, R60, R103 ;  /* 0x000000673c787220 */ /* 0x000fe20000410000 */
[----:B------:R-:W-:Y:S01]  /*1600*/  FFMA.FTZ R103, R123, R98, R32 ;  /* 0x000000627b677223 */ /* 0x000fe20000010020 */
[----:B------:R-:W-:-:S02]  /*1610*/  HADD2.F32 R104, -RZ, R68.H0_H0 ;  /* 0x20000044ff687230 */ /* 0x000fc40000004100 */
[----:B------:R-:W-:Y:S01]  /*1620*/  @!P0 FMUL.FTZ R109, R92, R121 ;  /* 0x000000795c6d8220 */ /* 0x000fe20000410000 */
[----:B------:R-:W-:Y:S02]  /*1630*/  HADD2.F32 R116, -RZ, R68.H1_H1 ;  /* 0x30000044ff747230 */ /* 0x000fe40000004100 */
[----:B------:R-:W-:Y:S01]  /*1640*/  FMUL.FTZ R121, R58, R106 ;  /* 0x0000006a3a797220 */ /* 0x000fe20000410000 */
[--C-:B------:R-:W-:Y:S02]  /*1650*/  HADD2.F32 R68, -RZ, R38.reuse.H0_H0 ;  /* 0x20000026ff447230 */ /* 0x100fe40000004100 */
[----:B------:R-:W-:Y:S02]  /*1660*/  HADD2.F32 R39, -RZ, R38.H1_H1 ;  /* 0x30000026ff277230 */ /* 0x000fe40000004100 */
        /* <DEDUP_REMOVED lines=9> */
[----:B------:R-:W-:Y:S01]  /*1700*/  @!P0 FMUL.FTZ R96, R92, R113 ;  /* 0x000000715c608220 */ /* 0x000fe20000410000 */
[----:B------:R-:W-:Y:S01]  /*1710*/  FADD.FTZ R39, R38, R119 ;  /* 0x0000007726277221 */ /* 0x000fe20000010000 */
[----:B------:R-:W-:Y:S01]  /*1720*/  FFMA.FTZ R103, R119, R74, R32 ;  /* 0x0000004a77677223 */ /* 0x000fe20000010020 */
[C---:B------:R-:W-:Y:S01]  /*1730*/  @!P0 FMUL.FTZ R107, R92.reuse, R115 ;  /* 0x000000735c6b8220 */ /* 0x040fe20000410000 */
[----:B------:R-:W-:Y:S01]  /*1740*/  @!P0 FMUL.FTZ R105, R92, R117 ;  /* 0x000000755c698220 */ /* 0x000fe20000410000 */
        /* <DEDUP_REMOVED lines=14> */
[----:B------:R-:W-:-:S02]  /*1830*/  HADD2.F32 R35, -RZ, R110.H1_H1 ;  /* 0x3000006eff237230 */ /* 0x000fc40000004100 */
[----:B------:R-:W-:Y:S01]  /*1840*/  FADD.FTZ R32, R37, R118 ;  /* 0x0000007625207221 */ /* 0x000fe20000010000 */
[----:B------:R-:W-:Y:S01]  /*1850*/  FFMA.FTZ R36, R118, R97, R39 ;  /* 0x0000006176247223 */ /* 0x000fe20000010027 */
[----:B------:R-:W-:Y:S02]  /*1860*/  HADD2.F32 R114, -RZ, R110.H0_H0 ;  /* 0x2000006eff727230 */ /* 0x000fe40000004100 */
[C---:B------:R-:W-:Y:S01]  /*1870*/  FADD.FTZ R85, R112.reuse, R85 ;  /* 0x0000005570557221 */ /* 0x040fe20000010000 */
[----:B------:R-:W-:Y:S01]  /*1880*/  FFMA.FTZ R41, R112, R74, R41 ;  /* 0x0000004a70297223 */ /* 0x000fe20000010029 */
[C---:B------:R-:W-:Y:S01]  /*1890*/  FADD.FTZ R47, R35.reuse, R47 ;  /* 0x0000002f232f7221 */ /* 0x040fe20000010000 */
[----:B------:R-:W-:Y:S01]  /*18a0*/  FADD.FTZ R37, R32, R115 ;  /* 0x0000007320257221 */ /* 0x000fe20000010000 */
        /* <DEDUP_REMOVED lines=73> */
.L_x_4533:
[----:B------:R-:W3:Y:S01]  /*1d40*/  @!P2 S2R R37, SR_CgaCtaId ;  /* 0x000000000025a919 */ /* 0x000ee20000008800 */
[----:B------:R-:W-:Y:S01]  /*1d50*/  @!P2 MOV R34, 0x400 ;  /* 0x000004000022a802 */ /* 0x000fe20000000f00 */
[----:B0-2---:R-:W-:Y:S01]  /*1d60*/  FADD.FTZ R69, R69, R124 ;  /* 0x0000007c45457221 */ /* 0x005fe20000010000 */
[----:B------:R-:W-:Y:S01]  /*1d70*/  @!P2 LOP3.LUT R33, R33, 0x3, RZ, 0xc0, !PT ;  /* 0x000000032121a812 */ /* 0x000fe200078ec0ff */
[----:B-1----:R-:W-:Y:S01]  /*1d80*/  FADD.FTZ R68, R35, R68 ;  /* 0x0000004423447221 */ /* 0x002fe20000010000 */
[----:B------:R-:W-:Y:S05]  /*1d90*/  WARPSYNC.ALL ;  /* 0x0000000000007948 */ /* 0x000fea0003800000 */
[C---:B------:R-:W-:Y:S01]  /*1da0*/  IMAD R103, R2.reuse, 0x480, R103 ;  /* 0x0000048002677824 */ /* 0x040fe200078e0267 */
[----:B------:R-:W-:-:S02]  /*1db0*/  IADD3 R2, R2, UR24, RZ ;  /* 0x0000001802027c10 */ /* 0x000fc4000fffe0ff */
[----:B---3--:R-:W-:Y:S02]  /*1dc0*/  @!P2 LEA R81, R37, R34, 0x18 ;  /* 0x000000222551a211 */ /* 0x008fe400078ec0ff */
[C---:B------:R-:W-:Y:S02]  /*1dd0*/  @!P2 IADD3 R34, R32.reuse, R33, RZ ;  /* 0x000000212022a210 */ /* 0x040fe40007ffe0ff */
[-C--:B------:R-:W-:Y:S02]  /*1de0*/  LEA R125, R32, R81.reuse, 0x3 ;  /* 0x00000051207d7211 */ /* 0x080fe400078e18ff */
[----:B------:R-:W-:-:S05]  /*1df0*/  @!P2 LEA R124, R34, R81, 0x3 ;  /* 0x00000051227ca211 */ /* 0x000fca00078e18ff */
        /* <DEDUP_REMOVED lines=13> */
[----:B------:R-:W-:Y:S01]  /*1ed0*/  FADD.FTZ R33, R39, R34 ;  /* 0x0000002227217221 */ /* 0x000fe20000010000 */
[----:B------:R-:W-:Y:S02]  /*1ee0*/  IADD3 R39, R103, 0x280, RZ ;  /* 0x0000028067277810 */ /* 0x000fe40007ffe0ff */
        /* <DEDUP_REMOVED lines=59> */
[C---:B------:R-:W-:Y:S02]  /*22a0*/  IADD3 R75, R103.reuse, 0x80, RZ ;  /* 0x00000080674b7810 */ /* 0x040fe40007ffe0ff */
[----:B------:R-:W-:Y:S02]  /*22b0*/  F2FP.F16.F32.PACK_AB R109, R94, R71 ;  /* 0x000000475e6d723e */ /* 0x000fe400000000ff */
[C---:B------:R-:W-:Y:S02]  /*22c0*/  IADD3 R73, R103.reuse, 0x100, RZ ;  /* 0x0000010067497810 */ /* 0x040fe40007ffe0ff */
[C---:B------:R-:W-:Y:S02]  /*22d0*/  IADD3 R71, R103.reuse, 0x180, RZ ;  /* 0x0000018067477810 */ /* 0x040fe40007ffe0ff */
[----:B------:R-:W-:Y:S01]  /*22e0*/  F2FP.F16.F32.PACK_AB R111, R92, R111 ;  /* 0x0000006f5c6f723e */ /* 0x000fe200000000ff */
[----:B0-----:R-:W-:Y:S01]  /*22f0*/  IMAD.WIDE.U32 R92, R103, 0x4, R32 ;  /* 0x00000004675c7825 */ /* 0x001fe200078e0020 */
[----:B------:R-:W-:-:S02]  /*2300*/  F2FP.F16.F32.PACK_AB R107, R74, R35 ;  /* 0x000000234a6b723e */ /* 0x000fc400000000ff */
[----:B------:R-:W-:Y:S01]  /*2310*/  F2FP.F16.F32.PACK_AB R105, R72, R105 ;  /* 0x000000694869723e */ /* 0x000fe200000000ff */
[--C-:B------:R-:W-:Y:S01]  /*2320*/  IMAD.WIDE.U32 R74, R75, 0x4, R32.reuse ;  /* 0x000000044b4a7825 */ /* 0x100fe200078e0020 */
[----:B------:R-:W-:Y:S01]  /*2330*/  IADD3 R37, R103, 0x300, RZ ;  /* 0x0000030067257810 */ /* 0x000fe20007ffe0ff */
[----:B------:R0:W-:Y:S01]  /*2340*/  STG.E desc[UR22][R92.64], R95 ;  /* 0x0000005f5c007986 */ /* 0x0001e2000c101916 */
[----:B------:R-:W-:Y:S01]  /*2350*/  F2FP.F16.F32.PACK_AB R99, R38, R99 ;  /* 0x000000632663723e */ /* 0x000fe200000000ff */
[--C-:B------:R-:W-:Y:S01]  /*2360*/  IMAD.WIDE.U32 R72, R73, 0x4, R32.reuse ;  /* 0x0000000449487825 */ /* 0x100fe200078e0020 */
[----:B------:R-:W-:Y:S01]  /*2370*/  F2FP.F16.F32.PACK_AB R115, R70, R115 ;  /* 0x000000734673723e */ /* 0x000fe200000000ff */
[----:B------:R1:W-:Y:S01]  /*2380*/  STG.E desc[UR22][R74.64], R97 ;  /* 0x000000614a007986 */ /* 0x0003e2000c101916 */
[----:B------:R-:W-:Y:S01]  /*2390*/  IADD3 R35, R103, 0x380, RZ ;  /* 0x0000038067237810 */ /* 0x000fe20007ffe0ff */
[--C-:B------:R-:W-:Y:S01]  /*23a0*/  IMAD.WIDE.U32 R70, R71, 0x4, R32.reuse ;  /* 0x0000000447467825 */ /* 0x100fe200078e0020 */
[----:B------:R-:W-:Y:S01]  /*23b0*/  F2FP.F16.F32.PACK_AB R117, R68, R117 ;  /* 0x000000754475723e */ /* 0x000fe200000000ff */
[----:B------:R2:W-:Y:S01]  /*23c0*/  STG.E desc[UR22][R72.64], R99 ;  /* 0x0000006348007986 */ /* 0x0005e2000c101916 */
[----:B------:R-:W-:Y:S01]  /*23d0*/  IADD3 R101, R103, 0x400, RZ ;  /* 0x0000040067657810 */ /* 0x000fe20007ffe0ff */
[----:B------:R-:W-:-:S02]  /*23e0*/  IMAD.WIDE.U32 R68, R69, 0x4, R32 ;  /* 0x0000000445447825 */ /* 0x000fc400078e0020 */
[----:B------:R2:W-:Y:S01]  /*23f0*/  STG.E desc[UR22][R70.64], R117 ;  /* 0x0000007546007986 */ /* 0x0005e2000c101916 */
[----:B0-----:R-:W-:Y:S01]  /*2400*/  SEL R92, RZ, 0x1, P1 ;  /* 0x00000001ff5c7807 */ /* 0x001fe20000800000 */
[----:B------:R-:W-:Y:S02]  /*2410*/  IMAD.WIDE.U32 R38, R39, 0x4, R32 ;  /* 0x0000000427267825 */ /* 0x000fe400078e0020 */
[----:B------:R2:W-:Y:S01]  /*2420*/  STG.E desc[UR22][R68.64], R115 ;  /* 0x0000007344007986 */ /* 0x0005e2000c101916 */
[----:B-1----:R-:W-:Y:S01]  /*2430*/  PRMT R97, R92, 0x7610, R97 ;  /* 0x000076105c617816 */ /* 0x002fe20000000061 */
[--C-:B------:R-:W-:Y:S02]  /*2440*/  IMAD.WIDE.U32 R36, R37, 0x4, R32.reuse ;  /* 0x0000000425247825 */ /* 0x100fe400078e0020 */
[----:B------:R2:W-:Y:S02]  /*2450*/  STG.E desc[UR22][R38.64], R105 ;  /* 0x0000006926007986 */ /* 0x0005e4000c101916 */
[----:B------:R-:W-:-:S02]  /*2460*/  IMAD.WIDE.U32 R34, R35, 0x4, R32 ;  /* 0x0000000423227825 */ /* 0x000fc400078e0020 */
[----:B------:R2:W-:Y:S02]  /*2470*/  STG.E desc[UR22][R36.64], R107 ;  /* 0x0000006b24007986 */ /* 0x0005e4000c101916 */
[----:B------:R-:W-:Y:S02]  /*2480*/  IMAD.WIDE.U32 R32, R101, 0x4, R32 ;  /* 0x0000000465207825 */ /* 0x000fe400078e0020 */
        /* <DEDUP_REMOVED lines=29> */
.L_x_4520:
[----:B------:R-:W0:Y:S01]  /*2660*/  S2UR UR4, SR_CTAID.X ;  /* 0x00000000000479c3 */ /* 0x000e220000002500 */
[----:B--2--5:R-:W-:-:S07]  /*2670*/  LOP3.LUT R33, R0, 0x7f, RZ, 0xc0, !PT ;  /* 0x0000007f00217812 */ /* 0x024fce00078ec0ff */
        /* <DEDUP_REMOVED lines=49> */
.L_x_4521:
[----:B------:R-:W-:Y:S01]  /*2990*/  HFMA2.MMA R34, -RZ, RZ, 0, 9.5367431640625e-07 ;  /* 0x00000010ff227435 */ /* 0x000fe200000001ff */
[----:B------:R-:W-:Y:S02]  /*29a0*/  MOV R37, 0x1f ;  /* 0x0000001f00257802 */ /* 0x000fe40000000f00 */
[----:B------:R-:W-:-:S08]  /*29b0*/  MOV R36, 0xffffffff ;  /* 0xffffffff00247802 */ /* 0x000fd00000000f00 */
[----:B------:R-:W-:Y:S05]  /*29c0*/  WARPSYNC.COLLECTIVE R36, `(.L_x_4523) ;  /* 0x0000000024087348 */ /* 0x000fea0003c00000 */
[----:B------:R0:W1:Y:S02]  /*29d0*/  SHFL.DOWN P3, R124, R39, R34, R37 ;  /* 0x08000022277c7389 */ /* 0x0000640000060025 */
[----:B01----:R-:W-:Y:S01]  /*29e0*/  ENDCOLLECTIVE ;  /* 0x000000000000791b */ /* 0x003fe20003800000 */
.L_x_4523:
[----:B------:R-:W-:Y:S01]  /*29f0*/  FADD.FTZ R38, R39, R124 ;  /* 0x0000007c27267221 */ /* 0x000fe20000010000 */
[----:B------:R-:W-:-:S07]  /*2a00*/  MOV R39, R68 ;  /* 0x0000004400277202 */ /* 0x000fce0000000f00 */
[----:B------:R-:W-:Y:S05]  /*2a10*/  WARPSYNC.COLLECTIVE R36, `(.L_x_4524) ;  /* 0x0000000024087348 */ /* 0x000fea0003c00000 */
[----:B------:R0:W1:Y:S02]  /*2a20*/  SHFL.DOWN P3, R124, R39, R34, R37 ;  /* 0x08000022277c7389 */ /* 0x0000640000060025 */
[----:B01----:R-:W-:Y:S01]  /*2a30*/  ENDCOLLECTIVE ;  /* 0x000000000000791b */ /* 0x003fe20003800000 */
.L_x_4524:
[----:B------:R-:W-:Y:S01]  /*2a40*/  HFMA2.MMA R34, -RZ, RZ, 0, 4.76837158203125e-07 ;  /* 0x00000008ff227435 */ /* 0x000fe200000001ff */
[----:B------:R-:W-:Y:S02]  /*2a50*/  MOV R39, R38 ;  /* 0x0000002600277202 */ /* 0x000fe40000000f00 */
[----:B------:R-:W-:-:S08]  /*2a60*/  MOV R35, R124 ;  /* 0x0000007c00237202 */ /* 0x000fd00000000f00 */
[----:B------:R-:W-:Y:S05]  /*2a70*/  WARPSYNC.COLLECTIVE R36, `(.L_x_4525) ;  /* 0x0000000024087348 */ /* 0x000fea0003c00000 */
[----:B------:R0:W1:Y:S02]  /*2a80*/  SHFL.DOWN P3, R124, R39, R34, R37 ;  /* 0x08000022277c7389 */ /* 0x0000640000060025 */
[----:B01----:R-:W-:Y:S01]  /*2a90*/  ENDCOLLECTIVE ;  /* 0x000000000000791b */ /* 0x003fe20003800000 */
.L_x_4525:
[----:B------:R-:W-:-:S05]  /*2aa0*/  FADD.FTZ R68, R68, R35 ;  /* 0x0000002344447221 */ /* 0x000fca0000010000 */
[----:B------:R-:W-:Y:S01]  /*2ab0*/  MOV R39, R68 ;  /* 0x0000004400277202 */ /* 0x000fe20000000f00 */
[----:B------:R-:W-:-:S07]  /*2ac0*/  FADD.FTZ R125, R38, R124 ;  /* 0x0000007c267d7221 */ /* 0x000fce0000010000 */
[----:B------:R-:W-:Y:S05]  /*2ad0*/  WARPSYNC.COLLECTIVE R36, `(.L_x_4526) ;  /* 0x0000000024087348 */ /* 0x000fea0003c00000 */
[----:B------:R0:W1:Y:S02]  /*2ae0*/  SHFL.DOWN P3, R124, R39, R34, R37 ;  /* 0x08000022277c7389 */ /* 0x0000640000060025 */
[----:B01----:R-:W-:Y:S01]  /*2af0*/  ENDCOLLECTIVE ;  /* 0x000000000000791b */ /* 0x003fe20003800000 */
.L_x_4526:
[----:B------:R-:W-:Y:S01]  /*2b00*/  HFMA2.MMA R34, -RZ, RZ, 0, 2.384185791015625e-07 ;  /* 0x00000004ff227435 */ /* 0x000fe200000001ff */
[----:B------:R-:W-:Y:S02]  /*2b10*/  MOV R39, R125 ;  /* 0x0000007d00277202 */ /* 0x000fe40000000f00 */
[----:B------:R-:W-:-:S08]  /*2b20*/  MOV R35, R124 ;  /* 0x0000007c00237202 */ /* 0x000fd00000000f00 */
[----:B------:R-:W-:Y:S05]  /*2b30*/  WARPSYNC.COLLECTIVE R36, `(.L_x_4527) ;  /* 0x0000000024087348 */ /* 0x000fea0003c00000 */
[----:B------:R0:W1:Y:S02]  /*2b40*/  SHFL.DOWN P3, R124, R39, R34, R37 ;  /* 0x08000022277c7389 */ /* 0x0000640000060025 */
[----:B01----:R-:W-:Y:S01]  /*2b50*/  ENDCOLLECTIVE ;  /* 0x000000000000791b */ /* 0x003fe20003800000 */
.L_x_4527:
[----:B------:R-:W-:-:S05]  /*2b60*/  FADD.FTZ R38, R68, R35 ;  /* 0x0000002344267221 */ /* 0x000fca0000010000 */
[----:B------:R-:W-:Y:S01]  /*2b70*/  MOV R39, R38 ;  /* 0x0000002600277202 */ /* 0x000fe20000000f00 */
[----:B------:R-:W-:-:S07]  /*2b80*/  FADD.FTZ R35, R125, R124 ;  /* 0x0000007c7d237221 */ /* 0x000fce0000010000 */
[----:B------:R-:W-:Y:S05]  /*2b90*/  WARPSYNC.COLLECTIVE R36, `(.L_x_4528) ;  /* 0x0000000024087348 */ /* 0x000fea0003c00000 */
[----:B------:R0:W1:Y:S02]  /*2ba0*/  SHFL.DOWN P3, R124, R39, R34, R37 ;  /* 0x08000022277c7389 */ /* 0x0000640000060025 */
[----:B01----:R-:W-:Y:S01]  /*2bb0*/  ENDCOLLECTIVE ;  /* 0x000000000000791b */ /* 0x003fe20003800000 */
.L_x_4528:
[----:B------:R-:W-:Y:S01]  /*2bc0*/  HFMA2.MMA R34, -RZ, RZ, 0, 1.1920928955078125e-07 ;  /* 0x00000002ff227435 */ /* 0x000fe200000001ff */
[----:B------:R-:W-:Y:S02]  /*2bd0*/  MOV R39, R35 ;  /* 0x0000002300277202 */ /* 0x000fe40000000f00 */
[----:B------:R-:W-:-:S08]  /*2be0*/  MOV R69, R124 ;  /* 0x0000007c00457202 */ /* 0x000fd00000000f00 */
[----:B------:R-:W-:Y:S05]  /*2bf0*/  WARPSYNC.COLLECTIVE R36, `(.L_x_4529) ;  /* 0x0000000024087348 */ /* 0x000fea0003c00000 */
[----:B------:R0:W1:Y:S02]  /*2c00*/  SHFL.DOWN P3, R124, R39, R34, R37 ;  /* 0x08000022277c7389 */ /* 0x0000640000060025 */
[----:B01----:R-:W-:Y:S01]  /*2c10*/  ENDCOLLECTIVE ;  /* 0x000000000000791b */ /* 0x003fe20003800000 */
.L_x_4529:
[----:B------:R-:W-:-:S05]  /*2c20*/  FADD.FTZ R69, R38, R69 ;  /* 0x0000004526457221 */ /* 0x000fca0000010000 */
[----:B------:R-:W-:Y:S01]  /*2c30*/  MOV R39, R69 ;  /* 0x0000004500277202 */ /* 0x000fe20000000f00 */
[----:B------:R-:W-:-:S07]  /*2c40*/  FADD.FTZ R35, R35, R124 ;  /* 0x0000007c23237221 */ /* 0x000fce0000010000 */
[----:B------:R-:W-:Y:S05]  /*2c50*/  WARPSYNC.COLLECTIVE R36, `(.L_x_4530) ;  /* 0x0000000024087348 */ /* 0x000fea0003c00000 */
[----:B------:R0:W1:Y:S02]  /*2c60*/  SHFL.DOWN P3, R124, R39, R34, R37 ;  /* 0x08000022277c7389 */ /* 0x0000640000060025 */
[----:B01----:R-:W-:Y:S01]  /*2c70*/  ENDCOLLECTIVE ;  /* 0x000000000000791b */ /* 0x003fe20003800000 */
.L_x_4530:
[----:B------:R-:W-:Y:S01]  /*2c80*/  HFMA2.MMA R34, -RZ, RZ, 0, 5.9604644775390625e-08 ;  /* 0x00000001ff227435 */ /* 0x000fe200000001ff */
[----:B------:R-:W-:Y:S02]  /*2c90*/  MOV R39, R35 ;  /* 0x0000002300277202 */ /* 0x000fe40000000f00 */
[----:B------:R-:W-:-:S08]  /*2ca0*/  MOV R68, R124 ;  /* 0x0000007c00447202 */ /* 0x000fd00000000f00 */
[----:B------:R-:W-:Y:S05]  /*2cb0*/  WARPSYNC.COLLECTIVE R36, `(.L_x_4531) ;  /* 0x0000000024087348 */ /* 0x000fea0003c00000 */
[----:B------:R0:W1:Y:S02]  /*2cc0*/  SHFL.DOWN P3, R124, R39, R34, R37 ;  /* 0x08000022277c7389 */ /* 0x0000640000060025 */
[----:B01----:R-:W-:Y:S01]  /*2cd0*/  ENDCOLLECTIVE ;  /* 0x000000000000791b */ /* 0x003fe20003800000 */
.L_x_4531:
[----:B------:R-:W-:-:S05]  /*2ce0*/  FADD.FTZ R69, R69, R68 ;  /* 0x0000004445457221 */ /* 0x000fca0000010000 */
[----:B------:R-:W-:Y:S02]  /*2cf0*/  MOV R39, R69 ;  /* 0x0000004500277202 */ /* 0x000fe40000000f00 */
[----:B------:R-:W-:-:S07]  /*2d00*/  MOV R68, R124 ;  /* 0x0000007c00447202 */ /* 0x000fce0000000f00 */
[----:B------:R-:W-:Y:S05]  /*2d10*/  WARPSYNC.COLLECTIVE R36, `(.L_x_4532) ;  /* 0x0000000024087348 */ /* 0x000fea0003c00000 */
[----:B------:R0:W1:Y:S02]  /*2d20*/  SHFL.DOWN P3, R124, R39, R34, R37 ;  /* 0x08000022277c7389 */ /* 0x0000640000060025 */
[----:B01----:R-:W-:Y:S01]  /*2d30*/  ENDCOLLECTIVE ;  /* 0x000000000000791b */ /* 0x003fe20003800000 */
.L_x_4532:
[----:B------:R-:W-:Y:S05]  /*2d40*/  BRA `(.L_x_4533) ;  /* 0xffffffec00fc7947 */ /* 0x000fea000383ffff */
.L_x_4534:
        /* <DEDUP_REMOVED lines=11> */
.L_x_5591:


//--------------------- .text._ZN10layer_norm22ln_bwd_finalize_kernelINS_22Kernel_traits_finalizeILj2304EffffjLj1024ELj4ENS_18Kernel_traits_baseILj2304EffffjLj1024EEEEEEEvNS_9BwdParamsE --------------------------
	.section	.text._ZN10layer_norm22ln_bwd_finalize_kernelINS_22Kernel_traits_finalizeILj2304EffffjLj1024ELj4ENS_18Kernel_traits_baseILj2304EffffjLj1024EEEEEEEvNS_9BwdParamsE,"ax",@progbits
	.align	128
        .global         _ZN10layer_norm22ln_bwd_finalize_kernelINS_22Kernel_traits_finalizeILj2304EffffjLj1024ELj4ENS_18Kernel_traits_baseILj2304EffffjLj1024EEEEEEEvNS_9BwdParamsE
        .type           _ZN10layer_norm22ln_bwd_finalize_kernelINS_22Kernel_traits_finalizeILj2304EffffjLj1024ELj4ENS_18Kernel_traits_baseILj2304EffffjLj1024EEEEEEEvNS_9BwdParamsE,@function
        .size           _ZN10layer_norm22ln_bwd_finalize_kernelINS_22Kernel_traits_finalizeILj2304EffffjLj1024ELj4ENS_18Kernel_traits_baseILj2304EffffjLj1024EEEEEEEvNS_9BwdParamsE,(.L_x_5592 - _ZN10layer_norm22ln_bwd_finalize_kernelINS_22Kernel_traits_finalizeILj2304EffffjLj1024ELj4ENS_18Kernel_traits_baseILj2304EffffjLj1024EEEEEEEvNS_9BwdParamsE)
        .other          _ZN10layer_norm22ln_bwd_finalize_kernelINS_22Kernel_traits_finalizeILj2304EffffjLj1024ELj4ENS_18Kernel_traits_baseILj2304EffffjLj1024EEEEEEEvNS_9BwdParamsE,@"STO_CUDA_ENTRY STV_DEFAULT"
_ZN10layer_norm22ln_bwd_finalize_kernelINS_22Kernel_traits_finalizeILj2304EffffjLj1024ELj4ENS_18Kernel_traits_baseILj2304EffffjLj1024EEEEEEEvNS_9BwdParamsE:
.text._ZN10layer_norm22ln_bwd_finalize_kernelINS_22Kernel_traits_finalizeILj2304EffffjLj1024ELj4ENS_18Kernel_traits_baseILj2304EffffjLj1024EEEEEEEvNS_9BwdParamsE:
        /* <DEDUP_REMOVED lines=25> */
.L_x_4544:
        /* <DEDUP_REMOVED lines=28> */
.L_x_4539:
        /* <DEDUP_REMOVED lines=33> */
.L_x_4538:
[----:B------:R-:W-:Y:S05]  /*0560*/  BSYNC B1 ;  /* 0x0000000000017941 */ /* 0x000fea0003800000 */
.L_x_4537:
        /* <DEDUP_REMOVED lines=23> */
.L_x_4541:
[----:B------:R-:W-:Y:S05]  /*06e0*/  BSYNC B1 ;  /* 0x0000000000017941 */ /* 0x000fea0003800000 */
.L_x_4540:
        /* <DEDUP_REMOVED lines=11> */
.L_x_4536:
[----:B------:R-:W-:Y:S05]  /*07a0*/  BSYNC B0 ;  /* 0x0000000000007941 */ /* 0x000fea0003800000 */
.L_x_4535:
        /* <DEDUP_REMOVED lines=29> */
.L_x_4555:
[----:B------:R-:W-:Y:S01]  /*0980*/  @!P1 SHF.R.U32.HI R12, RZ, 0x3, R0 ;  /* 0x00000003ff0c9819 */ /* 0x000fe20000011600 */
[----:B---3--:R-:W-:Y:S01]  /*0990*/  FADD.FTZ R14, R9, R14 ;  /* 0x0000000e090e7221 */ /* 0x008fe20000010000 */
[----:B--2---:R-:W-:Y:S02]  /*09a0*/  FADD.FTZ R11, R10, R11 ;  /* 0x0000000b0a0b7221 */ /* 0x004fe40000010000 */
[----:B------:R-:W-:-:S05]  /*09b0*/  @!P1 LOP3.LUT R12, R12, 0x1ffffffc, RZ, 0xc0, !PT ;  /* 0x1ffffffc0c0c9812 */ /* 0x000fca00078ec0ff */
[----:B------:R2:W-:Y:S04]  /*09c0*/  @!P1 STS [R12+UR4+0x2000], R14 ;  /* 0x0020000e0c009988 */ /* 0x0005e80008000804 */
[----:B------:R2:W-:Y:S02]  /*09d0*/  @!P1 STS [R12+UR4+0x2080], R11 ;  /* 0x0020800b0c009988 */ /* 0x0005e40008000804 */
.L_x_4542:
        /* <DEDUP_REMOVED lines=15> */
.L_x_4543:
[----:B------:R-:W-:Y:S01]  /*0ad0*/  HFMA2.MMA R19, -RZ, RZ, 0, 5.9604644775390625e-08 ;  /* 0x00000001ff137435 */ /* 0x000fe200000001ff */
[----:B---3--:R-:W-:Y:S01]  /*0ae0*/  IMAD.MOV.U32 R20, RZ, RZ, R10 ;  /* 0x000000ffff147224 */ /* 0x008fe200078e000a */
[----:B------:R-:W-:Y:S02]  /*0af0*/  MOV R22, 0x1f ;  /* 0x0000001f00167802 */ /* 0x000fe40000000f00 */
[----:B------:R-:W-:-:S07]  /*0b00*/  MOV R17, 0xffffffff ;  /* 0xffffffff00117802 */ /* 0x000fce0000000f00 */
[----:B012---:R-:W-:Y:S05]  /*0b10*/  WARPSYNC.COLLECTIVE R17, `(.L_x_4545) ;  /* 0x0000000011087348 */ /* 0x007fea0003c00000 */
[----:B------:R3:W4:Y:S02]  /*0b20*/  SHFL.BFLY P2, R18, R20, R19, R22 ;  /* 0x0c00001314127389 */ /* 0x0007240000040016 */
[----:B01234-:R-:W-:Y:S01]  /*0b30*/  ENDCOLLECTIVE ;  /* 0x000000000000791b */ /* 0x01ffe20003800000 */
.L_x_4545:
[----:B------:R-:W-:Y:S01]  /*0b40*/  HFMA2.MMA R19, -RZ, RZ, 0, 1.1920928955078125e-07 ;  /* 0x00000002ff137435 */ /* 0x000fe200000001ff */
[----:B------:R-:W-:-:S04]  /*0b50*/  IMAD.MOV.U32 R11, RZ, RZ, R18 ;  /* 0x000000ffff0b7224 */ /* 0x000fc800078e0012 */
[----:B------:R-:W-:-:S05]  /*0b60*/  FADD.FTZ R11, R10, R11 ;  /* 0x0000000b0a0b7221 */ /* 0x000fca0000010000 */
[----:B------:R-:W-:-:S07]  /*0b70*/  MOV R20, R11 ;  /* 0x0000000b00147202 */ /* 0x000fce0000000f00 */
[----:B------:R-:W-:Y:S05]  /*0b80*/  WARPSYNC.COLLECTIVE R17, `(.L_x_4546) ;  /* 0x0000000011087348 */ /* 0x000fea0003c00000 */
[----:B------:R0:W1:Y:S02]  /*0b90*/  SHFL.BFLY P2, R18, R20, R19, R22 ;  /* 0x0c00001314127389 */ /* 0x0000640000040016 */
[----:B01----:R-:W-:Y:S01]  /*0ba0*/  ENDCOLLECTIVE ;  /* 0x000000000000791b */ /* 0x003fe20003800000 */
.L_x_4546:
[----:B------:R-:W-:Y:S01]  /*0bb0*/  HFMA2.MMA R19, -RZ, RZ, 0, 2.384185791015625e-07 ;  /* 0x00000004ff137435 */ /* 0x000fe200000001ff */
[----:B------:R-:W-:-:S05]  /*0bc0*/  MOV R12, R18 ;  /* 0x00000012000c7202 */ /* 0x000fca0000000f00 */
[----:B------:R-:W-:-:S04]  /*0bd0*/  FADD.FTZ R12, R11, R12 ;  /* 0x0000000c0b0c7221 */ /* 0x000fc80000010000 */
[----:B------:R-:W-:-:S07]  /*0be0*/  IMAD.MOV.U32 R20, RZ, RZ, R12 ;  /* 0x000000ffff147224 */ /* 0x000fce00078e000c */
[----:B------:R-:W-:Y:S05]  /*0bf0*/  WARPSYNC.COLLECTIVE R17, `(.L_x_4547) ;  /* 0x0000000011087348 */ /* 0x000fea0003c00000 */
[----:B------:R0:W1:Y:S02]  /*0c00*/  SHFL.BFLY P2, R18, R20, R19, R22 ;  /* 0x0c00001314127389 */ /* 0x0000640000040016 */
[----:B01----:R-:W-:Y:S01]  /*0c10*/  ENDCOLLECTIVE ;  /* 0x000000000000791b */ /* 0x003fe20003800000 */
.L_x_4547:
[----:B------:R-:W-:Y:S01]  /*0c20*/  IMAD.MOV.U32 R19, RZ, RZ, 0x8 ;  /* 0x00000008ff137424 */ /* 0x000fe200078e00ff */
[----:B------:R-:W-:-:S05]  /*0c30*/  MOV R13, R18 ;  /* 0x00000012000d7202 */ /* 0x000fca0000000f00 */
[----:B------:R-:W-:-:S05]  /*0c40*/  FADD.FTZ R13, R12, R13 ;  /* 0x0000000d0c0d7221 */ /* 0x000fca0000010000 */
[----:B------:R-:W-:-:S07]  /*0c50*/  MOV R20, R13 ;  /* 0x0000000d00147202 */ /* 0x000fce0000000f00 */
[----:B------:R-:W-:Y:S05]  /*0c60*/  WARPSYNC.COLLECTIVE R17, `(.L_x_4548) ;  /* 0x0000000011087348 */ /* 0x000fea0003c00000 */
[----:B------:R0:W1:Y:S02]  /*0c70*/  SHFL.BFLY P2, R18, R20, R19, R22 ;  /* 0x0c00001314127389 */ /* 0x0000640000040016 */
[----:B01----:R-:W-:Y:S01]  /*0c80*/  ENDCOLLECTIVE ;  /* 0x000000000000791b */ /* 0x003fe20003800000 */
.L_x_4548:
[----:B------:R-:W-:Y:S01]  /*0c90*/  HFMA2.MMA R19, -RZ, RZ, 0, 9.5367431640625e-07 ;  /* 0x00000010ff137435 */ /* 0x000fe200000001ff */
[----:B------:R-:W-:-:S05]  /*0ca0*/  MOV R10, R18 ;  /* 0x00000012000a7202 */ /* 0x000fca0000000f00 */
[----:B------:R-:W-:-:S05]  /*0cb0*/  FADD.FTZ R10, R13, R10 ;  /* 0x0000000a0d0a7221 */ /* 0x000fca0000010000 */
[----:B------:R-:W-:-:S07]  /*0cc0*/  MOV R20, R10 ;  /* 0x0000000a00147202 */ /* 0x000fce0000000f00 */
[----:B------:R-:W-:Y:S05]  /*0cd0*/  WARPSYNC.COLLECTIVE R17, `(.L_x_4549) ;  /* 0x0000000011087348 */ /* 0x000fea0003c00000 */
[----:B------:R0:W1:Y:S02]  /*0ce0*/  SHFL.BFLY P2, R18, R20, R19, R22 ;  /* 0x0c00001314127389 */ /* 0x0000640000040016 */
[----:B01----:R-:W-:Y:S01]  /*0cf0*/  ENDCOLLECTIVE ;  /* 0x000000000000791b */ /* 0x003fe20003800000 */
.L_x_4549:
[----:B------:R-:W-:Y:S01]  /*0d00*/  HFMA2.MMA R19, -RZ, RZ, 0, 5.9604644775390625e-08 ;  /* 0x00000001ff137435 */ /* 0x000fe200000001ff */
[----:B------:R-:W-:Y:S01]  /*0d10*/  MOV R20, R9 ;  /* 0x0000000900147202 */ /* 0x000fe20000000f00 */
[----:B------:R-:W-:-:S09]  /*0d20*/  IMAD.MOV.U32 R11, RZ, RZ, R18 ;  /* 0x000000ffff0b7224 */ /* 0x000fd200078e0012 */
[----:B------:R-:W-:Y:S05]  /*0d30*/  WARPSYNC.COLLECTIVE R17, `(.L_x_4550) ;  /* 0x0000000011087348 */ /* 0x000fea0003c00000 */
[----:B------:R0:W1:Y:S02]  /*0d40*/  SHFL.BFLY P2, R18, R20, R19, R22 ;  /* 0x0c00001314127389 */ /* 0x0000640000040016 */
[----:B01----:R-:W-:Y:S01]  /*0d50*/  ENDCOLLECTIVE ;  /* 0x000000000000791b */ /* 0x003fe20003800000 */
.L_x_4550:
[----:B------:R-:W-:Y:S01]  /*0d60*/  HFMA2.MMA R19, -RZ, RZ, 0, 1.1920928955078125e-07 ;  /* 0x00000002ff137435 */ /* 0x000fe200000001ff */
[----:B------:R-:W-:-:S05]  /*0d70*/  MOV R12, R18 ;  /* 0x00000012000c7202 */ /* 0x000fca0000000f00 */
[----:B------:R-:W-:-:S04]  /*0d80*/  FADD.FTZ R14, R9, R12 ;  /* 0x0000000c090e7221 */ /* 0x000fc80000010000 */
[----:B------:R-:W-:-:S07]  /*0d90*/  IMAD.MOV.U32 R20, RZ, RZ, R14 ;  /* 0x000000ffff147224 */ /* 0x000fce00078e000e */
[----:B------:R-:W-:Y:S05]  /*0da0*/  WARPSYNC.COLLECTIVE R17, `(.L_x_4551) ;  /* 0x0000000011087348 */ /* 0x000fea0003c00000 */
[----:B------:R0:W1:Y:S02]  /*0db0*/  SHFL.BFLY P2, R18, R20, R19, R22 ;  /* 0x0c00001314127389 */ /* 0x0000640000040016 */
[----:B01----:R-:W-:Y:S01]  /*0dc0*/  ENDCOLLECTIVE ;  /* 0x000000000000791b */ /* 0x003fe20003800000 */
.L_x_4551:
[----:B------:R-:W-:Y:S01]  /*0dd0*/  IMAD.MOV.U32 R19, RZ, RZ, 0x4 ;  /* 0x00000004ff137424 */ /* 0x000fe200078e00ff */
[----:B------:R-:W-:-:S05]  /*0de0*/  MOV R13, R18 ;  /* 0x00000012000d7202 */ /* 0x000fca0000000f00 */
[----:B------:R-:W-:-:S05]  /*0df0*/  FADD.FTZ R15, R14, R13 ;  /* 0x0000000d0e0f7221 */ /* 0x000fca0000010000 */
[----:B------:R-:W-:-:S07]  /*0e00*/  MOV R20, R15 ;  /* 0x0000000f00147202 */ /* 0x000fce0000000f00 */
[----:B------:R-:W-:Y:S05]  /*0e10*/  WARPSYNC.COLLECTIVE R17, `(.L_x_4552) ;  /* 0x0000000011087348 */ /* 0x000fea0003c00000 */
[----:B------:R0:W1:Y:S02]  /*0e20*/  SHFL.BFLY P2, R18, R20, R19, R22 ;  /* 0x0c00001314127389 */ /* 0x0000640000040016 */
[----:B01----:R-:W-:Y:S01]  /*0e30*/  ENDCOLLECTIVE ;  /* 0x000000000000791b */ /* 0x003fe20003800000 */
.L_x_4552:
[----:B------:R-:W-:Y:S01]  /*0e40*/  HFMA2.MMA R19, -RZ, RZ, 0, 4.76837158203125e-07 ;  /* 0x00000008ff137435 */ /* 0x000fe200000001ff */
[----:B------:R-:W-:-:S05]  /*0e50*/  MOV R16, R18 ;  /* 0x0000001200107202 */ /* 0x000fca0000000f00 */
[----:B------:R-:W-:-:S05]  /*0e60*/  FADD.FTZ R16, R15, R16 ;  /* 0x000000100f107221 */ /* 0x000fca0000010000 */
[----:B------:R-:W-:-:S07]  /*0e70*/  MOV R20, R16 ;  /* 0x0000001000147202 */ /* 0x000fce0000000f00 */
[----:B------:R-:W-:Y:S05]  /*0e80*/  WARPSYNC.COLLECTIVE R17, `(.L_x_4553) ;  /* 0x0000000011087348 */ /* 0x000fea0003c00000 */
[----:B------:R0:W1:Y:S02]  /*0e90*/  SHFL.BFLY P2, R18, R20, R19, R22 ;  /* 0x0c00001314127389 */ /* 0x0000640000040016 */
[----:B01----:R-:W-:Y:S01]  /*0ea0*/  ENDCOLLECTIVE ;  /* 0x000000000000791b */ /* 0x003fe20003800000 */
.L_x_4553:
[----:B------:R-:W-:Y:S01]  /*0eb0*/  HFMA2.MMA R19, -RZ, RZ, 0, 9.5367431640625e-07 ;  /* 0x00000010ff137435 */ /* 0x000fe200000001ff */
[----:B------:R-:W-:-:S04]  /*0ec0*/  IMAD.MOV.U32 R9, RZ, RZ, R18 ;  /* 0x000000ffff097224 */ /* 0x000fc800078e0012 */
[----:B------:R-:W-:-:S05]  /*0ed0*/  FADD.FTZ R9, R16, R9 ;  /* 0x0000000910097221 */ /* 0x000fca0000010000 */
[----:B------:R-:W-:-:S07]  /*0ee0*/  MOV R20, R9 ;  /* 0x0000000900147202 */ /* 0x000fce0000000f00 */
[----:B------:R-:W-:Y:S05]  /*0ef0*/  WARPSYNC.COLLECTIVE R17, `(.L_x_4554) ;  /* 0x0000000011087348 */ /* 0x000fea0003c00000 */
[----:B------:R0:W1:Y:S02]  /*0f00*/  SHFL.BFLY P2, R18, R20, R19, R22 ;  /* 0x0c00001314127389 */ /* 0x0000640000040016 */
[----:B01----:R-:W-:Y:S01]  /*0f10*/  ENDCOLLECTIVE ;  /* 0x000000000000791b */ /* 0x003fe20003800000 */
.L_x_4554:
[----:B------:R-:W-:Y:S01]  /*0f20*/  MOV R14, R18 ;  /* 0x00000012000e7202 */ /* 0x000fe20000000f00 */
[----:B------:R-:W-:Y:S06]  /*0f30*/  BRA `(.L_x_4555) ;  /* 0xfffffff800907947 */ /* 0x000fec000383ffff */
.L_x_4556:
        /* <DEDUP_REMOVED lines=12> */
.L_x_5592:


//--------------------- .text._ZN10layer_norm13ln_bwd_kernelINS_13Kernel_traitsIffffjLj2304ELj1ELj1ELj4ELj8ENS_18Kernel_traits_baseILj2304EffffjLj128EEEEEEEvNS_9BwdParamsE --------------------------
	.section	.text._ZN10layer_norm13ln_bwd_kernelINS_13Kernel_traitsIffffjLj2304ELj1ELj1ELj4ELj8ENS_18Kernel_traits_baseILj2304EffffjLj128EEEEEEEvNS_9BwdParamsE,"ax",@progbits
	.align	128
        .global         _ZN10layer_norm13ln_bwd_kernelINS_13Kernel_traitsIffffjLj2304ELj1ELj1ELj4ELj8ENS_18Kernel_traits_baseILj2304EffffjLj128EEEEEEEvNS_9BwdParamsE
        .type           _ZN10layer_norm13ln_bwd_kernelINS_13Kernel_traitsIffffjLj2304ELj1ELj1ELj4ELj8ENS_18Kernel_traits_baseILj2304EffffjLj128EEEEEEEvNS_9BwdParamsE,@function
        .size           _ZN10layer_norm13ln_bwd_kernelINS_13Kernel_traitsIffffjLj2304ELj1ELj1ELj4ELj8ENS_18Kernel_traits_baseILj2304EffffjLj128EEEEEEEvNS_9BwdParamsE,(.L_x_5593 - _ZN10layer_norm13ln_bwd_kernelINS_13Kernel_traitsIffffjLj2304ELj1ELj1ELj4ELj8ENS_18Kernel_traits_baseILj2304EffffjLj128EEEEEEEvNS_9BwdParamsE)
        .other          _ZN10layer_norm13ln_bwd_kernelINS_13Kernel_traitsIffffjLj2304ELj1ELj1ELj4ELj8ENS_18Kernel_traits_baseILj2304EffffjLj128EEEEEEEvNS_9BwdParamsE,@"STO_CUDA_ENTRY STV_DEFAULT"
_ZN10layer_norm13ln_bwd_kernelINS_13Kernel_traitsIffffjLj2304ELj1ELj1ELj4ELj8ENS_18Kernel_traits_baseILj2304EffffjLj128EEEEEEEvNS_9BwdParamsE:
.text._ZN10layer_norm13ln_bwd_kernelINS_13Kernel_traitsIffffjLj2304ELj1ELj1ELj4ELj8ENS_18Kernel_traits_baseILj2304EffffjLj128EEEEEEEvNS_9BwdParamsE:
        /* <DEDUP_REMOVED lines=43> */
[----:B------:R0:W5:Y:S01]  /*02b0*/  @P0 LDG.E.64 R48, desc[UR6][R2.64+0x2000] ;  /* 0x0020000602300981 */ /* 0x000162000c1e1b00 */
[----:B------:R-:W-:Y:S02]  /*02c0*/  CS2R R36, SRZ ;  /* 0x0000000000247805 */ /* 0x000fe4000001ff00 */
[----:B0-----:R-:W-:Y:S01]  /*02d0*/  CS2R R2, SRZ ;  /* 0x0000000000027805 */ /* 0x001fe2000001ff00 */
[----:B------:R-:W-:Y:S06]  /*02e0*/  @P1 BRA `(.L_x_4557) ;  /* 0x0000001800dc1947 */ /* 0x000fec0003800000 */
[----:B------:R-:W0:Y:S01]  /*02f0*/  S2UR UR5, SR_CgaCtaId ;  /* 0x00000000000579c3 */ /* 0x000e220000008800 */
[----:B------:R-:W-:Y:S01]  /*0300*/  UMOV UR4, 0x400 ;  /* 0x0000040000047882 */ /* 0x000fe20000000000 */
[----:B------:R-:W-:Y:S01]  /*0310*/  HFMA2.MMA R117, -RZ, RZ, 0, 5.9604644775390625e-08 ;  /* 0x00000001ff757435 */ /* 0x000fe200000001ff */
[----:B------:R-:W5:Y:S01]  /*0320*/  LDG.E.64 R50, desc[UR6][R20.64] ;  /* 0x0000000614327981 */ /* 0x000f62000c1e1b00 */
[----:B------:R-:W-:Y:S01]  /*0330*/  HFMA2.MMA R110, -RZ, RZ, 0, 0 ;  /* 0x00000000ff6e7435 */ /* 0x000fe200000001ff */
[----:B------:R-:W-:Y:S02]  /*0340*/  MOV R3, RZ ;  /* 0x000000ff00037202 */ /* 0x000fe40000000f00 */
[----:B------:R-:W-:Y:S01]  /*0350*/  CS2R R4, SRZ ;  /* 0x0000000000047805 */ /* 0x000fe2000001ff00 */
[----:B------:R-:W5:Y:S01]  /*0360*/  LDG.E.64 R52, desc[UR6][R20.64+0x400] ;  /* 0x0004000614347981 */ /* 0x000f62000c1e1b00 */
[----:B------:R-:W-:Y:S02]  /*0370*/  CS2R R6, SRZ ;  /* 0x0000000000067805 */ /* 0x000fe4000001ff00 */
[----:B------:R-:W-:-:S02]  /*0380*/  CS2R R8, SRZ ;  /* 0x0000000000087805 */ /* 0x000fc4000001ff00 */
[----:B------:R-:W-:Y:S01]  /*0390*/  CS2R R10, SRZ ;  /* 0x00000000000a7805 */ /* 0x000fe2000001ff00 */
[----:B------:R-:W5:Y:S01]  /*03a0*/  LDG.E.64 R54, desc[UR6][R20.64+0x800] ;  /* 0x0008000614367981 */ /* 0x000f62000c1e1b00 */
[----:B------:R-:W-:Y:S02]  /*03b0*/  CS2R R12, SRZ ;  /* 0x00000000000c7805 */ /* 0x000fe4000001ff00 */
[----:B------:R-:W-:Y:S02]  /*03c0*/  CS2R R14, SRZ ;  /* 0x00000000000e7805 */ /* 0x000fe4000001ff00 */
[----:B------:R-:W-:Y:S01]  /*03d0*/  CS2R R16, SRZ ;  /* 0x0000000000107805 */ /* 0x000fe2000001ff00 */
[----:B------:R-:W5:Y:S01]  /*03e0*/  LDG.E.64 R56, desc[UR6][R20.64+0xc00] ;  /* 0x000c000614387981 */ /* 0x000f62000c1e1b00 */
[----:B------:R-:W-:Y:S02]  /*03f0*/  CS2R R18, SRZ ;  /* 0x0000000000127805 */ /* 0x000fe4000001ff00 */
[----:B------:R-:W-:-:S02]  /*0400*/  CS2R R22, SRZ ;  /* 0x0000000000167805 */ /* 0x000fc4000001ff00 */
[----:B------:R-:W-:Y:S01]  /*0410*/  CS2R R24, SRZ ;  /* 0x0000000000187805 */ /* 0x000fe2000001ff00 */
[----:B------:R-:W5:Y:S04]  /*0420*/  LDG.E.64 R58, desc[UR6][R20.64+0x1000] ;  /* 0x00100006143a7981 */ /* 0x000f68000c1e1b00 */
[----:B------:R-:W5:Y:S01]  /*0430*/  LDG.E.64 R60, desc[UR6][R20.64+0x1400] ;  /* 0x00140006143c7981 */ /* 0x000f62000c1e1b00 */
[----:B0-----:R-:W-:Y:S01]  /*0440*/  ULEA UR4, UR5, UR4, 0x18 ;  /* 0x0000000405047291 */ /* 0x001fe2000f8ec03f */
[----:B------:R-:W-:Y:S02]  /*0450*/  CS2R R26, SRZ ;  /* 0x00000000001a7805 */ /* 0x000fe4000001ff00 */
[----:B------:R-:W-:Y:S01]  /*0460*/  CS2R R100, SRZ ;  /* 0x0000000000647805 */ /* 0x000fe2000001ff00 */
[----:B------:R-:W5:Y:S01]  /*0470*/  LDG.E.64 R62, desc[UR6][R20.64+0x1800] ;  /* 0x00180006143e7981 */ /* 0x000f62000c1e1b00 */
[----:B------:R-:W-:-:S02]  /*0480*/  CS2R R102, SRZ ;  /* 0x0000000000667805 */ /* 0x000fc4000001ff00 */
[----:B------:R-:W-:Y:S02]  /*0490*/  CS2R R104, SRZ ;  /* 0x0000000000687805 */ /* 0x000fe4000001ff00 */
[----:B------:R-:W-:Y:S01]  /*04a0*/  CS2R R106, SRZ ;  /* 0x00000000006a7805 */ /* 0x000fe2000001ff00 */
[----:B------:R-:W5:Y:S01]  /*04b0*/  LDG.E.64 R64, desc[UR6][R20.64+0x1c00] ;  /* 0x001c000614407981 */ /* 0x000f62000c1e1b00 */
[----:B------:R-:W-:Y:S02]  /*04c0*/  CS2R R108, SRZ ;  /* 0x00000000006c7805 */ /* 0x000fe4000001ff00 */
[----:B------:R-:W-:Y:S01]  /*04d0*/  MOV R2, UR4 ;  /* 0x0000000400027c02 */ /* 0x000fe20008000f00 */
[----:B------:R0:W5:Y:S02]  /*04e0*/  LDG.E.64 R66, desc[UR6][R20.64+0x2000] ;  /* 0x0020000614427981 */ /* 0x000164000c1e1b00 */
[----:B0-----:R-:W-:-:S07]  /*04f0*/  CS2R R20, SRZ ;  /* 0x0000000000147805 */ /* 0x001fce000001ff00 */
.L_x_4559:
[----:B------:R-:W0:Y:S01]  /*0500*/  LDC.64 R80, c[0x0][0x220] ;  /* 0x00008800ff507b82 */ /* 0x000e220000000a00 */
[----:B------:R-:W-:-:S05]  /*0510*/  LOP3.LUT R88, R0, 0x7f, RZ, 0xc0, !PT ;  /* 0x0000007f00587812 */ /* 0x000fca00078ec0ff */
[C---:B------:R-:W-:Y:S02]  /*0520*/  IMAD R88, R111.reuse, 0x480, R88 ;  /* 0x000004806f587824 */ /* 0x040fe400078e0258 */
[----:B-1----:R-:W1:Y:S08]  /*0530*/  @!P0 LDC.64 R38, c[0x0][0x230] ;  /* 0x00008c00ff268b82 */ /* 0x002e700000000a00 */
[----:B------:R-:W2:Y:S08]  /*0540*/  LDC.64 R112, c[0x0][0x238] ;  /* 0x00008e00ff707b82 */ /* 0x000eb00000000a00 */
[----:B0-----:R-:W0:Y:S08]  /*0550*/  @P0 LDC R80, c[0x0][0x228] ;  /* 0x00008a00ff500b82 */ /* 0x001e300000000800 */
[----:B------:R-:W0:Y:S01]  /*0560*/  @P0 LDC R81, c[0x0][0x22c] ;  /* 0x00008b00ff510b82 */ /* 0x000e220000000800 */
[----:B------:R-:W-:Y:S01]  /*0570*/  @P0 MOV R123, RZ ;  /* 0x000000ff007b0202 */ /* 0x000fe20000000f00 */
[----:B-1----:R-:W-:Y:S01]  /*0580*/  @!P0 IMAD.WIDE R38, R111, 0x4, R38 ;  /* 0x000000046f268825 */ /* 0x002fe200078e0226 */
[----:B------:R-:W-:-:S04]  /*0590*/  IADD3 R82, R88, 0x80, RZ ;  /* 0x0000008058527810 */ /* 0x000fc80007ffe0ff */
[----:B------:R1:W3:Y:S01]  /*05a0*/  @!P0 LDG.E R123, desc[UR6][R38.64] ;  /* 0x00000006267b8981 */ /* 0x0002e2000c1e1900 */
[----:B--2---:R-:W-:Y:S01]  /*05b0*/  IMAD.WIDE R112, R111, 0x4, R112 ;  /* 0x000000046f707825 */ /* 0x004fe200078e0270 */
[C---:B------:R-:W-:Y:S01]  /*05c0*/  IADD3 R84, R88.reuse, 0x100, RZ ;  /* 0x0000010058547810 */ /* 0x040fe20007ffe0ff */
[----:B------:R-:W2:Y:S04]  /*05d0*/  LDC.64 R98, c[0x0][0x268] ;  /* 0x00009a00ff627b82 */ /* 0x000ea80000000a00 */
[----:B------:R4:W3:Y:S01]  /*05e0*/  LDG.E R112, desc[UR6][R112.64] ;  /* 0x0000000670707981 */ /* 0x0008e2000c1e1900 */
[----:B0-----:R-:W-:-:S06]  /*05f0*/  IMAD.WIDE.U32 R36, R88, 0x8, R80 ;  /* 0x0000000858247825 */ /* 0x001fcc00078e0050 */
[----:B------:R-:W3:Y:S01]  /*0600*/  LDG.E.64 R36, desc[UR6][R36.64] ;  /* 0x0000000624247981 */ /* 0x000ee2000c1e1b00 */
[----:B-1----:R-:W-:-:S06]  /*0610*/  IMAD.WIDE.U32 R38, R82, 0x8, R80 ;  /* 0x0000000852267825 */ /* 0x002fcc00078e0050 */
[----:B------:R-:W3:Y:S01]  /*0620*/  LDG.E.64 R38, desc[UR6][R38.64] ;  /* 0x0000000626267981 */ /* 0x000ee2000c1e1b00 */
[----:B------:R-:W-:Y:S01]  /*0630*/  IMAD.WIDE.U32 R68, R84, 0x8, R80 ;  /* 0x0000000854447825 */ /* 0x000fe200078e0050 */
[----:B------:R-:W-:-:S05]  /*0640*/  IADD3 R86, R88, 0x180, RZ ;  /* 0x0000018058567810 */ /* 0x000fca0007ffe0ff */
[----:B------:R-:W3:Y:S01]  /*0650*/  LDG.E.64 R68, desc[UR6][R68.64] ;  /* 0x0000000644447981 */ /* 0x000ee2000c1e1b00 */
[----:B------:R-:W-:-:S06]  /*0660*/  IMAD.WIDE.U32 R70, R86, 0x8, R80 ;  /* 0x0000000856467825 */ /* 0x000fcc00078e0050 */
[----:B------:R-:W3:Y:S01]  /*0670*/  LDG.E.64 R70, desc[UR6][R70.64] ;  /* 0x0000000646467981 */ /* 0x000ee2000c1e1b00 */
[----:B------:R-:W-:-:S05]  /*0680*/  IADD3 R90, R88, 0x200, RZ ;  /* 0x00000200585a7810 */ /* 0x000fca0007ffe0ff */
[----:B------:R-:W-:-:S06]  /*0690*/  IMAD.WIDE.U32 R72, R90, 0x8, R80 ;  /* 0x000000085a487825 */ /* 0x000fcc00078e0050 */
[----:B------:R-:W3:Y:S01]  /*06a0*/  LDG.E.64 R72, desc[UR6][R72.64] ;  /* 0x0000000648487981 */ /* 0x000ee2000c1e1b00 */
[----:B------:R-:W-:-:S05]  /*06b0*/  IADD3 R116, R88, 0x280, RZ ;  /* 0x0000028058747810 */ /* 0x000fca0007ffe0ff */
[----:B------:R-:W-:-:S06]  /*06c0*/  IMAD.WIDE.U32 R74, R116, 0x8, R80 ;  /* 0x00000008744a7825 */ /* 0x000fcc00078e0050 */
[----:B------:R-:W3:Y:S01]  /*06d0*/  LDG.E.64 R74, desc[UR6][R74.64] ;  /* 0x000000064a4a7981 */ /* 0x000ee2000c1e1b00 */
[----:B----4-:R-:W-:-:S05]  /*06e0*/  IADD3 R113, R88, 0x300, RZ ;  /* 0x0000030058717810 */ /* 0x010fca0007ffe0ff */
[----:B------:R-:W-:-:S06]  /*06f0*/  IMAD.WIDE.U32 R76, R113, 0x8, R80 ;  /* 0x00000008714c7825 */ /* 0x000fcc00078e0050 */
[----:B------:R-:W4:Y:S01]  /*0700*/  LDG.E.64 R76, desc[UR6][R76.64] ;  /* 0x000000064c4c7981 */ /* 0x000f22000c1e1b00 */
[----:B------:R-:W-:-:S05]  /*0710*/  IADD3 R114, R88, 0x380, RZ ;  /* 0x0000038058727810 */ /* 0x000fca0007ffe0ff */
[----:B------:R-:W-:Y:S01]  /*0720*/  IMAD.WIDE.U32 R78, R114, 0x8, R80 ;  /* 0x00000008724e7825 */ /* 0x000fe200078e0050 */
[----:B------:R-:W-:-:S05]  /*0730*/  IADD3 R115, R88, 0x400, RZ ;  /* 0x0000040058737810 */ /* 0x000fca0007ffe0ff */
[----:B------:R-:W4:Y:S01]  /*0740*/  LDG.E.64 R78, desc[UR6][R78.64] ;  /* 0x000000064e4e7981 */ /* 0x000f22000c1e1b00 */
[----:B------:R-:W-:-:S04]  /*0750*/  IMAD.WIDE.U32 R80, R115, 0x8, R80 ;  /* 0x0000000873507825 */ /* 0x000fc800078e0050 */
[--C-:B--2---:R-:W-:Y:S02]  /*0760*/  IMAD.WIDE.U32 R88, R88, 0x8, R98.reuse ;  /* 0x0000000858587825 */ /* 0x104fe400078e0062 */
[----:B------:R-:W2:Y:S02]  /*0770*/  LDG.E.64 R80, desc[UR6][R80.64] ;  /* 0x0000000650507981 */ /* 0x000ea4000c1e1b00 */
[--C-:B------:R-:W-:Y:S02]  /*0780*/  IMAD.WIDE.U32 R82, R82, 0x8, R98.reuse ;  /* 0x0000000852527825 */ /* 0x100fe400078e0062 */
[----:B------:R-:W2:Y:S04]  /*0790*/  LDG.E.64 R88, desc[UR6][R88.64] ;  /* 0x0000000658587981 */ /* 0x000ea8000c1e1b00 */
[----:B------:R-:W2:Y:S01]  /*07a0*/  LDG.E.64 R82, desc[UR6][R82.64] ;  /* 0x0000000652527981 */ /* 0x000ea2000c1e1b00 */
[----:B------:R-:W-:-:S04]  /*07b0*/  IMAD.WIDE.U32 R84, R84, 0x8, R98 ;  /* 0x0000000854547825 */ /* 0x000fc800078e0062 */
[--C-:B------:R-:W-:Y:S02]  /*07c0*/  IMAD.WIDE.U32 R86, R86, 0x8, R98.reuse ;  /* 0x0000000856567825 */ /* 0x100fe400078e0062 */
        /* <DEDUP_REMOVED lines=13> */
[----:B------:R-:W1:Y:S01]  /*08a0*/  @P0 MUFU.RCP R122, R51 ;  /* 0x00000033007a0308 */ /* 0x000e620000001000 */
[----:B------:R-:W-:-:S07]  /*08b0*/  LOP3.LUT P1, RZ, R117, 0xff, RZ, 0xc0, !PT ;  /* 0x000000ff75ff7812 */ /* 0x000fce000782c0ff */
[----:B------:R-:W1:Y:S08]  /*08c0*/  @P0 MUFU.RCP R120, R52 ;  /* 0x0000003400780308 */ /* 0x000e700000001000 */
[----:B------:R-:W-:Y:S01]  /*08d0*/  @P0 MUFU.RCP R124, R64 ;  /* 0x00000040007c0308 */ /* 0x000fe20000001000 */
[----:B---3--:R-:W-:-:S04]  /*08e0*/  @P0 FADD.FTZ R118, -R28, R36 ;  /* 0x000000241c760221 */ /* 0x008fc80000010100 */
[----:B0-----:R-:W-:-:S03]  /*08f0*/  @P0 FMUL.FTZ R118, R118, R119 ;  /* 0x0000007776760220 */ /* 0x001fc60000410000 */
[----:B------:R-:W0:Y:S01]  /*0900*/  @P0 MUFU.RCP R119, R53 ;  /* 0x0000003500770308 */ /* 0x000e220000001000 */
[----:B------:R-:W-:Y:S01]  /*0910*/  @P0 FADD.FTZ R117, -R29, R37 ;  /* 0x000000251d750221 */ /* 0x000fe20000010100 */
[--C-:B------:R-:W-:Y:S01]  /*0920*/  @!P0 FADD.FTZ R121, R36, -R123.reuse ;  /* 0x8000007b24798221 */ /* 0x100fe20000010000 */
[----:B------:R-:W-:Y:S02]  /*0930*/  @!P0 FADD.FTZ R37, R37, -R123 ;  /* 0x8000007b25258221 */ /* 0x000fe40000010000 */
[----:B-1----:R-:W-:-:S03]  /*0940*/  @P0 FMUL.FTZ R117, R117, R122 ;  /* 0x0000007a75750220 */ /* 0x002fc60000410000 */
[----:B------:R-:W1:Y:S01]  /*0950*/  @P0 MUFU.RCP R122, R54 ;  /* 0x00000036007a0308 */ /* 0x000e620000001000 */
[C---:B------:R-:W-:Y:S01]  /*0960*/  @!P0 FMUL.FTZ R117, R112.reuse, R37 ;  /* 0x0000002570758220 */ /* 0x040fe20000410000 */
[----:B------:R-:W-:Y:S01]  /*0970*/  @!P0 FMUL.FTZ R118, R112, R121 ;  /* 0x0000007970768220 */ /* 0x000fe20000410000 */
[----:B------:R-:W-:Y:S01]  /*0980*/  @P0 FADD.FTZ R37, -R30, R38 ;  /* 0x000000261e250221 */ /* 0x000fe20000010100 */
[----:B------:R-:W-:-:S04]  /*0990*/  @P0 FADD.FTZ R36, -R31, R39 ;  /* 0x000000271f240221 */ /* 0x000fc80000010100 */
[----:B------:R-:W3:Y:S01]  /*09a0*/  @P0 MUFU.RCP R121, R55 ;  /* 0x0000003700790308 */ /* 0x000ee20000001000 */
[----:B------:R-:W-:Y:S01]  /*09b0*/  @P0 FMUL.FTZ R120, R37, R120 ;  /* 0x0000007825780220 */ /* 0x000fe20000410000 */
[----:B------:R-:W-:Y:S01]  /*09c0*/  @!P0 FADD.FTZ R37, R38, -R123 ;  /* 0x8000007b26258221 */ /* 0x000fe20000010000 */
[----:B0-----:R-:W-:-:S03]  /*09d0*/  @P0 FMUL.FTZ R119, R36, R119 ;  /* 0x0000007724770220 */ /* 0x001fc60000410000 */
[----:B------:R-:W-:Y:S02]  /*09e0*/  @!P0 FMUL.FTZ R120, R112, R37 ;  /* 0x0000002570788220 */ /* 0x000fe40000410000 */
[----:B------:R-:W0:Y:S01]  /*09f0*/  @P0 MUFU.RCP R36, R56 ;  /* 0x0000003800240308 */ /* 0x000e220000001000 */
[----:B------:R-:W-:Y:S01]  /*0a00*/  @P0 FADD.FTZ R37, -R32, R68 ;  /* 0x0000004420250221 */ /* 0x000fe20000010100 */
[----:B------:R-:W-:Y:S01]  /*0a10*/  @P0 FADD.FTZ R38, -R33, R69 ;  /* 0x0000004521260221 */ /* 0x000fe20000010100 */
[--C-:B------:R-:W-:Y:S02]  /*0a20*/  @!P0 FADD.FTZ R69, R69, -R123.reuse ;  /* 0x8000007b45458221 */ /* 0x100fe40000010000 */
[----:B-1----:R-:W-:Y:S01]  /*0a30*/  @P0 FMUL.FTZ R122, R37, R122 ;  /* 0x0000007a257a0220 */ /* 0x002fe20000410000 */
[----:B------:R-:W-:Y:S02]  /*0a40*/  @!P0 FADD.FTZ R37, R68, -R123 ;  /* 0x8000007b44258221 */ /* 0x000fe40000010000 */
[----:B------:R-:W1:Y:S01]  /*0a50*/  @P0 MUFU.RCP R68, R57 ;  /* 0x0000003900440308 */ /* 0x000e620000001000 */
[----:B---3--:R-:W-:Y:S01]  /*0a60*/  @P0 FMUL.FTZ R121, R38, R121 ;  /* 0x0000007926790220 */ /* 0x008fe20000410000 */
[----:B------:R-:W-:Y:S01]  /*0a70*/  @!P0 FMUL.FTZ R121, R112, R69 ;  /* 0x0000004570798220 */ /* 0x000fe20000410000 */
[----:B------:R-:W-:Y:S01]  /*0a80*/  @P0 FADD.FTZ R69, -R34, R70 ;  /* 0x0000004622450221 */ /* 0x000fe20000010100 */
[----:B------:R-:W-:-:S03]  /*0a90*/  @!P0 FMUL.FTZ R122, R112, R37 ;  /* 0x00000025707a8220 */ /* 0x000fc60000410000 */
[----:B0-----:R-:W-:Y:S02]  /*0aa0*/  @P0 FMUL.FTZ R69, R69, R36 ;  /* 0x0000002445450220 */ /* 0x001fe40000410000 */
[----:B------:R-:W0:Y:S01]  /*0ab0*/  @P0 MUFU.RCP R36, R58 ;  /* 0x0000003a00240308 */ /* 0x000e220000001000 */
[----:B------:R-:W-:Y:S01]  /*0ac0*/  @P0 FADD.FTZ R37, -R35, R71 ;  /* 0x0000004723250221 */ /* 0x000fe20000010100 */
[----:B------:R-:W-:-:S03]  /*0ad0*/  @!P0 FADD.FTZ R71, R71, -R123 ;  /* 0x8000007b47478221 */ /* 0x000fc60000010000 */
[----:B-1----:R-:W-:Y:S01]  /*0ae0*/  @P0 FMUL.FTZ R68, R37, R68 ;  /* 0x0000004425440220 */ /* 0x002fe20000410000 */
[----:B------:R-:W-:Y:S02]  /*0af0*/  @!P0 FADD.FTZ R37, R70, -R123 ;  /* 0x8000007b46258221 */ /* 0x000fe40000010000 */
[----:B------:R-:W1:Y:S01]  /*0b00*/  @P0 MUFU.RCP R70, R59 ;  /* 0x0000003b00460308 */ /* 0x000e620000001000 */
        /* <DEDUP_REMOVED lines=8> */
[----:B------:R-:W-:Y:S01]  /*0b90*/  @!P0 FADD.FTZ R37, R72, -R123 ;  /* 0x8000007b48258221 */ /* 0x000fe20000010000 */
[----:B------:R-:W-:Y:S01]  /*0ba0*/  @!P0 FMUL.FTZ R70, R112, R73 ;  /* 0x0000004970468220 */ /* 0x000fe20000410000 */
[----:B------:R-:W1:Y:S01]  /*0bb0*/  @P0 MUFU.RCP R72, R61 ;  /* 0x0000003d00480308 */ /* 0x000e620000001000 */
[----:B------:R-:W-:-:S04]  /*0bc0*/  @P0 FADD.FTZ R73, -R42, R74 ;  /* 0x0000004a2a490221 */ /* 0x000fc80000010100 */
[----:B0-----:R-:W-:-:S03]  /*0bd0*/  @P0 FMUL.FTZ R73, R73, R36 ;  /* 0x0000002449490220 */ /* 0x001fc60000410000 */
[----:B------:R-:W0:Y:S01]  /*0be0*/  @P0 MUFU.RCP R36, R62 ;  /* 0x0000003e00240308 */ /* 0x000e220000001000 */
[----:B------:R-:W-:Y:S01]  /*0bf0*/  @!P0 FMUL.FTZ R71, R112, R37 ;  /* 0x0000002570478220 */ /* 0x000fe20000410000 */
[----:B------:R-:W-:Y:S01]  /*0c00*/  @P0 FADD.FTZ R37, -R43, R75 ;  /* 0x0000004b2b250221 */ /* 0x000fe20000010100 */
[----:B------:R-:W-:-:S03]  /*0c10*/  @!P0 FADD.FTZ R75, R75, -R123 ;  /* 0x8000007b4b4b8221 */ /* 0x000fc60000010000 */
[----:B-1----:R-:W-:Y:S01]  /*0c20*/  @P0 FMUL.FTZ R72, R37, R72 ;  /* 0x0000004825480220 */ /* 0x002fe20000410000 */
[----:B------:R-:W-:Y:S01]  /*0c30*/  @!P0 FADD.FTZ R37, R74, -R123 ;  /* 0x8000007b4a258221 */ /* 0x000fe20000010000 */
[----:B------:R-:W-:Y:S01]  /*0c40*/  @!P0 FMUL.FTZ R72, R112, R75 ;  /* 0x0000004b70488220 */ /* 0x000fe20000410000 */
[----:B------:R-:W1:Y:S01]  /*0c50*/  @P0 MUFU.RCP R74, R63 ;  /* 0x0000003f004a0308 */ /* 0x000e620000001000 */
[----:B----4-:R-:W-:-:S04]  /*0c60*/  @P0 FADD.FTZ R75, -R44, R76 ;  /* 0x0000004c2c4b0221 */ /* 0x010fc80000010100 */
[----:B0-----:R-:W-:-:S03]  /*0c70*/  @P0 FMUL.FTZ R75, R75, R36 ;  /* 0x000000244b4b0220 */ /* 0x001fc60000410000 */
[----:B------:R-:W0:Y:S01]  /*0c80*/  @P0 MUFU.RCP R36, R65 ;  /* 0x0000004100240308 */ /* 0x000e220000001000 */
[----:B------:R-:W-:Y:S01]  /*0c90*/  @!P0 FADD.FTZ R39, R39, -R123 ;  /* 0x8000007b27278221 */ /* 0x000fe20000010000 */
[C---:B------:R-:W-:Y:S01]  /*0ca0*/  @!P0 FMUL.FTZ R73, R112.reuse, R37 ;  /* 0x0000002570498220 */ /* 0x040fe20000410000 */
[----:B------:R-:W-:Y:S01]  /*0cb0*/  @P0 FADD.FTZ R37, -R45, R77 ;  /* 0x0000004d2d250221 */ /* 0x000fe20000010100 */
[----:B------:R-:W-:Y:S01]  /*0cc0*/  @!P0 FADD.FTZ R77, R77, -R123 ;  /* 0x8000007b4d4d8221 */ /* 0x000fe20000010000 */
[----:B------:R-:W-:-:S03]  /*0cd0*/  @!P0 FMUL.FTZ R119, R112, R39 ;  /* 0x0000002770778220 */ /* 0x000fc60000410000 */
[----:B------:R-:W3:Y:S01]  /*0ce0*/  @P0 MUFU.RCP R39, R66 ;  /* 0x0000004200270308 */ /* 0x000ee20000001000 */
[----:B-1----:R-:W-:Y:S01]  /*0cf0*/  @P0 FMUL.FTZ R74, R37, R74 ;  /* 0x0000004a254a0220 */ /* 0x002fe20000410000 */
[----:B------:R-:W-:Y:S01]  /*0d00*/  @!P0 FMUL.FTZ R74, R112, R77 ;  /* 0x0000004d704a8220 */ /* 0x000fe20000410000 */
[----:B------:R-:W-:Y:S01]  /*0d10*/  @P0 FADD.FTZ R77, -R47, R79 ;  /* 0x0000004f2f4d0221 */ /* 0x000fe20000010100 */
[----:B------:R-:W-:-:S03]  /*0d20*/  @!P0 FADD.FTZ R37, R76, -R123 ;  /* 0x8000007b4c258221 */ /* 0x000fc60000010000 */
[----:B0-----:R-:W-:Y:S02]  /*0d30*/  @P0 FMUL.FTZ R77, R77, R36 ;  /* 0x000000244d4d0220 */ /* 0x001fe40000410000 */
[----:B------:R-:W0:Y:S01]  /*0d40*/  @P0 MUFU.RCP R36, R67 ;  /* 0x0000004300240308 */ /* 0x000e220000001000 */
[----:B------:R-:W-:Y:S01]  /*0d50*/  @!P0 FMUL.FTZ R75, R112, R37 ;  /* 0x00000025704b8220 */ /* 0x000fe20000410000 */
[----:B------:R-:W-:Y:S01]  /*0d60*/  @P0 FADD.FTZ R37, -R46, R78 ;  /* 0x0000004e2e250221 */ /* 0x000fe20000010100 */
[----:B--2---:R-:W-:Y:S01]  /*0d70*/  @P0 FADD.FTZ R76, -R48, R80 ;  /* 0x00000050304c0221 */ /* 0x004fe20000010100 */
[--C-:B------:R-:W-:Y:S02]  /*0d80*/  @!P0 FADD.FTZ R79, R79, -R123.reuse ;  /* 0x8000007b4f4f8221 */ /* 0x100fe40000010000 */
[----:B------:R-:W-:Y:S01]  /*0d90*/  @P0 FMUL.FTZ R124, R37, R124 ;  /* 0x0000007c257c0220 */ /* 0x000fe20000410000 */
[----:B---3--:R-:W-:Y:S01]  /*0da0*/  @P0 FMUL.FTZ R76, R76, R39 ;  /* 0x000000274c4c0220 */ /* 0x008fe20000410000 */
[--C-:B------:R-:W-:Y:S01]  /*0db0*/  @!P0 FADD.FTZ R37, R78, -R123.reuse ;  /* 0x8000007b4e258221 */ /* 0x100fe20000010000 */
[--C-:B------:R-:W-:Y:S01]  /*0dc0*/  @!P0 FADD.FTZ R39, R80, -R123.reuse ;  /* 0x8000007b50278221 */ /* 0x100fe20000010000 */
[----:B------:R-:W-:Y:S01]  /*0dd0*/  @!P0 FADD.FTZ R123, R81, -R123 ;  /* 0x8000007b517b8221 */ /* 0x000fe20000010000 */
[----:B------:R-:W-:Y:S01]  /*0de0*/  @P0 FADD.FTZ R81, -R49, R81 ;  /* 0x0000005131510221 */ /* 0x000fe20000010100 */
[C---:B------:R-:W-:Y:S01]  /*0df0*/  FADD.FTZ R19, R88.reuse, R19 ;  /* 0x0000001358137221 */ /* 0x040fe20000010000 */
[----:B------:R-:W-:Y:S01]  /*0e00*/  FFMA.FTZ R109, R88, R118, R109 ;  /* 0x00000076586d7223 */ /* 0x000fe2000001006d */
[----:B------:R-:W-:Y:S01]  /*0e10*/  FMUL.FTZ R88, R50, R88 ;  /* 0x0000005832587220 */ /* 0x000fe20000410000 */
[C---:B------:R-:W-:Y:S01]  /*0e20*/  FADD.FTZ R20, R89.reuse, R20 ;  /* 0x0000001459147221 */ /* 0x040fe20000010000 */
[----:B------:R-:W-:Y:S01]  /*0e30*/  FFMA.FTZ R110, R89, R117, R110 ;  /* 0x00000075596e7223 */ /* 0x000fe2000001006e */
[----:B0-----:R-:W-:Y:S01]  /*0e40*/  @P0 FMUL.FTZ R78, R81, R36 ;  /* 0x00000024514e0220 */ /* 0x001fe20000410000 */
[----:B------:R-:W-:Y:S01]  /*0e50*/  FMUL.FTZ R89, R51, R89 ;  /* 0x0000005933597220 */ /* 0x000fe20000410000 */
[----:B------:R-:W-:Y:S01]  /*0e60*/  FADD.FTZ R36, RZ, R88 ;  /* 0x00000058ff247221 */ /* 0x000fe20000010000 */
[----:B------:R-:W-:Y:S01]  /*0e70*/  @!P0 FMUL.FTZ R124, R112, R37 ;  /* 0x00000025707c8220 */ /* 0x000fe20000410000 */
        /* <DEDUP_REMOVED lines=87> */
[----:B------:R-:W-:Y:S01]  /*13f0*/  LOP3.LUT P2, RZ, R0, 0x1f, RZ, 0xc0, !PT ;  /* 0x0000001f00ff7812 */ /* 0x000fe2000784c0ff */
        /* <DEDUP_REMOVED lines=22> */
.L_x_4570:
        /* <DEDUP_REMOVED lines=26> */
[C---:B------:R-:W-:Y:S01]  /*1700*/  FFMA.FTZ R117, R37.reuse, R117, R36 ;  /* 0x0000007525757223 */ /* 0x040fe20000010024 */
[----:B------:R-:W0:Y:S01]  /*1710*/  LDC.64 R72, c[0x0][0x280] ;  /* 0x0000a000ff487b82 */ /* 0x000e220000000a00 */
[----:B------:R-:W-:Y:S01]  /*1720*/  FADD.FTZ R92, R92, -R38 ;  /* 0x800000265c5c7221 */ /* 0x000fe20000010000 */
        /* <DEDUP_REMOVED lines=17> */
[----:B------:R-:W-:-:S02]  /*1840*/  IMAD R89, R111, 0x480, R38 ;  /* 0x000004806f597824 */ /* 0x000fc400078e0226 */
        /* <DEDUP_REMOVED lines=9> */
[----:B0-----:R-:W-:Y:S01]  /*18e0*/  IMAD.WIDE.U32 R74, R113, 0x8, R72 ;  /* 0x00000008714a7825 */ /* 0x001fe200078e0048 */
[----:B------:R-:W-:-:S03]  /*18f0*/  IADD3 R81, R89, 0x180, RZ ;  /* 0x0000018059517810 */ /* 0x000fc60007ffe0ff */
[----:B------:R-:W-:Y:S01]  /*1900*/  FADD.FTZ R86, R86, -R69 ;  /* 0x8000004556567221 */ /* 0x000fe20000010000 */
[----:B------:R-:W-:Y:S01]  /*1910*/  FADD.FTZ R87, R87, -R68 ;  /* 0x8000004457577221 */ /* 0x000fe20000010000 */
[----:B------:R-:W-:Y:S01]  /*1920*/  IADD3 R113, R89, 0x200, RZ ;  /* 0x0000020059717810 */ /* 0x000fe20007ffe0ff */
        /* <DEDUP_REMOVED lines=17> */
[----:B------:R0:W-:Y:S01]  /*1a40*/  STG.E.64 desc[UR6][R88.64], R36 ;  /* 0x0000002458007986 */ /* 0x0001e2000c101b06 */
[----:B------:R-:W-:Y:S01]  /*1a50*/  FADD.FTZ R98, R98, -R76 ;  /* 0x8000004c62627221 */ /* 0x000fe20000010000 */
[----:B------:R-:W-:Y:S01]  /*1a60*/  FADD.FTZ R99, R99, -R78 ;  /* 0x8000004e63637221 */ /* 0x000fe20000010000 */
[--C-:B------:R-:W-:Y:S01]  /*1a70*/  IMAD.WIDE.U32 R86, R113, 0x8, R72.reuse ;  /* 0x0000000871567825 */ /* 0x100fe200078e0048 */
[----:B------:R1:W-:Y:S01]  /*1a80*/  STG.E.64 desc[UR6][R84.64], R38 ;  /* 0x0000002654007986 */ /* 0x0003e2000c101b06 */
[----:B------:R-:W-:Y:S02]  /*1a90*/  IADD3 R111, R111, UR8, RZ ;  /* 0x000000086f6f7c10 */ /* 0x000fe4000fffe0ff */
[----:B------:R-:W-:Y:S01]  /*1aa0*/  IMAD.WIDE.U32 R116, R116, 0x8, R72 ;  /* 0x0000000874747825 */ /* 0x000fe200078e0048 */
[----:B------:R2:W-:Y:S01]  /*1ab0*/  STG.E.64 desc[UR6][R82.64], R68 ;  /* 0x0000004452007986 */ /* 0x0005e2000c101b06 */
[----:B------:R-:W-:-:S02]  /*1ac0*/  ISETP.GE.AND P2, PT, R111, UR9, PT ;  /* 0x000000096f007c0c */ /* 0x000fc4000bf46270 */
[--C-:B------:R-:W-:Y:S01]  /*1ad0*/  IMAD.WIDE.U32 R76, R114, 0x8, R72.reuse ;  /* 0x00000008724c7825 */ /* 0x100fe200078e0048 */
[----:B------:R3:W-:Y:S03]  /*1ae0*/  STG.E.64 desc[UR6][R80.64], R70 ;  /* 0x0000004650007986 */ /* 0x0007e6000c101b06 */
[C---:B0-----:R-:W-:Y:S01]  /*1af0*/  FMUL.FTZ R37, R112.reuse, R91 ;  /* 0x0000005b70257220 */ /* 0x041fe20000410000 */
[----:B------:R-:W-:Y:S01]  /*1b00*/  FMUL.FTZ R36, R112, R90 ;  /* 0x0000005a70247220 */ /* 0x000fe20000410000 */
[----:B------:R-:W-:-:S04]  /*1b10*/  IMAD.WIDE.U32 R78, R115, 0x8, R72 ;  /* 0x00000008734e7825 */ /* 0x000fc800078e0048 */
[C---:B------:R-:W-:Y:S01]  /*1b20*/  FMUL.FTZ R73, R112.reuse, R99 ;  /* 0x0000006370497220 */ /* 0x040fe20000410000 */
[C---:B-1----:R-:W-:Y:S01]  /*1b30*/  FMUL.FTZ R39, R112.reuse, R93 ;  /* 0x0000005d70277220 */ /* 0x042fe20000410000 */
[C---:B------:R-:W-:Y:S01]  /*1b40*/  FMUL.FTZ R38, R112.reuse, R92 ;  /* 0x0000005c70267220 */ /* 0x040fe20000410000 */
[C---:B------:R-:W-:Y:S01]  /*1b50*/  FMUL.FTZ R72, R112.reuse, R98 ;  /* 0x0000006270487220 */ /* 0x040fe20000410000 */
[----:B------:R-:W-:Y:S01]  /*1b60*/  STG.E.64 desc[UR6][R86.64], R36 ;  /* 0x0000002456007986 */ /* 0x000fe2000c101b06 */
[C---:B--2---:R-:W-:Y:S01]  /*1b70*/  FMUL.FTZ R69, R112.reuse, R95 ;  /* 0x0000005f70457220 */ /* 0x044fe20000410000 */
[C---:B------:R-:W-:Y:S02]  /*1b80*/  FMUL.FTZ R68, R112.reuse, R94 ;  /* 0x0000005e70447220 */ /* 0x040fe40000410000 */
[----:B------:R0:W-:Y:S01]  /*1b90*/  STG.E.64 desc[UR6][R116.64], R38 ;  /* 0x0000002674007986 */ /* 0x0001e2000c101b06 */
[C---:B---3--:R-:W-:Y:S01]  /*1ba0*/  FMUL.FTZ R71, R112.reuse, R97 ;  /* 0x0000006170477220 */ /* 0x048fe20000410000 */
[----:B------:R-:W-:Y:S01]  /*1bb0*/  FMUL.FTZ R70, R112, R124 ;  /* 0x0000007c70467220 */ /* 0x000fe20000410000 */
[----:B------:R-:W-:Y:S01]  /*1bc0*/  SEL R80, RZ, 0x1, P1 ;  /* 0x00000001ff507807 */ /* 0x000fe20000800000 */
        /* <DEDUP_REMOVED lines=41> */
.L_x_4557:
[----:B------:R-:W0:Y:S01]  /*1e60*/  S2UR UR4, SR_CTAID.X ;  /* 0x00000000000479c3 */ /* 0x000e220000002500 */
[----:B------:R-:W-:-:S07]  /*1e70*/  LOP3.LUT R21, R0, 0x7f, RZ, 0xc0, !PT ;  /* 0x0000007f00157812 */ /* 0x000fce00078ec0ff */
[----:B------:R-:W2:Y:S08]  /*1e80*/  LDC.64 R66, c[0x0][0x270] ;  /* 0x00009c00ff427b82 */ /* 0x000eb00000000a00 */
[----:B-1----:R-:W1:Y:S01]  /*1e90*/  LDC.64 R68, c[0x0][0x278] ;  /* 0x00009e00ff447b82 */ /* 0x002e620000000a00 */
[----:B0-----:R-:W-:-:S05]  /*1ea0*/  LEA.HI R0, R0, UR4, RZ, 0x19 ;  /* 0x0000000400007c11 */ /* 0x001fca000f8fc8ff */
[----:B------:R-:W-:-:S04]  /*1eb0*/  IMAD R21, R0, 0x480, R21 ;  /* 0x0000048000157824 */ /* 0x000fc800078e0215 */
[C-C-:B--2---:R-:W-:Y:S01]  /*1ec0*/  IMAD.WIDE.U32 R4, R21.reuse, 0x8, R66.reuse ;  /* 0x0000000815047825 */ /* 0x144fe200078e0042 */
[C---:B-----5:R-:W-:Y:S02]  /*1ed0*/  IADD3 R29, R21.reuse, 0x80, RZ ;  /* 0x00000080151d7810 */ /* 0x060fe40007ffe0ff */
        /* <DEDUP_REMOVED lines=10> */
[----:B-1----:R-:W-:-:S04]  /*1f80*/  IMAD.WIDE.U32 R20, R21, 0x8, R68 ;  /* 0x0000000815147825 */ /* 0x002fc800078e0044 */
        /* <DEDUP_REMOVED lines=32> */
.L_x_4558:
[----:B------:R-:W-:Y:S01]  /*2190*/  HFMA2.MMA R123, -RZ, RZ, 0, 9.5367431640625e-07 ;  /* 0x00000010ff7b7435 */ /* 0x000fe200000001ff */
[----:B------:R-:W-:Y:S02]  /*21a0*/  MOV R80, 0xffffffff ;  /* 0xffffffff00507802 */ /* 0x000fe40000000f00 */
[----:B------:R-:W-:-:S08]  /*21b0*/  MOV R81, 0x1f ;  /* 0x0000001f00517802 */ /* 0x000fd00000000f00 */
[----:B------:R-:W-:Y:S05]  /*21c0*/  WARPSYNC.COLLECTIVE R80, `(.L_x_4560) ;  /* 0x0000000050087348 */ /* 0x000fea0003c00000 */
[----:B------:R0:W1:Y:S02]  /*21d0*/  SHFL.DOWN P3, R80, R125, R123, R81 ;  /* 0x0800007b7d507389 */ /* 0x0000640000060051 */
[----:B01----:R-:W-:Y:S01]  /*21e0*/  ENDCOLLECTIVE ;  /* 0x000000000000791b */ /* 0x003fe20003800000 */
.L_x_4560:
[----:B------:R-:W-:Y:S02]  /*21f0*/  MOV R36, R80 ;  /* 0x0000005000247202 */ /* 0x000fe40000000f00 */
[----:B------:R-:W-:-:S03]  /*2200*/  MOV R80, 0xffffffff ;  /* 0xffffffff00507802 */ /* 0x000fc60000000f00 */
[----:B------:R-:W-:Y:S01]  /*2210*/  FADD.FTZ R37, R125, R36 ;  /* 0x000000247d257221 */ /* 0x000fe20000010000 */
[----:B------:R-:W-:-:S07]  /*2220*/  MOV R125, R79 ;  /* 0x0000004f007d7202 */ /* 0x000fce0000000f00 */
[----:B------:R-:W-:Y:S05]  /*2230*/  WARPSYNC.COLLECTIVE R80, `(.L_x_4561) ;  /* 0x0000000050087348 */ /* 0x000fea0003c00000 */
[----:B------:R0:W1:Y:S02]  /*2240*/  SHFL.DOWN P3, R80, R125, R123, R81 ;  /* 0x0800007b7d507389 */ /* 0x0000640000060051 */
[----:B01----:R-:W-:Y:S01]  /*2250*/  ENDCOLLECTIVE ;  /* 0x000000000000791b */ /* 0x003fe20003800000 */
.L_x_4561:
        /* <DEDUP_REMOVED lines=8> */
.L_x_4562:
[----:B------:R-:W-:Y:S02]  /*22e0*/  MOV R125, R79 ;  /* 0x0000004f007d7202 */ /* 0x000fe40000000f00 */
[----:B------:R-:W-:Y:S02]  /*22f0*/  MOV R36, R80 ;  /* 0x0000005000247202 */ /* 0x000fe40000000f00 */
[----:B------:R-:W-:-:S03]  /*2300*/  MOV R80, 0xffffffff ;  /* 0xffffffff00507802 */ /* 0x000fc60000000f00 */
[----:B------:R-:W-:-:S07]  /*2310*/  FADD.FTZ R36, R37, R36 ;  /* 0x0000002425247221 */ /* 0x000fce0000010000 */
[----:B------:R-:W-:Y:S05]  /*2320*/  WARPSYNC.COLLECTIVE R80, `(.L_x_4563) ;  /* 0x0000000050087348 */ /* 0x000fea0003c00000 */
[----:B------:R0:W1:Y:S02]  /*2330*/  SHFL.DOWN P3, R80, R125, R123, R81 ;  /* 0x0800007b7d507389 */ /* 0x0000640000060051 */
[----:B01----:R-:W-:Y:S01]  /*2340*/  ENDCOLLECTIVE ;  /* 0x000000000000791b */ /* 0x003fe20003800000 */
.L_x_4563:
        /* <DEDUP_REMOVED lines=8> */
.L_x_4564:
[----:B------:R-:W-:Y:S02]  /*23d0*/  MOV R125, R79 ;  /* 0x0000004f007d7202 */ /* 0x000fe40000000f00 */
[----:B------:R-:W-:Y:S02]  /*23e0*/  MOV R37, R80 ;  /* 0x0000005000257202 */ /* 0x000fe40000000f00 */
[----:B------:R-:W-:-:S03]  /*23f0*/  MOV R80, 0xffffffff ;  /* 0xffffffff00507802 */ /* 0x000fc60000000f00 */
[----:B------:R-:W-:-:S07]  /*2400*/  FADD.FTZ R36, R36, R37 ;  /* 0x0000002524247221 */ /* 0x000fce0000010000 */
[----:B------:R-:W-:Y:S05]  /*2410*/  WARPSYNC.COLLECTIVE R80, `(.L_x_4565) ;  /* 0x0000000050087348 */ /* 0x000fea0003c00000 */
[----:B------:R0:W1:Y:S02]  /*2420*/  SHFL.DOWN P3, R80, R125, R123, R81 ;  /* 0x0800007b7d507389 */ /* 0x0000640000060051 */
[----:B01----:R-:W-:Y:S01]  /*2430*/  ENDCOLLECTIVE ;  /* 0x000000000000791b */ /* 0x003fe20003800000 */
.L_x_4565:
        /* <DEDUP_REMOVED lines=8> */
.L_x_4566:
[----:B------:R-:W-:Y:S01]  /*24c0*/  MOV R125, R37 ;  /* 0x00000025007d7202 */ /* 0x000fe20000000f00 */
[----:B------:R-:W-:Y:S01]  /*24d0*/  FADD.FTZ R36, R36, R80 ;  /* 0x0000005024247221 */ /* 0x000fe20000010000 */
[----:B------:R-:W-:-:S07]  /*24e0*/  MOV R80, 0xffffffff ;  /* 0xffffffff00507802 */ /* 0x000fce0000000f00 */
[----:B------:R-:W-:Y:S05]  /*24f0*/  WARPSYNC.COLLECTIVE R80, `(.L_x_4567) ;  /* 0x0000000050087348 */ /* 0x000fea0003c00000 */
[----:B------:R0:W1:Y:S02]  /*2500*/  SHFL.DOWN P3, R80, R125, R123, R81 ;  /* 0x0800007b7d507389 */ /* 0x0000640000060051 */
[----:B01----:R-:W-:Y:S01]  /*2510*/  ENDCOLLECTIVE ;  /* 0x000000000000791b */ /* 0x003fe20003800000 */
.L_x_4567:
[----:B------:R-:W-:Y:S01]  /*2520*/  HFMA2.MMA R123, -RZ, RZ, 0, 5.9604644775390625e-08 ;  /* 0x00000001ff7b7435 */ /* 0x000fe200000001ff */
[----:B------:R-:W-:Y:S01]  /*2530*/  MOV R125, R36 ;  /* 0x00000024007d7202 */ /* 0x000fe20000000f00 */
[----:B------:R-:W-:Y:S01]  /*2540*/  FADD.FTZ R37, R37, R80 ;  /* 0x0000005025257221 */ /* 0x000fe20000010000 */
[----:B------:R-:W-:-:S08]  /*2550*/  MOV R80, 0xffffffff ;  /* 0xffffffff00507802 */ /* 0x000fd00000000f00 */
[----:B------:R-:W-:Y:S05]  /*2560*/  WARPSYNC.COLLECTIVE R80, `(.L_x_4568) ;  /* 0x0000000050087348 */ /* 0x000fea0003c00000 */
[----:B------:R0:W1:Y:S02]  /*2570*/  SHFL.DOWN P3, R80, R125, R123, R81 ;  /* 0x0800007b7d507389 */ /* 0x0000640000060051 */
[----:B01----:R-:W-:Y:S01]  /*2580*/  ENDCOLLECTIVE ;  /* 0x000000000000791b */ /* 0x003fe20003800000 */
.L_x_4568:
[----:B------:R-:W-:Y:S02]  /*2590*/  MOV R125, R37 ;  /* 0x00000025007d7202 */ /* 0x000fe40000000f00 */
[----:B------:R-:W-:Y:S02]  /*25a0*/  MOV R79, R80 ;  /* 0x00000050004f7202 */ /* 0x000fe40000000f00 */
[----:B------:R-:W-:-:S07]  /*25b0*/  MOV R80, 0xffffffff ;  /* 0xffffffff00507802 */ /* 0x000fce0000000f00 */
[----:B------:R-:W-:Y:S05]  /*25c0*/  WARPSYNC.COLLECTIVE R80, `(.L_x_4569) ;  /* 0x0000000050087348 */ /* 0x000fea0003c00000 */
[----:B------:R0:W1:Y:S02]  /*25d0*/  SHFL.DOWN P3, R80, R125, R123, R81 ;  /* 0x0800007b7d507389 */ /* 0x0000640000060051 */
[----:B01----:R-:W-:Y:S01]  /*25e0*/  ENDCOLLECTIVE ;  /* 0x000000000000791b */ /* 0x003fe20003800000 */
.L_x_4569:
[----:B------:R-:W-:Y:S05]  /*25f0*/  BRA `(.L_x_4570) ;  /* 0xffffffec00d87947 */ /* 0x000fea000383ffff */
.L_x_4571:
        /* <DEDUP_REMOVED lines=16> */
.L_x_5593:


//--------------------- .text._ZN10layer_norm22ln_bwd_finalize_kernelINS_22Kernel_traits_finalizeILj2048E13__nv_bfloat16fS2_fjLj1024ELj4ENS_18Kernel_traits_baseILj2048ES2_fS2_fjLj1024EEEEEEEvNS_9BwdParamsE --------------------------
	.section	.text._ZN10layer_norm22ln_bwd_finalize_kernelINS_22Kernel_traits_finalizeILj2048E13__nv_bfloat16fS2_fjLj1024ELj4ENS_18Kernel_traits_baseILj2048ES2_fS2_fjLj1024EEEEEEEvNS_9BwdParamsE,"ax",@progbits
	.align	128
        .global         _ZN10layer_norm22ln_bwd_finalize_kernelINS_22Kernel_traits_finalizeILj2048E13__nv_bfloat16fS2_fjLj1024ELj4ENS_18Kernel_traits_baseILj2048ES2_fS2_fjLj1024EEEEEEEvNS_9BwdParamsE
        .type           _ZN10layer_norm22ln_bwd_finalize_kernelINS_22Kernel_traits_finalizeILj2048E13__nv_bfloat16fS2_fjLj1024ELj4ENS_18Kernel_traits_baseILj2048ES2_fS2_fjLj1024EEEEEEEvNS_9BwdParamsE,@function
        .size           _ZN10layer_norm22ln_bwd_finalize_kernelINS_22Kernel_traits_finalizeILj2048E13__nv_bfloat16fS2_fjLj1024ELj4ENS_18Kernel_traits_baseILj2048ES2_fS2_fjLj1024EEEEEEEvNS_9BwdParamsE,(.L_x_5594 - _ZN10layer_norm22ln_bwd_finalize_kernelINS_22Kernel_traits_finalizeILj2048E13__nv_bfloat16fS2_fjLj1024ELj4ENS_18Kernel_traits_baseILj2048ES2_fS2_fjLj1024EEEEEEEvNS_9BwdParamsE)
        .other          _ZN10layer_norm22ln_bwd_finalize_kernelINS_22Kernel_traits_finalizeILj2048E13__nv_bfloat16fS2_fjLj1024ELj4ENS_18Kernel_traits_baseILj2048ES2_fS2_fjLj1024EEEEEEEvNS_9BwdParamsE,@"STO_CUDA_ENTRY STV_DEFAULT"
_ZN10layer_norm22ln_bwd_finalize_kernelINS_22Kernel_traits_finalizeILj2048E13__nv_bfloat16fS2_fjLj1024ELj4ENS_18Kernel_traits_baseILj2048ES2_fS2_fjLj1024EEEEEEEvNS_9BwdParamsE:
.text._ZN10layer_norm22ln_bwd_finalize_kernelINS_22Kernel_traits_finalizeILj2048E13__nv_bfloat16fS2_fjLj1024ELj4ENS_18Kernel_traits_baseILj2048ES2_fS2_fjLj1024EEEEEEEvNS_9BwdParamsE:
        /* <DEDUP_REMOVED lines=25> */
.L_x_4583:
        /* <DEDUP_REMOVED lines=28> */
.L_x_4576:
        /* <DEDUP_REMOVED lines=33> */
.L_x_4575:
[----:B------:R-:W-:Y:S05]  /*0560*/  BSYNC B1 ;  /* 0x0000000000017941 */ /* 0x000fea0003800000 */
.L_x_4574:
        /* <DEDUP_REMOVED lines=23> */
.L_x_4578:
[----:B------:R-:W-:Y:S05]  /*06e0*/  BSYNC B1 ;  /* 0x0000000000017941 */ /* 0x000fea0003800000 */
.L_x_4577:
        /* <DEDUP_REMOVED lines=11> */
.L_x_4573:
[----:B------:R-:W-:Y:S05]  /*07a0*/  BSYNC B0 ;  /* 0x0000000000007941 */ /* 0x000fea0003800000 */
.L_x_4572:
        /* <DEDUP_REMOVED lines=29> */
.L_x_4594:
[----:B------:R-:W-:Y:S01]  /*0980*/  @!P1 SHF.R.U32.HI R12, RZ, 0x3, R0 ;  /* 0x00000003ff0c9819 */ /* 0x000fe20000011600 */
[----:B---3--:R-:W-:Y:S01]  /*0990*/  FADD.FTZ R14, R9, R14 ;  /* 0x0000000e090e7221 */ /* 0x008fe20000010000 */
[----:B--2---:R-:W-:Y:S02]  /*09a0*/  FADD.FTZ R11, R10, R11 ;  /* 0x0000000b0a0b7221 */ /* 0x004fe40000010000 */
[----:B------:R-:W-:-:S05]  /*09b0*/  @!P1 LOP3.LUT R12, R12, 0x1ffffffc, RZ, 0xc0, !PT ;  /* 0x1ffffffc0c0c9812 */ /* 0x000fca00078ec0ff */
[----:B------:R2:W-:Y:S04]  /*09c0*/  @!P1 STS [R12+UR4+0x2000], R14 ;  /* 0x0020000e0c009988 */ /* 0x0005e80008000804 */
[----:B------:R2:W-:Y:S02]  /*09d0*/  @!P1 STS [R12+UR4+0x2080], R11 ;  /* 0x0020800b0c009988 */ /* 0x0005e40008000804 */
.L_x_4579:
        /* <DEDUP_REMOVED lines=14> */
.L_x_4582:
[----:B------:R-:W-:Y:S05]  /*0ac0*/  BSYNC B0 ;  /* 0x0000000000007941 */ /* 0x000fea0003800000 */
.L_x_4581:
[C---:B------:R-:W-:Y:S02]  /*0ad0*/  ISETP.GT.U32.AND P1, PT, R3.reuse, -0x801, PT ;  /* 0xfffff7ff0300780c */ /* 0x040fe40003f24070 */
[----:B------:R-:W-:Y:S02]  /*0ae0*/  IADD3 R3, R3, 0x800, RZ ;  /* 0x0000080003037810 */ /* 0x000fe40007ffe0ff */
[----:B------:R-:W-:-:S09]  /*0af0*/  IADD3 R5, R5, 0x400, RZ ;  /* 0x0000040005057810 */ /* 0x000fd20007ffe0ff */
[----:B------:R-:W-:Y:S05]  /*0b00*/  @P1 BRA `(.L_x_4583) ;  /* 0xfffffff400a01947 */ /* 0x000fea000383ffff */
[----:B------:R-:W-:Y:S05]  /*0b10*/  EXIT ;  /* 0x000000000000794d */ /* 0x000fea0003800000 */
.L_x_4580:
[----:B------:R-:W-:Y:S01]  /*0b20*/  HFMA2.MMA R19, -RZ, RZ, 0, 5.9604644775390625e-08 ;  /* 0x00000001ff137435 */ /* 0x000fe200000001ff */
[----:B---3--:R-:W-:Y:S01]  /*0b30*/  IMAD.MOV.U32 R20, RZ, RZ, R10 ;  /* 0x000000ffff147224 */ /* 0x008fe200078e000a */
[----:B------:R-:W-:Y:S01]  /*0b40*/  MOV R22, 0x1f ;  /* 0x0000001f00167802 */ /* 0x000fe20000000f00 */
[----:B------:R-:W-:-:S08]  /*0b50*/  IMAD.MOV.U32 R17, RZ, RZ, -0x1 ;  /* 0xffffffffff117424 */ /* 0x000fd000078e00ff */
[----:B012---:R-:W-:Y:S05]  /*0b60*/  WARPSYNC.COLLECTIVE R17, `(.L_x_4584) ;  /* 0x0000000011087348 */ /* 0x007fea0003c00000 */
[----:B------:R3:W4:Y:S02]  /*0b70*/  SHFL.BFLY P2, R18, R20, R19, R22 ;  /* 0x0c00001314127389 */ /* 0x0007240000040016 */
[----:B01234-:R-:W-:Y:S01]  /*0b80*/  ENDCOLLECTIVE ;  /* 0x000000000000791b */ /* 0x01ffe20003800000 */
.L_x_4584:
[----:B------:R-:W-:Y:S01]  /*0b90*/  IMAD.MOV.U32 R19, RZ, RZ, 0x2 ;  /* 0x00000002ff137424 */ /* 0x000fe200078e00ff */
[----:B------:R-:W-:-:S05]  /*0ba0*/  MOV R11, R18 ;  /* 0x00000012000b7202 */ /* 0x000fca0000000f00 */
[----:B------:R-:W-:-:S05]  /*0bb0*/  FADD.FTZ R11, R10, R11 ;  /* 0x0000000b0a0b7221 */ /* 0x000fca0000010000 */
[----:B------:R-:W-:-:S07]  /*0bc0*/  MOV R20, R11 ;  /* 0x0000000b00147202 */ /* 0x000fce0000000f00 */
[----:B------:R-:W-:Y:S05]  /*0bd0*/  WARPSYNC.COLLECTIVE R17, `(.L_x_4585) ;  /* 0x0000000011087348 */ /* 0x000fea0003c00000 */
[----:B------:R0:W1:Y:S02]  /*0be0*/  SHFL.BFLY P2, R18, R20, R19, R22 ;  /* 0x0c00001314127389 */ /* 0x0000640000040016 */
[----:B01----:R-:W-:Y:S01]  /*0bf0*/  ENDCOLLECTIVE ;  /* 0x000000000000791b */ /* 0x003fe20003800000 */
.L_x_4585:
[----:B------:R-:W-:Y:S01]  /*0c00*/  IMAD.MOV.U32 R19, RZ, RZ, 0x4 ;  /* 0x00000004ff137424 */ /* 0x000fe200078e00ff */
[----:B------:R-:W-:-:S05]  /*0c10*/  MOV R12, R18 ;  /* 0x00000012000c7202 */ /* 0x000fca0000000f00 */
[----:B------:R-:W-:-:S05]  /*0c20*/  FADD.FTZ R12, R11, R12 ;  /* 0x0000000c0b0c7221 */ /* 0x000fca0000010000 */
[----:B------:R-:W-:-:S07]  /*0c30*/  MOV R20, R12 ;  /* 0x0000000c00147202 */ /* 0x000fce0000000f00 */
[----:B------:R-:W-:Y:S05]  /*0c40*/  WARPSYNC.COLLECTIVE R17, `(.L_x_4586) ;  /* 0x0000000011087348 */ /* 0x000fea0003c00000 */
[----:B------:R0:W1:Y:S02]  /*0c50*/  SHFL.BFLY P2, R18, R20, R19, R22 ;  /* 0x0c00001314127389 */ /* 0x0000640000040016 */
[----:B01----:R-:W-:Y:S01]  /*0c60*/  ENDCOLLECTIVE ;  /* 0x000000000000791b */ /* 0x003fe20003800000 */
.L_x_4586:
[----:B------:R-:W-:Y:S01]  /*0c70*/  IMAD.MOV.U32 R19, RZ, RZ, 0x8 ;  /* 0x00000008ff137424 */ /* 0x000fe200078e00ff */
[----:B------:R-:W-:-:S05]  /*0c80*/  MOV R13, R18 ;  /* 0x00000012000d7202 */ /* 0x000fca0000000f00 */
[----:B------:R-:W-:-:S05]  /*0c90*/  FADD.FTZ R13, R12, R13 ;  /* 0x0000000d0c0d7221 */ /* 0x000fca0000010000 */
[----:B------:R-:W-:-:S07]  /*0ca0*/  MOV R20, R13 ;  /* 0x0000000d00147202 */ /* 0x000fce0000000f00 */
[----:B------:R-:W-:Y:S05]  /*0cb0*/  WARPSYNC.COLLECTIVE R17, `(.L_x_4587) ;  /* 0x0000000011087348 */ /* 0x000fea0003c00000 */
[----:B------:R0:W1:Y:S02]  /*0cc0*/  SHFL.BFLY P2, R18, R20, R19, R22 ;  /* 0x0c00001314127389 */ /* 0x0000640000040016 */
[----:B01----:R-:W-:Y:S01]  /*0cd0*/  ENDCOLLECTIVE ;  /* 0x000000000000791b */ /* 0x003fe20003800000 */
.L_x_4587:
[----:B------:R-:W-:Y:S01]  /*0ce0*/  IMAD.MOV.U32 R19, RZ, RZ, 0x10 ;  /* 0x00000010ff137424 */ /* 0x000fe200078e00ff */
[----:B------:R-:W-:-:S05]  /*0cf0*/  MOV R10, R18 ;  /* 0x00000012000a7202 */ /* 0x000fca0000000f00 */
[----:B------:R-:W-:-:S05]  /*0d00*/  FADD.FTZ R10, R13, R10 ;  /* 0x0000000a0d0a7221 */ /* 0x000fca0000010000 */
[----:B------:R-:W-:-:S07]  /*0d10*/  MOV R20, R10 ;  /* 0x0000000a00147202 */ /* 0x000fce0000000f00 */
[----:B------:R-:W-:Y:S05]  /*0d20*/  WARPSYNC.COLLECTIVE R17, `(.L_x_4588) ;  /* 0x0000000011087348 */ /* 0x000fea0003c00000 */
[----:B------:R0:W1:Y:S02]  /*0d30*/  SHFL.BFLY P2, R18, R20, R19, R22 ;  /* 0x0c00001314127389 */ /* 0x0000640000040016 */
[----:B01----:R-:W-:Y:S01]  /*0d40*/  ENDCOLLECTIVE ;  /* 0x000000000000791b */ /* 0x003fe20003800000 */
.L_x_4588:
[----:B------:R-:W-:Y:S01]  /*0d50*/  MOV R20, R9 ;  /* 0x0000000900147202 */ /* 0x000fe20000000f00 */
[----:B------:R-:W-:Y:S01]  /*0d60*/  IMAD.MOV.U32 R19, RZ, RZ, 0x1 ;  /* 0x00000001ff137424 */ /* 0x000fe200078e00ff */
[----:B------:R-:W-:-:S07]  /*0d70*/  MOV R11, R18 ;  /* 0x00000012000b7202 */ /* 0x000fce0000000f00 */
[----:B------:R-:W-:Y:S05]  /*0d80*/  WARPSYNC.COLLECTIVE R17, `(.L_x_4589) ;  /* 0x0000000011087348 */ /* 0x000fea0003c00000 */
[----:B------:R0:W1:Y:S02]  /*0d90*/  SHFL.BFLY P2, R18, R20, R19, R22 ;  /* 0x0c00001314127389 */ /* 0x0000640000040016 */
[----:B01----:R-:W-:Y:S01]  /*0da0*/  ENDCOLLECTIVE ;  /* 0x000000000000791b */ /* 0x003fe20003800000 */
.L_x_4589:
[----:B------:R-:W-:Y:S01]  /*0db0*/  IMAD.MOV.U32 R19, RZ, RZ, 0x2 ;  /* 0x00000002ff137424 */ /* 0x000fe200078e00ff */
[----:B------:R-:W-:-:S05]  /*0dc0*/  MOV R12, R18 ;  /* 0x00000012000c7202 */ /* 0x000fca0000000f00 */
[----:B------:R-:W-:-:S05]  /*0dd0*/  FADD.FTZ R14, R9, R12 ;  /* 0x0000000c090e7221 */ /* 0x000fca0000010000 */
[----:B------:R-:W-:-:S07]  /*0de0*/  MOV R20, R14 ;  /* 0x0000000e00147202 */ /* 0x000fce0000000f00 */
[----:B------:R-:W-:Y:S05]  /*0df0*/  WARPSYNC.COLLECTIVE R17, `(.L_x_4590) ;  /* 0x0000000011087348 */ /* 0x000fea0003c00000 */
[----:B------:R0:W1:Y:S02]  /*0e00*/  SHFL.BFLY P2, R18, R20, R19, R22 ;  /* 0x0c00001314127389 */ /* 0x0000640000040016 */
[----:B01----:R-:W-:Y:S01]  /*0e10*/  ENDCOLLECTIVE ;  /* 0x000000000000791b */ /* 0x003fe20003800000 */
.L_x_4590:
[----:B------:R-:W-:Y:S01]  /*0e20*/  IMAD.MOV.U32 R19, RZ, RZ, 0x4 ;  /* 0x00000004ff137424 */ /* 0x000fe200078e00ff */
[----:B------:R-:W-:-:S05]  /*0e30*/  MOV R13, R18 ;  /* 0x00000012000d7202 */ /* 0x000fca0000000f00 */
[----:B------:R-:W-:-:S05]  /*0e40*/  FADD.FTZ R15, R14, R13 ;  /* 0x0000000d0e0f7221 */ /* 0x000fca0000010000 */
[----:B------:R-:W-:-:S07]  /*0e50*/  MOV R20, R15 ;  /* 0x0000000f00147202 */ /* 0x000fce0000000f00 */
[----:B------:R-:W-:Y:S05]  /*0e60*/  WARPSYNC.COLLECTIVE R17, `(.L_x_4591) ;  /* 0x0000000011087348 */ /* 0x000fea0003c00000 */
[----:B------:R0:W1:Y:S02]  /*0e70*/  SHFL.BFLY P2, R18, R20, R19, R22 ;  /* 0x0c00001314127389 */ /* 0x0000640000040016 */
[----:B01----:R-:W-:Y:S01]  /*0e80*/  ENDCOLLECTIVE ;  /* 0x000000000000791b */ /* 0x003fe20003800000 */
.L_x_4591:
[----:B------:R-:W-:Y:S01]  /*0e90*/  HFMA2.MMA R19, -RZ, RZ, 0, 4.76837158203125e-07 ;  /* 0x00000008ff137435 */ /* 0x000fe200000001ff */
[----:B------:R-:W-:-:S05]  /*0ea0*/  MOV R16, R18 ;  /* 0x0000001200107202 */ /* 0x000fca0000000f00 */
[----:B------:R-:W-:-:S05]  /*0eb0*/  FADD.FTZ R16, R15, R16 ;  /* 0x000000100f107221 */ /* 0x000fca0000010000 */
[----:B------:R-:W-:-:S07]  /*0ec0*/  MOV R20, R16 ;  /* 0x0000001000147202 */ /* 0x000fce0000000f00 */
[----:B------:R-:W-:Y:S05]  /*0ed0*/  WARPSYNC.COLLECTIVE R17, `(.L_x_4592) ;  /* 0x0000000011087348 */ /* 0x000fea0003c00000 */
[----:B------:R0:W1:Y:S02]  /*0ee0*/  SHFL.BFLY P2, R18, R20, R19, R22 ;  /* 0x0c00001314127389 */ /* 0x0000640000040016 */
[----:B01----:R-:W-:Y:S01]  /*0ef0*/  ENDCOLLECTIVE ;  /* 0x000000000000791b */ /* 0x003fe20003800000 */
.L_x_4592:
[----:B------:R-:W-:Y:S01]  /*0f00*/  HFMA2.MMA R19, -RZ, RZ, 0, 9.5367431640625e-07 ;  /* 0x00000010ff137435 */ /* 0x000fe200000001ff */
[----:B------:R-:W-:-:S04]  /*0f10*/  IMAD.MOV.U32 R9, RZ, RZ, R18 ;  /* 0x000000ffff097224 */ /* 0x000fc800078e0012 */
[----:B------:R-:W-:-:S05]  /*0f20*/  FADD.FTZ R9, R16, R9 ;  /* 0x0000000910097221 */ /* 0x000fca0000010000 */
[----:B------:R-:W-:-:S07]  /*0f30*/  MOV R20, R9 ;  /* 0x0000000900147202 */ /* 0x000fce0000000f00 */
[----:B------:R-:W-:Y:S05]  /*0f40*/  WARPSYNC.COLLECTIVE R17, `(.L_x_4593) ;  /* 0x0000000011087348 */ /* 0x000fea0003c00000 */
[----:B------:R0:W1:Y:S02]  /*0f50*/  SHFL.BFLY P2, R18, R20, R19, R22 ;  /* 0x0c00001314127389 */ /* 0x0000640000040016 */
[----:B01----:R-:W-:Y:S01]  /*0f60*/  ENDCOLLECTIVE ;  /* 0x000000000000791b */ /* 0x003fe20003800000 */
.L_x_4593:
[----:B------:R-:W-:Y:S01]  /*0f70*/  MOV R14, R18 ;  /* 0x00000012000e7202 */ /* 0x000fe20000000f00 */
[----:B------:R-:W-:Y:S06]  /*0f80*/  BRA `(.L_x_4594) ;  /* 0xfffffff8007c7947 */ /* 0x000fec000383ffff */
.L_x_4595:
        /* <DEDUP_REMOVED lines=15> */
.L_x_5594:


//--------------------- .text._ZN10layer_norm13ln_bwd_kernelINS_13Kernel_traitsI13__nv_bfloat16fS2_fjLj2048ELj1ELj1ELj4ELj16ENS_18Kernel_traits_baseILj2048ES2_fS2_fjLj128EEEEEEEvNS_9BwdParamsE --------------------------
	.section	.text._ZN10layer_norm13ln_bwd_kernelINS_13Kernel_traitsI13__nv_bfloat16fS2_fjLj2048ELj1ELj1ELj4ELj16ENS_18Kernel_traits_baseILj2048ES2_fS2_fjLj128EEEEEEEvNS_9BwdParamsE,"ax",@progbits
	.align	128
        .global         _ZN10layer_norm13ln_bwd_kernelINS_13Kernel_traitsI13__nv_bfloat16fS2_fjLj2048ELj1ELj1ELj4ELj16ENS_18Kernel_traits_baseILj2048ES2_fS2_fjLj128EEEEEEEvNS_9BwdParamsE
        .type           _ZN10layer_norm13ln_bwd_kernelINS_13Kernel_traitsI13__nv_bfloat16fS2_fjLj2048ELj1ELj1ELj4ELj16ENS_18Kernel_traits_baseILj2048ES2_fS2_fjLj128EEEEEEEvNS_9BwdParamsE,@function
        .size           _ZN10layer_norm13ln_bwd_kernelINS_13Kernel_traitsI13__nv_bfloat16fS2_fjLj2048ELj1ELj1ELj4ELj16ENS_18Kernel_traits_baseILj2048ES2_fS2_fjLj128EEEEEEEvNS_9BwdParamsE,(.L_x_5595 - _ZN10layer_norm13ln_bwd_kernelINS_13Kernel_traitsI13__nv_bfloat16fS2_fjLj2048ELj1ELj1ELj4ELj16ENS_18Kernel_traits_baseILj2048ES2_fS2_fjLj128EEEEEEEvNS_9BwdParamsE)
        .other          _ZN10layer_norm13ln_bwd_kernelINS_13Kernel_traitsI13__nv_bfloat16fS2_fjLj2048ELj1ELj1ELj4ELj16ENS_18Kernel_traits_baseILj2048ES2_fS2_fjLj128EEEEEEEvNS_9BwdParamsE,@"STO_CUDA_ENTRY STV_DEFAULT"
_ZN10layer_norm13ln_bwd_kernelINS_13Kernel_traitsI13__nv_bfloat16fS2_fjLj2048ELj1ELj1ELj4ELj16ENS_18Kernel_traits_baseILj2048ES2_fS2_fjLj128EEEEEEEvNS_9BwdParamsE:
.text._ZN10layer_norm13ln_bwd_kernelINS_13Kernel_traitsI13__nv_bfloat16fS2_fjLj2048ELj1ELj1ELj4ELj16ENS_18Kernel_traits_baseILj2048ES2_fS2_fjLj128EEEEEEEvNS_9BwdParamsE:
        /* <DEDUP_REMOVED lines=37> */
[----:B0-----:R-:W-:-:S04]  /*0250*/  LEA.HI R61, R0, UR4, RZ, 0x19 ;  /* 0x00000004003d7c11 */ /* 0x001fc8000f8fc8ff */
[----:B------:R-:W-:-:S13]  /*0260*/  ISETP.GE.AND P1, PT, R61, UR5, PT ;  /* 0x000000053d007c0c */ /* 0x000fda000bf26270 */
[----:B------:R-:W-:Y:S05]  /*0270*/  @P1 BRA `(.L_x_4596) ;  /* 0x0000001c00101947 */ /* 0x000fea0003800000 */
[----:B------:R-:W2:Y:S04]  /*0280*/  LDG.E.64 R4, desc[UR6][R2.64] ;  /* 0x0000000602047981 */ /* 0x000ea8000c1e1b00 */
[----:B------:R-:W3:Y:S04]  /*0290*/  LDG.E.64 R6, desc[UR6][R2.64+0x400] ;  /* 0x0004000602067981 */ /* 0x000ee8000c1e1b00 */
[----:B------:R-:W4:Y:S04]  /*02a0*/  LDG.E.64 R8, desc[UR6][R2.64+0x800] ;  /* 0x0008000602087981 */ /* 0x000f28000c1e1b00 */
[----:B------:R0:W4:Y:S01]  /*02b0*/  LDG.E.64 R10, desc[UR6][R2.64+0xc00] ;  /* 0x000c0006020a7981 */ /* 0x000122000c1e1b00 */
[----:B------:R-:W1:Y:S01]  /*02c0*/  S2UR UR5, SR_CgaCtaId ;  /* 0x00000000000579c3 */ /* 0x000e620000008800 */
[----:B------:R-:W-:Y:S01]  /*02d0*/  UMOV UR4, 0x400 ;  /* 0x0000040000047882 */ /* 0x000fe20000000000 */
[--C-:B-----5:R-:W-:Y:S01]  /*02e0*/  SHF.R.U64 R72, R96, 0x10, R97.reuse ;  /* 0x0000001060487819 */ /* 0x120fe20000001261 */
[----:B------:R-:W-:Y:S01]  /*02f0*/  HFMA2.MMA R59, -RZ, RZ, 0, 0 ;  /* 0x00000000ff3b7435 */ /* 0x000fe200000001ff */
[----:B------:R-:W-:-:S02]  /*0300*/  SHF.R.U32.HI R70, RZ, 0x10, R97 ;  /* 0x00000010ff467819 */ /* 0x000fc40000011661 */
[----:B------:R-:W-:Y:S02]  /*0310*/  CS2R R12, SRZ ;  /* 0x00000000000c7805 */ /* 0x000fe4000001ff00 */
[--C-:B------:R-:W-:Y:S02]  /*0320*/  SHF.R.U64 R68, R92, 0x10, R93.reuse ;  /* 0x000000105c447819 */ /* 0x100fe4000000125d */
[----:B------:R-:W-:Y:S02]  /*0330*/  CS2R R44, SRZ ;  /* 0x00000000002c7805 */ /* 0x000fe4000001ff00 */
[----:B------:R-:W-:Y:S02]  /*0340*/  SHF.R.U32.HI R66, RZ, 0x10, R93 ;  /* 0x00000010ff427819 */ /* 0x000fe4000001165d */
[----:B0-----:R-:W-:Y:S02]  /*0350*/  CS2R R2, SRZ ;  /* 0x0000000000027805 */ /* 0x001fe4000001ff00 */
        /* <DEDUP_REMOVED lines=8> */
[----:B------:R-:W-:Y:S01]  /*03e0*/  SHF.L.U32 R91, R88, 0x10, RZ ;  /* 0x00000010585b7819 */ /* 0x000fe200000006ff */
[----:B------:R-:W-:Y:S01]  /*03f0*/  HFMA2.MMA R88, -RZ, RZ, 0, 5.9604644775390625e-08 ;  /* 0x00000001ff587435 */ /* 0x000fe200000001ff */
[----:B------:R-:W-:Y:S02]  /*0400*/  SHF.L.U32 R99, R96, 0x10, RZ ;  /* 0x0000001060637819 */ /* 0x000fe400000006ff */
[----:B------:R-:W-:Y:S02]  /*0410*/  CS2R R18, SRZ ;  /* 0x0000000000127805 */ /* 0x000fe4000001ff00 */
[----:B------:R-:W-:Y:S02]  /*0420*/  SHF.L.U32 R97, R97, 0x10, RZ ;  /* 0x0000001061617819 */ /* 0x000fe400000006ff */
[----:B------:R-:W-:Y:S01]  /*0430*/  CS2R R20, SRZ ;  /* 0x0000000000147805 */ /* 0x000fe2000001ff00 */
[----:B-1----:R-:W-:Y:S01]  /*0440*/  ULEA UR4, UR5, UR4, 0x18 ;  /* 0x0000000405047291 */ /* 0x002fe2000f8ec03f */
[----:B------:R-:W-:-:S02]  /*0450*/  SHF.L.U32 R95, R92, 0x10, RZ ;  /* 0x000000105c5f7819 */ /* 0x000fc400000006ff */
[----:B------:R-:W-:Y:S02]  /*0460*/  CS2R R22, SRZ ;  /* 0x0000000000167805 */ /* 0x000fe4000001ff00 */
[----:B------:R-:W-:Y:S02]  /*0470*/  SHF.L.U32 R93, R93, 0x10, RZ ;  /* 0x000000105d5d7819 */ /* 0x000fe400000006ff */
[----:B------:R-:W-:Y:S02]  /*0480*/  CS2R R24, SRZ ;  /* 0x0000000000187805 */ /* 0x000fe4000001ff00 */
        /* <DEDUP_REMOVED lines=41> */
.L_x_4598:
[----:B0-----:R-:W0:Y:S01]  /*0720*/  @P0 LDC.64 R28, c[0x0][0x228] ;  /* 0x00008a00ff1c0b82 */ /* 0x001e220000000a00 */
[----:B------:R-:W-:-:S04]  /*0730*/  SHF.L.U32 R31, R61, 0x9, RZ ;  /* 0x000000093d1f7819 */ /* 0x000fc800000006ff */
[----:B------:R-:W-:-:S03]  /*0740*/  LOP3.LUT R109, R31, 0x7f, R0, 0xf8, !PT ;  /* 0x0000007f1f6d7812 */ /* 0x000fc600078ef800 */
[----:B------:R-:W1:Y:S08]  /*0750*/  @P0 LDC.64 R32, c[0x0][0x228] ;  /* 0x00008a00ff200b82 */ /* 0x000e700000000a00 */
[----:B------:R-:W2:Y:S01]  /*0760*/  @P0 LDC.64 R36, c[0x0][0x228] ;  /* 0x00008a00ff240b82 */ /* 0x000ea20000000a00 */
[C---:B------:R-:W-:Y:S02]  /*0770*/  IADD3 R107, R109.reuse, 0x80, RZ ;  /* 0x000000806d6b7810 */ /* 0x040fe40007ffe0ff */
[C---:B------:R-:W-:Y:S01]  /*0780*/  IADD3 R105, R109.reuse, 0x100, RZ ;  /* 0x000001006d697810 */ /* 0x040fe20007ffe0ff */
[----:B0-----:R-:W-:-:S04]  /*0790*/  @P0 IMAD.WIDE.U32 R28, R109, 0x10, R28 ;  /* 0x000000106d1c0825 */ /* 0x001fc800078e001c */
[----:B------:R-:W0:Y:S02]  /*07a0*/  @P0 LDC.64 R40, c[0x0][0x228] ;  /* 0x00008a00ff280b82 */ /* 0x000e240000000a00 */
[----:B------:R-:W3:Y:S01]  /*07b0*/  @P0 LDG.E.128 R28, desc[UR6][R28.64] ;  /* 0x000000061c1c0981 */ /* 0x000ee2000c1e1d00 */
[----:B-1----:R-:W-:-:S05]  /*07c0*/  @P0 IMAD.WIDE.U32 R32, R107, 0x10, R32 ;  /* 0x000000106b200825 */ /* 0x002fca00078e0020 */
[----:B------:R-:W1:Y:S01]  /*07d0*/  @!P0 LDC.64 R74, c[0x0][0x220] ;  /* 0x00008800ff4a8b82 */ /* 0x000e620000000a00 */
[----:B------:R-:W4:Y:S01]  /*07e0*/  @P0 LDG.E.128 R32, desc[UR6][R32.64] ;  /* 0x0000000620200981 */ /* 0x000f22000c1e1d00 */
[----:B--2---:R-:W-:-:S06]  /*07f0*/  @P0 IMAD.WIDE.U32 R36, R105, 0x10, R36 ;  /* 0x0000001069240825 */ /* 0x004fcc00078e0024 */
[----:B------:R-:W2:Y:S01]  /*0800*/  @!P0 LDC.64 R76, c[0x0][0x220] ;  /* 0x00008800ff4c8b82 */ /* 0x000ea20000000a00 */
[----:B------:R-:W5:Y:S01]  /*0810*/  @P0 LDG.E.128 R36, desc[UR6][R36.64] ;  /* 0x0000000624240981 */ /* 0x000f62000c1e1d00 */
[----:B------:R-:W-:-:S06]  /*0820*/  IADD3 R103, R109, 0x180, RZ ;  /* 0x000001806d677810 */ /* 0x000fcc0007ffe0ff */
[----:B------:R-:W2:Y:S01]  /*0830*/  @!P0 LDC.64 R78, c[0x0][0x220] ;  /* 0x00008800ff4e8b82 */ /* 0x000ea20000000a00 */
[----:B0-----:R-:W-:-:S07]  /*0840*/  @P0 IMAD.WIDE.U32 R40, R103, 0x10, R40 ;  /* 0x0000001067280825 */ /* 0x001fce00078e0028 */
[----:B------:R-:W0:Y:S01]  /*0850*/  @!P0 LDC.64 R80, c[0x0][0x230] ;  /* 0x00008c00ff508b82 */ /* 0x000e220000000a00 */
[----:B------:R-:W5:Y:S01]  /*0860*/  @P0 LDG.E.128 R40, desc[UR6][R40.64] ;  /* 0x0000000628280981 */ /* 0x000f62000c1e1d00 */
[----:B-1----:R-:W-:Y:S01]  /*0870*/  @!P0 IMAD.WIDE.U32 R104, R105, 0x10, R74 ;  /* 0x0000001069688825 */ /* 0x002fe200078e004a */
[----:B------:R-:W-:-:S05]  /*0880*/  @P0 MOV R86, RZ ;  /* 0x000000ff00560202 */ /* 0x000fca0000000f00 */
[----:B------:R-:W1:Y:S01]  /*0890*/  LDC.64 R74, c[0x0][0x238] ;  /* 0x00008e00ff4a7b82 */ /* 0x000e620000000a00 */
[----:B--2---:R-:W-:-:S04]  /*08a0*/  @!P0 IMAD.WIDE.U32 R106, R107, 0x10, R76 ;  /* 0x000000106b6a8825 */ /* 0x004fc800078e004c */
[----:B------:R-:W-:-:S03]  /*08b0*/  @!P0 IMAD.WIDE.U32 R100, R109, 0x10, R78 ;  /* 0x000000106d648825 */ /* 0x000fc600078e004e */
[----:B------:R-:W2:Y:S01]  /*08c0*/  @!P0 LDC.64 R76, c[0x0][0x220] ;  /* 0x00008800ff4c8b82 */ /* 0x000ea20000000a00 */
[----:B0-----:R-:W-:-:S07]  /*08d0*/  @!P0 IMAD.WIDE R80, R61, 0x4, R80 ;  /* 0x000000043d508825 */ /* 0x001fce00078e0250 */
[----:B------:R-:W0:Y:S01]  /*08e0*/  LDC.64 R78, c[0x0][0x268] ;  /* 0x00009a00ff4e7b82 */ /* 0x000e220000000a00 */
[----:B------:R1:W4:Y:S02]  /*08f0*/  @!P0 LDG.E R86, desc[UR6][R80.64] ;  /* 0x0000000650568981 */ /* 0x000324000c1e1900 */
[----:B-1----:R-:W-:Y:S01]  /*0900*/  SHF.L.U32 R81, R61, 0x9, RZ ;  /* 0x000000093d517819 */ /* 0x002fe200000006ff */
[----:B--2---:R-:W-:Y:S01]  /*0910*/  @!P0 IMAD.WIDE.U32 R102, R103, 0x10, R76 ;  /* 0x0000001067668825 */ /* 0x004fe200078e004c */
[----:B------:R-:W-:-:S05]  /*0920*/  LOP3.LUT R77, R109, 0x80, RZ, 0xfc, !PT ;  /* 0x000000806d4d7812 */ /* 0x000fca00078efcff */
[----:B0-----:R-:W-:-:S06]  /*0930*/  IMAD.WIDE.U32 R76, R77, 0x8, R78 ;  /* 0x000000084d4c7825 */ /* 0x001fcc00078e004e */
[----:B------:R-:W2:Y:S04]  /*0940*/  LDG.E.64 R76, desc[UR6][R76.64] ;  /* 0x000000064c4c7981 */ /* 0x000ea8000c1e1b00 */
[----:B------:R0:W4:Y:S04]  /*0950*/  @!P0 LDG.E.128 R28, desc[UR6][R100.64] ;  /* 0x00000006641c8981 */ /* 0x000128000c1e1d00 */
[----:B------:R-:W2:Y:S04]  /*0960*/  @!P0 LDG.E.128 R32, desc[UR6][R106.64] ;  /* 0x000000066a208981 */ /* 0x000ea8000c1e1d00 */
[----:B------:R1:W2:Y:S01]  /*0970*/  @!P0 LDG.E.128 R36, desc[UR6][R104.64] ;  /* 0x0000000668248981 */ /* 0x0002a2000c1e1d00 */
[----:B0-----:R-:W-:Y:S01]  /*0980*/  IMAD.WIDE R100, R61, 0x4, R74 ;  /* 0x000000043d647825 */ /* 0x001fe200078e024a */
[----:B------:R-:W-:-:S02]  /*0990*/  LOP3.LUT R74, R0, 0x7f, RZ, 0xc0, !PT ;  /* 0x0000007f004a7812 */ /* 0x000fc400078ec0ff */
[----:B------:R-:W-:Y:S02]  /*09a0*/  LOP3.LUT R75, R109, 0x100, RZ, 0xfc, !PT ;  /* 0x000001006d4b7812 */ /* 0x000fe400078efcff */
[----:B------:R0:W2:Y:S01]  /*09b0*/  LDG.E R84, desc[UR6][R100.64] ;  /* 0x0000000664547981 */ /* 0x0000a2000c1e1900 */
[----:B-1----:R-:W-:-:S03]  /*09c0*/  LOP3.LUT R105, R81, 0xfffffe00, R74, 0xe2, !PT ;  /* 0xfffffe0051697812 */ /* 0x002fc600078ee24a */
[----:B------:R-:W2:Y:S02]  /*09d0*/  @!P0 LDG.E.128 R40, desc[UR6][R102.64] ;  /* 0x0000000666288981 */ /* 0x000ea4000c1e1d00 */
[----:B------:R-:W-:Y:S01]  /*09e0*/  IMAD.WIDE.U32 R80, R105, 0x8, R78 ;  /* 0x0000000869507825 */ /* 0x000fe200078e004e */
[----:B------:R-:W-:-:S05]  /*09f0*/  LOP3.LUT R109, R109, 0x180, RZ, 0xfc, !PT ;  /* 0x000001806d6d7812 */ /* 0x000fca00078efcff */
[----:B------:R-:W2:Y:S01]  /*0a00*/  LDG.E.64 R80, desc[UR6][R80.64] ;  /* 0x0000000650507981 */ /* 0x000ea2000c1e1b00 */
[----:B------:R-:W-:-:S04]  /*0a10*/  IMAD.WIDE.U32 R74, R75, 0x8, R78 ;  /* 0x000000084b4a7825 */ /* 0x000fc800078e004e */
[----:B------:R-:W-:Y:S02]  /*0a20*/  IMAD.WIDE.U32 R78, R109, 0x8, R78 ;  /* 0x000000086d4e7825 */ /* 0x000fe400078e004e */
[----:B------:R-:W2:Y:S04]  /*0a30*/  LDG.E.64 R74, desc[UR6][R74.64] ;  /* 0x000000064a4a7981 */ /* 0x000ea8000c1e1b00 */
[----:B------:R-:W2:Y:S01]  /*0a40*/  LDG.E.64 R78, desc[UR6][R78.64] ;  /* 0x000000064e4e7981 */ /* 0x000ea2000c1e1b00 */
[----:B------:R-:W1:Y:S08]  /*0a50*/  @P0 MUFU.RCP R107, R73 ;  /* 0x00000049006b0308 */ /* 0x000e700000001000 */
[----:B0-----:R-:W0:Y:S08]  /*0a60*/  @P0 MUFU.RCP R101, R69 ;  /* 0x0000004500650308 */ /* 0x001e300000001000 */
[----:B------:R-:W0:Y:S08]  /*0a70*/  @P0 MUFU.RCP R113, R83 ;  /* 0x0000005300710308 */ /* 0x000e300000001000 */
[----:B------:R-:W2:Y:S08]  /*0a80*/  @P0 MUFU.RCP R103, R71 ;  /* 0x0000004700670308 */ /* 0x000eb00000001000 */
[----:B------:R-:W2:Y:S08]  /*0a90*/  @P0 MUFU.RCP R100, R52 ;  /* 0x0000003400640308 */ /* 0x000eb00000001000 */
[----:B------:R-:W2:Y:S08]  /*0aa0*/  @P0 MUFU.RCP R108, R67 ;  /* 0x00000043006c0308 */ /* 0x000eb00000001000 */
[----:B------:R-:W2:Y:S08]  /*0ab0*/  @P0 MUFU.RCP R117, R82 ;  /* 0x0000005200750308 */ /* 0x000eb00000001000 */
[----:B------:R-:W2:Y:S08]  /*0ac0*/  @P0 MUFU.RCP R119, R55 ;  /* 0x0000003700770308 */ /* 0x000eb00000001000 */
[----:B------:R-:W-:Y:S01]  /*0ad0*/  @P0 MUFU.RCP R98, R54 ;  /* 0x0000003600620308 */ /* 0x000fe20000001000 */
[----:B------:R-:W-:-:S07]  /*0ae0*/  LOP3.LUT P1, RZ, R88, 0xff, RZ, 0xc0, !PT ;  /* 0x000000ff58ff7812 */ /* 0x000fce000782c0ff */
[----:B------:R-:W-:Y:S08]  /*0af0*/  @P0 MUFU.RCP R115, R56 ;  /* 0x0000003800730308 */ /* 0x000ff00000001000 */
[----:B------:R-:W-:Y:S08]  /*0b00*/  @P0 MUFU.RCP R96, R53 ;  /* 0x0000003500600308 */ /* 0x000ff00000001000 */
[----:B------:R-:W-:Y:S08]  /*0b10*/  @P0 MUFU.RCP R102, R51 ;  /* 0x0000003300660308 */ /* 0x000ff00000001000 */
[----:B------:R-:W-:Y:S08]  /*0b20*/  @P0 MUFU.RCP R106, R50 ;  /* 0x00000032006a0308 */ /* 0x000ff00000001000 */
[----:B------:R-:W-:Y:S01]  /*0b30*/  @P0 MUFU.RCP R104, R65 ;  /* 0x0000004100680308 */ /* 0x000fe20000001000 */
[----:B------:R-:W-:Y:S01]  /*0b40*/  UMOV UR4, 0xffffffff ;  /* 0xffffffff00047882 */ /* 0x000fe20000000000 */
[----:B------:R-:W-:Y:S01]  /*0b50*/  LOP3.LUT P2, RZ, R0, 0x1f, RZ, 0xc0, !PT ;  /* 0x0000001f00ff7812 */ /* 0x000fe2000784c0ff */
[----:B---3--:R-:W-:Y:S01]  /*0b60*/  @P0 FADD.FTZ R90, -R97, R30 ;  /* 0x0000001e615a0221 */ /* 0x008fe20000010100 */
[----:B----4-:R-:W-:Y:S01]  /*0b70*/  @!P0 FADD.FTZ R111, R30, -R86 ;  /* 0x800000561e6f8221 */ /* 0x010fe20000010000 */
[----:B------:R-:W-:-:S04]  /*0b80*/  @P0 FADD.FTZ R30, -R95, R32 ;  /* 0x000000205f1e0221 */ /* 0x000fc80000010100 */
[----:B-1----:R-:W-:Y:S01]  /*0b90*/  @P0 FMUL.FTZ R107, R30, R107 ;  /* 0x0000006b1e6b0220 */ /* 0x002fe20000410000 */
[----:B-----5:R-:W-:Y:S01]  /*0ba0*/  @P0 FADD.FTZ R30, -R91, R36 ;  /* 0x000000245b1e0221 */ /* 0x020fe20000010100 */
[----:B------:R-:W-:-:S03]  /*0bb0*/  @P0 FADD.FTZ R94, -R99, R28 ;  /* 0x0000001c635e0221 */ /* 0x000fc60000010100 */
[----:B0-----:R-:W-:Y:S02]  /*0bc0*/  @P0 FMUL.FTZ R101, R30, R101 ;  /* 0x000000651e650220 */ /* 0x001fe40000410000 */
[----:B------:R-:W0:Y:S01]  /*0bd0*/  @P0 MUFU.RCP R30, R49 ;  /* 0x00000031001e0308 */ /* 0x000e220000001000 */
[----:B------:R-:W-:Y:S01]  /*0be0*/  @P0 FMUL.FTZ R94, R94, R113 ;  /* 0x000000715e5e0220 */ /* 0x000fe20000410000 */
[----:B--2---:R-:W-:Y:S01]  /*0bf0*/  @!P0 FADD.FTZ R113, R32, -R86 ;  /* 0x8000005620718221 */ /* 0x004fe20000010000 */
[----:B------:R-:W-:Y:S01]  /*0c00*/  @P0 FADD.FTZ R32, -R93, R34 ;  /* 0x000000225d200221 */ /* 0x000fe20000010100 */
[----:B------:R-:W-:Y:S01]  /*0c10*/  @!P0 FADD.FTZ R109, R28, -R86 ;  /* 0x800000561c6d8221 */ /* 0x000fe20000010000 */
[----:B------:R-:W-:Y:S01]  /*0c20*/  @P0 FADD.FTZ R123, -R64, R37 ;  /* 0x00000025407b0221 */ /* 0x000fe20000010100 */
[----:B------:R-:W-:Y:S02]  /*0c30*/  @P0 FADD.FTZ R125, -R89, R38 ;  /* 0x00000026597d0221 */ /* 0x000fe40000010100 */
[----:B------:R-:W1:Y:S01]  /*0c40*/  @P0 MUFU.RCP R28, R63 ;  /* 0x0000003f001c0308 */ /* 0x000e620000001000 */
[----:B------:R-:W-:Y:S01]  /*0c50*/  @P0 FMUL.FTZ R103, R32, R103 ;  /* 0x0000006720670220 */ /* 0x000fe20000410000 */
[----:B------:R-:W-:Y:S01]  /*0c60*/  @P0 FADD.FTZ R32, -R62, R39 ;  /* 0x000000273e200221 */ /* 0x000fe20000010100 */
[----:B------:R-:W-:Y:S01]  /*0c70*/  @!P0 FADD.FTZ R121, R39, -R86 ;  /* 0x8000005627798221 */ /* 0x000fe20000010000 */
[----:B------:R-:W-:Y:S01]  /*0c80*/  @P0 FADD.FTZ R88, -R70, R31 ;  /* 0x0000001f46580221 */ /* 0x000fe20000010100 */
[----:B------:R-:W-:Y:S01]  /*0c90*/  @P0 FMUL.FTZ R100, R123, R100 ;  /* 0x000000647b640220 */ /* 0x000fe20000410000 */
[----:B------:R-:W-:Y:S01]  /*0ca0*/  @P0 FMUL.FTZ R39, R125, R108 ;  /* 0x0000006c7d270220 */ /* 0x000fe20000410000 */
[----:B------:R-:W-:Y:S01]  /*0cb0*/  @P0 FADD.FTZ R123, -R87, R40 ;  /* 0x00000028577b0221 */ /* 0x000fe20000010100 */
[----:B------:R-:W-:Y:S01]  /*0cc0*/  @!P0 FADD.FTZ R125, R40, -R86 ;  /* 0x80000056287d8221 */ /* 0x000fe20000010000 */
[----:B------:R-:W-:Y:S01]  /*0cd0*/  @P0 FMUL.FTZ R90, R90, R117 ;  /* 0x000000755a5a0220 */ /* 0x000fe20000410000 */
[----:B------:R-:W-:Y:S01]  /*0ce0*/  @P0 FADD.FTZ R40, -R58, R43 ;  /* 0x0000002b3a280221 */ /* 0x000fe20000010100 */
[----:B------:R-:W-:Y:S01]  /*0cf0*/  @P0 FADD.FTZ R117, -R68, R33 ;  /* 0x0000002144750221 */ /* 0x000fe20000010100 */
[----:B------:R-:W-:Y:S01]  /*0d00*/  @P0 FMUL.FTZ R88, R88, R119 ;  /* 0x0000007758580220 */ /* 0x000fe20000410000 */
[----:B------:R-:W-:Y:S01]  /*0d10*/  @P0 FADD.FTZ R92, -R72, R29 ;  /* 0x0000001d485c0221 */ /* 0x000fe20000010100 */
[----:B------:R-:W-:Y:S01]  /*0d20*/  @!P0 FADD.FTZ R31, R31, -R86 ;  /* 0x800000561f1f8221 */ /* 0x000fe20000010000 */
[----:B------:R-:W-:Y:S01]  /*0d30*/  @P0 FADD.FTZ R119, -R66, R35 ;  /* 0x0000002342770221 */ /* 0x000fe20000010100 */
[----:B0-----:R-:W-:Y:S01]  /*0d40*/  @P0 FMUL.FTZ R40, R40, R30 ;  /* 0x0000001e28280220 */ /* 0x001fe20000410000 */
[----:B------:R-:W-:Y:S01]  /*0d50*/  @P0 FMUL.FTZ R98, R117, R98 ;  /* 0x0000006275620220 */ /* 0x000fe20000410000 */
[----:B------:R-:W-:Y:S01]  /*0d60*/  MOV R30, R80 ;  /* 0x00000050001e7202 */ /* 0x000fe20000000f00 */
[----:B------:R-:W-:Y:S01]  /*0d70*/  @!P0 FADD.FTZ R117, R36, -R86 ;  /* 0x8000005624758221 */ /* 0x000fe20000010000 */
[----:B------:R-:W-:Y:S01]  /*0d80*/  @P0 FMUL.FTZ R92, R92, R115 ;  /* 0x000000735c5c0220 */ /* 0x000fe20000410000 */
[----:B------:R-:W-:Y:S01]  /*0d90*/  @P0 FMUL.FTZ R96, R119, R96 ;  /* 0x0000006077600220 */ /* 0x000fe20000410000 */
[----:B------:R-:W-:Y:S01]  /*0da0*/  @P0 FMUL.FTZ R102, R32, R102 ;  /* 0x0000006620660220 */ /* 0x000fe20000410000 */
[----:B------:R-:W-:Y:S01]  /*0db0*/  @P0 FADD.FTZ R36, -R85, R42 ;  /* 0x0000002a55240221 */ /* 0x000fe20000010100 */
[----:B------:R-:W-:Y:S01]  /*0dc0*/  @!P0 FMUL.FTZ R88, R84, R31 ;  /* 0x0000001f54588220 */ /* 0x000fe20000410000 */
[--C-:B------:R-:W-:Y:S01]  /*0dd0*/  @!P0 FADD.FTZ R33, R33, -R86.reuse ;  /* 0x8000005621218221 */ /* 0x100fe20000010000 */
[--C-:B------:R-:W-:Y:S01]  /*0de0*/  @!P0 FADD.FTZ R115, R34, -R86.reuse ;  /* 0x8000005622738221 */ /* 0x100fe20000010000 */
[----:B------:R-:W-:Y:S01]  /*0df0*/  @!P0 FADD.FTZ R119, R38, -R86 ;  /* 0x8000005626778221 */ /* 0x000fe20000010000 */
[----:B------:R-:W-:Y:S01]  /*0e00*/  @P0 FADD.FTZ R32, -R60, R41 ;  /* 0x000000293c200221 */ /* 0x000fe20000010100 */
[--C-:B------:R-:W-:Y:S01]  /*0e10*/  @!P0 FADD.FTZ R42, R42, -R86.reuse ;  /* 0x800000562a2a8221 */ /* 0x100fe20000010000 */
[----:B------:R-:W-:Y:S01]  /*0e20*/  @!P0 FMUL.FTZ R107, R84, R113 ;  /* 0x00000071546b8220 */ /* 0x000fe20000410000 */
[----:B------:R-:W-:Y:S01]  /*0e30*/  MOV R31, R81 ;  /* 0x00000051001f7202 */ /* 0x000fe20000000f00 */
[--C-:B------:R-:W-:Y:S01]  /*0e40*/  @!P0 FADD.FTZ R29, R29, -R86.reuse ;  /* 0x800000561d1d8221 */ /* 0x100fe20000010000 */
[--C-:B------:R-:W-:Y:S01]  /*0e50*/  @!P0 FADD.FTZ R35, R35, -R86.reuse ;  /* 0x8000005623238221 */ /* 0x100fe20000010000 */
[--C-:B------:R-:W-:Y:S01]  /*0e60*/  @!P0 FADD.FTZ R37, R37, -R86.reuse ;  /* 0x8000005625258221 */ /* 0x100fe20000010000 */
[--C-:B------:R-:W-:Y:S01]  /*0e70*/  @!P0 FADD.FTZ R34, R41, -R86.reuse ;  /* 0x8000005629228221 */ /* 0x100fe20000010000 */
[----:B------:R-:W-:Y:S01]  /*0e80*/  SHF.R.U64 R113, R80, 0x10, R81 ;  /* 0x0000001050717819 */ /* 0x000fe20000001251 */
[----:B------:R-:W-:Y:S01]  /*0e90*/  @!P0 FADD.FTZ R86, R43, -R86 ;  /* 0x800000562b568221 */ /* 0x000fe20000010000 */
[----:B------:R-:W-:Y:S01]  /*0ea0*/  SHF.L.U32 R38, R30, 0x10, RZ ;  /* 0x000000101e267819 */ /* 0x000fe200000006ff */
[----:B------:R-:W-:Y:S01]  /*0eb0*/  @!P0 FMUL.FTZ R94, R84, R109 ;  /* 0x0000006d545e8220 */ /* 0x000fe20000410000 */
[----:B-1----:R-:W-:Y:S01]  /*0ec0*/  @P0 FMUL.FTZ R43, R36, R28 ;  /* 0x0000001c242b0220 */ /* 0x002fe20000410000 */
[----:B------:R-:W-:Y:S01]  /*0ed0*/  @P0 FMUL.FTZ R106, R32, R106 ;  /* 0x0000006a206a0220 */ /* 0x000fe20000410000 */
[C---:B------:R-:W-:Y:S01]  /*0ee0*/  @!P0 FMUL.FTZ R98, R84.reuse, R33 ;  /* 0x0000002154628220 */ /* 0x040fe20000410000 */
[C---:B------:R-:W-:Y:S01]  /*0ef0*/  @!P0 FMUL.FTZ R43, R84.reuse, R42 ;  /* 0x0000002a542b8220 */ /* 0x040fe20000410000 */
[----:B------:R-:W-:Y:S01]  /*0f00*/  SHF.L.U32 R31, R31, 0x10, RZ ;  /* 0x000000101f1f7819 */ /* 0x000fe200000006ff */
[C---:B------:R-:W-:Y:S01]  /*0f10*/  @!P0 FMUL.FTZ R90, R84.reuse, R111 ;  /* 0x0000006f545a8220 */ /* 0x040fe20000410000 */
[----:B------:R-:W-:Y:S01]  /*0f20*/  MOV R33, R76 ;  /* 0x0000004c00217202 */ /* 0x000fe20000000f00 */
[----:B------:R-:W-:Y:S01]  /*0f30*/  @!P0 FMUL.FTZ R92, R84, R29 ;  /* 0x0000001d545c8220 */ /* 0x000fe20000410000 */
[----:B------:R-:W-:Y:S01]  /*0f40*/  SHF.R.U64 R42, R76, 0x10, R77 ;  /* 0x000000104c2a7819 */ /* 0x000fe2000000124d */
[C---:B------:R-:W-:Y:S01]  /*0f50*/  FADD.FTZ R48, R38.reuse, R48 ;  /* 0x0000003026307221 */ /* 0x040fe20000010000 */
[----:B------:R-:W-:Y:S01]  /*0f60*/  SHF.R.U32.HI R32, RZ, 0x10, R81 ;  /* 0x00000010ff207819 */ /* 0x000fe20000011651 */
[----:B------:R-:W-:Y:S01]  /*0f70*/  FFMA.FTZ R59, R38, R94, R59 ;  /* 0x0000005e263b7223 */ /* 0x000fe2000001003b */
[----:B------:R-:W-:Y:S01]  /*0f80*/  SHF.L.U32 R113, R113, 0x10, RZ ;  /* 0x0000001071717819 */ /* 0x000fe200000006ff */
[----:B------:R-:W-:Y:S01]  /*0f90*/  FMUL.FTZ R38, R83, R38 ;  /* 0x0000002653267220 */ /* 0x000fe20000410000 */
[----:B------:R-:W-:Y:S01]  /*0fa0*/  MOV R76, R75 ;  /* 0x0000004b004c7202 */ /* 0x000fe20000000f00 */
[----:B------:R-:W-:Y:S01]  /*0fb0*/  @P0 FMUL.FTZ R41, R123, R104 ;  /* 0x000000687b290220 */ /* 0x000fe20000410000 */
[----:B------:R-:W-:Y:S01]  /*0fc0*/  MOV R36, R74 ;  /* 0x0000004a00247202 */ /* 0x000fe20000000f00 */
[C---:B------:R-:W-:Y:S01]  /*0fd0*/  FADD.FTZ R44, R31.reuse, R44 ;  /* 0x0000002c1f2c7221 */ /* 0x040fe20000010000 */
[----:B------:R-:W-:Y:S01]  /*0fe0*/  SHF.R.U64 R81, R78, 0x10, R79 ;  /* 0x000000104e517819 */ /* 0x000fe2000000124f */
[----:B------:R-:W-:Y:S01]  /*0ff0*/  FFMA.FTZ R45, R31, R90, R45 ;  /* 0x0000005a1f2d7223 */ /* 0x000fe2000001002d */
[----:B------:R-:W-:Y:S01]  /*1000*/  SHF.L.U32 R32, R32, 0x10, RZ ;  /* 0x0000001020207819 */ /* 0x000fe200000006ff */
[----:B------:R-:W-:Y:S01]  /*1010*/  FMUL.FTZ R111, R82, R31 ;  /* 0x0000001f526f7220 */ /* 0x000fe20000410000 */
[----:B------:R-:W-:Y:S01]  /*1020*/  SHF.L.U32 R42, R42, 0x10, RZ ;  /* 0x000000102a2a7819 */ /* 0x000fe200000006ff */
[----:B------:R-:W-:Y:S01]  /*1030*/  @!P0 FMUL.FTZ R40, R84, R86 ;  /* 0x0000005654288220 */ /* 0x000fe20000410000 */
[----:B------:R-:W-:Y:S01]  /*1040*/  SHF.R.U64 R104, R74, 0x10, R75 ;  /* 0x000000104a687819 */ /* 0x000fe2000000124b */
[C---:B------:R-:W-:Y:S01]  /*1050*/  FADD.FTZ R46, R113.reuse, R46 ;  /* 0x0000002e712e7221 */ /* 0x040fe20000010000 */
[----:B------:R-:W-:Y:S01]  /*1060*/  FFMA.FTZ R47, R113, R92, R47 ;  /* 0x0000005c712f7223 */ /* 0x000fe2000001002f */
[----:B------:R-:W-:Y:S01]  /*1070*/  SHF.L.U32 R31, R76, 0x10, RZ ;  /* 0x000000104c1f7819 */ /* 0x000fe200000006ff */
[----:B------:R-:W-:Y:S01]  /*1080*/  FMUL.FTZ R113, R56, R113 ;  /* 0x0000007138717220 */ /* 0x000fe20000410000 */
[----:B------:R-:W-:Y:S01]  /*1090*/  SHF.R.U32.HI R86, RZ, 0x10, R75 ;  /* 0x00000010ff567819 */ /* 0x000fe2000001164b */
[----:B------:R-:W-:Y:S01]  /*10a0*/  FADD.FTZ R74, RZ, R38 ;  /* 0x00000026ff4a7221 */ /* 0x000fe20000010000 */
[----:B------:R-:W-:Y:S01]  /*10b0*/  FFMA.FTZ R76, R38, R94, RZ ;  /* 0x0000005e264c7223 */ /* 0x000fe200000100ff */
[----:B------:R-:W-:Y:S01]  /*10c0*/  @!P0 FMUL.FTZ R106, R84, R34 ;  /* 0x00000022546a8220 */ /* 0x000fe20000410000 */
[----:B------:R-:W-:Y:S01]  /*10d0*/  SHF.L.U32 R75, R36, 0x10, RZ ;  /* 0x00000010244b7819 */ /* 0x000fe200000006ff */
[C---:B------:R-:W-:Y:S01]  /*10e0*/  FADD.FTZ R26, R32.reuse, R26 ;  /* 0x0000001a201a7221 */ /* 0x040fe20000010000 */
[----:B------:R-:W-:Y:S01]  /*10f0*/  MOV R34, R77 ;  /* 0x0000004d00227202 */ /* 0x000fe20000000f00 */
[----:B------:R-:W-:Y:S01]  /*1100*/  FFMA.FTZ R27, R32, R88, R27 ;  /* 0x00000058201b7223 */ /* 0x000fe2000001001b */
[----:B------:R-:W-:Y:S01]  /*1110*/  SHF.L.U32 R36, R81, 0x10, RZ ;  /* 0x0000001051247819 */ /* 0x000fe200000006ff */
[----:B------:R-:W-:Y:S01]  /*1120*/  FMUL.FTZ R109, R55, R32 ;  /* 0x00000020376d7220 */ /* 0x000fe20000410000 */
[C---:B------:R-:W-:Y:S01]  /*1130*/  FADD.FTZ R13, R42.reuse, R13 ;  /* 0x0000000d2a0d7221 */ /* 0x040fe20000010000 */
[----:B------:R-:W-:Y:S01]  /*1140*/  FFMA.FTZ R25, R42, R98, R25 ;  /* 0x000000622a197223 */ /* 0x000fe20000010019 */
[----:B------:R-:W-:Y:S01]  /*1150*/  FMUL.FTZ R81, R54, R42 ;  /* 0x0000002a36517220 */ /* 0x000fe20000410000 */
[----:B------:R-:W-:Y:S01]  /*1160*/  SHF.R.U32.HI R108, RZ, 0x10, R77 ;  /* 0x00000010ff6c7819 */ /* 0x000fe2000001164d */
[----:B------:R-:W-:Y:S01]  /*1170*/  FADD.FTZ R32, R74, R113 ;  /* 0x000000714a207221 */ /* 0x000fe20000010000 */
[----:B------:R-:W-:Y:S01]  /*1180*/  FFMA.FTZ R42, R113, R92, R76 ;  /* 0x0000005c712a7223 */ /* 0x000fe2000001004c */
[C---:B------:R-:W-:Y:S01]  /*1190*/  @!P0 FMUL.FTZ R96, R84.reuse, R35 ;  /* 0x0000002354608220 */ /* 0x040fe20000410000 */
[C---:B------:R-:W-:Y:S01]  /*11a0*/  @!P0 FMUL.FTZ R100, R84.reuse, R37 ;  /* 0x0000002554648220 */ /* 0x040fe20000410000 */
[----:B------:R-:W-:Y:S01]  /*11b0*/  MOV R77, R78 ;  /* 0x0000004e004d7202 */ /* 0x000fe20000000f00 */
[----:B------:R-:W-:Y:S01]  /*11c0*/  @!P0 FMUL.FTZ R103, R84, R115 ;  /* 0x0000007354678220 */ /* 0x000fe20000410000 */
[----:B------:R-:W-:-:S02]  /*11d0*/  SHF.R.U32.HI R78, RZ, 0x10, R79 ;  /* 0x00000010ff4e7819 */ /* 0x000fc4000001164f */
        /* <DEDUP_REMOVED lines=66> */
[----:B------:R-:W-:Y:S01]  /*1600*/  FMUL.FTZ R119, R49, R32 ;  /* 0x0000002031777220 */ /* 0x000fe20000410000 */
[----:B------:R-:W-:Y:S01]  /*1610*/  LOP3.LUT R30, R28, 0x7fffffc, RZ, 0xc0, !PT ;  /* 0x07fffffc1c1e7812 */ /* 0x000fe200078ec0ff */
[----:B------:R-:W-:Y:S01]  /*1620*/  FADD.FTZ R34, R29, R104 ;  /* 0x000000681d227221 */ /* 0x000fe20000010000 */
        /* <DEDUP_REMOVED lines=27> */
.L_x_4609:
[----:B------:R-:W3:Y:S01]  /*17e0*/  @!P2 S2R R36, SR_CgaCtaId ;  /* 0x000000000024a919 */ /* 0x000ee20000008800 */
[----:B------:R-:W-:Y:S01]  /*17f0*/  @!P2 MOV R35, 0x400 ;  /* 0x000004000023a802 */ /* 0x000fe20000000f00 */
[----:B--2---:R-:W-:Y:S01]  /*1800*/  FADD.FTZ R37, R31, R34 ;  /* 0x000000221f257221 */ /* 0x004fe20000010000 */
[----:B------:R-:W-:Y:S01]  /*1810*/  @!P2 LOP3.LUT R33, R28, 0x3, RZ, 0xc0, !PT ;  /* 0x000000031c21a812 */ /* 0x000fe200078ec0ff */
[----:B------:R-:W-:Y:S05]  /*1820*/  WARPSYNC.ALL ;  /* 0x0000000000007948 */ /* 0x000fea0003800000 */
[----:B------:R-:W-:Y:S02]  /*1830*/  @!P2 IADD3 R28, R30, R33, RZ ;  /* 0x000000211e1ca210 */ /* 0x000fe40007ffe0ff */
[----:B------:R-:W-:-:S02]  /*1840*/  IADD3 R61, R61, UR8, RZ ;  /* 0x000000083d3d7c10 */ /* 0x000fc4000fffe0ff */
[----:B---3--:R-:W-:Y:S01]  /*1850*/  @!P2 LEA R57, R36, R35, 0x18 ;  /* 0x000000232439a211 */ /* 0x008fe200078ec0ff */
[----:B-1----:R-:W-:-:S03]  /*1860*/  FADD.FTZ R36, R29, R32 ;  /* 0x000000201d247221 */ /* 0x002fc60000010000 */
[-C--:B------:R-:W-:Y:S02]  /*1870*/  @!P2 LEA R74, R28, R57.reuse, 0x3 ;  /* 0x000000391c4aa211 */ /* 0x080fe400078e18ff */
[----:B------:R-:W-:-:S03]  /*1880*/  LEA R75, R30, R57, 0x3 ;  /* 0x000000391e4b7211 */ /* 0x000fc600078e18ff */
[----:B------:R-:W-:Y:S01]  /*1890*/  @!P2 STS.64 [R74+0x2000], R36 ;  /* 0x002000244a00a388 */ /* 0x000fe20000000a00 */
[----:B------:R-:W-:Y:S01]  /*18a0*/  BAR.SYNC.DEFER_BLOCKING 0x0 ;  /* 0x0000000000007b1d */ /* 0x000fe20000010000 */
[----:B------:R-:W-:-:S05]  /*18b0*/  ISETP.GE.AND P2, PT, R61, UR9, PT ;  /* 0x000000093d007c0c */ /* 0x000fca000bf46270 */
[----:B0-----:R-:W0:Y:S04]  /*18c0*/  LDS.128 R28, [R75+0x2000] ;  /* 0x002000004b1c7984 */ /* 0x001e280000000c00 */
[----:B------:R1:W2:Y:S02]  /*18d0*/  LDS.128 R32, [R75+0x2010] ;  /* 0x002010004b207984 */ /* 0x0002a40000000c00 */
[----:B-1----:R-:W1:Y:S01]  /*18e0*/  LDC.64 R74, c[0x0][0x280] ;  /* 0x0000a000ff4a7b82 */ /* 0x002e620000000a00 */
[----:B0-----:R-:W-:Y:S01]  /*18f0*/  FADD.FTZ R121, RZ, R28 ;  /* 0x0000001cff797221 */ /* 0x001fe20000010000 */
[----:B------:R-:W-:-:S03]  /*1900*/  FADD.FTZ R28, RZ, R29 ;  /* 0x0000001dff1c7221 */ /* 0x000fc60000010000 */
[----:B------:R-:W-:Y:S01]  /*1910*/  FADD.FTZ R121, R30, R121 ;  /* 0x000000791e797221 */ /* 0x000fe20000010000 */
[----:B------:R-:W-:-:S03]  /*1920*/  FADD.FTZ R28, R31, R28 ;  /* 0x0000001c1f1c7221 */ /* 0x000fc60000010000 */
[----:B--2---:R-:W-:Y:S01]  /*1930*/  FADD.FTZ R121, R121, R32 ;  /* 0x0000002079797221 */ /* 0x004fe20000010000 */
[----:B------:R-:W-:-:S03]  /*1940*/  FADD.FTZ R28, R28, R33 ;  /* 0x000000211c1c7221 */ /* 0x000fc60000010000 */
[----:B------:R-:W-:Y:S01]  /*1950*/  FADD.FTZ R34, R34, R121 ;  /* 0x0000007922227221 */ /* 0x000fe20000010000 */
[----:B------:R-:W-:-:S03]  /*1960*/  FADD.FTZ R28, R35, R28 ;  /* 0x0000001c231c7221 */ /* 0x000fc60000010000 */
[----:B------:R-:W-:Y:S01]  /*1970*/  FMUL.FTZ R29, R34, 0.00048828125 ;  /* 0x3a000000221d7820 */ /* 0x000fe20000410000 */
[----:B------:R-:W-:-:S04]  /*1980*/  FMUL.FTZ R28, R28, 0.00048828125 ;  /* 0x3a0000001c1c7820 */ /* 0x000fc80000410000 */
        /* <DEDUP_REMOVED lines=22> */
[----:B------:R-:W-:Y:S01]  /*1af0*/  LOP3.LUT R79, R105, 0x80, RZ, 0xfc, !PT ;  /* 0x00000080694f7812 */ /* 0x000fe200078efcff */
[----:B------:R-:W-:Y:S01]  /*1b00*/  FADD.FTZ R37, R78, -R37 ;  /* 0x800000254e257221 */ /* 0x000fe20000010000 */
[----:B------:R-:W-:Y:S01]  /*1b10*/  FADD.FTZ R39, R81, -R98 ;  /* 0x8000006251277221 */ /* 0x000fe20000010000 */
[----:B------:R-:W-:Y:S01]  /*1b20*/  FADD.FTZ R103, R76, -R103 ;  /* 0x800000674c677221 */ /* 0x000fe20000010000 */
[----:B------:R-:W-:Y:S01]  /*1b30*/  LOP3.LUT R77, R105, 0x100, RZ, 0xfc, !PT ;  /* 0x00000100694d7812 */ /* 0x000fe200078efcff */
        /* <DEDUP_REMOVED lines=56> */
.L_x_4596:
        /* <DEDUP_REMOVED lines=25> */
[----:B------:R-:W-:Y:S01]  /*2050*/  STG.E.128 desc[UR6][R48.64], R12 ;  /* 0x0000000c30007986 */ /* 0x000fe2000c101d06 */
[----:B------:R-:W-:Y:S05]  /*2060*/  EXIT ;  /* 0x000000000000794d */ /* 0x000fea0003800000 */
.L_x_4597:
[----:B------:R-:W-:Y:S01]  /*2070*/  HFMA2.MMA R110, -RZ, RZ, 0, 9.5367431640625e-07 ;  /* 0x00000010ff6e7435 */ /* 0x000fe200000001ff */
[----:B------:R-:W-:Y:S02]  /*2080*/  MOV R108, R29 ;  /* 0x0000001d006c7202 */ /* 0x000fe40000000f00 */
[----:B------:R-:W-:Y:S02]  /*2090*/  MOV R121, 0x1f ;  /* 0x0000001f00797802 */ /* 0x000fe40000000f00 */
[----:B------:R-:W-:-:S07]  /*20a0*/  MOV R37, 0xffffffff ;  /* 0xffffffff00257802 */ /* 0x000fce0000000f00 */
[----:B------:R-:W-:Y:S05]  /*20b0*/  WARPSYNC.COLLECTIVE R37, `(.L_x_4599) ;  /* 0x0000000025087348 */ /* 0x000fea0003c00000 */
[----:B------:R0:W1:Y:S02]  /*20c0*/  SHFL.DOWN P3, R75, R108, R110, R121 ;  /* 0x0800006e6c4b7389 */ /* 0x0000640000060079 */
[----:B01----:R-:W-:Y:S01]  /*20d0*/  ENDCOLLECTIVE ;  /* 0x000000000000791b */ /* 0x003fe20003800000 */
.L_x_4599:
[----:B------:R-:W-:Y:S02]  /*20e0*/  MOV R108, R31 ;  /* 0x0000001f006c7202 */ /* 0x000fe40000000f00 */
[----:B------:R-:W-:-:S07]  /*20f0*/  MOV R32, R75 ;  /* 0x0000004b00207202 */ /* 0x000fce0000000f00 */
[----:B------:R-:W-:Y:S05]  /*2100*/  WARPSYNC.COLLECTIVE R37, `(.L_x_4600) ;  /* 0x0000000025087348 */ /* 0x000fea0003c00000 */
[----:B------:R0:W1:Y:S02]  /*2110*/  SHFL.DOWN P3, R75, R108, R110, R121 ;  /* 0x0800006e6c4b7389 */ /* 0x0000640000060079 */
[----:B01----:R-:W-:Y:S01]  /*2120*/  ENDCOLLECTIVE ;  /* 0x000000000000791b */ /* 0x003fe20003800000 */
.L_x_4600:
[----:B------:R-:W-:Y:S01]  /*2130*/  FADD.FTZ R32, R29, R32 ;  /* 0x000000201d207221 */ /* 0x000fe20000010000 */
[----:B------:R-:W-:-:S04]  /*2140*/  HFMA2.MMA R110, -RZ, RZ, 0, 4.76837158203125e-07 ;  /* 0x00000008ff6e7435 */ /* 0x000fc800000001ff */
[----:B------:R-:W-:Y:S02]  /*2150*/  MOV R108, R32 ;  /* 0x00000020006c7202 */ /* 0x000fe40000000f00 */
[----:B------:R-:W-:-:S07]  /*2160*/  MOV R34, R75 ;  /* 0x0000004b00227202 */ /* 0x000fce0000000f00 */
[----:B------:R-:W-:Y:S05]  /*2170*/  WARPSYNC.COLLECTIVE R37, `(.L_x_4601) ;  /* 0x0000000025087348 */ /* 0x000fea0003c00000 */
[----:B------:R0:W1:Y:S02]  /*2180*/  SHFL.DOWN P3, R75, R108, R110, R121 ;  /* 0x0800006e6c4b7389 */ /* 0x0000640000060079 */
[----:B01----:R-:W-:Y:S01]  /*2190*/  ENDCOLLECTIVE ;  /* 0x000000000000791b */ /* 0x003fe20003800000 */
.L_x_4601:
[----:B------:R-:W-:-:S05]  /*21a0*/  FADD.FTZ R34, R31, R34 ;  /* 0x000000221f227221 */ /* 0x000fca0000010000 */
[----:B------:R-:W-:Y:S02]  /*21b0*/  MOV R108, R34 ;  /* 0x00000022006c7202 */ /* 0x000fe40000000f00 */
[----:B------:R-:W-:-:S07]  /*21c0*/  MOV R33, R75 ;  /* 0x0000004b00217202 */ /* 0x000fce0000000f00 */
[----:B------:R-:W-:Y:S05]  /*21d0*/  WARPSYNC.COLLECTIVE R37, `(.L_x_4602) ;  /* 0x0000000025087348 */ /* 0x000fea0003c00000 */
[----:B------:R0:W1:Y:S02]  /*21e0*/  SHFL.DOWN P3, R75, R108, R110, R121 ;  /* 0x0800006e6c4b7389 */ /* 0x0000640000060079 */
[----:B01----:R-:W-:Y:S01]  /*21f0*/  ENDCOLLECTIVE ;  /* 0x000000000000791b */ /* 0x003fe20003800000 */
.L_x_4602:
[----:B------:R-:W-:Y:S01]  /*2200*/  FADD.FTZ R33, R32, R33 ;  /* 0x0000002120217221 */ /* 0x000fe20000010000 */
[----:B------:R-:W-:-:S04]  /*2210*/  HFMA2.MMA R110, -RZ, RZ, 0, 2.384185791015625e-07 ;  /* 0x00000004ff6e7435 */ /* 0x000fc800000001ff */
[----:B------:R-:W-:Y:S02]  /*2220*/  MOV R108, R33 ;  /* 0x00000021006c7202 */ /* 0x000fe40000000f00 */
[----:B------:R-:W-:-:S07]  /*2230*/  MOV R35, R75 ;  /* 0x0000004b00237202 */ /* 0x000fce0000000f00 */
[----:B------:R-:W-:Y:S05]  /*2240*/  WARPSYNC.COLLECTIVE R37, `(.L_x_4603) ;  /* 0x0000000025087348 */ /* 0x000fea0003c00000 */
[----:B------:R0:W1:Y:S02]  /*2250*/  SHFL.DOWN P3, R75, R108, R110, R121 ;  /* 0x0800006e6c4b7389 */ /* 0x0000640000060079 */
[----:B01----:R-:W-:Y:S01]  /*2260*/  ENDCOLLECTIVE ;  /* 0x000000000000791b */ /* 0x003fe20003800000 */
.L_x_4603:
[----:B------:R-:W-:-:S05]  /*2270*/  FADD.FTZ R35, R34, R35 ;  /* 0x0000002322237221 */ /* 0x000fca0000010000 */
[----:B------:R-:W-:Y:S02]  /*2280*/  MOV R108, R35 ;  /* 0x00000023006c7202 */ /* 0x000fe40000000f00 */
[----:B------:R-:W-:-:S07]  /*2290*/  MOV R36, R75 ;  /* 0x0000004b00247202 */ /* 0x000fce0000000f00 */
[----:B------:R-:W-:Y:S05]  /*22a0*/  WARPSYNC.COLLECTIVE R37, `(.L_x_4604) ;  /* 0x0000000025087348 */ /* 0x000fea0003c00000 */
[----:B------:R0:W1:Y:S02]  /*22b0*/  SHFL.DOWN P3, R75, R108, R110, R121 ;  /* 0x0800006e6c4b7389 */ /* 0x0000640000060079 */
[----:B01----:R-:W-:Y:S01]  /*22c0*/  ENDCOLLECTIVE ;  /* 0x000000000000791b */ /* 0x003fe20003800000 */
.L_x_4604:
[----:B------:R-:W-:Y:S01]  /*22d0*/  FADD.FTZ R36, R33, R36 ;  /* 0x0000002421247221 */ /* 0x000fe20000010000 */
[----:B------:R-:W-:-:S04]  /*22e0*/  HFMA2.MMA R110, -RZ, RZ, 0, 1.1920928955078125e-07 ;  /* 0x00000002ff6e7435 */ /* 0x000fc800000001ff */
[----:B------:R-:W-:Y:S02]  /*22f0*/  MOV R108, R36 ;  /* 0x00000024006c7202 */ /* 0x000fe40000000f00 */
[----:B------:R-:W-:-:S07]  /*2300*/  MOV R74, R75 ;  /* 0x0000004b004a7202 */ /* 0x000fce0000000f00 */
[----:B------:R-:W-:Y:S05]  /*2310*/  WARPSYNC.COLLECTIVE R37, `(.L_x_4605) ;  /* 0x0000000025087348 */ /* 0x000fea0003c00000 */
[----:B------:R0:W1:Y:S02]  /*2320*/  SHFL.DOWN P3, R75, R108, R110, R121 ;  /* 0x0800006e6c4b7389 */ /* 0x0000640000060079 */
[----:B01----:R-:W-:Y:S01]  /*2330*/  ENDCOLLECTIVE ;  /* 0x000000000000791b */ /* 0x003fe20003800000 */
.L_x_4605:
[----:B------:R-:W-:-:S05]  /*2340*/  FADD.FTZ R74, R35, R74 ;  /* 0x0000004a234a7221 */ /* 0x000fca0000010000 */
[----:B------:R-:W-:Y:S02]  /*2350*/  MOV R108, R74 ;  /* 0x0000004a006c7202 */ /* 0x000fe40000000f00 */
[----:B------:R-:W-:-:S07]  /*2360*/  MOV R29, R75 ;  /* 0x0000004b001d7202 */ /* 0x000fce0000000f00 */
[----:B------:R-:W-:Y:S05]  /*2370*/  WARPSYNC.COLLECTIVE R37, `(.L_x_4606) ;  /* 0x0000000025087348 */ /* 0x000fea0003c00000 */
[----:B------:R0:W1:Y:S02]  /*2380*/  SHFL.DOWN P3, R75, R108, R110, R121 ;  /* 0x0800006e6c4b7389 */ /* 0x0000640000060079 */
[----:B01----:R-:W-:Y:S01]  /*2390*/  ENDCOLLECTIVE ;  /* 0x000000000000791b */ /* 0x003fe20003800000 */
.L_x_4606:
[----:B------:R-:W-:Y:S01]  /*23a0*/  FADD.FTZ R29, R36, R29 ;  /* 0x0000001d241d7221 */ /* 0x000fe20000010000 */
[----:B------:R-:W-:-:S04]  /*23b0*/  HFMA2.MMA R110, -RZ, RZ, 0, 5.9604644775390625e-08 ;  /* 0x00000001ff6e7435 */ /* 0x000fc800000001ff */
[----:B------:R-:W-:Y:S02]  /*23c0*/  MOV R108, R29 ;  /* 0x0000001d006c7202 */ /* 0x000fe40000000f00 */
[----:B------:R-:W-:-:S07]  /*23d0*/  MOV R31, R75 ;  /* 0x0000004b001f7202 */ /* 0x000fce0000000f00 */
[----:B------:R-:W-:Y:S05]  /*23e0*/  WARPSYNC.COLLECTIVE R37, `(.L_x_4607) ;  /* 0x0000000025087348 */ /* 0x000fea0003c00000 */
[----:B------:R0:W1:Y:S02]  /*23f0*/  SHFL.DOWN P3, R75, R108, R110, R121 ;  /* 0x0800006e6c4b7389 */ /* 0x0000640000060079 */
[----:B01----:R-:W-:Y:S01]  /*2400*/  ENDCOLLECTIVE ;  /* 0x000000000000791b */ /* 0x003fe20003800000 */
.L_x_4607:
[----:B------:R-:W-:-:S05]  /*2410*/  FADD.FTZ R31, R74, R31 ;  /* 0x0000001f4a1f7221 */ /* 0x000fca0000010000 */
[----:B------:R-:W-:Y:S02]  /*2420*/  MOV R108, R31 ;  /* 0x0000001f006c7202 */ /* 0x000fe40000000f00 */
[----:B------:R-:W-:-:S07]  /*2430*/  MOV R32, R75 ;  /* 0x0000004b00207202 */ /* 0x000fce0000000f00 */
[----:B------:R-:W-:Y:S05]  /*2440*/  WARPSYNC.COLLECTIVE R37, `(.L_x_4608) ;  /* 0x0000000025087348 */ /* 0x000fea0003c00000 */
[----:B------:R0:W1:Y:S02]  /*2450*/  SHFL.DOWN P3, R75, R108, R110, R121 ;  /* 0x0800006e6c4b7389 */ /* 0x0000640000060079 */
[----:B01----:R-:W-:Y:S01]  /*2460*/  ENDCOLLECTIVE ;  /* 0x000000000000791b */ /* 0x003fe20003800000 */
.L_x_4608:
[----:B------:R-:W-:Y:S01]  /*2470*/  MOV R34, R75 ;  /* 0x0000004b00227202 */ /* 0x000fe20000000f00 */
[----:B------:R-:W-:Y:S06]  /*2480*/  BRA `(.L_x_4609) ;  /* 0xfffffff000d47947 */ /* 0x000fec000383ffff */
.L_x_4610:
        /* <DEDUP_REMOVED lines=15> */
.L_x_5595:


//--------------------- .text._ZN10layer_norm22ln_bwd_finalize_kernelINS_22Kernel_traits_finalizeILj2048E13__nv_bfloat16S2_S2_fjLj1024ELj4ENS_18Kernel_traits_baseILj2048ES2_S2_S2_fjLj1024EEEEEEEvNS_9BwdParamsE --------------------------
	.section	.text._ZN10layer_norm22ln_bwd_finalize_kernelINS_22Kernel_traits_finalizeILj2048E13__nv_bfloat16S2_S2_fjLj1024ELj4ENS_18Kernel_traits_baseILj2048ES2_S2_S2_fjLj1024EEEEEEEvNS_9BwdParamsE,"ax",@progbits
	.align	128
        .global         _ZN10layer_norm22ln_bwd_finalize_kernelINS_22Kernel_traits_finalizeILj2048E13__nv_bfloat16S2_S2_fjLj1024ELj4ENS_18Kernel_traits_baseILj2048ES2_S2_S2_fjLj1024EEEEEEEvNS_9BwdParamsE
        .type           _ZN10layer_norm22ln_bwd_finalize_kernelINS_22Kernel_traits_finalizeILj2048E13__nv_bfloat16S2_S2_fjLj1024ELj4ENS_18Kernel_traits_baseILj2048ES2_S2_S2_fjLj1024EEEEEEEvNS_9BwdParamsE,@function
        .size           _ZN10layer_norm22ln_bwd_finalize_kernelINS_22Kernel_traits_finalizeILj2048E13__nv_bfloat16S2_S2_fjLj1024ELj4ENS_18Kernel_traits_baseILj2048ES2_S2_S2_fjLj1024EEEEEEEvNS_9BwdParamsE,(.L_x_5596 - _ZN10layer_norm22ln_bwd_finalize_kernelINS_22Kernel_traits_finalizeILj2048E13__nv_bfloat16S2_S2_fjLj1024ELj4ENS_18Kernel_traits_baseILj2048ES2_S2_S2_fjLj1024EEEEEEEvNS_9BwdParamsE)
        .other          _ZN10layer_norm22ln_bwd_finalize_kernelINS_22Kernel_traits_finalizeILj2048E13__nv_bfloat16S2_S2_fjLj1024ELj4ENS_18Kernel_traits_baseILj2048ES2_S2_S2_fjLj1024EEEEEEEvNS_9BwdParamsE,@"STO_CUDA_ENTRY STV_DEFAULT"
_ZN10layer_norm22ln_bwd_finalize_kernelINS_22Kernel_traits_finalizeILj2048E13__nv_bfloat16S2_S2_fjLj1024ELj4ENS_18Kernel_traits_baseILj2048ES2_S2_S2_fjLj1024EEEEEEEvNS_9BwdParamsE:
.text._ZN10layer_norm22ln_bwd_finalize_kernelINS_22Kernel_traits_finalizeILj2048E13__nv_bfloat16S2_S2_fjLj1024ELj4ENS_18Kernel_traits_baseILj2048ES2_S2_S2_fjLj1024EEEEEEEvNS_9BwdParamsE:
        /* <DEDUP_REMOVED lines=25> */
.L_x_4622:
        /* <DEDUP_REMOVED lines=28> */
.L_x_4615:
        /* <DEDUP_REMOVED lines=33> */
.L_x_4614:
[----:B------:R-:W-:Y:S05]  /*0560*/  BSYNC B1 ;  /* 0x0000000000017941 */ /* 0x000fea0003800000 */
.L_x_4613:
        /* <DEDUP_REMOVED lines=23> */
.L_x_4617:
[----:B------:R-:W-:Y:S05]  /*06e0*/  BSYNC B1 ;  /* 0x0000000000017941 */ /* 0x000fea0003800000 */
.L_x_4616:
        /* <DEDUP_REMOVED lines=11> */
.L_x_4612:
[----:B------:R-:W-:Y:S05]  /*07a0*/  BSYNC B0 ;  /* 0x0000000000007941 */ /* 0x000fea0003800000 */
.L_x_4611:
        /* <DEDUP_REMOVED lines=29> */
.L_x_4633:
[----:B------:R-:W-:Y:S01]  /*0980*/  @!P1 SHF.R.U32.HI R12, RZ, 0x3, R0 ;  /* 0x00000003ff0c9819 */ /* 0x000fe20000011600 */
[----:B---3--:R-:W-:Y:S01]  /*0990*/  FADD.FTZ R14, R9, R14 ;  /* 0x0000000e090e7221 */ /* 0x008fe20000010000 */
[----:B--2---:R-:W-:Y:S02]  /*09a0*/  FADD.FTZ R11, R10, R11 ;  /* 0x0000000b0a0b7221 */ /* 0x004fe40000010000 */
[----:B------:R-:W-:-:S05]  /*09b0*/  @!P1 LOP3.LUT R12, R12, 0x1ffffffc, RZ, 0xc0, !PT ;  /* 0x1ffffffc0c0c9812 */ /* 0x000fca00078ec0ff */
[----:B------:R2:W-:Y:S04]  /*09c0*/  @!P1 STS [R12+UR4+0x2000], R14 ;  /* 0x0020000e0c009988 */ /* 0x0005e80008000804 */
[----:B------:R2:W-:Y:S02]  /*09d0*/  @!P1 STS [R12+UR4+0x2080], R11 ;  /* 0x0020800b0c009988 */ /* 0x0005e40008000804 */
.L_x_4618:
        /* <DEDUP_REMOVED lines=14> */
.L_x_4621:
[----:B------:R-:W-:Y:S05]  /*0ac0*/  BSYNC B0 ;  /* 0x0000000000007941 */ /* 0x000fea0003800000 */
.L_x_4620:
[C---:B------:R-:W-:Y:S02]  /*0ad0*/  ISETP.GT.U32.AND P1, PT, R3.reuse, -0x801, PT ;  /* 0xfffff7ff0300780c */ /* 0x040fe40003f24070 */
[----:B------:R-:W-:Y:S02]  /*0ae0*/  IADD3 R3, R3, 0x800, RZ ;  /* 0x0000080003037810 */ /* 0x000fe40007ffe0ff */
[----:B------:R-:W-:-:S09]  /*0af0*/  IADD3 R5, R5, 0x400, RZ ;  /* 0x0000040005057810 */ /* 0x000fd20007ffe0ff */
[----:B------:R-:W-:Y:S05]  /*0b00*/  @P1 BRA `(.L_x_4622) ;  /* 0xfffffff400a01947 */ /* 0x000fea000383ffff */
[----:B------:R-:W-:Y:S05]  /*0b10*/  EXIT ;  /* 0x000000000000794d */ /* 0x000fea0003800000 */
.L_x_4619:
[----:B------:R-:W-:Y:S01]  /*0b20*/  HFMA2.MMA R19, -RZ, RZ, 0, 5.9604644775390625e-08 ;  /* 0x00000001ff137435 */ /* 0x000fe200000001ff */
[----:B---3--:R-:W-:Y:S01]  /*0b30*/  IMAD.MOV.U32 R20, RZ, RZ, R10 ;  /* 0x000000ffff147224 */ /* 0x008fe200078e000a */
[----:B------:R-:W-:Y:S01]  /*0b40*/  MOV R22, 0x1f ;  /* 0x0000001f00167802 */ /* 0x000fe20000000f00 */
[----:B------:R-:W-:-:S08]  /*0b50*/  IMAD.MOV.U32 R17, RZ, RZ, -0x1 ;  /* 0xffffffffff117424 */ /* 0x000fd000078e00ff */
[----:B012---:R-:W-:Y:S05]  /*0b60*/  WARPSYNC.COLLECTIVE R17, `(.L_x_4623) ;  /* 0x0000000011087348 */ /* 0x007fea0003c00000 */
[----:B------:R3:W4:Y:S02]  /*0b70*/  SHFL.BFLY P2, R18, R20, R19, R22 ;  /* 0x0c00001314127389 */ /* 0x0007240000040016 */
[----:B01234-:R-:W-:Y:S01]  /*0b80*/  ENDCOLLECTIVE ;  /* 0x000000000000791b */ /* 0x01ffe20003800000 */
.L_x_4623:
[----:B------:R-:W-:Y:S01]  /*0b90*/  IMAD.MOV.U32 R19, RZ, RZ, 0x2 ;  /* 0x00000002ff137424 */ /* 0x000fe200078e00ff */
[----:B------:R-:W-:-:S05]  /*0ba0*/  MOV R11, R18 ;  /* 0x00000012000b7202 */ /* 0x000fca0000000f00 */
[----:B------:R-:W-:-:S05]  /*0bb0*/  FADD.FTZ R11, R10, R11 ;  /* 0x0000000b0a0b7221 */ /* 0x000fca0000010000 */
[----:B------:R-:W-:-:S07]  /*0bc0*/  MOV R20, R11 ;  /* 0x0000000b00147202 */ /* 0x000fce0000000f00 */
[----:B------:R-:W-:Y:S05]  /*0bd0*/  WARPSYNC.COLLECTIVE R17, `(.L_x_4624) ;  /* 0x0000000011087348 */ /* 0x000fea0003c00000 */
[----:B------:R0:W1:Y:S02]  /*0be0*/  SHFL.BFLY P2, R18, R20, R19, R22 ;  /* 0x0c00001314127389 */ /* 0x0000640000040016 */
[----:B01----:R-:W-:Y:S01]  /*0bf0*/  ENDCOLLECTIVE ;  /* 0x000000000000791b */ /* 0x003fe20003800000 */
.L_x_4624:
[----:B------:R-:W-:Y:S01]  /*0c00*/  IMAD.MOV.U32 R19, RZ, RZ, 0x4 ;  /* 0x00000004ff137424 */ /* 0x000fe200078e00ff */
[----:B------:R-:W-:-:S05]  /*0c10*/  MOV R12, R18 ;  /* 0x00000012000c7202 */ /* 0x000fca0000000f00 */
[----:B------:R-:W-:-:S05]  /*0c20*/  FADD.FTZ R12, R11, R12 ;  /* 0x0000000c0b0c7221 */ /* 0x000fca0000010000 */
[----:B------:R-:W-:-:S07]  /*0c30*/  MOV R20, R12 ;  /* 0x0000000c00147202 */ /* 0x000fce0000000f00 */
[----:B------:R-:W-:Y:S05]  /*0c40*/  WARPSYNC.COLLECTIVE R17, `(.L_x_4625) ;  /* 0x0000000011087348 */ /* 0x000fea0003c00000 */
[----:B------:R0:W1:Y:S02]  /*0c50*/  SHFL.BFLY P2, R18, R20, R19, R22 ;  /* 0x0c00001314127389 */ /* 0x0000640000040016 */
[----:B01----:R-:W-:Y:S01]  /*0c60*/  ENDCOLLECTIVE ;  /* 0x000000000000791b */ /* 0x003fe20003800000 */
.L_x_4625:
[----:B------:R-:W-:Y:S01]  /*0c70*/  IMAD.MOV.U32 R19, RZ, RZ, 0x8 ;  /* 0x00000008ff137424 */ /* 0x000fe200078e00ff */
[----:B------:R-:W-:-:S05]  /*0c80*/  MOV R13, R18 ;  /* 0x00000012000d7202 */ /* 0x000fca0000000f00 */
[----:B------:R-:W-:-:S05]  /*0c90*/  FADD.FTZ R13, R12, R13 ;  /* 0x0000000d0c0d7221 */ /* 0x000fca0000010000 */
[----:B------:R-:W-:-:S07]  /*0ca0*/  MOV R20, R13 ;  /* 0x0000000d00147202 */ /* 0x000fce0000000f00 */
[----:B------:R-:W-:Y:S05]  /*0cb0*/  WARPSYNC.COLLECTIVE R17, `(.L_x_4626) ;  /* 0x0000000011087348 */ /* 0x000fea0003c00000 */
[----:B------:R0:W1:Y:S02]  /*0cc0*/  SHFL.BFLY P2, R18, R20, R19, R22 ;  /* 0x0c00001314127389 */ /* 0x0000640000040016 */
[----:B01----:R-:W-:Y:S01]  /*0cd0*/  ENDCOLLECTIVE ;  /* 0x000000000000791b */ /* 0x003fe20003800000 */
.L_x_4626:
[----:B------:R-:W-:Y:S01]  /*0ce0*/  IMAD.MOV.U32 R19, RZ, RZ, 0x10 ;  /* 0x00000010ff137424 */ /* 0x000fe200078e00ff */
[----:B------:R-:W-:-:S05]  /*0cf0*/  MOV R10, R18 ;  /* 0x00000012000a7202 */ /* 0x000fca0000000f00 */
[----:B------:R-:W-:-:S05]  /*0d00*/  FADD.FTZ R10, R13, R10 ;  /* 0x0000000a0d0a7221 */ /* 0x000fca0000010000 */
[----:B------:R-:W-:-:S07]  /*0d10*/  MOV R20, R10 ;  /* 0x0000000a00147202 */ /* 0x000fce0000000f00 */
[----:B------:R-:W-:Y:S05]  /*0d20*/  WARPSYNC.COLLECTIVE R17, `(.L_x_4627) ;  /* 0x0000000011087348 */ /* 0x000fea0003c00000 */
[----:B------:R0:W1:Y:S02]  /*0d30*/  SHFL.BFLY P2, R18, R20, R19, R22 ;  /* 0x0c00001314127389 */ /* 0x0000640000040016 */
[----:B01----:R-:W-:Y:S01]  /*0d40*/  ENDCOLLECTIVE ;  /* 0x000000000000791b */ /* 0x003fe20003800000 */
.L_x_4627:
[----:B------:R-:W-:Y:S01]  /*0d50*/  MOV R20, R9 ;  /* 0x0000000900147202 */ /* 0x000fe20000000f00 */
[----:B------:R-:W-:Y:S01]  /*0d60*/  IMAD.MOV.U32 R19, RZ, RZ, 0x1 ;  /* 0x00000001ff137424 */ /* 0x000fe200078e00ff */
[----:B------:R-:W-:-:S07]  /*0d70*/  MOV R11, R18 ;  /* 0x00000012000b7202 */ /* 0x000fce0000000f00 */
[----:B------:R-:W-:Y:S05]  /*0d80*/  WARPSYNC.COLLECTIVE R17, `(.L_x_4628) ;  /* 0x0000000011087348 */ /* 0x000fea0003c00000 */
[----:B------:R0:W1:Y:S02]  /*0d90*/  SHFL.BFLY P2, R18, R20, R19, R22 ;  /* 0x0c00001314127389 */ /* 0x0000640000040016 */
[----:B01----:R-:W-:Y:S01]  /*0da0*/  ENDCOLLECTIVE ;  /* 0x000000000000791b */ /* 0x003fe20003800000 */
.L_x_4628:
[----:B------:R-:W-:Y:S01]  /*0db0*/  IMAD.MOV.U32 R19, RZ, RZ, 0x2 ;  /* 0x00000002ff137424 */ /* 0x000fe200078e00ff */
[----:B------:R-:W-:-:S05]  /*0dc0*/  MOV R12, R18 ;  /* 0x00000012000c7202 */ /* 0x000fca0000000f00 */
[----:B------:R-:W-:-:S05]  /*0dd0*/  FADD.FTZ R14, R9, R12 ;  /* 0x0000000c090e7221 */ /* 0x000fca0000010000 */
[----:B------:R-:W-:-:S07]  /*0de0*/  MOV R20, R14 ;  /* 0x0000000e00147202 */ /* 0x000fce0000000f00 */
[----:B------:R-:W-:Y:S05]  /*0df0*/  WARPSYNC.COLLECTIVE R17, `(.L_x_4629) ;  /* 0x0000000011087348 */ /* 0x000fea0003c00000 */
[----:B------:R0:W1:Y:S02]  /*0e00*/  SHFL.BFLY P2, R18, R20, R19, R22 ;  /* 0x0c00001314127389 */ /* 0x0000640000040016 */
[----:B01----:R-:W-:Y:S01]  /*0e10*/  ENDCOLLECTIVE ;  /* 0x000000000000791b */ /* 0x003fe20003800000 */
.L_x_4629:
[----:B------:R-:W-:Y:S01]  /*0e20*/  IMAD.MOV.U32 R19, RZ, RZ, 0x4 ;  /* 0x00000004ff137424 */ /* 0x000fe200078e00ff */
[----:B------:R-:W-:-:S05]  /*0e30*/  MOV R13, R18 ;  /* 0x00000012000d7202 */ /* 0x000fca0000000f00 */
[----:B------:R-:W-:-:S05]  /*0e40*/  FADD.FTZ R15, R14, R13 ;  /* 0x0000000d0e0f7221 */ /* 0x000fca0000010000 */
[----:B------:R-:W-:-:S07]  /*0e50*/  MOV R20, R15 ;  /* 0x0000000f00147202 */ /* 0x000fce0000000f00 */
[----:B------:R-:W-:Y:S05]  /*0e60*/  WARPSYNC.COLLECTIVE R17, `(.L_x_4630) ;  /* 0x0000000011087348 */ /* 0x000fea0003c00000 */
[----:B------:R0:W1:Y:S02]  /*0e70*/  SHFL.BFLY P2, R18, R20, R19, R22 ;  /* 0x0c00001314127389 */ /* 0x0000640000040016 */
[----:B01----:R-:W-:Y:S01]  /*0e80*/  ENDCOLLECTIVE ;  /* 0x000000000000791b */ /* 0x003fe20003800000 */
.L_x_4630:
[----:B------:R-:W-:Y:S01]  /*0e90*/  HFMA2.MMA R19, -RZ, RZ, 0, 4.76837158203125e-07 ;  /* 0x00000008ff137435 */ /* 0x000fe200000001ff */
[----:B------:R-:W-:-:S05]  /*0ea0*/  MOV R16, R18 ;  /* 0x0000001200107202 */ /* 0x000fca0000000f00 */
[----:B------:R-:W-:-:S05]  /*0eb0*/  FADD.FTZ R16, R15, R16 ;  /* 0x000000100f107221 */ /* 0x000fca0000010000 */
[----:B------:R-:W-:-:S07]  /*0ec0*/  MOV R20, R16 ;  /* 0x0000001000147202 */ /* 0x000fce0000000f00 */
[----:B------:R-:W-:Y:S05]  /*0ed0*/  WARPSYNC.COLLECTIVE R17, `(.L_x_4631) ;  /* 0x0000000011087348 */ /* 0x000fea0003c00000 */
[----:B------:R0:W1:Y:S02]  /*0ee0*/  SHFL.BFLY P2, R18, R20, R19, R22 ;  /* 0x0c00001314127389 */ /* 0x0000640000040016 */
[----:B01----:R-:W-:Y:S01]  /*0ef0*/  ENDCOLLECTIVE ;  /* 0x000000000000791b */ /* 0x003fe20003800000 */
.L_x_4631:
[----:B------:R-:W-:Y:S01]  /*0f00*/  HFMA2.MMA R19, -RZ, RZ, 0, 9.5367431640625e-07 ;  /* 0x00000010ff137435 */ /* 0x000fe200000001ff */
[----:B------:R-:W-:-:S04]  /*0f10*/  IMAD.MOV.U32 R9, RZ, RZ, R18 ;  /* 0x000000ffff097224 */ /* 0x000fc800078e0012 */
[----:B------:R-:W-:-:S05]  /*0f20*/  FADD.FTZ R9, R16, R9 ;  /* 0x0000000910097221 */ /* 0x000fca0000010000 */
[----:B------:R-:W-:-:S07]  /*0f30*/  MOV R20, R9 ;  /* 0x0000000900147202 */ /* 0x000fce0000000f00 */
[----:B------:R-:W-:Y:S05]  /*0f40*/  WARPSYNC.COLLECTIVE R17, `(.L_x_4632) ;  /* 0x0000000011087348 */ /* 0x000fea0003c00000 */
[----:B------:R0:W1:Y:S02]  /*0f50*/  SHFL.BFLY P2, R18, R20, R19, R22 ;  /* 0x0c00001314127389 */ /* 0x0000640000040016 */
[----:B01----:R-:W-:Y:S01]  /*0f60*/  ENDCOLLECTIVE ;  /* 0x000000000000791b */ /* 0x003fe20003800000 */
.L_x_4632:
[----:B------:R-:W-:Y:S01]  /*0f70*/  MOV R14, R18 ;  /* 0x00000012000e7202 */ /* 0x000fe20000000f00 */
[----:B------:R-:W-:Y:S06]  /*0f80*/  BRA `(.L_x_4633) ;  /* 0xfffffff8007c7947 */ /* 0x000fec000383ffff */
.L_x_4634:
        /* <DEDUP_REMOVED lines=15> */
.L_x_5596:


//--------------------- .text._ZN10layer_norm13ln_bwd_kernelINS_13Kernel_traitsI13__nv_bfloat16S2_S2_fjLj2048ELj1ELj1ELj4ELj16ENS_18Kernel_traits_baseILj2048ES2_S2_S2_fjLj128EEEEEEEvNS_9BwdParamsE --------------------------
	.section	.text._ZN10layer_norm13ln_bwd_kernelINS_13Kernel_traitsI13__nv_bfloat16S2_S2_fjLj2048ELj1ELj1ELj4ELj16ENS_18Kernel_traits_baseILj2048ES2_S2_S2_fjLj128EEEEEEEvNS_9BwdParamsE,"ax",@progbits
	.align	128
        .global         _ZN10layer_norm13ln_bwd_kernelINS_13Kernel_traitsI13__nv_bfloat16S2_S2_fjLj2048ELj1ELj1ELj4ELj16ENS_18Kernel_traits_baseILj2048ES2_S2_S2_fjLj128EEEEEEEvNS_9BwdParamsE
        .type           _ZN10layer_norm13ln_bwd_kernelINS_13Kernel_traitsI13__nv_bfloat16S2_S2_fjLj2048ELj1ELj1ELj4ELj16ENS_18Kernel_traits_baseILj2048ES2_S2_S2_fjLj128EEEEEEEvNS_9BwdParamsE,@function
        .size           _ZN10layer_norm13ln_bwd_kernelINS_13Kernel_traitsI13__nv_bfloat16S2_S2_fjLj2048ELj1ELj1ELj4ELj16ENS_18Kernel_traits_baseILj2048ES2_S2_S2_fjLj128EEEEEEEvNS_9BwdParamsE,(.L_x_5597 - _ZN10layer_norm13ln_bwd_kernelINS_13Kernel_traitsI13__nv_bfloat16S2_S2_fjLj2048ELj1ELj1ELj4ELj16ENS_18Kernel_traits_baseILj2048ES2_S2_S2_fjLj128EEEEEEEvNS_9BwdParamsE)
        .other          _ZN10layer_norm13ln_bwd_kernelINS_13Kernel_traitsI13__nv_bfloat16S2_S2_fjLj2048ELj1ELj1ELj4ELj16ENS_18Kernel_traits_baseILj2048ES2_S2_S2_fjLj128EEEEEEEvNS_9BwdParamsE,@"STO_CUDA_ENTRY STV_DEFAULT"
_ZN10layer_norm13ln_bwd_kernelINS_13Kernel_traitsI13__nv_bfloat16S2_S2_fjLj2048ELj1ELj1ELj4ELj16ENS_18Kernel_traits_baseILj2048ES2_S2_S2_fjLj128EEEEEEEvNS_9BwdParamsE:
.text._ZN10layer_norm13ln_bwd_kernelINS_13Kernel_traitsI13__nv_bfloat16S2_S2_fjLj2048ELj1ELj1ELj4ELj16ENS_18Kernel_traits_baseILj2048ES2_S2_S2_fjLj128EEEEEEEvNS_9BwdParamsE:
        /* <DEDUP_REMOVED lines=36> */
[----:B------:R-:W-:Y:S02]  /*0240*/  CS2R R28, SRZ ;  /* 0x00000000001c7805 */ /* 0x000fe4000001ff00 */
[----:B------:R-:W-:Y:S02]  /*0250*/  LOP3.LUT R25, R74, 0x7f, RZ, 0xc0, !PT ;  /* 0x0000007f4a197812 */ /* 0x000fe400078ec0ff */
[----:B0-----:R-:W-:-:S04]  /*0260*/  IADD3 R26, R55, UR4, RZ ;  /* 0x00000004371a7c10 */ /* 0x001fc8000fffe0ff */
[----:B------:R-:W-:-:S13]  /*0270*/  ISETP.GE.AND P1, PT, R26, UR5, PT ;  /* 0x000000051a007c0c */ /* 0x000fda000bf26270 */
[----:B------:R-:W-:Y:S05]  /*0280*/  @P1 BRA `(.L_x_4635) ;  /* 0x0000001c00181947 */ /* 0x000fea0003800000 */
[----:B------:R-:W2:Y:S04]  /*0290*/  LDG.E.128 R4, desc[UR6][R2.64+0x800] ;  /* 0x0008000602047981 */ /* 0x000ea8000c1e1d00 */
[----:B------:R0:W3:Y:S01]  /*02a0*/  LDG.E.128 R28, desc[UR6][R2.64] ;  /* 0x00000006021c7981 */ /* 0x0000e2000c1e1d00 */
        /* <DEDUP_REMOVED lines=23> */
[----:B------:R-:W-:Y:S01]  /*0420*/  CS2R R50, SRZ ;  /* 0x0000000000327805 */ /* 0x000fe2000001ff00 */
[----:B-1----:R-:W-:Y:S01]  /*0430*/  ULEA UR4, UR5, UR4, 0x18 ;  /* 0x0000000405047291 */ /* 0x002fe2000f8ec03f */
[----:B------:R-:W-:Y:S02]  /*0440*/  SHF.L.U32 R64, R15, 0x10, RZ ;  /* 0x000000100f407819 */ /* 0x000fe400000006ff */
[----:B------:R-:W-:Y:S02]  /*0450*/  CS2R R14, SRZ ;  /* 0x00000000000e7805 */ /* 0x000fe4000001ff00 */
[----:B------:R-:W-:-:S02]  /*0460*/  SHF.L.U32 R63, R8, 0x10, RZ ;  /* 0x00000010083f7819 */ /* 0x000fc400000006ff */
[----:B0-----:R-:W-:Y:S02]  /*0470*/  CS2R R2, SRZ ;  /* 0x0000000000027805 */ /* 0x001fe4000001ff00 */
[----:B------:R-:W-:Y:S02]  /*0480*/  SHF.L.U32 R62, R9, 0x10, RZ ;  /* 0x00000010093e7819 */ /* 0x000fe400000006ff */
[----:B------:R-:W-:Y:S02]  /*0490*/  CS2R R8, SRZ ;  /* 0x0000000000087805 */ /* 0x000fe4000001ff00 */
[----:B------:R-:W-:Y:S01]  /*04a0*/  SHF.L.U32 R61, R10, 0x10, RZ ;  /* 0x000000100a3d7819 */ /* 0x000fe200000006ff */
[----:B------:R-:W-:Y:S01]  /*04b0*/  IMAD.U32 R79, R79, 0x10000, RZ ;  /* 0x000100004f4f7824 */ /* 0x000fe200078e00ff */
[----:B------:R-:W-:Y:S02]  /*04c0*/  SHF.L.U32 R60, R11, 0x10, RZ ;  /* 0x000000100b3c7819 */ /* 0x000fe400000006ff */
[----:B------:R-:W-:-:S02]  /*04d0*/  CS2R R10, SRZ ;  /* 0x00000000000a7805 */ /* 0x000fc4000001ff00 */
[----:B------:R-:W-:Y:S02]  /*04e0*/  LEA R55, R55, 0x4, 0x2 ;  /* 0x0000000437377811 */ /* 0x000fe400078e10ff */
        /* <DEDUP_REMOVED lines=9> */
[----:B------:R-:W-:Y:S02]  /*0580*/  MOV R72, UR4 ;  /* 0x0000000400487c02 */ /* 0x000fe40008000f00 */
[----:B--2---:R-:W-:-:S02]  /*0590*/  PRMT R70, R4, 0x7632, R70 ;  /* 0x0000763204467816 */ /* 0x004fc40000000046 */
[----:B------:R-:W-:Y:S02]  /*05a0*/  PRMT R69, R5, 0x7632, R69 ;  /* 0x0000763205457816 */ /* 0x000fe40000000045 */
[----:B------:R-:W-:Y:S02]  /*05b0*/  PRMT R68, R6, 0x7632, R68 ;  /* 0x0000763206447816 */ /* 0x000fe40000000044 */
[----:B------:R-:W-:Y:S02]  /*05c0*/  PRMT R32, R7, 0x7632, R32 ;  /* 0x0000763207207816 */ /* 0x000fe40000000020 */
[----:B---3--:R-:W-:Y:S02]  /*05d0*/  PRMT R71, R31, 0x7632, R71 ;  /* 0x000076321f477816 */ /* 0x008fe40000000047 */
        /* <DEDUP_REMOVED lines=8> */
[----:B------:R-:W-:Y:S02]  /*0660*/  SHF.L.U32 R70, R70, 0x10, RZ ;  /* 0x0000001046467819 */ /* 0x000fe400000006ff */
[----:B------:R-:W-:Y:S02]  /*0670*/  SHF.L.U32 R69, R69, 0x10, RZ ;  /* 0x0000001045457819 */ /* 0x000fe400000006ff */
[----:B------:R-:W-:Y:S02]  /*0680*/  SHF.L.U32 R68, R68, 0x10, RZ ;  /* 0x0000001044447819 */ /* 0x000fe400000006ff */
[----:B------:R-:W-:-:S07]  /*0690*/  SHF.L.U32 R31, R32, 0x10, RZ ;  /* 0x00000010201f7819 */ /* 0x000fce00000006ff */
.L_x_4637:
[----:B0-----:R-:W0:Y:S01]  /*06a0*/  @P0 LDC.64 R32, c[0x0][0x228] ;  /* 0x00008a00ff200b82 */ /* 0x001e220000000a00 */
[----:B------:R-:W-:-:S07]  /*06b0*/  PRMT R85, R25, 0x6540, R26 ;  /* 0x0000654019557816 */ /* 0x000fce000000001a */
[----:B------:R-:W1:Y:S01]  /*06c0*/  @P0 LDC.64 R36, c[0x0][0x228] ;  /* 0x00008a00ff240b82 */ /* 0x000e620000000a00 */
[----:B------:R-:W-:-:S07]  /*06d0*/  IADD3 R87, R85, 0x80, RZ ;  /* 0x0000008055577810 */ /* 0x000fce0007ffe0ff */
[----:B------:R-:W2:Y:S01]  /*06e0*/  @!P0 LDC.64 R42, c[0x0][0x220] ;  /* 0x00008800ff2a8b82 */ /* 0x000ea20000000a00 */
[----:B0-----:R-:W-:-:S07]  /*06f0*/  @P0 LEA R44, P1, R85, R32, 0x4 ;  /* 0x00000020552c0211 */ /* 0x001fce00078220ff */
[----:B------:R-:W0:Y:S01]  /*0700*/  @!P0 LDC.64 R40, c[0x0][0x220] ;  /* 0x00008800ff288b82 */ /* 0x000e220000000a00 */
[----:B------:R-:W-:-:S05]  /*0710*/  @P0 LEA.HI.X R45, R85, R33, RZ, 0x4, P1 ;  /* 0x00000021552d0211 */ /* 0x000fca00008f24ff */
[----:B------:R3:W4:Y:S01]  /*0720*/  @P0 LDG.E.128 R32, desc[UR6][R44.64] ;  /* 0x000000062c200981 */ /* 0x000722000c1e1d00 */
[----:B-1----:R-:W-:-:S04]  /*0730*/  @P0 LEA R46, P1, R87, R36, 0x4 ;  /* 0x00000024572e0211 */ /* 0x002fc800078220ff */
[----:B------:R-:W-:-:S05]  /*0740*/  @P0 LEA.HI.X R47, R87, R37, RZ, 0x4, P1 ;  /* 0x00000025572f0211 */ /* 0x000fca00008f24ff */
[----:B------:R-:W5:Y:S01]  /*0750*/  @P0 LDG.E.128 R36, desc[UR6][R46.64] ;  /* 0x000000062e240981 */ /* 0x000f62000c1e1d00 */
[C---:B--2---:R-:W-:Y:S01]  /*0760*/  @!P0 LEA R42, P1, R85.reuse, R42, 0x4 ;  /* 0x0000002a552a8211 */ /* 0x044fe200078220ff */
[----:B---3--:R-:W1:Y:S03]  /*0770*/  LDC.64 R44, c[0x0][0x238] ;  /* 0x00008e00ff2c7b82 */ /* 0x008e660000000a00 */
[----:B------:R-:W-:Y:S02]  /*0780*/  @!P0 LEA.HI.X R43, R85, R43, RZ, 0x4, P1 ;  /* 0x0000002b552b8211 */ /* 0x000fe400008f24ff */
[----:B0-----:R-:W-:-:S04]  /*0790*/  @!P0 LEA R74, P1, R87, R40, 0x4 ;  /* 0x00000028574a8211 */ /* 0x001fc800078220ff */
[----:B------:R-:W-:Y:S02]  /*07a0*/  @!P0 LEA.HI.X R75, R87, R41, RZ, 0x4, P1 ;  /* 0x00000029574b8211 */ /* 0x000fe400008f24ff */
[----:B------:R-:W0:Y:S01]  /*07b0*/  @!P0 LDC.64 R40, c[0x0][0x230] ;  /* 0x00008c00ff288b82 */ /* 0x000e220000000a00 */
[----:B------:R-:W-:Y:S01]  /*07c0*/  @P0 MOV R84, RZ ;  /* 0x000000ff00540202 */ /* 0x000fe20000000f00 */
[----:B-1----:R-:W-:-:S06]  /*07d0*/  IMAD.WIDE R90, R26, 0x4, R44 ;  /* 0x000000041a5a7825 */ /* 0x002fcc00078e022c */
[----:B------:R-:W1:Y:S01]  /*07e0*/  LDC.64 R44, c[0x0][0x268] ;  /* 0x00009a00ff2c7b82 */ /* 0x000e620000000a00 */
[----:B------:R2:W3:Y:S01]  /*07f0*/  LDG.E R90, desc[UR6][R90.64] ;  /* 0x000000065a5a7981 */ /* 0x0004e2000c1e1900 */
[----:B0-----:R-:W-:-:S05]  /*0800*/  @!P0 IMAD.WIDE R88, R26, 0x4, R40 ;  /* 0x000000041a588825 */ /* 0x001fca00078e0228 */
[----:B------:R-:W3:Y:S01]  /*0810*/  @!P0 LDG.E R84, desc[UR6][R88.64] ;  /* 0x0000000658548981 */ /* 0x000ee2000c1e1900 */
[----:B-1----:R-:W-:-:S04]  /*0820*/  IMAD.WIDE.U32 R40, R85, 0x10, R44 ;  /* 0x0000001055287825 */ /* 0x002fc800078e002c */
[----:B------:R-:W-:-:S06]  /*0830*/  IMAD.WIDE.U32 R44, R87, 0x10, R44 ;  /* 0x00000010572c7825 */ /* 0x000fcc00078e002c */
[----:B------:R-:W3:Y:S04]  /*0840*/  LDG.E.128 R44, desc[UR6][R44.64] ;  /* 0x000000062c2c7981 */ /* 0x000ee8000c1e1d00 */
[----:B------:R-:W4:Y:S04]  /*0850*/  @!P0 LDG.E.128 R32, desc[UR6][R42.64] ;  /* 0x000000062a208981 */ /* 0x000f28000c1e1d00 */
[----:B------:R0:W5:Y:S04]  /*0860*/  @!P0 LDG.E.128 R36, desc[UR6][R74.64] ;  /* 0x000000064a248981 */ /* 0x000168000c1e1d00 */
[----:B------:R-:W3:Y:S01]  /*0870*/  LDG.E.128 R40, desc[UR6][R40.64] ;  /* 0x0000000628287981 */ /* 0x000ee2000c1e1d00 */
[----:B------:R-:W-:-:S02]  /*0880*/  PRMT R96, R28, 0x7632, R96 ;  /* 0x000076321c607816 */ /* 0x000fc40000000060 */
[----:B------:R-:W-:Y:S02]  /*0890*/  SHF.L.U32 R102, R28, 0x10, RZ ;  /* 0x000000101c667819 */ /* 0x000fe400000006ff */
[----:B------:R-:W-:Y:S02]  /*08a0*/  SHF.L.U32 R96, R96, 0x10, RZ ;  /* 0x0000001060607819 */ /* 0x000fe400000006ff */
[----:B------:R-:W1:Y:S01]  /*08b0*/  @P0 MUFU.RCP R88, R102 ;  /* 0x0000006600580308 */ /* 0x000e620000001000 */
[----:B------:R-:W-:Y:S02]  /*08c0*/  SHF.L.U32 R98, R30, 0x10, RZ ;  /* 0x000000101e627819 */ /* 0x000fe400000006ff */
[C---:B------:R-:W-:Y:S02]  /*08d0*/  PRMT R94, R29.reuse, 0x7632, R94 ;  /* 0x000076321d5e7816 */ /* 0x040fe4000000005e */
[----:B------:R-:W-:Y:S02]  /*08e0*/  SHF.L.U32 R100, R29, 0x10, RZ ;  /* 0x000000101d647819 */ /* 0x000fe400000006ff */
[----:B------:R-:W-:Y:S01]  /*08f0*/  SHF.L.U32 R94, R94, 0x10, RZ ;  /* 0x000000105e5e7819 */ /* 0x000fe200000006ff */
[----:B------:R-:W1:Y:S01]  /*0900*/  @P0 MUFU.RCP R93, R96 ;  /* 0x00000060005d0308 */ /* 0x000e620000001000 */
[----:B------:R-:W-:-:S07]  /*0910*/  PRMT R92, R30, 0x7632, R92 ;  /* 0x000076321e5c7816 */ /* 0x000fce000000005c */
[----:B------:R-:W1:Y:S01]  /*0920*/  @P0 MUFU.RCP R108, R98 ;  /* 0x00000062006c0308 */ /* 0x000e620000001000 */
[----:B------:R-:W-:Y:S02]  /*0930*/  SHF.L.U32 R92, R92, 0x10, RZ ;  /* 0x000000105c5c7819 */ /* 0x000fe400000006ff */
[----:B------:R-:W-:-:S05]  /*0940*/  LOP3.LUT P1, RZ, R86, 0xff, RZ, 0xc0, !PT ;  /* 0x000000ff56ff7812 */ /* 0x000fca000782c0ff */
[----:B------:R-:W5:Y:S08]  /*0950*/  @P0 MUFU.RCP R106, R100 ;  /* 0x00000064006a0308 */ /* 0x000f700000001000 */
[----:B--2---:R-:W2:Y:S08]  /*0960*/  @P0 MUFU.RCP R91, R94 ;  /* 0x0000005e005b0308 */ /* 0x004eb00000001000 */
[----:B------:R-:W2:Y:S08]  /*0970*/  @P0 MUFU.RCP R101, R71 ;  /* 0x0000004700650308 */ /* 0x000eb00000001000 */
[----:B------:R-:W2:Y:S08]  /*0980*/  @P0 MUFU.RCP R89, R92 ;  /* 0x0000005c00590308 */ /* 0x000eb00000001000 */
[----:B------:R-:W2:Y:S08]  /*0990*/  @P0 MUFU.RCP R103, R57 ;  /* 0x0000003900670308 */ /* 0x000eb00000001000 */
[----:B------:R-:W2:Y:S08]  /*09a0*/  @P0 MUFU.RCP R107, R59 ;  /* 0x0000003b006b0308 */ /* 0x000eb00000001000 */
[----:B------:R-:W-:Y:S08]  /*09b0*/  @P0 MUFU.RCP R121, R70 ;  /* 0x0000004600790308 */ /* 0x000ff00000001000 */
[----:B------:R-:W-:Y:S08]  /*09c0*/  @P0 MUFU.RCP R105, R58 ;  /* 0x0000003a00690308 */ /* 0x000ff00000001000 */
[----:B------:R-:W-:Y:S01]  /*09d0*/  @P0 MUFU.RCP R110, R83 ;  /* 0x00000053006e0308 */ /* 0x000fe20000001000 */
[----:B------:R-:W-:Y:S01]  /*09e0*/  UMOV UR4, 0xffffffff ;  /* 0xffffffff00047882 */ /* 0x000fe20000000000 */
[----:B----4-:R-:W-:-:S02]  /*09f0*/  PRMT R119, R32, 0x7632, R119 ;  /* 0x0000763220777816 */ /* 0x010fc40000000077 */
[----:B0-----:R-:W-:Y:S02]  /*0a00*/  SHF.L.U32 R74, R32, 0x10, RZ ;  /* 0x00000010204a7819 */ /* 0x001fe400000006ff */
[----:B------:R-:W-:Y:S02]  /*0a10*/  SHF.L.U32 R115, R33, 0x10, RZ ;  /* 0x0000001021737819 */ /* 0x000fe400000006ff */
[----:B------:R-:W-:Y:S01]  /*0a20*/  SHF.L.U32 R119, R119, 0x10, RZ ;  /* 0x0000001077777819 */ /* 0x000fe200000006ff */
[C---:B------:R-:W-:Y:S01]  /*0a30*/  IMAD.U32 R104, R34.reuse, 0x10000, RZ ;  /* 0x0001000022687824 */ /* 0x040fe200078e00ff */
[----:B------:R-:W-:Y:S01]  /*0a40*/  PRMT R33, R33, 0x7632, R33 ;  /* 0x0000763221217816 */ /* 0x000fe20000000021 */
[----:B------:R-:W-:Y:S01]  /*0a50*/  @P0 FADD.FTZ R75, -R67, R74 ;  /* 0x0000004a434b0221 */ /* 0x000fe20000010100 */
[----:B------:R-:W-:Y:S02]  /*0a60*/  PRMT R32, R34, 0x7632, R32 ;  /* 0x0000763222207816 */ /* 0x000fe40000000020 */
[C---:B------:R-:W-:Y:S01]  /*0a70*/  PRMT R86, R35.reuse, 0x7632, R86 ;  /* 0x0000763223567816 */ /* 0x040fe20000000056 */
[----:B------:R-:W-:Y:S01]  /*0a80*/  @P0 FADD.FTZ R34, -R82, R119 ;  /* 0x0000007752220221 */ /* 0x000fe20000010100 */
[----:B------:R-:W-:Y:S01]  /*0a90*/  SHF.L.U32 R117, R35, 0x10, RZ ;  /* 0x0000001023757819 */ /* 0x000fe200000006ff */
[----:B-1----:R-:W-:Y:S01]  /*0aa0*/  @P0 FMUL.FTZ R75, R75, R88 ;  /* 0x000000584b4b0220 */ /* 0x002fe20000410000 */
[----:B------:R-:W-:Y:S01]  /*0ab0*/  SHF.L.U32 R33, R33, 0x10, RZ ;  /* 0x0000001021217819 */ /* 0x000fe200000006ff */
[----:B------:R-:W-:Y:S01]  /*0ac0*/  @P0 FADD.FTZ R97, -R65, R104 ;  /* 0x0000006841610221 */ /* 0x000fe20000010100 */
[----:B------:R-:W-:Y:S01]  /*0ad0*/  SHF.L.U32 R35, R32, 0x10, RZ ;  /* 0x0000001020237819 */ /* 0x000fe200000006ff */
[----:B------:R-:W0:Y:S01]  /*0ae0*/  @P0 MUFU.RCP R88, R56 ;  /* 0x0000003800580308 */ /* 0x000e220000001000 */
[----:B------:R-:W-:Y:S01]  /*0af0*/  SHF.L.U32 R32, R86, 0x10, RZ ;  /* 0x0000001056207819 */ /* 0x000fe200000006ff */
[----:B------:R-:W-:Y:S01]  /*0b00*/  @P0 FMUL.FTZ R93, R34, R93 ;  /* 0x0000005d225d0220 */ /* 0x000fe20000410000 */
[----:B------:R-:W-:Y:S01]  /*0b10*/  @P0 FADD.FTZ R99, -R66, R115 ;  /* 0x0000007342630221 */ /* 0x000fe20000010100 */
[----:B------:R-:W-:Y:S01]  /*0b20*/  @P0 FMUL.FTZ R97, R97, R108 ;  /* 0x0000006c61610220 */ /* 0x000fe20000410000 */
[----:B------:R-:W-:Y:S01]  /*0b30*/  @P0 FADD.FTZ R86, -R81, R33 ;  /* 0x0000002151560221 */ /* 0x000fe20000010100 */
[C---:B-----5:R-:W-:Y:S01]  /*0b40*/  SHF.L.U32 R34, R36.reuse, 0x10, RZ ;  /* 0x0000001024227819 */ /* 0x060fe200000006ff */
[----:B------:R-:W-:Y:S01]  /*0b50*/  @P0 FADD.FTZ R108, -R79, R32 ;  /* 0x000000204f6c0221 */ /* 0x000fe20000010100 */
[----:B------:R-:W-:-:S02]  /*0b60*/  PRMT R113, R36, 0x7632, R113 ;  /* 0x0000763224717816 */ /* 0x000fc40000000071 */
[----:B------:R-:W-:Y:S01]  /*0b70*/  SHF.L.U32 R36, R38, 0x10, RZ ;  /* 0x0000001026247819 */ /* 0x000fe200000006ff */
[----:B------:R-:W-:Y:S01]  /*0b80*/  @P0 FMUL.FTZ R99, R99, R106 ;  /* 0x0000006a63630220 */ /* 0x000fe20000410000 */
[----:B--2---:R-:W-:Y:S01]  /*0b90*/  @P0 FMUL.FTZ R91, R86, R91 ;  /* 0x0000005b565b0220 */ /* 0x004fe20000410000 */
[----:B------:R-:W-:Y:S01]  /*0ba0*/  @P0 FADD.FTZ R106, -R80, R35 ;  /* 0x00000023506a0221 */ /* 0x000fe20000010100 */
[----:B------:R-:W-:Y:S01]  /*0bb0*/  @P0 FMUL.FTZ R86, R108, R101 ;  /* 0x000000656c560220 */ /* 0x000fe20000410000 */
[----:B------:R-:W-:Y:S01]  /*0bc0*/  SHF.L.U32 R111, R39, 0x10, RZ ;  /* 0x00000010276f7819 */ /* 0x000fe200000006ff */
[----:B------:R-:W-:Y:S01]  /*0bd0*/  @P0 FADD.FTZ R108, -R61, R36 ;  /* 0x000000243d6c0221 */ /* 0x000fe20000010100 */
[----:B------:R-:W-:Y:S01]  /*0be0*/  SHF.L.U32 R113, R113, 0x10, RZ ;  /* 0x0000001071717819 */ /* 0x000fe200000006ff */
[----:B------:R-:W-:Y:S01]  /*0bf0*/  @P0 FMUL.FTZ R89, R106, R89 ;  /* 0x000000596a590220 */ /* 0x000fe20000410000 */
[----:B------:R-:W-:Y:S01]  /*0c00*/  @P0 FADD.FTZ R106, -R63, R34 ;  /* 0x000000223f6a0221 */ /* 0x000fe20000010100 */
[----:B------:R-:W-:Y:S01]  /*0c10*/  SHF.L.U32 R109, R37, 0x10, RZ ;  /* 0x00000010256d7819 */ /* 0x000fe200000006ff */
[----:B------:R-:W-:Y:S01]  /*0c20*/  @P0 FADD.FTZ R101, -R60, R111 ;  /* 0x0000006f3c650221 */ /* 0x000fe20000010100 */
[----:B------:R-:W-:Y:S01]  /*0c30*/  @P0 FMUL.FTZ R103, R108, R103 ;  /* 0x000000676c670220 */ /* 0x000fe20000410000 */
[----:B------:R-:W-:Y:S01]  /*0c40*/  @P0 FADD.FTZ R108, -R78, R113 ;  /* 0x000000714e6c0221 */ /* 0x000fe20000010100 */
[----:B------:R-:W-:Y:S01]  /*0c50*/  @P0 FMUL.FTZ R107, R106, R107 ;  /* 0x0000006b6a6b0220 */ /* 0x000fe20000410000 */
[----:B0-----:R-:W-:Y:S01]  /*0c60*/  @P0 FMUL.FTZ R101, R101, R88 ;  /* 0x0000005865650220 */ /* 0x001fe20000410000 */
[----:B------:R-:W-:Y:S01]  /*0c70*/  @P0 FADD.FTZ R106, -R62, R109 ;  /* 0x0000006d3e6a0221 */ /* 0x000fe20000010100 */
[----:B------:R-:W-:Y:S01]  /*0c80*/  @P0 FMUL.FTZ R88, R108, R121 ;  /* 0x000000796c580220 */ /* 0x000fe20000410000 */
[----:B---3--:R-:W-:Y:S01]  /*0c90*/  @!P0 FADD.FTZ R121, R74, -R84 ;  /* 0x800000544a798221 */ /* 0x008fe20000010000 */
[----:B------:R-:W-:Y:S01]  /*0ca0*/  PRMT R74, R37, 0x7632, R74 ;  /* 0x00007632254a7816 */ /* 0x000fe2000000004a */
[----:B------:R-:W-:Y:S01]  /*0cb0*/  @P0 FMUL.FTZ R105, R106, R105 ;  /* 0x000000696a690220 */ /* 0x000fe20000410000 */
[----:B------:R-:W-:Y:S01]  /*0cc0*/  @P0 MUFU.RCP R37, R68 ;  /* 0x0000004400250308 */ /* 0x000fe20000001000 */
[----:B------:R-:W-:Y:S01]  /*0cd0*/  @!P0 FMUL.FTZ R75, R90, R121 ;  /* 0x000000795a4b8220 */ /* 0x000fe20000410000 */
[----:B------:R-:W-:Y:S01]  /*0ce0*/  @!P0 FADD.FTZ R121, R32, -R84 ;  /* 0x8000005420798221 */ /* 0x000fe20000010000 */
[----:B------:R-:W-:Y:S01]  /*0cf0*/  @P0 FADD.FTZ R95, -R64, R117 ;  /* 0x00000075405f0221 */ /* 0x000fe20000010100 */
[----:B------:R-:W-:-:S04]  /*0d00*/  PRMT R108, R38, 0x7632, R108 ;  /* 0x00007632266c7816 */ /* 0x000fc8000000006c */
[----:B------:R-:W0:Y:S01]  /*0d10*/  @P0 MUFU.RCP R106, R69 ;  /* 0x00000045006a0308 */ /* 0x000e220000001000 */
[----:B------:R-:W-:-:S07]  /*0d20*/  PRMT R38, R39, 0x7632, R38 ;  /* 0x0000763227267816 */ /* 0x000fce0000000026 */
[----:B------:R-:W1:Y:S01]  /*0d30*/  @P0 MUFU.RCP R32, R31 ;  /* 0x0000001f00200308 */ /* 0x000e620000001000 */
[----:B------:R-:W-:Y:S01]  /*0d40*/  @P0 FMUL.FTZ R95, R95, R110 ;  /* 0x0000006e5f5f0220 */ /* 0x000fe20000410000 */
[----:B------:R-:W-:Y:S02]  /*0d50*/  SHF.L.U32 R74, R74, 0x10, RZ ;  /* 0x000000104a4a7819 */ /* 0x000fe400000006ff */
[----:B------:R-:W-:Y:S01]  /*0d60*/  SHF.L.U32 R108, R108, 0x10, RZ ;  /* 0x000000106c6c7819 */ /* 0x000fe200000006ff */
[--C-:B------:R-:W-:Y:S01]  /*0d70*/  @!P0 FADD.FTZ R33, R33, -R84.reuse ;  /* 0x8000005421218221 */ /* 0x100fe20000010000 */
[----:B------:R-:W-:Y:S01]  /*0d80*/  SHF.L.U32 R110, R38, 0x10, RZ ;  /* 0x00000010266e7819 */ /* 0x000fe200000006ff */
[--C-:B------:R-:W-:Y:S01]  /*0d90*/  @!P0 FADD.FTZ R39, R104, -R84.reuse ;  /* 0x8000005468278221 */ /* 0x100fe20000010000 */
[--C-:B------:R-:W-:Y:S01]  /*0da0*/  @!P0 FADD.FTZ R123, R34, -R84.reuse ;  /* 0x80000054227b8221 */ /* 0x100fe20000010000 */
[----:B------:R-:W-:Y:S01]  /*0db0*/  @!P0 FADD.FTZ R38, R111, -R84 ;  /* 0x800000546f268221 */ /* 0x000fe20000010000 */
[----:B------:R-:W-:Y:S01]  /*0dc0*/  @P0 FADD.FTZ R111, -R77, R74 ;  /* 0x0000004a4d6f0221 */ /* 0x000fe20000010100 */
[----:B------:R-:W-:Y:S01]  /*0dd0*/  @!P0 FADD.FTZ R34, R74, -R84 ;  /* 0x800000544a228221 */ /* 0x000fe20000010000 */
[----:B------:R-:W-:Y:S01]  /*0de0*/  @P0 FADD.FTZ R104, -R76, R108 ;  /* 0x0000006c4c680221 */ /* 0x000fe20000010100 */
[----:B------:R-:W-:Y:S01]  /*0df0*/  @!P0 FADD.FTZ R125, R36, -R84 ;  /* 0x80000054247d8221 */ /* 0x000fe20000010000 */
[----:B------:R-:W-:Y:S01]  /*0e00*/  @P0 FADD.FTZ R74, -R73, R110 ;  /* 0x0000006e494a0221 */ /* 0x000fe20000010100 */
[----:B------:R-:W-:Y:S01]  /*0e10*/  @!P0 FMUL.FTZ R91, R90, R33 ;  /* 0x000000215a5b8220 */ /* 0x000fe20000410000 */
[--C-:B------:R-:W-:Y:S01]  /*0e20*/  @!P0 FADD.FTZ R36, R108, -R84.reuse ;  /* 0x800000546c248221 */ /* 0x100fe20000010000 */
[----:B------:R-:W-:Y:S01]  /*0e30*/  SHF.L.U32 R33, R40, 0x10, RZ ;  /* 0x0000001028217819 */ /* 0x000fe200000006ff */
[--C-:B------:R-:W-:Y:S01]  /*0e40*/  @!P0 FADD.FTZ R115, R115, -R84.reuse ;  /* 0x8000005473738221 */ /* 0x100fe20000010000 */
[--C-:B------:R-:W-:Y:S01]  /*0e50*/  @!P0 FADD.FTZ R117, R117, -R84.reuse ;  /* 0x8000005475758221 */ /* 0x100fe20000010000 */
[--C-:B------:R-:W-:Y:S01]  /*0e60*/  @!P0 FADD.FTZ R119, R119, -R84.reuse ;  /* 0x8000005477778221 */ /* 0x100fe20000010000 */
[--C-:B------:R-:W-:Y:S01]  /*0e70*/  @!P0 FADD.FTZ R35, R35, -R84.reuse ;  /* 0x8000005423238221 */ /* 0x100fe20000010000 */
[--C-:B------:R-:W-:Y:S01]  /*0e80*/  @!P0 FADD.FTZ R109, R109, -R84.reuse ;  /* 0x800000546d6d8221 */ /* 0x100fe20000010000 */
[--C-:B------:R-:W-:Y:S01]  /*0e90*/  @!P0 FADD.FTZ R113, R113, -R84.reuse ;  /* 0x8000005471718221 */ /* 0x100fe20000010000 */
[----:B------:R-:W-:Y:S01]  /*0ea0*/  @!P0 FADD.FTZ R108, R110, -R84 ;  /* 0x800000546e6c8221 */ /* 0x000fe20000010000 */
[----:B0-----:R-:W-:Y:S01]  /*0eb0*/  @P0 FMUL.FTZ R84, R111, R106 ;  /* 0x0000006a6f540220 */ /* 0x001fe20000410000 */
[----:B------:R-:W-:Y:S01]  /*0ec0*/  @P0 FMUL.FTZ R104, R104, R37 ;  /* 0x0000002568680220 */ /* 0x000fe20000410000 */
[----:B------:R-:W-:Y:S01]  /*0ed0*/  PRMT R40, R40, 0x7632, R40 ;  /* 0x0000763228287816 */ /* 0x000fe20000000028 */
[----:B-1----:R-:W-:Y:S01]  /*0ee0*/  @P0 FMUL.FTZ R106, R74, R32 ;  /* 0x000000204a6a0220 */ /* 0x002fe20000410000 */
[----:B------:R-:W-:Y:S01]  /*0ef0*/  SHF.L.U32 R37, R42, 0x10, RZ ;  /* 0x000000102a257819 */ /* 0x000fe200000006ff */
[----:B------:R-:W-:Y:S01]  /*0f00*/  @!P0 FMUL.FTZ R97, R90, R39 ;  /* 0x000000275a618220 */ /* 0x000fe20000410000 */
[----:B------:R-:W-:Y:S01]  /*0f10*/  PRMT R32, R42, 0x7632, R32 ;  /* 0x000076322a207816 */ /* 0x000fe20000000020 */
[----:B------:R-:W-:Y:S01]  /*0f20*/  FMUL.FTZ R42, R102, R33 ;  /* 0x00000021662a7220 */ /* 0x000fe20000410000 */
[----:B------:R-:W-:Y:S01]  /*0f30*/  SHF.L.U32 R39, R43, 0x10, RZ ;  /* 0x000000102b277819 */ /* 0x000fe200000006ff */
[C---:B------:R-:W-:Y:S01]  /*0f40*/  FADD.FTZ R53, R33.reuse, R53 ;  /* 0x0000003521357221 */ /* 0x040fe20000010000 */
[----:B------:R-:W-:Y:S01]  /*0f50*/  FFMA.FTZ R54, R33, R75, R54 ;  /* 0x0000004b21367223 */ /* 0x000fe20000010036 */
[----:B------:R-:W-:Y:S01]  /*0f60*/  @!P0 FMUL.FTZ R95, R90, R117 ;  /* 0x000000755a5f8220 */ /* 0x000fe20000410000 */
[----:B------:R-:W-:Y:S01]  /*0f70*/  SHF.L.U32 R33, R40, 0x10, RZ ;  /* 0x0000001028217819 */ /* 0x000fe200000006ff */
[C---:B------:R-:W-:Y:S01]  /*0f80*/  @!P0 FMUL.FTZ R89, R90.reuse, R35 ;  /* 0x000000235a598220 */ /* 0x040fe20000410000 */
[----:B------:R-:W-:Y:S01]  /*0f90*/  @!P0 FMUL.FTZ R101, R90, R38 ;  /* 0x000000265a658220 */ /* 0x000fe20000410000 */
[----:B------:R-:W-:Y:S01]  /*0fa0*/  FMUL.FTZ R98, R98, R37 ;  /* 0x0000002562627220 */ /* 0x000fe20000410000 */
[C---:B------:R-:W-:Y:S01]  /*0fb0*/  FADD.FTZ R14, R37.reuse, R14 ;  /* 0x0000000e250e7221 */ /* 0x040fe20000010000 */
[----:B------:R-:W-:Y:S01]  /*0fc0*/  FFMA.FTZ R2, R37, R97, R2 ;  /* 0x0000006125027223 */ /* 0x000fe20000010002 */
[C---:B------:R-:W-:Y:S01]  /*0fd0*/  SHF.L.U32 R35, R41.reuse, 0x10, RZ ;  /* 0x0000001029237819 */ /* 0x040fe200000006ff */
[C---:B------:R-:W-:Y:S01]  /*0fe0*/  IMAD.U32 R37, R44.reuse, 0x10000, RZ ;  /* 0x000100002c257824 */ /* 0x040fe200078e00ff */
[----:B------:R-:W-:Y:S01]  /*0ff0*/  PRMT R38, R44, 0x7632, R38 ;  /* 0x000076322c267816 */ /* 0x000fe20000000026 */
[C---:B------:R-:W-:Y:S01]  /*1000*/  @!P0 FMUL.FTZ R105, R90.reuse, R109 ;  /* 0x0000006d5a698220 */ /* 0x040fe20000410000 */
[----:B------:R-:W-:Y:S01]  /*1010*/  PRMT R41, R41, 0x7632, R41 ;  /* 0x0000763229297816 */ /* 0x000fe20000000029 */
[C---:B------:R-:W-:Y:S01]  /*1020*/  FADD.FTZ R16, R39.reuse, R16 ;  /* 0x0000001027107221 */ /* 0x040fe20000010000 */
[----:B------:R-:W-:Y:S01]  /*1030*/  FFMA.FTZ R4, R39, R95, R4 ;  /* 0x0000005f27047223 */ /* 0x000fe20000010004 */
[----:B------:R-:W-:Y:S01]  /*1040*/  FMUL.FTZ R44, R83, R39 ;  /* 0x00000027532c7220 */ /* 0x000fe20000410000 */
[----:B------:R-:W-:Y:S01]  /*1050*/  @!P0 FMUL.FTZ R93, R90, R119 ;  /* 0x000000775a5d8220 */ /* 0x000fe20000410000 */
        /* <DEDUP_REMOVED lines=8> */
[----:B------:R-:W-:-:S02]  /*10e0*/  FMUL.FTZ R94, R94, R41 ;  /* 0x000000295e5e7220 */ /* 0x000fc40000410000 */
[----:B------:R-:W-:Y:S01]  /*10f0*/  FADD.FTZ R39, R39, R100 ;  /* 0x0000006427277221 */ /* 0x000fe20000010000 */
[-C--:B------:R-:W-:Y:S01]  /*1100*/  FFMA.FTZ R109, R100, R99.reuse, R109 ;  /* 0x00000063646d7223 */ /* 0x080fe2000001006d */
[C---:B------:R-:W-:Y:S01]  /*1110*/  FADD.FTZ R49, R35.reuse, R49 ;  /* 0x0000003123317221 */ /* 0x040fe20000010000 */
[----:B------:R-:W-:Y:S01]  /*1120*/  FFMA.FTZ R50, R35, R99, R50 ;  /* 0x0000006323327223 */ /* 0x000fe20000010032 */
[----:B------:R-:W-:Y:S01]  /*1130*/  SHF.L.U32 R35, R32, 0x10, RZ ;  /* 0x0000001020237819 */ /* 0x000fe200000006ff */
[----:B------:R-:W-:Y:S01]  /*1140*/  FADD.FTZ R39, R39, R94 ;  /* 0x0000005e27277221 */ /* 0x000fe20000010000 */
[----:B------:R-:W-:Y:S01]  /*1150*/  FFMA.FTZ R109, R94, R91, R109 ;  /* 0x0000005b5e6d7223 */ /* 0x000fe2000001006d */
[----:B------:R-:W-:Y:S02]  /*1160*/  PRMT R43, R43, 0x7632, R43 ;  /* 0x000076322b2b7816 */ /* 0x000fe4000000002b */
[----:B------:R-:W-:Y:S01]  /*1170*/  FMUL.FTZ R92, R92, R35 ;  /* 0x000000235c5c7220 */ /* 0x000fe20000410000 */
[----:B------:R-:W-:Y:S01]  /*1180*/  FADD.FTZ R39, R39, R98 ;  /* 0x0000006227277221 */ /* 0x000fe20000010000 */
[----:B------:R-:W-:Y:S01]  /*1190*/  FFMA.FTZ R109, R98, R97, R109 ;  /* 0x00000061626d7223 */ /* 0x000fe2000001006d */
[----:B------:R-:W-:Y:S01]  /*11a0*/  @!P0 FMUL.FTZ R104, R90, R36 ;  /* 0x000000245a688220 */ /* 0x000fe20000410000 */
[----:B------:R-:W0:Y:S01]  /*11b0*/  S2R R74, SR_TID.X ;  /* 0x00000000004a7919 */ /* 0x000e220000002100 */
[----:B------:R-:W-:Y:S01]  /*11c0*/  SHF.L.U32 R36, R43, 0x10, RZ ;  /* 0x000000102b247819 */ /* 0x000fe200000006ff */
[----:B------:R-:W-:Y:S01]  /*11d0*/  FADD.FTZ R39, R39, R92 ;  /* 0x0000005c27277221 */ /* 0x000fe20000010000 */
[-C--:B------:R-:W-:Y:S01]  /*11e0*/  FFMA.FTZ R109, R92, R89.reuse, R109 ;  /* 0x000000595c6d7223 */ /* 0x080fe2000001006d */
[C---:B------:R-:W-:Y:S01]  /*11f0*/  FADD.FTZ R13, R35.reuse, R13 ;  /* 0x0000000d230d7221 */ /* 0x040fe20000010000 */
[----:B------:R-:W-:Y:S01]  /*1200*/  FFMA.FTZ R0, R35, R89, R0 ;  /* 0x0000005923007223 */ /* 0x000fe20000010000 */
[----:B------:R-:W-:Y:S01]  /*1210*/  SHF.L.U32 R35, R46, 0x10, RZ ;  /* 0x000000102e237819 */ /* 0x000fe200000006ff */
[C---:B------:R-:W-:Y:S01]  /*1220*/  @!P0 FMUL.FTZ R107, R90.reuse, R123 ;  /* 0x0000007b5a6b8220 */ /* 0x040fe20000410000 */
[C---:B------:R-:W-:Y:S01]  /*1230*/  @!P0 FMUL.FTZ R103, R90.reuse, R125 ;  /* 0x0000007d5a678220 */ /* 0x040fe20000410000 */
[----:B------:R-:W-:Y:S01]  /*1240*/  @!P0 FMUL.FTZ R86, R90, R121 ;  /* 0x000000795a568220 */ /* 0x000fe20000410000 */
[----:B------:R-:W-:Y:S01]  /*1250*/  FMUL.FTZ R43, R71, R36 ;  /* 0x00000024472b7220 */ /* 0x000fe20000410000 */
[----:B------:R-:W-:Y:S01]  /*1260*/  FADD.FTZ R110, R39, R44 ;  /* 0x0000002c276e7221 */ /* 0x000fe20000010000 */
[----:B------:R-:W-:Y:S01]  /*1270*/  FFMA.FTZ R112, R44, R95, R109 ;  /* 0x0000005f2c707223 */ /* 0x000fe2000001006d */
[C---:B------:R-:W-:Y:S01]  /*1280*/  FADD.FTZ R27, R41.reuse, R27 ;  /* 0x0000001b291b7221 */ /* 0x040fe20000010000 */
[----:B------:R-:W-:Y:S01]  /*1290*/  FFMA.FTZ R48, R41, R91, R48 ;  /* 0x0000005b29307223 */ /* 0x000fe20000010030 */
[----:B------:R-:W-:Y:S01]  /*12a0*/  @!P0 FMUL.FTZ R106, R90, R108 ;  /* 0x0000006c5a6a8220 */ /* 0x000fe20000410000 */
[----:B------:R-:W-:Y:S01]  /*12b0*/  SHF.L.U32 R41, R45, 0x10, RZ ;  /* 0x000000102d297819 */ /* 0x000fe200000006ff */
[C---:B------:R-:W-:Y:S01]  /*12c0*/  FADD.FTZ R18, R37.reuse, R18 ;  /* 0x0000001225127221 */ /* 0x040fe20000010000 */
[----:B------:R-:W-:Y:S01]  /*12d0*/  PRMT R40, R46, 0x7632, R40 ;  /* 0x000076322e287816 */ /* 0x000fe20000000028 */
[----:B------:R-:W-:Y:S01]  /*12e0*/  FFMA.FTZ R6, R37, R107, R6 ;  /* 0x0000006b25067223 */ /* 0x000fe20000010006 */
[----:B------:R-:W-:Y:S01]  /*12f0*/  PRMT R45, R45, 0x7632, R45 ;  /* 0x000076322d2d7816 */ /* 0x000fe2000000002d */
[----:B------:R-:W-:Y:S01]  /*1300*/  FMUL.FTZ R46, R59, R37 ;  /* 0x000000253b2e7220 */ /* 0x000fe20000410000 */
[----:B------:R-:W-:Y:S01]  /*1310*/  SHF.L.U32 R38, R38, 0x10, RZ ;  /* 0x0000001026267819 */ /* 0x000fe200000006ff */
[C---:B------:R-:W-:Y:S01]  /*1320*/  FADD.FTZ R22, R35.reuse, R22 ;  /* 0x0000001623167221 */ /* 0x040fe20000010000 */
[----:B------:R-:W-:Y:S01]  /*1330*/  FFMA.FTZ R10, R35, R103, R10 ;  /* 0x00000067230a7223 */ /* 0x000fe2000001000a */
[----:B------:R-:W-:Y:S01]  /*1340*/  FMUL.FTZ R108, R57, R35 ;  /* 0x00000023396c7220 */ /* 0x000fe20000410000 */
[----:B------:R-:W-:Y:S01]  /*1350*/  FADD.FTZ R35, R110, R43 ;  /* 0x0000002b6e237221 */ /* 0x000fe20000010000 */
[-C--:B------:R-:W-:Y:S01]  /*1360*/  FFMA.FTZ R37, R43, R86.reuse, R112 ;  /* 0x000000562b257223 */ /* 0x080fe20000010070 */
        /* <DEDUP_REMOVED lines=9> */
[C---:B------:R-:W-:Y:S01]  /*1400*/  SHF.L.U32 R33, R47.reuse, 0x10, RZ ;  /* 0x000000102f217819 */ /* 0x040fe200000006ff */
[----:B------:R-:W-:Y:S01]  /*1410*/  @!P0 FMUL.FTZ R84, R90, R34 ;  /* 0x000000225a548220 */ /* 0x000fe20000410000 */
[----:B------:R-:W-:Y:S01]  /*1420*/  PRMT R47, R47, 0x7632, R47 ;  /* 0x000076322f2f7816 */ /* 0x000fe2000000002f */
[----:B------:R-:W-:Y:S01]  /*1430*/  FMUL.FTZ R102, R58, R41 ;  /* 0x000000293a667220 */ /* 0x000fe20000410000 */
[----:B------:R-:W-:Y:S01]  /*1440*/  FADD.FTZ R35, R110, R45 ;  /* 0x0000002d6e237221 */ /* 0x000fe20000010000 */
[-C--:B------:R-:W-:Y:S01]  /*1450*/  FFMA.FTZ R37, R45, R88.reuse, R112 ;  /* 0x000000582d257223 */ /* 0x080fe20000010070 */
        /* <DEDUP_REMOVED lines=10> */
[----:B------:R-:W-:Y:S02]  /*1500*/  FFMA.FTZ R37, R47, R84, R110 ;  /* 0x000000542f257223 */ /* 0x000fe4000001006e */
[C---:B------:R-:W-:Y:S01]  /*1510*/  FADD.FTZ R21, R40.reuse, R21 ;  /* 0x0000001528157221 */ /* 0x040fe20000010000 */
[----:B------:R-:W-:Y:S01]  /*1520*/  FFMA.FTZ R9, R40, R104, R9 ;  /* 0x0000006828097223 */ /* 0x000fe20000010009 */
[----:B------:R-:W-:Y:S01]  /*1530*/  FMUL.FTZ R109, R68, R40 ;  /* 0x00000028446d7220 */ /* 0x000fe20000410000 */
[----:B------:R-:W-:Y:S01]  /*1540*/  FADD.FTZ R36, R35, R108 ;  /* 0x0000006c23247221 */ /* 0x000fe20000010000 */
[----:B------:R-:W-:Y:S01]  /*1550*/  FFMA.FTZ R40, R108, R103, R37 ;  /* 0x000000676c287223 */ /* 0x000fe20000010025 */
[----:B0-----:R-:W-:Y:S01]  /*1560*/  SHF.R.U32.HI R32, RZ, 0x5, R74 ;  /* 0x00000005ff207819 */ /* 0x001fe2000001164a */
[C---:B------:R-:W-:Y:S01]  /*1570*/  FADD.FTZ R24, R33.reuse, R24 ;  /* 0x0000001821187221 */ /* 0x040fe20000010000 */
[----:B------:R-:W-:Y:S01]  /*1580*/  FFMA.FTZ R12, R33, R101, R12 ;  /* 0x00000065210c7223 */ /* 0x000fe2000001000c */
[----:B------:R-:W-:Y:S01]  /*1590*/  FMUL.FTZ R110, R56, R33 ;  /* 0x00000021386e7220 */ /* 0x000fe20000410000 */
[----:B------:R-:W-:Y:S01]  /*15a0*/  FADD.FTZ R33, R36, R109 ;  /* 0x0000006d24217221 */ /* 0x000fe20000010000 */
[----:B------:R-:W-:Y:S01]  /*15b0*/  FFMA.FTZ R35, R109, R104, R40 ;  /* 0x000000686d237223 */ /* 0x000fe20000010028 */
[----:B------:R-:W-:Y:S01]  /*15c0*/  LOP3.LUT R34, R32, 0x7fffffc, RZ, 0xc0, !PT ;  /* 0x07fffffc20227812 */ /* 0x000fe200078ec0ff */
[----:B------:R-:W-:Y:S01]  /*15d0*/  FMUL.FTZ R111, R31, R38 ;  /* 0x000000261f6f7220 */ /* 0x000fe20000410000 */
[----:B------:R-:W-:Y:S01]  /*15e0*/  FADD.FTZ R36, R33, R110 ;  /* 0x0000006e21247221 */ /* 0x000fe20000010000 */
[----:B------:R-:W-:Y:S01]  /*15f0*/  FFMA.FTZ R40, R110, R101, R35 ;  /* 0x000000656e287223 */ /* 0x000fe20000010023 */
[----:B------:R-:W-:Y:S01]  /*1600*/  SEL R33, R55, R34, !P1 ;  /* 0x0000002237217207 */ /* 0x000fe20004800000 */
[C---:B------:R-:W-:Y:S01]  /*1610*/  FADD.FTZ R20, R41.reuse, R20 ;  /* 0x0000001429147221 */ /* 0x040fe20000010000 */
[----:B------:R-:W-:Y:S01]  /*1620*/  LOP3.LUT P2, RZ, R74, 0x1f, RZ, 0xc0, !PT ;  /* 0x0000001f4aff7812 */ /* 0x000fe2000784c0ff */
[----:B------:R-:W-:Y:S01]  /*1630*/  FFMA.FTZ R8, R41, R105, R8 ;  /* 0x0000006929087223 */ /* 0x000fe20000010008 */
[C---:B------:R-:W-:Y:S01]  /*1640*/  FADD.FTZ R23, R38.reuse, R23 ;  /* 0x0000001726177221 */ /* 0x040fe20000010000 */
[-C--:B------:R-:W-:Y:S01]  /*1650*/  FFMA.FTZ R11, R38, R106.reuse, R11 ;  /* 0x0000006a260b7223 */ /* 0x080fe2000001000b */
        /* <DEDUP_REMOVED lines=21> */
.L_x_4648:
        /* <DEDUP_REMOVED lines=11> */
[----:B------:R1:W-:Y:S01]  /*1860*/  @!P2 STS.64 [R112+0x2000], R40 ;  /* 0x002000287000a388 */ /* 0x0003e20000000a00 */
[----:B------:R-:W-:Y:S01]  /*1870*/  BAR.SYNC.DEFER_BLOCKING 0x0 ;  /* 0x0000000000007b1d */ /* 0x000fe20000010000 */
[----:B-1----:R-:W-:-:S04]  /*1880*/  LEA R40, P2, R85, UR8, 0x4 ;  /* 0x0000000855287c11 */ /* 0x002fc8000f8420ff */
[----:B------:R-:W-:Y:S02]  /*1890*/  LEA.HI.X R41, R85, UR9, RZ, 0x4, P2 ;  /* 0x0000000955297c11 */ /* 0x000fe400090f24ff */
[----:B------:R-:W-:Y:S01]  /*18a0*/  ISETP.GE.AND P2, PT, R26, UR11, PT ;  /* 0x0000000b1a007c0c */ /* 0x000fe2000bf46270 */
        /* <DEDUP_REMOVED lines=60> */
[----:B------:R-:W-:-:S02]  /*1c70*/  LEA R42, P3, R87, UR8, 0x4 ;  /* 0x00000008572a7c11 */ /* 0x000fc4000f8620ff */
[----:B------:R-:W-:Y:S02]  /*1c80*/  F2FP.BF16.F32.PACK_AB R35, R38, R35 ;  /* 0x000000232623723e */ /* 0x000fe400000010ff */
[----:B------:R-:W-:Y:S02]  /*1c90*/  F2FP.BF16.F32.PACK_AB R34, R89, R34 ;  /* 0x000000225922723e */ /* 0x000fe400000010ff */
[----:B------:R-:W-:Y:S02]  /*1ca0*/  F2FP.BF16.F32.PACK_AB R33, R36, R33 ;  /* 0x000000212421723e */ /* 0x000fe400000010ff */
[----:B------:R-:W-:Y:S02]  /*1cb0*/  F2FP.BF16.F32.PACK_AB R32, R93, R32 ;  /* 0x000000205d20723e */ /* 0x000fe400000010ff */
[----:B------:R-:W-:Y:S02]  /*1cc0*/  F2FP.BF16.F32.PACK_AB R39, R90, R39 ;  /* 0x000000275a27723e */ /* 0x000fe400000010ff */
[----:B------:R-:W-:Y:S01]  /*1cd0*/  F2FP.BF16.F32.PACK_AB R38, R84, R103 ;  /* 0x000000675426723e */ /* 0x000fe200000010ff */
[----:B------:R0:W-:Y:S01]  /*1ce0*/  STG.E.128 desc[UR6][R40.64], R32 ;  /* 0x0000002028007986 */ /* 0x0001e2000c101d06 */
[----:B------:R-:W-:-:S02]  /*1cf0*/  F2FP.BF16.F32.PACK_AB R37, R46, R37 ;  /* 0x000000252e25723e */ /* 0x000fc400000010ff */
[----:B------:R-:W-:Y:S02]  /*1d00*/  LEA.HI.X R43, R87, UR9, RZ, 0x4, P3 ;  /* 0x00000009572b7c11 */ /* 0x000fe400098f24ff */
[----:B------:R-:W-:Y:S02]  /*1d10*/  F2FP.BF16.F32.PACK_AB R36, R44, R107 ;  /* 0x0000006b2c24723e */ /* 0x000fe400000010ff */
[----:B------:R-:W-:-:S03]  /*1d20*/  SEL R86, RZ, 0x1, P1 ;  /* 0x00000001ff567807 */ /* 0x000fc60000800000 */
[----:B------:R0:W-:Y:S01]  /*1d30*/  STG.E.128 desc[UR6][R42.64], R36 ;  /* 0x000000242a007986 */ /* 0x0001e2000c101d06 */
[----:B------:R-:W-:Y:S05]  /*1d40*/  @!P2 BRA `(.L_x_4637) ;  /* 0xffffffe80054a947 */ /* 0x000fea000383ffff */
[----:B0-----:R-:W-:Y:S01]  /*1d50*/  MOV R42, R16 ;  /* 0x00000010002a7202 */ /* 0x001fe20000000f00 */
        /* <DEDUP_REMOVED lines=25> */
.L_x_4635:
[----:B------:R-:W0:Y:S08]  /*1ef0*/  S2UR UR4, SR_CTAID.X ;  /* 0x00000000000479c3 */ /* 0x000e300000002500 */
[----:B-----5:R-:W1:Y:S08]  /*1f00*/  LDC.64 R10, c[0x0][0x270] ;  /* 0x00009c00ff0a7b82 */ /* 0x020e700000000a00 */
[----:B------:R-:W2:Y:S01]  /*1f10*/  LDC.64 R12, c[0x0][0x278] ;  /* 0x00009e00ff0c7b82 */ /* 0x000ea20000000a00 */
[----:B0-----:R-:W-:-:S04]  /*1f20*/  LEA.HI R74, R74, UR4, RZ, 0x19 ;  /* 0x000000044a4a7c11 */ /* 0x001fc8000f8fc8ff */
[----:B------:R-:W-:-:S04]  /*1f30*/  PRMT R9, R25, 0x6540, R74 ;  /* 0x0000654019097816 */ /* 0x000fc8000000004a */
[C---:B------:R-:W-:Y:S01]  /*1f40*/  LOP3.LUT R15, R9.reuse, 0x80, RZ, 0xfc, !PT ;  /* 0x00000080090f7812 */ /* 0x040fe200078efcff */
[----:B-1----:R-:W-:-:S04]  /*1f50*/  IMAD.WIDE.U32 R2, R9, 0x20, R10 ;  /* 0x0000002009027825 */ /* 0x002fc800078e000a */
[----:B------:R-:W-:Y:S01]  /*1f60*/  IMAD.WIDE.U32 R10, R15, 0x20, R10 ;  /* 0x000000200f0a7825 */ /* 0x000fe200078e000a */
[----:B------:R-:W-:Y:S03]  /*1f70*/  STG.E.128 desc[UR6][R2.64], R32 ;  /* 0x0000002002007986 */ /* 0x000fe6000c101d06 */
[--C-:B--2---:R-:W-:Y:S01]  /*1f80*/  IMAD.WIDE.U32 R8, R9, 0x20, R12.reuse ;  /* 0x0000002009087825 */ /* 0x104fe200078e000c */
[----:B------:R-:W-:Y:S03]  /*1f90*/  STG.E.128 desc[UR6][R2.64+0x10], R40 ;  /* 0x0000102802007986 */ /* 0x000fe6000c101d06 */
[----:B------:R-:W-:Y:S01]  /*1fa0*/  IMAD.WIDE.U32 R12, R15, 0x20, R12 ;  /* 0x000000200f0c7825 */ /* 0x000fe200078e000c */
[----:B------:R-:W-:Y:S04]  /*1fb0*/  STG.E.128 desc[UR6][R8.64], R28 ;  /* 0x0000001c08007986 */ /* 0x000fe8000c101d06 */
[----:B------:R-:W-:Y:S04]  /*1fc0*/  STG.E.128 desc[UR6][R8.64+0x10], R36 ;  /* 0x0000102408007986 */ /* 0x000fe8000c101d06 */
[----:B------:R-:W-:Y:S04]  /*1fd0*/  STG.E.128 desc[UR6][R10.64], R16 ;  /* 0x000000100a007986 */ /* 0x000fe8000c101d06 */
[----:B------:R-:W-:Y:S04]  /*1fe0*/  STG.E.128 desc[UR6][R10.64+0x10], R20 ;  /* 0x000010140a007986 */ /* 0x000fe8000c101d06 */
[----:B------:R-:W-:Y:S04]  /*1ff0*/  STG.E.128 desc[UR6][R12.64], R4 ;  /* 0x000000040c007986 */ /* 0x000fe8000c101d06 */
[----:B------:R-:W-:Y:S01]  /*2000*/  STG.E.128 desc[UR6][R12.64+0x10], R44 ;  /* 0x0000102c0c007986 */ /* 0x000fe2000c101d06 */
[----:B------:R-:W-:Y:S05]  /*2010*/  EXIT ;  /* 0x000000000000794d */ /* 0x000fea0003800000 */
.L_x_4636:
[----:B------:R-:W-:Y:S01]  /*2020*/  HFMA2.MMA R114, -RZ, RZ, 0, 9.5367431640625e-07 ;  /* 0x00000010ff727435 */ /* 0x000fe200000001ff */
[----:B------:R-:W-:Y:S02]  /*2030*/  MOV R115, R34 ;  /* 0x0000002200737202 */ /* 0x000fe40000000f00 */
[----:B------:R-:W-:Y:S02]  /*2040*/  MOV R117, 0x1f ;  /* 0x0000001f00757802 */ /* 0x000fe40000000f00 */
[----:B------:R-:W-:-:S07]  /*2050*/  MOV R112, 0xffffffff ;  /* 0xffffffff00707802 */ /* 0x000fce0000000f00 */
[----:B------:R-:W-:Y:S05]  /*2060*/  WARPSYNC.COLLECTIVE R112, `(.L_x_4638) ;  /* 0x0000000070087348 */ /* 0x000fea0003c00000 */
[----:B------:R0:W1:Y:S02]  /*2070*/  SHFL.DOWN P3, R113, R115, R114, R117 ;  /* 0x0800007273717389 */ /* 0x0000640000060075 */
[----:B01----:R-:W-:Y:S01]  /*2080*/  ENDCOLLECTIVE ;  /* 0x000000000000791b */ /* 0x003fe20003800000 */
.L_x_4638:
[----:B------:R-:W-:Y:S01]  /*2090*/  IMAD.MOV.U32 R115, RZ, RZ, R35 ;  /* 0x000000ffff737224 */ /* 0x000fe200078e0023 */
[----:B------:R-:W-:-:S07]  /*20a0*/  MOV R37, R113 ;  /* 0x0000007100257202 */ /* 0x000fce0000000f00 */
[----:B------:R-:W-:Y:S05]  /*20b0*/  WARPSYNC.COLLECTIVE R112, `(.L_x_4639) ;  /* 0x0000000070087348 */ /* 0x000fea0003c00000 */
[----:B------:R0:W1:Y:S02]  /*20c0*/  SHFL.DOWN P3, R113, R115, R114, R117 ;  /* 0x0800007273717389 */ /* 0x0000640000060075 */
[----:B01----:R-:W-:Y:S01]  /*20d0*/  ENDCOLLECTIVE ;  /* 0x000000000000791b */ /* 0x003fe20003800000 */
.L_x_4639:
[----:B------:R-:W-:Y:S01]  /*20e0*/  FADD.FTZ R37, R34, R37 ;  /* 0x0000002522257221 */ /* 0x000fe20000010000 */
[----:B------:R-:W-:-:S04]  /*20f0*/  HFMA2.MMA R114, -RZ, RZ, 0, 4.76837158203125e-07 ;  /* 0x00000008ff727435 */ /* 0x000fc800000001ff */
[----:B------:R-:W-:Y:S02]  /*2100*/  MOV R115, R37 ;  /* 0x0000002500737202 */ /* 0x000fe40000000f00 */
[----:B------:R-:W-:-:S07]  /*2110*/  MOV R36, R113 ;  /* 0x0000007100247202 */ /* 0x000fce0000000f00 */
[----:B------:R-:W-:Y:S05]  /*2120*/  WARPSYNC.COLLECTIVE R112, `(.L_x_4640) ;  /* 0x0000000070087348 */ /* 0x000fea0003c00000 */
[----:B------:R0:W1:Y:S02]  /*2130*/  SHFL.DOWN P3, R113, R115, R114, R117 ;  /* 0x0800007273717389 */ /* 0x0000640000060075 */
[----:B01----:R-:W-:Y:S01]  /*2140*/  ENDCOLLECTIVE ;  /* 0x000000000000791b */ /* 0x003fe20003800000 */
.L_x_4640:
[----:B------:R-:W-:-:S05]  /*2150*/  FADD.FTZ R36, R35, R36 ;  /* 0x0000002423247221 */ /* 0x000fca0000010000 */
[----:B------:R-:W-:Y:S02]  /*2160*/  MOV R115, R36 ;  /* 0x0000002400737202 */ /* 0x000fe40000000f00 */
[----:B------:R-:W-:-:S07]  /*2170*/  MOV R38, R113 ;  /* 0x0000007100267202 */ /* 0x000fce0000000f00 */
[----:B------:R-:W-:Y:S05]  /*2180*/  WARPSYNC.COLLECTIVE R112, `(.L_x_4641) ;  /* 0x0000000070087348 */ /* 0x000fea0003c00000 */
[----:B------:R0:W1:Y:S02]  /*2190*/  SHFL.DOWN P3, R113, R115, R114, R117 ;  /* 0x0800007273717389 */ /* 0x0000640000060075 */
[----:B01----:R-:W-:Y:S01]  /*21a0*/  ENDCOLLECTIVE ;  /* 0x000000000000791b */ /* 0x003fe20003800000 */
.L_x_4641:
[----:B------:R-:W-:Y:S01]  /*21b0*/  FADD.FTZ R38, R37, R38 ;  /* 0x0000002625267221 */ /* 0x000fe20000010000 */
[----:B------:R-:W-:-:S04]  /*21c0*/  HFMA2.MMA R114, -RZ, RZ, 0, 2.384185791015625e-07 ;  /* 0x00000004ff727435 */ /* 0x000fc800000001ff */
[----:B------:R-:W-:Y:S02]  /*21d0*/  MOV R115, R38 ;  /* 0x0000002600737202 */ /* 0x000fe40000000f00 */
[----:B------:R-:W-:-:S07]  /*21e0*/  MOV R39, R113 ;  /* 0x0000007100277202 */ /* 0x000fce0000000f00 */
[----:B------:R-:W-:Y:S05]  /*21f0*/  WARPSYNC.COLLECTIVE R112, `(.L_x_4642) ;  /* 0x0000000070087348 */ /* 0x000fea0003c00000 */
[----:B------:R0:W1:Y:S02]  /*2200*/  SHFL.DOWN P3, R113, R115, R114, R117 ;  /* 0x0800007273717389 */ /* 0x0000640000060075 */
[----:B01----:R-:W-:Y:S01]  /*2210*/  ENDCOLLECTIVE ;  /* 0x000000000000791b */ /* 0x003fe20003800000 */
.L_x_4642:
[----:B------:R-:W-:-:S05]  /*2220*/  FADD.FTZ R39, R36, R39 ;  /* 0x0000002724277221 */ /* 0x000fca0000010000 */
[----:B------:R-:W-:Y:S02]  /*2230*/  MOV R115, R39 ;  /* 0x0000002700737202 */ /* 0x000fe40000000f00 */
[----:B------:R-:W-:-:S07]  /*2240*/  MOV R41, R113 ;  /* 0x0000007100297202 */ /* 0x000fce0000000f00 */
[----:B------:R-:W-:Y:S05]  /*2250*/  WARPSYNC.COLLECTIVE R112, `(.L_x_4643) ;  /* 0x0000000070087348 */ /* 0x000fea0003c00000 */
[----:B------:R0:W1:Y:S02]  /*2260*/  SHFL.DOWN P3, R113, R115, R114, R117 ;  /* 0x0800007273717389 */ /* 0x0000640000060075 */
[----:B01----:R-:W-:Y:S01]  /*2270*/  ENDCOLLECTIVE ;  /* 0x000000000000791b */ /* 0x003fe20003800000 */
.L_x_4643:
[----:B------:R-:W-:Y:S01]  /*2280*/  FADD.FTZ R41, R38, R41 ;  /* 0x0000002926297221 */ /* 0x000fe20000010000 */
[----:B------:R-:W-:-:S04]  /*2290*/  HFMA2.MMA R114, -RZ, RZ, 0, 1.1920928955078125e-07 ;  /* 0x00000002ff727435 */ /* 0x000fc800000001ff */
[----:B------:R-:W-:Y:S02]  /*22a0*/  MOV R115, R41 ;  /* 0x0000002900737202 */ /* 0x000fe40000000f00 */
[----:B------:R-:W-:-:S07]  /*22b0*/  MOV R40, R113 ;  /* 0x0000007100287202 */ /* 0x000fce0000000f00 */
[----:B------:R-:W-:Y:S05]  /*22c0*/  WARPSYNC.COLLECTIVE R112, `(.L_x_4644) ;  /* 0x0000000070087348 */ /* 0x000fea0003c00000 */
[----:B------:R0:W1:Y:S02]  /*22d0*/  SHFL.DOWN P3, R113, R115, R114, R117 ;  /* 0x0800007273717389 */ /* 0x0000640000060075 */
[----:B01----:R-:W-:Y:S01]  /*22e0*/  ENDCOLLECTIVE ;  /* 0x000000000000791b */ /* 0x003fe20003800000 */
.L_x_4644:
[----:B------:R-:W-:-:S05]  /*22f0*/  FADD.FTZ R40, R39, R40 ;  /* 0x0000002827287221 */ /* 0x000fca0000010000 */
[----:B------:R-:W-:Y:S02]  /*2300*/  MOV R115, R40 ;  /* 0x0000002800737202 */ /* 0x000fe40000000f00 */
[----:B------:R-:W-:-:S07]  /*2310*/  MOV R34, R113 ;  /* 0x0000007100227202 */ /* 0x000fce0000000f00 */
[----:B------:R-:W-:Y:S05]  /*2320*/  WARPSYNC.COLLECTIVE R112, `(.L_x_4645) ;  /* 0x0000000070087348 */ /* 0x000fea0003c00000 */
[----:B------:R0:W1:Y:S02]  /*2330*/  SHFL.DOWN P3, R113, R115, R114, R117 ;  /* 0x0800007273717389 */ /* 0x0000640000060075 */
[----:B01----:R-:W-:Y:S01]  /*2340*/  ENDCOLLECTIVE ;  /* 0x000000000000791b */ /* 0x003fe20003800000 */
.L_x_4645:
[----:B------:R-:W-:Y:S01]  /*2350*/  FADD.FTZ R34, R41, R34 ;  /* 0x0000002229227221 */ /* 0x000fe20000010000 */
[----:B------:R-:W-:-:S04]  /*2360*/  HFMA2.MMA R114, -RZ, RZ, 0, 5.9604644775390625e-08 ;  /* 0x00000001ff727435 */ /* 0x000fc800000001ff */
[----:B------:R-:W-:Y:S02]  /*2370*/  MOV R115, R34 ;  /* 0x0000002200737202 */ /* 0x000fe40000000f00 */
[----:B------:R-:W-:-:S07]  /*2380*/  MOV R35, R113 ;  /* 0x0000007100237202 */ /* 0x000fce0000000f00 */
[----:B------:R-:W-:Y:S05]  /*2390*/  WARPSYNC.COLLECTIVE R112, `(.L_x_4646) ;  /* 0x0000000070087348 */ /* 0x000fea0003c00000 */
[----:B------:R0:W1:Y:S02]  /*23a0*/  SHFL.DOWN P3, R113, R115, R114, R117 ;  /* 0x0800007273717389 */ /* 0x0000640000060075 */
[----:B01----:R-:W-:Y:S01]  /*23b0*/  ENDCOLLECTIVE ;  /* 0x000000000000791b */ /* 0x003fe20003800000 */
.L_x_4646:
[----:B------:R-:W-:-:S05]  /*23c0*/  FADD.FTZ R35, R40, R35 ;  /* 0x0000002328237221 */ /* 0x000fca0000010000 */
[----:B------:R-:W-:Y:S02]  /*23d0*/  MOV R115, R35 ;  /* 0x0000002300737202 */ /* 0x000fe40000000f00 */
[----:B------:R-:W-:-:S07]  /*23e0*/  MOV R37, R113 ;  /* 0x0000007100257202 */ /* 0x000fce0000000f00 */
[----:B------:R-:W-:Y:S05]  /*23f0*/  WARPSYNC.COLLECTIVE R112, `(.L_x_4647) ;  /* 0x0000000070087348 */ /* 0x000fea0003c00000 */
[----:B------:R0:W1:Y:S02]  /*2400*/  SHFL.DOWN P3, R113, R115, R114, R117 ;  /* 0x0800007273717389 */ /* 0x0000640000060075 */
[----:B01----:R-:W-:Y:S01]  /*2410*/  ENDCOLLECTIVE ;  /* 0x000000000000791b */ /* 0x003fe20003800000 */
.L_x_4647:
[----:B------:R-:W-:Y:S01]  /*2420*/  MOV R36, R113 ;  /* 0x0000007100247202 */ /* 0x000fe20000000f00 */
[----:B------:R-:W-:Y:S06]  /*2430*/  BRA `(.L_x_4648) ;  /* 0xfffffff000dc7947 */ /* 0x000fec000383ffff */
.L_x_4649:
        /* <DEDUP_REMOVED lines=12> */
.L_x_5597:


//--------------------- .text._ZN10layer_norm22ln_bwd_finalize_kernelINS_22Kernel_traits_finalizeILj2048E6__halffS2_fjLj1024ELj4ENS_18Kernel_traits_baseILj2048ES2_fS2_fjLj1024EEEEEEEvNS_9BwdParamsE --------------------------
	.section	.text._ZN10layer_norm22ln_bwd_finalize_kernelINS_22Kernel_traits_finalizeILj2048E6__halffS2_fjLj1024ELj4ENS_18Kernel_traits_baseILj2048ES2_fS2_fjLj1024EEEEEEEvNS_9BwdParamsE,"ax",@progbits
	.align	128
        .global         _ZN10layer_norm22ln_bwd_finalize_kernelINS_22Kernel_traits_finalizeILj2048E6__halffS2_fjLj1024ELj4ENS_18Kernel_traits_baseILj2048ES2_fS2_fjLj1024EEEEEEEvNS_9BwdParamsE
        .type           _ZN10layer_norm22ln_bwd_finalize_kernelINS_22Kernel_traits_finalizeILj2048E6__halffS2_fjLj1024ELj4ENS_18Kernel_traits_baseILj2048ES2_fS2_fjLj1024EEEEEEEvNS_9BwdParamsE,@function
        .size           _ZN10layer_norm22ln_bwd_finalize_kernelINS_22Kernel_traits_finalizeILj2048E6__halffS2_fjLj1024ELj4ENS_18Kernel_traits_baseILj2048ES2_fS2_fjLj1024EEEEEEEvNS_9BwdParamsE,(.L_x_5598 - _ZN10layer_norm22ln_bwd_finalize_kernelINS_22Kernel_traits_finalizeILj2048E6__halffS2_fjLj1024ELj4ENS_18Kernel_traits_baseILj2048ES2_fS2_fjLj1024EEEEEEEvNS_9BwdParamsE)
        .other          _ZN10layer_norm22ln_bwd_finalize_kernelINS_22Kernel_traits_finalizeILj2048E6__halffS2_fjLj1024ELj4ENS_18Kernel_traits_baseILj2048ES2_fS2_fjLj1024EEEEEEEvNS_9BwdParamsE,@"STO_CUDA_ENTRY STV_DEFAULT"
_ZN10layer_norm22ln_bwd_finalize_kernelINS_22Kernel_traits_finalizeILj2048E6__halffS2_fjLj1024ELj4ENS_18Kernel_traits_baseILj2048ES2_fS2_fjLj1024EEEEEEEvNS_9BwdParamsE:
.text._ZN10layer_norm22ln_bwd_finalize_kernelINS_22Kernel_traits_finalizeILj2048E6__halffS2_fjLj1024ELj4ENS_18Kernel_traits_baseILj2048ES2_fS2_fjLj1024EEEEEEEvNS_9BwdParamsE:
        /* <DEDUP_REMOVED lines=25> */
.L_x_4661:
        /* <DEDUP_REMOVED lines=28> */
.L_x_4654:
        /* <DEDUP_REMOVED lines=33> */
.L_x_4653:
[----:B------:R-:W-:Y:S05]  /*0560*/  BSYNC B1 ;  /* 0x0000000000017941 */ /* 0x000fea0003800000 */
.L_x_4652:
        /* <DEDUP_REMOVED lines=23> */
.L_x_4656:
[----:B------:R-:W-:Y:S05]  /*06e0*/  BSYNC B1 ;  /* 0x0000000000017941 */ /* 0x000fea0003800000 */
.L_x_4655:
        /* <DEDUP_REMOVED lines=11> */
.L_x_4651:
[----:B------:R-:W-:Y:S05]  /*07a0*/  BSYNC B0 ;  /* 0x0000000000007941 */ /* 0x000fea0003800000 */
.L_x_4650:
        /* <DEDUP_REMOVED lines=29> */
.L_x_4672:
[----:B------:R-:W-:Y:S01]  /*0980*/  @!P1 SHF.R.U32.HI R12, RZ, 0x3, R0 ;  /* 0x00000003ff0c9819 */ /* 0x000fe20000011600 */
[----:B---3--:R-:W-:Y:S01]  /*0990*/  FADD.FTZ R14, R9, R14 ;  /* 0x0000000e090e7221 */ /* 0x008fe20000010000 */
[----:B--2---:R-:W-:Y:S02]  /*09a0*/  FADD.FTZ R11, R10, R11 ;  /* 0x0000000b0a0b7221 */ /* 0x004fe40000010000 */
[----:B------:R-:W-:-:S05]  /*09b0*/  @!P1 LOP3.LUT R12, R12, 0x1ffffffc, RZ, 0xc0, !PT ;  /* 0x1ffffffc0c0c9812 */ /* 0x000fca00078ec0ff */
[----:B------:R2:W-:Y:S04]  /*09c0*/  @!P1 STS [R12+UR4+0x2000], R14 ;  /* 0x0020000e0c009988 */ /* 0x0005e80008000804 */
[----:B------:R2:W-:Y:S02]  /*09d0*/  @!P1 STS [R12+UR4+0x2080], R11 ;  /* 0x0020800b0c009988 */ /* 0x0005e40008000804 */
.L_x_4657:
        /* <DEDUP_REMOVED lines=14> */
.L_x_4660:
[----:B------:R-:W-:Y:S05]  /*0ac0*/  BSYNC B0 ;  /* 0x0000000000007941 */ /* 0x000fea0003800000 */
.L_x_4659:
[C---:B------:R-:W-:Y:S02]  /*0ad0*/  ISETP.GT.U32.AND P1, PT, R3.reuse, -0x801, PT ;  /* 0xfffff7ff0300780c */ /* 0x040fe40003f24070 */
[----:B------:R-:W-:Y:S02]  /*0ae0*/  IADD3 R3, R3, 0x800, RZ ;  /* 0x0000080003037810 */ /* 0x000fe40007ffe0ff */
[----:B------:R-:W-:-:S09]  /*0af0*/  IADD3 R5, R5, 0x400, RZ ;  /* 0x0000040005057810 */ /* 0x000fd20007ffe0ff */
[----:B------:R-:W-:Y:S05]  /*0b00*/  @P1 BRA `(.L_x_4661) ;  /* 0xfffffff400a01947 */ /* 0x000fea000383ffff */
[----:B------:R-:W-:Y:S05]  /*0b10*/  EXIT ;  /* 0x000000000000794d */ /* 0x000fea0003800000 */
.L_x_4658:
[----:B------:R-:W-:Y:S01]  /*0b20*/  HFMA2.MMA R19, -RZ, RZ, 0, 5.9604644775390625e-08 ;  /* 0x00000001ff137435 */ /* 0x000fe200000001ff */
[----:B---3--:R-:W-:Y:S01]  /*0b30*/  IMAD.MOV.U32 R20, RZ, RZ, R10 ;  /* 0x000000ffff147224 */ /* 0x008fe200078e000a */
[----:B------:R-:W-:Y:S01]  /*0b40*/  MOV R22, 0x1f ;  /* 0x0000001f00167802 */ /* 0x000fe20000000f00 */
[----:B------:R-:W-:-:S08]  /*0b50*/  IMAD.MOV.U32 R17, RZ, RZ, -0x1 ;  /* 0xffffffffff117424 */ /* 0x000fd000078e00ff */
[----:B012---:R-:W-:Y:S05]  /*0b60*/  WARPSYNC.COLLECTIVE R17, `(.L_x_4662) ;  /* 0x0000000011087348 */ /* 0x007fea0003c00000 */
[----:B------:R3:W4:Y:S02]  /*0b70*/  SHFL.BFLY P2, R18, R20, R19, R22 ;  /* 0x0c00001314127389 */ /* 0x0007240000040016 */
[----:B01234-:R-:W-:Y:S01]  /*0b80*/  ENDCOLLECTIVE ;  /* 0x000000000000791b */ /* 0x01ffe20003800000 */
.L_x_4662:
[----:B------:R-:W-:Y:S01]  /*0b90*/  IMAD.MOV.U32 R19, RZ, RZ, 0x2 ;  /* 0x00000002ff137424 */ /* 0x000fe200078e00ff */
[----:B------:R-:W-:-:S05]  /*0ba0*/  MOV R11, R18 ;  /* 0x00000012000b7202 */ /* 0x000fca0000000f00 */
[----:B------:R-:W-:-:S05]  /*0bb0*/  FADD.FTZ R11, R10, R11 ;  /* 0x0000000b0a0b7221 */ /* 0x000fca0000010000 */
[----:B------:R-:W-:-:S07]  /*0bc0*/  MOV R20, R11 ;  /* 0x0000000b00147202 */ /* 0x000fce0000000f00 */
[----:B------:R-:W-:Y:S05]  /*0bd0*/  WARPSYNC.COLLECTIVE R17, `(.L_x_4663) ;  /* 0x0000000011087348 */ /* 0x000fea0003c00000 */
[----:B------:R0:W1:Y:S02]  /*0be0*/  SHFL.BFLY P2, R18, R20, R19, R22 ;  /* 0x0c00001314127389 */ /* 0x0000640000040016 */
[----:B01----:R-:W-:Y:S01]  /*0bf0*/  ENDCOLLECTIVE ;  /* 0x000000000000791b */ /* 0x003fe20003800000 */
.L_x_4663:
[----:B------:R-:W-:Y:S01]  /*0c00*/  IMAD.MOV.U32 R19, RZ, RZ, 0x4 ;  /* 0x00000004ff137424 */ /* 0x000fe200078e00ff */
[----:B------:R-:W-:-:S05]  /*0c10*/  MOV R12, R18 ;  /* 0x00000012000c7202 */ /* 0x000fca0000000f00 */
[----:B------:R-:W-:-:S05]  /*0c20*/  FADD.FTZ R12, R11, R12 ;  /* 0x0000000c0b0c7221 */ /* 0x000fca0000010000 */
[----:B------:R-:W-:-:S07]  /*0c30*/  MOV R20, R12 ;  /* 0x0000000c00147202 */ /* 0x000fce0000000f00 */
[----:B------:R-:W-:Y:S05]  /*0c40*/  WARPSYNC.COLLECTIVE R17, `(.L_x_4664) ;  /* 0x0000000011087348 */ /* 0x000fea0003c00000 */
[----:B------:R0:W1:Y:S02]  /*0c50*/  SHFL.BFLY P2, R18, R20, R19, R22 ;  /* 0x0c00001314127389 */ /* 0x0000640000040016 */
[----:B01----:R-:W-:Y:S01]  /*0c60*/  ENDCOLLECTIVE ;  /* 0x000000000000791b */ /* 0x003fe20003800000 */
.L_x_4664:
[----:B------:R-:W-:Y:S01]  /*0c70*/  IMAD.MOV.U32 R19, RZ, RZ, 0x8 ;  /* 0x00000008ff137424 */ /* 0x000fe200078e00ff */
[----:B------:R-:W-:-:S05]  /*0c80*/  MOV R13, R18 ;  /* 0x00000012000d7202 */ /* 0x000fca0000000f00 */
[----:B------:R-:W-:-:S05]  /*0c90*/  FADD.FTZ R13, R12, R13 ;  /* 0x0000000d0c0d7221 */ /* 0x000fca0000010000 */
[----:B------:R-:W-:-:S07]  /*0ca0*/  MOV R20, R13 ;  /* 0x0000000d00147202 */ /* 0x000fce0000000f00 */
[----:B------:R-:W-:Y:S05]  /*0cb0*/  WARPSYNC.COLLECTIVE R17, `(.L_x_4665) ;  /* 0x0000000011087348 */ /* 0x000fea0003c00000 */
[----:B------:R0:W1:Y:S02]  /*0cc0*/  SHFL.BFLY P2, R18, R20, R19, R22 ;  /* 0x0c00001314127389 */ /* 0x0000640000040016 */
[----:B01----:R-:W-:Y:S01]  /*0cd0*/  ENDCOLLECTIVE ;  /* 0x000000000000791b */ /* 0x003fe20003800000 */
.L_x_4665:
[----:B------:R-:W-:Y:S01]  /*0ce0*/  IMAD.MOV.U32 R19, RZ, RZ, 0x10 ;  /* 0x00000010ff137424 */ /* 0x000fe200078e00ff */
[----:B------:R-:W-:-:S05]  /*0cf0*/  MOV R10, R18 ;  /* 0x00000012000a7202 */ /* 0x000fca0000000f00 */
[----:B------:R-:W-:-:S05]  /*0d00*/  FADD.FTZ R10, R13, R10 ;  /* 0x0000000a0d0a7221 */ /* 0x000fca0000010000 */
[----:B------:R-:W-:-:S07]  /*0d10*/  MOV R20, R10 ;  /* 0x0000000a00147202 */ /* 0x000fce0000000f00 */
[----:B------:R-:W-:Y:S05]  /*0d20*/  WARPSYNC.COLLECTIVE R17, `(.L_x_4666) ;  /* 0x0000000011087348 */ /* 0x000fea0003c00000 */
[----:B------:R0:W1:Y:S02]  /*0d30*/  SHFL.BFLY P2, R18, R20, R19, R22 ;  /* 0x0c00001314127389 */ /* 0x0000640000040016 */
[----:B01----:R-:W-:Y:S01]  /*0d40*/  ENDCOLLECTIVE ;  /* 0x000000000000791b */ /* 0x003fe20003800000 */
.L_x_4666:
[----:B------:R-:W-:Y:S01]  /*0d50*/  MOV R20, R9 ;  /* 0x0000000900147202 */ /* 0x000fe20000000f00 */
[----:B------:R-:W-:Y:S01]  /*0d60*/  IMAD.MOV.U32 R19, RZ, RZ, 0x1 ;  /* 0x00000001ff137424 */ /* 0x000fe200078e00ff */
[----:B------:R-:W-:-:S07]  /*0d70*/  MOV R11, R18 ;  /* 0x00000012000b7202 */ /* 0x000fce0000000f00 */
[----:B------:R-:W-:Y:S05]  /*0d80*/  WARPSYNC.COLLECTIVE R17, `(.L_x_4667) ;  /* 0x0000000011087348 */ /* 0x000fea0003c00000 */
[----:B------:R0:W1:Y:S02]  /*0d90*/  SHFL.BFLY P2, R18, R20, R19, R22 ;  /* 0x0c00001314127389 */ /* 0x0000640000040016 */
[----:B01----:R-:W-:Y:S01]  /*0da0*/  ENDCOLLECTIVE ;  /* 0x000000000000791b */ /* 0x003fe20003800000 */
.L_x_4667:
[----:B------:R-:W-:Y:S01]  /*0db0*/  IMAD.MOV.U32 R19, RZ, RZ, 0x2 ;  /* 0x00000002ff137424 */ /* 0x000fe200078e00ff */
[----:B------:R-:W-:-:S05]  /*0dc0*/  MOV R12, R18 ;  /* 0x00000012000c7202 */ /* 0x000fca0000000f00 */
[----:B------:R-:W-:-:S05]  /*0dd0*/  FADD.FTZ R14, R9, R12 ;  /* 0x0000000c090e7221 */ /* 0x000fca0000010000 */
[----:B------:R-:W-:-:S07]  /*0de0*/  MOV R20, R14 ;  /* 0x0000000e00147202 */ /* 0x000fce0000000f00 */
[----:B------:R-:W-:Y:S05]  /*0df0*/  WARPSYNC.COLLECTIVE R17, `(.L_x_4668) ;  /* 0x0000000011087348 */ /* 0x000fea0003c00000 */
[----:B------:R0:W1:Y:S02]  /*0e00*/  SHFL.BFLY P2, R18, R20, R19, R22 ;  /* 0x0c00001314127389 */ /* 0x0000640000040016 */
[----:B01----:R-:W-:Y:S01]  /*0e10*/  ENDCOLLECTIVE ;  /* 0x000000000000791b */ /* 0x003fe20003800000 */
.L_x_4668:
[----:B------:R-:W-:Y:S01]  /*0e20*/  IMAD.MOV.U32 R19, RZ, RZ, 0x4 ;  /* 0x00000004ff137424 */ /* 0x000fe200078e00ff */
[----:B------:R-:W-:-:S05]  /*0e30*/  MOV R13, R18 ;  /* 0x00000012000d7202 */ /* 0x000fca0000000f00 */
[----:B------:R-:W-:-:S05]  /*0e40*/  FADD.FTZ R15, R14, R13 ;  /* 0x0000000d0e0f7221 */ /* 0x000fca0000010000 */
[----:B------:R-:W-:-:S07]  /*0e50*/  MOV R20, R15 ;  /* 0x0000000f00147202 */ /* 0x000fce0000000f00 */
[----:B------:R-:W-:Y:S05]  /*0e60*/  WARPSYNC.COLLECTIVE R17, `(.L_x_4669) ;  /* 0x0000000011087348 */ /* 0x000fea0003c00000 */
[----:B------:R0:W1:Y:S02]  /*0e70*/  SHFL.BFLY P2, R18, R20, R19, R22 ;  /* 0x0c00001314127389 */ /* 0x0000640000040016 */
[----:B01----:R-:W-:Y:S01]  /*0e80*/  ENDCOLLECTIVE ;  /* 0x000000000000791b */ /* 0x003fe20003800000 */
.L_x_4669:
[----:B------:R-:W-:Y:S01]  /*0e90*/  HFMA2.MMA R19, -RZ, RZ, 0, 4.76837158203125e-07 ;  /* 0x00000008ff137435 */ /* 0x000fe200000001ff */
[----:B------:R-:W-:-:S05]  /*0ea0*/  MOV R16, R18 ;  /* 0x0000001200107202 */ /* 0x000fca0000000f00 */
[----:B------:R-:W-:-:S05]  /*0eb0*/  FADD.FTZ R16, R15, R16 ;  /* 0x000000100f107221 */ /* 0x000fca0000010000 */
[----:B------:R-:W-:-:S07]  /*0ec0*/  MOV R20, R16 ;  /* 0x0000001000147202 */ /* 0x000fce0000000f00 */
[----:B------:R-:W-:Y:S05]  /*0ed0*/  WARPSYNC.COLLECTIVE R17, `(.L_x_4670) ;  /* 0x0000000011087348 */ /* 0x000fea0003c00000 */
[----:B------:R0:W1:Y:S02]  /*0ee0*/  SHFL.BFLY P2, R18, R20, R19, R22 ;  /* 0x0c00001314127389 */ /* 0x0000640000040016 */
[----:B01----:R-:W-:Y:S01]  /*0ef0*/  ENDCOLLECTIVE ;  /* 0x000000000000791b */ /* 0x003fe20003800000 */
.L_x_4670:
[----:B------:R-:W-:Y:S01]  /*0f00*/  HFMA2.MMA R19, -RZ, RZ, 0, 9.5367431640625e-07 ;  /* 0x00000010ff137435 */ /* 0x000fe200000001ff */
[----:B------:R-:W-:-:S04]  /*0f10*/  IMAD.MOV.U32 R9, RZ, RZ, R18 ;  /* 0x000000ffff097224 */ /* 0x000fc800078e0012 */
[----:B------:R-:W-:-:S05]  /*0f20*/  FADD.FTZ R9, R16, R9 ;  /* 0x0000000910097221 */ /* 0x000fca0000010000 */
[----:B------:R-:W-:-:S07]  /*0f30*/  MOV R20, R9 ;  /* 0x0000000900147202 */ /* 0x000fce0000000f00 */
[----:B------:R-:W-:Y:S05]  /*0f40*/  WARPSYNC.COLLECTIVE R17, `(.L_x_4671) ;  /* 0x0000000011087348 */ /* 0x000fea0003c00000 */
[----:B------:R0:W1:Y:S02]  /*0f50*/  SHFL.BFLY P2, R18, R20, R19, R22 ;  /* 0x0c00001314127389 */ /* 0x0000640000040016 */
[----:B01----:R-:W-:Y:S01]  /*0f60*/  ENDCOLLECTIVE ;  /* 0x000000000000791b */ /* 0x003fe20003800000 */
.L_x_4671:
[----:B------:R-:W-:Y:S01]  /*0f70*/  MOV R14, R18 ;  /* 0x00000012000e7202 */ /* 0x000fe20000000f00 */
[----:B------:R-:W-:Y:S06]  /*0f80*/  BRA `(.L_x_4672) ;  /* 0xfffffff8007c7947 */ /* 0x000fec000383ffff */
.L_x_4673:
        /* <DEDUP_REMOVED lines=15> */
.L_x_5598:


//--------------------- .text._ZN10layer_norm13ln_bwd_kernelINS_13Kernel_traitsI6__halffS2_fjLj2048ELj1ELj1ELj4ELj16ENS_18Kernel_traits_baseILj2048ES2_fS2_fjLj128EEEEEEEvNS_9BwdParamsE --------------------------
	.section	.text._ZN10layer_norm13ln_bwd_kernelINS_13Kernel_traitsI6__halffS2_fjLj2048ELj1ELj1ELj4ELj16ENS_18Kernel_traits_baseILj2048ES2_fS2_fjLj128EEEEEEEvNS_9BwdParamsE,"ax",@progbits
	.align	128
        .global         _ZN10layer_norm13ln_bwd_kernelINS_13Kernel_traitsI6__halffS2_fjLj2048ELj1ELj1ELj4ELj16ENS_18Kernel_traits_baseILj2048ES2_fS2_fjLj128EEEEEEEvNS_9BwdParamsE
        .type           _ZN10layer_norm13ln_bwd_kernelINS_13Kernel_traitsI6__halffS2_fjLj2048ELj1ELj1ELj4ELj16ENS_18Kernel_traits_baseILj2048ES2_fS2_fjLj128EEEEEEEvNS_9BwdParamsE,@function
        .size           _ZN10layer_norm13ln_bwd_kernelINS_13Kernel_traitsI6__halffS2_fjLj2048ELj1ELj1ELj4ELj16ENS_18Kernel_traits_baseILj2048ES2_fS2_fjLj128EEEEEEEvNS_9BwdParamsE,(.L_x_5599 - _ZN10layer_norm13ln_bwd_kernelINS_13Kernel_traitsI6__halffS2_fjLj2048ELj1ELj1ELj4ELj16ENS_18Kernel_traits_baseILj2048ES2_fS2_fjLj128EEEEEEEvNS_9BwdParamsE)
        .other          _ZN10layer_norm13ln_bwd_kernelINS_13Kernel_traitsI6__halffS2_fjLj2048ELj1ELj1ELj4ELj16ENS_18Kernel_traits_baseILj2048ES2_fS2_fjLj128EEEEEEEvNS_9BwdParamsE,@"STO_CUDA_ENTRY STV_DEFAULT"
_ZN10layer_norm13ln_bwd_kernelINS_13Kernel_traitsI6__halffS2_fjLj2048ELj1ELj1ELj4ELj16ENS_18Kernel_traits_baseILj2048ES2_fS2_fjLj128EEEEEEEvNS_9BwdParamsE:
.text._ZN10layer_norm13ln_bwd_kernelINS_13Kernel_traitsI6__halffS2_fjLj2048ELj1ELj1ELj4ELj16ENS_18Kernel_traits_baseILj2048ES2_fS2_fjLj128EEEEEEEvNS_9BwdParamsE:
        /* <DEDUP_REMOVED lines=62> */
[----:B0-----:R-:W-:Y:S01]  /*03e0*/  CS2R R2, SRZ ;  /* 0x0000000000027805 */ /* 0x001fe2000001ff00 */
[----:B------:R-:W-:Y:S01]  /*03f0*/  HADD2.F32 R87, -RZ, R84.H0_H0 ;  /* 0x20000054ff577230 */ /* 0x000fe20000004100 */
[----:B------:R-:W-:Y:S01]  /*0400*/  CS2R R12, SRZ ;  /* 0x00000000000c7805 */ /* 0x000fe2000001ff00 */
[----:B------:R-:W-:Y:S01]  /*0410*/  HADD2.F32 R85, -RZ, R85.H0_H0 ;  /* 0x20000055ff557230 */ /* 0x000fe20000004100 */
[----:B------:R-:W-:-:S02]  /*0420*/  CS2R R44, SRZ ;  /* 0x00000000002c7805 */ /* 0x000fc4000001ff00 */
[----:B------:R-:W-:Y:S01]  /*0430*/  CS2R R26, SRZ ;  /* 0x00000000001a7805 */ /* 0x000fe2000001ff00 */
[----:B-1----:R-:W-:Y:S01]  /*0440*/  ULEA UR4, UR5, UR4, 0x18 ;  /* 0x0000000405047291 */ /* 0x002fe2000f8ec03f */
[----:B------:R-:W-:Y:S02]  /*0450*/  MOV R48, RZ ;  /* 0x000000ff00307202 */ /* 0x000fe40000000f00 */
        /* <DEDUP_REMOVED lines=35> */
[----:B------:R-:W-:Y:S01]  /*0690*/  CS2R R10, SRZ ;  /* 0x00000000000a7805 */ /* 0x000fe2000001ff00 */
        /* <DEDUP_REMOVED lines=8> */
.L_x_4676:
        /* <DEDUP_REMOVED lines=62> */
[----:B------:R-:W-:-:S07]  /*0b00*/  LOP3.LUT P1, RZ, R88, 0xff, RZ, 0xc0, !PT ;  /* 0x000000ff58ff7812 */ /* 0x000fce000782c0ff */
        /* <DEDUP_REMOVED lines=23> */
[----:B------:R-:W-:Y:S01]  /*0c80*/  @P0 FMUL.FTZ R100, R123, R100 ;  /* 0x000000647b640220 */ /* 0x000fe20000410000 */
[----:B------:R-:W-:Y:S01]  /*0c90*/  @P0 FMUL.FTZ R39, R125, R108 ;  /* 0x0000006c7d270220 */ /* 0x000fe20000410000 */
[----:B------:R-:W-:Y:S01]  /*0ca0*/  @P0 FADD.FTZ R88, -R70, R31 ;  /* 0x0000001f46580221 */ /* 0x000fe20000010100 */
[----:B------:R-:W-:Y:S01]  /*0cb0*/  @P0 FADD.FTZ R123, -R87, R40 ;  /* 0x00000028577b0221 */ /* 0x000fe20000010100 */
[----:B------:R-:W-:Y:S01]  /*0cc0*/  @!P0 FADD.FTZ R125, R40, -R86 ;  /* 0x80000056287d8221 */ /* 0x000fe20000010000 */
[----:B------:R-:W-:Y:S01]  /*0cd0*/  @P0 FMUL.FTZ R90, R90, R117 ;  /* 0x000000755a5a0220 */ /* 0x000fe20000410000 */
[----:B------:R-:W-:Y:S01]  /*0ce0*/  @P0 FADD.FTZ R40, -R58, R43 ;  /* 0x0000002b3a280221 */ /* 0x000fe20000010100 */
[----:B------:R-:W-:Y:S01]  /*0cf0*/  @P0 FADD.FTZ R117, -R68, R33 ;  /* 0x0000002144750221 */ /* 0x000fe20000010100 */
[----:B------:R-:W-:Y:S01]  /*0d00*/  @P0 FADD.FTZ R92, -R72, R29 ;  /* 0x0000001d485c0221 */ /* 0x000fe20000010100 */
[----:B------:R-:W-:Y:S01]  /*0d10*/  @!P0 FADD.FTZ R31, R31, -R86 ;  /* 0x800000561f1f8221 */ /* 0x000fe20000010000 */
[----:B------:R-:W-:Y:S01]  /*0d20*/  @P0 FMUL.FTZ R88, R88, R119 ;  /* 0x0000007758580220 */ /* 0x000fe20000410000 */
[----:B------:R-:W-:Y:S01]  /*0d30*/  @P0 FADD.FTZ R119, -R66, R35 ;  /* 0x0000002342770221 */ /* 0x000fe20000010100 */
[----:B0-----:R-:W-:Y:S01]  /*0d40*/  @P0 FMUL.FTZ R40, R40, R30 ;  /* 0x0000001e28280220 */ /* 0x001fe20000410000 */
[----:B------:R-:W-:Y:S01]  /*0d50*/  @P0 FMUL.FTZ R98, R117, R98 ;  /* 0x0000006275620220 */ /* 0x000fe20000410000 */
[----:B------:R-:W-:Y:S01]  /*0d60*/  MOV R30, R80 ;  /* 0x00000050001e7202 */ /* 0x000fe20000000f00 */
[----:B------:R-:W-:Y:S01]  /*0d70*/  @!P0 FADD.FTZ R117, R36, -R86 ;  /* 0x8000005624758221 */ /* 0x000fe20000010000 */
[----:B------:R-:W-:Y:S01]  /*0d80*/  @P0 FMUL.FTZ R92, R92, R115 ;  /* 0x000000735c5c0220 */ /* 0x000fe20000410000 */
[----:B------:R-:W-:Y:S01]  /*0d90*/  @P0 FMUL.FTZ R102, R32, R102 ;  /* 0x0000006620660220 */ /* 0x000fe20000410000 */
[----:B------:R-:W-:Y:S01]  /*0da0*/  @P0 FADD.FTZ R36, -R85, R42 ;  /* 0x0000002a55240221 */ /* 0x000fe20000010100 */
[----:B------:R-:W-:Y:S01]  /*0db0*/  @!P0 FMUL.FTZ R88, R84, R31 ;  /* 0x0000001f54588220 */ /* 0x000fe20000410000 */
[--C-:B------:R-:W-:Y:S01]  /*0dc0*/  @!P0 FADD.FTZ R33, R33, -R86.reuse ;  /* 0x8000005621218221 */ /* 0x100fe20000010000 */
[----:B------:R-:W-:Y:S01]  /*0dd0*/  @!P0 FADD.FTZ R115, R34, -R86 ;  /* 0x8000005622738221 */ /* 0x000fe20000010000 */
[----:B------:R-:W-:Y:S01]  /*0de0*/  @P0 FMUL.FTZ R96, R119, R96 ;  /* 0x0000006077600220 */ /* 0x000fe20000410000 */
        /* <DEDUP_REMOVED lines=8> */
[--C-:B------:R-:W-:Y:S01]  /*0e70*/  @!P0 FADD.FTZ R34, R41, -R86.reuse ;  /* 0x8000005629228221 */ /* 0x100fe20000010000 */
[----:B------:R-:W-:Y:S01]  /*0e80*/  SHF.R.U64 R113, R80, 0x10, R81 ;  /* 0x0000001050717819 */ /* 0x000fe20000001251 */
[----:B------:R-:W-:Y:S01]  /*0e90*/  @!P0 FADD.FTZ R86, R43, -R86 ;  /* 0x800000562b568221 */ /* 0x000fe20000010000 */
[----:B------:R-:W-:-:S02]  /*0ea0*/  HADD2.F32 R38, -RZ, R30.H0_H0 ;  /* 0x2000001eff267230 */ /* 0x000fc40000004100 */
[----:B-1----:R-:W-:Y:S01]  /*0eb0*/  @P0 FMUL.FTZ R43, R36, R28 ;  /* 0x0000001c242b0220 */ /* 0x002fe20000410000 */
[----:B------:R-:W-:Y:S01]  /*0ec0*/  @!P0 FMUL.FTZ R94, R84, R109 ;  /* 0x0000006d545e8220 */ /* 0x000fe20000410000 */
[----:B------:R-:W-:Y:S01]  /*0ed0*/  @P0 FMUL.FTZ R106, R32, R106 ;  /* 0x0000006a206a0220 */ /* 0x000fe20000410000 */
[C---:B------:R-:W-:Y:S01]  /*0ee0*/  @!P0 FMUL.FTZ R98, R84.reuse, R33 ;  /* 0x0000002154628220 */ /* 0x040fe20000410000 */
[----:B------:R-:W-:Y:S01]  /*0ef0*/  @!P0 FMUL.FTZ R43, R84, R42 ;  /* 0x0000002a542b8220 */ /* 0x000fe20000410000 */
[----:B------:R-:W-:Y:S01]  /*0f00*/  MOV R33, R76 ;  /* 0x0000004c00217202 */ /* 0x000fe20000000f00 */
[----:B------:R-:W-:Y:S01]  /*0f10*/  HADD2.F32 R31, -RZ, R31.H0_H0 ;  /* 0x2000001fff1f7230 */ /* 0x000fe20000004100 */
[----:B------:R-:W-:Y:S01]  /*0f20*/  SHF.R.U64 R42, R76, 0x10, R77 ;  /* 0x000000104c2a7819 */ /* 0x000fe2000000124d */
[C---:B------:R-:W-:Y:S01]  /*0f30*/  @!P0 FMUL.FTZ R90, R84.reuse, R111 ;  /* 0x0000006f545a8220 */ /* 0x040fe20000410000 */
[----:B------:R-:W-:Y:S01]  /*0f40*/  SHF.R.U32.HI R32, RZ, 0x10, R81 ;  /* 0x00000010ff207819 */ /* 0x000fe20000011651 */
[----:B------:R-:W-:Y:S01]  /*0f50*/  HADD2.F32 R113, -RZ, R113.H0_H0 ;  /* 0x20000071ff717230 */ /* 0x000fe20000004100 */
[----:B------:R-:W-:Y:S01]  /*0f60*/  MOV R76, R75 ;  /* 0x0000004b004c7202 */ /* 0x000fe20000000f00 */
[----:B------:R-:W-:Y:S01]  /*0f70*/  @!P0 FMUL.FTZ R92, R84, R29 ;  /* 0x0000001d545c8220 */ /* 0x000fe20000410000 */
[C---:B------:R-:W-:Y:S01]  /*0f80*/  FADD.FTZ R48, R38.reuse, R48 ;  /* 0x0000003026307221 */ /* 0x040fe20000010000 */
[----:B------:R-:W-:Y:S01]  /*0f90*/  FFMA.FTZ R59, R38, R94, R59 ;  /* 0x0000005e263b7223 */ /* 0x000fe2000001003b */
[----:B------:R-:W-:Y:S01]  /*0fa0*/  MOV R36, R74 ;  /* 0x0000004a00247202 */ /* 0x000fe20000000f00 */
[----:B------:R-:W-:Y:S01]  /*0fb0*/  FMUL.FTZ R38, R83, R38 ;  /* 0x0000002653267220 */ /* 0x000fe20000410000 */
[----:B------:R-:W-:Y:S01]  /*0fc0*/  SHF.R.U64 R81, R78, 0x10, R79 ;  /* 0x000000104e517819 */ /* 0x000fe2000000124f */
[----:B------:R-:W-:Y:S01]  /*0fd0*/  @P0 FMUL.FTZ R41, R123, R104 ;  /* 0x000000687b290220 */ /* 0x000fe20000410000 */
[----:B------:R-:W-:-:S02]  /*0fe0*/  HADD2.F32 R32, -RZ, R32.H0_H0 ;  /* 0x20000020ff207230 */ /* 0x000fc40000004100 */
[C---:B------:R-:W-:Y:S01]  /*0ff0*/  FADD.FTZ R44, R31.reuse, R44 ;  /* 0x0000002c1f2c7221 */ /* 0x040fe20000010000 */
[----:B------:R-:W-:Y:S01]  /*1000*/  FFMA.FTZ R45, R31, R90, R45 ;  /* 0x0000005a1f2d7223 */ /* 0x000fe2000001002d */
[----:B------:R-:W-:Y:S01]  /*1010*/  FMUL.FTZ R111, R82, R31 ;  /* 0x0000001f526f7220 */ /* 0x000fe20000410000 */
[----:B------:R-:W-:Y:S02]  /*1020*/  HADD2.F32 R42, -RZ, R42.H0_H0 ;  /* 0x2000002aff2a7230 */ /* 0x000fe40000004100 */
[----:B------:R-:W-:Y:S01]  /*1030*/  @!P0 FMUL.FTZ R40, R84, R86 ;  /* 0x0000005654288220 */ /* 0x000fe20000410000 */
[----:B------:R-:W-:Y:S01]  /*1040*/  SHF.R.U64 R104, R74, 0x10, R75 ;  /* 0x000000104a687819 */ /* 0x000fe2000000124b */
[C---:B------:R-:W-:Y:S01]  /*1050*/  FADD.FTZ R46, R113.reuse, R46 ;  /* 0x0000002e712e7221 */ /* 0x040fe20000010000 */
[----:B------:R-:W-:Y:S01]  /*1060*/  FFMA.FTZ R47, R113, R92, R47 ;  /* 0x0000005c712f7223 */ /* 0x000fe2000001002f */
[----:B------:R-:W-:Y:S02]  /*1070*/  HADD2.F32 R31, -RZ, R76.H0_H0 ;  /* 0x2000004cff1f7230 */ /* 0x000fe40000004100 */
[----:B------:R-:W-:Y:S01]  /*1080*/  @!P0 FMUL.FTZ R106, R84, R34 ;  /* 0x00000022546a8220 */ /* 0x000fe20000410000 */
[----:B------:R-:W-:Y:S01]  /*1090*/  SHF.R.U32.HI R86, RZ, 0x10, R75 ;  /* 0x00000010ff567819 */ /* 0x000fe2000001164b */
[----:B------:R-:W-:Y:S01]  /*10a0*/  FMUL.FTZ R113, R56, R113 ;  /* 0x0000007138717220 */ /* 0x000fe20000410000 */
[----:B------:R-:W-:Y:S01]  /*10b0*/  FADD.FTZ R74, RZ, R38 ;  /* 0x00000026ff4a7221 */ /* 0x000fe20000010000 */
[----:B------:R-:W-:Y:S01]  /*10c0*/  FFMA.FTZ R76, R38, R94, RZ ;  /* 0x0000005e264c7223 */ /* 0x000fe200000100ff */
[----:B------:R-:W-:Y:S01]  /*10d0*/  MOV R34, R77 ;  /* 0x0000004d00227202 */ /* 0x000fe20000000f00 */
[----:B------:R-:W-:Y:S01]  /*10e0*/  HADD2.F32 R75, -RZ, R36.H0_H0 ;  /* 0x20000024ff4b7230 */ /* 0x000fe20000004100 */
[----:B------:R-:W-:Y:S01]  /*10f0*/  SHF.R.U32.HI R108, RZ, 0x10, R77 ;  /* 0x00000010ff6c7819 */ /* 0x000fe2000001164d */
[----:B------:R-:W-:-:S02]  /*1100*/  HADD2.F32 R36, -RZ, R81.H0_H0 ;  /* 0x20000051ff247230 */ /* 0x000fc40000004100 */
        /* <DEDUP_REMOVED lines=9> */
[C---:B------:R-:W-:Y:S01]  /*11a0*/  @!P0 FMUL.FTZ R96, R84.reuse, R35 ;  /* 0x0000002354608220 */ /* 0x040fe20000410000 */
[----:B------:R-:W-:Y:S01]  /*11b0*/  @!P0 FMUL.FTZ R100, R84, R37 ;  /* 0x0000002554648220 */ /* 0x000fe20000410000 */
[----:B------:R-:W-:Y:S01]  /*11c0*/  SHF.R.U32.HI R78, RZ, 0x10, R79 ;  /* 0x00000010ff4e7819 */ /* 0x000fe2000001164f */
[----:B------:R-:W-:-:S02]  /*11d0*/  HADD2.F32 R35, -RZ, R33.H0_H0 ;  /* 0x20000021ff237230 */ /* 0x000fc40000004100 */
[----:B------:R-:W-:Y:S01]  /*11e0*/  @!P0 FMUL.FTZ R103, R84, R115 ;  /* 0x0000007354678220 */ /* 0x000fe20000410000 */
[----:B------:R-:W-:Y:S02]  /*11f0*/  HADD2.F32 R37, -RZ, R34.H0_H0 ;  /* 0x20000022ff257230 */ /* 0x000fe40000004100 */
[----:B------:R-:W-:Y:S01]  /*1200*/  FFMA.FTZ R42, R111, R90, R42 ;  /* 0x0000005a6f2a7223 */ /* 0x000fe2000001002a */
[----:B------:R-:W-:Y:S02]  /*1210*/  HADD2.F32 R34, -RZ, R86.H0_H0 ;  /* 0x20000056ff227230 */ /* 0x000fe40000004100 */
[----:B------:R-:W-:Y:S01]  /*1220*/  FADD.FTZ R86, R32, R111 ;  /* 0x0000006f20567221 */ /* 0x000fe20000010000 */
[----:B------:R-:W-:Y:S02]  /*1230*/  HADD2.F32 R74, -RZ, R108.H0_H0 ;  /* 0x2000006cff4a7230 */ /* 0x000fe40000004100 */
[----:B------:R-:W-:Y:S01]  /*1240*/  FADD.FTZ R12, R35, R12 ;  /* 0x0000000c230c7221 */ /* 0x000fe20000010000 */
        /* <DEDUP_REMOVED lines=89> */
.L_x_4687:
        /* <DEDUP_REMOVED lines=110> */
.L_x_4674:
        /* <DEDUP_REMOVED lines=27> */
.L_x_4675:
[----:B------:R-:W-:Y:S01]  /*2070*/  HFMA2.MMA R110, -RZ, RZ, 0, 9.5367431640625e-07 ;  /* 0x00000010ff6e7435 */ /* 0x000fe200000001ff */
[----:B------:R-:W-:Y:S02]  /*2080*/  MOV R108, R29 ;  /* 0x0000001d006c7202 */ /* 0x000fe40000000f00 */
[----:B------:R-:W-:Y:S02]  /*2090*/  MOV R121, 0x1f ;  /* 0x0000001f00797802 */ /* 0x000fe40000000f00 */
[----:B------:R-:W-:-:S07]  /*20a0*/  MOV R37, 0xffffffff ;  /* 0xffffffff00257802 */ /* 0x000fce0000000f00 */
[----:B------:R-:W-:Y:S05]  /*20b0*/  WARPSYNC.COLLECTIVE R37, `(.L_x_4677) ;  /* 0x0000000025087348 */ /* 0x000fea0003c00000 */
[----:B------:R0:W1:Y:S02]  /*20c0*/  SHFL.DOWN P3, R75, R108, R110, R121 ;  /* 0x0800006e6c4b7389 */ /* 0x0000640000060079 */
[----:B01----:R-:W-:Y:S01]  /*20d0*/  ENDCOLLECTIVE ;  /* 0x000000000000791b */ /* 0x003fe20003800000 */
.L_x_4677:
[----:B------:R-:W-:Y:S02]  /*20e0*/  MOV R108, R31 ;  /* 0x0000001f006c7202 */ /* 0x000fe40000000f00 */
[----:B------:R-:W-:-:S07]  /*20f0*/  MOV R32, R75 ;  /* 0x0000004b00207202 */ /* 0x000fce0000000f00 */
[----:B------:R-:W-:Y:S05]  /*2100*/  WARPSYNC.COLLECTIVE R37, `(.L_x_4678) ;  /* 0x0000000025087348 */ /* 0x000fea0003c00000 */
[----:B------:R0:W1:Y:S02]  /*2110*/  SHFL.DOWN P3, R75, R108, R110, R121 ;  /* 0x0800006e6c4b7389 */ /* 0x0000640000060079 */
[----:B01----:R-:W-:Y:S01]  /*2120*/  ENDCOLLECTIVE ;  /* 0x000000000000791b */ /* 0x003fe20003800000 */
.L_x_4678:
[----:B------:R-:W-:Y:S01]  /*2130*/  FADD.FTZ R32, R29, R32 ;  /* 0x000000201d207221 */ /* 0x000fe20000010000 */
[----:B------:R-:W-:-:S04]  /*2140*/  HFMA2.MMA R110, -RZ, RZ, 0, 4.76837158203125e-07 ;  /* 0x00000008ff6e7435 */ /* 0x000fc800000001ff */
[----:B------:R-:W-:Y:S02]  /*2150*/  MOV R108, R32 ;  /* 0x00000020006c7202 */ /* 0x000fe40000000f00 */
[----:B------:R-:W-:-:S07]  /*2160*/  MOV R34, R75 ;  /* 0x0000004b00227202 */ /* 0x000fce0000000f00 */
[----:B------:R-:W-:Y:S05]  /*2170*/  WARPSYNC.COLLECTIVE R37, `(.L_x_4679) ;  /* 0x0000000025087348 */ /* 0x000fea0003c00000 */
[----:B------:R0:W1:Y:S02]  /*2180*/  SHFL.DOWN P3, R75, R108, R110, R121 ;  /* 0x0800006e6c4b7389 */ /* 0x0000640000060079 */
[----:B01----:R-:W-:Y:S01]  /*2190*/  ENDCOLLECTIVE ;  /* 0x000000000000791b */ /* 0x003fe20003800000 */
.L_x_4679:
[----:B------:R-:W-:-:S05]  /*21a0*/  FADD.FTZ R34, R31, R34 ;  /* 0x000000221f227221 */ /* 0x000fca0000010000 */
[----:B------:R-:W-:Y:S02]  /*21b0*/  MOV R108, R34 ;  /* 0x00000022006c7202 */ /* 0x000fe40000000f00 */
[----:B------:R-:W-:-:S07]  /*21c0*/  MOV R33, R75 ;  /* 0x0000004b00217202 */ /* 0x000fce0000000f00 */
[----:B------:R-:W-:Y:S05]  /*21d0*/  WARPSYNC.COLLECTIVE R37, `(.L_x_4680) ;  /* 0x0000000025087348 */ /* 0x000fea0003c00000 */
[----:B------:R0:W1:Y:S02]  /*21e0*/  SHFL.DOWN P3, R75, R108, R110, R121 ;  /* 0x0800006e6c4b7389 */ /* 0x0000640000060079 */
[----:B01----:R-:W-:Y:S01]  /*21f0*/  ENDCOLLECTIVE ;  /* 0x000000000000791b */ /* 0x003fe20003800000 */
.L_x_4680:
[----:B------:R-:W-:Y:S01]  /*2200*/  FADD.FTZ R33, R32, R33 ;  /* 0x0000002120217221 */ /* 0x000fe20000010000 */
[----:B------:R-:W-:-:S04]  /*2210*/  HFMA2.MMA R110, -RZ, RZ, 0, 2.384185791015625e-07 ;  /* 0x00000004ff6e7435 */ /* 0x000fc800000001ff */
[----:B------:R-:W-:Y:S02]  /*2220*/  MOV R108, R33 ;  /* 0x00000021006c7202 */ /* 0x000fe40000000f00 */
[----:B------:R-:W-:-:S07]  /*2230*/  MOV R35, R75 ;  /* 0x0000004b00237202 */ /* 0x000fce0000000f00 */
[----:B------:R-:W-:Y:S05]  /*2240*/  WARPSYNC.COLLECTIVE R37, `(.L_x_4681) ;  /* 0x0000000025087348 */ /* 0x000fea0003c00000 */
[----:B------:R0:W1:Y:S02]  /*2250*/  SHFL.DOWN P3, R75, R108, R110, R121 ;  /* 0x0800006e6c4b7389 */ /* 0x0000640000060079 */
[----:B01----:R-:W-:Y:S01]  /*2260*/  ENDCOLLECTIVE ;  /* 0x000000000000791b */ /* 0x003fe20003800000 */
.L_x_4681:
[----:B------:R-:W-:-:S05]  /*2270*/  FADD.FTZ R35, R34, R35 ;  /* 0x0000002322237221 */ /* 0x000fca0000010000 */
[----:B------:R-:W-:Y:S02]  /*2280*/  MOV R108, R35 ;  /* 0x00000023006c7202 */ /* 0x000fe40000000f00 */
[----:B------:R-:W-:-:S07]  /*2290*/  MOV R36, R75 ;  /* 0x0000004b00247202 */ /* 0x000fce0000000f00 */
[----:B------:R-:W-:Y:S05]  /*22a0*/  WARPSYNC.COLLECTIVE R37, `(.L_x_4682) ;  /* 0x0000000025087348 */ /* 0x000fea0003c00000 */
[----:B------:R0:W1:Y:S02]  /*22b0*/  SHFL.DOWN P3, R75, R108, R110, R121 ;  /* 0x0800006e6c4b7389 */ /* 0x0000640000060079 */
[----:B01----:R-:W-:Y:S01]  /*22c0*/  ENDCOLLECTIVE ;  /* 0x000000000000791b */ /* 0x003fe20003800000 */
.L_x_4682:
[----:B------:R-:W-:Y:S01]  /*22d0*/  FADD.FTZ R36, R33, R36 ;  /* 0x0000002421247221 */ /* 0x000fe20000010000 */
[----:B------:R-:W-:-:S04]  /*22e0*/  HFMA2.MMA R110, -RZ, RZ, 0, 1.1920928955078125e-07 ;  /* 0x00000002ff6e7435 */ /* 0x000fc800000001ff */
[----:B------:R-:W-:Y:S02]  /*22f0*/  MOV R108, R36 ;  /* 0x00000024006c7202 */ /* 0x000fe40000000f00 */
[----:B------:R-:W-:-:S07]  /*2300*/  MOV R74, R75 ;  /* 0x0000004b004a7202 */ /* 0x000fce0000000f00 */
[----:B------:R-:W-:Y:S05]  /*2310*/  WARPSYNC.COLLECTIVE R37, `(.L_x_4683) ;  /* 0x0000000025087348 */ /* 0x000fea0003c00000 */
[----:B------:R0:W1:Y:S02]  /*2320*/  SHFL.DOWN P3, R75, R108, R110, R121 ;  /* 0x0800006e6c4b7389 */ /* 0x0000640000060079 */
[----:B01----:R-:W-:Y:S01]  /*2330*/  ENDCOLLECTIVE ;  /* 0x000000000000791b */ /* 0x003fe20003800000 */
.L_x_4683:
[----:B------:R-:W-:-:S05]  /*2340*/  FADD.FTZ R74, R35, R74 ;  /* 0x0000004a234a7221 */ /* 0x000fca0000010000 */
[----:B------:R-:W-:Y:S02]  /*2350*/  MOV R108, R74 ;  /* 0x0000004a006c7202 */ /* 0x000fe40000000f00 */
[----:B------:R-:W-:-:S07]  /*2360*/  MOV R29, R75 ;  /* 0x0000004b001d7202 */ /* 0x000fce0000000f00 */
[----:B------:R-:W-:Y:S05]  /*2370*/  WARPSYNC.COLLECTIVE R37, `(.L_x_4684) ;  /* 0x0000000025087348 */ /* 0x000fea0003c00000 */
[----:B------:R0:W1:Y:S02]  /*2380*/  SHFL.DOWN P3, R75, R108, R110, R121 ;  /* 0x0800006e6c4b7389 */ /* 0x0000640000060079 */
[----:B01----:R-:W-:Y:S01]  /*2390*/  ENDCOLLECTIVE ;  /* 0x000000000000791b */ /* 0x003fe20003800000 */
.L_x_4684:
[----:B------:R-:W-:Y:S01]  /*23a0*/  FADD.FTZ R29, R36, R29 ;  /* 0x0000001d241d7221 */ /* 0x000fe20000010000 */
[----:B------:R-:W-:-:S04]  /*23b0*/  HFMA2.MMA R110, -RZ, RZ, 0, 5.9604644775390625e-08 ;  /* 0x00000001ff6e7435 */ /* 0x000fc800000001ff */
[----:B------:R-:W-:Y:S02]  /*23c0*/  MOV R108, R29 ;  /* 0x0000001d006c7202 */ /* 0x000fe40000000f00 */
[----:B------:R-:W-:-:S07]  /*23d0*/  MOV R31, R75 ;  /* 0x0000004b001f7202 */ /* 0x000fce0000000f00 */
[----:B------:R-:W-:Y:S05]  /*23e0*/  WARPSYNC.COLLECTIVE R37, `(.L_x_4685) ;  /* 0x0000000025087348 */ /* 0x000fea0003c00000 */
[----:B------:R0:W1:Y:S02]  /*23f0*/  SHFL.DOWN P3, R75, R108, R110, R121 ;  /* 0x0800006e6c4b7389 */ /* 0x0000640000060079 */
[----:B01----:R-:W-:Y:S01]  /*2400*/  ENDCOLLECTIVE ;  /* 0x000000000000791b */ /* 0x003fe20003800000 */
.L_x_4685:
[----:B------:R-:W-:-:S05]  /*2410*/  FADD.FTZ R31, R74, R31 ;  /* 0x0000001f4a1f7221 */ /* 0x000fca0000010000 */
[----:B------:R-:W-:Y:S02]  /*2420*/  MOV R108, R31 ;  /* 0x0000001f006c7202 */ /* 0x000fe40000000f00 */
[----:B------:R-:W-:-:S07]  /*2430*/  MOV R32, R75 ;  /* 0x0000004b00207202 */ /* 0x000fce0000000f00 */
[----:B------:R-:W-:Y:S05]  /*2440*/  WARPSYNC.COLLECTIVE R37, `(.L_x_4686) ;  /* 0x0000000025087348 */ /* 0x000fea0003c00000 */
[----:B------:R0:W1:Y:S02]  /*2450*/  SHFL.DOWN P3, R75, R108, R110, R121 ;  /* 0x0800006e6c4b7389 */ /* 0x0000640000060079 */
[----:B01----:R-:W-:Y:S01]  /*2460*/  ENDCOLLECTIVE ;  /* 0x000000000000791b */ /* 0x003fe20003800000 */
.L_x_4686:
[----:B------:R-:W-:Y:S01]  /*2470*/  MOV R34, R75 ;  /* 0x0000004b00227202 */ /* 0x000fe20000000f00 */
[----:B------:R-:W-:Y:S06]  /*2480*/  BRA `(.L_x_4687) ;  /* 0xfffffff000d47947 */ /* 0x000fec000383ffff */
.L_x_4688:
        /* <DEDUP_REMOVED lines=15> */
.L_x_5599:


//--------------------- .text._ZN10layer_norm22ln_bwd_finalize_kernelINS_22Kernel_traits_finalizeILj2048E6__halfS2_S2_fjLj1024ELj4ENS_18Kernel_traits_baseILj2048ES2_S2_S2_fjLj1024EEEEEEEvNS_9BwdParamsE --------------------------
	.section	.text._ZN10layer_norm22ln_bwd_finalize_kernelINS_22Kernel_traits_finalizeILj2048E6__halfS2_S2_fjLj1024ELj4ENS_18Kernel_traits_baseILj2048ES2_S2_S2_fjLj1024EEEEEEEvNS_9BwdParamsE,"ax",@progbits
	.align	128
        .global         _ZN10layer_norm22ln_bwd_finalize_kernelINS_22Kernel_traits_finalizeILj2048E6__halfS2_S2_fjLj1024ELj4ENS_18Kernel_traits_baseILj2048ES2_S2_S2_fjLj1024EEEEEEEvNS_9BwdParamsE
        .type           _ZN10layer_norm22ln_bwd_finalize_kernelINS_22Kernel_traits_finalizeILj2048E6__halfS2_S2_fjLj1024ELj4ENS_18Kernel_traits_baseILj2048ES2_S2_S2_fjLj1024EEEEEEEvNS_9BwdParamsE,@function
        .size           _ZN10layer_norm22ln_bwd_finalize_kernelINS_22Kernel_traits_finalizeILj2048E6__halfS2_S2_fjLj1024ELj4ENS_18Kernel_traits_baseILj2048ES2_S2_S2_fjLj1024EEEEEEEvNS_9BwdParamsE,(.L_x_5600 - _ZN10layer_norm22ln_bwd_finalize_kernelINS_22Kernel_traits_finalizeILj2048E6__halfS2_S2_fjLj1024ELj4ENS_18Kernel_traits_baseILj2048ES2_S2_S2_fjLj1024EEEEEEEvNS_9BwdParamsE)
        .other          _ZN10layer_norm22ln_bwd_finalize_kernelINS_22Kernel_traits_finalizeILj2048E6__halfS2_S2_fjLj1024ELj4ENS_18Kernel_traits_baseILj2048ES2_S2_S2_fjLj1024EEEEEEEvNS_9BwdParamsE,@"STO_CUDA_ENTRY STV_DEFAULT"
_ZN10layer_norm22ln_bwd_finalize_kernelINS_22Kernel_traits_finalizeILj2048E6__halfS2_S2_fjLj1024ELj4ENS_18Kernel_traits_baseILj2048ES2_S2_S2_fjLj1024EEEEEEEvNS_9BwdParamsE:
.text._ZN10layer_norm22ln_bwd_finalize_kernelINS_22Kernel_traits_finalizeILj2048E6__halfS2_S2_fjLj1024ELj4ENS_18Kernel_traits_baseILj2048ES2_S2_S2_fjLj1024EEEEEEEvNS_9BwdParamsE:
        /* <DEDUP_REMOVED lines=25> */
.L_x_4700:
        /* <DEDUP_REMOVED lines=28> */
.L_x_4693:
        /* <DEDUP_REMOVED lines=33> */
.L_x_4692:
[----:B------:R-:W-:Y:S05]  /*0560*/  BSYNC B1 ;  /* 0x0000000000017941 */ /* 0x000fea0003800000 */
.L_x_4691:
        /* <DEDUP_REMOVED lines=23> */
.L_x_4695:
[----:B------:R-:W-:Y:S05]  /*06e0*/  BSYNC B1 ;  /* 0x0000000000017941 */ /* 0x000fea0003800000 */
.L_x_4694:
        /* <DEDUP_REMOVED lines=11> */
.L_x_4690:
[----:B------:R-:W-:Y:S05]  /*07a0*/  BSYNC B0 ;  /* 0x0000000000007941 */ /* 0x000fea0003800000 */
.L_x_4689:
        /* <DEDUP_REMOVED lines=29> */
.L_x_4711:
[----:B------:R-:W-:Y:S01]  /*0980*/  @!P1 SHF.R.U32.HI R12, RZ, 0x3, R0 ;  /* 0x00000003ff0c9819 */ /* 0x000fe20000011600 */
[----:B---3--:R-:W-:Y:S01]  /*0990*/  FADD.FTZ R14, R9, R14 ;  /* 0x0000000e090e7221 */ /* 0x008fe20000010000 */
[----:B--2---:R-:W-:Y:S02]  /*09a0*/  FADD.FTZ R11, R10, R11 ;  /* 0x0000000b0a0b7221 */ /* 0x004fe40000010000 */
[----:B------:R-:W-:-:S05]  /*09b0*/  @!P1 LOP3.LUT R12, R12, 0x1ffffffc, RZ, 0xc0, !PT ;  /* 0x1ffffffc0c0c9812 */ /* 0x000fca00078ec0ff */
[----:B------:R2:W-:Y:S04]  /*09c0*/  @!P1 STS [R12+UR4+0x2000], R14 ;  /* 0x0020000e0c009988 */ /* 0x0005e80008000804 */
[----:B------:R2:W-:Y:S02]  /*09d0*/  @!P1 STS [R12+UR4+0x2080], R11 ;  /* 0x0020800b0c009988 */ /* 0x0005e40008000804 */
.L_x_4696:
        /* <DEDUP_REMOVED lines=14> */
.L_x_4699:
[----:B------:R-:W-:Y:S05]  /*0ac0*/  BSYNC B0 ;  /* 0x0000000000007941 */ /* 0x000fea0003800000 */
.L_x_4698:
[C---:B------:R-:W-:Y:S02]  /*0ad0*/  ISETP.GT.U32.AND P1, PT, R3.reuse, -0x801, PT ;  /* 0xfffff7ff0300780c */ /* 0x040fe40003f24070 */
[----:B------:R-:W-:Y:S02]  /*0ae0*/  IADD3 R3, R3, 0x800, RZ ;  /* 0x0000080003037810 */ /* 0x000fe40007ffe0ff */
[----:B------:R-:W-:-:S09]  /*0af0*/  IADD3 R5, R5, 0x400, RZ ;  /* 0x0000040005057810 */ /* 0x000fd20007ffe0ff */
[----:B------:R-:W-:Y:S05]  /*0b00*/  @P1 BRA `(.L_x_4700) ;  /* 0xfffffff400a01947 */ /* 0x000fea000383ffff */
[----:B------:R-:W-:Y:S05]  /*0b10*/  EXIT ;  /* 0x000000000000794d */ /* 0x000fea0003800000 */
.L_x_4697:
[----:B------:R-:W-:Y:S01]  /*0b20*/  HFMA2.MMA R19, -RZ, RZ, 0, 5.9604644775390625e-08 ;  /* 0x00000001ff137435 */ /* 0x000fe200000001ff */
[----:B---3--:R-:W-:Y:S01]  /*0b30*/  IMAD.MOV.U32 R20, RZ, RZ, R10 ;  /* 0x000000ffff147224 */ /* 0x008fe200078e000a */
[----:B------:R-:W-:Y:S01]  /*0b40*/  MOV R22, 0x1f ;  /* 0x0000001f00167802 */ /* 0x000fe20000000f00 */
[----:B------:R-:W-:-:S08]  /*0b50*/  IMAD.MOV.U32 R17, RZ, RZ, -0x1 ;  /* 0xffffffffff117424 */ /* 0x000fd000078e00ff */
[----:B012---:R-:W-:Y:S05]  /*0b60*/  WARPSYNC.COLLECTIVE R17, `(.L_x_4701) ;  /* 0x0000000011087348 */ /* 0x007fea0003c00000 */
[----:B------:R3:W4:Y:S02]  /*0b70*/  SHFL.BFLY P2, R18, R20, R19, R22 ;  /* 0x0c00001314127389 */ /* 0x0007240000040016 */
[----:B01234-:R-:W-:Y:S01]  /*0b80*/  ENDCOLLECTIVE ;  /* 0x000000000000791b */ /* 0x01ffe20003800000 */
.L_x_4701:
[----:B------:R-:W-:Y:S01]  /*0b90*/  IMAD.MOV.U32 R19, RZ, RZ, 0x2 ;  /* 0x00000002ff137424 */ /* 0x000fe200078e00ff */
[----:B------:R-:W-:-:S05]  /*0ba0*/  MOV R11, R18 ;  /* 0x00000012000b7202 */ /* 0x000fca0000000f00 */
[----:B------:R-:W-:-:S05]  /*0bb0*/  FADD.FTZ R11, R10, R11 ;  /* 0x0000000b0a0b7221 */ /* 0x000fca0000010000 */
[----:B------:R-:W-:-:S07]  /*0bc0*/  MOV R20, R11 ;  /* 0x0000000b00147202 */ /* 0x000fce0000000f00 */
[----:B------:R-:W-:Y:S05]  /*0bd0*/  WARPSYNC.COLLECTIVE R17, `(.L_x_4702) ;  /* 0x0000000011087348 */ /* 0x000fea0003c00000 */
[----:B------:R0:W1:Y:S02]  /*0be0*/  SHFL.BFLY P2, R18, R20, R19, R22 ;  /* 0x0c00001314127389 */ /* 0x0000640000040016 */
[----:B01----:R-:W-:Y:S01]  /*0bf0*/  ENDCOLLECTIVE ;  /* 0x000000000000791b */ /* 0x003fe20003800000 */
.L_x_4702:
[----:B------:R-:W-:Y:S01]  /*0c00*/  IMAD.MOV.U32 R19, RZ, RZ, 0x4 ;  /* 0x00000004ff137424 */ /* 0x000fe200078e00ff */
[----:B------:R-:W-:-:S05]  /*0c10*/  MOV R12, R18 ;  /* 0x00000012000c7202 */ /* 0x000fca0000000f00 */
[----:B------:R-:W-:-:S05]  /*0c20*/  FADD.FTZ R12, R11, R12 ;  /* 0x0000000c0b0c7221 */ /* 0x000fca0000010000 */
[----:B------:R-:W-:-:S07]  /*0c30*/  MOV R20, R12 ;  /* 0x0000000c00147202 */ /* 0x000fce0000000f00 */
[----:B------:R-:W-:Y:S05]  /*0c40*/  WARPSYNC.COLLECTIVE R17, `(.L_x_4703) ;  /* 0x0000000011087348 */ /* 0x000fea0003c00000 */
[----:B------:R0:W1:Y:S02]  /*0c50*/  SHFL.BFLY P2, R18, R20, R19, R22 ;  /* 0x0c00001314127389 */ /* 0x0000640000040016 */
[----:B01----:R-:W-:Y:S01]  /*0c60*/  ENDCOLLECTIVE ;  /* 0x000000000000791b */ /* 0x003fe20003800000 */
.L_x_4703:
[----:B------:R-:W-:Y:S01]  /*0c70*/  IMAD.MOV.U32 R19, RZ, RZ, 0x8 ;  /* 0x00000008ff137424 */ /* 0x000fe200078e00ff */
[----:B------:R-:W-:-:S05]  /*0c80*/  MOV R13, R18 ;  /* 0x00000012000d7202 */ /* 0x000fca0000000f00 */
[----:B------:R-:W-:-:S05]  /*0c90*/  FADD.FTZ R13, R12, R13 ;  /* 0x0000000d0c0d7221 */ /* 0x000fca0000010000 */
[----:B------:R-:W-:-:S07]  /*0ca0*/  MOV R20, R13 ;  /* 0x0000000d00147202 */ /* 0x000fce0000000f00 */
[----:B------:R-:W-:Y:S05]  /*0cb0*/  WARPSYNC.COLLECTIVE R17, `(.L_x_4704) ;  /* 0x0000000011087348 */ /* 0x000fea0003c00000 */
[----:B------:R0:W1:Y:S02]  /*0cc0*/  SHFL.BFLY P2, R18, R20, R19, R22 ;  /* 0x0c00001314127389 */ /* 0x0000640000040016 */
[----:B01----:R-:W-:Y:S01]  /*0cd0*/  ENDCOLLECTIVE ;  /* 0x000000000000791b */ /* 0x003fe20003800000 */
.L_x_4704:
[----:B------:R-:W-:Y:S01]  /*0ce0*/  IMAD.MOV.U32 R19, RZ, RZ, 0x10 ;  /* 0x00000010ff137424 */ /* 0x000fe200078e00ff */
[----:B------:R-:W-:-:S05]  /*0cf0*/  MOV R10, R18 ;  /* 0x00000012000a7202 */ /* 0x000fca0000000f00 */
[----:B------:R-:W-:-:S05]  /*0d00*/  FADD.FTZ R10, R13, R10 ;  /* 0x0000000a0d0a7221 */ /* 0x000fca0000010000 */
[----:B------:R-:W-:-:S07]  /*0d10*/  MOV R20, R10 ;  /* 0x0000000a00147202 */ /* 0x000fce0000000f00 */
[----:B------:R-:W-:Y:S05]  /*0d20*/  WARPSYNC.COLLECTIVE R17, `(.L_x_4705) ;  /* 0x0000000011087348 */ /* 0x000fea0003c00000 */
[----:B------:R0:W1:Y:S02]  /*0d30*/  SHFL.BFLY P2, R18, R20, R19, R22 ;  /* 0x0c00001314127389 */ /* 0x0000640000040016 */
[----:B01----:R-:W-:Y:S01]  /*0d40*/  ENDCOLLECTIVE ;  /* 0x000000000000791b */ /* 0x003fe20003800000 */
.L_x_4705:
[----:B------:R-:W-:Y:S01]  /*0d50*/  MOV R20, R9 ;  /* 0x0000000900147202 */ /* 0x000fe20000000f00 */
[----:B------:R-:W-:Y:S01]  /*0d60*/  IMAD.MOV.U32 R19, RZ, RZ, 0x1 ;  /* 0x00000001ff137424 */ /* 0x000fe200078e00ff */
[----:B------:R-:W-:-:S07]  /*0d70*/  MOV R11, R18 ;  /* 0x00000012000b7202 */ /* 0x000fce0000000f00 */
[----:B------:R-:W-:Y:S05]  /*0d80*/  WARPSYNC.COLLECTIVE R17, `(.L_x_4706) ;  /* 0x0000000011087348 */ /* 0x000fea0003c00000 */
[----:B------:R0:W1:Y:S02]  /*0d90*/  SHFL.BFLY P2, R18, R20, R19, R22 ;  /* 0x0c00001314127389 */ /* 0x0000640000040016 */
[----:B01----:R-:W-:Y:S01]  /*0da0*/  ENDCOLLECTIVE ;  /* 0x000000000000791b */ /* 0x003fe20003800000 */
.L_x_4706:
[----:B------:R-:W-:Y:S01]  /*0db0*/  IMAD.MOV.U32 R19, RZ, RZ, 0x2 ;  /* 0x00000002ff137424 */ /* 0x000fe200078e00ff */
[----:B------:R-:W-:-:S05]  /*0dc0*/  MOV R12, R18 ;  /* 0x00000012000c7202 */ /* 0x000fca0000000f00 */
[----:B------:R-:W-:-:S05]  /*0dd0*/  FADD.FTZ R14, R9, R12 ;  /* 0x0000000c090e7221 */ /* 0x000fca0000010000 */
[----:B------:R-:W-:-:S07]  /*0de0*/  MOV R20, R14 ;  /* 0x0000000e00147202 */ /* 0x000fce0000000f00 */
[----:B------:R-:W-:Y:S05]  /*0df0*/  WARPSYNC.COLLECTIVE R17, `(.L_x_4707) ;  /* 0x0000000011087348 */ /* 0x000fea0003c00000 */
[----:B------:R0:W1:Y:S02]  /*0e00*/  SHFL.BFLY P2, R18, R20, R19, R22 ;  /* 0x0c00001314127389 */ /* 0x0000640000040016 */
[----:B01----:R-:W-:Y:S01]  /*0e10*/  ENDCOLLECTIVE ;  /* 0x000000000000791b */ /* 0x003fe20003800000 */
.L_x_4707:
[----:B------:R-:W-:Y:S01]  /*0e20*/  IMAD.MOV.U32 R19, RZ, RZ, 0x4 ;  /* 0x00000004ff137424 */ /* 0x000fe200078e00ff */
[----:B------:R-:W-:-:S05]  /*0e30*/  MOV R13, R18 ;  /* 0x00000012000d7202 */ /* 0x000fca0000000f00 */
[----:B------:R-:W-:-:S05]  /*0e40*/  FADD.FTZ R15, R14, R13 ;  /* 0x0000000d0e0f7221 */ /* 0x000fca0000010000 */
[----:B------:R-:W-:-:S07]  /*0e50*/  MOV R20, R15 ;  /* 0x0000000f00147202 */ /* 0x000fce0000000f00 */
[----:B------:R-:W-:Y:S05]  /*0e60*/  WARPSYNC.COLLECTIVE R17, `(.L_x_4708) ;  /* 0x0000000011087348 */ /* 0x000fea0003c00000 */
[----:B------:R0:W1:Y:S02]  /*0e70*/  SHFL.BFLY P2, R18, R20, R19, R22 ;  /* 0x0c00001314127389 */ /* 0x0000640000040016 */
[----:B01----:R-:W-:Y:S01]  /*0e80*/  ENDCOLLECTIVE ;  /* 0x000000000000791b */ /* 0x003fe20003800000 */
.L_x_4708:
[----:B------:R-:W-:Y:S01]  /*0e90*/  HFMA2.MMA R19, -RZ, RZ, 0, 4.76837158203125e-07 ;  /* 0x00000008ff137435 */ /* 0x000fe200000001ff */
[----:B------:R-:W-:-:S05]  /*0ea0*/  MOV R16, R18 ;  /* 0x0000001200107202 */ /* 0x000fca0000000f00 */
[----:B------:R-:W-:-:S05]  /*0eb0*/  FADD.FTZ R16, R15, R16 ;  /* 0x000000100f107221 */ /* 0x000fca0000010000 */
[----:B------:R-:W-:-:S07]  /*0ec0*/  MOV R20, R16 ;  /* 0x0000001000147202 */ /* 0x000fce0000000f00 */
[----:B------:R-:W-:Y:S05]  /*0ed0*/  WARPSYNC.COLLECTIVE R17, `(.L_x_4709) ;  /* 0x0000000011087348 */ /* 0x000fea0003c00000 */
[----:B------:R0:W1:Y:S02]  /*0ee0*/  SHFL.BFLY P2, R18, R20, R19, R22 ;  /* 0x0c00001314127389 */ /* 0x0000640000040016 */
[----:B01----:R-:W-:Y:S01]  /*0ef0*/  ENDCOLLECTIVE ;  /* 0x000000000000791b */ /* 0x003fe20003800000 */
.L_x_4709:
[----:B------:R-:W-:Y:S01]  /*0f00*/  HFMA2.MMA R19, -RZ, RZ, 0, 9.5367431640625e-07 ;  /* 0x00000010ff137435 */ /* 0x000fe200000001ff */
[----:B------:R-:W-:-:S04]  /*0f10*/  IMAD.MOV.U32 R9, RZ, RZ, R18 ;  /* 0x000000ffff097224 */ /* 0x000fc800078e0012 */
[----:B------:R-:W-:-:S05]  /*0f20*/  FADD.FTZ R9, R16, R9 ;  /* 0x0000000910097221 */ /* 0x000fca0000010000 */
[----:B------:R-:W-:-:S07]  /*0f30*/  MOV R20, R9 ;  /* 0x0000000900147202 */ /* 0x000fce0000000f00 */
[----:B------:R-:W-:Y:S05]  /*0f40*/  WARPSYNC.COLLECTIVE R17, `(.L_x_4710) ;  /* 0x0000000011087348 */ /* 0x000fea0003c00000 */
[----:B------:R0:W1:Y:S02]  /*0f50*/  SHFL.BFLY P2, R18, R20, R19, R22 ;  /* 0x0c00001314127389 */ /* 0x0000640000040016 */
[----:B01----:R-:W-:Y:S01]  /*0f60*/  ENDCOLLECTIVE ;  /* 0x000000000000791b */ /* 0x003fe20003800000 */
.L_x_4710:
[----:B------:R-:W-:Y:S01]  /*0f70*/  MOV R14, R18 ;  /* 0x00000012000e7202 */ /* 0x000fe20000000f00 */
[----:B------:R-:W-:Y:S06]  /*0f80*/  BRA `(.L_x_4711) ;  /* 0xfffffff8007c7947 */ /* 0x000fec000383ffff */
.L_x_4712:
        /* <DEDUP_REMOVED lines=15> */
.L_x_5600:


//--------------------- .text._ZN10layer_norm13ln_bwd_kernelINS_13Kernel_traitsI6__halfS2_S2_fjLj2048ELj1ELj1ELj4ELj16ENS_18Kernel_traits_baseILj2048ES2_S2_S2_fjLj128EEEEEEEvNS_9BwdParamsE --------------------------
	.section	.text._ZN10layer_norm13ln_bwd_kernelINS_13Kernel_traitsI6__halfS2_S2_fjLj2048ELj1ELj1ELj4ELj16ENS_18Kernel_traits_baseILj2048ES2_S2_S2_fjLj128EEEEEEEvNS_9BwdParamsE,"ax",@progbits
	.align	128
        .global         _ZN10layer_norm13ln_bwd_kernelINS_13Kernel_traitsI6__halfS2_S2_fjLj2048ELj1ELj1ELj4ELj16ENS_18Kernel_traits_baseILj2048ES2_S2_S2_fjLj128EEEEEEEvNS_9BwdParamsE
        .type           _ZN10layer_norm13ln_bwd_kernelINS_13Kernel_traitsI6__halfS2_S2_fjLj2048ELj1ELj1ELj4ELj16ENS_18Kernel_traits_baseILj2048ES2_S2_S2_fjLj128EEEEEEEvNS_9BwdParamsE,@function
        .size           _ZN10layer_norm13ln_bwd_kernelINS_13Kernel_traitsI6__halfS2_S2_fjLj2048ELj1ELj1ELj4ELj16ENS_18Kernel_traits_baseILj2048ES2_S2_S2_fjLj128EEEEEEEvNS_9BwdParamsE,(.L_x_5601 - _ZN10layer_norm13ln_bwd_kernelINS_13Kernel_traitsI6__halfS2_S2_fjLj2048ELj1ELj1ELj4ELj16ENS_18Kernel_traits_baseILj2048ES2_S2_S2_fjLj128EEEEEEEvNS_9BwdParamsE)
        .other          _ZN10layer_norm13ln_bwd_kernelINS_13Kernel_traitsI6__halfS2_S2_fjLj2048ELj1ELj1ELj4ELj16ENS_18Kernel_traits_baseILj2048ES2_S2_S2_fjLj128EEEEEEEvNS_9BwdParamsE,@"STO_CUDA_ENTRY STV_DEFAULT"
_ZN10layer_norm13ln_bwd_kernelINS_13Kernel_traitsI6__halfS2_S2_fjLj2048ELj1ELj1ELj4ELj16ENS_18Kernel_traits_baseILj2048ES2_S2_S2_fjLj128EEEEEEEvNS_9BwdParamsE:
.text._ZN10layer_norm13ln_bwd_kernelINS_13Kernel_traitsI6__halfS2_S2_fjLj2048ELj1ELj1ELj4ELj16ENS_18Kernel_traits_baseILj2048ES2_S2_S2_fjLj128EEEEEEEvNS_9BwdParamsE:
        /* <DEDUP_REMOVED lines=19> */
[----:B------:R-:W-:Y:S02]  /*0130*/  ULDC UR5, c[0x0][0x214] ;  /* 0x0000850000057ab9 */ /* 0x000fe40000000800 */
        /* <DEDUP_REMOVED lines=25> */
[----:B------:R-:W-:Y:S01]  /*02d0*/  HFMA2.MMA R86, -RZ, RZ, 0, 5.9604644775390625e-08 ;  /* 0x00000001ff567435 */ /* 0x000fe200000001ff */
[--C-:B-----5:R-:W-:Y:S01]  /*02e0*/  HADD2.F32 R82, -RZ, R16.reuse.H0_H0 ;  /* 0x20000010ff527230 */ /* 0x120fe20000004100 */
[----:B------:R-:W-:Y:S01]  /*02f0*/  HFMA2.MMA R55, -RZ, RZ, 0, 0 ;  /* 0x00000000ff377435 */ /* 0x000fe200000001ff */
[----:B------:R-:W-:Y:S01]  /*0300*/  HADD2.F32 R81, -RZ, R16.H1_H1 ;  /* 0x30000010ff517230 */ /* 0x000fe20000004100 */
[----:B------:R-:W-:Y:S01]  /*0310*/  LEA R56, R56, 0x4, 0x2 ;  /* 0x0000000438387811 */ /* 0x000fe200078e10ff */
[--C-:B------:R-:W-:Y:S01]  /*0320*/  HADD2.F32 R80, -RZ, R17.reuse.H0_H0 ;  /* 0x20000011ff507230 */ /* 0x100fe20000004100 */
[----:B------:R-:W-:Y:S01]  /*0330*/  MOV R2, RZ ;  /* 0x000000ff00027202 */ /* 0x000fe20000000f00 */
[----:B------:R-:W-:Y:S01]  /*0340*/  HADD2.F32 R79, -RZ, R17.H1_H1 ;  /* 0x30000011ff4f7230 */ /* 0x000fe20000004100 */
[----:B0-----:R-:W-:Y:S01]  /*0350*/  CS2R R12, SRZ ;  /* 0x00000000000c7805 */ /* 0x001fe2000001ff00 */
        /* <DEDUP_REMOVED lines=24> */
[----:B------:R-:W-:Y:S01]  /*04e0*/  CS2R R24, SRZ ;  /* 0x0000000000187805 */ /* 0x000fe2000001ff00 */
[--C-:B--2---:R-:W-:Y:S02]  /*04f0*/  HADD2.F32 R64, -RZ, R8.reuse.H0_H0 ;  /* 0x20000008ff407230 */ /* 0x104fe40000004100 */
[----:B------:R-:W-:Y:S02]  /*0500*/  HADD2.F32 R63, -RZ, R8.H1_H1 ;  /* 0x30000008ff3f7230 */ /* 0x000fe40000004100 */
[--C-:B------:R-:W-:Y:S02]  /*0510*/  HADD2.F32 R62, -RZ, R9.reuse.H0_H0 ;  /* 0x20000009ff3e7230 */ /* 0x100fe40000004100 */
[----:B------:R-:W-:Y:S01]  /*0520*/  HADD2.F32 R61, -RZ, R9.H1_H1 ;  /* 0x30000009ff3d7230 */ /* 0x000fe20000004100 */
[----:B------:R-:W-:Y:S01]  /*0530*/  CS2R R8, SRZ ;  /* 0x0000000000087805 */ /* 0x000fe2000001ff00 */
[--C-:B------:R-:W-:Y:S02]  /*0540*/  HADD2.F32 R60, -RZ, R10.reuse.H0_H0 ;  /* 0x2000000aff3c7230 */ /* 0x100fe40000004100 */
[----:B------:R-:W-:-:S02]  /*0550*/  HADD2.F32 R59, -RZ, R10.H1_H1 ;  /* 0x3000000aff3b7230 */ /* 0x000fc40000004100 */
[--C-:B------:R-:W-:Y:S02]  /*0560*/  HADD2.F32 R58, -RZ, R11.reuse.H0_H0 ;  /* 0x2000000bff3a7230 */ /* 0x100fe40000004100 */
[----:B------:R-:W-:Y:S01]  /*0570*/  HADD2.F32 R57, -RZ, R11.H1_H1 ;  /* 0x3000000bff397230 */ /* 0x000fe20000004100 */
[----:B------:R-:W-:Y:S01]  /*0580*/  CS2R R10, SRZ ;  /* 0x00000000000a7805 */ /* 0x000fe2000001ff00 */
[--C-:B---3--:R-:W-:Y:S02]  /*0590*/  HADD2.F32 R54, -RZ, R31.reuse.H0_H0 ;  /* 0x2000001fff367230 */ /* 0x108fe40000004100 */
[----:B------:R-:W-:Y:S01]  /*05a0*/  HADD2.F32 R83, -RZ, R31.H1_H1 ;  /* 0x3000001fff537230 */ /* 0x000fe20000004100 */
[----:B------:R-:W-:-:S07]  /*05b0*/  MOV R31, UR4 ;  /* 0x00000004001f7c02 */ /* 0x000fce0008000f00 */
.L_x_4715:
        /* <DEDUP_REMOVED lines=8> */
[----:B------:R-:W3:Y:S01]  /*0640*/  @P0 LDG.E.128 R32, desc[UR6][R88.64] ;  /* 0x0000000658200981 */ /* 0x000ee2000c1e1d00 */
[----:B-1----:R-:W-:-:S04]  /*0650*/  @P0 LEA R46, P1, R87, R36, 0x4 ;  /* 0x00000024572e0211 */ /* 0x002fc800078220ff */
[----:B------:R-:W-:-:S05]  /*0660*/  @P0 LEA.HI.X R47, R87, R37, RZ, 0x4, P1 ;  /* 0x00000025572f0211 */ /* 0x000fca00008f24ff */
[----:B------:R-:W4:Y:S01]  /*0670*/  @P0 LDG.E.128 R36, desc[UR6][R46.64] ;  /* 0x000000062e240981 */ /* 0x000f22000c1e1d00 */
[----:B--2---:R-:W-:-:S04]  /*0680*/  @!P0 LEA R44, P1, R85, R42, 0x4 ;  /* 0x0000002a552c8211 */ /* 0x004fc800078220ff */
[----:B------:R-:W-:Y:S02]  /*0690*/  @!P0 LEA.HI.X R45, R85, R43, RZ, 0x4, P1 ;  /* 0x0000002b552d8211 */ /* 0x000fe400008f24ff */
[C---:B0-----:R-:W-:Y:S01]  /*06a0*/  @!P0 LEA R74, P1, R87.reuse, R40, 0x4 ;  /* 0x00000028574a8211 */ /* 0x041fe200078220ff */
[----:B------:R-:W0:Y:S03]  /*06b0*/  @!P0 LDC.64 R42, c[0x0][0x230] ;  /* 0x00008c00ff2a8b82 */ /* 0x000e260000000a00 */
[----:B------:R-:W-:-:S05]  /*06c0*/  @!P0 LEA.HI.X R75, R87, R41, RZ, 0x4, P1 ;  /* 0x00000029574b8211 */ /* 0x000fca00008f24ff */
[----:B------:R-:W1:Y:S01]  /*06d0*/  LDC.64 R40, c[0x0][0x238] ;  /* 0x00008e00ff287b82 */ /* 0x000e620000000a00 */
[----:B------:R-:W-:Y:S01]  /*06e0*/  @P0 MOV R84, RZ ;  /* 0x000000ff00540202 */ /* 0x000fe20000000f00 */
[----:B0-----:R-:W-:-:S05]  /*06f0*/  @!P0 IMAD.WIDE R88, R3, 0x4, R42 ;  /* 0x0000000403588825 */ /* 0x001fca00078e022a */
[----:B------:R-:W2:Y:S01]  /*0700*/  @!P0 LDG.E R84, desc[UR6][R88.64] ;  /* 0x0000000658548981 */ /* 0x000ea2000c1e1900 */
[----:B-1----:R-:W-:-:S06]  /*0710*/  IMAD.WIDE R90, R3, 0x4, R40 ;  /* 0x00000004035a7825 */ /* 0x002fcc00078e0228 */
[----:B------:R-:W5:Y:S04]  /*0720*/  LDG.E R90, desc[UR6][R90.64] ;  /* 0x000000065a5a7981 */ /* 0x000f68000c1e1900 */
[----:B------:R0:W3:Y:S04]  /*0730*/  @!P0 LDG.E.128 R32, desc[UR6][R44.64] ;  /* 0x000000062c208981 */ /* 0x0000e8000c1e1d00 */
[----:B------:R1:W4:Y:S01]  /*0740*/  @!P0 LDG.E.128 R36, desc[UR6][R74.64] ;  /* 0x000000064a248981 */ /* 0x000322000c1e1d00 */
[----:B0-----:R-:W0:Y:S02]  /*0750*/  LDC.64 R44, c[0x0][0x268] ;  /* 0x00009a00ff2c7b82 */ /* 0x001e240000000a00 */
[----:B0-----:R-:W-:-:S06]  /*0760*/  IMAD.WIDE.U32 R40, R85, 0x10, R44 ;  /* 0x0000001055287825 */ /* 0x001fcc00078e002c */
[----:B------:R-:W5:Y:S01]  /*0770*/  LDG.E.128 R40, desc[UR6][R40.64] ;  /* 0x0000000628287981 */ /* 0x000f62000c1e1d00 */
[----:B------:R-:W-:-:S06]  /*0780*/  IMAD.WIDE.U32 R44, R87, 0x10, R44 ;  /* 0x00000010572c7825 */ /* 0x000fcc00078e002c */
[----:B------:R-:W5:Y:S01]  /*0790*/  LDG.E.128 R44, desc[UR6][R44.64] ;  /* 0x000000062c2c7981 */ /* 0x000f62000c1e1d00 */
[--C-:B------:R-:W-:Y:S02]  /*07a0*/  HADD2.F32 R105, -RZ, R28.reuse.H0_H0 ;  /* 0x2000001cff697230 */ /* 0x100fe40000004100 */
[----:B------:R-:W-:Y:S02]  /*07b0*/  HADD2.F32 R104, -RZ, R28.H1_H1 ;  /* 0x3000001cff687230 */ /* 0x000fe40000004100 */
[----:B------:R-:W0:Y:S01]  /*07c0*/  @P0 MUFU.RCP R75, R105 ;  /* 0x00000069004b0308 */ /* 0x000e220000001000 */
[--C-:B------:R-:W-:Y:S02]  /*07d0*/  HADD2.F32 R102, -RZ, R30.reuse.H1_H1 ;  /* 0x3000001eff667230 */ /* 0x100fe40000004100 */
[----:B------:R-:W-:Y:S02]  /*07e0*/  HADD2.F32 R103, -RZ, R29.H0_H0 ;  /* 0x2000001dff677230 */ /* 0x000fe40000004100 */
[----:B------:R-:W-:-:S03]  /*07f0*/  HADD2.F32 R101, -RZ, R30.H0_H0 ;  /* 0x2000001eff657230 */ /* 0x000fc60000004100 */
[----:B------:R-:W2:Y:S08]  /*0800*/  @P0 MUFU.RCP R96, R104 ;  /* 0x0000006800600308 */ /* 0x000eb00000001000 */
[----:B------:R-:W2:Y:S08]  /*0810*/  @P0 MUFU.RCP R112, R102 ;  /* 0x0000006600700308 */ /* 0x000eb00000001000 */
[----:B------:R-:W2:Y:S08]  /*0820*/  @P0 MUFU.RCP R108, R103 ;  /* 0x00000067006c0308 */ /* 0x000eb00000001000 */
[----:B------:R-:W2:Y:S01]  /*0830*/  @P0 MUFU.RCP R111, R101 ;  /* 0x00000065006f0308 */ /* 0x000ea20000001000 */
[----:B------:R-:W-:-:S07]  /*0840*/  LOP3.LUT P1, RZ, R86, 0xff, RZ, 0xc0, !PT ;  /* 0x000000ff56ff7812 */ /* 0x000fce000782c0ff */
[----:B------:R-:W4:Y:S08]  /*0850*/  @P0 MUFU.RCP R92, R54 ;  /* 0x00000036005c0308 */ /* 0x000f300000001000 */
[----:B------:R-:W4:Y:S08]  /*0860*/  @P0 MUFU.RCP R95, R83 ;  /* 0x00000053005f0308 */ /* 0x000f300000001000 */
[----:B------:R-:W4:Y:S08]  /*0870*/  @P0 MUFU.RCP R94, R64 ;  /* 0x00000040005e0308 */ /* 0x000f300000001000 */
[----:B------:R-:W4:Y:S01]  /*0880*/  @P0 MUFU.RCP R98, R62 ;  /* 0x0000003e00620308 */ /* 0x000f220000001000 */
[----:B------:R-:W-:-:S07]  /*0890*/  HADD2.F32 R100, -RZ, R29.H1_H1 ;  /* 0x3000001dff647230 */ /* 0x000fce0000004100 */
[----:B------:R-:W-:Y:S08]  /*08a0*/  @P0 MUFU.RCP R110, R100 ;  /* 0x00000064006e0308 */ /* 0x000ff00000001000 */
[----:B------:R-:W-:Y:S01]  /*08b0*/  @P0 MUFU.RCP R99, R63 ;  /* 0x0000003f00630308 */ /* 0x000fe20000001000 */
[----:B------:R-:W-:Y:S01]  /*08c0*/  UMOV UR4, 0xffffffff ;  /* 0xffffffff00047882 */ /* 0x000fe20000000000 */
[----:B---3--:R-:W-:-:S02]  /*08d0*/  HADD2.F32 R97, -RZ, R32.H0_H0 ;  /* 0x20000020ff617230 */ /* 0x008fc40000004100 */
[--C-:B------:R-:W-:Y:S02]  /*08e0*/  HADD2.F32 R107, -RZ, R33.reuse.H0_H0 ;  /* 0x20000021ff6b7230 */ /* 0x100fe40000004100 */
[----:B-1----:R-:W-:Y:S02]  /*08f0*/  HADD2.F32 R74, -RZ, R33.H1_H1 ;  /* 0x30000021ff4a7230 */ /* 0x002fe40000004100 */
[----:B------:R-:W-:Y:S01]  /*0900*/  @P0 FADD.FTZ R88, -R82, R97 ;  /* 0x0000006152580221 */ /* 0x000fe20000010100 */
[----:B------:R-:W-:Y:S02]  /*0910*/  HADD2.F32 R32, -RZ, R32.H1_H1 ;  /* 0x30000020ff207230 */ /* 0x000fe40000004100 */
[--C-:B------:R-:W-:Y:S02]  /*0920*/  HADD2.F32 R33, -RZ, R34.reuse.H0_H0 ;  /* 0x20000022ff217230 */ /* 0x100fe40000004100 */
[----:B------:R-:W-:Y:S02]  /*0930*/  HADD2.F32 R34, -RZ, R34.H1_H1 ;  /* 0x30000022ff227230 */ /* 0x000fe40000004100 */
[----:B------:R-:W-:Y:S01]  /*0940*/  @P0 FADD.FTZ R93, -R81, R32 ;  /* 0x00000020515d0221 */ /* 0x000fe20000010100 */
[----:B0-----:R-:W-:Y:S01]  /*0950*/  @P0 FMUL.FTZ R88, R88, R75 ;  /* 0x0000004b58580220 */ /* 0x001fe20000410000 */
[----:B------:R-:W-:-:S02]  /*0960*/  HADD2.F32 R109, -RZ, R35.H0_H0 ;  /* 0x20000023ff6d7230 */ /* 0x000fc40000004100 */
[----:B------:R-:W-:Y:S01]  /*0970*/  @P0 FADD.FTZ R75, -R77, R34 ;  /* 0x000000224d4b0221 */ /* 0x000fe20000010100 */
[----:B------:R-:W-:Y:S02]  /*0980*/  HADD2.F32 R106, -RZ, R35.H1_H1 ;  /* 0x30000023ff6a7230 */ /* 0x000fe40000004100 */
[----:B------:R-:W-:Y:S01]  /*0990*/  @P0 FADD.FTZ R91, -R80, R107 ;  /* 0x0000006b505b0221 */ /* 0x000fe20000010100 */
[----:B------:R-:W-:Y:S01]  /*09a0*/  @P0 FADD.FTZ R86, -R78, R33 ;  /* 0x000000214e560221 */ /* 0x000fe20000010100 */
[----:B--2---:R-:W-:Y:S01]  /*09b0*/  @P0 FMUL.FTZ R93, R93, R96 ;  /* 0x000000605d5d0220 */ /* 0x004fe20000410000 */
[----:B------:R-:W-:Y:S01]  /*09c0*/  @P0 FMUL.FTZ R75, R75, R112 ;  /* 0x000000704b4b0220 */ /* 0x000fe20000410000 */
[----:B------:R-:W0:Y:S01]  /*09d0*/  @P0 MUFU.RCP R96, R61 ;  /* 0x0000003d00600308 */ /* 0x000e220000001000 */
[----:B------:R-:W-:Y:S01]  /*09e0*/  @P0 FMUL.FTZ R91, R91, R108 ;  /* 0x0000006c5b5b0220 */ /* 0x000fe20000410000 */
[----:B------:R-:W-:Y:S01]  /*09f0*/  @P0 FMUL.FTZ R86, R86, R111 ;  /* 0x0000006f56560220 */ /* 0x000fe20000410000 */
[----:B----4-:R-:W-:-:S02]  /*0a00*/  HADD2.F32 R35, -RZ, R36.H0_H0 ;  /* 0x20000024ff237230 */ /* 0x010fc40000004100 */
[----:B------:R-:W-:Y:S01]  /*0a10*/  @P0 FADD.FTZ R113, -R76, R109 ;  /* 0x0000006d4c710221 */ /* 0x000fe20000010100 */
[----:B------:R-:W-:Y:S01]  /*0a20*/  @P0 FADD.FTZ R108, -R73, R106 ;  /* 0x0000006a496c0221 */ /* 0x000fe20000010100 */
[--C-:B------:R-:W-:Y:S01]  /*0a30*/  HADD2.F32 R111, -RZ, R37.reuse.H0_H0 ;  /* 0x20000025ff6f7230 */ /* 0x100fe20000004100 */
[----:B------:R-:W1:Y:S01]  /*0a40*/  @P0 MUFU.RCP R112, R60 ;  /* 0x0000003c00700308 */ /* 0x000e620000001000 */
[----:B------:R-:W-:Y:S01]  /*0a50*/  @P0 FMUL.FTZ R92, R113, R92 ;  /* 0x0000005c715c0220 */ /* 0x000fe20000410000 */
[----:B------:R-:W-:Y:S01]  /*0a60*/  @P0 FMUL.FTZ R95, R108, R95 ;  /* 0x0000005f6c5f0220 */ /* 0x000fe20000410000 */
[----:B------:R-:W-:Y:S01]  /*0a70*/  @P0 FADD.FTZ R115, -R72, R35 ;  /* 0x0000002348730221 */ /* 0x000fe20000010100 */
[----:B------:R-:W-:Y:S01]  /*0a80*/  @P0 FADD.FTZ R113, -R70, R111 ;  /* 0x0000006f46710221 */ /* 0x000fe20000010100 */
[----:B------:R-:W-:Y:S02]  /*0a90*/  HADD2.F32 R108, -RZ, R37.H1_H1 ;  /* 0x30000025ff6c7230 */ /* 0x000fe40000004100 */
[----:B------:R-:W-:-:S02]  /*0aa0*/  HADD2.F32 R37, -RZ, R38.H0_H0 ;  /* 0x20000026ff257230 */ /* 0x000fc40000004100 */
[----:B------:R-:W-:Y:S01]  /*0ab0*/  @P0 FMUL.FTZ R94, R115, R94 ;  /* 0x0000005e735e0220 */ /* 0x000fe20000410000 */
[----:B------:R-:W-:Y:S01]  /*0ac0*/  @P0 FMUL.FTZ R98, R113, R98 ;  /* 0x0000006271620220 */ /* 0x000fe20000410000 */
[----:B------:R-:W-:Y:S01]  /*0ad0*/  @P0 FADD.FTZ R115, -R69, R108 ;  /* 0x0000006c45730221 */ /* 0x000fe20000010100 */
[--C-:B------:R-:W-:Y:S01]  /*0ae0*/  @!P0 FADD.FTZ R113, R97, -R84.reuse ;  /* 0x8000005461718221 */ /* 0x100fe20000010000 */
[----:B------:R-:W-:Y:S01]  /*0af0*/  @P0 FADD.FTZ R117, -R68, R37 ;  /* 0x0000002544750221 */ /* 0x000fe20000010100 */
[--C-:B------:R-:W-:Y:S02]  /*0b00*/  HADD2.F32 R114, -RZ, R39.reuse.H1_H1 ;  /* 0x30000027ff727230 */ /* 0x100fe40000004100 */
[----:B0-----:R-:W-:Y:S01]  /*0b10*/  @P0 FMUL.FTZ R97, R115, R96 ;  /* 0x0000006073610220 */ /* 0x001fe20000410000 */
[----:B-----5:R-:W-:Y:S01]  /*0b20*/  @!P0 FMUL.FTZ R88, R90, R113 ;  /* 0x000000715a588220 */ /* 0x020fe20000410000 */
[----:B------:R-:W-:Y:S02]  /*0b30*/  HADD2.F32 R113, -RZ, R39.H0_H0 ;  /* 0x20000027ff717230 */ /* 0x000fe40000004100 */
[----:B-1----:R-:W-:Y:S01]  /*0b40*/  @P0 FMUL.FTZ R96, R117, R112 ;  /* 0x0000007075600220 */ /* 0x002fe20000410000 */
[----:B------:R-:W-:Y:S01]  /*0b50*/  @!P0 FADD.FTZ R39, R32, -R84 ;  /* 0x8000005420278221 */ /* 0x000fe20000010000 */
[----:B------:R-:W0:Y:S01]  /*0b60*/  @P0 MUFU.RCP R112, R58 ;  /* 0x0000003a00700308 */ /* 0x000e220000001000 */
[----:B------:R-:W-:Y:S01]  /*0b70*/  @P0 FADD.FTZ R89, -R79, R74 ;  /* 0x0000004a4f590221 */ /* 0x000fe20000010100 */
[----:B------:R-:W-:-:S06]  /*0b80*/  HADD2.F32 R36, -RZ, R36.H1_H1 ;  /* 0x30000024ff247230 */ /* 0x000fcc0000004100 */
[----:B------:R-:W1:Y:S01]  /*0b90*/  @P0 MUFU.RCP R32, R57 ;  /* 0x0000003900200308 */ /* 0x000e620000001000 */
[----:B------:R-:W-:Y:S01]  /*0ba0*/  @P0 FMUL.FTZ R89, R89, R110 ;  /* 0x0000006e59590220 */ /* 0x000fe20000410000 */
[----:B------:R-:W-:Y:S02]  /*0bb0*/  HADD2.F32 R38, -RZ, R38.H1_H1 ;  /* 0x30000026ff267230 */ /* 0x000fe40000004100 */
[----:B------:R-:W-:Y:S01]  /*0bc0*/  @P0 FADD.FTZ R110, -R71, R36 ;  /* 0x00000024476e0221 */ /* 0x000fe20000010100 */
[--C-:B------:R-:W-:Y:S01]  /*0bd0*/  @!P0 FADD.FTZ R115, R107, -R84.reuse ;  /* 0x800000546b738221 */ /* 0x100fe20000010000 */
[----:B------:R-:W-:Y:S01]  /*0be0*/  @!P0 FADD.FTZ R121, R109, -R84 ;  /* 0x800000546d798221 */ /* 0x000fe20000010000 */
[----:B------:R-:W-:Y:S01]  /*0bf0*/  @P0 FADD.FTZ R109, -R66, R113 ;  /* 0x00000071426d0221 */ /* 0x000fe20000010100 */
        /* <DEDUP_REMOVED lines=13> */
[----:B------:R-:W2:Y:S01]  /*0cd0*/  @P0 MUFU.RCP R110, R59 ;  /* 0x0000003b006e0308 */ /* 0x000ea20000001000 */
[----:B------:R-:W-:Y:S01]  /*0ce0*/  @!P0 FADD.FTZ R84, R114, -R84 ;  /* 0x8000005472548221 */ /* 0x000fe20000010000 */
[----:B------:R-:W-:Y:S01]  /*0cf0*/  @P0 FADD.FTZ R114, -R65, R114 ;  /* 0x0000007241720221 */ /* 0x000fe20000010100 */
[----:B0-----:R-:W-:-:S03]  /*0d00*/  @P0 FMUL.FTZ R112, R109, R112 ;  /* 0x000000706d700220 */ /* 0x001fc60000410000 */
[----:B-1----:R-:W-:Y:S01]  /*0d10*/  @P0 FMUL.FTZ R109, R114, R32 ;  /* 0x00000020726d0220 */ /* 0x002fe20000410000 */
[----:B------:R-:W-:Y:S02]  /*0d20*/  HADD2.F32 R32, -RZ, R40.H0_H0 ;  /* 0x20000028ff207230 */ /* 0x000fe40000004100 */
[C---:B------:R-:W-:Y:S01]  /*0d30*/  @!P0 FMUL.FTZ R96, R90.reuse, R37 ;  /* 0x000000255a608220 */ /* 0x040fe20000410000 */
[C---:B------:R-:W-:Y:S01]  /*0d40*/  @!P0 FMUL.FTZ R94, R90.reuse, R35 ;  /* 0x000000235a5e8220 */ /* 0x040fe20000410000 */
[----:B------:R-:W-:Y:S02]  /*0d50*/  HADD2.F32 R37, -RZ, R42.H1_H1 ;  /* 0x3000002aff257230 */ /* 0x000fe40000004100 */
[----:B------:R-:W-:Y:S01]  /*0d60*/  @!P0 FMUL.FTZ R75, R90, R119 ;  /* 0x000000775a4b8220 */ /* 0x000fe20000410000 */
[----:B------:R-:W-:Y:S02]  /*0d70*/  HADD2.F32 R35, -RZ, R40.H1_H1 ;  /* 0x30000028ff237230 */ /* 0x000fe40000004100 */
[----:B------:R-:W-:-:S02]  /*0d80*/  HADD2.F32 R36, -RZ, R42.H0_H0 ;  /* 0x2000002aff247230 */ /* 0x000fc40000004100 */
[----:B------:R-:W-:Y:S01]  /*0d90*/  FMUL.FTZ R42, R105, R32 ;  /* 0x00000020692a7220 */ /* 0x000fe20000410000 */
[--C-:B------:R-:W-:Y:S02]  /*0da0*/  HADD2.F32 R34, -RZ, R41.reuse.H0_H0 ;  /* 0x20000029ff227230 */ /* 0x100fe40000004100 */
[----:B------:R-:W-:Y:S01]  /*0db0*/  @!P0 FMUL.FTZ R89, R90, R117 ;  /* 0x000000755a598220 */ /* 0x000fe20000410000 */
[----:B------:R-:W-:Y:S02]  /*0dc0*/  HADD2.F32 R41, -RZ, R41.H1_H1 ;  /* 0x30000029ff297230 */ /* 0x000fe40000004100 */
[----:B------:R-:W-:Y:S01]  /*0dd0*/  FMUL.FTZ R102, R102, R37 ;  /* 0x0000002566667220 */ /* 0x000fe20000410000 */
[C---:B------:R-:W-:Y:S01]  /*0de0*/  FADD.FTZ R14, R37.reuse, R14 ;  /* 0x0000000e250e7221 */ /* 0x040fe20000010000 */
[----:B------:R-:W-:Y:S01]  /*0df0*/  FFMA.FTZ R26, R37, R75, R26 ;  /* 0x0000004b251a7223 */ /* 0x000fe2000001001a */
[----:B------:R-:W-:Y:S01]  /*0e00*/  FMUL.FTZ R104, R104, R35 ;  /* 0x0000002368687220 */ /* 0x000fe20000410000 */
[----:B------:R-:W-:Y:S01]  /*0e10*/  FADD.FTZ R37, RZ, R42 ;  /* 0x0000002aff257221 */ /* 0x000fe20000010000 */
[----:B--2---:R-:W-:Y:S01]  /*0e20*/  @P0 FMUL.FTZ R107, R107, R110 ;  /* 0x0000006e6b6b0220 */ /* 0x004fe20000410000 */
[----:B------:R-:W-:Y:S01]  /*0e30*/  @!P0 FMUL.FTZ R93, R90, R39 ;  /* 0x000000275a5d8220 */ /* 0x000fe20000410000 */
[----:B------:R-:W-:Y:S01]  /*0e40*/  FMUL.FTZ R100, R100, R41 ;  /* 0x0000002964647220 */ /* 0x000fe20000410000 */
[C---:B------:R-:W-:Y:S01]  /*0e50*/  FADD.FTZ R27, R41.reuse, R27 ;  /* 0x0000001b291b7221 */ /* 0x040fe20000010000 */
[----:B------:R-:W-:Y:S01]  /*0e60*/  FFMA.FTZ R48, R41, R89, R48 ;  /* 0x0000005929307223 */ /* 0x000fe20000010030 */
[C---:B------:R-:W-:Y:S01]  /*0e70*/  @!P0 FMUL.FTZ R86, R90.reuse, R33 ;  /* 0x000000215a568220 */ /* 0x040fe20000410000 */
[C---:B------:R-:W-:Y:S01]  /*0e80*/  @!P0 FMUL.FTZ R107, R90.reuse, R38 ;  /* 0x000000265a6b8220 */ /* 0x040fe20000410000 */
[----:B------:R-:W-:Y:S01]  /*0e90*/  @!P0 FMUL.FTZ R109, R90, R84 ;  /* 0x000000545a6d8220 */ /* 0x000fe20000410000 */
[----:B------:R-:W-:-:S02]  /*0ea0*/  HADD2.F32 R40, -RZ, R45.H0_H0 ;  /* 0x2000002dff287230 */ /* 0x000fc40000004100 */
[----:B------:R-:W-:Y:S01]  /*0eb0*/  FMUL.FTZ R84, R103, R34 ;  /* 0x0000002267547220 */ /* 0x000fe20000410000 */
[----:B------:R-:W-:Y:S02]  /*0ec0*/  HADD2.F32 R41, -RZ, R45.H1_H1 ;  /* 0x3000002dff297230 */ /* 0x000fe40000004100 */
[----:B------:R-:W-:Y:S01]  /*0ed0*/  FADD.FTZ R45, R37, R104 ;  /* 0x00000068252d7221 */ /* 0x000fe20000010000 */
[--C-:B------:R-:W-:Y:S02]  /*0ee0*/  HADD2.F32 R38, -RZ, R43.reuse.H0_H0 ;  /* 0x2000002bff267230 */ /* 0x100fe40000004100 */
[----:B------:R-:W-:Y:S02]  /*0ef0*/  HADD2.F32 R33, -RZ, R43.H1_H1 ;  /* 0x3000002bff217230 */ /* 0x000fe40000004100 */
[----:B------:R-:W-:Y:S01]  /*0f00*/  FFMA.FTZ R43, R42, R88, RZ ;  /* 0x000000582a2b7223 */ /* 0x000fe200000100ff */
[C---:B------:R-:W-:Y:S01]  /*0f10*/  FADD.FTZ R51, R35.reuse, R51 ;  /* 0x0000003323337221 */ /* 0x040fe20000010000 */
[----:B------:R-:W-:Y:S01]  /*0f20*/  FFMA.FTZ R52, R35, R93, R52 ;  /* 0x0000005d23347223 */ /* 0x000fe20000010034 */
[----:B------:R-:W-:-:S02]  /*0f30*/  HADD2.F32 R105, -RZ, R47.H0_H0 ;  /* 0x2000002fff697230 */ /* 0x000fc40000004100 */
[----:B------:R-:W-:Y:S02]  /*0f40*/  HADD2.F32 R35, -RZ, R47.H1_H1 ;  /* 0x3000002fff237230 */ /* 0x000fe40000004100 */
[----:B------:R-:W-:Y:S01]  /*0f50*/  FADD.FTZ R47, R45, R84 ;  /* 0x000000542d2f7221 */ /* 0x000fe20000010000 */
[----:B------:R-:W-:Y:S01]  /*0f60*/  @!P0 FMUL.FTZ R91, R90, R115 ;  /* 0x000000735a5b8220 */ /* 0x000fe20000410000 */
[----:B------:R-:W-:Y:S01]  /*0f70*/  FFMA.FTZ R45, R104, R93, R43 ;  /* 0x0000005d682d7223 */ /* 0x000fe2000001002b */
[----:B------:R-:W-:Y:S01]  /*0f80*/  @!P0 FMUL.FTZ R92, R90, R121 ;  /* 0x000000795a5c8220 */ /* 0x000fe20000410000 */
[----:B------:R-:W-:Y:S02]  /*0f90*/  FADD.FTZ R49, R34, R49 ;  /* 0x0000003122317221 */ /* 0x000fe40000010000 */
[-C--:B------:R-:W-:Y:S01]  /*0fa0*/  FFMA.FTZ R45, R84, R91.reuse, R45 ;  /* 0x0000005b542d7223 */ /* 0x080fe2000001002d */
[----:B------:R-:W-:Y:S01]  /*0fb0*/  FFMA.FTZ R50, R34, R91, R50 ;  /* 0x0000005b22327223 */ /* 0x000fe20000010032 */
[----:B------:R-:W-:Y:S01]  /*0fc0*/  @!P0 FMUL.FTZ R95, R90, R123 ;  /* 0x0000007b5a5f8220 */ /* 0x000fe20000410000 */
[----:B------:R-:W-:-:S02]  /*0fd0*/  HADD2.F32 R34, -RZ, R46.H0_H0 ;  /* 0x2000002eff227230 */ /* 0x000fc40000004100 */
[C---:B------:R-:W-:Y:S01]  /*0fe0*/  FADD.FTZ R11, R38.reuse, R11 ;  /* 0x0000000b260b7221 */ /* 0x040fe20000010000 */
[----:B------:R-:W-:Y:S02]  /*0ff0*/  HADD2.F32 R39, -RZ, R46.H1_H1 ;  /* 0x3000002eff277230 */ /* 0x000fe40000004100 */
        /* <DEDUP_REMOVED lines=9> */
[----:B------:R-:W-:Y:S02]  /*1090*/  HADD2.F32 R103, -RZ, R44.H1_H1 ;  /* 0x3000002cff677230 */ /* 0x000fe40000004100 */
        /* <DEDUP_REMOVED lines=44> */
[-C--:B------:R-:W-:Y:S01]  /*1360*/  FFMA.FTZ R15, R105, R112.reuse, R15 ;  /* 0x00000070690f7223 */ /* 0x080fe2000001000f */
[----:B0-----:R-:W-:Y:S01]  /*1370*/  SHF.R.U32.HI R32, RZ, 0x5, R74 ;  /* 0x00000005ff207819 */ /* 0x001fe2000001164a */
[----:B------:R-:W-:Y:S01]  /*1380*/  FMUL.FTZ R105, R58, R105 ;  /* 0x000000693a697220 */ /* 0x000fe20000410000 */
[----:B------:R-:W-:Y:S01]  /*1390*/  FADD.FTZ R34, R33, R108 ;  /* 0x0000006c21227221 */ /* 0x000fe20000010000 */
[----:B------:R-:W-:Y:S01]  /*13a0*/  FFMA.FTZ R36, R108, R107, R39 ;  /* 0x0000006b6c247223 */ /* 0x000fe20000010027 */
        /* <DEDUP_REMOVED lines=9> */
[----:B------:R-:W-:Y:S01]  /*1440*/  SEL R34, R56, R37, !P1 ;  /* 0x0000002538227207 */ /* 0x000fe20004800000 */
        /* <DEDUP_REMOVED lines=21> */
.L_x_4726:
        /* <DEDUP_REMOVED lines=11> */
[----:B------:R1:W-:Y:S01]  /*1650*/  @!P2 STS.64 [R111+0x2000], R40 ;  /* 0x002000286f00a388 */ /* 0x0003e20000000a00 */
[----:B------:R-:W-:Y:S01]  /*1660*/  BAR.SYNC.DEFER_BLOCKING 0x0 ;  /* 0x0000000000007b1d */ /* 0x000fe20000010000 */
[----:B-1----:R-:W-:-:S05]  /*1670*/  LEA R40, P2, R85, UR8, 0x4 ;  /* 0x0000000855287c11 */ /* 0x002fca000f8420ff */
        /* <DEDUP_REMOVED lines=61> */
[----:B------:R-:W-:Y:S02]  /*1a50*/  F2FP.F16.F32.PACK_AB R35, R38, R35 ;  /* 0x000000232623723e */ /* 0x000fe400000000ff */
[----:B------:R-:W-:Y:S02]  /*1a60*/  F2FP.F16.F32.PACK_AB R34, R75, R34 ;  /* 0x000000224b22723e */ /* 0x000fe400000000ff */
[----:B------:R-:W-:Y:S02]  /*1a70*/  F2FP.F16.F32.PACK_AB R33, R36, R33 ;  /* 0x000000212421723e */ /* 0x000fe400000000ff */
[----:B------:R-:W-:Y:S02]  /*1a80*/  F2FP.F16.F32.PACK_AB R32, R93, R32 ;  /* 0x000000205d20723e */ /* 0x000fe400000000ff */
[----:B------:R-:W-:Y:S02]  /*1a90*/  LEA.HI.X R41, R85, UR9, RZ, 0x4, P2 ;  /* 0x0000000955297c11 */ /* 0x000fe400090f24ff */
[----:B------:R-:W-:-:S02]  /*1aa0*/  F2FP.F16.F32.PACK_AB R39, R90, R39 ;  /* 0x000000275a27723e */ /* 0x000fc400000000ff */
[----:B------:R-:W-:Y:S01]  /*1ab0*/  F2FP.F16.F32.PACK_AB R38, R84, R103 ;  /* 0x000000675426723e */ /* 0x000fe200000000ff */
[----:B------:R0:W-:Y:S01]  /*1ac0*/  STG.E.128 desc[UR6][R40.64], R32 ;  /* 0x0000002028007986 */ /* 0x0001e2000c101d06 */
[----:B------:R-:W-:Y:S02]  /*1ad0*/  F2FP.F16.F32.PACK_AB R37, R46, R37 ;  /* 0x000000252e25723e */ /* 0x000fe400000000ff */
[----:B------:R-:W-:Y:S02]  /*1ae0*/  LEA.HI.X R43, R87, UR9, RZ, 0x4, P3 ;  /* 0x00000009572b7c11 */ /* 0x000fe400098f24ff */
        /* <DEDUP_REMOVED lines=37> */
.L_x_4713:
        /* <DEDUP_REMOVED lines=19> */
.L_x_4714:
[----:B------:R-:W-:Y:S01]  /*1e70*/  HFMA2.MMA R113, -RZ, RZ, 0, 9.5367431640625e-07 ;  /* 0x00000010ff717435 */ /* 0x000fe200000001ff */
[----:B------:R-:W-:Y:S02]  /*1e80*/  MOV R116, R33 ;  /* 0x0000002100747202 */ /* 0x000fe40000000f00 */
[----:B------:R-:W-:Y:S02]  /*1e90*/  MOV R118, 0x1f ;  /* 0x0000001f00767802 */ /* 0x000fe40000000f00 */
[----:B------:R-:W-:-:S07]  /*1ea0*/  MOV R41, 0xffffffff ;  /* 0xffffffff00297802 */ /* 0x000fce0000000f00 */
[----:B------:R-:W-:Y:S05]  /*1eb0*/  WARPSYNC.COLLECTIVE R41, `(.L_x_4716) ;  /* 0x0000000029087348 */ /* 0x000fea0003c00000 */
[----:B------:R0:W1:Y:S02]  /*1ec0*/  SHFL.DOWN P3, R111, R116, R113, R118 ;  /* 0x08000071746f7389 */ /* 0x0000640000060076 */
[----:B01----:R-:W-:Y:S01]  /*1ed0*/  ENDCOLLECTIVE ;  /* 0x000000000000791b */ /* 0x003fe20003800000 */
.L_x_4716:
[----:B------:R-:W-:Y:S02]  /*1ee0*/  MOV R116, R35 ;  /* 0x0000002300747202 */ /* 0x000fe40000000f00 */
[----:B------:R-:W-:-:S07]  /*1ef0*/  MOV R36, R111 ;  /* 0x0000006f00247202 */ /* 0x000fce0000000f00 */
[----:B------:R-:W-:Y:S05]  /*1f00*/  WARPSYNC.COLLECTIVE R41, `(.L_x_4717) ;  /* 0x0000000029087348 */ /* 0x000fea0003c00000 */
[----:B------:R0:W1:Y:S02]  /*1f10*/  SHFL.DOWN P3, R111, R116, R113, R118 ;  /* 0x08000071746f7389 */ /* 0x0000640000060076 */
[----:B01----:R-:W-:Y:S01]  /*1f20*/  ENDCOLLECTIVE ;  /* 0x000000000000791b */ /* 0x003fe20003800000 */
.L_x_4717:
[----:B------:R-:W-:Y:S01]  /*1f30*/  FADD.FTZ R36, R33, R36 ;  /* 0x0000002421247221 */ /* 0x000fe20000010000 */
[----:B------:R-:W-:-:S04]  /*1f40*/  HFMA2.MMA R113, -RZ, RZ, 0, 4.76837158203125e-07 ;  /* 0x00000008ff717435 */ /* 0x000fc800000001ff */
[----:B------:R-:W-:Y:S02]  /*1f50*/  MOV R116, R36 ;  /* 0x0000002400747202 */ /* 0x000fe40000000f00 */
[----:B------:R-:W-:-:S07]  /*1f60*/  MOV R38, R111 ;  /* 0x0000006f00267202 */ /* 0x000fce0000000f00 */
[----:B------:R-:W-:Y:S05]  /*1f70*/  WARPSYNC.COLLECTIVE R41, `(.L_x_4718) ;  /* 0x0000000029087348 */ /* 0x000fea0003c00000 */
[----:B------:R0:W1:Y:S02]  /*1f80*/  SHFL.DOWN P3, R111, R116, R113, R118 ;  /* 0x08000071746f7389 */ /* 0x0000640000060076 */
[----:B01----:R-:W-:Y:S01]  /*1f90*/  ENDCOLLECTIVE ;  /* 0x000000000000791b */ /* 0x003fe20003800000 */
.L_x_4718:
[----:B------:R-:W-:-:S05]  /*1fa0*/  FADD.FTZ R38, R35, R38 ;  /* 0x0000002623267221 */ /* 0x000fca0000010000 */
[----:B------:R-:W-:Y:S02]  /*1fb0*/  MOV R116, R38 ;  /* 0x0000002600747202 */ /* 0x000fe40000000f00 */
[----:B------:R-:W-:-:S07]  /*1fc0*/  MOV R37, R111 ;  /* 0x0000006f00257202 */ /* 0x000fce0000000f00 */
[----:B------:R-:W-:Y:S05]  /*1fd0*/  WARPSYNC.COLLECTIVE R41, `(.L_x_4719) ;  /* 0x0000000029087348 */ /* 0x000fea0003c00000 */
[----:B------:R0:W1:Y:S02]  /*1fe0*/  SHFL.DOWN P3, R111, R116, R113, R118 ;  /* 0x08000071746f7389 */ /* 0x0000640000060076 */
[----:B01----:R-:W-:Y:S01]  /*1ff0*/  ENDCOLLECTIVE ;  /* 0x000000000000791b */ /* 0x003fe20003800000 */
.L_x_4719:
[----:B------:R-:W-:Y:S01]  /*2000*/  FADD.FTZ R37, R36, R37 ;  /* 0x0000002524257221 */ /* 0x000fe20000010000 */
[----:B------:R-:W-:-:S04]  /*2010*/  HFMA2.MMA R113, -RZ, RZ, 0, 2.384185791015625e-07 ;  /* 0x00000004ff717435 */ /* 0x000fc800000001ff */
[----:B------:R-:W-:Y:S02]  /*2020*/  MOV R116, R37 ;  /* 0x0000002500747202 */ /* 0x000fe40000000f00 */
[----:B------:R-:W-:-:S07]  /*2030*/  MOV R39, R111 ;  /* 0x0000006f00277202 */ /* 0x000fce0000000f00 */
[----:B------:R-:W-:Y:S05]  /*2040*/  WARPSYNC.COLLECTIVE R41, `(.L_x_4720) ;  /* 0x0000000029087348 */ /* 0x000fea0003c00000 */
[----:B------:R0:W1:Y:S02]  /*2050*/  SHFL.DOWN P3, R111, R116, R113, R118 ;  /* 0x08000071746f7389 */ /* 0x0000640000060076 */
[----:B01----:R-:W-:Y:S01]  /*2060*/  ENDCOLLECTIVE ;  /* 0x000000000000791b */ /* 0x003fe20003800000 */
.L_x_4720:
[----:B------:R-:W-:-:S05]  /*2070*/  FADD.FTZ R39, R38, R39 ;  /* 0x0000002726277221 */ /* 0x000fca0000010000 */
[----:B------:R-:W-:Y:S02]  /*2080*/  MOV R116, R39 ;  /* 0x0000002700747202 */ /* 0x000fe40000000f00 */
[----:B------:R-:W-:-:S07]  /*2090*/  MOV R40, R111 ;  /* 0x0000006f00287202 */ /* 0x000fce0000000f00 */
[----:B------:R-:W-:Y:S05]  /*20a0*/  WARPSYNC.COLLECTIVE R41, `(.L_x_4721) ;  /* 0x0000000029087348 */ /* 0x000fea0003c00000 */
[----:B------:R0:W1:Y:S02]  /*20b0*/  SHFL.DOWN P3, R111, R116, R113, R118 ;  /* 0x08000071746f7389 */ /* 0x0000640000060076 */
[----:B01----:R-:W-:Y:S01]  /*20c0*/  ENDCOLLECTIVE ;  /* 0x000000000000791b */ /* 0x003fe20003800000 */
.L_x_4721:
[----:B------:R-:W-:Y:S01]  /*20d0*/  FADD.FTZ R40, R37, R40 ;  /* 0x0000002825287221 */ /* 0x000fe20000010000 */
[----:B------:R-:W-:-:S04]  /*20e0*/  HFMA2.MMA R113, -RZ, RZ, 0, 1.1920928955078125e-07 ;  /* 0x00000002ff717435 */ /* 0x000fc800000001ff */
[----:B------:R-:W-:Y:S02]  /*20f0*/  MOV R116, R40 ;  /* 0x0000002800747202 */ /* 0x000fe40000000f00 */
[----:B------:R-:W-:-:S07]  /*2100*/  MOV R114, R111 ;  /* 0x0000006f00727202 */ /* 0x000fce0000000f00 */
[----:B------:R-:W-:Y:S05]  /*2110*/  WARPSYNC.COLLECTIVE R41, `(.L_x_4722) ;  /* 0x0000000029087348 */ /* 0x000fea0003c00000 */
[----:B------:R0:W1:Y:S02]  /*2120*/  SHFL.DOWN P3, R111, R116, R113, R118 ;  /* 0x08000071746f7389 */ /* 0x0000640000060076 */
[----:B01----:R-:W-:Y:S01]  /*2130*/  ENDCOLLECTIVE ;  /* 0x000000000000791b */ /* 0x003fe20003800000 */
.L_x_4722:
[----:B------:R-:W-:-:S05]  /*2140*/  FADD.FTZ R114, R39, R114 ;  /* 0x0000007227727221 */ /* 0x000fca0000010000 */
[----:B------:R-:W-:Y:S02]  /*2150*/  MOV R116, R114 ;  /* 0x0000007200747202 */ /* 0x000fe40000000f00 */
[----:B------:R-:W-:-:S07]  /*2160*/  MOV R33, R111 ;  /* 0x0000006f00217202 */ /* 0x000fce0000000f00 */
[----:B------:R-:W-:Y:S05]  /*2170*/  WARPSYNC.COLLECTIVE R41, `(.L_x_4723) ;  /* 0x0000000029087348 */ /* 0x000fea0003c00000 */
[----:B------:R0:W1:Y:S02]  /*2180*/  SHFL.DOWN P3, R111, R116, R113, R118 ;  /* 0x08000071746f7389 */ /* 0x0000640000060076 */
[----:B01----:R-:W-:Y:S01]  /*2190*/  ENDCOLLECTIVE ;  /* 0x000000000000791b */ /* 0x003fe20003800000 */
.L_x_4723:
[----:B------:R-:W-:Y:S01]  /*21a0*/  FADD.FTZ R33, R40, R33 ;  /* 0x0000002128217221 */ /* 0x000fe20000010000 */
[----:B------:R-:W-:-:S04]  /*21b0*/  HFMA2.MMA R113, -RZ, RZ, 0, 5.9604644775390625e-08 ;  /* 0x00000001ff717435 */ /* 0x000fc800000001ff */
[----:B------:R-:W-:Y:S02]  /*21c0*/  MOV R116, R33 ;  /* 0x0000002100747202 */ /* 0x000fe40000000f00 */
[----:B------:R-:W-:-:S07]  /*21d0*/  MOV R35, R111 ;  /* 0x0000006f00237202 */ /* 0x000fce0000000f00 */
[----:B------:R-:W-:Y:S05]  /*21e0*/  WARPSYNC.COLLECTIVE R41, `(.L_x_4724) ;  /* 0x0000000029087348 */ /* 0x000fea0003c00000 */
[----:B------:R0:W1:Y:S02]  /*21f0*/  SHFL.DOWN P3, R111, R116, R113, R118 ;  /* 0x08000071746f7389 */ /* 0x0000640000060076 */
[----:B01----:R-:W-:Y:S01]  /*2200*/  ENDCOLLECTIVE ;  /* 0x000000000000791b */ /* 0x003fe20003800000 */
.L_x_4724:
[----:B------:R-:W-:-:S05]  /*2210*/  FADD.FTZ R35, R114, R35 ;  /* 0x0000002372237221 */ /* 0x000fca0000010000 */
[----:B------:R-:W-:Y:S02]  /*2220*/  MOV R116, R35 ;  /* 0x0000002300747202 */ /* 0x000fe40000000f00 */
[----:B------:R-:W-:-:S07]  /*2230*/  MOV R36, R111 ;  /* 0x0000006f00247202 */ /* 0x000fce0000000f00 */
[----:B------:R-:W-:Y:S05]  /*2240*/  WARPSYNC.COLLECTIVE R41, `(.L_x_4725) ;  /* 0x0000000029087348 */ /* 0x000fea0003c00000 */
[----:B------:R0:W1:Y:S02]  /*2250*/  SHFL.DOWN P3, R111, R116, R113, R118 ;  /* 0x08000071746f7389 */ /* 0x0000640000060076 */
[----:B01----:R-:W-:Y:S01]  /*2260*/  ENDCOLLECTIVE ;  /* 0x000000000000791b */ /* 0x003fe20003800000 */
.L_x_4725:
[----:B------:R-:W-:Y:S01]  /*2270*/  MOV R38, R111 ;  /* 0x0000006f00267202 */ /* 0x000fe20000000f00 */
[----:B------:R-:W-:Y:S06]  /*2280*/  BRA `(.L_x_4726) ;  /* 0xfffffff000c47947 */ /* 0x000fec000383ffff */
.L_x_4727:
        /* <DEDUP_REMOVED lines=15> */
.L_x_5601:


//--------------------- .text._ZN10layer_norm22ln_bwd_finalize_kernelINS_22Kernel_traits_finalizeILj2048EffffjLj1024ELj4ENS_18Kernel_traits_baseILj2048EffffjLj1024EEEEEEEvNS_9BwdParamsE --------------------------
	.section	.text._ZN10layer_norm22ln_bwd_finalize_kernelINS_22Kernel_traits_finalizeILj2048EffffjLj1024ELj4ENS_18Kernel_traits_baseILj2048EffffjLj1024EEEEEEEvNS_9BwdParamsE,"ax",@progbits
	.align	128
        .global         _ZN10layer_norm22ln_bwd_finalize_kernelINS_22Kernel_traits_finalizeILj2048EffffjLj1024ELj4ENS_18Kernel_traits_baseILj2048EffffjLj1024EEEEEEEvNS_9BwdParamsE
        .type           _ZN10layer_norm22ln_bwd_finalize_kernelINS_22Kernel_traits_finalizeILj2048EffffjLj1024ELj4ENS_18Kernel_traits_baseILj2048EffffjLj1024EEEEEEEvNS_9BwdParamsE,@function
        .size           _ZN10layer_norm22ln_bwd_finalize_kernelINS_22Kernel_traits_finalizeILj2048EffffjLj1024ELj4ENS_18Kernel_traits_baseILj2048EffffjLj1024EEEEEEEvNS_9BwdParamsE,(.L_x_5602 - _ZN10layer_norm22ln_bwd_finalize_kernelINS_22Kernel_traits_finalizeILj2048EffffjLj1024ELj4ENS_18Kernel_traits_baseILj2048EffffjLj1024EEEEEEEvNS_9BwdParamsE)
        .other          _ZN10layer_norm22ln_bwd_finalize_kernelINS_22Kernel_traits_finalizeILj2048EffffjLj1024ELj4ENS_18Kernel_traits_baseILj2048EffffjLj1024EEEEEEEvNS_9BwdParamsE,@"STO_CUDA_ENTRY STV_DEFAULT"
_ZN10layer_norm22ln_bwd_finalize_kernelINS_22Kernel_traits_finalizeILj2048EffffjLj1024ELj4ENS_18Kernel_traits_baseILj2048EffffjLj1024EEEEEEEvNS_9BwdParamsE:
.text._ZN10layer_norm22ln_bwd_finalize_kernelINS_22Kernel_traits_finalizeILj2048EffffjLj1024ELj4ENS_18Kernel_traits_baseILj2048EffffjLj1024EEEEEEEvNS_9BwdParamsE:
        /* <DEDUP_REMOVED lines=25> */
.L_x_4737:
        /* <DEDUP_REMOVED lines=28> */
.L_x_4732:
        /* <DEDUP_REMOVED lines=33> */
.L_x_4731:
[----:B------:R-:W-:Y:S05]  /*0560*/  BSYNC B1 ;  /* 0x0000000000017941 */ /* 0x000fea0003800000 */
.L_x_4730:
        /* <DEDUP_REMOVED lines=23> */
.L_x_4734:
[----:B------:R-:W-:Y:S05]  /*06e0*/  BSYNC B1 ;  /* 0x0000000000017941 */ /* 0x000fea0003800000 */
.L_x_4733:
        /* <DEDUP_REMOVED lines=11> */
.L_x_4729:
[----:B------:R-:W-:Y:S05]  /*07a0*/  BSYNC B0 ;  /* 0x0000000000007941 */ /* 0x000fea0003800000 */
.L_x_4728:
        /* <DEDUP_REMOVED lines=29> */
.L_x_4748:
[----:B------:R-:W-:Y:S01]  /*0980*/  @!P1 SHF.R.U32.HI R12, RZ, 0x3, R0 ;  /* 0x00000003ff0c9819 */ /* 0x000fe20000011600 */
[----:B---3--:R-:W-:Y:S01]  /*0990*/  FADD.FTZ R14, R9, R14 ;  /* 0x0000000e090e7221 */ /* 0x008fe20000010000 */
[----:B--2---:R-:W-:Y:S02]  /*09a0*/  FADD.FTZ R11, R10, R11 ;  /* 0x0000000b0a0b7221 */ /* 0x004fe40000010000 */
[----:B------:R-:W-:-:S05]  /*09b0*/  @!P1 LOP3.LUT R12, R12, 0x1ffffffc, RZ, 0xc0, !PT ;  /* 0x1ffffffc0c0c9812 */ /* 0x000fca00078ec0ff */
[----:B------:R2:W-:Y:S04]  /*09c0*/  @!P1 STS [R12+UR4+0x2000], R14 ;  /* 0x0020000e0c009988 */ /* 0x0005e80008000804 */
[----:B------:R2:W-:Y:S02]  /*09d0*/  @!P1 STS [R12+UR4+0x2080], R11 ;  /* 0x0020800b0c009988 */ /* 0x0005e40008000804 */
.L_x_4735:
        /* <DEDUP_REMOVED lines=15> */
.L_x_4736:
[----:B------:R-:W-:Y:S01]  /*0ad0*/  HFMA2.MMA R19, -RZ, RZ, 0, 5.9604644775390625e-08 ;  /* 0x00000001ff137435 */ /* 0x000fe200000001ff */
[----:B---3--:R-:W-:Y:S01]  /*0ae0*/  IMAD.MOV.U32 R20, RZ, RZ, R10 ;  /* 0x000000ffff147224 */ /* 0x008fe200078e000a */
[----:B------:R-:W-:Y:S01]  /*0af0*/  MOV R22, 0x1f ;  /* 0x0000001f00167802 */ /* 0x000fe20000000f00 */
[----:B------:R-:W-:-:S08]  /*0b00*/  IMAD.MOV.U32 R17, RZ, RZ, -0x1 ;  /* 0xffffffffff117424 */ /* 0x000fd000078e00ff */
[----:B012---:R-:W-:Y:S05]  /*0b10*/  WARPSYNC.COLLECTIVE R17, `(.L_x_4738) ;  /* 0x0000000011087348 */ /* 0x007fea0003c00000 */
[----:B------:R3:W4:Y:S02]  /*0b20*/  SHFL.BFLY P2, R18, R20, R19, R22 ;  /* 0x0c00001314127389 */ /* 0x0007240000040016 */
[----:B01234-:R-:W-:Y:S01]  /*0b30*/  ENDCOLLECTIVE ;  /* 0x000000000000791b */ /* 0x01ffe20003800000 */
.L_x_4738:
[----:B------:R-:W-:Y:S01]  /*0b40*/  IMAD.MOV.U32 R19, RZ, RZ, 0x2 ;  /* 0x00000002ff137424 */ /* 0x000fe200078e00ff */
[----:B------:R-:W-:-:S05]  /*0b50*/  MOV R11, R18 ;  /* 0x00000012000b7202 */ /* 0x000fca0000000f00 */
[----:B------:R-:W-:-:S05]  /*0b60*/  FADD.FTZ R11, R10, R11 ;  /* 0x0000000b0a0b7221 */ /* 0x000fca0000010000 */
[----:B------:R-:W-:-:S07]  /*0b70*/  MOV R20, R11 ;  /* 0x0000000b00147202 */ /* 0x000fce0000000f00 */
[----:B------:R-:W-:Y:S05]  /*0b80*/  WARPSYNC.COLLECTIVE R17, `(.L_x_4739) ;  /* 0x0000000011087348 */ /* 0x000fea0003c00000 */
[----:B------:R0:W1:Y:S02]  /*0b90*/  SHFL.BFLY P2, R18, R20, R19, R22 ;  /* 0x0c00001314127389 */ /* 0x0000640000040016 */
[----:B01----:R-:W-:Y:S01]  /*0ba0*/  ENDCOLLECTIVE ;  /* 0x000000000000791b */ /* 0x003fe20003800000 */
.L_x_4739:
[----:B------:R-:W-:Y:S01]  /*0bb0*/  IMAD.MOV.U32 R19, RZ, RZ, 0x4 ;  /* 0x00000004ff137424 */ /* 0x000fe200078e00ff */
[----:B------:R-:W-:-:S05]  /*0bc0*/  MOV R12, R18 ;  /* 0x00000012000c7202 */ /* 0x000fca0000000f00 */
[----:B------:R-:W-:-:S05]  /*0bd0*/  FADD.FTZ R12, R11, R12 ;  /* 0x0000000c0b0c7221 */ /* 0x000fca0000010000 */
[----:B------:R-:W-:-:S07]  /*0be0*/  MOV R20, R12 ;  /* 0x0000000c00147202 */ /* 0x000fce0000000f00 */
[----:B------:R-:W-:Y:S05]  /*0bf0*/  WARPSYNC.COLLECTIVE R17, `(.L_x_4740) ;  /* 0x0000000011087348 */ /* 0x000fea0003c00000 */
[----:B------:R0:W1:Y:S02]  /*0c00*/  SHFL.BFLY P2, R18, R20, R19, R22 ;  /* 0x0c00001314127389 */ /* 0x0000640000040016 */
[----:B01----:R-:W-:Y:S01]  /*0c10*/  ENDCOLLECTIVE ;  /* 0x000000000000791b */ /* 0x003fe20003800000 */
.L_x_4740:
[----:B------:R-:W-:Y:S01]  /*0c20*/  IMAD.MOV.U32 R19, RZ, RZ, 0x8 ;  /* 0x00000008ff137424 */ /* 0x000fe200078e00ff */
[----:B------:R-:W-:-:S05]  /*0c30*/  MOV R13, R18 ;  /* 0x00000012000d7202 */ /* 0x000fca0000000f00 */
[----:B------:R-:W-:-:S05]  /*0c40*/  FADD.FTZ R13, R12, R13 ;  /* 0x0000000d0c0d7221 */ /* 0x000fca0000010000 */
[----:B------:R-:W-:-:S07]  /*0c50*/  MOV R20, R13 ;  /* 0x0000000d00147202 */ /* 0x000fce0000000f00 */
[----:B------:R-:W-:Y:S05]  /*0c60*/  WARPSYNC.COLLECTIVE R17, `(.L_x_4741) ;  /* 0x0000000011087348 */ /* 0x000fea0003c00000 */
[----:B------:R0:W1:Y:S02]  /*0c70*/  SHFL.BFLY P2, R18, R20, R19, R22 ;  /* 0x0c00001314127389 */ /* 0x0000640000040016 */
[----:B01----:R-:W-:Y:S01]  /*0c80*/  ENDCOLLECTIVE ;  /* 0x000000000000791b */ /* 0x003fe20003800000 */
.L_x_4741:
[----:B------:R-:W-:Y:S01]  /*0c90*/  HFMA2.MMA R19, -RZ, RZ, 0, 9.5367431640625e-07 ;  /* 0x00000010ff137435 */ /* 0x000fe200000001ff */
[----:B------:R-:W-:-:S05]  /*0ca0*/  MOV R10, R18 ;  /* 0x00000012000a7202 */ /* 0x000fca0000000f00 */
[----:B------:R-:W-:-:S05]  /*0cb0*/  FADD.FTZ R10, R13, R10 ;  /* 0x0000000a0d0a7221 */ /* 0x000fca0000010000 */
[----:B------:R-:W-:-:S07]  /*0cc0*/  MOV R20, R10 ;  /* 0x0000000a00147202 */ /* 0x000fce0000000f00 */
[----:B------:R-:W-:Y:S05]  /*0cd0*/  WARPSYNC.COLLECTIVE R17, `(.L_x_4742) ;  /* 0x0000000011087348 */ /* 0x000fea0003c00000 */
[----:B------:R0:W1:Y:S02]  /*0ce0*/  SHFL.BFLY P2, R18, R20, R19, R22 ;  /* 0x0c00001314127389 */ /* 0x0000640000040016 */
[----:B01----:R-:W-:Y:S01]  /*0cf0*/  ENDCOLLECTIVE ;  /* 0x000000000000791b */ /* 0x003fe20003800000 */
.L_x_4742:
[----:B------:R-:W-:Y:S01]  /*0d00*/  HFMA2.MMA R19, -RZ, RZ, 0, 5.9604644775390625e-08 ;  /* 0x00000001ff137435 */ /* 0x000fe200000001ff */
[----:B------:R-:W-:Y:S01]  /*0d10*/  MOV R20, R9 ;  /* 0x0000000900147202 */ /* 0x000fe20000000f00 */
[----:B------:R-:W-:-:S09]  /*0d20*/  IMAD.MOV.U32 R11, RZ, RZ, R18 ;  /* 0x000000ffff0b7224 */ /* 0x000fd200078e0012 */
[----:B------:R-:W-:Y:S05]  /*0d30*/  WARPSYNC.COLLECTIVE R17, `(.L_x_4743) ;  /* 0x0000000011087348 */ /* 0x000fea0003c00000 */
[----:B------:R0:W1:Y:S02]  /*0d40*/  SHFL.BFLY P2, R18, R20, R19, R22 ;  /* 0x0c00001314127389 */ /* 0x0000640000040016 */
[----:B01----:R-:W-:Y:S01]  /*0d50*/  ENDCOLLECTIVE ;  /* 0x000000000000791b */ /* 0x003fe20003800000 */
.L_x_4743:
[----:B------:R-:W-:Y:S01]  /*0d60*/  HFMA2.MMA R19, -RZ, RZ, 0, 1.1920928955078125e-07 ;  /* 0x00000002ff137435 */ /* 0x000fe200000001ff */
[----:B------:R-:W-:-:S05]  /*0d70*/  MOV R12, R18 ;  /* 0x00000012000c7202 */ /* 0x000fca0000000f00 */
[----:B------:R-:W-:-:S04]  /*0d80*/  FADD.FTZ R14, R9, R12 ;  /* 0x0000000c090e7221 */ /* 0x000fc80000010000 */
[----:B------:R-:W-:-:S07]  /*0d90*/  IMAD.MOV.U32 R20, RZ, RZ, R14 ;  /* 0x000000ffff147224 */ /* 0x000fce00078e000e */
[----:B------:R-:W-:Y:S05]  /*0da0*/  WARPSYNC.COLLECTIVE R17, `(.L_x_4744) ;  /* 0x0000000011087348 */ /* 0x000fea0003c00000 */
[----:B------:R0:W1:Y:S02]  /*0db0*/  SHFL.BFLY P2, R18, R20, R19, R22 ;  /* 0x0c00001314127389 */ /* 0x0000640000040016 */
[----:B01----:R-:W-:Y:S01]  /*0dc0*/  ENDCOLLECTIVE ;  /* 0x000000000000791b */ /* 0x003fe20003800000 */
.L_x_4744:
[----:B------:R-:W-:Y:S01]  /*0dd0*/  IMAD.MOV.U32 R19, RZ, RZ, 0x4 ;  /* 0x00000004ff137424 */ /* 0x000fe200078e00ff */
[----:B------:R-:W-:-:S05]  /*0de0*/  MOV R13, R18 ;  /* 0x00000012000d7202 */ /* 0x000fca0000000f00 */
[----:B------:R-:W-:-:S05]  /*0df0*/  FADD.FTZ R15, R14, R13 ;  /* 0x0000000d0e0f7221 */ /* 0x000fca0000010000 */
[----:B------:R-:W-:-:S07]  /*0e00*/  MOV R20, R15 ;  /* 0x0000000f00147202 */ /* 0x000fce0000000f00 */
[----:B------:R-:W-:Y:S05]  /*0e10*/  WARPSYNC.COLLECTIVE R17, `(.L_x_4745) ;  /* 0x0000000011087348 */ /* 0x000fea0003c00000 */
[----:B------:R0:W1:Y:S02]  /*0e20*/  SHFL.BFLY P2, R18, R20, R19, R22 ;  /* 0x0c00001314127389 */ /* 0x0000640000040016 */
[----:B01----:R-:W-:Y:S01]  /*0e30*/  ENDCOLLECTIVE ;  /* 0x000000000000791b */ /* 0x003fe20003800000 */
.L_x_4745:
[----:B------:R-:W-:Y:S01]  /*0e40*/  HFMA2.MMA R19, -RZ, RZ, 0, 4.76837158203125e-07 ;  /* 0x00000008ff137435 */ /* 0x000fe200000001ff */
[----:B------:R-:W-:-:S05]  /*0e50*/  MOV R16, R18 ;  /* 0x0000001200107202 */ /* 0x000fca0000000f00 */
[----:B------:R-:W-:-:S05]  /*0e60*/  FADD.FTZ R16, R15, R16 ;  /* 0x000000100f107221 */ /* 0x000fca0000010000 */
[----:B------:R-:W-:-:S07]  /*0e70*/  MOV R20, R16 ;  /* 0x0000001000147202 */ /* 0x000fce0000000f00 */
[----:B------:R-:W-:Y:S05]  /*0e80*/  WARPSYNC.COLLECTIVE R17, `(.L_x_4746) ;  /* 0x0000000011087348 */ /* 0x000fea0003c00000 */
[----:B------:R0:W1:Y:S02]  /*0e90*/  SHFL.BFLY P2, R18, R20, R19, R22 ;  /* 0x0c00001314127389 */ /* 0x0000640000040016 */
[----:B01----:R-:W-:Y:S01]  /*0ea0*/  ENDCOLLECTIVE ;  /* 0x000000000000791b */ /* 0x003fe20003800000 */
.L_x_4746:
[----:B------:R-:W-:Y:S01]  /*0eb0*/  HFMA2.MMA R19, -RZ, RZ, 0, 9.5367431640625e-07 ;  /* 0x00000010ff137435 */ /* 0x000fe200000001ff */
[----:B------:R-:W-:-:S04]  /*0ec0*/  IMAD.MOV.U32 R9, RZ, RZ, R18 ;  /* 0x000000ffff097224 */ /* 0x000fc800078e0012 */
[----:B------:R-:W-:-:S05]  /*0ed0*/  FADD.FTZ R9, R16, R9 ;  /* 0x0000000910097221 */ /* 0x000fca0000010000 */
[----:B------:R-:W-:-:S07]  /*0ee0*/  MOV R20, R9 ;  /* 0x0000000900147202 */ /* 0x000fce0000000f00 */
[----:B------:R-:W-:Y:S05]  /*0ef0*/  WARPSYNC.COLLECTIVE R17, `(.L_x_4747) ;  /* 0x0000000011087348 */ /* 0x000fea0003c00000 */
[----:B------:R0:W1:Y:S02]  /*0f00*/  SHFL.BFLY P2, R18, R20, R19, R22 ;  /* 0x0c00001314127389 */ /* 0x0000640000040016 */
[----:B01----:R-:W-:Y:S01]  /*0f10*/  ENDCOLLECTIVE ;  /* 0x000000000000791b */ /* 0x003fe20003800000 */
.L_x_4747:
[----:B------:R-:W-:Y:S01]  /*0f20*/  MOV R14, R18 ;  /* 0x00000012000e7202 */ /* 0x000fe20000000f00 */
[----:B------:R-:W-:Y:S06]  /*0f30*/  BRA `(.L_x_4748) ;  /* 0xfffffff800907947 */ /* 0x000fec000383ffff */
.L_x_4749:
        /* <DEDUP_REMOVED lines=12> */
.L_x_5602:


//--------------------- .text._ZN10layer_norm13ln_bwd_kernelINS_13Kernel_traitsIffffjLj2048ELj1ELj1ELj4ELj16ENS_18Kernel_traits_baseILj2048EffffjLj128EEEEEEEvNS_9BwdParamsE --------------------------
	.section	.text._ZN10layer_norm13ln_bwd_kernelINS_13Kernel_traitsIffffjLj2048ELj1ELj1ELj4ELj16ENS_18Kernel_traits_baseILj2048EffffjLj128EEEEEEEvNS_9BwdParamsE,"ax",@progbits
	.align	128
        .global         _ZN10layer_norm13ln_bwd_kernelINS_13Kernel_traitsIffffjLj2048ELj1ELj1ELj4ELj16ENS_18Kernel_traits_baseILj2048EffffjLj128EEEEEEEvNS_9BwdParamsE
        .type           _ZN10layer_norm13ln_bwd_kernelINS_13Kernel_traitsIffffjLj2048ELj1ELj1ELj4ELj16ENS_18Kernel_traits_baseILj2048EffffjLj128EEEEEEEvNS_9BwdParamsE,@function
        .size           _ZN10layer_norm13ln_bwd_kernelINS_13Kernel_traitsIffffjLj2048ELj1ELj1ELj4ELj16ENS_18Kernel_traits_baseILj2048EffffjLj128EEEEEEEvNS_9BwdParamsE,(.L_x_5603 - _ZN10layer_norm13ln_bwd_kernelINS_13Kernel_traitsIffffjLj2048ELj1ELj1ELj4ELj16ENS_18Kernel_traits_baseILj2048EffffjLj128EEEEEEEvNS_9BwdParamsE)
        .other          _ZN10layer_norm13ln_bwd_kernelINS_13Kernel_traitsIffffjLj2048ELj1ELj1ELj4ELj16ENS_18Kernel_traits_baseILj2048EffffjLj128EEEEEEEvNS_9BwdParamsE,@"STO_CUDA_ENTRY STV_DEFAULT"
_ZN10layer_norm13ln_bwd_kernelINS_13Kernel_traitsIffffjLj2048ELj1ELj1ELj4ELj16ENS_18Kernel_traits_baseILj2048EffffjLj128EEEEEEEvNS_9BwdParamsE:
.text._ZN10layer_norm13ln_bwd_kernelINS_13Kernel_traitsIffffjLj2048ELj1ELj1ELj4ELj16ENS_18Kernel_traits_baseILj2048EffffjLj128EEEEEEEvNS_9BwdParamsE:
        /* <DEDUP_REMOVED lines=17> */
[----:B------:R0:W5:Y:S01]  /*0110*/  @P0 LDG.E.128 R32, desc[UR6][R2.64+0x1800] ;  /* 0x0018000602200981 */ /* 0x000162000c1e1d00 */
[----:B------:R-:W-:Y:S01]  /*0120*/  IADD3 R8, P1, R8, UR4, RZ ;  /* 0x0000000408087c10 */ /* 0x000fe2000ff3e0ff */
[----:B------:R-:W1:Y:S01]  /*0130*/  S2UR UR4, SR_CTAID.X ;  /* 0x00000000000479c3 */ /* 0x000e620000002500 */
[----:B------:R-:W-:-:S02]  /*0140*/  SHF.R.U32.HI R103, RZ, 0x7, R0 ;  /* 0x00000007ff677819 */ /* 0x000fc40000011600 */
        /* <DEDUP_REMOVED lines=18> */
[----:B-1----:R-:W-:-:S04]  /*0270*/  IADD3 R101, R103, UR4, RZ ;  /* 0x0000000467657c10 */ /* 0x002fc8000fffe0ff */
[----:B------:R-:W-:-:S13]  /*0280*/  ISETP.GE.AND P1, PT, R101, UR5, PT ;  /* 0x0000000565007c0c */ /* 0x000fda000bf26270 */
[----:B0-----:R-:W-:Y:S05]  /*0290*/  @P1 BRA `(.L_x_4750) ;  /* 0x0000001800001947 */ /* 0x001fea0003800000 */
[----:B------:R-:W0:Y:S01]  /*02a0*/  S2UR UR5, SR_CgaCtaId ;  /* 0x00000000000579c3 */ /* 0x000e220000008800 */
[----:B------:R-:W-:Y:S01]  /*02b0*/  UMOV UR4, 0x400 ;  /* 0x0000040000047882 */ /* 0x000fe20000000000 */
[----:B------:R-:W-:Y:S01]  /*02c0*/  SHF.L.U32 R103, R103, 0x2, RZ ;  /* 0x0000000267677819 */ /* 0x000fe200000006ff */
[----:B------:R-:W-:Y:S01]  /*02d0*/  HFMA2.MMA R107, -RZ, RZ, 0, 5.9604644775390625e-08 ;  /* 0x00000001ff6b7435 */ /* 0x000fe200000001ff */
        /* <DEDUP_REMOVED lines=12> */
[----:B------:R1:W5:Y:S01]  /*03a0*/  LDG.E.128 R16, desc[UR6][R8.64+0x1800] ;  /* 0x0018000608107981 */ /* 0x000362000c1e1d00 */
[----:B------:R-:W-:-:S02]  /*03b0*/  CS2R R14, SRZ ;  /* 0x00000000000e7805 */ /* 0x000fc4000001ff00 */
[----:B------:R-:W-:Y:S02]  /*03c0*/  CS2R R80, SRZ ;  /* 0x0000000000507805 */ /* 0x000fe4000001ff00 */
[----:B------:R-:W-:Y:S02]  /*03d0*/  CS2R R84, SRZ ;  /* 0x0000000000547805 */ /* 0x000fe4000001ff00 */
[----:B------:R-:W-:Y:S02]  /*03e0*/  CS2R R88, SRZ ;  /* 0x0000000000587805 */ /* 0x000fe4000001ff00 */
[----:B------:R-:W-:Y:S02]  /*03f0*/  CS2R R92, SRZ ;  /* 0x00000000005c7805 */ /* 0x000fe4000001ff00 */
[----:B------:R-:W-:Y:S02]  /*0400*/  CS2R R96, SRZ ;  /* 0x0000000000607805 */ /* 0x000fe4000001ff00 */
[----:B------:R-:W-:Y:S01]  /*0410*/  IADD3 R98, R103, 0x4, RZ ;  /* 0x0000000467627810 */ /* 0x000fe20007ffe0ff */
[----:B0-----:R-:W-:Y:S01]  /*0420*/  ULEA UR4, UR5, UR4, 0x18 ;  /* 0x0000000405047291 */ /* 0x001fe2000f8ec03f */
[----:B-1----:R-:W-:-:S05]  /*0430*/  CS2R R8, SRZ ;  /* 0x0000000000087805 */ /* 0x002fca000001ff00 */
[----:B------:R-:W-:-:S07]  /*0440*/  MOV R99, UR4 ;  /* 0x0000000400637c02 */ /* 0x000fce0008000f00 */
.L_x_4752:
[----:B-1----:R-:W0:Y:S01]  /*0450*/  @P0 LDC.64 R50, c[0x0][0x228] ;  /* 0x00008a00ff320b82 */ /* 0x002e220000000a00 */
[----:B------:R-:W-:-:S04]  /*0460*/  SHF.L.U32 R49, R101, 0x9, RZ ;  /* 0x0000000965317819 */ /* 0x000fc800000006ff */
[----:B------:R-:W-:-:S03]  /*0470*/  LOP3.LUT R106, R49, 0x7f, R0, 0xf8, !PT ;  /* 0x0000007f316a7812 */ /* 0x000fc600078ef800 */
[----:B------:R-:W1:Y:S01]  /*0480*/  @P0 LDC.64 R52, c[0x0][0x228] ;  /* 0x00008a00ff340b82 */ /* 0x000e620000000a00 */
[----:B------:R-:W-:-:S07]  /*0490*/  IADD3 R105, R106, 0x80, RZ ;  /* 0x000000806a697810 */ /* 0x000fce0007ffe0ff */
[----:B------:R-:W2:Y:S01]  /*04a0*/  @P0 LDC.64 R56, c[0x0][0x228] ;  /* 0x00008a00ff380b82 */ /* 0x000ea20000000a00 */
[----:B0-----:R-:W-:-:S07]  /*04b0*/  @P0 LEA R48, P1, R106, R50, 0x4 ;  /* 0x000000326a300211 */ /* 0x001fce00078220ff */
[----:B------:R-:W0:Y:S01]  /*04c0*/  @P0 LDC.64 R60, c[0x0][0x228] ;  /* 0x00008a00ff3c0b82 */ /* 0x000e220000000a00 */
[----:B------:R-:W-:-:S07]  /*04d0*/  @P0 LEA.HI.X R49, R106, R51, RZ, 0x4, P1 ;  /* 0x000000336a310211 */ /* 0x000fce00008f24ff */
[----:B------:R-:W3:Y:S01]  /*04e0*/  @!P0 LDC.64 R64, c[0x0][0x220] ;  /* 0x00008800ff408b82 */ /* 0x000ee20000000a00 */
[----:B------:R-:W4:Y:S01]  /*04f0*/  @P0 LDG.E.128 R48, desc[UR6][R48.64] ;  /* 0x0000000630300981 */ /* 0x000f22000c1e1d00 */
[----:B-1----:R-:W-:-:S04]  /*0500*/  @P0 LEA R52, P1, R105, R52, 0x4 ;  /* 0x0000003469340211 */ /* 0x002fc800078220ff */
[----:B------:R-:W-:Y:S02]  /*0510*/  @P0 LEA.HI.X R53, R105, R53, RZ, 0x4, P1 ;  /* 0x0000003569350211 */ /* 0x000fe400008f24ff */
[----:B------:R-:W1:Y:S04]  /*0520*/  @!P0 LDC.64 R68, c[0x0][0x230] ;  /* 0x00008c00ff448b82 */ /* 0x000e680000000a00 */
[----:B------:R-:W4:Y:S01]  /*0530*/  @P0 LDG.E.128 R52, desc[UR6][R52.64] ;  /* 0x0000000634340981 */ /* 0x000f22000c1e1d00 */
[----:B------:R-:W-:-:S03]  /*0540*/  IADD3 R104, R106, 0x100, RZ ;  /* 0x000001006a687810 */ /* 0x000fc60007ffe0ff */
[----:B------:R-:W1:Y:S01]  /*0550*/  LDC.64 R66, c[0x0][0x238] ;  /* 0x00008e00ff427b82 */ /* 0x000e620000000a00 */
[----:B--2---:R-:W-:-:S04]  /*0560*/  @P0 LEA R56, P1, R104, R56, 0x4 ;  /* 0x0000003868380211 */ /* 0x004fc800078220ff */
[----:B------:R-:W-:Y:S02]  /*0570*/  @P0 LEA.HI.X R57, R104, R57, RZ, 0x4, P1 ;  /* 0x0000003968390211 */ /* 0x000fe400008f24ff */
[----:B------:R-:W-:Y:S01]  /*0580*/  @P0 MOV R108, RZ ;  /* 0x000000ff006c0202 */ /* 0x000fe20000000f00 */
[----:B------:R-:W2:Y:S03]  /*0590*/  LDC.64 R76, c[0x0][0x268] ;  /* 0x00009a00ff4c7b82 */ /* 0x000ea60000000a00 */
[----:B------:R-:W4:Y:S01]  /*05a0*/  @P0 LDG.E.128 R56, desc[UR6][R56.64] ;  /* 0x0000000638380981 */ /* 0x000f22000c1e1d00 */
[----:B------:R-:W-:-:S04]  /*05b0*/  IADD3 R100, R106, 0x180, RZ ;  /* 0x000001806a647810 */ /* 0x000fc80007ffe0ff */
[----:B0-----:R-:W-:-:S04]  /*05c0*/  @P0 LEA R60, P1, R100, R60, 0x4 ;  /* 0x0000003c643c0211 */ /* 0x001fc800078220ff */
[----:B------:R-:W-:-:S06]  /*05d0*/  @P0 LEA.HI.X R61, R100, R61, RZ, 0x4, P1 ;  /* 0x0000003d643d0211 */ /* 0x000fcc00008f24ff */
[----:B------:R-:W4:Y:S01]  /*05e0*/  @P0 LDG.E.128 R60, desc[UR6][R60.64] ;  /* 0x000000063c3c0981 */ /* 0x000f22000c1e1d00 */
[----:B---3--:R-:W-:-:S04]  /*05f0*/  @!P0 LEA R70, P1, R106, R64, 0x4 ;  /* 0x000000406a468211 */ /* 0x008fc800078220ff */
[----:B------:R-:W-:Y:S02]  /*0600*/  @!P0 LEA.HI.X R71, R106, R65, RZ, 0x4, P1 ;  /* 0x000000416a478211 */ /* 0x000fe400008f24ff */
[----:B------:R-:W0:Y:S01]  /*0610*/  @!P0 LDC.64 R64, c[0x0][0x220] ;  /* 0x00008800ff408b82 */ /* 0x000e220000000a00 */
[----:B-1----:R-:W-:-:S04]  /*0620*/  @!P0 IMAD.WIDE R72, R101, 0x4, R68 ;  /* 0x0000000465488825 */ /* 0x002fc800078e0244 */
[----:B------:R-:W-:Y:S01]  /*0630*/  IMAD.WIDE R74, R101, 0x4, R66 ;  /* 0x00000004654a7825 */ /* 0x000fe200078e0242 */
[----:B------:R1:W3:Y:S02]  /*0640*/  @!P0 LDG.E R108, desc[UR6][R72.64] ;  /* 0x00000006486c8981 */ /* 0x0002e4000c1e1900 */
[----:B------:R-:W2:Y:S02]  /*0650*/  @!P0 LDC.64 R66, c[0x0][0x220] ;  /* 0x00008800ff428b82 */ /* 0x000ea40000000a00 */
[----:B------:R-:W3:Y:S01]  /*0660*/  LDG.E R102, desc[UR6][R74.64] ;  /* 0x000000064a667981 */ /* 0x000ee2000c1e1900 */
[----:B0-----:R-:W-:-:S04]  /*0670*/  @!P0 LEA R68, P1, R105, R64, 0x4 ;  /* 0x0000004069448211 */ /* 0x001fc800078220ff */
[----:B------:R-:W-:Y:S02]  /*0680*/  @!P0 LEA.HI.X R69, R105, R65, RZ, 0x4, P1 ;  /* 0x0000004169458211 */ /* 0x000fe400008f24ff */
[----:B------:R-:W0:Y:S02]  /*0690*/  @!P0 LDC.64 R64, c[0x0][0x220] ;  /* 0x00008800ff408b82 */ /* 0x000e240000000a00 */
[----:B0-----:R-:W-:-:S04]  /*06a0*/  @!P0 LEA R78, P1, R104, R64, 0x4 ;  /* 0x00000040684e8211 */ /* 0x001fc800078220ff */
[----:B------:R-:W-:Y:S02]  /*06b0*/  @!P0 LEA.HI.X R79, R104, R65, RZ, 0x4, P1 ;  /* 0x00000041684f8211 */ /* 0x000fe400008f24ff */
[----:B--2---:R-:W-:-:S04]  /*06c0*/  @!P0 LEA R110, P1, R100, R66, 0x4 ;  /* 0x00000042646e8211 */ /* 0x004fc800078220ff */
[----:B------:R-:W-:Y:S01]  /*06d0*/  @!P0 LEA.HI.X R111, R100, R67, RZ, 0x4, P1 ;  /* 0x00000043646f8211 */ /* 0x000fe200008f24ff */
[----:B------:R-:W-:-:S06]  /*06e0*/  IMAD.WIDE.U32 R64, R106, 0x10, R76 ;  /* 0x000000106a407825 */ /* 0x000fcc00078e004c */
[----:B------:R-:W2:Y:S01]  /*06f0*/  LDG.E.128 R64, desc[UR6][R64.64] ;  /* 0x0000000640407981 */ /* 0x000ea2000c1e1d00 */
[----:B-1----:R-:W-:-:S06]  /*0700*/  IMAD.WIDE.U32 R72, R104, 0x10, R76 ;  /* 0x0000001068487825 */ /* 0x002fcc00078e004c */
[----:B------:R-:W4:Y:S04]  /*0710*/  LDG.E.128 R72, desc[UR6][R72.64] ;  /* 0x0000000648487981 */ /* 0x000f28000c1e1d00 */
[----:B------:R-:W3:Y:S04]  /*0720*/  @!P0 LDG.E.128 R48, desc[UR6][R70.64] ;  /* 0x0000000646308981 */ /* 0x000ee8000c1e1d00 */
[----:B------:R0:W3:Y:S04]  /*0730*/  @!P0 LDG.E.128 R52, desc[UR6][R68.64] ;  /* 0x0000000644348981 */ /* 0x0000e8000c1e1d00 */
[----:B------:R-:W3:Y:S04]  /*0740*/  @!P0 LDG.E.128 R56, desc[UR6][R78.64] ;  /* 0x000000064e388981 */ /* 0x000ee8000c1e1d00 */
[----:B------:R1:W3:Y:S01]  /*0750*/  @!P0 LDG.E.128 R60, desc[UR6][R110.64] ;  /* 0x000000066e3c8981 */ /* 0x0002e2000c1e1d00 */
[----:B0-----:R-:W-:-:S06]  /*0760*/  IMAD.WIDE.U32 R68, R105, 0x10, R76 ;  /* 0x0000001069447825 */ /* 0x001fcc00078e004c */
[----:B------:R-:W3:Y:S01]  /*0770*/  LDG.E.128 R68, desc[UR6][R68.64] ;  /* 0x0000000644447981 */ /* 0x000ee2000c1e1d00 */
[----:B------:R-:W-:-:S06]  /*0780*/  IMAD.WIDE.U32 R76, R100, 0x10, R76 ;  /* 0x00000010644c7825 */ /* 0x000fcc00078e004c */
[----:B------:R-:W3:Y:S01]  /*0790*/  LDG.E.128 R76, desc[UR6][R76.64] ;  /* 0x000000064c4c7981 */ /* 0x000ee2000c1e1d00 */
[----:B-----5:R-:W0:Y:S08]  /*07a0*/  @P0 MUFU.RCP R114, R28 ;  /* 0x0000001c00720308 */ /* 0x020e300000001000 */
        /* <DEDUP_REMOVED lines=10> */
[----:B--2---:R-:W-:Y:S01]  /*0850*/  FADD.FTZ R95, R64, R95 ;  /* 0x0000005f405f7221 */ /* 0x004fe20000010000 */
[----:B------:R-:W-:Y:S01]  /*0860*/  FADD.FTZ R91, R66, R91 ;  /* 0x0000005b425b7221 */ /* 0x000fe20000010000 */
[----:B------:R-:W-:Y:S01]  /*0870*/  FADD.FTZ R94, R65, R94 ;  /* 0x0000005e415e7221 */ /* 0x000fe20000010000 */
[----:B------:R-:W-:Y:S01]  /*0880*/  FADD.FTZ R90, R67, R90 ;  /* 0x0000005a435a7221 */ /* 0x000fe20000010000 */
[----:B----4-:R-:W-:Y:S01]  /*0890*/  FADD.FTZ R8, R73, R8 ;  /* 0x0000000849087221 */ /* 0x010fe20000010000 */
[----:B------:R-:W-:Y:S01]  /*08a0*/  FADD.FTZ R7, R74, R7 ;  /* 0x000000074a077221 */ /* 0x000fe20000010000 */
[----:B------:R-:W-:Y:S01]  /*08b0*/  FADD.FTZ R6, R75, R6 ;  /* 0x000000064b067221 */ /* 0x000fe20000010000 */
[----:B------:R-:W-:Y:S01]  /*08c0*/  UMOV UR4, 0xffffffff ;  /* 0xffffffff00047882 */ /* 0x000fe20000000000 */
[----:B------:R-:W-:Y:S01]  /*08d0*/  FADD.FTZ R9, R72, R9 ;  /* 0x0000000948097221 */ /* 0x000fe20000010000 */
[----:B------:R-:W-:Y:S01]  /*08e0*/  LOP3.LUT P2, RZ, R0, 0x1f, RZ, 0xc0, !PT ;  /* 0x0000001f00ff7812 */ /* 0x000fe2000784c0ff */
[----:B------:R-:W-:-:S04]  /*08f0*/  @P0 FADD.FTZ R109, -R44, R48 ;  /* 0x000000302c6d0221 */ /* 0x000fc80000010100 */
[----:B0-----:R-:W-:Y:S01]  /*0900*/  @P0 FMUL.FTZ R107, R109, R114 ;  /* 0x000000726d6b0220 */ /* 0x001fe20000410000 */
[----:B---3--:R-:W-:Y:S01]  /*0910*/  @!P0 FADD.FTZ R109, R48, -R108 ;  /* 0x8000006c306d8221 */ /* 0x008fe20000010000 */
[----:B------:R-:W-:Y:S01]  /*0920*/  @P0 FADD.FTZ R48, -R45, R49 ;  /* 0x000000312d300221 */ /* 0x000fe20000010100 */
[----:B------:R-:W-:Y:S02]  /*0930*/  @!P0 FADD.FTZ R49, R49, -R108 ;  /* 0x8000006c31318221 */ /* 0x000fe40000010000 */
[----:B------:R-:W-:Y:S01]  /*0940*/  @!P0 FMUL.FTZ R107, R102, R109 ;  /* 0x0000006d666b8220 */ /* 0x000fe20000410000 */
[----:B-1----:R-:W-:Y:S01]  /*0950*/  @P0 FMUL.FTZ R109, R48, R115 ;  /* 0x00000073306d0220 */ /* 0x002fe20000410000 */
[----:B------:R-:W-:Y:S01]  /*0960*/  @P0 FADD.FTZ R110, -R46, R50 ;  /* 0x000000322e6e0221 */ /* 0x000fe20000010100 */
[----:B------:R-:W-:Y:S01]  /*0970*/  @!P0 FMUL.FTZ R109, R102, R49 ;  /* 0x00000031666d8220 */ /* 0x000fe20000410000 */
[----:B------:R-:W-:Y:S01]  /*0980*/  @!P0 FADD.FTZ R49, R50, -R108 ;  /* 0x8000006c32318221 */ /* 0x000fe20000010000 */
[----:B------:R-:W0:Y:S01]  /*0990*/  @P0 MUFU.RCP R114, R26 ;  /* 0x0000001a00720308 */ /* 0x000e220000001000 */
[----:B------:R-:W-:-:S02]  /*09a0*/  @P0 FMUL.FTZ R110, R110, R117 ;  /* 0x000000756e6e0220 */ /* 0x000fc40000410000 */
[----:B------:R-:W-:Y:S01]  /*09b0*/  @!P0 FMUL.FTZ R110, R102, R49 ;  /* 0x00000031666e8220 */ /* 0x000fe20000410000 */
[----:B------:R-:W-:-:S04]  /*09c0*/  @P0 FADD.FTZ R49, -R40, R52 ;  /* 0x0000003428310221 */ /* 0x000fc80000010100 */
[----:B------:R-:W-:Y:S01]  /*09d0*/  @P0 FMUL.FTZ R112, R49, R112 ;  /* 0x0000007031700220 */ /* 0x000fe20000410000 */
[----:B------:R-:W-:Y:S01]  /*09e0*/  @!P0 FADD.FTZ R49, R52, -R108 ;  /* 0x8000006c34318221 */ /* 0x000fe20000010000 */
[----:B------:R-:W1:Y:S03]  /*09f0*/  @P0 MUFU.RCP R115, R27 ;  /* 0x0000001b00730308 */ /* 0x000e660000001000 */
[----:B------:R-:W-:Y:S01]  /*0a00*/  @!P0 FMUL.FTZ R112, R102, R49 ;  /* 0x0000003166708220 */ /* 0x000fe20000410000 */
[----:B------:R-:W-:Y:S01]  /*0a10*/  @P0 FADD.FTZ R49, -R42, R54 ;  /* 0x000000362a310221 */ /* 0x000fe20000010100 */
[----:B------:R-:W-:-:S03]  /*0a20*/  @P0 FADD.FTZ R48, -R47, R51 ;  /* 0x000000332f300221 */ /* 0x000fc60000010100 */
[----:B0-----:R-:W-:Y:S01]  /*0a30*/  @P0 FMUL.FTZ R114, R49, R114 ;  /* 0x0000007231720220 */ /* 0x001fe20000410000 */
[----:B------:R-:W-:Y:S01]  /*0a40*/  @!P0 FADD.FTZ R49, R54, -R108 ;  /* 0x8000006c36318221 */ /* 0x000fe20000010000 */
[----:B------:R-:W-:Y:S01]  /*0a50*/  @P0 FMUL.FTZ R111, R48, R111 ;  /* 0x0000006f306f0220 */ /* 0x000fe20000410000 */
[----:B------:R-:W-:Y:S02]  /*0a60*/  @P0 FADD.FTZ R48, -R41, R53 ;  /* 0x0000003529300221 */ /* 0x000fe40000010100 */
[----:B------:R-:W-:Y:S01]  /*0a70*/  @!P0 FMUL.FTZ R114, R102, R49 ;  /* 0x0000003166728220 */ /* 0x000fe20000410000 */
[----:B------:R-:W-:Y:S01]  /*0a80*/  @P0 FADD.FTZ R49, -R36, R56 ;  /* 0x0000003824310221 */ /* 0x000fe20000010100 */
[----:B------:R-:W-:Y:S01]  /*0a90*/  @P0 FMUL.FTZ R113, R48, R113 ;  /* 0x0000007130710220 */ /* 0x000fe20000410000 */
[----:B------:R-:W-:Y:S02]  /*0aa0*/  @P0 FADD.FTZ R48, -R43, R55 ;  /* 0x000000372b300221 */ /* 0x000fe40000010100 */
[----:B------:R-:W-:Y:S01]  /*0ab0*/  @P0 FMUL.FTZ R116, R49, R116 ;  /* 0x0000007431740220 */ /* 0x000fe20000410000 */
[----:B------:R-:W-:Y:S01]  /*0ac0*/  @!P0 FADD.FTZ R49, R56, -R108 ;  /* 0x8000006c38318221 */ /* 0x000fe20000010000 */
[----:B------:R-:W0:Y:S01]  /*0ad0*/  @P0 MUFU.RCP R117, R16 ;  /* 0x0000001000750308 */ /* 0x000e220000001000 */
[----:B-1----:R-:W-:-:S02]  /*0ae0*/  @P0 FMUL.FTZ R115, R48, R115 ;  /* 0x0000007330730220 */ /* 0x002fc40000410000 */
[----:B------:R-:W-:Y:S01]  /*0af0*/  @!P0 FMUL.FTZ R116, R102, R49 ;  /* 0x0000003166748220 */ /* 0x000fe20000410000 */
[----:B------:R-:W-:-:S04]  /*0b00*/  @!P0 FADD.FTZ R51, R51, -R108 ;  /* 0x8000006c33338221 */ /* 0x000fc80000010000 */
[----:B------:R-:W1:Y:S01]  /*0b10*/  @P0 MUFU.RCP R48, R17 ;  /* 0x0000001100300308 */ /* 0x000e620000001000 */
[----:B------:R-:W-:Y:S01]  /*0b20*/  @!P0 FMUL.FTZ R111, R102, R51 ;  /* 0x00000033666f8220 */ /* 0x000fe20000410000 */
[----:B------:R-:W-:-:S06]  /*0b30*/  @!P0 FADD.FTZ R53, R53, -R108 ;  /* 0x8000006c35358221 */ /* 0x000fcc0000010000 */
[----:B------:R-:W2:Y:S01]  /*0b40*/  @P0 MUFU.RCP R49, R18 ;  /* 0x0000001200310308 */ /* 0x000ea20000001000 */
[----:B------:R-:W-:Y:S01]  /*0b50*/  @P0 FADD.FTZ R51, -R37, R57 ;  /* 0x0000003925330221 */ /* 0x000fe20000010100 */
[----:B------:R-:W-:Y:S01]  /*0b60*/  @P0 FADD.FTZ R52, -R32, R60 ;  /* 0x0000003c20340221 */ /* 0x000fe20000010100 */
[----:B------:R-:W-:Y:S01]  /*0b70*/  @!P0 FMUL.FTZ R113, R102, R53 ;  /* 0x0000003566718220 */ /* 0x000fe20000410000 */
[----:B------:R-:W-:Y:S01]  /*0b80*/  @!P0 FADD.FTZ R55, R55, -R108 ;  /* 0x8000006c37378221 */ /* 0x000fe20000010000 */
[----:B------:R-:W-:Y:S01]  /*0b90*/  @P0 FMUL.FTZ R120, R51, R120 ;  /* 0x0000007833780220 */ /* 0x000fe20000410000 */
[----:B------:R-:W-:Y:S01]  /*0ba0*/  @P0 FADD.FTZ R50, -R38, R58 ;  /* 0x0000003a26320221 */ /* 0x000fe20000010100 */
[----:B------:R-:W-:Y:S01]  /*0bb0*/  @P0 FADD.FTZ R51, -R39, R59 ;  /* 0x0000003b27330221 */ /* 0x000fe20000010100 */
[----:B------:R-:W-:Y:S01]  /*0bc0*/  @!P0 FADD.FTZ R53, R59, -R108 ;  /* 0x8000006c3b358221 */ /* 0x000fe20000010000 */
[----:B0-----:R-:W-:Y:S01]  /*0bd0*/  @P0 FMUL.FTZ R117, R52, R117 ;  /* 0x0000007534750220 */ /* 0x001fe20000410000 */
[----:B------:R-:W-:Y:S01]  /*0be0*/  @P0 FADD.FTZ R59, -R33, R61 ;  /* 0x0000003d213b0221 */ /* 0x000fe20000010100 */
[----:B------:R-:W-:Y:S01]  /*0bf0*/  @P0 FADD.FTZ R52, -R34, R62 ;  /* 0x0000003e22340221 */ /* 0x000fe20000010100 */
[----:B------:R-:W-:Y:S01]  /*0c00*/  FFMA.FTZ R97, R64, R107, R97 ;  /* 0x0000006b40617223 */ /* 0x000fe20000010061 */
[----:B------:R-:W-:Y:S01]  /*0c10*/  @!P0 FMUL.FTZ R115, R102, R55 ;  /* 0x0000003766738220 */ /* 0x000fe20000410000 */
[----:B------:R-:W-:Y:S01]  /*0c20*/  FMUL.FTZ R64, R28, R64 ;  /* 0x000000401c407220 */ /* 0x000fe20000410000 */
[----:B------:R-:W-:Y:S01]  /*0c30*/  @P0 FMUL.FTZ R119, R50, R119 ;  /* 0x0000007732770220 */ /* 0x000fe20000410000 */
[--C-:B------:R-:W-:Y:S01]  /*0c40*/  @!P0 FADD.FTZ R55, R60, -R108.reuse ;  /* 0x8000006c3c378221 */ /* 0x100fe20000010000 */
[----:B------:R-:W0:Y:S01]  /*0c50*/  @P0 MUFU.RCP R50, R19 ;  /* 0x0000001300320308 */ /* 0x000e220000001000 */
[----:B-1----:R-:W-:Y:S01]  /*0c60*/  @P0 FMUL.FTZ R60, R59, R48 ;  /* 0x000000303b3c0220 */ /* 0x002fe20000410000 */
[--C-:B------:R-:W-:Y:S01]  /*0c70*/  @!P0 FADD.FTZ R61, R61, -R108.reuse ;  /* 0x8000006c3d3d8221 */ /* 0x100fe20000010000 */
[----:B------:R-:W-:Y:S01]  /*0c80*/  @!P0 FADD.FTZ R121, R62, -R108 ;  /* 0x8000006c3e798221 */ /* 0x000fe20000010000 */
[----:B--2---:R-:W-:Y:S01]  /*0c90*/  @P0 FMUL.FTZ R59, R52, R49 ;  /* 0x00000031343b0220 */ /* 0x004fe20000410000 */
[----:B------:R-:W-:Y:S01]  /*0ca0*/  FMUL.FTZ R62, R29, R65 ;  /* 0x000000411d3e7220 */ /* 0x000fe20000410000 */
[----:B------:R-:W-:Y:S01]  /*0cb0*/  FADD.FTZ R49, RZ, R64 ;  /* 0x00000040ff317221 */ /* 0x000fe20000010000 */
[----:B------:R-:W-:Y:S01]  /*0cc0*/  @P0 FMUL.FTZ R118, R51, R118 ;  /* 0x0000007633760220 */ /* 0x000fe20000410000 */
[----:B------:R-:W-:Y:S01]  /*0cd0*/  @!P0 FADD.FTZ R51, R58, -R108 ;  /* 0x8000006c3a338221 */ /* 0x000fe20000010000 */
[----:B------:R-:W-:Y:S01]  /*0ce0*/  @!P0 FMUL.FTZ R60, R102, R61 ;  /* 0x0000003d663c8220 */ /* 0x000fe20000410000 */
[----:B------:R-:W-:Y:S01]  /*0cf0*/  FMUL.FTZ R61, R30, R66 ;  /* 0x000000421e3d7220 */ /* 0x000fe20000410000 */
[----:B------:R-:W-:Y:S01]  /*0d00*/  FADD.FTZ R48, R49, R62 ;  /* 0x0000003e31307221 */ /* 0x000fe20000010000 */
[----:B------:R-:W-:Y:S01]  /*0d10*/  FFMA.FTZ R49, R64, R107, RZ ;  /* 0x0000006b40317223 */ /* 0x000fe200000100ff */
[----:B------:R-:W-:-:S02]  /*0d20*/  @!P0 FMUL.FTZ R119, R102, R51 ;  /* 0x0000003366778220 */ /* 0x000fc40000410000 */
[----:B------:R-:W-:Y:S01]  /*0d30*/  FADD.FTZ R51, R48, R61 ;  /* 0x0000003d30337221 */ /* 0x000fe20000010000 */
[----:B------:R-:W-:Y:S01]  /*0d40*/  FFMA.FTZ R48, R62, R109, R49 ;  /* 0x0000006d3e307223 */ /* 0x000fe20000010031 */
[----:B------:R-:W-:Y:S01]  /*0d50*/  @!P0 FADD.FTZ R123, R63, -R108 ;  /* 0x8000006c3f7b8221 */ /* 0x000fe20000010000 */
[----:B------:R-:W-:Y:S01]  /*0d60*/  @P0 FADD.FTZ R63, -R35, R63 ;  /* 0x0000003f233f0221 */ /* 0x000fe20000010100 */
[-C--:B------:R-:W-:Y:S01]  /*0d70*/  FFMA.FTZ R93, R66, R110.reuse, R93 ;  /* 0x0000006e425d7223 */ /* 0x080fe2000001005d */
[----:B------:R-:W-:Y:S01]  /*0d80*/  FMUL.FTZ R66, R31, R67 ;  /* 0x000000431f427220 */ /* 0x000fe20000410000 */
[----:B------:R-:W-:Y:S01]  /*0d90*/  FFMA.FTZ R49, R61, R110, R48 ;  /* 0x0000006e3d317223 */ /* 0x000fe20000010030 */
[----:B0-----:R-:W-:Y:S01]  /*0da0*/  @P0 FMUL.FTZ R58, R63, R50 ;  /* 0x000000323f3a0220 */ /* 0x001fe20000410000 */
        /* <DEDUP_REMOVED lines=8> */
[----:B------:R-:W-:Y:S01]  /*0e30*/  FFMA.FTZ R96, R65, R109, R96 ;  /* 0x0000006d41607223 */ /* 0x000fe20000010060 */
[----:B------:R-:W-:Y:S01]  /*0e40*/  FMUL.FTZ R65, R26, R70 ;  /* 0x000000461a417220 */ /* 0x000fe20000410000 */
[----:B------:R-:W-:Y:S01]  /*0e50*/  FADD.FTZ R48, R51, R68 ;  /* 0x0000004433307221 */ /* 0x000fe20000010000 */
[----:B------:R-:W-:Y:S01]  /*0e60*/  FFMA.FTZ R50, R68, R113, R49 ;  /* 0x0000007144327223 */ /* 0x000fe20000010031 */
[----:B------:R-:W-:Y:S01]  /*0e70*/  @!P0 FADD.FTZ R57, R57, -R108 ;  /* 0x8000006c39398221 */ /* 0x000fe20000010000 */
[C---:B------:R-:W-:Y:S01]  /*0e80*/  FADD.FTZ R83, R70.reuse, R83 ;  /* 0x0000005346537221 */ /* 0x040fe20000010000 */
[-C--:B------:R-:W-:Y:S01]  /*0e90*/  FFMA.FTZ R85, R70, R114.reuse, R85 ;  /* 0x0000007246557223 */ /* 0x080fe20000010055 */
[----:B------:R-:W-:Y:S01]  /*0ea0*/  FMUL.FTZ R70, R27, R71 ;  /* 0x000000471b467220 */ /* 0x000fe20000410000 */
[----:B------:R-:W-:Y:S01]  /*0eb0*/  FADD.FTZ R49, R48, R65 ;  /* 0x0000004130317221 */ /* 0x000fe20000010000 */
[----:B------:R-:W-:Y:S01]  /*0ec0*/  FFMA.FTZ R51, R65, R114, R50 ;  /* 0x0000007241337223 */ /* 0x000fe20000010032 */
[----:B------:R-:W-:Y:S01]  /*0ed0*/  @!P0 FMUL.FTZ R120, R102, R57 ;  /* 0x0000003966788220 */ /* 0x000fe20000410000 */
        /* <DEDUP_REMOVED lines=41> */
[----:B------:R-:W-:Y:S01]  /*1170*/  FADD.FTZ R49, R50, R69 ;  /* 0x0000004532317221 */ /* 0x000fe20000010000 */
[----:B------:R-:W-:Y:S01]  /*1180*/  FFMA.FTZ R84, R71, R115, R84 ;  /* 0x0000007347547223 */ /* 0x000fe20000010054 */
        /* <DEDUP_REMOVED lines=24> */
.L_x_4763:
[----:B------:R-:W3:Y:S01]  /*1310*/  @!P2 S2R R54, SR_CgaCtaId ;  /* 0x000000000036a919 */ /* 0x000ee20000008800 */
[----:B------:R-:W-:Y:S01]  /*1320*/  @!P2 SHF.R.U32.HI R51, RZ, 0x5, R0 ;  /* 0x00000005ff33a819 */ /* 0x000fe20000011600 */
[----:B-1----:R-:W-:Y:S01]  /*1330*/  FADD.FTZ R56, R49, R52 ;  /* 0x0000003431387221 */ /* 0x002fe20000010000 */
[----:B------:R-:W-:Y:S01]  /*1340*/  @!P2 MOV R53, 0x400 ;  /* 0x000004000035a802 */ /* 0x000fe20000000f00 */
[----:B--2---:R-:W-:Y:S01]  /*1350*/  FADD.FTZ R57, R50, R57 ;  /* 0x0000003932397221 */ /* 0x004fe20000010000 */
[----:B------:R-:W-:Y:S01]  /*1360*/  @!P2 LOP3.LUT R51, R51, 0x3, RZ, 0xc0, !PT ;  /* 0x000000033333a812 */ /* 0x000fe200078ec0ff */
        /* <DEDUP_REMOVED lines=37> */
[C-C-:B------:R-:W-:Y:S01]  /*15c0*/  FFMA.FTZ R119, R48.reuse, R119, R49.reuse ;  /* 0x0000007730777223 */ /* 0x140fe20000010031 */
[C-C-:B------:R-:W-:Y:S01]  /*15d0*/  FFMA.FTZ R118, R48.reuse, R118, R49.reuse ;  /* 0x0000007630767223 */ /* 0x140fe20000010031 */
[C-C-:B------:R-:W-:Y:S01]  /*15e0*/  FFMA.FTZ R117, R48.reuse, R117, R49.reuse ;  /* 0x0000007530757223 */ /* 0x140fe20000010031 */
[----:B------:R-:W-:Y:S01]  /*15f0*/  FFMA.FTZ R48, R48, R58, R49 ;  /* 0x0000003a30307223 */ /* 0x000fe20000010031 */
        /* <DEDUP_REMOVED lines=16> */
[----:B------:R-:W-:Y:S01]  /*1700*/  FADD.FTZ R117, R76, -R117 ;  /* 0x800000754c757221 */ /* 0x000fe20000010000 */
[----:B------:R-:W-:Y:S01]  /*1710*/  FADD.FTZ R79, R78, -R79 ;  /* 0x8000004f4e4f7221 */ /* 0x000fe20000010000 */
[----:B------:R-:W-:Y:S01]  /*1720*/  FADD.FTZ R69, R69, -R48 ;  /* 0x8000003045457221 */ /* 0x000fe20000010000 */
[----:B------:R-:W-:Y:S01]  /*1730*/  LEA R64, P4, R100, UR8, 0x4 ;  /* 0x0000000864407c11 */ /* 0x000fe2000f8820ff */
[C---:B------:R-:W-:Y:S01]  /*1740*/  FMUL.FTZ R51, R102.reuse, R51 ;  /* 0x0000003366337220 */ /* 0x040fe20000410000 */
[----:B------:R-:W-:Y:S01]  /*1750*/  LEA.HI.X R63, R105, UR9, RZ, 0x4, P2 ;  /* 0x00000009693f7c11 */ /* 0x000fe200090f24ff */
[C---:B------:R-:W-:Y:S01]  /*1760*/  FMUL.FTZ R50, R102.reuse, R65 ;  /* 0x0000004166327220 */ /* 0x040fe20000410000 */
[C---:B------:R-:W-:Y:S01]  /*1770*/  FMUL.FTZ R49, R102.reuse, R49 ;  /* 0x0000003166317220 */ /* 0x040fe20000410000 */
[----:B------:R-:W-:Y:S01]  /*1780*/  FMUL.FTZ R48, R102, R53 ;  /* 0x0000003566307220 */ /* 0x000fe20000410000 */
[----:B------:R0:W-:Y:S01]  /*1790*/  STG.E.128 desc[UR6][R66.64], R56 ;  /* 0x0000003842007986 */ /* 0x0001e2000c101d06 */
[----:B------:R-:W-:Y:S01]  /*17a0*/  LEA.HI.X R61, R104, UR9, RZ, 0x4, P3 ;  /* 0x00000009683d7c11 */ /* 0x000fe200098f24ff */
[C---:B------:R-:W-:Y:S01]  /*17b0*/  FMUL.FTZ R55, R102.reuse, R55 ;  /* 0x0000003766377220 */ /* 0x040fe20000410000 */
[C---:B------:R-:W-:Y:S01]  /*17c0*/  FMUL.FTZ R54, R102.reuse, R119 ;  /* 0x0000007766367220 */ /* 0x040fe20000410000 */
[C---:B------:R-:W-:Y:S01]  /*17d0*/  FMUL.FTZ R53, R102.reuse, R73 ;  /* 0x0000004966357220 */ /* 0x040fe20000410000 */
[----:B------:R-:W-:Y:S01]  /*17e0*/  FMUL.FTZ R52, R102, R71 ;  /* 0x0000004766347220 */ /* 0x000fe20000410000 */
        /* <DEDUP_REMOVED lines=43> */
.L_x_4750:
[----:B------:R-:W0:Y:S01]  /*1aa0*/  S2R R2, SR_TID.X ;  /* 0x0000000000027919 */ /* 0x000e220000002100 */
[----:B------:R-:W0:Y:S08]  /*1ab0*/  S2UR UR4, SR_CTAID.X ;  /* 0x00000000000479c3 */ /* 0x000e300000002500 */
[----:B------:R-:W1:Y:S08]  /*1ac0*/  LDC.64 R14, c[0x0][0x270] ;  /* 0x00009c00ff0e7b82 */ /* 0x000e700000000a00 */
[----:B-----5:R-:W2:Y:S01]  /*1ad0*/  LDC.64 R32, c[0x0][0x278] ;  /* 0x00009e00ff207b82 */ /* 0x020ea20000000a00 */
        /* <DEDUP_REMOVED lines=23> */
.L_x_4751:
[----:B------:R-:W-:Y:S01]  /*1c50*/  HFMA2.MMA R79, -RZ, RZ, 0, 9.5367431640625e-07 ;  /* 0x00000010ff4f7435 */ /* 0x000fe200000001ff */
[----:B------:R-:W-:Y:S02]  /*1c60*/  MOV R72, R49 ;  /* 0x0000003100487202 */ /* 0x000fe40000000f00 */
[----:B------:R-:W-:Y:S02]  /*1c70*/  MOV R108, 0x1f ;  /* 0x0000001f006c7802 */ /* 0x000fe40000000f00 */
[----:B------:R-:W-:-:S07]  /*1c80*/  MOV R71, 0xffffffff ;  /* 0xffffffff00477802 */ /* 0x000fce0000000f00 */
[----:B------:R-:W-:Y:S05]  /*1c90*/  WARPSYNC.COLLECTIVE R71, `(.L_x_4753) ;  /* 0x0000000047087348 */ /* 0x000fea0003c00000 */
[----:B------:R0:W1:Y:S02]  /*1ca0*/  SHFL.DOWN P3, R57, R72, R79, R108 ;  /* 0x0800004f48397389 */ /* 0x000064000006006c */
[----:B01----:R-:W-:Y:S01]  /*1cb0*/  ENDCOLLECTIVE ;  /* 0x000000000000791b */ /* 0x003fe20003800000 */
.L_x_4753:
[----:B------:R-:W-:Y:S02]  /*1cc0*/  MOV R72, R50 ;  /* 0x0000003200487202 */ /* 0x000fe40000000f00 */
[----:B------:R-:W-:-:S07]  /*1cd0*/  MOV R52, R57 ;  /* 0x0000003900347202 */ /* 0x000fce0000000f00 */
[----:B------:R-:W-:Y:S05]  /*1ce0*/  WARPSYNC.COLLECTIVE R71, `(.L_x_4754) ;  /* 0x0000000047087348 */ /* 0x000fea0003c00000 */
[----:B------:R0:W1:Y:S02]  /*1cf0*/  SHFL.DOWN P3, R57, R72, R79, R108 ;  /* 0x0800004f48397389 */ /* 0x000064000006006c */
[----:B01----:R-:W-:Y:S01]  /*1d00*/  ENDCOLLECTIVE ;  /* 0x000000000000791b */ /* 0x003fe20003800000 */
.L_x_4754:
[----:B------:R-:W-:Y:S01]  /*1d10*/  FADD.FTZ R52, R49, R52 ;  /* 0x0000003431347221 */ /* 0x000fe20000010000 */
[----:B------:R-:W-:-:S04]  /*1d20*/  HFMA2.MMA R79, -RZ, RZ, 0, 4.76837158203125e-07 ;  /* 0x00000008ff4f7435 */ /* 0x000fc800000001ff */
[----:B------:R-:W-:Y:S02]  /*1d30*/  MOV R72, R52 ;  /* 0x0000003400487202 */ /* 0x000fe40000000f00 */
[----:B------:R-:W-:-:S07]  /*1d40*/  MOV R51, R57 ;  /* 0x0000003900337202 */ /* 0x000fce0000000f00 */
[----:B------:R-:W-:Y:S05]  /*1d50*/  WARPSYNC.COLLECTIVE R71, `(.L_x_4755) ;  /* 0x0000000047087348 */ /* 0x000fea0003c00000 */
[----:B------:R0:W1:Y:S02]  /*1d60*/  SHFL.DOWN P3, R57, R72, R79, R108 ;  /* 0x0800004f48397389 */ /* 0x000064000006006c */
[----:B01----:R-:W-:Y:S01]  /*1d70*/  ENDCOLLECTIVE ;  /* 0x000000000000791b */ /* 0x003fe20003800000 */
.L_x_4755:
[----:B------:R-:W-:-:S05]  /*1d80*/  FADD.FTZ R51, R50, R51 ;  /* 0x0000003332337221 */ /* 0x000fca0000010000 */
[----:B------:R-:W-:Y:S02]  /*1d90*/  MOV R72, R51 ;  /* 0x0000003300487202 */ /* 0x000fe40000000f00 */
[----:B------:R-:W-:-:S07]  /*1da0*/  MOV R53, R57 ;  /* 0x0000003900357202 */ /* 0x000fce0000000f00 */
[----:B------:R-:W-:Y:S05]  /*1db0*/  WARPSYNC.COLLECTIVE R71, `(.L_x_4756) ;  /* 0x0000000047087348 */ /* 0x000fea0003c00000 */
[----:B------:R0:W1:Y:S02]  /*1dc0*/  SHFL.DOWN P3, R57, R72, R79, R108 ;  /* 0x0800004f48397389 */ /* 0x000064000006006c */
[----:B01----:R-:W-:Y:S01]  /*1dd0*/  ENDCOLLECTIVE ;  /* 0x000000000000791b */ /* 0x003fe20003800000 */
.L_x_4756:
[----:B------:R-:W-:Y:S01]  /*1de0*/  FADD.FTZ R53, R52, R53 ;  /* 0x0000003534357221 */ /* 0x000fe20000010000 */
[----:B------:R-:W-:-:S04]  /*1df0*/  HFMA2.MMA R79, -RZ, RZ, 0, 2.384185791015625e-07 ;  /* 0x00000004ff4f7435 */ /* 0x000fc800000001ff */
[----:B------:R-:W-:Y:S02]  /*1e00*/  MOV R72, R53 ;  /* 0x0000003500487202 */ /* 0x000fe40000000f00 */
[----:B------:R-:W-:-:S07]  /*1e10*/  MOV R54, R57 ;  /* 0x0000003900367202 */ /* 0x000fce0000000f00 */
[----:B------:R-:W-:Y:S05]  /*1e20*/  WARPSYNC.COLLECTIVE R71, `(.L_x_4757) ;  /* 0x0000000047087348 */ /* 0x000fea0003c00000 */
[----:B------:R0:W1:Y:S02]  /*1e30*/  SHFL.DOWN P3, R57, R72, R79, R108 ;  /* 0x0800004f48397389 */ /* 0x000064000006006c */
[----:B01----:R-:W-:Y:S01]  /*1e40*/  ENDCOLLECTIVE ;  /* 0x000000000000791b */ /* 0x003fe20003800000 */
.L_x_4757:
[----:B------:R-:W-:-:S05]  /*1e50*/  FADD.FTZ R54, R51, R54 ;  /* 0x0000003633367221 */ /* 0x000fca0000010000 */
[----:B------:R-:W-:Y:S02]  /*1e60*/  MOV R72, R54 ;  /* 0x0000003600487202 */ /* 0x000fe40000000f00 */
[----:B------:R-:W-:-:S07]  /*1e70*/  MOV R56, R57 ;  /* 0x0000003900387202 */ /* 0x000fce0000000f00 */
[----:B------:R-:W-:Y:S05]  /*1e80*/  WARPSYNC.COLLECTIVE R71, `(.L_x_4758) ;  /* 0x0000000047087348 */ /* 0x000fea0003c00000 */
[----:B------:R0:W1:Y:S02]  /*1e90*/  SHFL.DOWN P3, R57, R72, R79, R108 ;  /* 0x0800004f48397389 */ /* 0x000064000006006c */
[----:B01----:R-:W-:Y:S01]  /*1ea0*/  ENDCOLLECTIVE ;  /* 0x000000000000791b */ /* 0x003fe20003800000 */
.L_x_4758:
[----:B------:R-:W-:Y:S01]  /*1eb0*/  FADD.FTZ R56, R53, R56 ;  /* 0x0000003835387221 */ /* 0x000fe20000010000 */
[----:B------:R-:W-:-:S04]  /*1ec0*/  HFMA2.MMA R79, -RZ, RZ, 0, 1.1920928955078125e-07 ;  /* 0x00000002ff4f7435 */ /* 0x000fc800000001ff */
[----:B------:R-:W-:Y:S02]  /*1ed0*/  MOV R72, R56 ;  /* 0x0000003800487202 */ /* 0x000fe40000000f00 */
[----:B------:R-:W-:-:S07]  /*1ee0*/  MOV R55, R57 ;  /* 0x0000003900377202 */ /* 0x000fce0000000f00 */
[----:B------:R-:W-:Y:S05]  /*1ef0*/  WARPSYNC.COLLECTIVE R71, `(.L_x_4759) ;  /* 0x0000000047087348 */ /* 0x000fea0003c00000 */
[----:B------:R0:W1:Y:S02]  /*1f00*/  SHFL.DOWN P3, R57, R72, R79, R108 ;  /* 0x0800004f48397389 */ /* 0x000064000006006c */
[----:B01----:R-:W-:Y:S01]  /*1f10*/  ENDCOLLECTIVE ;  /* 0x000000000000791b */ /* 0x003fe20003800000 */
.L_x_4759:
[----:B------:R-:W-:-:S05]  /*1f20*/  FADD.FTZ R55, R54, R55 ;  /* 0x0000003736377221 */ /* 0x000fca0000010000 */
[----:B------:R-:W-:Y:S02]  /*1f30*/  MOV R72, R55 ;  /* 0x0000003700487202 */ /* 0x000fe40000000f00 */
[----:B------:R-:W-:-:S07]  /*1f40*/  MOV R49, R57 ;  /* 0x0000003900317202 */ /* 0x000fce0000000f00 */
[----:B------:R-:W-:Y:S05]  /*1f50*/  WARPSYNC.COLLECTIVE R71, `(.L_x_4760) ;  /* 0x0000000047087348 */ /* 0x000fea0003c00000 */
[----:B------:R0:W1:Y:S02]  /*1f60*/  SHFL.DOWN P3, R57, R72, R79, R108 ;  /* 0x0800004f48397389 */ /* 0x000064000006006c */
[----:B01----:R-:W-:Y:S01]  /*1f70*/  ENDCOLLECTIVE ;  /* 0x000000000000791b */ /* 0x003fe20003800000 */
.L_x_4760:
[----:B------:R-:W-:Y:S01]  /*1f80*/  FADD.FTZ R49, R56, R49 ;  /* 0x0000003138317221 */ /* 0x000fe20000010000 */
[----:B------:R-:W-:-:S04]  /*1f90*/  HFMA2.MMA R79, -RZ, RZ, 0, 5.9604644775390625e-08 ;  /* 0x00000001ff4f7435 */ /* 0x000fc800000001ff */
[----:B------:R-:W-:Y:S02]  /*1fa0*/  MOV R72, R49 ;  /* 0x0000003100487202 */ /* 0x000fe40000000f00 */
[----:B------:R-:W-:-:S07]  /*1fb0*/  MOV R50, R57 ;  /* 0x0000003900327202 */ /* 0x000fce0000000f00 */
[----:B------:R-:W-:Y:S05]  /*1fc0*/  WARPSYNC.COLLECTIVE R71, `(.L_x_4761) ;  /* 0x0000000047087348 */ /* 0x000fea0003c00000 */
[----:B------:R0:W1:Y:S02]  /*1fd0*/  SHFL.DOWN P3, R57, R72, R79, R108 ;  /* 0x0800004f48397389 */ /* 0x000064000006006c */
[----:B01----:R-:W-:Y:S01]  /*1fe0*/  ENDCOLLECTIVE ;  /* 0x000000000000791b */ /* 0x003fe20003800000 */
.L_x_4761:
[----:B------:R-:W-:-:S05]  /*1ff0*/  FADD.FTZ R50, R55, R50 ;  /* 0x0000003237327221 */ /* 0x000fca0000010000 */
[----:B------:R-:W-:Y:S02]  /*2000*/  MOV R72, R50 ;  /* 0x0000003200487202 */ /* 0x000fe40000000f00 */
[----:B------:R-:W-:-:S07]  /*2010*/  MOV R52, R57 ;  /* 0x0000003900347202 */ /* 0x000fce0000000f00 */
[----:B------:R-:W-:Y:S05]  /*2020*/  WARPSYNC.COLLECTIVE R71, `(.L_x_4762) ;  /* 0x0000000047087348 */ /* 0x000fea0003c00000 */
[----:B------:R0:W1:Y:S02]  /*2030*/  SHFL.DOWN P3, R57, R72, R79, R108 ;  /* 0x0800004f48397389 */ /* 0x000064000006006c */
[----:B01----:R-:W-:Y:S01]  /*2040*/  ENDCOLLECTIVE ;  /* 0x000000000000791b */ /* 0x003fe20003800000 */
.L_x_4762:
[----:B------:R-:W-:Y:S05]  /*2050*/  BRA `(.L_x_4763) ;  /* 0xfffffff000ac7947 */ /* 0x000fea000383ffff */
.L_x_4764:
        /* <DEDUP_REMOVED lines=10> */
.L_x_5603:


//--------------------- .text._ZN10layer_norm22ln_bwd_finalize_kernelINS_22Kernel_traits_finalizeILj1536E13__nv_bfloat16fS2_fjLj1024ELj4ENS_18Kernel_traits_baseILj1536ES2_fS2_fjLj1024EEEEEEEvNS_9BwdParamsE --------------------------
	.section	.text._ZN10layer_norm22ln_bwd_finalize_kernelINS_22Kernel_traits_finalizeILj1536E13__nv_bfloat16fS2_fjLj1024ELj4ENS_18Kernel_traits_baseILj1536ES2_fS2_fjLj1024EEEEEEEvNS_9BwdParamsE,"ax",@progbits
	.align	128
        .global         _ZN10layer_norm22ln_bwd_finalize_kernelINS_22Kernel_traits_finalizeILj1536E13__nv_bfloat16fS2_fjLj1024ELj4ENS_18Kernel_traits_baseILj1536ES2_fS2_fjLj1024EEEEEEEvNS_9BwdParamsE
        .type           _ZN10layer_norm22ln_bwd_finalize_kernelINS_22Kernel_traits_finalizeILj1536E13__nv_bfloat16fS2_fjLj1024ELj4ENS_18Kernel_traits_baseILj1536ES2_fS2_fjLj1024EEEEEEEvNS_9BwdParamsE,@function
        .size           _ZN10layer_norm22ln_bwd_finalize_kernelINS_22Kernel_traits_finalizeILj1536E13__nv_bfloat16fS2_fjLj1024ELj4ENS_18Kernel_traits_baseILj1536ES2_fS2_fjLj1024EEEEEEEvNS_9BwdParamsE,(.L_x_5604 - _ZN10layer_norm22ln_bwd_finalize_kernelINS_22Kernel_traits_finalizeILj1536E13__nv_bfloat16fS2_fjLj1024ELj4ENS_18Kernel_traits_baseILj1536ES2_fS2_fjLj1024EEEEEEEvNS_9BwdParamsE)
        .other          _ZN10layer_norm22ln_bwd_finalize_kernelINS_22Kernel_traits_finalizeILj1536E13__nv_bfloat16fS2_fjLj1024ELj4ENS_18Kernel_traits_baseILj1536ES2_fS2_fjLj1024EEEEEEEvNS_9BwdParamsE,@"STO_CUDA_ENTRY STV_DEFAULT"
_ZN10layer_norm22ln_bwd_finalize_kernelINS_22Kernel_traits_finalizeILj1536E13__nv_bfloat16fS2_fjLj1024ELj4ENS_18Kernel_traits_baseILj1536ES2_fS2_fjLj1024EEEEEEEvNS_9BwdParamsE:
.text._ZN10layer_norm22ln_bwd_finalize_kernelINS_22Kernel_traits_finalizeILj1536E13__nv_bfloat16fS2_fjLj1024ELj4ENS_18Kernel_traits_baseILj1536ES2_fS2_fjLj1024EEEEEEEvNS_9BwdParamsE:
        /* <DEDUP_REMOVED lines=25> */
.L_x_4776:
        /* <DEDUP_REMOVED lines=28> */
.L_x_4769:
        /* <DEDUP_REMOVED lines=33> */
.L_x_4768:
[----:B------:R-:W-:Y:S05]  /*0560*/  BSYNC B1 ;  /* 0x0000000000017941 */ /* 0x000fea0003800000 */
.L_x_4767:
        /* <DEDUP_REMOVED lines=23> */
.L_x_4771:
[----:B------:R-:W-:Y:S05]  /*06e0*/  BSYNC B1 ;  /* 0x0000000000017941 */ /* 0x000fea0003800000 */
.L_x_4770:
        /* <DEDUP_REMOVED lines=11> */
.L_x_4766:
[----:B------:R-:W-:Y:S05]  /*07a0*/  BSYNC B0 ;  /* 0x0000000000007941 */ /* 0x000fea0003800000 */
.L_x_4765:
        /* <DEDUP_REMOVED lines=29> */
.L_x_4787:
[----:B------:R-:W-:Y:S01]  /*0980*/  @!P1 SHF.R.U32.HI R12, RZ, 0x3, R0 ;  /* 0x00000003ff0c9819 */ /* 0x000fe20000011600 */
[----:B---3--:R-:W-:Y:S01]  /*0990*/  FADD.FTZ R14, R9, R14 ;  /* 0x0000000e090e7221 */ /* 0x008fe20000010000 */
[----:B--2---:R-:W-:Y:S02]  /*09a0*/  FADD.FTZ R11, R10, R11 ;  /* 0x0000000b0a0b7221 */ /* 0x004fe40000010000 */
[----:B------:R-:W-:-:S05]  /*09b0*/  @!P1 LOP3.LUT R12, R12, 0x1ffffffc, RZ, 0xc0, !PT ;  /* 0x1ffffffc0c0c9812 */ /* 0x000fca00078ec0ff */
[----:B------:R2:W-:Y:S04]  /*09c0*/  @!P1 STS [R12+UR4+0x2000], R14 ;  /* 0x0020000e0c009988 */ /* 0x0005e80008000804 */
[----:B------:R2:W-:Y:S02]  /*09d0*/  @!P1 STS [R12+UR4+0x2080], R11 ;  /* 0x0020800b0c009988 */ /* 0x0005e40008000804 */
.L_x_4772:
        /* <DEDUP_REMOVED lines=14> */
.L_x_4775:
[----:B------:R-:W-:Y:S05]  /*0ac0*/  BSYNC B0 ;  /* 0x0000000000007941 */ /* 0x000fea0003800000 */
.L_x_4774:
[C---:B------:R-:W-:Y:S02]  /*0ad0*/  ISETP.GT.U32.AND P1, PT, R3.reuse, -0x601, PT ;  /* 0xfffff9ff0300780c */ /* 0x040fe40003f24070 */
[----:B------:R-:W-:Y:S02]  /*0ae0*/  IADD3 R3, R3, 0x600, RZ ;  /* 0x0000060003037810 */ /* 0x000fe40007ffe0ff */
[----:B------:R-:W-:-:S09]  /*0af0*/  IADD3 R5, R5, 0x300, RZ ;  /* 0x0000030005057810 */ /* 0x000fd20007ffe0ff */
[----:B------:R-:W-:Y:S05]  /*0b00*/  @P1 BRA `(.L_x_4776) ;  /* 0xfffffff400a01947 */ /* 0x000fea000383ffff */
[----:B------:R-:W-:Y:S05]  /*0b10*/  EXIT ;  /* 0x000000000000794d */ /* 0x000fea0003800000 */
.L_x_4773:
[----:B------:R-:W-:Y:S01]  /*0b20*/  HFMA2.MMA R19, -RZ, RZ, 0, 5.9604644775390625e-08 ;  /* 0x00000001ff137435 */ /* 0x000fe200000001ff */
[----:B---3--:R-:W-:Y:S01]  /*0b30*/  IMAD.MOV.U32 R20, RZ, RZ, R10 ;  /* 0x000000ffff147224 */ /* 0x008fe200078e000a */
[----:B------:R-:W-:Y:S02]  /*0b40*/  MOV R22, 0x1f ;  /* 0x0000001f00167802 */ /* 0x000fe40000000f00 */
[----:B------:R-:W-:-:S07]  /*0b50*/  MOV R17, 0xffffffff ;  /* 0xffffffff00117802 */ /* 0x000fce0000000f00 */
[----:B012---:R-:W-:Y:S05]  /*0b60*/  WARPSYNC.COLLECTIVE R17, `(.L_x_4777) ;  /* 0x0000000011087348 */ /* 0x007fea0003c00000 */
[----:B------:R3:W4:Y:S02]  /*0b70*/  SHFL.BFLY P2, R18, R20, R19, R22 ;  /* 0x0c00001314127389 */ /* 0x0007240000040016 */
[----:B01234-:R-:W-:Y:S01]  /*0b80*/  ENDCOLLECTIVE ;  /* 0x000000000000791b */ /* 0x01ffe20003800000 */
.L_x_4777:
[----:B------:R-:W-:Y:S01]  /*0b90*/  HFMA2.MMA R19, -RZ, RZ, 0, 1.1920928955078125e-07 ;  /* 0x00000002ff137435 */ /* 0x000fe200000001ff */
[----:B------:R-:W-:-:S04]  /*0ba0*/  IMAD.MOV.U32 R11, RZ, RZ, R18 ;  /* 0x000000ffff0b7224 */ /* 0x000fc800078e0012 */
[----:B------:R-:W-:-:S05]  /*0bb0*/  FADD.FTZ R11, R10, R11 ;  /* 0x0000000b0a0b7221 */ /* 0x000fca0000010000 */
[----:B------:R-:W-:-:S07]  /*0bc0*/  MOV R20, R11 ;  /* 0x0000000b00147202 */ /* 0x000fce0000000f00 */
[----:B------:R-:W-:Y:S05]  /*0bd0*/  WARPSYNC.COLLECTIVE R17, `(.L_x_4778) ;  /* 0x0000000011087348 */ /* 0x000fea0003c00000 */
[----:B------:R0:W1:Y:S02]  /*0be0*/  SHFL.BFLY P2, R18, R20, R19, R22 ;  /* 0x0c00001314127389 */ /* 0x0000640000040016 */
[----:B01----:R-:W-:Y:S01]  /*0bf0*/  ENDCOLLECTIVE ;  /* 0x000000000000791b */ /* 0x003fe20003800000 */
.L_x_4778:
[----:B------:R-:W-:Y:S01]  /*0c00*/  HFMA2.MMA R19, -RZ, RZ, 0, 2.384185791015625e-07 ;  /* 0x00000004ff137435 */ /* 0x000fe200000001ff */
[----:B------:R-:W-:-:S05]  /*0c10*/  MOV R12, R18 ;  /* 0x00000012000c7202 */ /* 0x000fca0000000f00 */
[----:B------:R-:W-:-:S04]  /*0c20*/  FADD.FTZ R12, R11, R12 ;  /* 0x0000000c0b0c7221 */ /* 0x000fc80000010000 */
[----:B------:R-:W-:-:S07]  /*0c30*/  IMAD.MOV.U32 R20, RZ, RZ, R12 ;  /* 0x000000ffff147224 */ /* 0x000fce00078e000c */
[----:B------:R-:W-:Y:S05]  /*0c40*/  WARPSYNC.COLLECTIVE R17, `(.L_x_4779) ;  /* 0x0000000011087348 */ /* 0x000fea0003c00000 */
[----:B------:R0:W1:Y:S02]  /*0c50*/  SHFL.BFLY P2, R18, R20, R19, R22 ;  /* 0x0c00001314127389 */ /* 0x0000640000040016 */
[----:B01----:R-:W-:Y:S01]  /*0c60*/  ENDCOLLECTIVE ;  /* 0x000000000000791b */ /* 0x003fe20003800000 */
.L_x_4779:
[----:B------:R-:W-:Y:S01]  /*0c70*/  IMAD.MOV.U32 R19, RZ, RZ, 0x8 ;  /* 0x00000008ff137424 */ /* 0x000fe200078e00ff */
[----:B------:R-:W-:-:S05]  /*0c80*/  MOV R13, R18 ;  /* 0x00000012000d7202 */ /* 0x000fca0000000f00 */
[----:B------:R-:W-:-:S05]  /*0c90*/  FADD.FTZ R13, R12, R13 ;  /* 0x0000000d0c0d7221 */ /* 0x000fca0000010000 */
[----:B------:R-:W-:-:S07]  /*0ca0*/  MOV R20, R13 ;  /* 0x0000000d00147202 */ /* 0x000fce0000000f00 */
[----:B------:R-:W-:Y:S05]  /*0cb0*/  WARPSYNC.COLLECTIVE R17, `(.L_x_4780) ;  /* 0x0000000011087348 */ /* 0x000fea0003c00000 */
[----:B------:R0:W1:Y:S02]  /*0cc0*/  SHFL.BFLY P2, R18, R20, R19, R22 ;  /* 0x0c00001314127389 */ /* 0x0000640000040016 */
[----:B01----:R-:W-:Y:S01]  /*0cd0*/  ENDCOLLECTIVE ;  /* 0x000000000000791b */ /* 0x003fe20003800000 */
.L_x_4780:
[----:B------:R-:W-:Y:S01]  /*0ce0*/  HFMA2.MMA R19, -RZ, RZ, 0, 9.5367431640625e-07 ;  /* 0x00000010ff137435 */ /* 0x000fe200000001ff */
[----:B------:R-:W-:-:S05]  /*0cf0*/  MOV R10, R18 ;  /* 0x00000012000a7202 */ /* 0x000fca0000000f00 */
[----:B------:R-:W-:-:S05]  /*0d00*/  FADD.FTZ R10, R13, R10 ;  /* 0x0000000a0d0a7221 */ /* 0x000fca0000010000 */
[----:B------:R-:W-:-:S07]  /*0d10*/  MOV R20, R10 ;  /* 0x0000000a00147202 */ /* 0x000fce0000000f00 */
[----:B------:R-:W-:Y:S05]  /*0d20*/  WARPSYNC.COLLECTIVE R17, `(.L_x_4781) ;  /* 0x0000000011087348 */ /* 0x000fea0003c00000 */
[----:B------:R0:W1:Y:S02]  /*0d30*/  SHFL.BFLY P2, R18, R20, R19, R22 ;  /* 0x0c00001314127389 */ /* 0x0000640000040016 */
[----:B01----:R-:W-:Y:S01]  /*0d40*/  ENDCOLLECTIVE ;  /* 0x000000000000791b */ /* 0x003fe20003800000 */
.L_x_4781:
[----:B------:R-:W-:Y:S01]  /*0d50*/  HFMA2.MMA R19, -RZ, RZ, 0, 5.9604644775390625e-08 ;  /* 0x00000001ff137435 */ /* 0x000fe200000001ff */
[----:B------:R-:W-:Y:S01]  /*0d60*/  MOV R20, R9 ;  /* 0x0000000900147202 */ /* 0x000fe20000000f00 */
[----:B------:R-:W-:-:S09]  /*0d70*/  IMAD.MOV.U32 R11, RZ, RZ, R18 ;  /* 0x000000ffff0b7224 */ /* 0x000fd200078e0012 */
[----:B------:R-:W-:Y:S05]  /*0d80*/  WARPSYNC.COLLECTIVE R17, `(.L_x_4782) ;  /* 0x0000000011087348 */ /* 0x000fea0003c00000 */
[----:B------:R0:W1:Y:S02]  /*0d90*/  SHFL.BFLY P2, R18, R20, R19, R22 ;  /* 0x0c00001314127389 */ /* 0x0000640000040016 */
[----:B01----:R-:W-:Y:S01]  /*0da0*/  ENDCOLLECTIVE ;  /* 0x000000000000791b */ /* 0x003fe20003800000 */
.L_x_4782:
[----:B------:R-:W-:Y:S01]  /*0db0*/  HFMA2.MMA R19, -RZ, RZ, 0, 1.1920928955078125e-07 ;  /* 0x00000002ff137435 */ /* 0x000fe200000001ff */
[----:B------:R-:W-:-:S05]  /*0dc0*/  MOV R12, R18 ;  /* 0x00000012000c7202 */ /* 0x000fca0000000f00 */
[----:B------:R-:W-:-:S04]  /*0dd0*/  FADD.FTZ R14, R9, R12 ;  /* 0x0000000c090e7221 */ /* 0x000fc80000010000 */
[----:B------:R-:W-:-:S07]  /*0de0*/  IMAD.MOV.U32 R20, RZ, RZ, R14 ;  /* 0x000000ffff147224 */ /* 0x000fce00078e000e */
[----:B------:R-:W-:Y:S05]  /*0df0*/  WARPSYNC.COLLECTIVE R17, `(.L_x_4783) ;  /* 0x0000000011087348 */ /* 0x000fea0003c00000 */
[----:B------:R0:W1:Y:S02]  /*0e00*/  SHFL.BFLY P2, R18, R20, R19, R22 ;  /* 0x0c00001314127389 */ /* 0x0000640000040016 */
[----:B01----:R-:W-:Y:S01]  /*0e10*/  ENDCOLLECTIVE ;  /* 0x000000000000791b */ /* 0x003fe20003800000 */
.L_x_4783:
[----:B------:R-:W-:Y:S01]  /*0e20*/  IMAD.MOV.U32 R19, RZ, RZ, 0x4 ;  /* 0x00000004ff137424 */ /* 0x000fe200078e00ff */
[----:B------:R-:W-:-:S05]  /*0e30*/  MOV R13, R18 ;  /* 0x00000012000d7202 */ /* 0x000fca0000000f00 */
[----:B------:R-:W-:-:S05]  /*0e40*/  FADD.FTZ R15, R14, R13 ;  /* 0x0000000d0e0f7221 */ /* 0x000fca0000010000 */
[----:B------:R-:W-:-:S07]  /*0e50*/  MOV R20, R15 ;  /* 0x0000000f00147202 */ /* 0x000fce0000000f00 */
[----:B------:R-:W-:Y:S05]  /*0e60*/  WARPSYNC.COLLECTIVE R17, `(.L_x_4784) ;  /* 0x0000000011087348 */ /* 0x000fea0003c00000 */
[----:B------:R0:W1:Y:S02]  /*0e70*/  SHFL.BFLY P2, R18, R20, R19, R22 ;  /* 0x0c00001314127389 */ /* 0x0000640000040016 */
[----:B01----:R-:W-:Y:S01]  /*0e80*/  ENDCOLLECTIVE ;  /* 0x000000000000791b */ /* 0x003fe20003800000 */
.L_x_4784:
[----:B------:R-:W-:Y:S01]  /*0e90*/  HFMA2.MMA R19, -RZ, RZ, 0, 4.76837158203125e-07 ;  /* 0x00000008ff137435 */ /* 0x000fe200000001ff */
[----:B------:R-:W-:-:S05]  /*0ea0*/  MOV R16, R18 ;  /* 0x0000001200107202 */ /* 0x000fca0000000f00 */
[----:B------:R-:W-:-:S05]  /*0eb0*/  FADD.FTZ R16, R15, R16 ;  /* 0x000000100f107221 */ /* 0x000fca0000010000 */
[----:B------:R-:W-:-:S07]  /*0ec0*/  MOV R20, R16 ;  /* 0x0000001000147202 */ /* 0x000fce0000000f00 */
[----:B------:R-:W-:Y:S05]  /*0ed0*/  WARPSYNC.COLLECTIVE R17, `(.L_x_4785) ;  /* 0x0000000011087348 */ /* 0x000fea0003c00000 */
[----:B------:R0:W1:Y:S02]  /*0ee0*/  SHFL.BFLY P2, R18, R20, R19, R22 ;  /* 0x0c00001314127389 */ /* 0x0000640000040016 */
[----:B01----:R-:W-:Y:S01]  /*0ef0*/  ENDCOLLECTIVE ;  /* 0x000000000000791b */ /* 0x003fe20003800000 */
.L_x_4785:
[----:B------:R-:W-:Y:S01]  /*0f00*/  HFMA2.MMA R19, -RZ, RZ, 0, 9.5367431640625e-07 ;  /* 0x00000010ff137435 */ /* 0x000fe200000001ff */
[----:B------:R-:W-:-:S04]  /*0f10*/  IMAD.MOV.U32 R9, RZ, RZ, R18 ;  /* 0x000000ffff097224 */ /* 0x000fc800078e0012 */
[----:B------:R-:W-:-:S05]  /*0f20*/  FADD.FTZ R9, R16, R9 ;  /* 0x0000000910097221 */ /* 0x000fca0000010000 */
[----:B------:R-:W-:-:S07]  /*0f30*/  MOV R20, R9 ;  /* 0x0000000900147202 */ /* 0x000fce0000000f00 */
[----:B------:R-:W-:Y:S05]  /*0f40*/  WARPSYNC.COLLECTIVE R17, `(.L_x_4786) ;  /* 0x0000000011087348 */ /* 0x000fea0003c00000 */
[----:B------:R0:W1:Y:S02]  /*0f50*/  SHFL.BFLY P2, R18, R20, R19, R22 ;  /* 0x0c00001314127389 */ /* 0x0000640000040016 */
[----:B01----:R-:W-:Y:S01]  /*0f60*/  ENDCOLLECTIVE ;  /* 0x000000000000791b */ /* 0x003fe20003800000 */
.L_x_4786:
[----:B------:R-:W-:Y:S01]  /*0f70*/  MOV R14, R18 ;  /* 0x00000012000e7202 */ /* 0x000fe20000000f00 */
[----:B------:R-:W-:Y:S06]  /*0f80*/  BRA `(.L_x_4787) ;  /* 0xfffffff8007c7947 */ /* 0x000fec000383ffff */
.L_x_4788:
        /* <DEDUP_REMOVED lines=15> */
.L_x_5604:


//--------------------- .text._ZN10layer_norm13ln_bwd_kernelINS_13Kernel_traitsI13__nv_bfloat16fS2_fjLj1536ELj1ELj1ELj4ELj16ENS_18Kernel_traits_baseILj1536ES2_fS2_fjLj128EEEEEEEvNS_9BwdParamsE --------------------------
	.section	.text._ZN10layer_norm13ln_bwd_kernelINS_13Kernel_traitsI13__nv_bfloat16fS2_fjLj1536ELj1ELj1ELj4ELj16ENS_18Kernel_traits_baseILj1536ES2_fS2_fjLj128EEEEEEEvNS_9BwdParamsE,"ax",@progbits
	.align	128
        .global         _ZN10layer_norm13ln_bwd_kernelINS_13Kernel_traitsI13__nv_bfloat16fS2_fjLj1536ELj1ELj1ELj4ELj16ENS_18Kernel_traits_baseILj1536ES2_fS2_fjLj128EEEEEEEvNS_9BwdParamsE
        .type           _ZN10layer_norm13ln_bwd_kernelINS_13Kernel_traitsI13__nv_bfloat16fS2_fjLj1536ELj1ELj1ELj4ELj16ENS_18Kernel_traits_baseILj1536ES2_fS2_fjLj128EEEEEEEvNS_9BwdParamsE,@function
        .size           _ZN10layer_norm13ln_bwd_kernelINS_13Kernel_traitsI13__nv_bfloat16fS2_fjLj1536ELj1ELj1ELj4ELj16ENS_18Kernel_traits_baseILj1536ES2_fS2_fjLj128EEEEEEEvNS_9BwdParamsE,(.L_x_5605 - _ZN10layer_norm13ln_bwd_kernelINS_13Kernel_traitsI13__nv_bfloat16fS2_fjLj1536ELj1ELj1ELj4ELj16ENS_18Kernel_traits_baseILj1536ES2_fS2_fjLj128EEEEEEEvNS_9BwdParamsE)
        .other          _ZN10layer_norm13ln_bwd_kernelINS_13Kernel_traitsI13__nv_bfloat16fS2_fjLj1536ELj1ELj1ELj4ELj16ENS_18Kernel_traits_baseILj1536ES2_fS2_fjLj128EEEEEEEvNS_9BwdParamsE,@"STO_CUDA_ENTRY STV_DEFAULT"
_ZN10layer_norm13ln_bwd_kernelINS_13Kernel_traitsI13__nv_bfloat16fS2_fjLj1536ELj1ELj1ELj4ELj16ENS_18Kernel_traits_baseILj1536ES2_fS2_fjLj128EEEEEEEvNS_9BwdParamsE:
.text._ZN10layer_norm13ln_bwd_kernelINS_13Kernel_traitsI13__nv_bfloat16fS2_fjLj1536ELj1ELj1ELj4ELj16ENS_18Kernel_traits_baseILj1536ES2_fS2_fjLj128EEEEEEEvNS_9BwdParamsE:
        /* <DEDUP_REMOVED lines=10> */
[C---:B------:R-:W-:Y:S01]  /*00a0*/  IADD3 R8, P1, R2.reuse, UR4, RZ ;  /* 0x0000000402087c10 */ /* 0x040fe2000ff3e0ff */
[----:B------:R-:W0:Y:S03]  /*00b0*/  S2UR UR4, SR_CTAID.X ;  /* 0x00000000000479c3 */ /* 0x000e260000002500 */
[----:B------:R-:W-:Y:S01]  /*00c0*/  IADD3.X R9, RZ, UR5, RZ, P1, !PT ;  /* 0x00000005ff097c10 */ /* 0x000fe20008ffe4ff */
[----:B------:R-:W-:Y:S01]  /*00d0*/  ULDC UR5, c[0x0][0x214] ;  /* 0x0000850000057ab9 */ /* 0x000fe20000000800 */
[----:B------:R-:W-:Y:S02]  /*00e0*/  IADD3 R2, P1, R2, UR8, RZ ;  /* 0x0000000802027c10 */ /* 0x000fe4000ff3e0ff */
[----:B------:R-:W-:Y:S02]  /*00f0*/  CS2R R6, SRZ ;  /* 0x0000000000067805 */ /* 0x000fe4000001ff00 */
[----:B------:R-:W-:Y:S01]  /*0100*/  CS2R R4, SRZ ;  /* 0x0000000000047805 */ /* 0x000fe2000001ff00 */
[----:B------:R-:W5:Y:S01]  /*0110*/  @P0 LDG.E.64 R74, desc[UR6][R8.64] ;  /* 0x00000006084a0981 */ /* 0x000f62000c1e1b00 */
[----:B------:R-:W-:Y:S01]  /*0120*/  IADD3.X R3, RZ, UR9, RZ, P1, !PT ;  /* 0x00000009ff037c10 */ /* 0x000fe20008ffe4ff */
[----:B------:R-:W-:Y:S01]  /*0130*/  ULDC.64 UR8, c[0x0][0x210] ;  /* 0x0000840000087ab9 */ /* 0x000fe20000000a00 */
[----:B------:R-:W-:Y:S01]  /*0140*/  CS2R R30, SRZ ;  /* 0x00000000001e7805 */ /* 0x000fe2000001ff00 */
[----:B------:R-:W5:Y:S01]  /*0150*/  @P0 LDG.E.64 R70, desc[UR6][R8.64+0x400] ;  /* 0x0004000608460981 */ /* 0x000f62000c1e1b00 */
[----:B------:R-:W-:-:S02]  /*0160*/  CS2R R28, SRZ ;  /* 0x00000000001c7805 */ /* 0x000fc4000001ff00 */
[----:B------:R-:W-:Y:S02]  /*0170*/  CS2R R26, SRZ ;  /* 0x00000000001a7805 */ /* 0x000fe4000001ff00 */
[----:B------:R-:W-:Y:S01]  /*0180*/  CS2R R24, SRZ ;  /* 0x0000000000187805 */ /* 0x000fe2000001ff00 */
[----:B------:R1:W5:Y:S01]  /*0190*/  @P0 LDG.E.64 R66, desc[UR6][R8.64+0x800] ;  /* 0x0008000608420981 */ /* 0x000362000c1e1b00 */
[----:B------:R-:W-:Y:S02]  /*01a0*/  CS2R R10, SRZ ;  /* 0x00000000000a7805 */ /* 0x000fe4000001ff00 */
[----:B------:R-:W-:Y:S02]  /*01b0*/  CS2R R18, SRZ ;  /* 0x0000000000127805 */ /* 0x000fe4000001ff00 */
[----:B------:R-:W-:Y:S02]  /*01c0*/  CS2R R16, SRZ ;  /* 0x0000000000107805 */ /* 0x000fe4000001ff00 */
[----:B------:R-:W-:-:S02]  /*01d0*/  CS2R R22, SRZ ;  /* 0x0000000000167805 */ /* 0x000fc4000001ff00 */
[----:B------:R-:W-:Y:S02]  /*01e0*/  CS2R R20, SRZ ;  /* 0x0000000000147805 */ /* 0x000fe4000001ff00 */
[----:B0-----:R-:W-:Y:S02]  /*01f0*/  LEA.HI R47, R0, UR4, RZ, 0x19 ;  /* 0x00000004002f7c11 */ /* 0x001fe4000f8fc8ff */
[----:B-1----:R-:W-:Y:S02]  /*0200*/  CS2R R8, SRZ ;  /* 0x0000000000087805 */ /* 0x002fe4000001ff00 */
[----:B------:R-:W-:-:S13]  /*0210*/  ISETP.GE.AND P1, PT, R47, UR5, PT ;  /* 0x000000052f007c0c */ /* 0x000fda000bf26270 */
[----:B------:R-:W-:Y:S05]  /*0220*/  @P1 BRA `(.L_x_4789) ;  /* 0x00000014008c1947 */ /* 0x000fea0003800000 */
[----:B------:R-:W2:Y:S04]  /*0230*/  LDG.E.64 R4, desc[UR6][R2.64] ;  /* 0x0000000602047981 */ /* 0x000ea8000c1e1b00 */
[----:B------:R-:W3:Y:S04]  /*0240*/  LDG.E.64 R6, desc[UR6][R2.64+0x400] ;  /* 0x0004000602067981 */ /* 0x000ee8000c1e1b00 */
[----:B------:R0:W4:Y:S01]  /*0250*/  LDG.E.64 R8, desc[UR6][R2.64+0x800] ;  /* 0x0008000602087981 */ /* 0x000122000c1e1b00 */
[----:B------:R-:W1:Y:S01]  /*0260*/  S2UR UR5, SR_CgaCtaId ;  /* 0x00000000000579c3 */ /* 0x000e620000008800 */
        /* <DEDUP_REMOVED lines=8> */
[----:B0-----:R-:W-:Y:S02]  /*02f0*/  CS2R R2, SRZ ;  /* 0x0000000000027805 */ /* 0x001fe4000001ff00 */
        /* <DEDUP_REMOVED lines=12> */
[----:B------:R-:W-:Y:S01]  /*03c0*/  SHF.L.U32 R69, R66, 0x10, RZ ;  /* 0x0000001042457819 */ /* 0x000fe200000006ff */
[----:B-1----:R-:W-:Y:S01]  /*03d0*/  ULEA UR4, UR5, UR4, 0x18 ;  /* 0x0000000405047291 */ /* 0x002fe2000f8ec03f */
[----:B------:R-:W-:Y:S02]  /*03e0*/  SHF.L.U32 R67, R67, 0x10, RZ ;  /* 0x0000001043437819 */ /* 0x000fe400000006ff */
[----:B------:R-:W-:-:S02]  /*03f0*/  MOV R36, RZ ;  /* 0x000000ff00247202 */ /* 0x000fc40000000f00 */
[----:B------:R-:W-:Y:S02]  /*0400*/  SHF.L.U32 R62, R62, 0x10, RZ ;  /* 0x000000103e3e7819 */ /* 0x000fe400000006ff */
[----:B------:R-:W-:Y:S02]  /*0410*/  SHF.L.U32 R52, R52, 0x10, RZ ;  /* 0x0000001034347819 */ /* 0x000fe400000006ff */
[----:B------:R-:W-:Y:S02]  /*0420*/  SHF.L.U32 R50, R50, 0x10, RZ ;  /* 0x0000001032327819 */ /* 0x000fe400000006ff */
[----:B------:R-:W-:Y:S02]  /*0430*/  SHF.L.U32 R48, R48, 0x10, RZ ;  /* 0x0000001030307819 */ /* 0x000fe400000006ff */
[----:B------:R-:W-:Y:S02]  /*0440*/  SHF.L.U32 R46, R46, 0x10, RZ ;  /* 0x000000102e2e7819 */ /* 0x000fe400000006ff */
[----:B------:R-:W-:-:S02]  /*0450*/  SHF.L.U32 R44, R44, 0x10, RZ ;  /* 0x000000102c2c7819 */ /* 0x000fc400000006ff */
[----:B------:R-:W-:Y:S02]  /*0460*/  MOV R43, UR4 ;  /* 0x00000004002b7c02 */ /* 0x000fe40008000f00 */
[--C-:B--2---:R-:W-:Y:S02]  /*0470*/  SHF.R.U64 R42, R4, 0x10, R5.reuse ;  /* 0x00000010042a7819 */ /* 0x104fe40000001205 */
[----:B------:R-:W-:Y:S02]  /*0480*/  SHF.R.U32.HI R41, RZ, 0x10, R5 ;  /* 0x00000010ff297819 */ /* 0x000fe40000011605 */
[--C-:B---3--:R-:W-:Y:S02]  /*0490*/  SHF.R.U64 R40, R6, 0x10, R7.reuse ;  /* 0x0000001006287819 */ /* 0x108fe40000001207 */
[----:B------:R-:W-:Y:S02]  /*04a0*/  SHF.R.U32.HI R39, RZ, 0x10, R7 ;  /* 0x00000010ff277819 */ /* 0x000fe40000011607 */
[----:B----4-:R-:W-:-:S02]  /*04b0*/  SHF.R.U64 R38, R8, 0x10, R9 ;  /* 0x0000001008267819 */ /* 0x010fc40000001209 */
        /* <DEDUP_REMOVED lines=16> */
.L_x_4791:
[----:B0-----:R-:W0:Y:S01]  /*05c0*/  @P0 LDC.64 R20, c[0x0][0x228] ;  /* 0x00008a00ff140b82 */ /* 0x001e220000000a00 */
[----:B------:R-:W-:-:S05]  /*05d0*/  IMAD R57, R47, 0x180, RZ ;  /* 0x000001802f397824 */ /* 0x000fca00078e02ff */
[----:B------:R-:W-:Y:S02]  /*05e0*/  LOP3.LUT R57, R57, 0x7f, R0, 0xf8, !PT ;  /* 0x0000007f39397812 */ /* 0x000fe400078ef800 */
[----:B------:R-:W1:Y:S08]  /*05f0*/  @P0 LDC.64 R24, c[0x0][0x228] ;  /* 0x00008a00ff180b82 */ /* 0x000e700000000a00 */
[----:B------:R-:W2:Y:S01]  /*0600*/  @P0 LDC.64 R28, c[0x0][0x228] ;  /* 0x00008a00ff1c0b82 */ /* 0x000ea20000000a00 */
[C---:B0-----:R-:W-:Y:S01]  /*0610*/  @P0 IMAD.WIDE.U32 R20, R57.reuse, 0x10, R20 ;  /* 0x0000001039140825 */ /* 0x041fe200078e0014 */
[----:B------:R-:W-:-:S06]  /*0620*/  IADD3 R85, R57, 0x80, RZ ;  /* 0x0000008039557810 */ /* 0x000fcc0007ffe0ff */
[----:B------:R-:W0:Y:S01]  /*0630*/  LDC.64 R58, c[0x0][0x268] ;  /* 0x00009a00ff3a7b82 */ /* 0x000e220000000a00 */
[----:B------:R-:W3:Y:S01]  /*0640*/  @P0 LDG.E.128 R20, desc[UR6][R20.64] ;  /* 0x0000000614140981 */ /* 0x000ee2000c1e1d00 */
[----:B-1----:R-:W-:Y:S01]  /*0650*/  @P0 IMAD.WIDE.U32 R24, R85, 0x10, R24 ;  /* 0x0000001055180825 */ /* 0x002fe200078e0018 */
[----:B------:R-:W-:-:S05]  /*0660*/  IADD3 R87, R57, 0x100, RZ ;  /* 0x0000010039577810 */ /* 0x000fca0007ffe0ff */
[----:B------:R-:W1:Y:S01]  /*0670*/  @!P0 LDC.64 R82, c[0x0][0x220] ;  /* 0x00008800ff528b82 */ /* 0x000e620000000a00 */
[----:B------:R-:W4:Y:S01]  /*0680*/  @P0 LDG.E.128 R24, desc[UR6][R24.64] ;  /* 0x0000000618180981 */ /* 0x000f22000c1e1d00 */
[----:B--2---:R-:W-:-:S06]  /*0690*/  @P0 IMAD.WIDE.U32 R28, R87, 0x10, R28 ;  /* 0x00000010571c0825 */ /* 0x004fcc00078e001c */
[----:B------:R-:W2:Y:S01]  /*06a0*/  LDC.64 R60, c[0x0][0x238] ;  /* 0x00008e00ff3c7b82 */ /* 0x000ea20000000a00 */
[----:B------:R-:W5:Y:S07]  /*06b0*/  @P0 LDG.E.128 R28, desc[UR6][R28.64] ;  /* 0x000000061c1c0981 */ /* 0x000f6e000c1e1d00 */
[----:B------:R-:W2:Y:S01]  /*06c0*/  @!P0 LDC.64 R80, c[0x0][0x230] ;  /* 0x00008c00ff508b82 */ /* 0x000ea20000000a00 */
[----:B0-----:R-:W-:-:S04]  /*06d0*/  IMAD.WIDE.U32 R78, R57, 0x8, R58 ;  /* 0x00000008394e7825 */ /* 0x001fc800078e003a */
[----:B------:R-:W-:Y:S01]  /*06e0*/  IMAD.WIDE.U32 R54, R85, 0x8, R58 ;  /* 0x0000000855367825 */ /* 0x000fe200078e003a */
[----:B------:R-:W-:Y:S01]  /*06f0*/  @P0 MOV R70, RZ ;  /* 0x000000ff00460202 */ /* 0x000fe20000000f00 */
[----:B------:R-:W3:Y:S02]  /*0700*/  LDG.E.64 R78, desc[UR6][R78.64] ;  /* 0x000000064e4e7981 */ /* 0x000ee4000c1e1b00 */
[----:B-1----:R-:W-:Y:S02]  /*0710*/  @!P0 IMAD.WIDE.U32 R82, R57, 0x10, R82 ;  /* 0x0000001039528825 */ /* 0x002fe400078e0052 */
[----:B------:R-:W0:Y:S01]  /*0720*/  @!P0 LDC.64 R56, c[0x0][0x220] ;  /* 0x00008800ff388b82 */ /* 0x000e220000000a00 */
[----:B------:R-:W4:Y:S01]  /*0730*/  LDG.E.64 R54, desc[UR6][R54.64] ;  /* 0x0000000636367981 */ /* 0x000f22000c1e1b00 */
[----:B------:R-:W-:-:S04]  /*0740*/  IMAD.WIDE.U32 R58, R87, 0x8, R58 ;  /* 0x00000008573a7825 */ /* 0x000fc800078e003a */
[C---:B--2---:R-:W-:Y:S02]  /*0750*/  IMAD.WIDE R88, R47.reuse, 0x4, R60 ;  /* 0x000000042f587825 */ /* 0x044fe400078e023c */
[----:B------:R-:W1:Y:S01]  /*0760*/  @!P0 LDC.64 R60, c[0x0][0x220] ;  /* 0x00008800ff3c8b82 */ /* 0x000e620000000a00 */
[----:B------:R-:W2:Y:S01]  /*0770*/  LDG.E.64 R58, desc[UR6][R58.64] ;  /* 0x000000063a3a7981 */ /* 0x000ea2000c1e1b00 */
[----:B------:R-:W-:-:S03]  /*0780*/  @!P0 IMAD.WIDE R80, R47, 0x4, R80 ;  /* 0x000000042f508825 */ /* 0x000fc600078e0250 */
[----:B------:R-:W5:Y:S04]  /*0790*/  LDG.E R66, desc[UR6][R88.64] ;  /* 0x0000000658427981 */ /* 0x000f68000c1e1900 */
[----:B------:R-:W5:Y:S01]  /*07a0*/  @!P0 LDG.E R70, desc[UR6][R80.64] ;  /* 0x0000000650468981 */ /* 0x000f62000c1e1900 */
[----:B0-----:R-:W-:-:S04]  /*07b0*/  @!P0 IMAD.WIDE.U32 R56, R85, 0x10, R56 ;  /* 0x0000001055388825 */ /* 0x001fc800078e0038 */
[----:B-1----:R-:W-:Y:S01]  /*07c0*/  @!P0 IMAD.WIDE.U32 R60, R87, 0x10, R60 ;  /* 0x00000010573c8825 */ /* 0x002fe200078e003c */
[----:B------:R3:W5:Y:S04]  /*07d0*/  @!P0 LDG.E.128 R20, desc[UR6][R82.64] ;  /* 0x0000000652148981 */ /* 0x000768000c1e1d00 */
[----:B------:R-:W5:Y:S04]  /*07e0*/  @!P0 LDG.E.128 R24, desc[UR6][R56.64] ;  /* 0x0000000638188981 */ /* 0x000f68000c1e1d00 */
[----:B------:R5:W5:Y:S01]  /*07f0*/  @!P0 LDG.E.128 R28, desc[UR6][R60.64] ;  /* 0x000000063c1c8981 */ /* 0x000b62000c1e1d00 */
[----:B------:R-:W0:Y:S08]  /*0800*/  @P0 MUFU.RCP R87, R42 ;  /* 0x0000002a00570308 */ /* 0x000e300000001000 */
[----:B------:R-:W1:Y:S01]  /*0810*/  @P0 MUFU.RCP R91, R65 ;  /* 0x00000041005b0308 */ /* 0x000e620000001000 */
[----:B---3--:R-:W-:-:S07]  /*0820*/  MOV R82, R78 ;  /* 0x0000004e00527202 */ /* 0x008fce0000000f00 */
[----:B------:R-:W3:Y:S01]  /*0830*/  @P0 MUFU.RCP R74, R64 ;  /* 0x00000040004a0308 */ /* 0x000ee20000001000 */
[----:B----4-:R-:W-:Y:S02]  /*0840*/  MOV R76, R54 ;  /* 0x00000036004c7202 */ /* 0x010fe40000000f00 */
[--C-:B------:R-:W-:Y:S02]  /*0850*/  SHF.R.U64 R54, R54, 0x10, R55.reuse ;  /* 0x0000001036367819 */ /* 0x100fe40000001237 */
[----:B------:R-:W-:Y:S02]  /*0860*/  MOV R80, R55 ;  /* 0x0000003700507202 */ /* 0x000fe40000000f00 */
[----:B------:R-:W-:Y:S02]  /*0870*/  SHF.R.U32.HI R81, RZ, 0x10, R55 ;  /* 0x00000010ff517819 */ /* 0x000fe40000011637 */
[----:B------:R-:W-:Y:S01]  /*0880*/  SHF.R.U64 R83, R78, 0x10, R79 ;  /* 0x000000104e537819 */ /* 0x000fe2000000124f */
[----:B------:R-:W4:Y:S01]  /*0890*/  @P0 MUFU.RCP R72, R41 ;  /* 0x0000002900480308 */ /* 0x000f220000001000 */
[----:B--2---:R-:W-:-:S02]  /*08a0*/  MOV R55, R58 ;  /* 0x0000003a00377202 */ /* 0x004fc40000000f00 */
[----:B------:R-:W-:-:S05]  /*08b0*/  SHF.R.U64 R78, R58, 0x10, R59 ;  /* 0x000000103a4e7819 */ /* 0x000fca000000123b */
[----:B------:R-:W2:Y:S01]  /*08c0*/  @P0 MUFU.RCP R57, R63 ;  /* 0x0000003f00390308 */ /* 0x000ea20000001000 */
[----:B------:R-:W-:Y:S02]  /*08d0*/  MOV R84, R79 ;  /* 0x0000004f00547202 */ /* 0x000fe40000000f00 */
[----:B------:R-:W-:Y:S02]  /*08e0*/  SHF.R.U32.HI R86, RZ, 0x10, R79 ;  /* 0x00000010ff567819 */ /* 0x000fe4000001164f */
[----:B------:R-:W-:Y:S02]  /*08f0*/  MOV R79, R59 ;  /* 0x0000003b004f7202 */ /* 0x000fe40000000f00 */
[----:B------:R-:W-:Y:S02]  /*0900*/  SHF.R.U32.HI R85, RZ, 0x10, R59 ;  /* 0x00000010ff557819 */ /* 0x000fe4000001163b */
[----:B------:R-:W-:Y:S01]  /*0910*/  @P0 MUFU.RCP R59, R40 ;  /* 0x00000028003b0308 */ /* 0x000fe20000001000 */
[----:B------:R-:W-:-:S07]  /*0920*/  LOP3.LUT P1, RZ, R68, 0xff, RZ, 0xc0, !PT ;  /* 0x000000ff44ff7812 */ /* 0x000fce000782c0ff */
[----:B------:R-:W-:Y:S01]  /*0930*/  @P0 MUFU.RCP R88, R38 ;  /* 0x0000002600580308 */ /* 0x000fe20000001000 */
[----:B------:R-:W-:Y:S02]  /*0940*/  SHF.L.U32 R82, R82, 0x10, RZ ;  /* 0x0000001052527819 */ /* 0x000fe400000006ff */
[----:B------:R-:W-:Y:S02]  /*0950*/  SHF.L.U32 R83, R83, 0x10, RZ ;  /* 0x0000001053537819 */ /* 0x000fe400000006ff */
[----:B------:R-:W-:Y:S02]  /*0960*/  SHF.L.U32 R84, R84, 0x10, RZ ;  /* 0x0000001054547819 */ /* 0x000fe400000006ff */
[----:B------:R-:W-:Y:S01]  /*0970*/  SHF.L.U32 R86, R86, 0x10, RZ ;  /* 0x0000001056567819 */ /* 0x000fe200000006ff */
[----:B------:R-:W-:Y:S01]  /*0980*/  FADD.FTZ R34, R83, R34 ;  /* 0x0000002253227221 */ /* 0x000fe20000010000 */
[----:B------:R-:W-:Y:S01]  /*0990*/  FADD.FTZ R36, R82, R36 ;  /* 0x0000002452247221 */ /* 0x000fe20000010000 */
[----:B------:R-:W-:Y:S01]  /*09a0*/  FADD.FTZ R32, R84, R32 ;  /* 0x0000002054207221 */ /* 0x000fe20000010000 */
[----:B------:R-:W-:-:S02]  /*09b0*/  SHF.L.U32 R54, R54, 0x10, RZ ;  /* 0x0000001036367819 */ /* 0x000fc400000006ff */
[----:B------:R-:W-:Y:S02]  /*09c0*/  SHF.L.U32 R55, R55, 0x10, RZ ;  /* 0x0000001037377819 */ /* 0x000fe400000006ff */
[----:B------:R-:W-:Y:S02]  /*09d0*/  SHF.L.U32 R78, R78, 0x10, RZ ;  /* 0x000000104e4e7819 */ /* 0x000fe400000006ff */
[----:B------:R-:W-:Y:S01]  /*09e0*/  SHF.L.U32 R79, R79, 0x10, RZ ;  /* 0x000000104f4f7819 */ /* 0x000fe200000006ff */
[----:B------:R-:W-:-:S04]  /*09f0*/  UMOV UR4, 0xffffffff ;  /* 0xffffffff00047882 */ /* 0x000fc80000000000 */
[----:B------:R-:W-:Y:S01]  /*0a00*/  FADD.FTZ R2, R79, R2 ;  /* 0x000000024f027221 */ /* 0x000fe20000010000 */
[----:B------:R-:W-:Y:S01]  /*0a10*/  FADD.FTZ R5, R78, R5 ;  /* 0x000000054e057221 */ /* 0x000fe20000010000 */
[----:B------:R-:W-:Y:S01]  /*0a20*/  LOP3.LUT P2, RZ, R0, 0x1f, RZ, 0xc0, !PT ;  /* 0x0000001f00ff7812 */ /* 0x000fe2000784c0ff */
[----:B------:R-:W-:Y:S01]  /*0a30*/  FADD.FTZ R18, R86, R18 ;  /* 0x0000001256127221 */ /* 0x000fe20000010000 */
[----:B------:R-:W-:Y:S01]  /*0a40*/  FADD.FTZ R9, R54, R9 ;  /* 0x0000000936097221 */ /* 0x000fe20000010000 */
[----:B------:R-:W-:Y:S01]  /*0a50*/  FADD.FTZ R4, R55, R4 ;  /* 0x0000000437047221 */ /* 0x000fe20000010000 */
[----:B------:R-:W-:Y:S01]  /*0a60*/  @P0 FADD.FTZ R58, -R62, R21 ;  /* 0x000000153e3a0221 */ /* 0x000fe20000010100 */
[----:B------:R-:W-:Y:S01]  /*0a70*/  @P0 FADD.FTZ R56, -R77, R20 ;  /* 0x000000144d380221 */ /* 0x000fe20000010100 */
[--C-:B-----5:R-:W-:Y:S01]  /*0a80*/  @!P0 FADD.FTZ R61, R20, -R70.reuse ;  /* 0x80000046143d8221 */ /* 0x120fe20000010000 */
[----:B------:R-:W-:Y:S01]  /*0a90*/  @!P0 FADD.FTZ R21, R21, -R70 ;  /* 0x8000004615158221 */ /* 0x000fe20000010000 */
[----:B0-----:R-:W-:Y:S01]  /*0aa0*/  @P0 FMUL.FTZ R58, R58, R87 ;  /* 0x000000573a3a0220 */ /* 0x001fe20000410000 */
[----:B-1----:R-:W-:Y:S01]  /*0ab0*/  @P0 FMUL.FTZ R56, R56, R91 ;  /* 0x0000005b38380220 */ /* 0x002fe20000410000 */
[C---:B------:R-:W-:Y:S01]  /*0ac0*/  @!P0 FMUL.FTZ R56, R66.reuse, R61 ;  /* 0x0000003d42388220 */ /* 0x040fe20000410000 */
[----:B------:R-:W-:Y:S01]  /*0ad0*/  @!P0 FMUL.FTZ R58, R66, R21 ;  /* 0x00000015423a8220 */ /* 0x000fe20000410000 */
[----:B------:R-:W-:Y:S01]  /*0ae0*/  @P0 FADD.FTZ R87, -R75, R22 ;  /* 0x000000164b570221 */ /* 0x000fe20000010100 */
[----:B------:R-:W-:Y:S01]  /*0af0*/  @!P0 FADD.FTZ R21, R22, -R70 ;  /* 0x8000004616158221 */ /* 0x000fe20000010000 */
[----:B------:R-:W0:Y:S02]  /*0b00*/  @P0 MUFU.RCP R61, R53 ;  /* 0x00000035003d0308 */ /* 0x000e240000001000 */
[----:B---3--:R-:W-:Y:S01]  /*0b10*/  @P0 FMUL.FTZ R60, R87, R74 ;  /* 0x0000004a573c0220 */ /* 0x008fe20000410000 */
[----:B------:R-:W-:Y:S01]  /*0b20*/  @!P0 FMUL.FTZ R60, R66, R21 ;  /* 0x00000015423c8220 */ /* 0x000fe20000410000 */
[----:B------:R-:W-:Y:S01]  /*0b30*/  @P0 FADD.FTZ R87, -R52, R23 ;  /* 0x0000001734570221 */ /* 0x000fe20000010100 */
[----:B------:R-:W-:Y:S01]  /*0b40*/  @!P0 FADD.FTZ R23, R23, -R70 ;  /* 0x8000004617178221 */ /* 0x000fe20000010000 */
[----:B------:R-:W-:-:S02]  /*0b50*/  @P0 FADD.FTZ R22, -R73, R24 ;  /* 0x0000001849160221 */ /* 0x000fc40000010100 */
[----:B------:R-:W1:Y:S01]  /*0b60*/  @P0 MUFU.RCP R20, R39 ;  /* 0x0000002700140308 */ /* 0x000e620000001000 */
[----:B----4-:R-:W-:Y:S01]  /*0b70*/  @P0 FMUL.FTZ R68, R87, R72 ;  /* 0x0000004857440220 */ /* 0x010fe20000410000 */
[----:B------:R-:W-:-:S06]  /*0b80*/  @!P0 FMUL.FTZ R68, R66, R23 ;  /* 0x0000001742448220 */ /* 0x000fcc0000410000 */
[----:B------:R-:W3:Y:S01]  /*0b90*/  @P0 MUFU.RCP R21, R51 ;  /* 0x0000003300150308 */ /* 0x000ee20000001000 */
[----:B--2---:R-:W-:Y:S01]  /*0ba0*/  @P0 FMUL.FTZ R57, R22, R57 ;  /* 0x0000003916390220 */ /* 0x004fe20000410000 */
[----:B------:R-:W-:Y:S01]  /*0bb0*/  @!P0 FADD.FTZ R23, R24, -R70 ;  /* 0x8000004618178221 */ /* 0x000fe20000010000 */
[----:B------:R-:W-:Y:S01]  /*0bc0*/  @P0 FADD.FTZ R24, -R71, R26 ;  /* 0x0000001a47180221 */ /* 0x000fe20000010100 */
[----:B------:R-:W-:-:S04]  /*0bd0*/  @P0 FADD.FTZ R74, -R50, R25 ;  /* 0x00000019324a0221 */ /* 0x000fc80000010100 */
[----:B------:R-:W2:Y:S01]  /*0be0*/  @P0 MUFU.RCP R22, R49 ;  /* 0x0000003100160308 */ /* 0x000ea20000001000 */
[----:B------:R-:W-:Y:S01]  /*0bf0*/  @!P0 FMUL.FTZ R57, R66, R23 ;  /* 0x0000001742398220 */ /* 0x000fe20000410000 */
[----:B0-----:R-:W-:Y:S01]  /*0c00*/  @P0 FMUL.FTZ R61, R24, R61 ;  /* 0x0000003d183d0220 */ /* 0x001fe20000410000 */
[----:B------:R-:W-:Y:S01]  /*0c10*/  @P0 FADD.FTZ R23, -R48, R27 ;  /* 0x0000001b30170221 */ /* 0x000fe20000010100 */
[----:B------:R-:W-:Y:S01]  /*0c20*/  @P0 FADD.FTZ R24, -R69, R28 ;  /* 0x0000001c45180221 */ /* 0x000fe20000010100 */
[----:B------:R-:W-:Y:S01]  /*0c30*/  @P0 FADD.FTZ R87, -R46, R29 ;  /* 0x0000001d2e570221 */ /* 0x000fe20000010100 */
[----:B------:R-:W-:Y:S01]  /*0c40*/  @P0 FADD.FTZ R89, -R67, R30 ;  /* 0x0000001e43590221 */ /* 0x000fe20000010100 */
[--C-:B------:R-:W-:Y:S01]  /*0c50*/  @!P0 FADD.FTZ R91, R30, -R70.reuse ;  /* 0x800000461e5b8221 */ /* 0x100fe20000010000 */
[----:B------:R-:W-:Y:S01]  /*0c60*/  FMUL.FTZ R30, R65, R82 ;  /* 0x00000052411e7220 */ /* 0x000fe20000410000 */
[----:B------:R-:W-:Y:S01]  /*0c70*/  @P0 FMUL.FTZ R74, R74, R59 ;  /* 0x0000003b4a4a0220 */ /* 0x000fe20000410000 */
[----:B-1----:R-:W-:Y:S01]  /*0c80*/  @P0 FMUL.FTZ R72, R23, R20 ;  /* 0x0000001417480220 */ /* 0x002fe20000410000 */
[----:B---3--:R-:W-:Y:S01]  /*0c90*/  @P0 FMUL.FTZ R59, R24, R21 ;  /* 0x00000015183b0220 */ /* 0x008fe20000410000 */
[--C-:B------:R-:W-:Y:S01]  /*0ca0*/  @!P0 FADD.FTZ R21, R26, -R70.reuse ;  /* 0x800000461a158221 */ /* 0x100fe20000010000 */
[----:B------:R-:W-:Y:S01]  /*0cb0*/  @!P0 FADD.FTZ R23, R28, -R70 ;  /* 0x800000461c178221 */ /* 0x000fe20000010000 */
[----:B------:R-:W-:Y:S01]  /*0cc0*/  @P0 FMUL.FTZ R88, R87, R88 ;  /* 0x0000005857580220 */ /* 0x000fe20000410000 */
[----:B------:R-:W-:Y:S01]  /*0cd0*/  FMUL.FTZ R87, R42, R83 ;  /* 0x000000532a577220 */ /* 0x000fe20000410000 */
[----:B------:R-:W-:Y:S01]  /*0ce0*/  FADD.FTZ R26, RZ, R30 ;  /* 0x0000001eff1a7221 */ /* 0x000fe20000010000 */
[----:B------:R-:W-:Y:S01]  /*0cf0*/  FFMA.FTZ R28, R30, R56, RZ ;  /* 0x000000381e1c7223 */ /* 0x000fe200000100ff */
[----:B------:R-:W-:Y:S01]  /*0d00*/  @!P0 FADD.FTZ R25, R25, -R70 ;  /* 0x8000004619198221 */ /* 0x000fe20000010000 */
[----:B------:R-:W-:Y:S01]  /*0d10*/  FFMA.FTZ R35, R83, R58, R35 ;  /* 0x0000003a53237223 */ /* 0x000fe20000010023 */
[----:B------:R-:W-:Y:S01]  /*0d20*/  FMUL.FTZ R83, R64, R84 ;  /* 0x0000005440537220 */ /* 0x000fe20000410000 */
[----:B------:R-:W-:Y:S01]  /*0d30*/  FADD.FTZ R26, R26, R87 ;  /* 0x000000571a1a7221 */ /* 0x000fe20000010000 */
[----:B------:R-:W-:Y:S01]  /*0d40*/  FFMA.FTZ R28, R87, R58, R28 ;  /* 0x0000003a571c7223 */ /* 0x000fe2000001001c */
[----:B------:R-:W-:Y:S01]  /*0d50*/  @!P0 FADD.FTZ R24, R31, -R70 ;  /* 0x800000461f188221 */ /* 0x000fe20000010000 */
[----:B------:R-:W-:Y:S01]  /*0d60*/  @P0 FADD.FTZ R93, -R44, R31 ;  /* 0x0000001f2c5d0221 */ /* 0x000fe20000010100 */
[C---:B------:R-:W-:Y:S01]  /*0d70*/  @!P0 FMUL.FTZ R74, R66.reuse, R25 ;  /* 0x00000019424a8220 */ /* 0x040fe20000410000 */
[----:B------:R-:W-:Y:S01]  /*0d80*/  @!P0 FMUL.FTZ R59, R66, R23 ;  /* 0x00000017423b8220 */ /* 0x000fe20000410000 */
[----:B--2---:R-:W-:Y:S01]  /*0d90*/  @P0 FMUL.FTZ R31, R89, R22 ;  /* 0x00000016591f0220 */ /* 0x004fe20000410000 */
[----:B------:R-:W-:Y:S01]  /*0da0*/  SHF.L.U32 R25, R76, 0x10, RZ ;  /* 0x000000104c197819 */ /* 0x000fe200000006ff */
[----:B------:R-:W-:Y:S01]  /*0db0*/  @!P0 FADD.FTZ R27, R27, -R70 ;  /* 0x800000461b1b8221 */ /* 0x000fe20000010000 */
[----:B------:R-:W-:Y:S01]  /*0dc0*/  SHF.L.U32 R23, R80, 0x10, RZ ;  /* 0x0000001050177819 */ /* 0x000fe200000006ff */
[----:B------:R-:W-:Y:S01]  /*0dd0*/  @!P0 FMUL.FTZ R61, R66, R21 ;  /* 0x00000015423d8220 */ /* 0x000fe20000410000 */
[----:B------:R-:W-:Y:S01]  /*0de0*/  SHF.L.U32 R22, R81, 0x10, RZ ;  /* 0x0000001051167819 */ /* 0x000fe200000006ff */
[----:B------:R-:W-:Y:S01]  /*0df0*/  FMUL.FTZ R81, R41, R86 ;  /* 0x0000005629517220 */ /* 0x000fe20000410000 */
[----:B------:R-:W-:Y:S01]  /*0e00*/  FADD.FTZ R26, R26, R83 ;  /* 0x000000531a1a7221 */ /* 0x000fe20000010000 */
[----:B------:R-:W-:Y:S01]  /*0e10*/  FFMA.FTZ R28, R83, R60, R28 ;  /* 0x0000003c531c7223 */ /* 0x000fe2000001001c */
[----:B------:R-:W-:Y:S01]  /*0e20*/  FFMA.FTZ R45, R82, R56, R45 ;  /* 0x00000038522d7223 */ /* 0x000fe2000001002d */
        /* <DEDUP_REMOVED lines=22> */
[----:B------:R-:W-:Y:S01]  /*0f90*/  @!P0 FADD.FTZ R29, R29, -R70 ;  /* 0x800000461d1d8221 */ /* 0x000fe20000010000 */
[----:B------:R-:W-:Y:S01]  /*0fa0*/  FMUL.FTZ R80, R51, R55 ;  /* 0x0000003733507220 */ /* 0x000fe20000410000 */
[----:B------:R-:W-:Y:S01]  /*0fb0*/  FADD.FTZ R23, R22, R89 ;  /* 0x0000005916177221 */ /* 0x000fe20000010000 */
[----:B------:R-:W-:Y:S01]  /*0fc0*/  FFMA.FTZ R25, R89, R72, R26 ;  /* 0x0000004859197223 */ /* 0x000fe2000001001a */
[----:B0-----:R-:W-:Y:S01]  /*0fd0*/  @P0 FMUL.FTZ R70, R93, R20 ;  /* 0x000000145d460220 */ /* 0x001fe20000410000 */
[C---:B------:R-:W-:Y:S01]  /*0fe0*/  @!P0 FMUL.FTZ R70, R66.reuse, R24 ;  /* 0x0000001842468220 */ /* 0x040fe20000410000 */
[----:B------:R-:W-:Y:S01]  /*0ff0*/  SHF.L.U32 R24, R85, 0x10, RZ ;  /* 0x0000001055187819 */ /* 0x000fe200000006ff */
[----:B------:R-:W-:Y:S01]  /*1000*/  @!P0 FMUL.FTZ R88, R66, R29 ;  /* 0x0000001d42588220 */ /* 0x000fe20000410000 */
[----:B------:R-:W-:Y:S01]  /*1010*/  FMUL.FTZ R85, R38, R78 ;  /* 0x0000004e26557220 */ /* 0x000fe20000410000 */
[----:B------:R-:W-:Y:S01]  /*1020*/  FADD.FTZ R22, R23, R80 ;  /* 0x0000005017167221 */ /* 0x000fe20000010000 */
[----:B------:R-:W-:Y:S01]  /*1030*/  FFMA.FTZ R26, R80, R59, R25 ;  /* 0x0000003b501a7223 */ /* 0x000fe20000010019 */
[----:B------:R-:W-:Y:S01]  /*1040*/  SHF.R.U32.HI R21, RZ, 0x5, R0 ;  /* 0x00000005ff157819 */ /* 0x000fe20000011600 */
[----:B------:R-:W-:Y:S01]  /*1050*/  FMUL.FTZ R76, R49, R79 ;  /* 0x0000004f314c7220 */ /* 0x000fe20000410000 */
[----:B------:R-:W-:Y:S01]  /*1060*/  FADD.FTZ R23, R22, R85 ;  /* 0x0000005516177221 */ /* 0x000fe20000010000 */
[----:B------:R-:W-:Y:S01]  /*1070*/  FFMA.FTZ R25, R85, R88, R26 ;  /* 0x0000005855197223 */ /* 0x000fe2000001001a */
[-C--:B------:R-:W-:Y:S01]  /*1080*/  FFMA.FTZ R10, R79, R31.reuse, R10 ;  /* 0x0000001f4f0a7223 */ /* 0x080fe2000001000a */
[----:B------:R-:W-:Y:S01]  /*1090*/  LOP3.LUT R20, R21, 0x7fffffc, RZ, 0xc0, !PT ;  /* 0x07fffffc15147812 */ /* 0x000fe200078ec0ff */
[----:B------:R-:W-:Y:S01]  /*10a0*/  FMUL.FTZ R79, R37, R24 ;  /* 0x00000018254f7220 */ /* 0x000fe20000410000 */
[----:B------:R-:W-:Y:S01]  /*10b0*/  FADD.FTZ R22, R23, R76 ;  /* 0x0000004c17167221 */ /* 0x000fe20000010000 */
[----:B------:R-:W-:Y:S01]  /*10c0*/  FFMA.FTZ R26, R76, R31, R25 ;  /* 0x0000001f4c1a7223 */ /* 0x000fe20000010019 */
[----:B------:R-:W-:Y:S01]  /*10d0*/  FFMA.FTZ R13, R78, R88, R13 ;  /* 0x000000584e0d7223 */ /* 0x000fe2000001000d */
[----:B------:R-:W-:Y:S01]  /*10e0*/  FFMA.FTZ R19, R86, R68, R19 ;  /* 0x0000004456137223 */ /* 0x000fe20000010013 */
[----:B------:R-:W-:Y:S01]  /*10f0*/  FFMA.FTZ R17, R54, R74, R17 ;  /* 0x0000004a36117223 */ /* 0x000fe20000010011 */
[----:B------:R-:W-:Y:S01]  /*1100*/  FFMA.FTZ R12, R55, R59, R12 ;  /* 0x0000003b370c7223 */ /* 0x000fe2000001000c */
[C---:B------:R-:W-:Y:S01]  /*1110*/  FADD.FTZ R3, R24.reuse, R3 ;  /* 0x0000000318037221 */ /* 0x040fe20000010000 */
[-C--:B------:R-:W-:Y:S01]  /*1120*/  FFMA.FTZ R11, R24, R70.reuse, R11 ;  /* 0x00000046180b7223 */ /* 0x080fe2000001000b */
[----:B------:R-:W-:Y:S01]  /*1130*/  LOP3.LUT R78, R0, 0x7f, RZ, 0xc0, !PT ;  /* 0x0000007f004e7812 */ /* 0x000fe200078ec0ff */
[----:B------:R-:W-:Y:S01]  /*1140*/  FADD.FTZ R25, R22, R79 ;  /* 0x0000004f16197221 */ /* 0x000fe20000010000 */
        /* <DEDUP_REMOVED lines=21> */
.L_x_4802:
[----:B------:R-:W3:Y:S01]  /*12a0*/  @!P2 S2R R23, SR_CgaCtaId ;  /* 0x000000000017a919 */ /* 0x000ee20000008800 */
[----:B------:R-:W-:Y:S01]  /*12b0*/  @!P2 MOV R22, 0x400 ;  /* 0x000004000016a802 */ /* 0x000fe20000000f00 */
[----:B01----:R-:W-:Y:S01]  /*12c0*/  FADD.FTZ R28, R28, R25 ;  /* 0x000000191c1c7221 */ /* 0x003fe20000010000 */
        /* <DEDUP_REMOVED lines=9> */
[----:B------:R-:W0:Y:S04]  /*1360*/  LDS.128 R20, [R55+0x1800] ;  /* 0x0018000037147984 */ /* 0x000e280000000c00 */
        /* <DEDUP_REMOVED lines=10> */
[----:B------:R-:W-:Y:S01]  /*1410*/  FMUL.FTZ R21, R26, 0.00065104168606922030449 ;  /* 0x3a2aaaab1a157820 */ /* 0x000fe20000410000 */
[----:B------:R-:W-:-:S04]  /*1420*/  FMUL.FTZ R20, R20, 0.00065104168606922030449 ;  /* 0x3a2aaaab14147820 */ /* 0x000fc80000410000 */
[C-C-:B------:R-:W-:Y:S01]  /*1430*/  FFMA.FTZ R29, R20.reuse, R57, R21.reuse ;  /* 0x00000039141d7223 */ /* 0x140fe20000010015 */
        /* <DEDUP_REMOVED lines=42> */
[----:B------:R-:W-:Y:S02]  /*16e0*/  IADD3 R47, R47, UR8, RZ ;  /* 0x000000082f2f7c10 */ /* 0x000fe4000fffe0ff */
[----:B------:R-:W-:Y:S01]  /*16f0*/  SEL R68, RZ, 0x1, P1 ;  /* 0x00000001ff447807 */ /* 0x000fe20000800000 */
[----:B------:R0:W-:Y:S01]  /*1700*/  STG.E.128 desc[UR6][R56.64], R24 ;  /* 0x0000001838007986 */ /* 0x0001e2000c101d06 */
[----:B------:R-:W-:-:S03]  /*1710*/  ISETP.GE.AND P2, PT, R47, UR9, PT ;  /* 0x000000092f007c0c */ /* 0x000fc6000bf46270 */
        /* <DEDUP_REMOVED lines=20> */
.L_x_4789:
        /* <DEDUP_REMOVED lines=8> */
[----:B------:R-:W-:Y:S02]  /*18e0*/  IADD3 R39, R13, 0x100, RZ ;  /* 0x000001000d277810 */ /* 0x000fe40007ffe0ff */
[----:B------:R-:W-:Y:S01]  /*18f0*/  STG.E.128 desc[UR6][R2.64], R24 ;  /* 0x0000001802007986 */ /* 0x000fe2000c101d06 */
[----:B------:R-:W-:-:S04]  /*1900*/  IMAD.WIDE.U32 R14, R33, 0x10, R34 ;  /* 0x00000010210e7825 */ /* 0x000fc800078e0022 */
[----:B--2---:R-:W-:-:S04]  /*1910*/  IMAD.WIDE.U32 R12, R13, 0x10, R36 ;  /* 0x000000100d0c7825 */ /* 0x004fc800078e0024 */
[----:B------:R-:W-:Y:S01]  /*1920*/  IMAD.WIDE.U32 R32, R33, 0x10, R36 ;  /* 0x0000001021207825 */ /* 0x000fe200078e0024 */
        /* <DEDUP_REMOVED lines=8> */
.L_x_4790:
[----:B------:R-:W-:Y:S01]  /*19b0*/  HFMA2.MMA R22, -RZ, RZ, 0, 9.5367431640625e-07 ;  /* 0x00000010ff167435 */ /* 0x000fe200000001ff */
[----:B------:R-:W-:Y:S02]  /*19c0*/  MOV R92, R25 ;  /* 0x00000019005c7202 */ /* 0x000fe40000000f00 */
[----:B------:R-:W-:Y:S02]  /*19d0*/  MOV R23, 0x1f ;  /* 0x0000001f00177802 */ /* 0x000fe40000000f00 */
[----:B------:R-:W-:-:S07]  /*19e0*/  MOV R24, 0xffffffff ;  /* 0xffffffff00187802 */ /* 0x000fce0000000f00 */
[----:B------:R-:W-:Y:S05]  /*19f0*/  WARPSYNC.COLLECTIVE R24, `(.L_x_4792) ;  /* 0x0000000018087348 */ /* 0x000fea0003c00000 */
[----:B------:R0:W1:Y:S02]  /*1a00*/  SHFL.DOWN P3, R90, R92, R22, R23 ;  /* 0x080000165c5a7389 */ /* 0x0000640000060017 */
[----:B01----:R-:W-:Y:S01]  /*1a10*/  ENDCOLLECTIVE ;  /* 0x000000000000791b */ /* 0x003fe20003800000 */
.L_x_4792:
[----:B------:R-:W-:Y:S02]  /*1a20*/  MOV R92, R26 ;  /* 0x0000001a005c7202 */ /* 0x000fe40000000f00 */
[----:B------:R-:W-:-:S07]  /*1a30*/  MOV R28, R90 ;  /* 0x0000005a001c7202 */ /* 0x000fce0000000f00 */
[----:B------:R-:W-:Y:S05]  /*1a40*/  WARPSYNC.COLLECTIVE R24, `(.L_x_4793) ;  /* 0x0000000018087348 */ /* 0x000fea0003c00000 */
[----:B------:R0:W1:Y:S02]  /*1a50*/  SHFL.DOWN P3, R90, R92, R22, R23 ;  /* 0x080000165c5a7389 */ /* 0x0000640000060017 */
[----:B01----:R-:W-:Y:S01]  /*1a60*/  ENDCOLLECTIVE ;  /* 0x000000000000791b */ /* 0x003fe20003800000 */
.L_x_4793:
[----:B------:R-:W-:Y:S01]  /*1a70*/  FADD.FTZ R29, R25, R28 ;  /* 0x0000001c191d7221 */ /* 0x000fe20000010000 */
[----:B------:R-:W-:-:S04]  /*1a80*/  HFMA2.MMA R22, -RZ, RZ, 0, 4.76837158203125e-07 ;  /* 0x00000008ff167435 */ /* 0x000fc800000001ff */
[----:B------:R-:W-:Y:S02]  /*1a90*/  MOV R92, R29 ;  /* 0x0000001d005c7202 */ /* 0x000fe40000000f00 */
[----:B------:R-:W-:-:S07]  /*1aa0*/  MOV R27, R90 ;  /* 0x0000005a001b7202 */ /* 0x000fce0000000f00 */
[----:B------:R-:W-:Y:S05]  /*1ab0*/  WARPSYNC.COLLECTIVE R24, `(.L_x_4794) ;  /* 0x0000000018087348 */ /* 0x000fea0003c00000 */
[----:B------:R0:W1:Y:S02]  /*1ac0*/  SHFL.DOWN P3, R90, R92, R22, R23 ;  /* 0x080000165c5a7389 */ /* 0x0000640000060017 */
[----:B01----:R-:W-:Y:S01]  /*1ad0*/  ENDCOLLECTIVE ;  /* 0x000000000000791b */ /* 0x003fe20003800000 */
.L_x_4794:
[----:B------:R-:W-:-:S05]  /*1ae0*/  FADD.FTZ R27, R26, R27 ;  /* 0x0000001b1a1b7221 */ /* 0x000fca0000010000 */
[----:B------:R-:W-:Y:S02]  /*1af0*/  MOV R92, R27 ;  /* 0x0000001b005c7202 */ /* 0x000fe40000000f00 */
[----:B------:R-:W-:-:S07]  /*1b00*/  MOV R28, R90 ;  /* 0x0000005a001c7202 */ /* 0x000fce0000000f00 */
[----:B------:R-:W-:Y:S05]  /*1b10*/  WARPSYNC.COLLECTIVE R24, `(.L_x_4795) ;  /* 0x0000000018087348 */ /* 0x000fea0003c00000 */
[----:B------:R0:W1:Y:S02]  /*1b20*/  SHFL.DOWN P3, R90, R92, R22, R23 ;  /* 0x080000165c5a7389 */ /* 0x0000640000060017 */
[----:B01----:R-:W-:Y:S01]  /*1b30*/  ENDCOLLECTIVE ;  /* 0x000000000000791b */ /* 0x003fe20003800000 */
.L_x_4795:
[----:B------:R-:W-:Y:S01]  /*1b40*/  FADD.FTZ R55, R29, R28 ;  /* 0x0000001c1d377221 */ /* 0x000fe20000010000 */
[----:B------:R-:W-:-:S04]  /*1b50*/  HFMA2.MMA R22, -RZ, RZ, 0, 2.384185791015625e-07 ;  /* 0x00000004ff167435 */ /* 0x000fc800000001ff */
[----:B------:R-:W-:Y:S02]  /*1b60*/  MOV R92, R55 ;  /* 0x00000037005c7202 */ /* 0x000fe40000000f00 */
[----:B------:R-:W-:-:S07]  /*1b70*/  MOV R54, R90 ;  /* 0x0000005a00367202 */ /* 0x000fce0000000f00 */
[----:B------:R-:W-:Y:S05]  /*1b80*/  WARPSYNC.COLLECTIVE R24, `(.L_x_4796) ;  /* 0x0000000018087348 */ /* 0x000fea0003c00000 */
[----:B------:R0:W1:Y:S02]  /*1b90*/  SHFL.DOWN P3, R90, R92, R22, R23 ;  /* 0x080000165c5a7389 */ /* 0x0000640000060017 */
[----:B01----:R-:W-:Y:S01]  /*1ba0*/  ENDCOLLECTIVE ;  /* 0x000000000000791b */ /* 0x003fe20003800000 */
.L_x_4796:
[----:B------:R-:W-:-:S05]  /*1bb0*/  FADD.FTZ R54, R27, R54 ;  /* 0x000000361b367221 */ /* 0x000fca0000010000 */
[----:B------:R-:W-:Y:S02]  /*1bc0*/  MOV R92, R54 ;  /* 0x00000036005c7202 */ /* 0x000fe40000000f00 */
[----:B------:R-:W-:-:S07]  /*1bd0*/  MOV R28, R90 ;  /* 0x0000005a001c7202 */ /* 0x000fce0000000f00 */
[----:B------:R-:W-:Y:S05]  /*1be0*/  WARPSYNC.COLLECTIVE R24, `(.L_x_4797) ;  /* 0x0000000018087348 */ /* 0x000fea0003c00000 */
[----:B------:R0:W1:Y:S02]  /*1bf0*/  SHFL.DOWN P3, R90, R92, R22, R23 ;  /* 0x080000165c5a7389 */ /* 0x0000640000060017 */
[----:B01----:R-:W-:Y:S01]  /*1c00*/  ENDCOLLECTIVE ;  /* 0x000000000000791b */ /* 0x003fe20003800000 */
.L_x_4797:
[----:B------:R-:W-:Y:S01]  /*1c10*/  FADD.FTZ R86, R55, R28 ;  /* 0x0000001c37567221 */ /* 0x000fe20000010000 */
[----:B------:R-:W-:-:S04]  /*1c20*/  HFMA2.MMA R22, -RZ, RZ, 0, 1.1920928955078125e-07 ;  /* 0x00000002ff167435 */ /* 0x000fc800000001ff */
[----:B------:R-:W-:Y:S02]  /*1c30*/  MOV R92, R86 ;  /* 0x00000056005c7202 */ /* 0x000fe40000000f00 */
[----:B------:R-:W-:-:S07]  /*1c40*/  MOV R93, R90 ;  /* 0x0000005a005d7202 */ /* 0x000fce0000000f00 */
[----:B------:R-:W-:Y:S05]  /*1c50*/  WARPSYNC.COLLECTIVE R24, `(.L_x_4798) ;  /* 0x0000000018087348 */ /* 0x000fea0003c00000 */
[----:B------:R0:W1:Y:S02]  /*1c60*/  SHFL.DOWN P3, R90, R92, R22, R23 ;  /* 0x080000165c5a7389 */ /* 0x0000640000060017 */
[----:B01----:R-:W-:Y:S01]  /*1c70*/  ENDCOLLECTIVE ;  /* 0x000000000000791b */ /* 0x003fe20003800000 */
.L_x_4798:
[----:B------:R-:W-:-:S05]  /*1c80*/  FADD.FTZ R93, R54, R93 ;  /* 0x0000005d365d7221 */ /* 0x000fca0000010000 */
[----:B------:R-:W-:Y:S02]  /*1c90*/  MOV R92, R93 ;  /* 0x0000005d005c7202 */ /* 0x000fe40000000f00 */
[----:B------:R-:W-:-:S07]  /*1ca0*/  MOV R25, R90 ;  /* 0x0000005a00197202 */ /* 0x000fce0000000f00 */
[----:B------:R-:W-:Y:S05]  /*1cb0*/  WARPSYNC.COLLECTIVE R24, `(.L_x_4799) ;  /* 0x0000000018087348 */ /* 0x000fea0003c00000 */
[----:B------:R0:W1:Y:S02]  /*1cc0*/  SHFL.DOWN P3, R90, R92, R22, R23 ;  /* 0x080000165c5a7389 */ /* 0x0000640000060017 */
[----:B01----:R-:W-:Y:S01]  /*1cd0*/  ENDCOLLECTIVE ;  /* 0x000000000000791b */ /* 0x003fe20003800000 */
.L_x_4799:
[----:B------:R-:W-:Y:S01]  /*1ce0*/  FADD.FTZ R28, R86, R25 ;  /* 0x00000019561c7221 */ /* 0x000fe20000010000 */
[----:B------:R-:W-:-:S04]  /*1cf0*/  HFMA2.MMA R22, -RZ, RZ, 0, 5.9604644775390625e-08 ;  /* 0x00000001ff167435 */ /* 0x000fc800000001ff */
[----:B------:R-:W-:Y:S02]  /*1d00*/  MOV R92, R28 ;  /* 0x0000001c005c7202 */ /* 0x000fe40000000f00 */
[----:B------:R-:W-:-:S07]  /*1d10*/  MOV R26, R90 ;  /* 0x0000005a001a7202 */ /* 0x000fce0000000f00 */
[----:B------:R-:W-:Y:S05]  /*1d20*/  WARPSYNC.COLLECTIVE R24, `(.L_x_4800) ;  /* 0x0000000018087348 */ /* 0x000fea0003c00000 */
[----:B------:R0:W1:Y:S02]  /*1d30*/  SHFL.DOWN P3, R90, R92, R22, R23 ;  /* 0x080000165c5a7389 */ /* 0x0000640000060017 */
[----:B01----:R-:W-:Y:S01]  /*1d40*/  ENDCOLLECTIVE ;  /* 0x000000000000791b */ /* 0x003fe20003800000 */
.L_x_4800:
[----:B------:R-:W-:-:S05]  /*1d50*/  FADD.FTZ R29, R93, R26 ;  /* 0x0000001a5d1d7221 */ /* 0x000fca0000010000 */
[----:B------:R-:W-:Y:S02]  /*1d60*/  MOV R92, R29 ;  /* 0x0000001d005c7202 */ /* 0x000fe40000000f00 */
[----:B------:R-:W-:-:S07]  /*1d70*/  MOV R25, R90 ;  /* 0x0000005a00197202 */ /* 0x000fce0000000f00 */
[----:B------:R-:W-:Y:S05]  /*1d80*/  WARPSYNC.COLLECTIVE R24, `(.L_x_4801) ;  /* 0x0000000018087348 */ /* 0x000fea0003c00000 */
[----:B------:R0:W1:Y:S02]  /*1d90*/  SHFL.DOWN P3, R90, R92, R22, R23 ;  /* 0x080000165c5a7389 */ /* 0x0000640000060017 */
[----:B01----:R-:W-:Y:S01]  /*1da0*/  ENDCOLLECTIVE ;  /* 0x000000000000791b */ /* 0x003fe20003800000 */
.L_x_4801:
[----:B------:R-:W-:Y:S01]  /*1db0*/  MOV R26, R90 ;  /* 0x0000005a001a7202 */ /* 0x000fe20000000f00 */
[----:B------:R-:W-:Y:S06]  /*1dc0*/  BRA `(.L_x_4802) ;  /* 0xfffffff400347947 */ /* 0x000fec000383ffff */
.L_x_4803:
        /* <DEDUP_REMOVED lines=11> */
.L_x_5605:


//--------------------- .text._ZN10layer_norm22ln_bwd_finalize_kernelINS_22Kernel_traits_finalizeILj1536E13__nv_bfloat16S2_S2_fjLj1024ELj4ENS_18Kernel_traits_baseILj1536ES2_S2_S2_fjLj1024EEEEEEEvNS_9BwdParamsE --------------------------
	.section	.text._ZN10layer_norm22ln_bwd_finalize_kernelINS_22Kernel_traits_finalizeILj1536E13__nv_bfloat16S2_S2_fjLj1024ELj4ENS_18Kernel_traits_baseILj1536ES2_S2_S2_fjLj1024EEEEEEEvNS_9BwdParamsE,"ax",@progbits
	.align	128
        .global         _ZN10layer_norm22ln_bwd_finalize_kernelINS_22Kernel_traits_finalizeILj1536E13__nv_bfloat16S2_S2_fjLj1024ELj4ENS_18Kernel_traits_baseILj1536ES2_S2_S2_fjLj1024EEEEEEEvNS_9BwdParamsE
        .type           _ZN10layer_norm22ln_bwd_finalize_kernelINS_22Kernel_traits_finalizeILj1536E13__nv_bfloat16S2_S2_fjLj1024ELj4ENS_18Kernel_traits_baseILj1536ES2_S2_S2_fjLj1024EEEEEEEvNS_9BwdParamsE,@function
        .size           _ZN10layer_norm22ln_bwd_finalize_kernelINS_22Kernel_traits_finalizeILj1536E13__nv_bfloat16S2_S2_fjLj1024ELj4ENS_18Kernel_traits_baseILj1536ES2_S2_S2_fjLj1024EEEEEEEvNS_9BwdParamsE,(.L_x_5606 - _ZN10layer_norm22ln_bwd_finalize_kernelINS_22Kernel_traits_finalizeILj1536E13__nv_bfloat16S2_S2_fjLj1024ELj4ENS_18Kernel_traits_baseILj1536ES2_S2_S2_fjLj1024EEEEEEEvNS_9BwdParamsE)
        .other          _ZN10layer_norm22ln_bwd_finalize_kernelINS_22Kernel_traits_finalizeILj1536E13__nv_bfloat16S2_S2_fjLj1024ELj4ENS_18Kernel_traits_baseILj1536ES2_S2_S2_fjLj1024EEEEEEEvNS_9BwdParamsE,@"STO_CUDA_ENTRY STV_DEFAULT"
_ZN10layer_norm22ln_bwd_finalize_kernelINS_22Kernel_traits_finalizeILj1536E13__nv_bfloat16S2_S2_fjLj1024ELj4ENS_18Kernel_traits_baseILj1536ES2_S2_S2_fjLj1024EEEEEEEvNS_9BwdParamsE:
.text._ZN10layer_norm22ln_bwd_finalize_kernelINS_22Kernel_traits_finalizeILj1536E13__nv_bfloat16S2_S2_fjLj1024ELj4ENS_18Kernel_traits_baseILj1536ES2_S2_S2_fjLj1024EEEEEEEvNS_9BwdParamsE:
        /* <DEDUP_REMOVED lines=25> */
.L_x_4815:
        /* <DEDUP_REMOVED lines=28> */
.L_x_4808:
        /* <DEDUP_REMOVED lines=33> */
.L_x_4807:
[----:B------:R-:W-:Y:S05]  /*0560*/  BSYNC B1 ;  /* 0x0000000000017941 */ /* 0x000fea0003800000 */
.L_x_4806:
        /* <DEDUP_REMOVED lines=23> */
.L_x_4810:
[----:B------:R-:W-:Y:S05]  /*06e0*/  BSYNC B1 ;  /* 0x0000000000017941 */ /* 0x000fea0003800000 */
.L_x_4809:
        /* <DEDUP_REMOVED lines=11> */
.L_x_4805:
[----:B------:R-:W-:Y:S05]  /*07a0*/  BSYNC B0 ;  /* 0x0000000000007941 */ /* 0x000fea0003800000 */
.L_x_4804:
        /* <DEDUP_REMOVED lines=29> */
.L_x_4826:
[----:B------:R-:W-:Y:S01]  /*0980*/  @!P1 SHF.R.U32.HI R12, RZ, 0x3, R0 ;  /* 0x00000003ff0c9819 */ /* 0x000fe20000011600 */
[----:B---3--:R-:W-:Y:S01]  /*0990*/  FADD.FTZ R14, R9, R14 ;  /* 0x0000000e090e7221 */ /* 0x008fe20000010000 */
[----:B--2---:R-:W-:Y:S02]  /*09a0*/  FADD.FTZ R11, R10, R11 ;  /* 0x0000000b0a0b7221 */ /* 0x004fe40000010000 */
[----:B------:R-:W-:-:S05]  /*09b0*/  @!P1 LOP3.LUT R12, R12, 0x1ffffffc, RZ, 0xc0, !PT ;  /* 0x1ffffffc0c0c9812 */ /* 0x000fca00078ec0ff */
[----:B------:R2:W-:Y:S04]  /*09c0*/  @!P1 STS [R12+UR4+0x2000], R14 ;  /* 0x0020000e0c009988 */ /* 0x0005e80008000804 */
[----:B------:R2:W-:Y:S02]  /*09d0*/  @!P1 STS [R12+UR4+0x2080], R11 ;  /* 0x0020800b0c009988 */ /* 0x0005e40008000804 */
.L_x_4811:
        /* <DEDUP_REMOVED lines=14> */
.L_x_4814:
[----:B------:R-:W-:Y:S05]  /*0ac0*/  BSYNC B0 ;  /* 0x0000000000007941 */ /* 0x000fea0003800000 */
.L_x_4813:
[C---:B------:R-:W-:Y:S02]  /*0ad0*/  ISETP.GT.U32.AND P1, PT, R3.reuse, -0x601, PT ;  /* 0xfffff9ff0300780c */ /* 0x040fe40003f24070 */
[----:B------:R-:W-:Y:S02]  /*0ae0*/  IADD3 R3, R3, 0x600, RZ ;  /* 0x0000060003037810 */ /* 0x000fe40007ffe0ff */
[----:B------:R-:W-:-:S09]  /*0af0*/  IADD3 R5, R5, 0x300, RZ ;  /* 0x0000030005057810 */ /* 0x000fd20007ffe0ff */
[----:B------:R-:W-:Y:S05]  /*0b00*/  @P1 BRA `(.L_x_4815) ;  /* 0xfffffff400a01947 */ /* 0x000fea000383ffff */
[----:B------:R-:W-:Y:S05]  /*0b10*/  EXIT ;  /* 0x000000000000794d */ /* 0x000fea0003800000 */
.L_x_4812:
[----:B------:R-:W-:Y:S01]  /*0b20*/  HFMA2.MMA R19, -RZ, RZ, 0, 5.9604644775390625e-08 ;  /* 0x00000001ff137435 */ /* 0x000fe200000001ff */
[----:B---3--:R-:W-:Y:S01]  /*0b30*/  IMAD.MOV.U32 R20, RZ, RZ, R10 ;  /* 0x000000ffff147224 */ /* 0x008fe200078e000a */
[----:B------:R-:W-:Y:S02]  /*0b40*/  MOV R22, 0x1f ;  /* 0x0000001f00167802 */ /* 0x000fe40000000f00 */
[----:B------:R-:W-:-:S07]  /*0b50*/  MOV R17, 0xffffffff ;  /* 0xffffffff00117802 */ /* 0x000fce0000000f00 */
[----:B012---:R-:W-:Y:S05]  /*0b60*/  WARPSYNC.COLLECTIVE R17, `(.L_x_4816) ;  /* 0x0000000011087348 */ /* 0x007fea0003c00000 */
[----:B------:R3:W4:Y:S02]  /*0b70*/  SHFL.BFLY P2, R18, R20, R19, R22 ;  /* 0x0c00001314127389 */ /* 0x0007240000040016 */
[----:B01234-:R-:W-:Y:S01]  /*0b80*/  ENDCOLLECTIVE ;  /* 0x000000000000791b */ /* 0x01ffe20003800000 */
.L_x_4816:
[----:B------:R-:W-:Y:S01]  /*0b90*/  HFMA2.MMA R19, -RZ, RZ, 0, 1.1920928955078125e-07 ;  /* 0x00000002ff137435 */ /* 0x000fe200000001ff */
[----:B------:R-:W-:-:S04]  /*0ba0*/  IMAD.MOV.U32 R11, RZ, RZ, R18 ;  /* 0x000000ffff0b7224 */ /* 0x000fc800078e0012 */
[----:B------:R-:W-:-:S05]  /*0bb0*/  FADD.FTZ R11, R10, R11 ;  /* 0x0000000b0a0b7221 */ /* 0x000fca0000010000 */
[----:B------:R-:W-:-:S07]  /*0bc0*/  MOV R20, R11 ;  /* 0x0000000b00147202 */ /* 0x000fce0000000f00 */
[----:B------:R-:W-:Y:S05]  /*0bd0*/  WARPSYNC.COLLECTIVE R17, `(.L_x_4817) ;  /* 0x0000000011087348 */ /* 0x000fea0003c00000 */
[----:B------:R0:W1:Y:S02]  /*0be0*/  SHFL.BFLY P2, R18, R20, R19, R22 ;  /* 0x0c00001314127389 */ /* 0x0000640000040016 */
[----:B01----:R-:W-:Y:S01]  /*0bf0*/  ENDCOLLECTIVE ;  /* 0x000000000000791b */ /* 0x003fe20003800000 */
.L_x_4817:
[----:B------:R-:W-:Y:S01]  /*0c00*/  HFMA2.MMA R19, -RZ, RZ, 0, 2.384185791015625e-07 ;  /* 0x00000004ff137435 */ /* 0x000fe200000001ff */
[----:B------:R-:W-:-:S05]  /*0c10*/  MOV R12, R18 ;  /* 0x00000012000c7202 */ /* 0x000fca0000000f00 */
[----:B------:R-:W-:-:S04]  /*0c20*/  FADD.FTZ R12, R11, R12 ;  /* 0x0000000c0b0c7221 */ /* 0x000fc80000010000 */
[----:B------:R-:W-:-:S07]  /*0c30*/  IMAD.MOV.U32 R20, RZ, RZ, R12 ;  /* 0x000000ffff147224 */ /* 0x000fce00078e000c */
[----:B------:R-:W-:Y:S05]  /*0c40*/  WARPSYNC.COLLECTIVE R17, `(.L_x_4818) ;  /* 0x0000000011087348 */ /* 0x000fea0003c00000 */
[----:B------:R0:W1:Y:S02]  /*0c50*/  SHFL.BFLY P2, R18, R20, R19, R22 ;  /* 0x0c00001314127389 */ /* 0x0000640000040016 */
[----:B01----:R-:W-:Y:S01]  /*0c60*/  ENDCOLLECTIVE ;  /* 0x000000000000791b */ /* 0x003fe20003800000 */
.L_x_4818:
[----:B------:R-:W-:Y:S01]  /*0c70*/  IMAD.MOV.U32 R19, RZ, RZ, 0x8 ;  /* 0x00000008ff137424 */ /* 0x000fe200078e00ff */
[----:B------:R-:W-:-:S05]  /*0c80*/  MOV R13, R18 ;  /* 0x00000012000d7202 */ /* 0x000fca0000000f00 */
[----:B------:R-:W-:-:S05]  /*0c90*/  FADD.FTZ R13, R12, R13 ;  /* 0x0000000d0c0d7221 */ /* 0x000fca0000010000 */
[----:B------:R-:W-:-:S07]  /*0ca0*/  MOV R20, R13 ;  /* 0x0000000d00147202 */ /* 0x000fce0000000f00 */
[----:B------:R-:W-:Y:S05]  /*0cb0*/  WARPSYNC.COLLECTIVE R17, `(.L_x_4819) ;  /* 0x0000000011087348 */ /* 0x000fea0003c00000 */
[----:B------:R0:W1:Y:S02]  /*0cc0*/  SHFL.BFLY P2, R18, R20, R19, R22 ;  /* 0x0c00001314127389 */ /* 0x0000640000040016 */
[----:B01----:R-:W-:Y:S01]  /*0cd0*/  ENDCOLLECTIVE ;  /* 0x000000000000791b */ /* 0x003fe20003800000 */
.L_x_4819:
[----:B------:R-:W-:Y:S01]  /*0ce0*/  HFMA2.MMA R19, -RZ, RZ, 0, 9.5367431640625e-07 ;  /* 0x00000010ff137435 */ /* 0x000fe200000001ff */
[----:B------:R-:W-:-:S05]  /*0cf0*/  MOV R10, R18 ;  /* 0x00000012000a7202 */ /* 0x000fca0000000f00 */
[----:B------:R-:W-:-:S05]  /*0d00*/  FADD.FTZ R10, R13, R10 ;  /* 0x0000000a0d0a7221 */ /* 0x000fca0000010000 */
[----:B------:R-:W-:-:S07]  /*0d10*/  MOV R20, R10 ;  /* 0x0000000a00147202 */ /* 0x000fce0000000f00 */
[----:B------:R-:W-:Y:S05]  /*0d20*/  WARPSYNC.COLLECTIVE R17, `(.L_x_4820) ;  /* 0x0000000011087348 */ /* 0x000fea0003c00000 */
[----:B------:R0:W1:Y:S02]  /*0d30*/  SHFL.BFLY P2, R18, R20, R19, R22 ;  /* 0x0c00001314127389 */ /* 0x0000640000040016 */
[----:B01----:R-:W-:Y:S01]  /*0d40*/  ENDCOLLECTIVE ;  /* 0x000000000000791b */ /* 0x003fe20003800000 */
.L_x_4820:
[----:B------:R-:W-:Y:S01]  /*0d50*/  HFMA2.MMA R19, -RZ, RZ, 0, 5.9604644775390625e-08 ;  /* 0x00000001ff137435 */ /* 0x000fe200000001ff */
[----:B------:R-:W-:Y:S01]  /*0d60*/  MOV R20, R9 ;  /* 0x0000000900147202 */ /* 0x000fe20000000f00 */
[----:B------:R-:W-:-:S09]  /*0d70*/  IMAD.MOV.U32 R11, RZ, RZ, R18 ;  /* 0x000000ffff0b7224 */ /* 0x000fd200078e0012 */
[----:B------:R-:W-:Y:S05]  /*0d80*/  WARPSYNC.COLLECTIVE R17, `(.L_x_4821) ;  /* 0x0000000011087348 */ /* 0x000fea0003c00000 */
[----:B------:R0:W1:Y:S02]  /*0d90*/  SHFL.BFLY P2, R18, R20, R19, R22 ;  /* 0x0c00001314127389 */ /* 0x0000640000040016 */
[----:B01----:R-:W-:Y:S01]  /*0da0*/  ENDCOLLECTIVE ;  /* 0x000000000000791b */ /* 0x003fe20003800000 */
.L_x_4821:
[----:B------:R-:W-:Y:S01]  /*0db0*/  HFMA2.MMA R19, -RZ, RZ, 0, 1.1920928955078125e-07 ;  /* 0x00000002ff137435 */ /* 0x000fe200000001ff */
[----:B------:R-:W-:-:S05]  /*0dc0*/  MOV R12, R18 ;  /* 0x00000012000c7202 */ /* 0x000fca0000000f00 */
[----:B------:R-:W-:-:S04]  /*0dd0*/  FADD.FTZ R14, R9, R12 ;  /* 0x0000000c090e7221 */ /* 0x000fc80000010000 */
[----:B------:R-:W-:-:S07]  /*0de0*/  IMAD.MOV.U32 R20, RZ, RZ, R14 ;  /* 0x000000ffff147224 */ /* 0x000fce00078e000e */
[----:B------:R-:W-:Y:S05]  /*0df0*/  WARPSYNC.COLLECTIVE R17, `(.L_x_4822) ;  /* 0x0000000011087348 */ /* 0x000fea0003c00000 */
[----:B------:R0:W1:Y:S02]  /*0e00*/  SHFL.BFLY P2, R18, R20, R19, R22 ;  /* 0x0c00001314127389 */ /* 0x0000640000040016 */
[----:B01----:R-:W-:Y:S01]  /*0e10*/  ENDCOLLECTIVE ;  /* 0x000000000000791b */ /* 0x003fe20003800000 */
.L_x_4822:
[----:B------:R-:W-:Y:S01]  /*0e20*/  IMAD.MOV.U32 R19, RZ, RZ, 0x4 ;  /* 0x00000004ff137424 */ /* 0x000fe200078e00ff */
[----:B------:R-:W-:-:S05]  /*0e30*/  MOV R13, R18 ;  /* 0x00000012000d7202 */ /* 0x000fca0000000f00 */
[----:B------:R-:W-:-:S05]  /*0e40*/  FADD.FTZ R15, R14, R13 ;  /* 0x0000000d0e0f7221 */ /* 0x000fca0000010000 */
[----:B------:R-:W-:-:S07]  /*0e50*/  MOV R20, R15 ;  /* 0x0000000f00147202 */ /* 0x000fce0000000f00 */
[----:B------:R-:W-:Y:S05]  /*0e60*/  WARPSYNC.COLLECTIVE R17, `(.L_x_4823) ;  /* 0x0000000011087348 */ /* 0x000fea0003c00000 */
[----:B------:R0:W1:Y:S02]  /*0e70*/  SHFL.BFLY P2, R18, R20, R19, R22 ;  /* 0x0c00001314127389 */ /* 0x0000640000040016 */
[----:B01----:R-:W-:Y:S01]  /*0e80*/  ENDCOLLECTIVE ;  /* 0x000000000000791b */ /* 0x003fe20003800000 */
.L_x_4823:
[----:B------:R-:W-:Y:S01]  /*0e90*/  HFMA2.MMA R19, -RZ, RZ, 0, 4.76837158203125e-07 ;  /* 0x00000008ff137435 */ /* 0x000fe200000001ff */
[----:B------:R-:W-:-:S05]  /*0ea0*/  MOV R16, R18 ;  /* 0x0000001200107202 */ /* 0x000fca0000000f00 */
[----:B------:R-:W-:-:S05]  /*0eb0*/  FADD.FTZ R16, R15, R16 ;  /* 0x000000100f107221 */ /* 0x000fca0000010000 */
[----:B------:R-:W-:-:S07]  /*0ec0*/  MOV R20, R16 ;  /* 0x0000001000147202 */ /* 0x000fce0000000f00 */
[----:B------:R-:W-:Y:S05]  /*0ed0*/  WARPSYNC.COLLECTIVE R17, `(.L_x_4824) ;  /* 0x0000000011087348 */ /* 0x000fea0003c00000 */
[----:B------:R0:W1:Y:S02]  /*0ee0*/  SHFL.BFLY P2, R18, R20, R19, R22 ;  /* 0x0c00001314127389 */ /* 0x0000640000040016 */
[----:B01----:R-:W-:Y:S01]  /*0ef0*/  ENDCOLLECTIVE ;  /* 0x000000000000791b */ /* 0x003fe20003800000 */
.L_x_4824:
[----:B------:R-:W-:Y:S01]  /*0f00*/  HFMA2.MMA R19, -RZ, RZ, 0, 9.5367431640625e-07 ;  /* 0x00000010ff137435 */ /* 0x000fe200000001ff */
[----:B------:R-:W-:-:S04]  /*0f10*/  IMAD.MOV.U32 R9, RZ, RZ, R18 ;  /* 0x000000ffff097224 */ /* 0x000fc800078e0012 */
[----:B------:R-:W-:-:S05]  /*0f20*/  FADD.FTZ R9, R16, R9 ;  /* 0x0000000910097221 */ /* 0x000fca0000010000 */
[----:B------:R-:W-:-:S07]  /*0f30*/  MOV R20, R9 ;  /* 0x0000000900147202 */ /* 0x000fce0000000f00 */
[----:B------:R-:W-:Y:S05]  /*0f40*/  WARPSYNC.COLLECTIVE R17, `(.L_x_4825) ;  /* 0x0000000011087348 */ /* 0x000fea0003c00000 */
[----:B------:R0:W1:Y:S02]  /*0f50*/  SHFL.BFLY P2, R18, R20, R19, R22 ;  /* 0x0c00001314127389 */ /* 0x0000640000040016 */
[----:B01----:R-:W-:Y:S01]  /*0f60*/  ENDCOLLECTIVE ;  /* 0x000000000000791b */ /* 0x003fe20003800000 */
.L_x_4825:
[----:B------:R-:W-:Y:S01]  /*0f70*/  MOV R14, R18 ;  /* 0x00000012000e7202 */ /* 0x000fe20000000f00 */
[----:B------:R-:W-:Y:S06]  /*0f80*/  BRA `(.L_x_4826) ;  /* 0xfffffff8007c7947 */ /* 0x000fec000383ffff */
.L_x_4827:
        /* <DEDUP_REMOVED lines=15> */
.L_x_5606:


//--------------------- .text._ZN10layer_norm13ln_bwd_kernelINS_13Kernel_traitsI13__nv_bfloat16S2_S2_fjLj1536ELj1ELj1ELj4ELj8ENS_18Kernel_traits_baseILj1536ES2_S2_S2_fjLj128EEEEEEEvNS_9BwdParamsE --------------------------
	.section	.text._ZN10layer_norm13ln_bwd_kernelINS_13Kernel_traitsI13__nv_bfloat16S2_S2_fjLj1536ELj1ELj1ELj4ELj8ENS_18Kernel_traits_baseILj1536ES2_S2_S2_fjLj128EEEEEEEvNS_9BwdParamsE,"ax",@progbits
	.align	128
        .global         _ZN10layer_norm13ln_bwd_kernelINS_13Kernel_traitsI13__nv_bfloat16S2_S2_fjLj1536ELj1ELj1ELj4ELj8ENS_18Kernel_traits_baseILj1536ES2_S2_S2_fjLj128EEEEEEEvNS_9BwdParamsE
        .type           _ZN10layer_norm13ln_bwd_kernelINS_13Kernel_traitsI13__nv_bfloat16S2_S2_fjLj1536ELj1ELj1ELj4ELj8ENS_18Kernel_traits_baseILj1536ES2_S2_S2_fjLj128EEEEEEEvNS_9BwdParamsE,@function
        .size           _ZN10layer_norm13ln_bwd_kernelINS_13Kernel_traitsI13__nv_bfloat16S2_S2_fjLj1536ELj1ELj1ELj4ELj8ENS_18Kernel_traits_baseILj1536ES2_S2_S2_fjLj128EEEEEEEvNS_9BwdParamsE,(.L_x_5607 - _ZN10layer_norm13ln_bwd_kernelINS_13Kernel_traitsI13__nv_bfloat16S2_S2_fjLj1536ELj1ELj1ELj4ELj8ENS_18Kernel_traits_baseILj1536ES2_S2_S2_fjLj128EEEEEEEvNS_9BwdParamsE)
        .other          _ZN10layer_norm13ln_bwd_kernelINS_13Kernel_traitsI13__nv_bfloat16S2_S2_fjLj1536ELj1ELj1ELj4ELj8ENS_18Kernel_traits_baseILj1536ES2_S2_S2_fjLj128EEEEEEEvNS_9BwdParamsE,@"STO_CUDA_ENTRY STV_DEFAULT"
_ZN10layer_norm13ln_bwd_kernelINS_13Kernel_traitsI13__nv_bfloat16S2_S2_fjLj1536ELj1ELj1ELj4ELj8ENS_18Kernel_traits_baseILj1536ES2_S2_S2_fjLj128EEEEEEEvNS_9BwdParamsE:
.text._ZN10layer_norm13ln_bwd_kernelINS_13Kernel_traitsI13__nv_bfloat16S2_S2_fjLj1536ELj1ELj1ELj4ELj8ENS_18Kernel_traits_baseILj1536ES2_S2_S2_fjLj128EEEEEEEvNS_9BwdParamsE:
        /* <DEDUP_REMOVED lines=20> */
[----:B------:R-:W-:-:S02]  /*0140*/  IADD3.X R3, RZ, UR7, RZ, P1, !PT ;  /* 0x00000007ff037c10 */ /* 0x000fc40008ffe4ff */
        /* <DEDUP_REMOVED lines=20> */
[----:B-----5:R-:W-:-:S02]  /*0290*/  SHF.R.U32.HI R56, RZ, 0x10, R39 ;  /* 0x00000010ff387819 */ /* 0x020fc40000011627 */
[--C-:B------:R-:W-:Y:S02]  /*02a0*/  SHF.R.U64 R47, R12, 0x10, R13.reuse ;  /* 0x000000100c2f7819 */ /* 0x100fe4000000120d */
[----:B------:R-:W-:Y:S02]  /*02b0*/  SHF.R.U32.HI R48, RZ, 0x10, R13 ;  /* 0x00000010ff307819 */ /* 0x000fe4000001160d */
[--C-:B------:R-:W-:Y:S02]  /*02c0*/  SHF.R.U64 R49, R14, 0x10, R15.reuse ;  /* 0x000000100e317819 */ /* 0x100fe4000000120f */
[----:B------:R-:W-:Y:S02]  /*02d0*/  SHF.R.U32.HI R54, RZ, 0x10, R15 ;  /* 0x00000010ff367819 */ /* 0x000fe4000001160f */
[C---:B------:R-:W-:Y:S01]  /*02e0*/  SHF.R.U64 R55, R38.reuse, 0x10, R39 ;  /* 0x0000001026377819 */ /* 0x040fe20000001227 */
[----:B------:R-:W-:Y:S01]  /*02f0*/  HFMA2.MMA R68, -RZ, RZ, 0, 5.9604644775390625e-08 ;  /* 0x00000001ff447435 */ /* 0x000fe200000001ff */
[----:B------:R-:W-:Y:S01]  /*0300*/  SHF.L.U32 R37, R38, 0x10, RZ ;  /* 0x0000001026257819 */ /* 0x000fe200000006ff */
[----:B------:R-:W-:Y:S01]  /*0310*/  IMAD.U32 R35, R14, 0x10000, RZ ;  /* 0x000100000e237824 */ /* 0x000fe200078e00ff */
[----:B------:R-:W-:-:S02]  /*0320*/  SHF.L.U32 R38, R39, 0x10, RZ ;  /* 0x0000001027267819 */ /* 0x000fc400000006ff */
[----:B0-----:R-:W-:Y:S02]  /*0330*/  CS2R R2, SRZ ;  /* 0x0000000000027805 */ /* 0x001fe4000001ff00 */
[----:B------:R-:W-:Y:S01]  /*0340*/  SHF.L.U32 R33, R12, 0x10, RZ ;  /* 0x000000100c217819 */ /* 0x000fe200000006ff */
[----:B-1----:R-:W-:Y:S01]  /*0350*/  ULEA UR4, UR5, UR4, 0x18 ;  /* 0x0000000405047291 */ /* 0x002fe2000f8ec03f */
[----:B------:R-:W-:Y:S02]  /*0360*/  SHF.L.U32 R34, R13, 0x10, RZ ;  /* 0x000000100d227819 */ /* 0x000fe400000006ff */
[----:B------:R-:W-:Y:S02]  /*0370*/  CS2R R20, SRZ ;  /* 0x0000000000147805 */ /* 0x000fe4000001ff00 */
[----:B------:R-:W-:Y:S02]  /*0380*/  SHF.L.U32 R36, R15, 0x10, RZ ;  /* 0x000000100f247819 */ /* 0x000fe400000006ff */
[----:B------:R-:W-:-:S02]  /*0390*/  CS2R R18, SRZ ;  /* 0x0000000000127805 */ /* 0x000fc4000001ff00 */
[----:B------:R-:W-:Y:S02]  /*03a0*/  MOV R32, RZ ;  /* 0x000000ff00207202 */ /* 0x000fe40000000f00 */
[----:B------:R-:W-:Y:S02]  /*03b0*/  CS2R R22, SRZ ;  /* 0x0000000000167805 */ /* 0x000fe4000001ff00 */
[----:B------:R-:W-:Y:S02]  /*03c0*/  CS2R R10, SRZ ;  /* 0x00000000000a7805 */ /* 0x000fe4000001ff00 */
[----:B------:R-:W-:Y:S02]  /*03d0*/  CS2R R12, SRZ ;  /* 0x00000000000c7805 */ /* 0x000fe4000001ff00 */
[----:B------:R-:W-:Y:S02]  /*03e0*/  CS2R R14, SRZ ;  /* 0x00000000000e7805 */ /* 0x000fe4000001ff00 */
[----:B------:R-:W-:Y:S01]  /*03f0*/  CS2R R16, SRZ ;  /* 0x0000000000107805 */ /* 0x000fe2000001ff00 */
[----:B------:R-:W-:Y:S01]  /*0400*/  IMAD.MOV.U32 R46, RZ, RZ, RZ ;  /* 0x000000ffff2e7224 */ /* 0x000fe200078e00ff */
[----:B------:R-:W-:Y:S01]  /*0410*/  SHF.L.U32 R47, R47, 0x10, RZ ;  /* 0x000000102f2f7819 */ /* 0x000fe200000006ff */
[----:B------:R-:W-:Y:S01]  /*0420*/  IMAD.U32 R56, R56, 0x10000, RZ ;  /* 0x0001000038387824 */ /* 0x000fe200078e00ff */
        /* <DEDUP_REMOVED lines=9> */
[C-C-:B----4-:R-:W-:Y:S02]  /*04c0*/  SHF.R.U64 R61, R6.reuse, 0x10, R7.reuse ;  /* 0x00000010063d7819 */ /* 0x150fe40000001207 */
[----:B------:R-:W-:Y:S01]  /*04d0*/  SHF.R.U32.HI R62, RZ, 0x10, R7 ;  /* 0x00000010ff3e7819 */ /* 0x000fe20000011607 */
        /* <DEDUP_REMOVED lines=14> */
[----:B------:R-:W-:-:S07]  /*05c0*/  SHF.L.U32 R57, R57, 0x10, RZ ;  /* 0x0000001039397819 */ /* 0x000fce00000006ff */
.L_x_4830:
[----:B------:R-:W-:Y:S01]  /*05d0*/  UISETP.NE.U32.AND UP0, UPT, UR12, URZ, UPT ;  /* 0x0000003f0c00728c */ /* 0x000fe2000bf05070 */
[----:B0-----:R-:W0:Y:S01]  /*05e0*/  @!P0 LDC.64 R64, c[0x0][0x230] ;  /* 0x00008c00ff408b82 */ /* 0x001e220000000a00 */
[----:B------:R-:W-:Y:S01]  /*05f0*/  ULDC.64 UR4, c[0x0][0x228] ;  /* 0x00008a0000047ab9 */ /* 0x000fe20000000a00 */
[----:B------:R-:W-:Y:S01]  /*0600*/  IMAD R71, R63, 0x180, RZ ;  /* 0x000001803f477824 */ /* 0x000fe200078e02ff */
[----:B------:R-:W-:Y:S01]  /*0610*/  UISETP.NE.AND.EX UP0, UPT, UR13, URZ, UPT, UP0 ;  /* 0x0000003f0d00728c */ /* 0x000fe2000bf05300 */
[----:B------:R-:W-:Y:S01]  /*0620*/  UMOV UR6, UR4 ;  /* 0x0000000400067c82 */ /* 0x000fe20008000000 */
[----:B------:R-:W-:Y:S02]  /*0630*/  UMOV UR7, UR5 ;  /* 0x0000000500077c82 */ /* 0x000fe40008000000 */
[----:B------:R-:W-:Y:S01]  /*0640*/  LOP3.LUT R71, R71, 0x7f, R0, 0xf8, !PT ;  /* 0x0000007f47477812 */ /* 0x000fe200078ef800 */
[----:B------:R-:W1:Y:S06]  /*0650*/  LDC.64 R24, c[0x0][0x238] ;  /* 0x00008e00ff187b82 */ /* 0x000e6c0000000a00 */
[----:B------:R-:W-:-:S02]  /*0660*/  @!UP0 ULDC.64 UR6, c[0x0][0x220] ;  /* 0x0000880000068ab9 */ /* 0x000fc40000000a00 */
[----:B------:R-:W-:Y:S01]  /*0670*/  MOV R26, UR6 ;  /* 0x00000006001a7c02 */ /* 0x000fe20008000f00 */
[----:B------:R-:W2:Y:S01]  /*0680*/  LDC.64 R52, c[0x0][0x268] ;  /* 0x00009a00ff347b82 */ /* 0x000ea20000000a00 */
        /* <DEDUP_REMOVED lines=10> */
[----:B0-----:R-:W-:Y:S01]  /*0730*/  @!P0 IMAD.WIDE R64, R63, 0x4, R64 ;  /* 0x000000043f408825 */ /* 0x001fe200078e0240 */
[----:B------:R-:W-:-:S03]  /*0740*/  @P0 MOV R69, RZ ;  /* 0x000000ff00450202 */ /* 0x000fc60000000f00 */
[----:B-1----:R-:W-:-:S03]  /*0750*/  IMAD.WIDE R66, R63, 0x4, R24 ;  /* 0x000000043f427825 */ /* 0x002fc600078e0218 */
[----:B------:R-:W4:Y:S01]  /*0760*/  @!P0 LDG.E R69, desc[UR8][R64.64] ;  /* 0x0000000840458981 */ /* 0x000f22000c1e1900 */
[----:B------:R-:W-:-:S03]  /*0770*/  IMAD.WIDE.U32 R28, R51, 0x8, R26 ;  /* 0x00000008331c7825 */ /* 0x000fc600078e001a */
[----:B------:R0:W5:Y:S04]  /*0780*/  LDG.E R66, desc[UR8][R66.64] ;  /* 0x0000000842427981 */ /* 0x000168000c1e1900 */
[----:B------:R-:W5:Y:S01]  /*0790*/  LDG.E.64 R28, desc[UR8][R28.64] ;  /* 0x000000081c1c7981 */ /* 0x000f62000c1e1b00 */
[----:B------:R-:W-:Y:S01]  /*07a0*/  @!UP0 ULDC UR6, c[0x0][0x220] ;  /* 0x0000880000068ab9 */ /* 0x000fe20000000800 */
[----:B------:R-:W-:Y:S01]  /*07b0*/  @!UP0 ULDC UR7, c[0x0][0x224] ;  /* 0x0000890000078ab9 */ /* 0x000fe20000000800 */
[--C-:B--2---:R-:W-:Y:S01]  /*07c0*/  IMAD.WIDE.U32 R24, R51, 0x8, R52.reuse ;  /* 0x0000000833187825 */ /* 0x104fe200078e0034 */
[C---:B------:R-:W-:Y:S02]  /*07d0*/  IADD3 R73, R71.reuse, 0x100, RZ ;  /* 0x0000010047497810 */ /* 0x040fe40007ffe0ff */
[----:B------:R-:W-:Y:S01]  /*07e0*/  MOV R50, UR6 ;  /* 0x0000000600327c02 */ /* 0x000fe20008000f00 */
[----:B------:R-:W-:Y:S01]  /*07f0*/  IMAD.WIDE.U32 R26, R71, 0x8, R52 ;  /* 0x00000008471a7825 */ /* 0x000fe200078e0034 */
[----:B------:R-:W-:Y:S01]  /*0800*/  MOV R51, UR7 ;  /* 0x0000000700337c02 */ /* 0x000fe20008000f00 */
[----:B------:R-:W2:Y:S02]  /*0810*/  LDG.E.64 R24, desc[UR8][R24.64] ;  /* 0x0000000818187981 */ /* 0x000ea4000c1e1b00 */
[----:B------:R-:W-:-:S02]  /*0820*/  IMAD.WIDE.U32 R50, R73, 0x8, R50 ;  /* 0x0000000849327825 */ /* 0x000fc400078e0032 */
[----:B------:R-:W2:Y:S02]  /*0830*/  LDG.E.64 R26, desc[UR8][R26.64] ;  /* 0x000000081a1a7981 */ /* 0x000ea4000c1e1b00 */
[----:B------:R-:W-:Y:S02]  /*0840*/  IMAD.WIDE.U32 R52, R73, 0x8, R52 ;  /* 0x0000000849347825 */ /* 0x000fe400078e0034 */
[----:B------:R-:W2:Y:S04]  /*0850*/  LDG.E.64 R50, desc[UR8][R50.64] ;  /* 0x0000000832327981 */ /* 0x000ea8000c1e1b00 */
[----:B------:R-:W2:Y:S01]  /*0860*/  LDG.E.64 R52, desc[UR8][R52.64] ;  /* 0x0000000834347981 */ /* 0x000ea2000c1e1b00 */
[----:B------:R-:W1:Y:S01]  /*0870*/  @P0 MUFU.RCP R72, R39 ;  /* 0x0000002700480308 */ /* 0x000e620000001000 */
[----:B------:R-:W-:Y:S01]  /*0880*/  LOP3.LUT P1, RZ, R68, 0xff, RZ, 0xc0, !PT ;  /* 0x000000ff44ff7812 */ /* 0x000fe2000782c0ff */
[----:B------:R-:W-:Y:S01]  /*0890*/  UMOV UR4, 0xffffffff ;  /* 0xffffffff00047882 */ /* 0x000fe20000000000 */
[----:B------:R-:W-:-:S05]  /*08a0*/  LOP3.LUT P2, RZ, R0, 0x1f, RZ, 0xc0, !PT ;  /* 0x0000001f00ff7812 */ /* 0x000fca000784c0ff */
[----:B------:R-:W1:Y:S08]  /*08b0*/  @P0 MUFU.RCP R73, R40 ;  /* 0x0000002800490308 */ /* 0x000e700000001000 */
[----:B0-----:R-:W0:Y:S08]  /*08c0*/  @P0 MUFU.RCP R67, R59 ;  /* 0x0000003b00430308 */ /* 0x001e300000001000 */
[----:B------:R-:W0:Y:S08]  /*08d0*/  @P0 MUFU.RCP R75, R60 ;  /* 0x0000003c004b0308 */ /* 0x000e300000001000 */
[----:B------:R-:W0:Y:S08]  /*08e0*/  @P0 MUFU.RCP R71, R41 ;  /* 0x0000002900470308 */ /* 0x000e300000001000 */
[----:B------:R-:W2:Y:S01]  /*08f0*/  @P0 MUFU.RCP R74, R61 ;  /* 0x0000003d004a0308 */ /* 0x000ea20000001000 */
[----:B---3--:R-:W-:Y:S01]  /*0900*/  IMAD.MOV.U32 R65, RZ, RZ, R31 ;  /* 0x000000ffff417224 */ /* 0x008fe200078e001f */
[----:B------:R-:W-:-:S02]  /*0910*/  MOV R64, R30 ;  /* 0x0000001e00407202 */ /* 0x000fc40000000f00 */
[--C-:B------:R-:W-:Y:S02]  /*0920*/  SHF.R.U64 R70, R30, 0x10, R31.reuse ;  /* 0x000000101e467819 */ /* 0x100fe4000000121f */
[----:B------:R-:W-:Y:S02]  /*0930*/  SHF.R.U32.HI R30, RZ, 0x10, R31 ;  /* 0x00000010ff1e7819 */ /* 0x000fe4000001161f */
[----:B------:R-:W-:Y:S02]  /*0940*/  SHF.L.U32 R76, R64, 0x10, RZ ;  /* 0x00000010404c7819 */ /* 0x000fe400000006ff */
[----:B------:R-:W-:Y:S02]  /*0950*/  SHF.L.U32 R77, R65, 0x10, RZ ;  /* 0x00000010414d7819 */ /* 0x000fe400000006ff */
[----:B------:R-:W-:Y:S01]  /*0960*/  SHF.L.U32 R79, R30, 0x10, RZ ;  /* 0x000000101e4f7819 */ /* 0x000fe200000006ff */
[----:B------:R-:W-:Y:S01]  /*0970*/  @P0 FADD.FTZ R65, -R33, R76 ;  /* 0x0000004c21410221 */ /* 0x000fe20000010100 */
[----:B------:R-:W-:Y:S01]  /*0980*/  SHF.L.U32 R78, R70, 0x10, RZ ;  /* 0x00000010464e7819 */ /* 0x000fe200000006ff */
[----:B------:R-:W-:Y:S01]  /*0990*/  @P0 FADD.FTZ R30, -R34, R77 ;  /* 0x0000004d221e0221 */ /* 0x000fe20000010100 */
[----:B----4-:R-:W-:Y:S01]  /*09a0*/  @!P0 FADD.FTZ R31, R76, -R69 ;  /* 0x800000454c1f8221 */ /* 0x010fe20000010000 */
[----:B-1----:R-:W-:Y:S01]  /*09b0*/  @P0 FMUL.FTZ R65, R65, R72 ;  /* 0x0000004841410220 */ /* 0x002fe20000410000 */
[----:B------:R-:W-:Y:S01]  /*09c0*/  @P0 FADD.FTZ R64, -R48, R79 ;  /* 0x0000004f30400221 */ /* 0x000fe20000010100 */
[----:B------:R-:W-:Y:S01]  /*09d0*/  @P0 FMUL.FTZ R68, R30, R73 ;  /* 0x000000491e440220 */ /* 0x000fe20000410000 */
[----:B------:R-:W-:Y:S01]  /*09e0*/  @P0 FADD.FTZ R70, -R47, R78 ;  /* 0x0000004e2f460221 */ /* 0x000fe20000010100 */
[----:B-----5:R-:W-:Y:S01]  /*09f0*/  @!P0 FMUL.FTZ R65, R66, R31 ;  /* 0x0000001f42418220 */ /* 0x020fe20000410000 */
[----:B------:R-:W-:Y:S01]  /*0a00*/  MOV R30, R28 ;  /* 0x0000001c001e7202 */ /* 0x000fe20000000f00 */
[--C-:B------:R-:W-:Y:S01]  /*0a10*/  @!P0 FADD.FTZ R73, R78, -R69.reuse ;  /* 0x800000454e498221 */ /* 0x100fe20000010000 */
[--C-:B------:R-:W-:Y:S01]  /*0a20*/  @!P0 FADD.FTZ R31, R77, -R69.reuse ;  /* 0x800000454d1f8221 */ /* 0x100fe20000010000 */
[----:B0-----:R-:W-:Y:S01]  /*0a30*/  @P0 FMUL.FTZ R70, R70, R67 ;  /* 0x0000004346460220 */ /* 0x001fe20000410000 */
[----:B------:R-:W-:Y:S01]  /*0a40*/  @P0 FMUL.FTZ R64, R64, R75 ;  /* 0x0000004b40400220 */ /* 0x000fe20000410000 */
[C---:B------:R-:W-:Y:S01]  /*0a50*/  @!P0 FMUL.FTZ R70, R66.reuse, R73 ;  /* 0x0000004942468220 */ /* 0x040fe20000410000 */
[----:B------:R-:W-:Y:S01]  /*0a60*/  @!P0 FMUL.FTZ R68, R66, R31 ;  /* 0x0000001f42448220 */ /* 0x000fe20000410000 */
[----:B------:R-:W-:Y:S01]  /*0a70*/  IMAD.U32 R78, R30, 0x10000, RZ ;  /* 0x000100001e4e7824 */ /* 0x000fe200078e00ff */
[----:B------:R-:W0:Y:S01]  /*0a80*/  @P0 MUFU.RCP R67, R42 ;  /* 0x0000002a00430308 */ /* 0x000e220000001000 */
[----:B------:R-:W-:Y:S01]  /*0a90*/  @!P0 FADD.FTZ R73, R79, -R69 ;  /* 0x800000454f498221 */ /* 0x000fe20000010000 */
[--C-:B------:R-:W-:Y:S01]  /*0aa0*/  SHF.R.U64 R31, R28, 0x10, R29.reuse ;  /* 0x000000101c1f7819 */ /* 0x100fe2000000121d */
[----:B------:R-:W-:Y:S01]  /*0ab0*/  @P0 FADD.FTZ R28, -R35, R78 ;  /* 0x0000004e231c0221 */ /* 0x000fe20000010100 */
[----:B------:R-:W-:Y:S01]  /*0ac0*/  MOV R30, R29 ;  /* 0x0000001d001e7202 */ /* 0x000fe20000000f00 */
[----:B------:R-:W-:Y:S01]  /*0ad0*/  @!P0 FMUL.FTZ R64, R66, R73 ;  /* 0x0000004942408220 */ /* 0x000fe20000410000 */
[----:B------:R-:W-:Y:S01]  /*0ae0*/  SHF.R.U32.HI R29, RZ, 0x10, R29 ;  /* 0x00000010ff1d7819 */ /* 0x000fe2000001161d */
[----:B------:R-:W-:Y:S01]  /*0af0*/  @P0 FMUL.FTZ R71, R28, R71 ;  /* 0x000000471c470220 */ /* 0x000fe20000410000 */
[----:B------:R-:W1:Y:S01]  /*0b00*/  @P0 MUFU.RCP R75, R62 ;  /* 0x0000003e004b0308 */ /* 0x000e620000001000 */
[----:B------:R-:W-:-:S02]  /*0b10*/  SHF.L.U32 R80, R31, 0x10, RZ ;  /* 0x000000101f507819 */ /* 0x000fc400000006ff */
[----:B------:R-:W-:Y:S01]  /*0b20*/  SHF.L.U32 R73, R29, 0x10, RZ ;  /* 0x000000101d497819 */ /* 0x000fe200000006ff */
[----:B------:R-:W-:Y:S01]  /*0b30*/  @!P0 FADD.FTZ R29, R78, -R69 ;  /* 0x800000454e1d8221 */ /* 0x000fe20000010000 */
[----:B------:R-:W-:Y:S01]  /*0b40*/  SHF.L.U32 R30, R30, 0x10, RZ ;  /* 0x000000101e1e7819 */ /* 0x000fe200000006ff */
[----:B------:R-:W-:Y:S01]  /*0b50*/  @P0 FADD.FTZ R31, -R49, R80 ;  /* 0x00000050311f0221 */ /* 0x000fe20000010100 */
[----:B--2---:R-:W-:Y:S01]  /*0b60*/  SHF.R.U64 R84, R50, 0x10, R51 ;  /* 0x0000001032547819 */ /* 0x004fe20000001233 */
[----:B------:R-:W-:Y:S01]  /*0b70*/  @!P0 FMUL.FTZ R71, R66, R29 ;  /* 0x0000001d42478220 */ /* 0x000fe20000410000 */
[----:B------:R-:W-:Y:S01]  /*0b80*/  @!P0 FADD.FTZ R29, R80, -R69 ;  /* 0x80000045501d8221 */ /* 0x000fe20000010000 */
[----:B------:R-:W-:Y:S01]  /*0b90*/  @P0 FADD.FTZ R28, -R36, R30 ;  /* 0x0000001e241c0221 */ /* 0x000fe20000010100 */
[----:B------:R-:W2:Y:S01]  /*0ba0*/  @P0 MUFU.RCP R80, R45 ;  /* 0x0000002d00500308 */ /* 0x000ea20000001000 */
[----:B------:R-:W-:Y:S01]  /*0bb0*/  @P0 FADD.FTZ R72, -R54, R73 ;  /* 0x0000004936480221 */ /* 0x000fe20000010100 */
[----:B------:R-:W-:Y:S01]  /*0bc0*/  @P0 FMUL.FTZ R74, R31, R74 ;  /* 0x0000004a1f4a0220 */ /* 0x000fe20000410000 */
[--C-:B------:R-:W-:Y:S01]  /*0bd0*/  @!P0 FADD.FTZ R31, R30, -R69.reuse ;  /* 0x800000451e1f8221 */ /* 0x100fe20000010000 */
[----:B------:R-:W-:Y:S01]  /*0be0*/  @!P0 FADD.FTZ R73, R73, -R69 ;  /* 0x8000004549498221 */ /* 0x000fe20000010000 */
[----:B0-----:R-:W-:Y:S01]  /*0bf0*/  @P0 FMUL.FTZ R67, R28, R67 ;  /* 0x000000431c430220 */ /* 0x001fe20000410000 */
[----:B-1----:R-:W-:Y:S01]  /*0c00*/  @P0 FMUL.FTZ R72, R72, R75 ;  /* 0x0000004b48480220 */ /* 0x002fe20000410000 */
[C---:B------:R-:W-:Y:S01]  /*0c10*/  @!P0 FMUL.FTZ R67, R66.reuse, R31 ;  /* 0x0000001f42438220 */ /* 0x040fe20000410000 */
[----:B------:R-:W0:Y:S01]  /*0c20*/  @P0 MUFU.RCP R76, R43 ;  /* 0x0000002b004c0308 */ /* 0x000e220000001000 */
[----:B------:R-:W-:Y:S01]  /*0c30*/  @!P0 FMUL.FTZ R72, R66, R73 ;  /* 0x0000004942488220 */ /* 0x000fe20000410000 */
[--C-:B------:R-:W-:Y:S01]  /*0c40*/  SHF.R.U64 R73, R24, 0x10, R25.reuse ;  /* 0x0000001018497819 */ /* 0x100fe20000001219 */
[--C-:B------:R-:W-:Y:S01]  /*0c50*/  IMAD.MOV.U32 R30, RZ, RZ, R25.reuse ;  /* 0x000000ffff1e7224 */ /* 0x100fe200078e0019 */
[----:B------:R-:W-:Y:S01]  /*0c60*/  SHF.R.U32.HI R31, RZ, 0x10, R25 ;  /* 0x00000010ff1f7819 */ /* 0x000fe20000011619 */
[----:B------:R-:W-:Y:S01]  /*0c70*/  @!P0 FMUL.FTZ R74, R66, R29 ;  /* 0x0000001d424a8220 */ /* 0x000fe20000410000 */
[----:B------:R-:W-:-:S02]  /*0c80*/  MOV R25, R50 ;  /* 0x0000003200197202 */ /* 0x000fc40000000f00 */
[----:B------:R-:W-:Y:S01]  /*0c90*/  SHF.L.U32 R84, R84, 0x10, RZ ;  /* 0x0000001054547819 */ /* 0x000fe200000006ff */
[----:B------:R-:W-:Y:S01]  /*0ca0*/  @P0 MUFU.RCP R78, R57 ;  /* 0x00000039004e0308 */ /* 0x000fe20000001000 */
[----:B------:R-:W-:Y:S02]  /*0cb0*/  MOV R83, R51 ;  /* 0x0000003300537202 */ /* 0x000fe40000000f00 */
[----:B------:R-:W-:Y:S02]  /*0cc0*/  MOV R82, R26 ;  /* 0x0000001a00527202 */ /* 0x000fe40000000f00 */
[--C-:B------:R-:W-:Y:S02]  /*0cd0*/  SHF.R.U64 R81, R26, 0x10, R27.reuse ;  /* 0x000000101a517819 */ /* 0x100fe4000000121b */
[----:B------:R-:W-:Y:S02]  /*0ce0*/  MOV R77, R27 ;  /* 0x0000001b004d7202 */ /* 0x000fe40000000f00 */
[----:B------:R-:W-:-:S02]  /*0cf0*/  SHF.R.U32.HI R79, RZ, 0x10, R27 ;  /* 0x00000010ff4f7819 */ /* 0x000fc4000001161b */
[----:B------:R-:W-:Y:S02]  /*0d00*/  SHF.R.U32.HI R50, RZ, 0x10, R51 ;  /* 0x00000010ff327819 */ /* 0x000fe40000011633 */
[----:B------:R-:W-:Y:S01]  /*0d10*/  MOV R29, R52 ;  /* 0x00000034001d7202 */ /* 0x000fe20000000f00 */
[----:B------:R-:W-:Y:S01]  /*0d20*/  IMAD.U32 R79, R79, 0x10000, RZ ;  /* 0x000100004f4f7824 */ /* 0x000fe200078e00ff */
[--C-:B------:R-:W-:Y:S01]  /*0d30*/  SHF.R.U64 R28, R52, 0x10, R53.reuse ;  /* 0x00000010341c7819 */ /* 0x100fe20000001235 */
[----:B------:R-:W-:Y:S01]  /*0d40*/  IMAD.U32 R52, R25, 0x10000, RZ ;  /* 0x0001000019347824 */ /* 0x000fe200078e00ff */
[----:B------:R-:W-:Y:S01]  /*0d50*/  MOV R26, R53 ;  /* 0x00000035001a7202 */ /* 0x000fe20000000f00 */
[----:B------:R-:W-:Y:S01]  /*0d60*/  FADD.FTZ R18, R79, R18 ;  /* 0x000000124f127221 */ /* 0x000fe20000010000 */
[----:B------:R-:W-:Y:S01]  /*0d70*/  SHF.R.U32.HI R27, RZ, 0x10, R53 ;  /* 0x00000010ff1b7819 */ /* 0x000fe20000011635 */
[----:B------:R-:W-:Y:S01]  /*0d80*/  @P0 FADD.FTZ R53, -R55, R84 ;  /* 0x0000005437350221 */ /* 0x000fe20000010100 */
[----:B------:R-:W-:Y:S01]  /*0d90*/  SHF.L.U32 R87, R83, 0x10, RZ ;  /* 0x0000001053577819 */ /* 0x000fe200000006ff */
[----:B------:R-:W-:Y:S01]  /*0da0*/  @!P0 FADD.FTZ R83, R84, -R69 ;  /* 0x8000004554538221 */ /* 0x000fe20000010000 */
[----:B------:R-:W-:Y:S01]  /*0db0*/  MOV R75, R24 ;  /* 0x00000018004b7202 */ /* 0x000fe20000000f00 */
[----:B------:R-:W-:Y:S01]  /*0dc0*/  @P0 FADD.FTZ R25, -R37, R52 ;  /* 0x0000003425190221 */ /* 0x000fe20000010100 */
[----:B------:R-:W-:Y:S01]  /*0dd0*/  SHF.L.U32 R50, R50, 0x10, RZ ;  /* 0x0000001032327819 */ /* 0x000fe200000006ff */
[----:B------:R-:W1:Y:S01]  /*0de0*/  @P0 MUFU.RCP R24, R44 ;  /* 0x0000002c00180308 */ /* 0x000e620000001000 */
[----:B--2---:R-:W-:Y:S01]  /*0df0*/  @P0 FMUL.FTZ R80, R53, R80 ;  /* 0x0000005035500220 */ /* 0x004fe20000410000 */
[----:B------:R-:W-:Y:S01]  /*0e00*/  @!P0 FMUL.FTZ R80, R66, R83 ;  /* 0x0000005342508220 */ /* 0x000fe20000410000 */
[----:B------:R-:W-:Y:S01]  /*0e10*/  @P0 FADD.FTZ R85, -R38, R87 ;  /* 0x0000005726550221 */ /* 0x000fe20000010100 */
[----:B------:R-:W-:Y:S01]  /*0e20*/  SHF.L.U32 R83, R82, 0x10, RZ ;  /* 0x0000001052537819 */ /* 0x000fe200000006ff */
[--C-:B------:R-:W-:Y:S01]  /*0e30*/  @!P0 FADD.FTZ R51, R52, -R69.reuse ;  /* 0x8000004534338221 */ /* 0x100fe20000010000 */
[--C-:B------:R-:W-:Y:S01]  /*0e40*/  @!P0 FADD.FTZ R87, R87, -R69.reuse ;  /* 0x8000004557578221 */ /* 0x100fe20000010000 */
[----:B------:R-:W-:Y:S01]  /*0e50*/  @!P0 FADD.FTZ R91, R50, -R69 ;  /* 0x80000045325b8221 */ /* 0x000fe20000010000 */
[----:B0-----:R-:W-:Y:S01]  /*0e60*/  @P0 FMUL.FTZ R69, R25, R76 ;  /* 0x0000004c19450220 */ /* 0x001fe20000410000 */
[----:B------:R-:W-:Y:S01]  /*0e70*/  SHF.L.U32 R76, R81, 0x10, RZ ;  /* 0x00000010514c7819 */ /* 0x000fe200000006ff */
[----:B------:R-:W-:Y:S01]  /*0e80*/  FMUL.FTZ R52, R39, R83 ;  /* 0x0000005327347220 */ /* 0x000fe20000410000 */
[----:B------:R-:W-:Y:S01]  /*0e90*/  SHF.L.U32 R81, R77, 0x10, RZ ;  /* 0x000000104d517819 */ /* 0x000fe200000006ff */
[----:B------:R-:W-:Y:S01]  /*0ea0*/  @P0 FADD.FTZ R89, -R56, R50 ;  /* 0x0000003238590221 */ /* 0x000fe20000010100 */
[----:B------:R-:W-:Y:S01]  /*0eb0*/  @!P0 FMUL.FTZ R69, R66, R51 ;  /* 0x0000003342458220 */ /* 0x000fe20000410000 */
[C---:B------:R-:W-:Y:S01]  /*0ec0*/  FADD.FTZ R22, R76.reuse, R22 ;  /* 0x000000164c167221 */ /* 0x040fe20000010000 */
[----:B------:R-:W-:Y:S01]  /*0ed0*/  FFMA.FTZ R23, R76, R70, R23 ;  /* 0x000000464c177223 */ /* 0x000fe20000010017 */
[----:B------:R-:W-:Y:S01]  /*0ee0*/  FMUL.FTZ R77, R59, R76 ;  /* 0x0000004c3b4d7220 */ /* 0x000fe20000410000 */
[----:B------:R-:W-:Y:S01]  /*0ef0*/  FADD.FTZ R76, RZ, R52 ;  /* 0x00000034ff4c7221 */ /* 0x000fe20000010000 */
[----:B-1----:R-:W-:Y:S01]  /*0f00*/  @P0 FMUL.FTZ R53, R85, R24 ;  /* 0x0000001855350220 */ /* 0x002fe20000410000 */
[----:B------:R-:W-:Y:S01]  /*0f10*/  SHF.L.U32 R85, R75, 0x10, RZ ;  /* 0x000000104b557819 */ /* 0x000fe200000006ff */
[----:B------:R-:W-:Y:S01]  /*0f20*/  FMUL.FTZ R75, R40, R81 ;  /* 0x00000051284b7220 */ /* 0x000fe20000410000 */
[----:B------:R-:W-:Y:S01]  /*0f30*/  FADD.FTZ R84, R76, R77 ;  /* 0x0000004d4c547221 */ /* 0x000fe20000010000 */
[----:B------:R-:W-:Y:S01]  /*0f40*/  FFMA.FTZ R76, R52, R65, RZ ;  /* 0x00000041344c7223 */ /* 0x000fe200000100ff */
[----:B------:R-:W-:Y:S01]  /*0f50*/  SHF.L.U32 R50, R73, 0x10, RZ ;  /* 0x0000001049327819 */ /* 0x000fe200000006ff */
[----:B------:R-:W-:Y:S01]  /*0f60*/  FMUL.FTZ R73, R60, R79 ;  /* 0x0000004f3c497220 */ /* 0x000fe20000410000 */
[----:B------:R-:W-:Y:S01]  /*0f70*/  SHF.L.U32 R51, R30, 0x10, RZ ;  /* 0x000000101e337819 */ /* 0x000fe200000006ff */
[----:B------:R-:W-:Y:S01]  /*0f80*/  FFMA.FTZ R76, R77, R70, R76 ;  /* 0x000000464d4c7223 */ /* 0x000fe2000001004c */
[----:B------:R-:W-:Y:S01]  /*0f90*/  FADD.FTZ R84, R84, R75 ;  /* 0x0000004b54547221 */ /* 0x000fe20000010000 */
[----:B------:R-:W-:Y:S01]  /*0fa0*/  SHF.L.U32 R30, R31, 0x10, RZ ;  /* 0x000000101f1e7819 */ /* 0x000fe200000006ff */
[----:B------:R-:W-:-:S02]  /*0fb0*/  IMAD.U32 R31, R26, 0x10000, RZ ;  /* 0x000100001a1f7824 */ /* 0x000fc400078e00ff */
[----:B------:R-:W-:Y:S01]  /*0fc0*/  FFMA.FTZ R76, R75, R68, R76 ;  /* 0x000000444b4c7223 */ /* 0x000fe2000001004c */
[----:B------:R-:W-:Y:S01]  /*0fd0*/  SHF.L.U32 R26, R27, 0x10, RZ ;  /* 0x000000101b1a7819 */ /* 0x000fe200000006ff */
[----:B------:R-:W-:Y:S01]  /*0fe0*/  FADD.FTZ R27, R84, R73 ;  /* 0x00000049541b7221 */ /* 0x000fe20000010000 */
[C---:B------:R-:W-:Y:S01]  /*0ff0*/  FADD.FTZ R6, R51.reuse, R6 ;  /* 0x0000000633067221 */ /* 0x040fe20000010000 */
[----:B------:R-:W-:Y:S01]  /*1000*/  FFMA.FTZ R14, R51, R67, R14 ;  /* 0x00000043330e7223 */ /* 0x000fe2000001000e */
[----:B------:R-:W-:Y:S01]  /*1010*/  FMUL.FTZ R84, R42, R51 ;  /* 0x000000332a547220 */ /* 0x000fe20000410000 */
[----:B------:R-:W-:Y:S01]  /*1020*/  FMUL.FTZ R82, R41, R85 ;  /* 0x0000005529527220 */ /* 0x000fe20000410000 */
[----:B------:R-:W-:Y:S01]  /*1030*/  FFMA.FTZ R51, R73, R64, R76 ;  /* 0x0000004049337223 */ /* 0x000fe2000001004c */
[C---:B------:R-:W-:Y:S01]  /*1040*/  FADD.FTZ R20, R81.reuse, R20 ;  /* 0x0000001451147221 */ /* 0x040fe20000010000 */
        /* <DEDUP_REMOVED lines=11> */
[----:B------:R-:W-:Y:S01]  /*1100*/  FADD.FTZ R32, R83, R32 ;  /* 0x0000002053207221 */ /* 0x000fe20000010000 */
[----:B------:R-:W-:Y:S01]  /*1110*/  FADD.FTZ R27, R50, R79 ;  /* 0x0000004f321b7221 */ /* 0x000fe20000010000 */
[----:B------:R-:W-:Y:S01]  /*1120*/  FFMA.FTZ R51, R79, R74, R30 ;  /* 0x0000004a4f337223 */ /* 0x000fe2000001001e */
[----:B------:R-:W-:Y:S01]  /*1130*/  SHF.L.U32 R28, R28, 0x10, RZ ;  /* 0x000000101c1c7819 */ /* 0x000fe200000006ff */
[----:B------:R-:W-:Y:S01]  /*1140*/  FADD.FTZ R4, R29, R4 ;  /* 0x000000041d047221 */ /* 0x000fe20000010000 */
[----:B------:R-:W-:Y:S01]  /*1150*/  FADD.FTZ R30, R27, R84 ;  /* 0x000000541b1e7221 */ /* 0x000fe20000010000 */
[----:B------:R-:W-:Y:S01]  /*1160*/  FFMA.FTZ R50, R84, R67, R51 ;  /* 0x0000004354327223 */ /* 0x000fe20000010033 */
[----:B------:R-:W-:Y:S01]  /*1170*/  FFMA.FTZ R12, R29, R69, R12 ;  /* 0x000000451d0c7223 */ /* 0x000fe2000001000c */
[----:B------:R-:W-:Y:S01]  /*1180*/  FMUL.FTZ R86, R43, R29 ;  /* 0x0000001d2b567220 */ /* 0x000fe20000410000 */
        /* <DEDUP_REMOVED lines=8> */
[----:B------:R-:W-:Y:S01]  /*1210*/  @P0 FMUL.FTZ R78, R89, R78 ;  /* 0x0000004e594e0220 */ /* 0x000fe20000410000 */
[C---:B------:R-:W-:Y:S01]  /*1220*/  @!P0 FMUL.FTZ R78, R66.reuse, R91 ;  /* 0x0000005b424e8220 */ /* 0x040fe20000410000 */
[----:B------:R-:W-:Y:S01]  /*1230*/  SHF.R.U32.HI R24, RZ, 0x5, R0 ;  /* 0x00000005ff187819 */ /* 0x000fe20000011600 */
        /* <DEDUP_REMOVED lines=9> */
[----:B------:R-:W-:Y:S01]  /*12d0*/  LOP3.LUT R25, R24, 0x7fffffc, RZ, 0xc0, !PT ;  /* 0x07fffffc18197812 */ /* 0x000fe200078ec0ff */
[----:B------:R-:W-:Y:S01]  /*12e0*/  FADD.FTZ R26, R27, R88 ;  /* 0x000000581b1a7221 */ /* 0x000fe20000010000 */
[-C--:B------:R-:W-:Y:S01]  /*12f0*/  FFMA.FTZ R30, R88, R53.reuse, R29 ;  /* 0x00000035581e7223 */ /* 0x080fe2000001001d */
[C---:B------:R-:W-:Y:S01]  /*1300*/  FADD.FTZ R2, R31.reuse, R2 ;  /* 0x000000021f027221 */ /* 0x040fe20000010000 */
[----:B------:R-:W-:Y:S01]  /*1310*/  FFMA.FTZ R10, R31, R53, R10 ;  /* 0x000000351f0a7223 */ /* 0x000fe2000001000a */
        /* <DEDUP_REMOVED lines=23> */
.L_x_4841:
        /* <DEDUP_REMOVED lines=44> */
[----:B------:R-:W-:Y:S01]  /*1750*/  F2FP.BF16.F32.PACK_AB R24, R24, R65 ;  /* 0x000000411818723e */ /* 0x000fe200000010ff */
[C---:B------:R-:W-:Y:S01]  /*1760*/  FMUL.FTZ R75, R66.reuse, R75 ;  /* 0x0000004b424b7220 */ /* 0x040fe20000410000 */
[----:B------:R-:W-:Y:S01]  /*1770*/  FADD.FTZ R83, R83, -R80 ;  /* 0x8000005053537221 */ /* 0x000fe20000010000 */
[----:B------:R-:W-:Y:S01]  /*1780*/  FMUL.FTZ R71, R66, R71 ;  /* 0x0000004742477220 */ /* 0x000fe20000410000 */
[----:B------:R-:W-:Y:S01]  /*1790*/  PRMT R26, R24, 0x7632, R26 ;  /* 0x00007632181a7816 */ /* 0x000fe2000000001a */
[----:B------:R-:W-:Y:S01]  /*17a0*/  FMUL.FTZ R28, R66, R79 ;  /* 0x0000004f421c7220 */ /* 0x000fe20000410000 */
[----:B------:R-:W-:Y:S01]  /*17b0*/  F2FP.BF16.F32.PACK_AB R27, RZ, R75 ;  /* 0x0000004bff1b723e */ /* 0x000fe200000010ff */
[----:B------:R-:W-:Y:S01]  /*17c0*/  FADD.FTZ R29, R73, -R64 ;  /* 0x80000040491d7221 */ /* 0x000fe20000010000 */
[----:B------:R-:W-:Y:S01]  /*17d0*/  LOP3.LUT R31, R26, 0xffff, RZ, 0xc0, !PT ;  /* 0x0000ffff1a1f7812 */ /* 0x000fe200078ec0ff */
[C---:B------:R-:W-:Y:S01]  /*17e0*/  FMUL.FTZ R69, R66.reuse, R69 ;  /* 0x0000004542457220 */ /* 0x040fe20000410000 */
[----:B------:R-:W-:Y:S01]  /*17f0*/  FMUL.FTZ R26, R66, R83 ;  /* 0x00000053421a7220 */ /* 0x000fe20000410000 */
[----:B------:R-:W-:Y:S01]  /*1800*/  LOP3.LUT R27, R27, 0xffff, RZ, 0xc0, !PT ;  /* 0x0000ffff1b1b7812 */ /* 0x000fe200078ec0ff */
[----:B------:R-:W-:Y:S01]  /*1810*/  FADD.FTZ R67, R84, -R67 ;  /* 0x8000004354437221 */ /* 0x000fe20000010000 */
[----:B------:R-:W-:Y:S01]  /*1820*/  SHF.L.U64.HI R64, R31, 0x10, RZ ;  /* 0x000000101f407819 */ /* 0x000fe200000102ff */
[----:B------:R-:W-:Y:S01]  /*1830*/  FADD.FTZ R53, R88, -R53 ;  /* 0x8000003558357221 */ /* 0x000fe20000010000 */
[----:B------:R-:W-:Y:S01]  /*1840*/  F2FP.BF16.F32.PACK_AB R28, R28, R71 ;  /* 0x000000471c1c723e */ /* 0x000fe200000010ff */
[C---:B------:R-:W-:Y:S01]  /*1850*/  FMUL.FTZ R67, R66.reuse, R67 ;  /* 0x0000004342437220 */ /* 0x040fe20000410000 */
[----:B------:R-:W-:Y:S01]  /*1860*/  LOP3.LUT R64, R27, 0xffff0000, R64, 0xf8, !PT ;  /* 0xffff00001b407812 */ /* 0x000fe200078ef840 */
[----:B------:R-:W-:Y:S01]  /*1870*/  FMUL.FTZ R53, R66, R53 ;  /* 0x0000003542357220 */ /* 0x000fe20000410000 */
[----:B------:R-:W-:Y:S01]  /*1880*/  F2FP.BF16.F32.PACK_AB R69, R26, R69 ;  /* 0x000000451a45723e */ /* 0x000fe200000010ff */
[----:B------:R-:W-:Y:S01]  /*1890*/  FADD.FTZ R25, R81, -R72 ;  /* 0x8000004851197221 */ /* 0x000fe20000010000 */
[----:B------:R-:W0:Y:S01]  /*18a0*/  LDC.64 R26, c[0x0][0x280] ;  /* 0x0000a000ff1a7b82 */ /* 0x000e220000000a00 */
[----:B------:R-:W-:Y:S01]  /*18b0*/  PRMT R30, R28, 0x7632, R30 ;  /* 0x000076321c1e7816 */ /* 0x000fe2000000001e */
[----:B------:R-:W-:Y:S01]  /*18c0*/  FADD.FTZ R85, R85, -R78 ;  /* 0x8000004e55557221 */ /* 0x000fe20000010000 */
[----:B------:R-:W-:Y:S01]  /*18d0*/  PRMT R24, R24, 0x5410, R31 ;  /* 0x0000541018187816 */ /* 0x000fe2000000001f */
[----:B------:R-:W-:Y:S01]  /*18e0*/  FMUL.FTZ R29, R66, R29 ;  /* 0x0000001d421d7220 */ /* 0x000fe20000410000 */
[----:B------:R-:W-:Y:S01]  /*18f0*/  LOP3.LUT R51, R30, 0xffff, RZ, 0xc0, !PT ;  /* 0x0000ffff1e337812 */ /* 0x000fe200078ec0ff */
[C---:B------:R-:W-:Y:S01]  /*1900*/  FMUL.FTZ R25, R66.reuse, R25 ;  /* 0x0000001942197220 */ /* 0x040fe20000410000 */
[----:B------:R-:W-:Y:S01]  /*1910*/  F2FP.BF16.F32.PACK_AB R31, RZ, R67 ;  /* 0x00000043ff1f723e */ /* 0x000fe200000010ff */
[----:B------:R-:W-:Y:S01]  /*1920*/  FMUL.FTZ R66, R66, R85 ;  /* 0x0000005542427220 */ /* 0x000fe20000410000 */
[----:B------:R-:W-:-:S02]  /*1930*/  PRMT R50, R69, 0x7632, R50 ;  /* 0x0000763245327816 */ /* 0x000fc40000000032 */
[----:B------:R-:W-:Y:S02]  /*1940*/  F2FP.BF16.F32.PACK_AB R65, RZ, R53 ;  /* 0x00000035ff41723e */ /* 0x000fe400000010ff */
[----:B------:R-:W-:Y:S02]  /*1950*/  PRMT R28, R28, 0x5410, R51 ;  /* 0x000054101c1c7816 */ /* 0x000fe40000000033 */
[----:B------:R-:W-:Y:S02]  /*1960*/  SHF.L.U64.HI R53, R51, 0x10, RZ ;  /* 0x0000001033357819 */ /* 0x000fe400000102ff */
[----:B------:R-:W-:Y:S02]  /*1970*/  PRMT R30, R69, 0x7610, R30 ;  /* 0x00007610451e7816 */ /* 0x000fe4000000001e */
[----:B------:R-:W-:Y:S02]  /*1980*/  LOP3.LUT R52, R31, 0xffff, RZ, 0xc0, !PT ;  /* 0x0000ffff1f347812 */ /* 0x000fe400078ec0ff */
[----:B------:R-:W-:-:S02]  /*1990*/  LOP3.LUT R51, R50, 0xffff, RZ, 0xc0, !PT ;  /* 0x0000ffff32337812 */ /* 0x000fc400078ec0ff */
[----:B------:R-:W-:Y:S02]  /*19a0*/  PRMT R31, R65, 0x7610, R31 ;  /* 0x00007610411f7816 */ /* 0x000fe4000000001f */
[----:B------:R-:W-:Y:S02]  /*19b0*/  F2FP.BF16.F32.PACK_AB R29, RZ, R29 ;  /* 0x0000001dff1d723e */ /* 0x000fe400000010ff */
[----:B------:R-:W-:Y:S01]  /*19c0*/  LOP3.LUT R52, R52, 0xffff0000, R53, 0xf8, !PT ;  /* 0xffff000034347812 */ /* 0x000fe200078ef835 */
[----:B------:R-:W-:Y:S01]  /*19d0*/  IMAD R53, R63, 0x180, R76 ;  /* 0x000001803f357824 */ /* 0x000fe200078e024c */
[----:B------:R-:W-:Y:S02]  /*19e0*/  PRMT R30, R30, 0x5410, R51 ;  /* 0x000054101e1e7816 */ /* 0x000fe40000000033 */
[----:B------:R-:W-:Y:S01]  /*19f0*/  SHF.L.U64.HI R50, R51, 0x10, RZ ;  /* 0x0000001033327819 */ /* 0x000fe200000102ff */
[----:B------:R-:W-:Y:S01]  /*1a00*/  VIADD R65, R53, 0x100 ;  /* 0x0000010035417836 */ /* 0x000fe20000000000 */
[----:B------:R-:W-:-:S02]  /*1a10*/  LOP3.LUT R31, R31, 0xffff, RZ, 0xc0, !PT ;  /* 0x0000ffff1f1f7812 */ /* 0x000fc400078ec0ff */
[----:B------:R-:W-:Y:S02]  /*1a20*/  F2FP.BF16.F32.PACK_AB R51, RZ, R25 ;  /* 0x00000019ff33723e */ /* 0x000fe400000010ff */
[----:B------:R-:W-:Y:S02]  /*1a30*/  F2FP.BF16.F32.PACK_AB R66, RZ, R66 ;  /* 0x00000042ff42723e */ /* 0x000fe400000010ff */
[--C-:B------:R-:W-:Y:S02]  /*1a40*/  PRMT R25, R64, 0x5410, R29.reuse ;  /* 0x0000541040197816 */ /* 0x100fe4000000001d */
[----:B------:R-:W-:Y:S02]  /*1a50*/  LOP3.LUT R50, R31, 0xffff0000, R50, 0xf8, !PT ;  /* 0xffff00001f327812 */ /* 0x000fe400078ef832 */
[----:B------:R-:W-:Y:S02]  /*1a60*/  PRMT R29, R51, 0x7610, R29 ;  /* 0x00007610331d7816 */ /* 0x000fe4000000001d */
[----:B------:R-:W-:-:S02]  /*1a70*/  PRMT R31, R66, 0x7610, R31 ;  /* 0x00007610421f7816 */ /* 0x000fc4000000001f */
[C---:B------:R-:W-:Y:S02]  /*1a80*/  IADD3 R51, R53.reuse, 0x80, RZ ;  /* 0x0000008035337810 */ /* 0x040fe40007ffe0ff */
[----:B------:R-:W-:Y:S01]  /*1a90*/  PRMT R29, R52, 0x5410, R29 ;  /* 0x00005410341d7816 */ /* 0x000fe2000000001d */
[----:B0-----:R-:W-:Y:S01]  /*1aa0*/  IMAD.WIDE.U32 R52, R53, 0x8, R26 ;  /* 0x0000000835347825 */ /* 0x001fe200078e001a */
[----:B------:R-:W-:Y:S02]  /*1ab0*/  PRMT R31, R50, 0x5410, R31 ;  /* 0x00005410321f7816 */ /* 0x000fe4000000001f */
[----:B------:R-:W-:Y:S01]  /*1ac0*/  IADD3 R63, R63, UR10, RZ ;  /* 0x0000000a3f3f7c10 */ /* 0x000fe2000fffe0ff */
[--C-:B------:R-:W-:Y:S01]  /*1ad0*/  IMAD.WIDE.U32 R50, R51, 0x8, R26.reuse ;  /* 0x0000000833327825 */ /* 0x100fe200078e001a */
[----:B------:R0:W-:Y:S01]  /*1ae0*/  STG.E.64 desc[UR8][R52.64], R24 ;  /* 0x0000001834007986 */ /* 0x0001e2000c101b08 */
[----:B------:R-:W-:Y:S02]  /*1af0*/  SEL R68, RZ, 0x1, P1 ;  /* 0x00000001ff447807 */ /* 0x000fe40000800000 */
[----:B------:R-:W-:Y:S01]  /*1b00*/  IMAD.WIDE.U32 R26, R65, 0x8, R26 ;  /* 0x00000008411a7825 */ /* 0x000fe200078e001a */
[----:B------:R0:W-:Y:S01]  /*1b10*/  STG.E.64 desc[UR8][R50.64], R28 ;  /* 0x0000001c32007986 */ /* 0x0001e2000c101b08 */
[----:B------:R-:W-:-:S03]  /*1b20*/  ISETP.GE.AND P2, PT, R63, UR11, PT ;  /* 0x0000000b3f007c0c */ /* 0x000fc6000bf46270 */
[----:B------:R0:W-:Y:S10]  /*1b30*/  STG.E.64 desc[UR8][R26.64], R30 ;  /* 0x0000001e1a007986 */ /* 0x0001f4000c101b08 */
[----:B------:R-:W-:Y:S05]  /*1b40*/  @!P2 BRA `(.L_x_4830) ;  /* 0xffffffe800a0a947 */ /* 0x000fea000383ffff */
[----:B0-----:R-:W-:Y:S01]  /*1b50*/  MOV R25, R23 ;  /* 0x0000001700197202 */ /* 0x001fe20000000f00 */
[----:B------:R-:W-:Y:S01]  /*1b60*/  IMAD.MOV.U32 R30, RZ, RZ, R20 ;  /* 0x000000ffff1e7224 */ /* 0x000fe200078e0014 */
        /* <DEDUP_REMOVED lines=16> */
.L_x_4828:
[----:B------:R-:W0:Y:S01]  /*1c70*/  S2UR UR4, SR_CTAID.X ;  /* 0x00000000000479c3 */ /* 0x000e220000002500 */
[----:B-----5:R-:W-:-:S07]  /*1c80*/  LOP3.LUT R13, R0, 0x7f, RZ, 0xc0, !PT ;  /* 0x0000007f000d7812 */ /* 0x020fce00078ec0ff */
[----:B------:R-:W1:Y:S08]  /*1c90*/  LDC.64 R34, c[0x0][0x270] ;  /* 0x00009c00ff227b82 */ /* 0x000e700000000a00 */
[----:B------:R-:W2:Y:S01]  /*1ca0*/  LDC.64 R36, c[0x0][0x278] ;  /* 0x00009e00ff247b82 */ /* 0x000ea20000000a00 */
[----:B0-----:R-:W-:-:S05]  /*1cb0*/  LEA.HI R0, R0, UR4, RZ, 0x19 ;  /* 0x0000000400007c11 */ /* 0x001fca000f8fc8ff */
[----:B------:R-:W-:-:S04]  /*1cc0*/  IMAD R13, R0, 0x180, R13 ;  /* 0x00000180000d7824 */ /* 0x000fc800078e020d */
[C---:B-1----:R-:W-:Y:S01]  /*1cd0*/  IMAD.WIDE.U32 R2, R13.reuse, 0x10, R34 ;  /* 0x000000100d027825 */ /* 0x042fe200078e0022 */
[----:B------:R-:W-:-:S03]  /*1ce0*/  IADD3 R33, R13, 0x80, RZ ;  /* 0x000000800d217810 */ /* 0x000fc60007ffe0ff */
[----:B------:R-:W-:Y:S01]  /*1cf0*/  VIADD R39, R13, 0x100 ;  /* 0x000001000d277836 */ /* 0x000fe20000000000 */
        /* <DEDUP_REMOVED lines=12> */
.L_x_4829:
[----:B------:R-:W-:Y:S01]  /*1dc0*/  HFMA2.MMA R26, -RZ, RZ, 0, 9.5367431640625e-07 ;  /* 0x00000010ff1a7435 */ /* 0x000fe200000001ff */
[----:B------:R-:W-:Y:S02]  /*1dd0*/  MOV R93, R29 ;  /* 0x0000001d005d7202 */ /* 0x000fe40000000f00 */
[----:B------:R-:W-:Y:S02]  /*1de0*/  MOV R27, 0x1f ;  /* 0x0000001f001b7802 */ /* 0x000fe40000000f00 */
[----:B------:R-:W-:-:S07]  /*1df0*/  MOV R28, 0xffffffff ;  /* 0xffffffff001c7802 */ /* 0x000fce0000000f00 */
[----:B------:R-:W-:Y:S05]  /*1e00*/  WARPSYNC.COLLECTIVE R28, `(.L_x_4831) ;  /* 0x000000001c087348 */ /* 0x000fea0003c00000 */
[----:B------:R0:W1:Y:S02]  /*1e10*/  SHFL.DOWN P3, R92, R93, R26, R27 ;  /* 0x0800001a5d5c7389 */ /* 0x000064000006001b */
[----:B01----:R-:W-:Y:S01]  /*1e20*/  ENDCOLLECTIVE ;  /* 0x000000000000791b */ /* 0x003fe20003800000 */
.L_x_4831:
[----:B------:R-:W-:Y:S02]  /*1e30*/  MOV R93, R30 ;  /* 0x0000001e005d7202 */ /* 0x000fe40000000f00 */
[----:B------:R-:W-:-:S07]  /*1e40*/  MOV R50, R92 ;  /* 0x0000005c00327202 */ /* 0x000fce0000000f00 */
[----:B------:R-:W-:Y:S05]  /*1e50*/  WARPSYNC.COLLECTIVE R28, `(.L_x_4832) ;  /* 0x000000001c087348 */ /* 0x000fea0003c00000 */
[----:B------:R0:W1:Y:S02]  /*1e60*/  SHFL.DOWN P3, R92, R93, R26, R27 ;  /* 0x0800001a5d5c7389 */ /* 0x000064000006001b */
[----:B01----:R-:W-:Y:S01]  /*1e70*/  ENDCOLLECTIVE ;  /* 0x000000000000791b */ /* 0x003fe20003800000 */
.L_x_4832:
[----:B------:R-:W-:Y:S01]  /*1e80*/  FADD.FTZ R51, R29, R50 ;  /* 0x000000321d337221 */ /* 0x000fe20000010000 */
[----:B------:R-:W-:-:S04]  /*1e90*/  HFMA2.MMA R26, -RZ, RZ, 0, 4.76837158203125e-07 ;  /* 0x00000008ff1a7435 */ /* 0x000fc800000001ff */
[----:B------:R-:W-:Y:S01]  /*1ea0*/  MOV R93, R51 ;  /* 0x00000033005d7202 */ /* 0x000fe20000000f00 */
[----:B------:R-:W-:-:S07]  /*1eb0*/  IMAD.MOV.U32 R31, RZ, RZ, R92 ;  /* 0x000000ffff1f7224 */ /* 0x000fce00078e005c */
[----:B------:R-:W-:Y:S05]  /*1ec0*/  WARPSYNC.COLLECTIVE R28, `(.L_x_4833) ;  /* 0x000000001c087348 */ /* 0x000fea0003c00000 */
[----:B------:R0:W1:Y:S02]  /*1ed0*/  SHFL.DOWN P3, R92, R93, R26, R27 ;  /* 0x0800001a5d5c7389 */ /* 0x000064000006001b */
[----:B01----:R-:W-:Y:S01]  /*1ee0*/  ENDCOLLECTIVE ;  /* 0x000000000000791b */ /* 0x003fe20003800000 */
.L_x_4833:
[----:B------:R-:W-:-:S05]  /*1ef0*/  FADD.FTZ R31, R30, R31 ;  /* 0x0000001f1e1f7221 */ /* 0x000fca0000010000 */
[----:B------:R-:W-:Y:S02]  /*1f00*/  MOV R93, R31 ;  /* 0x0000001f005d7202 */ /* 0x000fe40000000f00 */
[----:B------:R-:W-:-:S07]  /*1f10*/  MOV R50, R92 ;  /* 0x0000005c00327202 */ /* 0x000fce0000000f00 */
[----:B------:R-:W-:Y:S05]  /*1f20*/  WARPSYNC.COLLECTIVE R28, `(.L_x_4834) ;  /* 0x000000001c087348 */ /* 0x000fea0003c00000 */
[----:B------:R0:W1:Y:S02]  /*1f30*/  SHFL.DOWN P3, R92, R93, R26, R27 ;  /* 0x0800001a5d5c7389 */ /* 0x000064000006001b */
[----:B01----:R-:W-:Y:S01]  /*1f40*/  ENDCOLLECTIVE ;  /* 0x000000000000791b */ /* 0x003fe20003800000 */
.L_x_4834:
[----:B------:R-:W-:-:S05]  /*1f50*/  FADD.FTZ R87, R51, R50 ;  /* 0x0000003233577221 */ /* 0x000fca0000010000 */
[----:B------:R-:W-:Y:S01]  /*1f60*/  MOV R93, R87 ;  /* 0x00000057005d7202 */ /* 0x000fe20000000f00 */
[----:B------:R-:W-:Y:S01]  /*1f70*/  IMAD.MOV.U32 R26, RZ, RZ, 0x4 ;  /* 0x00000004ff1a7424 */ /* 0x000fe200078e00ff */
[----:B------:R-:W-:-:S07]  /*1f80*/  MOV R90, R92 ;  /* 0x0000005c005a7202 */ /* 0x000fce0000000f00 */
[----:B------:R-:W-:Y:S05]  /*1f90*/  WARPSYNC.COLLECTIVE R28, `(.L_x_4835) ;  /* 0x000000001c087348 */ /* 0x000fea0003c00000 */
[----:B------:R0:W1:Y:S02]  /*1fa0*/  SHFL.DOWN P3, R92, R93, R26, R27 ;  /* 0x0800001a5d5c7389 */ /* 0x000064000006001b */
[----:B01----:R-:W-:Y:S01]  /*1fb0*/  ENDCOLLECTIVE ;  /* 0x000000000000791b */ /* 0x003fe20003800000 */
.L_x_4835:
[----:B------:R-:W-:-:S05]  /*1fc0*/  FADD.FTZ R90, R31, R90 ;  /* 0x0000005a1f5a7221 */ /* 0x000fca0000010000 */
[----:B------:R-:W-:Y:S02]  /*1fd0*/  MOV R93, R90 ;  /* 0x0000005a005d7202 */ /* 0x000fe40000000f00 */
[----:B------:R-:W-:-:S07]  /*1fe0*/  MOV R50, R92 ;  /* 0x0000005c00327202 */ /* 0x000fce0000000f00 */
[----:B------:R-:W-:Y:S05]  /*1ff0*/  WARPSYNC.COLLECTIVE R28, `(.L_x_4836) ;  /* 0x000000001c087348 */ /* 0x000fea0003c00000 */
[----:B------:R0:W1:Y:S02]  /*2000*/  SHFL.DOWN P3, R92, R93, R26, R27 ;  /* 0x0800001a5d5c7389 */ /* 0x000064000006001b */
[----:B01----:R-:W-:Y:S01]  /*2010*/  ENDCOLLECTIVE ;  /* 0x000000000000791b */ /* 0x003fe20003800000 */
.L_x_4836:
[----:B------:R-:W-:Y:S01]  /*2020*/  FADD.FTZ R91, R87, R50 ;  /* 0x00000032575b7221 */ /* 0x000fe20000010000 */
[----:B------:R-:W-:-:S04]  /*2030*/  HFMA2.MMA R26, -RZ, RZ, 0, 1.1920928955078125e-07 ;  /* 0x00000002ff1a7435 */ /* 0x000fc800000001ff */
[----:B------:R-:W-:Y:S02]  /*2040*/  MOV R93, R91 ;  /* 0x0000005b005d7202 */ /* 0x000fe40000000f00 */
[----:B------:R-:W-:-:S07]  /*2050*/  MOV R89, R92 ;  /* 0x0000005c00597202 */ /* 0x000fce0000000f00 */
[----:B------:R-:W-:Y:S05]  /*2060*/  WARPSYNC.COLLECTIVE R28, `(.L_x_4837) ;  /* 0x000000001c087348 */ /* 0x000fea0003c00000 */
[----:B------:R0:W1:Y:S02]  /*2070*/  SHFL.DOWN P3, R92, R93, R26, R27 ;  /* 0x0800001a5d5c7389 */ /* 0x000064000006001b */
[----:B01----:R-:W-:Y:S01]  /*2080*/  ENDCOLLECTIVE ;  /* 0x000000000000791b */ /* 0x003fe20003800000 */
.L_x_4837:
[----:B------:R-:W-:-:S04]  /*2090*/  FADD.FTZ R89, R90, R89 ;  /* 0x000000595a597221 */ /* 0x000fc80000010000 */
[----:B------:R-:W-:Y:S01]  /*20a0*/  IMAD.MOV.U32 R93, RZ, RZ, R89 ;  /* 0x000000ffff5d7224 */ /* 0x000fe200078e0059 */
[----:B------:R-:W-:-:S07]  /*20b0*/  MOV R50, R92 ;  /* 0x0000005c00327202 */ /* 0x000fce0000000f00 */
[----:B------:R-:W-:Y:S05]  /*20c0*/  WARPSYNC.COLLECTIVE R28, `(.L_x_4838) ;  /* 0x000000001c087348 */ /* 0x000fea0003c00000 */
[----:B------:R0:W1:Y:S02]  /*20d0*/  SHFL.DOWN P3, R92, R93, R26, R27 ;  /* 0x0800001a5d5c7389 */ /* 0x000064000006001b */
[----:B01----:R-:W-:Y:S01]  /*20e0*/  ENDCOLLECTIVE ;  /* 0x000000000000791b */ /* 0x003fe20003800000 */
.L_x_4838:
[----:B------:R-:W-:Y:S01]  /*20f0*/  FADD.FTZ R50, R91, R50 ;  /* 0x000000325b327221 */ /* 0x000fe20000010000 */
[----:B------:R-:W-:-:S04]  /*2100*/  HFMA2.MMA R26, -RZ, RZ, 0, 5.9604644775390625e-08 ;  /* 0x00000001ff1a7435 */ /* 0x000fc800000001ff */
[----:B------:R-:W-:Y:S02]  /*2110*/  MOV R93, R50 ;  /* 0x00000032005d7202 */ /* 0x000fe40000000f00 */
[----:B------:R-:W-:-:S07]  /*2120*/  MOV R30, R92 ;  /* 0x0000005c001e7202 */ /* 0x000fce0000000f00 */
[----:B------:R-:W-:Y:S05]  /*2130*/  WARPSYNC.COLLECTIVE R28, `(.L_x_4839) ;  /* 0x000000001c087348 */ /* 0x000fea0003c00000 */
[----:B------:R0:W1:Y:S02]  /*2140*/  SHFL.DOWN P3, R92, R93, R26, R27 ;  /* 0x0800001a5d5c7389 */ /* 0x000064000006001b */
[----:B01----:R-:W-:Y:S01]  /*2150*/  ENDCOLLECTIVE ;  /* 0x000000000000791b */ /* 0x003fe20003800000 */
.L_x_4839:
[----:B------:R-:W-:-:S05]  /*2160*/  FADD.FTZ R51, R89, R30 ;  /* 0x0000001e59337221 */ /* 0x000fca0000010000 */
[----:B------:R-:W-:Y:S02]  /*2170*/  MOV R93, R51 ;  /* 0x00000033005d7202 */ /* 0x000fe40000000f00 */
[----:B------:R-:W-:-:S07]  /*2180*/  MOV R29, R92 ;  /* 0x0000005c001d7202 */ /* 0x000fce0000000f00 */
[----:B------:R-:W-:Y:S05]  /*2190*/  WARPSYNC.COLLECTIVE R28, `(.L_x_4840) ;  /* 0x000000001c087348 */ /* 0x000fea0003c00000 */
[----:B------:R0:W1:Y:S02]  /*21a0*/  SHFL.DOWN P3, R92, R93, R26, R27 ;  /* 0x0800001a5d5c7389 */ /* 0x000064000006001b */
[----:B01----:R-:W-:Y:S01]  /*21b0*/  ENDCOLLECTIVE ;  /* 0x000000000000791b */ /* 0x003fe20003800000 */
.L_x_4840:
[----:B------:R-:W-:Y:S01]  /*21c0*/  MOV R30, R92 ;  /* 0x0000005c001e7202 */ /* 0x000fe20000000f00 */
[----:B------:R-:W-:Y:S06]  /*21d0*/  BRA `(.L_x_4841) ;  /* 0xfffffff000ac7947 */ /* 0x000fec000383ffff */
.L_x_4842:
        /* <DEDUP_REMOVED lines=10> */
.L_x_5607:


//--------------------- .text._ZN10layer_norm22ln_bwd_finalize_kernelINS_22Kernel_traits_finalizeILj1536E6__halffS2_fjLj1024ELj4ENS_18Kernel_traits_baseILj1536ES2_fS2_fjLj1024EEEEEEEvNS_9BwdParamsE --------------------------
	.section	.text._ZN10layer_norm22ln_bwd_finalize_kernelINS_22Kernel_traits_finalizeILj1536E6__halffS2_fjLj1024ELj4ENS_18Kernel_traits_baseILj1536ES2_fS2_fjLj1024EEEEEEEvNS_9BwdParamsE,"ax",@progbits
	.align	128
        .global         _ZN10layer_norm22ln_bwd_finalize_kernelINS_22Kernel_traits_finalizeILj1536E6__halffS2_fjLj1024ELj4ENS_18Kernel_traits_baseILj1536ES2_fS2_fjLj1024EEEEEEEvNS_9BwdParamsE
        .type           _ZN10layer_norm22ln_bwd_finalize_kernelINS_22Kernel_traits_finalizeILj1536E6__halffS2_fjLj1024ELj4ENS_18Kernel_traits_baseILj1536ES2_fS2_fjLj1024EEEEEEEvNS_9BwdParamsE,@function
        .size           _ZN10layer_norm22ln_bwd_finalize_kernelINS_22Kernel_traits_finalizeILj1536E6__halffS2_fjLj1024ELj4ENS_18Kernel_traits_baseILj1536ES2_fS2_fjLj1024EEEEEEEvNS_9BwdParamsE,(.L_x_5608 - _ZN10layer_norm22ln_bwd_finalize_kernelINS_22Kernel_traits_finalizeILj1536E6__halffS2_fjLj1024ELj4ENS_18Kernel_traits_baseILj1536ES2_fS2_fjLj1024EEEEEEEvNS_9BwdParamsE)
        .other          _ZN10layer_norm22ln_bwd_finalize_kernelINS_22Kernel_traits_finalizeILj1536E6__halffS2_fjLj1024ELj4ENS_18Kernel_traits_baseILj1536ES2_fS2_fjLj1024EEEEEEEvNS_9BwdParamsE,@"STO_CUDA_ENTRY STV_DEFAULT"
_ZN10layer_norm22ln_bwd_finalize_kernelINS_22Kernel_traits_finalizeILj1536E6__halffS2_fjLj1024ELj4ENS_18Kernel_traits_baseILj1536ES2_fS2_fjLj1024EEEEEEEvNS_9BwdParamsE:
.text._ZN10layer_norm22ln_bwd_finalize_kernelINS_22Kernel_traits_finalizeILj1536E6__halffS2_fjLj1024ELj4ENS_18Kernel_traits_baseILj1536ES2_fS2_fjLj1024EEEEEEEvNS_9BwdParamsE:
        /* <DEDUP_REMOVED lines=25> */
.L_x_4854:
        /* <DEDUP_REMOVED lines=28> */
.L_x_4847:
        /* <DEDUP_REMOVED lines=33> */
.L_x_4846:
[----:B------:R-:W-:Y:S05]  /*0560*/  BSYNC B1 ;  /* 0x0000000000017941 */ /* 0x000fea0003800000 */
.L_x_4845:
        /* <DEDUP_REMOVED lines=23> */
.L_x_4849:
[----:B------:R-:W-:Y:S05]  /*06e0*/  BSYNC B1 ;  /* 0x0000000000017941 */ /* 0x000fea0003800000 */
.L_x_4848:
        /* <DEDUP_REMOVED lines=11> */
.L_x_4844:
[----:B------:R-:W-:Y:S05]  /*07a0*/  BSYNC B0 ;  /* 0x0000000000007941 */ /* 0x000fea0003800000 */
.L_x_4843:
        /* <DEDUP_REMOVED lines=29> */
.L_x_4865:
[----:B------:R-:W-:Y:S01]  /*0980*/  @!P1 SHF.R.U32.HI R12, RZ, 0x3, R0 ;  /* 0x00000003ff0c9819 */ /* 0x000fe20000011600 */
[----:B---3--:R-:W-:Y:S01]  /*0990*/  FADD.FTZ R14, R9, R14 ;  /* 0x0000000e090e7221 */ /* 0x008fe20000010000 */
[----:B--2---:R-:W-:Y:S02]  /*09a0*/  FADD.FTZ R11, R10, R11 ;  /* 0x0000000b0a0b7221 */ /* 0x004fe40000010000 */
[----:B------:R-:W-:-:S05]  /*09b0*/  @!P1 LOP3.LUT R12, R12, 0x1ffffffc, RZ, 0xc0, !PT ;  /* 0x1ffffffc0c0c9812 */ /* 0x000fca00078ec0ff */
[----:B------:R2:W-:Y:S04]  /*09c0*/  @!P1 STS [R12+UR4+0x2000], R14 ;  /* 0x0020000e0c009988 */ /* 0x0005e80008000804 */
[----:B------:R2:W-:Y:S02]  /*09d0*/  @!P1 STS [R12+UR4+0x2080], R11 ;  /* 0x0020800b0c009988 */ /* 0x0005e40008000804 */
.L_x_4850:
        /* <DEDUP_REMOVED lines=14> */
.L_x_4853:
[----:B------:R-:W-:Y:S05]  /*0ac0*/  BSYNC B0 ;  /* 0x0000000000007941 */ /* 0x000fea0003800000 */
.L_x_4852:
[C---:B------:R-:W-:Y:S02]  /*0ad0*/  ISETP.GT.U32.AND P1, PT, R3.reuse, -0x601, PT ;  /* 0xfffff9ff0300780c */ /* 0x040fe40003f24070 */
[----:B------:R-:W-:Y:S02]  /*0ae0*/  IADD3 R3, R3, 0x600, RZ ;  /* 0x0000060003037810 */ /* 0x000fe40007ffe0ff */
[----:B------:R-:W-:-:S09]  /*0af0*/  IADD3 R5, R5, 0x300, RZ ;  /* 0x0000030005057810 */ /* 0x000fd20007ffe0ff */
[----:B------:R-:W-:Y:S05]  /*0b00*/  @P1 BRA `(.L_x_4854) ;  /* 0xfffffff400a01947 */ /* 0x000fea000383ffff */
[----:B------:R-:W-:Y:S05]  /*0b10*/  EXIT ;  /* 0x000000000000794d */ /* 0x000fea0003800000 */
.L_x_4851:
[----:B------:R-:W-:Y:S01]  /*0b20*/  HFMA2.MMA R19, -RZ, RZ, 0, 5.9604644775390625e-08 ;  /* 0x00000001ff137435 */ /* 0x000fe200000001ff */
[----:B---3--:R-:W-:Y:S01]  /*0b30*/  IMAD.MOV.U32 R20, RZ, RZ, R10 ;  /* 0x000000ffff147224 */ /* 0x008fe200078e000a */
[----:B------:R-:W-:Y:S02]  /*0b40*/  MOV R22, 0x1f ;  /* 0x0000001f00167802 */ /* 0x000fe40000000f00 */
[----:B------:R-:W-:-:S07]  /*0b50*/  MOV R17, 0xffffffff ;  /* 0xffffffff00117802 */ /* 0x000fce0000000f00 */
[----:B012---:R-:W-:Y:S05]  /*0b60*/  WARPSYNC.COLLECTIVE R17, `(.L_x_4855) ;  /* 0x0000000011087348 */ /* 0x007fea0003c00000 */
[----:B------:R3:W4:Y:S02]  /*0b70*/  SHFL.BFLY P2, R18, R20, R19, R22 ;  /* 0x0c00001314127389 */ /* 0x0007240000040016 */
[----:B01234-:R-:W-:Y:S01]  /*0b80*/  ENDCOLLECTIVE ;  /* 0x000000000000791b */ /* 0x01ffe20003800000 */
.L_x_4855:
[----:B------:R-:W-:Y:S01]  /*0b90*/  HFMA2.MMA R19, -RZ, RZ, 0, 1.1920928955078125e-07 ;  /* 0x00000002ff137435 */ /* 0x000fe200000001ff */
[----:B------:R-:W-:-:S04]  /*0ba0*/  IMAD.MOV.U32 R11, RZ, RZ, R18 ;  /* 0x000000ffff0b7224 */ /* 0x000fc800078e0012 */
[----:B------:R-:W-:-:S05]  /*0bb0*/  FADD.FTZ R11, R10, R11 ;  /* 0x0000000b0a0b7221 */ /* 0x000fca0000010000 */
[----:B------:R-:W-:-:S07]  /*0bc0*/  MOV R20, R11 ;  /* 0x0000000b00147202 */ /* 0x000fce0000000f00 */
[----:B------:R-:W-:Y:S05]  /*0bd0*/  WARPSYNC.COLLECTIVE R17, `(.L_x_4856) ;  /* 0x0000000011087348 */ /* 0x000fea0003c00000 */
[----:B------:R0:W1:Y:S02]  /*0be0*/  SHFL.BFLY P2, R18, R20, R19, R22 ;  /* 0x0c00001314127389 */ /* 0x0000640000040016 */
[----:B01----:R-:W-:Y:S01]  /*0bf0*/  ENDCOLLECTIVE ;  /* 0x000000000000791b */ /* 0x003fe20003800000 */
.L_x_4856:
[----:B------:R-:W-:Y:S01]  /*0c00*/  HFMA2.MMA R19, -RZ, RZ, 0, 2.384185791015625e-07 ;  /* 0x00000004ff137435 */ /* 0x000fe200000001ff */
[----:B------:R-:W-:-:S05]  /*0c10*/  MOV R12, R18 ;  /* 0x00000012000c7202 */ /* 0x000fca0000000f00 */
[----:B------:R-:W-:-:S04]  /*0c20*/  FADD.FTZ R12, R11, R12 ;  /* 0x0000000c0b0c7221 */ /* 0x000fc80000010000 */
[----:B------:R-:W-:-:S07]  /*0c30*/  IMAD.MOV.U32 R20, RZ, RZ, R12 ;  /* 0x000000ffff147224 */ /* 0x000fce00078e000c */
[----:B------:R-:W-:Y:S05]  /*0c40*/  WARPSYNC.COLLECTIVE R17, `(.L_x_4857) ;  /* 0x0000000011087348 */ /* 0x000fea0003c00000 */
[----:B------:R0:W1:Y:S02]  /*0c50*/  SHFL.BFLY P2, R18, R20, R19, R22 ;  /* 0x0c00001314127389 */ /* 0x0000640000040016 */
[----:B01----:R-:W-:Y:S01]  /*0c60*/  ENDCOLLECTIVE ;  /* 0x000000000000791b */ /* 0x003fe20003800000 */
.L_x_4857:
[----:B------:R-:W-:Y:S01]  /*0c70*/  IMAD.MOV.U32 R19, RZ, RZ, 0x8 ;  /* 0x00000008ff137424 */ /* 0x000fe200078e00ff */
[----:B------:R-:W-:-:S05]  /*0c80*/  MOV R13, R18 ;  /* 0x00000012000d7202 */ /* 0x000fca0000000f00 */
[----:B------:R-:W-:-:S05]  /*0c90*/  FADD.FTZ R13, R12, R13 ;  /* 0x0000000d0c0d7221 */ /* 0x000fca0000010000 */
[----:B------:R-:W-:-:S07]  /*0ca0*/  MOV R20, R13 ;  /* 0x0000000d00147202 */ /* 0x000fce0000000f00 */
[----:B------:R-:W-:Y:S05]  /*0cb0*/  WARPSYNC.COLLECTIVE R17, `(.L_x_4858) ;  /* 0x0000000011087348 */ /* 0x000fea0003c00000 */
[----:B------:R0:W1:Y:S02]  /*0cc0*/  SHFL.BFLY P2, R18, R20, R19, R22 ;  /* 0x0c00001314127389 */ /* 0x0000640000040016 */
[----:B01----:R-:W-:Y:S01]  /*0cd0*/  ENDCOLLECTIVE ;  /* 0x000000000000791b */ /* 0x003fe20003800000 */
.L_x_4858:
[----:B------:R-:W-:Y:S01]  /*0ce0*/  HFMA2.MMA R19, -RZ, RZ, 0, 9.5367431640625e-07 ;  /* 0x00000010ff137435 */ /* 0x000fe200000001ff */
[----:B------:R-:W-:-:S05]  /*0cf0*/  MOV R10, R18 ;  /* 0x00000012000a7202 */ /* 0x000fca0000000f00 */
[----:B------:R-:W-:-:S05]  /*0d00*/  FADD.FTZ R10, R13, R10 ;  /* 0x0000000a0d0a7221 */ /* 0x000fca0000010000 */
[----:B------:R-:W-:-:S07]  /*0d10*/  MOV R20, R10 ;  /* 0x0000000a00147202 */ /* 0x000fce0000000f00 */
[----:B------:R-:W-:Y:S05]  /*0d20*/  WARPSYNC.COLLECTIVE R17, `(.L_x_4859) ;  /* 0x0000000011087348 */ /* 0x000fea0003c00000 */
[----:B------:R0:W1:Y:S02]  /*0d30*/  SHFL.BFLY P2, R18, R20, R19, R22 ;  /* 0x0c00001314127389 */ /* 0x0000640000040016 */
[----:B01----:R-:W-:Y:S01]  /*0d40*/  ENDCOLLECTIVE ;  /* 0x000000000000791b */ /* 0x003fe20003800000 */
.L_x_4859:
[----:B------:R-:W-:Y:S01]  /*0d50*/  HFMA2.MMA R19, -RZ, RZ, 0, 5.9604644775390625e-08 ;  /* 0x00000001ff137435 */ /* 0x000fe200000001ff */
[----:B------:R-:W-:Y:S01]  /*0d60*/  MOV R20, R9 ;  /* 0x0000000900147202 */ /* 0x000fe20000000f00 */
[----:B------:R-:W-:-:S09]  /*0d70*/  IMAD.MOV.U32 R11, RZ, RZ, R18 ;  /* 0x000000ffff0b7224 */ /* 0x000fd200078e0012 */
[----:B------:R-:W-:Y:S05]  /*0d80*/  WARPSYNC.COLLECTIVE R17, `(.L_x_4860) ;  /* 0x0000000011087348 */ /* 0x000fea0003c00000 */
[----:B------:R0:W1:Y:S02]  /*0d90*/  SHFL.BFLY P2, R18, R20, R19, R22 ;  /* 0x0c00001314127389 */ /* 0x0000640000040016 */
[----:B01----:R-:W-:Y:S01]  /*0da0*/  ENDCOLLECTIVE ;  /* 0x000000000000791b */ /* 0x003fe20003800000 */
.L_x_4860:
[----:B------:R-:W-:Y:S01]  /*0db0*/  HFMA2.MMA R19, -RZ, RZ, 0, 1.1920928955078125e-07 ;  /* 0x00000002ff137435 */ /* 0x000fe200000001ff */
[----:B------:R-:W-:-:S05]  /*0dc0*/  MOV R12, R18 ;  /* 0x00000012000c7202 */ /* 0x000fca0000000f00 */
[----:B------:R-:W-:-:S04]  /*0dd0*/  FADD.FTZ R14, R9, R12 ;  /* 0x0000000c090e7221 */ /* 0x000fc80000010000 */
[----:B------:R-:W-:-:S07]  /*0de0*/  IMAD.MOV.U32 R20, RZ, RZ, R14 ;  /* 0x000000ffff147224 */ /* 0x000fce00078e000e */
[----:B------:R-:W-:Y:S05]  /*0df0*/  WARPSYNC.COLLECTIVE R17, `(.L_x_4861) ;  /* 0x0000000011087348 */ /* 0x000fea0003c00000 */
[----:B------:R0:W1:Y:S02]  /*0e00*/  SHFL.BFLY P2, R18, R20, R19, R22 ;  /* 0x0c00001314127389 */ /* 0x0000640000040016 */
[----:B01----:R-:W-:Y:S01]  /*0e10*/  ENDCOLLECTIVE ;  /* 0x000000000000791b */ /* 0x003fe20003800000 */
.L_x_4861:
[----:B------:R-:W-:Y:S01]  /*0e20*/  IMAD.MOV.U32 R19, RZ, RZ, 0x4 ;  /* 0x00000004ff137424 */ /* 0x000fe200078e00ff */
[----:B------:R-:W-:-:S05]  /*0e30*/  MOV R13, R18 ;  /* 0x00000012000d7202 */ /* 0x000fca0000000f00 */
[----:B------:R-:W-:-:S05]  /*0e40*/  FADD.FTZ R15, R14, R13 ;  /* 0x0000000d0e0f7221 */ /* 0x000fca0000010000 */
[----:B------:R-:W-:-:S07]  /*0e50*/  MOV R20, R15 ;  /* 0x0000000f00147202 */ /* 0x000fce0000000f00 */
[----:B------:R-:W-:Y:S05]  /*0e60*/  WARPSYNC.COLLECTIVE R17, `(.L_x_4862) ;  /* 0x0000000011087348 */ /* 0x000fea0003c00000 */
[----:B------:R0:W1:Y:S02]  /*0e70*/  SHFL.BFLY P2, R18, R20, R19, R22 ;  /* 0x0c00001314127389 */ /* 0x0000640000040016 */
[----:B01----:R-:W-:Y:S01]  /*0e80*/  ENDCOLLECTIVE ;  /* 0x000000000000791b */ /* 0x003fe20003800000 */
.L_x_4862:
[----:B------:R-:W-:Y:S01]  /*0e90*/  HFMA2.MMA R19, -RZ, RZ, 0, 4.76837158203125e-07 ;  /* 0x00000008ff137435 */ /* 0x000fe200000001ff */
[----:B------:R-:W-:-:S05]  /*0ea0*/  MOV R16, R18 ;  /* 0x0000001200107202 */ /* 0x000fca0000000f00 */
[----:B------:R-:W-:-:S05]  /*0eb0*/  FADD.FTZ R16, R15, R16 ;  /* 0x000000100f107221 */ /* 0x000fca0000010000 */
[----:B------:R-:W-:-:S07]  /*0ec0*/  MOV R20, R16 ;  /* 0x0000001000147202 */ /* 0x000fce0000000f00 */
[----:B------:R-:W-:Y:S05]  /*0ed0*/  WARPSYNC.COLLECTIVE R17, `(.L_x_4863) ;  /* 0x0000000011087348 */ /* 0x000fea0003c00000 */
[----:B------:R0:W1:Y:S02]  /*0ee0*/  SHFL.BFLY P2, R18, R20, R19, R22 ;  /* 0x0c00001314127389 */ /* 0x0000640000040016 */
[----:B01----:R-:W-:Y:S01]  /*0ef0*/  ENDCOLLECTIVE ;  /* 0x000000000000791b */ /* 0x003fe20003800000 */
.L_x_4863:
[----:B------:R-:W-:Y:S01]  /*0f00*/  HFMA2.MMA R19, -RZ, RZ, 0, 9.5367431640625e-07 ;  /* 0x00000010ff137435 */ /* 0x000fe200000001ff */
[----:B------:R-:W-:-:S04]  /*0f10*/  IMAD.MOV.U32 R9, RZ, RZ, R18 ;  /* 0x000000ffff097224 */ /* 0x000fc800078e0012 */
[----:B------:R-:W-:-:S05]  /*0f20*/  FADD.FTZ R9, R16, R9 ;  /* 0x0000000910097221 */ /* 0x000fca0000010000 */
[----:B------:R-:W-:-:S07]  /*0f30*/  MOV R20, R9 ;  /* 0x0000000900147202 */ /* 0x000fce0000000f00 */
[----:B------:R-:W-:Y:S05]  /*0f40*/  WARPSYNC.COLLECTIVE R17, `(.L_x_4864) ;  /* 0x0000000011087348 */ /* 0x000fea0003c00000 */
[----:B------:R0:W1:Y:S02]  /*0f50*/  SHFL.BFLY P2, R18, R20, R19, R22 ;  /* 0x0c00001314127389 */ /* 0x0000640000040016 */
[----:B01----:R-:W-:Y:S01]  /*0f60*/  ENDCOLLECTIVE ;  /* 0x000000000000791b */ /* 0x003fe20003800000 */
.L_x_4864:
[----:B------:R-:W-:Y:S01]  /*0f70*/  MOV R14, R18 ;  /* 0x00000012000e7202 */ /* 0x000fe20000000f00 */
[----:B------:R-:W-:Y:S06]  /*0f80*/  BRA `(.L_x_4865) ;  /* 0xfffffff8007c7947 */ /* 0x000fec000383ffff */
.L_x_4866:
        /* <DEDUP_REMOVED lines=15> */
.L_x_5608:


//--------------------- .text._ZN10layer_norm13ln_bwd_kernelINS_13Kernel_traitsI6__halffS2_fjLj1536ELj1ELj1ELj4ELj16ENS_18Kernel_traits_baseILj1536ES2_fS2_fjLj128EEEEEEEvNS_9BwdParamsE --------------------------
	.section	.text._ZN10layer_norm13ln_bwd_kernelINS_13Kernel_traitsI6__halffS2_fjLj1536ELj1ELj1ELj4ELj16ENS_18Kernel_traits_baseILj1536ES2_fS2_fjLj128EEEEEEEvNS_9BwdParamsE,"ax",@progbits
	.align	128
        .global         _ZN10layer_norm13ln_bwd_kernelINS_13Kernel_traitsI6__halffS2_fjLj1536ELj1ELj1ELj4ELj16ENS_18Kernel_traits_baseILj1536ES2_fS2_fjLj128EEEEEEEvNS_9BwdParamsE
        .type           _ZN10layer_norm13ln_bwd_kernelINS_13Kernel_traitsI6__halffS2_fjLj1536ELj1ELj1ELj4ELj16ENS_18Kernel_traits_baseILj1536ES2_fS2_fjLj128EEEEEEEvNS_9BwdParamsE,@function
        .size           _ZN10layer_norm13ln_bwd_kernelINS_13Kernel_traitsI6__halffS2_fjLj1536ELj1ELj1ELj4ELj16ENS_18Kernel_traits_baseILj1536ES2_fS2_fjLj128EEEEEEEvNS_9BwdParamsE,(.L_x_5609 - _ZN10layer_norm13ln_bwd_kernelINS_13Kernel_traitsI6__halffS2_fjLj1536ELj1ELj1ELj4ELj16ENS_18Kernel_traits_baseILj1536ES2_fS2_fjLj128EEEEEEEvNS_9BwdParamsE)
        .other          _ZN10layer_norm13ln_bwd_kernelINS_13Kernel_traitsI6__halffS2_fjLj1536ELj1ELj1ELj4ELj16ENS_18Kernel_traits_baseILj1536ES2_fS2_fjLj128EEEEEEEvNS_9BwdParamsE,@"STO_CUDA_ENTRY STV_DEFAULT"
_ZN10layer_norm13ln_bwd_kernelINS_13Kernel_traitsI6__halffS2_fjLj1536ELj1ELj1ELj4ELj16ENS_18Kernel_traits_baseILj1536ES2_fS2_fjLj128EEEEEEEvNS_9BwdParamsE:
.text._ZN10layer_norm13ln_bwd_kernelINS_13Kernel_traitsI6__halffS2_fjLj1536ELj1ELj1ELj4ELj16ENS_18Kernel_traits_baseILj1536ES2_fS2_fjLj128EEEEEEEvNS_9BwdParamsE:
        /* <DEDUP_REMOVED lines=57> */
[----:B------:R-:W-:Y:S02]  /*0390*/  MOV R36, RZ ;  /* 0x000000ff00247202 */ /* 0x000fe40000000f00 */
[----:B------:R-:W-:Y:S02]  /*03a0*/  CS2R R34, SRZ ;  /* 0x0000000000227805 */ /* 0x000fe4000001ff00 */
[----:B------:R-:W-:Y:S02]  /*03b0*/  CS2R R10, SRZ ;  /* 0x00000000000a7805 */ /* 0x000fe4000001ff00 */
[----:B------:R-:W-:Y:S02]  /*03c0*/  CS2R R12, SRZ ;  /* 0x00000000000c7805 */ /* 0x000fe4000001ff00 */
[----:B------:R-:W-:Y:S01]  /*03d0*/  CS2R R14, SRZ ;  /* 0x00000000000e7805 */ /* 0x000fe2000001ff00 */
[----:B-1----:R-:W-:Y:S01]  /*03e0*/  ULEA UR4, UR5, UR4, 0x18 ;  /* 0x0000000405047291 */ /* 0x002fe2000f8ec03f */
[----:B------:R-:W-:Y:S01]  /*03f0*/  CS2R R16, SRZ ;  /* 0x0000000000107805 */ /* 0x000fe2000001ff00 */
[----:B------:R-:W-:-:S02]  /*0400*/  HADD2.F32 R62, -RZ, R62.H0_H0 ;  /* 0x2000003eff3e7230 */ /* 0x000fc40000004100 */
[----:B------:R-:W-:Y:S02]  /*0410*/  HADD2.F32 R52, -RZ, R52.H0_H0 ;  /* 0x20000034ff347230 */ /* 0x000fe40000004100 */
[----:B------:R-:W-:Y:S01]  /*0420*/  HADD2.F32 R50, -RZ, R50.H0_H0 ;  /* 0x20000032ff327230 */ /* 0x000fe20000004100 */
[----:B------:R-:W-:Y:S01]  /*0430*/  MOV R43, UR4 ;  /* 0x00000004002b7c02 */ /* 0x000fe20008000f00 */
        /* <DEDUP_REMOVED lines=23> */
[----:B------:R-:W-:-:S07]  /*05b0*/  HADD2.F32 R37, -RZ, R37.H0_H0 ;  /* 0x20000025ff257230 */ /* 0x000fce0000004100 */
.L_x_4869:
        /* <DEDUP_REMOVED lines=56> */
[----:B------:R-:W-:Y:S02]  /*0940*/  HADD2.F32 R82, -RZ, R82.H0_H0 ;  /* 0x20000052ff527230 */ /* 0x000fe40000004100 */
[----:B------:R-:W-:Y:S02]  /*0950*/  HADD2.F32 R83, -RZ, R83.H0_H0 ;  /* 0x20000053ff537230 */ /* 0x000fe40000004100 */
[----:B------:R-:W-:Y:S02]  /*0960*/  HADD2.F32 R84, -RZ, R84.H0_H0 ;  /* 0x20000054ff547230 */ /* 0x000fe40000004100 */
[----:B------:R-:W-:Y:S02]  /*0970*/  HADD2.F32 R86, -RZ, R86.H0_H0 ;  /* 0x20000056ff567230 */ /* 0x000fe40000004100 */
[----:B------:R-:W-:Y:S01]  /*0980*/  FADD.FTZ R34, R83, R34 ;  /* 0x0000002253227221 */ /* 0x000fe20000010000 */
[----:B------:R-:W-:Y:S01]  /*0990*/  FADD.FTZ R36, R82, R36 ;  /* 0x0000002452247221 */ /* 0x000fe20000010000 */
[----:B------:R-:W-:Y:S01]  /*09a0*/  FADD.FTZ R32, R84, R32 ;  /* 0x0000002054207221 */ /* 0x000fe20000010000 */
[----:B------:R-:W-:-:S02]  /*09b0*/  HADD2.F32 R54, -RZ, R54.H0_H0 ;  /* 0x20000036ff367230 */ /* 0x000fc40000004100 */
[----:B------:R-:W-:Y:S02]  /*09c0*/  HADD2.F32 R55, -RZ, R55.H0_H0 ;  /* 0x20000037ff377230 */ /* 0x000fe40000004100 */
[----:B------:R-:W-:Y:S02]  /*09d0*/  HADD2.F32 R78, -RZ, R78.H0_H0 ;  /* 0x2000004eff4e7230 */ /* 0x000fe40000004100 */
[----:B------:R-:W-:Y:S01]  /*09e0*/  HADD2.F32 R79, -RZ, R79.H0_H0 ;  /* 0x2000004fff4f7230 */ /* 0x000fe20000004100 */
        /* <DEDUP_REMOVED lines=59> */
[----:B------:R-:W-:-:S02]  /*0da0*/  HADD2.F32 R25, -RZ, R76.H0_H0 ;  /* 0x2000004cff197230 */ /* 0x000fc40000004100 */
[----:B------:R-:W-:Y:S01]  /*0db0*/  @!P0 FADD.FTZ R27, R27, -R70 ;  /* 0x800000461b1b8221 */ /* 0x000fe20000010000 */
[----:B------:R-:W-:Y:S02]  /*0dc0*/  HADD2.F32 R23, -RZ, R80.H0_H0 ;  /* 0x20000050ff177230 */ /* 0x000fe40000004100 */
[----:B------:R-:W-:Y:S01]  /*0dd0*/  @!P0 FMUL.FTZ R61, R66, R21 ;  /* 0x00000015423d8220 */ /* 0x000fe20000410000 */
[----:B------:R-:W-:Y:S02]  /*0de0*/  HADD2.F32 R22, -RZ, R81.H0_H0 ;  /* 0x20000051ff167230 */ /* 0x000fe40000004100 */
        /* <DEDUP_REMOVED lines=32> */
[----:B------:R-:W-:Y:S02]  /*0ff0*/  HADD2.F32 R24, -RZ, R85.H0_H0 ;  /* 0x20000055ff187230 */ /* 0x000fe40000004100 */
        /* <DEDUP_REMOVED lines=42> */
.L_x_4880:
        /* <DEDUP_REMOVED lines=92> */
.L_x_4867:
        /* <DEDUP_REMOVED lines=21> */
.L_x_4868:
[----:B------:R-:W-:Y:S01]  /*19b0*/  HFMA2.MMA R22, -RZ, RZ, 0, 9.5367431640625e-07 ;  /* 0x00000010ff167435 */ /* 0x000fe200000001ff */
[----:B------:R-:W-:Y:S02]  /*19c0*/  MOV R92, R25 ;  /* 0x00000019005c7202 */ /* 0x000fe40000000f00 */
[----:B------:R-:W-:Y:S02]  /*19d0*/  MOV R23, 0x1f ;  /* 0x0000001f00177802 */ /* 0x000fe40000000f00 */
[----:B------:R-:W-:-:S07]  /*19e0*/  MOV R24, 0xffffffff ;  /* 0xffffffff00187802 */ /* 0x000fce0000000f00 */
[----:B------:R-:W-:Y:S05]  /*19f0*/  WARPSYNC.COLLECTIVE R24, `(.L_x_4870) ;  /* 0x0000000018087348 */ /* 0x000fea0003c00000 */
[----:B------:R0:W1:Y:S02]  /*1a00*/  SHFL.DOWN P3, R90, R92, R22, R23 ;  /* 0x080000165c5a7389 */ /* 0x0000640000060017 */
[----:B01----:R-:W-:Y:S01]  /*1a10*/  ENDCOLLECTIVE ;  /* 0x000000000000791b */ /* 0x003fe20003800000 */
.L_x_4870:
[----:B------:R-:W-:Y:S02]  /*1a20*/  MOV R92, R26 ;  /* 0x0000001a005c7202 */ /* 0x000fe40000000f00 */
[----:B------:R-:W-:-:S07]  /*1a30*/  MOV R28, R90 ;  /* 0x0000005a001c7202 */ /* 0x000fce0000000f00 */
[----:B------:R-:W-:Y:S05]  /*1a40*/  WARPSYNC.COLLECTIVE R24, `(.L_x_4871) ;  /* 0x0000000018087348 */ /* 0x000fea0003c00000 */
[----:B------:R0:W1:Y:S02]  /*1a50*/  SHFL.DOWN P3, R90, R92, R22, R23 ;  /* 0x080000165c5a7389 */ /* 0x0000640000060017 */
[----:B01----:R-:W-:Y:S01]  /*1a60*/  ENDCOLLECTIVE ;  /* 0x000000000000791b */ /* 0x003fe20003800000 */
.L_x_4871:
[----:B------:R-:W-:Y:S01]  /*1a70*/  FADD.FTZ R29, R25, R28 ;  /* 0x0000001c191d7221 */ /* 0x000fe20000010000 */
[----:B------:R-:W-:-:S04]  /*1a80*/  HFMA2.MMA R22, -RZ, RZ, 0, 4.76837158203125e-07 ;  /* 0x00000008ff167435 */ /* 0x000fc800000001ff */
[----:B------:R-:W-:Y:S02]  /*1a90*/  MOV R92, R29 ;  /* 0x0000001d005c7202 */ /* 0x000fe40000000f00 */
[----:B------:R-:W-:-:S07]  /*1aa0*/  MOV R27, R90 ;  /* 0x0000005a001b7202 */ /* 0x000fce0000000f00 */
[----:B------:R-:W-:Y:S05]  /*1ab0*/  WARPSYNC.COLLECTIVE R24, `(.L_x_4872) ;  /* 0x0000000018087348 */ /* 0x000fea0003c00000 */
[----:B------:R0:W1:Y:S02]  /*1ac0*/  SHFL.DOWN P3, R90, R92, R22, R23 ;  /* 0x080000165c5a7389 */ /* 0x0000640000060017 */
[----:B01----:R-:W-:Y:S01]  /*1ad0*/  ENDCOLLECTIVE ;  /* 0x000000000000791b */ /* 0x003fe20003800000 */
.L_x_4872:
[----:B------:R-:W-:-:S05]  /*1ae0*/  FADD.FTZ R27, R26, R27 ;  /* 0x0000001b1a1b7221 */ /* 0x000fca0000010000 */
[----:B------:R-:W-:Y:S02]  /*1af0*/  MOV R92, R27 ;  /* 0x0000001b005c7202 */ /* 0x000fe40000000f00 */
[----:B------:R-:W-:-:S07]  /*1b00*/  MOV R28, R90 ;  /* 0x0000005a001c7202 */ /* 0x000fce0000000f00 */
[----:B------:R-:W-:Y:S05]  /*1b10*/  WARPSYNC.COLLECTIVE R24, `(.L_x_4873) ;  /* 0x0000000018087348 */ /* 0x000fea0003c00000 */
[----:B------:R0:W1:Y:S02]  /*1b20*/  SHFL.DOWN P3, R90, R92, R22, R23 ;  /* 0x080000165c5a7389 */ /* 0x0000640000060017 */
[----:B01----:R-:W-:Y:S01]  /*1b30*/  ENDCOLLECTIVE ;  /* 0x000000000000791b */ /* 0x003fe20003800000 */
.L_x_4873:
[----:B------:R-:W-:Y:S01]  /*1b40*/  FADD.FTZ R55, R29, R28 ;  /* 0x0000001c1d377221 */ /* 0x000fe20000010000 */
[----:B------:R-:W-:-:S04]  /*1b50*/  HFMA2.MMA R22, -RZ, RZ, 0, 2.384185791015625e-07 ;  /* 0x00000004ff167435 */ /* 0x000fc800000001ff */
[----:B------:R-:W-:Y:S02]  /*1b60*/  MOV R92, R55 ;  /* 0x00000037005c7202 */ /* 0x000fe40000000f00 */
[----:B------:R-:W-:-:S07]  /*1b70*/  MOV R54, R90 ;  /* 0x0000005a00367202 */ /* 0x000fce0000000f00 */
[----:B------:R-:W-:Y:S05]  /*1b80*/  WARPSYNC.COLLECTIVE R24, `(.L_x_4874) ;  /* 0x0000000018087348 */ /* 0x000fea0003c00000 */
[----:B------:R0:W1:Y:S02]  /*1b90*/  SHFL.DOWN P3, R90, R92, R22, R23 ;  /* 0x080000165c5a7389 */ /* 0x0000640000060017 */
[----:B01----:R-:W-:Y:S01]  /*1ba0*/  ENDCOLLECTIVE ;  /* 0x000000000000791b */ /* 0x003fe20003800000 */
.L_x_4874:
[----:B------:R-:W-:-:S05]  /*1bb0*/  FADD.FTZ R54, R27, R54 ;  /* 0x000000361b367221 */ /* 0x000fca0000010000 */
[----:B------:R-:W-:Y:S02]  /*1bc0*/  MOV R92, R54 ;  /* 0x00000036005c7202 */ /* 0x000fe40000000f00 */
[----:B------:R-:W-:-:S07]  /*1bd0*/  MOV R28, R90 ;  /* 0x0000005a001c7202 */ /* 0x000fce0000000f00 */
[----:B------:R-:W-:Y:S05]  /*1be0*/  WARPSYNC.COLLECTIVE R24, `(.L_x_4875) ;  /* 0x0000000018087348 */ /* 0x000fea0003c00000 */
[----:B------:R0:W1:Y:S02]  /*1bf0*/  SHFL.DOWN P3, R90, R92, R22, R23 ;  /* 0x080000165c5a7389 */ /* 0x0000640000060017 */
[----:B01----:R-:W-:Y:S01]  /*1c00*/  ENDCOLLECTIVE ;  /* 0x000000000000791b */ /* 0x003fe20003800000 */
.L_x_4875:
[----:B------:R-:W-:Y:S01]  /*1c10*/  FADD.FTZ R86, R55, R28 ;  /* 0x0000001c37567221 */ /* 0x000fe20000010000 */
[----:B------:R-:W-:-:S04]  /*1c20*/  HFMA2.MMA R22, -RZ, RZ, 0, 1.1920928955078125e-07 ;  /* 0x00000002ff167435 */ /* 0x000fc800000001ff */
[----:B------:R-:W-:Y:S02]  /*1c30*/  MOV R92, R86 ;  /* 0x00000056005c7202 */ /* 0x000fe40000000f00 */
[----:B------:R-:W-:-:S07]  /*1c40*/  MOV R93, R90 ;  /* 0x0000005a005d7202 */ /* 0x000fce0000000f00 */
[----:B------:R-:W-:Y:S05]  /*1c50*/  WARPSYNC.COLLECTIVE R24, `(.L_x_4876) ;  /* 0x0000000018087348 */ /* 0x000fea0003c00000 */
[----:B------:R0:W1:Y:S02]  /*1c60*/  SHFL.DOWN P3, R90, R92, R22, R23 ;  /* 0x080000165c5a7389 */ /* 0x0000640000060017 */
[----:B01----:R-:W-:Y:S01]  /*1c70*/  ENDCOLLECTIVE ;  /* 0x000000000000791b */ /* 0x003fe20003800000 */
.L_x_4876:
[----:B------:R-:W-:-:S05]  /*1c80*/  FADD.FTZ R93, R54, R93 ;  /* 0x0000005d365d7221 */ /* 0x000fca0000010000 */
[----:B------:R-:W-:Y:S02]  /*1c90*/  MOV R92, R93 ;  /* 0x0000005d005c7202 */ /* 0x000fe40000000f00 */
[----:B------:R-:W-:-:S07]  /*1ca0*/  MOV R25, R90 ;  /* 0x0000005a00197202 */ /* 0x000fce0000000f00 */
[----:B------:R-:W-:Y:S05]  /*1cb0*/  WARPSYNC.COLLECTIVE R24, `(.L_x_4877) ;  /* 0x0000000018087348 */ /* 0x000fea0003c00000 */
[----:B------:R0:W1:Y:S02]  /*1cc0*/  SHFL.DOWN P3, R90, R92, R22, R23 ;  /* 0x080000165c5a7389 */ /* 0x0000640000060017 */
[----:B01----:R-:W-:Y:S01]  /*1cd0*/  ENDCOLLECTIVE ;  /* 0x000000000000791b */ /* 0x003fe20003800000 */
.L_x_4877:
[----:B------:R-:W-:Y:S01]  /*1ce0*/  FADD.FTZ R28, R86, R25 ;  /* 0x00000019561c7221 */ /* 0x000fe20000010000 */
[----:B------:R-:W-:-:S04]  /*1cf0*/  HFMA2.MMA R22, -RZ, RZ, 0, 5.9604644775390625e-08 ;  /* 0x00000001ff167435 */ /* 0x000fc800000001ff */
[----:B------:R-:W-:Y:S02]  /*1d00*/  MOV R92, R28 ;  /* 0x0000001c005c7202 */ /* 0x000fe40000000f00 */
[----:B------:R-:W-:-:S07]  /*1d10*/  MOV R26, R90 ;  /* 0x0000005a001a7202 */ /* 0x000fce0000000f00 */
[----:B------:R-:W-:Y:S05]  /*1d20*/  WARPSYNC.COLLECTIVE R24, `(.L_x_4878) ;  /* 0x0000000018087348 */ /* 0x000fea0003c00000 */
[----:B------:R0:W1:Y:S02]  /*1d30*/  SHFL.DOWN P3, R90, R92, R22, R23 ;  /* 0x080000165c5a7389 */ /* 0x0000640000060017 */
[----:B01----:R-:W-:Y:S01]  /*1d40*/  ENDCOLLECTIVE ;  /* 0x000000000000791b */ /* 0x003fe20003800000 */
.L_x_4878:
[----:B------:R-:W-:-:S05]  /*1d50*/  FADD.FTZ R29, R93, R26 ;  /* 0x0000001a5d1d7221 */ /* 0x000fca0000010000 */
[----:B------:R-:W-:Y:S02]  /*1d60*/  MOV R92, R29 ;  /* 0x0000001d005c7202 */ /* 0x000fe40000000f00 */
[----:B------:R-:W-:-:S07]  /*1d70*/  MOV R25, R90 ;  /* 0x0000005a00197202 */ /* 0x000fce0000000f00 */
[----:B------:R-:W-:Y:S05]  /*1d80*/  WARPSYNC.COLLECTIVE R24, `(.L_x_4879) ;  /* 0x0000000018087348 */ /* 0x000fea0003c00000 */
[----:B------:R0:W1:Y:S02]  /*1d90*/  SHFL.DOWN P3, R90, R92, R22, R23 ;  /* 0x080000165c5a7389 */ /* 0x0000640000060017 */
[----:B01----:R-:W-:Y:S01]  /*1da0*/  ENDCOLLECTIVE ;  /* 0x000000000000791b */ /* 0x003fe20003800000 */
.L_x_4879:
[----:B------:R-:W-:Y:S01]  /*1db0*/  MOV R26, R90 ;  /* 0x0000005a001a7202 */ /* 0x000fe20000000f00 */
[----:B------:R-:W-:Y:S06]  /*1dc0*/  BRA `(.L_x_4880) ;  /* 0xfffffff400347947 */ /* 0x000fec000383ffff */
.L_x_4881:
        /* <DEDUP_REMOVED lines=11> */
.L_x_5609:


//--------------------- .text._ZN10layer_norm22ln_bwd_finalize_kernelINS_22Kernel_traits_finalizeILj1536E6__halfS2_S2_fjLj1024ELj4ENS_18Kernel_traits_baseILj1536ES2_S2_S2_fjLj1024EEEEEEEvNS_9BwdParamsE --------------------------
	.section	.text._ZN10layer_norm22ln_bwd_finalize_kernelINS_22Kernel_traits_finalizeILj1536E6__halfS2_S2_fjLj1024ELj4ENS_18Kernel_traits_baseILj1536ES2_S2_S2_fjLj1024EEEEEEEvNS_9BwdParamsE,"ax",@progbits
	.align	128
        .global         _ZN10layer_norm22ln_bwd_finalize_kernelINS_22Kernel_traits_finalizeILj1536E6__halfS2_S2_fjLj1024ELj4ENS_18Kernel_traits_baseILj1536ES2_S2_S2_fjLj1024EEEEEEEvNS_9BwdParamsE
        .type           _ZN10layer_norm22ln_bwd_finalize_kernelINS_22Kernel_traits_finalizeILj1536E6__halfS2_S2_fjLj1024ELj4ENS_18Kernel_traits_baseILj1536ES2_S2_S2_fjLj1024EEEEEEEvNS_9BwdParamsE,@function
        .size           _ZN10layer_norm22ln_bwd_finalize_kernelINS_22Kernel_traits_finalizeILj1536E6__halfS2_S2_fjLj1024ELj4ENS_18Kernel_traits_baseILj1536ES2_S2_S2_fjLj1024EEEEEEEvNS_9BwdParamsE,(.L_x_5610 - _ZN10layer_norm22ln_bwd_finalize_kernelINS_22Kernel_traits_finalizeILj1536E6__halfS2_S2_fjLj1024ELj4ENS_18Kernel_traits_baseILj1536ES2_S2_S2_fjLj1024EEEEEEEvNS_9BwdParamsE)
        .other          _ZN10layer_norm22ln_bwd_finalize_kernelINS_22Kernel_traits_finalizeILj1536E6__halfS2_S2_fjLj1024ELj4ENS_18Kernel_traits_baseILj1536ES2_S2_S2_fjLj1024EEEEEEEvNS_9BwdParamsE,@"STO_CUDA_ENTRY STV_DEFAULT"
_ZN10layer_norm22ln_bwd_finalize_kernelINS_22Kernel_traits_finalizeILj1536E6__halfS2_S2_fjLj1024ELj4ENS_18Kernel_traits_baseILj1536ES2_S2_S2_fjLj1024EEEEEEEvNS_9BwdParamsE:
.text._ZN10layer_norm22ln_bwd_finalize_kernelINS_22Kernel_traits_finalizeILj1536E6__halfS2_S2_fjLj1024ELj4ENS_18Kernel_traits_baseILj1536ES2_S2_S2_fjLj1024EEEEEEEvNS_9BwdParamsE:
        /* <DEDUP_REMOVED lines=25> */
.L_x_4893:
        /* <DEDUP_REMOVED lines=28> */
.L_x_4886:
        /* <DEDUP_REMOVED lines=33> */
.L_x_4885:
[----:B------:R-:W-:Y:S05]  /*0560*/  BSYNC B1 ;  /* 0x0000000000017941 */ /* 0x000fea0003800000 */
.L_x_4884:
        /* <DEDUP_REMOVED lines=23> */
.L_x_4888:
[----:B------:R-:W-:Y:S05]  /*06e0*/  BSYNC B1 ;  /* 0x0000000000017941 */ /* 0x000fea0003800000 */
.L_x_4887:
        /* <DEDUP_REMOVED lines=11> */
.L_x_4883:
[----:B------:R-:W-:Y:S05]  /*07a0*/  BSYNC B0 ;  /* 0x0000000000007941 */ /* 0x000fea0003800000 */
.L_x_4882:
        /* <DEDUP_REMOVED lines=29> */
.L_x_4904:
[----:B------:R-:W-:Y:S01]  /*0980*/  @!P1 SHF.R.U32.HI R12, RZ, 0x3, R0 ;  /* 0x00000003ff0c9819 */ /* 0x000fe20000011600 */
[----:B---3--:R-:W-:Y:S01]  /*0990*/  FADD.FTZ R14, R9, R14 ;  /* 0x0000000e090e7221 */ /* 0x008fe20000010000 */
[----:B--2---:R-:W-:Y:S02]  /*09a0*/  FADD.FTZ R11, R10, R11 ;  /* 0x0000000b0a0b7221 */ /* 0x004fe40000010000 */
[----:B------:R-:W-:-:S05]  /*09b0*/  @!P1 LOP3.LUT R12, R12, 0x1ffffffc, RZ, 0xc0, !PT ;  /* 0x1ffffffc0c0c9812 */ /* 0x000fca00078ec0ff */
[----:B------:R2:W-:Y:S04]  /*09c0*/  @!P1 STS [R12+UR4+0x2000], R14 ;  /* 0x0020000e0c009988 */ /* 0x0005e80008000804 */
[----:B------:R2:W-:Y:S02]  /*09d0*/  @!P1 STS [R12+UR4+0x2080], R11 ;  /* 0x0020800b0c009988 */ /* 0x0005e40008000804 */
.L_x_4889:
        /* <DEDUP_REMOVED lines=14> */
.L_x_4892:
[----:B------:R-:W-:Y:S05]  /*0ac0*/  BSYNC B0 ;  /* 0x0000000000007941 */ /* 0x000fea0003800000 */
.L_x_4891:
[C---:B------:R-:W-:Y:S02]  /*0ad0*/  ISETP.GT.U32.AND P1, PT, R3.reuse, -0x601, PT ;  /* 0xfffff9ff0300780c */ /* 0x040fe40003f24070 */
[----:B------:R-:W-:Y:S02]  /*0ae0*/  IADD3 R3, R3, 0x600, RZ ;  /* 0x0000060003037810 */ /* 0x000fe40007ffe0ff */
[----:B------:R-:W-:-:S09]  /*0af0*/  IADD3 R5, R5, 0x300, RZ ;  /* 0x0000030005057810 */ /* 0x000fd20007ffe0ff */
[----:B------:R-:W-:Y:S05]  /*0b00*/  @P1 BRA `(.L_x_4893) ;  /* 0xfffffff400a01947 */ /* 0x000fea000383ffff */
[----:B------:R-:W-:Y:S05]  /*0b10*/  EXIT ;  /* 0x000000000000794d */ /* 0x000fea0003800000 */
.L_x_4890:
[----:B------:R-:W-:Y:S01]  /*0b20*/  HFMA2.MMA R19, -RZ, RZ, 0, 5.9604644775390625e-08 ;  /* 0x00000001ff137435 */ /* 0x000fe200000001ff */
[----:B---3--:R-:W-:Y:S01]  /*0b30*/  IMAD.MOV.U32 R20, RZ, RZ, R10 ;  /* 0x000000ffff147224 */ /* 0x008fe200078e000a */
[----:B------:R-:W-:Y:S02]  /*0b40*/  MOV R22, 0x1f ;  /* 0x0000001f00167802 */ /* 0x000fe40000000f00 */
[----:B------:R-:W-:-:S07]  /*0b50*/  MOV R17, 0xffffffff ;  /* 0xffffffff00117802 */ /* 0x000fce0000000f00 */
[----:B012---:R-:W-:Y:S05]  /*0b60*/  WARPSYNC.COLLECTIVE R17, `(.L_x_4894) ;  /* 0x0000000011087348 */ /* 0x007fea0003c00000 */
[----:B------:R3:W4:Y:S02]  /*0b70*/  SHFL.BFLY P2, R18, R20, R19, R22 ;  /* 0x0c00001314127389 */ /* 0x0007240000040016 */
[----:B01234-:R-:W-:Y:S01]  /*0b80*/  ENDCOLLECTIVE ;  /* 0x000000000000791b */ /* 0x01ffe20003800000 */
.L_x_4894:
[----:B------:R-:W-:Y:S01]  /*0b90*/  HFMA2.MMA R19, -RZ, RZ, 0, 1.1920928955078125e-07 ;  /* 0x00000002ff137435 */ /* 0x000fe200000001ff */
[----:B------:R-:W-:-:S04]  /*0ba0*/  IMAD.MOV.U32 R11, RZ, RZ, R18 ;  /* 0x000000ffff0b7224 */ /* 0x000fc800078e0012 */
[----:B------:R-:W-:-:S05]  /*0bb0*/  FADD.FTZ R11, R10, R11 ;  /* 0x0000000b0a0b7221 */ /* 0x000fca0000010000 */
[----:B------:R-:W-:-:S07]  /*0bc0*/  MOV R20, R11 ;  /* 0x0000000b00147202 */ /* 0x000fce0000000f00 */
[----:B------:R-:W-:Y:S05]  /*0bd0*/  WARPSYNC.COLLECTIVE R17, `(.L_x_4895) ;  /* 0x0000000011087348 */ /* 0x000fea0003c00000 */
[----:B------:R0:W1:Y:S02]  /*0be0*/  SHFL.BFLY P2, R18, R20, R19, R22 ;  /* 0x0c00001314127389 */ /* 0x0000640000040016 */
[----:B01----:R-:W-:Y:S01]  /*0bf0*/  ENDCOLLECTIVE ;  /* 0x000000000000791b */ /* 0x003fe20003800000 */
.L_x_4895:
[----:B------:R-:W-:Y:S01]  /*0c00*/  HFMA2.MMA R19, -RZ, RZ, 0, 2.384185791015625e-07 ;  /* 0x00000004ff137435 */ /* 0x000fe200000001ff */
[----:B------:R-:W-:-:S05]  /*0c10*/  MOV R12, R18 ;  /* 0x00000012000c7202 */ /* 0x000fca0000000f00 */
[----:B------:R-:W-:-:S04]  /*0c20*/  FADD.FTZ R12, R11, R12 ;  /* 0x0000000c0b0c7221 */ /* 0x000fc80000010000 */
[----:B------:R-:W-:-:S07]  /*0c30*/  IMAD.MOV.U32 R20, RZ, RZ, R12 ;  /* 0x000000ffff147224 */ /* 0x000fce00078e000c */
[----:B------:R-:W-:Y:S05]  /*0c40*/  WARPSYNC.COLLECTIVE R17, `(.L_x_4896) ;  /* 0x0000000011087348 */ /* 0x000fea0003c00000 */
[----:B------:R0:W1:Y:S02]  /*0c50*/  SHFL.BFLY P2, R18, R20, R19, R22 ;  /* 0x0c00001314127389 */ /* 0x0000640000040016 */
[----:B01----:R-:W-:Y:S01]  /*0c60*/  ENDCOLLECTIVE ;  /* 0x000000000000791b */ /* 0x003fe20003800000 */
.L_x_4896:
[----:B------:R-:W-:Y:S01]  /*0c70*/  IMAD.MOV.U32 R19, RZ, RZ, 0x8 ;  /* 0x00000008ff137424 */ /* 0x000fe200078e00ff */
[----:B------:R-:W-:-:S05]  /*0c80*/  MOV R13, R18 ;  /* 0x00000012000d7202 */ /* 0x000fca0000000f00 */
[----:B------:R-:W-:-:S05]  /*0c90*/  FADD.FTZ R13, R12, R13 ;  /* 0x0000000d0c0d7221 */ /* 0x000fca0000010000 */
[----:B------:R-:W-:-:S07]  /*0ca0*/  MOV R20, R13 ;  /* 0x0000000d00147202 */ /* 0x000fce0000000f00 */
[----:B------:R-:W-:Y:S05]  /*0cb0*/  WARPSYNC.COLLECTIVE R17, `(.L_x_4897) ;  /* 0x0000000011087348 */ /* 0x000fea0003c00000 */
[----:B------:R0:W1:Y:S02]  /*0cc0*/  SHFL.BFLY P2, R18, R20, R19, R22 ;  /* 0x0c00001314127389 */ /* 0x0000640000040016 */
[----:B01----:R-:W-:Y:S01]  /*0cd0*/  ENDCOLLECTIVE ;  /* 0x000000000000791b */ /* 0x003fe20003800000 */
.L_x_4897:
[----:B------:R-:W-:Y:S01]  /*0ce0*/  HFMA2.MMA R19, -RZ, RZ, 0, 9.5367431640625e-07 ;  /* 0x00000010ff137435 */ /* 0x000fe200000001ff */
[----:B------:R-:W-:-:S05]  /*0cf0*/  MOV R10, R18 ;  /* 0x00000012000a7202 */ /* 0x000fca0000000f00 */
[----:B------:R-:W-:-:S05]  /*0d00*/  FADD.FTZ R10, R13, R10 ;  /* 0x0000000a0d0a7221 */ /* 0x000fca0000010000 */
[----:B------:R-:W-:-:S07]  /*0d10*/  MOV R20, R10 ;  /* 0x0000000a00147202 */ /* 0x000fce0000000f00 */
[----:B------:R-:W-:Y:S05]  /*0d20*/  WARPSYNC.COLLECTIVE R17, `(.L_x_4898) ;  /* 0x0000000011087348 */ /* 0x000fea0003c00000 */
[----:B------:R0:W1:Y:S02]  /*0d30*/  SHFL.BFLY P2, R18, R20, R19, R22 ;  /* 0x0c00001314127389 */ /* 0x0000640000040016 */
[----:B01----:R-:W-:Y:S01]  /*0d40*/  ENDCOLLECTIVE ;  /* 0x000000000000791b */ /* 0x003fe20003800000 */
.L_x_4898:
[----:B------:R-:W-:Y:S01]  /*0d50*/  HFMA2.MMA R19, -RZ, RZ, 0, 5.9604644775390625e-08 ;  /* 0x00000001ff137435 */ /* 0x000fe200000001ff */
[----:B------:R-:W-:Y:S01]  /*0d60*/  MOV R20, R9 ;  /* 0x0000000900147202 */ /* 0x000fe20000000f00 */
[----:B------:R-:W-:-:S09]  /*0d70*/  IMAD.MOV.U32 R11, RZ, RZ, R18 ;  /* 0x000000ffff0b7224 */ /* 0x000fd200078e0012 */
[----:B------:R-:W-:Y:S05]  /*0d80*/  WARPSYNC.COLLECTIVE R17, `(.L_x_4899) ;  /* 0x0000000011087348 */ /* 0x000fea0003c00000 */
[----:B------:R0:W1:Y:S02]  /*0d90*/  SHFL.BFLY P2, R18, R20, R19, R22 ;  /* 0x0c00001314127389 */ /* 0x0000640000040016 */
[----:B01----:R-:W-:Y:S01]  /*0da0*/  ENDCOLLECTIVE ;  /* 0x000000000000791b */ /* 0x003fe20003800000 */
.L_x_4899:
[----:B------:R-:W-:Y:S01]  /*0db0*/  HFMA2.MMA R19, -RZ, RZ, 0, 1.1920928955078125e-07 ;  /* 0x00000002ff137435 */ /* 0x000fe200000001ff */
[----:B------:R-:W-:-:S05]  /*0dc0*/  MOV R12, R18 ;  /* 0x00000012000c7202 */ /* 0x000fca0000000f00 */
[----:B------:R-:W-:-:S04]  /*0dd0*/  FADD.FTZ R14, R9, R12 ;  /* 0x0000000c090e7221 */ /* 0x000fc80000010000 */
[----:B------:R-:W-:-:S07]  /*0de0*/  IMAD.MOV.U32 R20, RZ, RZ, R14 ;  /* 0x000000ffff147224 */ /* 0x000fce00078e000e */
[----:B------:R-:W-:Y:S05]  /*0df0*/  WARPSYNC.COLLECTIVE R17, `(.L_x_4900) ;  /* 0x0000000011087348 */ /* 0x000fea0003c00000 */
[----:B------:R0:W1:Y:S02]  /*0e00*/  SHFL.BFLY P2, R18, R20, R19, R22 ;  /* 0x0c00001314127389 */ /* 0x0000640000040016 */
[----:B01----:R-:W-:Y:S01]  /*0e10*/  ENDCOLLECTIVE ;  /* 0x000000000000791b */ /* 0x003fe20003800000 */
.L_x_4900:
[----:B------:R-:W-:Y:S01]  /*0e20*/  IMAD.MOV.U32 R19, RZ, RZ, 0x4 ;  /* 0x00000004ff137424 */ /* 0x000fe200078e00ff */
[----:B------:R-:W-:-:S05]  /*0e30*/  MOV R13, R18 ;  /* 0x00000012000d7202 */ /* 0x000fca0000000f00 */
[----:B------:R-:W-:-:S05]  /*0e40*/  FADD.FTZ R15, R14, R13 ;  /* 0x0000000d0e0f7221 */ /* 0x000fca0000010000 */
[----:B------:R-:W-:-:S07]  /*0e50*/  MOV R20, R15 ;  /* 0x0000000f00147202 */ /* 0x000fce0000000f00 */
[----:B------:R-:W-:Y:S05]  /*0e60*/  WARPSYNC.COLLECTIVE R17, `(.L_x_4901) ;  /* 0x0000000011087348 */ /* 0x000fea0003c00000 */
[----:B------:R0:W1:Y:S02]  /*0e70*/  SHFL.BFLY P2, R18, R20, R19, R22 ;  /* 0x0c00001314127389 */ /* 0x0000640000040016 */
[----:B01----:R-:W-:Y:S01]  /*0e80*/  ENDCOLLECTIVE ;  /* 0x000000000000791b */ /* 0x003fe20003800000 */
.L_x_4901:
[----:B------:R-:W-:Y:S01]  /*0e90*/  HFMA2.MMA R19, -RZ, RZ, 0, 4.76837158203125e-07 ;  /* 0x00000008ff137435 */ /* 0x000fe200000001ff */
[----:B------:R-:W-:-:S05]  /*0ea0*/  MOV R16, R18 ;  /* 0x0000001200107202 */ /* 0x000fca0000000f00 */
[----:B------:R-:W-:-:S05]  /*0eb0*/  FADD.FTZ R16, R15, R16 ;  /* 0x000000100f107221 */ /* 0x000fca0000010000 */
[----:B------:R-:W-:-:S07]  /*0ec0*/  MOV R20, R16 ;  /* 0x0000001000147202 */ /* 0x000fce0000000f00 */
[----:B------:R-:W-:Y:S05]  /*0ed0*/  WARPSYNC.COLLECTIVE R17, `(.L_x_4902) ;  /* 0x0000000011087348 */ /* 0x000fea0003c00000 */
[----:B------:R0:W1:Y:S02]  /*0ee0*/  SHFL.BFLY P2, R18, R20, R19, R22 ;  /* 0x0c00001314127389 */ /* 0x0000640000040016 */
[----:B01----:R-:W-:Y:S01]  /*0ef0*/  ENDCOLLECTIVE ;  /* 0x000000000000791b */ /* 0x003fe20003800000 */
.L_x_4902:
[----:B------:R-:W-:Y:S01]  /*0f00*/  HFMA2.MMA R19, -RZ, RZ, 0, 9.5367431640625e-07 ;  /* 0x00000010ff137435 */ /* 0x000fe200000001ff */
[----:B------:R-:W-:-:S04]  /*0f10*/  IMAD.MOV.U32 R9, RZ, RZ, R18 ;  /* 0x000000ffff097224 */ /* 0x000fc800078e0012 */
[----:B------:R-:W-:-:S05]  /*0f20*/  FADD.FTZ R9, R16, R9 ;  /* 0x0000000910097221 */ /* 0x000fca0000010000 */
[----:B------:R-:W-:-:S07]  /*0f30*/  MOV R20, R9 ;  /* 0x0000000900147202 */ /* 0x000fce0000000f00 */
[----:B------:R-:W-:Y:S05]  /*0f40*/  WARPSYNC.COLLECTIVE R17, `(.L_x_4903) ;  /* 0x0000000011087348 */ /* 0x000fea0003c00000 */
[----:B------:R0:W1:Y:S02]  /*0f50*/  SHFL.BFLY P2, R18, R20, R19, R22 ;  /* 0x0c00001314127389 */ /* 0x0000640000040016 */
[----:B01----:R-:W-:Y:S01]  /*0f60*/  ENDCOLLECTIVE ;  /* 0x000000000000791b */ /* 0x003fe20003800000 */
.L_x_4903:
[----:B------:R-:W-:Y:S01]  /*0f70*/  MOV R14, R18 ;  /* 0x00000012000e7202 */ /* 0x000fe20000000f00 */
[----:B------:R-:W-:Y:S06]  /*0f80*/  BRA `(.L_x_4904) ;  /* 0xfffffff8007c7947 */ /* 0x000fec000383ffff */
.L_x_4905:
        /* <DEDUP_REMOVED lines=15> */
.L_x_5610:


//--------------------- .text._ZN10layer_norm13ln_bwd_kernelINS_13Kernel_traitsI6__halfS2_S2_fjLj1536ELj1ELj1ELj4ELj8ENS_18Kernel_traits_baseILj1536ES2_S2_S2_fjLj128EEEEEEEvNS_9BwdParamsE --------------------------
	.section	.text._ZN10layer_norm13ln_bwd_kernelINS_13Kernel_traitsI6__halfS2_S2_fjLj1536ELj1ELj1ELj4ELj8ENS_18Kernel_traits_baseILj1536ES2_S2_S2_fjLj128EEEEEEEvNS_9BwdParamsE,"ax",@progbits
	.align	128
        .global         _ZN10layer_norm13ln_bwd_kernelINS_13Kernel_traitsI6__halfS2_S2_fjLj1536ELj1ELj1ELj4ELj8ENS_18Kernel_traits_baseILj1536ES2_S2_S2_fjLj128EEEEEEEvNS_9BwdParamsE
        .type           _ZN10layer_norm13ln_bwd_kernelINS_13Kernel_traitsI6__halfS2_S2_fjLj1536ELj1ELj1ELj4ELj8ENS_18Kernel_traits_baseILj1536ES2_S2_S2_fjLj128EEEEEEEvNS_9BwdParamsE,@function
        .size           _ZN10layer_norm13ln_bwd_kernelINS_13Kernel_traitsI6__halfS2_S2_fjLj1536ELj1ELj1ELj4ELj8ENS_18Kernel_traits_baseILj1536ES2_S2_S2_fjLj128EEEEEEEvNS_9BwdParamsE,(.L_x_5611 - _ZN10layer_norm13ln_bwd_kernelINS_13Kernel_traitsI6__halfS2_S2_fjLj1536ELj1ELj1ELj4ELj8ENS_18Kernel_traits_baseILj1536ES2_S2_S2_fjLj128EEEEEEEvNS_9BwdParamsE)
        .other          _ZN10layer_norm13ln_bwd_kernelINS_13Kernel_traitsI6__halfS2_S2_fjLj1536ELj1ELj1ELj4ELj8ENS_18Kernel_traits_baseILj1536ES2_S2_S2_fjLj128EEEEEEEvNS_9BwdParamsE,@"STO_CUDA_ENTRY STV_DEFAULT"
_ZN10layer_norm13ln_bwd_kernelINS_13Kernel_traitsI6__halfS2_S2_fjLj1536ELj1ELj1ELj4ELj8ENS_18Kernel_traits_baseILj1536ES2_S2_S2_fjLj128EEEEEEEvNS_9BwdParamsE:
.text._ZN10layer_norm13ln_bwd_kernelINS_13Kernel_traitsI6__halfS2_S2_fjLj1536ELj1ELj1ELj4ELj8ENS_18Kernel_traits_baseILj1536ES2_S2_S2_fjLj128EEEEEEEvNS_9BwdParamsE:
        /* <DEDUP_REMOVED lines=93> */
.L_x_4908:
[----:B------:R-:W-:Y:S01]  /*05d0*/  UISETP.NE.U32.AND UP0, UPT, UR12, URZ, UPT ;  /* 0x0000003f0c00728c */ /* 0x000fe2000bf05070 */
[----:B------:R-:W-:Y:S01]  /*05e0*/  IMAD R71, R63, 0x180, RZ ;  /* 0x000001803f477824 */ /* 0x000fe200078e02ff */
[----:B------:R-:W-:Y:S01]  /*05f0*/  ULDC.64 UR4, c[0x0][0x228] ;  /* 0x00008a0000047ab9 */ /* 0x000fe20000000a00 */
[----:B0-----:R-:W0:Y:S01]  /*0600*/  @!P0 LDC.64 R66, c[0x0][0x230] ;  /* 0x00008c00ff428b82 */ /* 0x001e220000000a00 */
[----:B------:R-:W-:Y:S01]  /*0610*/  UISETP.NE.AND.EX UP0, UPT, UR13, URZ, UPT, UP0 ;  /* 0x0000003f0d00728c */ /* 0x000fe2000bf05300 */
[----:B------:R-:W-:Y:S01]  /*0620*/  UMOV UR6, UR4 ;  /* 0x0000000400067c82 */ /* 0x000fe20008000000 */
[----:B------:R-:W-:Y:S01]  /*0630*/  UMOV UR7, UR5 ;  /* 0x0000000500077c82 */ /* 0x000fe20008000000 */
[----:B------:R-:W-:-:S04]  /*0640*/  LOP3.LUT R71, R71, 0x7f, R0, 0xf8, !PT ;  /* 0x0000007f47477812 */ /* 0x000fc800078ef800 */
[----:B------:R-:W1:Y:S04]  /*0650*/  LDC.64 R64, c[0x0][0x238] ;  /* 0x00008e00ff407b82 */ /* 0x000e680000000a00 */
[----:B------:R-:W-:Y:S02]  /*0660*/  @!UP0 ULDC.64 UR6, c[0x0][0x220] ;  /* 0x0000880000068ab9 */ /* 0x000fe40000000a00 */
[----:B------:R-:W-:Y:S02]  /*0670*/  MOV R24, UR6 ;  /* 0x0000000600187c02 */ /* 0x000fe40008000f00 */
[----:B------:R-:W-:Y:S01]  /*0680*/  MOV R25, UR7 ;  /* 0x0000000700197c02 */ /* 0x000fe20008000f00 */
[----:B------:R-:W2:Y:S02]  /*0690*/  LDC.64 R52, c[0x0][0x268] ;  /* 0x00009a00ff347b82 */ /* 0x000ea40000000a00 */
[----:B------:R-:W-:Y:S01]  /*06a0*/  IMAD.WIDE.U32 R24, R71, 0x8, R24 ;  /* 0x0000000847187825 */ /* 0x000fe200078e0018 */
[----:B------:R-:W-:Y:S01]  /*06b0*/  UMOV UR6, UR4 ;  /* 0x0000000400067c82 */ /* 0x000fe20008000000 */
[----:B------:R-:W-:Y:S01]  /*06c0*/  UMOV UR7, UR5 ;  /* 0x0000000500077c82 */ /* 0x000fe20008000000 */
[----:B------:R-:W-:Y:S01]  /*06d0*/  @!UP0 ULDC UR4, c[0x0][0x220] ;  /* 0x0000880000048ab9 */ /* 0x000fe20000000800 */
[----:B------:R-:W-:Y:S01]  /*06e0*/  @!UP0 ULDC UR5, c[0x0][0x224] ;  /* 0x0000890000058ab9 */ /* 0x000fe20000000800 */
[----:B------:R2:W3:Y:S01]  /*06f0*/  LDG.E.64 R30, desc[UR8][R24.64] ;  /* 0x00000008181e7981 */ /* 0x0004e2000c1e1b00 */
[----:B------:R-:W-:Y:S01]  /*0700*/  MOV R28, UR4 ;  /* 0x00000004001c7c02 */ /* 0x000fe20008000f00 */
[----:B0-----:R-:W-:Y:S01]  /*0710*/  @!P0 IMAD.WIDE R66, R63, 0x4, R66 ;  /* 0x000000043f428825 */ /* 0x001fe200078e0242 */
[----:B------:R-:W-:-:S02]  /*0720*/  MOV R29, UR5 ;  /* 0x00000005001d7c02 */ /* 0x000fc40008000f00 */
[----:B------:R-:W-:Y:S01]  /*0730*/  IADD3 R27, R71, 0x80, RZ ;  /* 0x00000080471b7810 */ /* 0x000fe20007ffe0ff */
[----:B-1----:R-:W-:Y:S01]  /*0740*/  IMAD.WIDE R64, R63, 0x4, R64 ;  /* 0x000000043f407825 */ /* 0x002fe200078e0240 */
[----:B------:R-:W-:-:S03]  /*0750*/  @P0 MOV R69, RZ ;  /* 0x000000ff00450202 */ /* 0x000fc60000000f00 */
[----:B------:R-:W-:Y:S02]  /*0760*/  IMAD.WIDE.U32 R28, R27, 0x8, R28 ;  /* 0x000000081b1c7825 */ /* 0x000fe400078e001c */
[----:B------:R-:W4:Y:S04]  /*0770*/  LDG.E R64, desc[UR8][R64.64] ;  /* 0x0000000840407981 */ /* 0x000f28000c1e1900 */
[----:B------:R-:W5:Y:S04]  /*0780*/  LDG.E.64 R28, desc[UR8][R28.64] ;  /* 0x000000081c1c7981 */ /* 0x000f68000c1e1b00 */
[----:B------:R3:W4:Y:S01]  /*0790*/  @!P0 LDG.E R69, desc[UR8][R66.64] ;  /* 0x0000000842458981 */ /* 0x000722000c1e1900 */
[----:B------:R-:W-:Y:S01]  /*07a0*/  @!UP0 ULDC UR6, c[0x0][0x220] ;  /* 0x0000880000068ab9 */ /* 0x000fe20000000800 */
[----:B------:R-:W-:Y:S01]  /*07b0*/  @!UP0 ULDC UR7, c[0x0][0x224] ;  /* 0x0000890000078ab9 */ /* 0x000fe20000000800 */
[----:B------:R-:W-:-:S02]  /*07c0*/  IADD3 R73, R71, 0x100, RZ ;  /* 0x0000010047497810 */ /* 0x000fc40007ffe0ff */
[----:B------:R-:W-:Y:S02]  /*07d0*/  MOV R50, UR6 ;  /* 0x0000000600327c02 */ /* 0x000fe40008000f00 */
[----:B------:R-:W-:Y:S01]  /*07e0*/  MOV R51, UR7 ;  /* 0x0000000700337c02 */ /* 0x000fe20008000f00 */
[----:B--2---:R-:W-:-:S04]  /*07f0*/  IMAD.WIDE.U32 R24, R71, 0x8, R52 ;  /* 0x0000000847187825 */ /* 0x004fc800078e0034 */
[----:B------:R-:W-:Y:S02]  /*0800*/  IMAD.WIDE.U32 R50, R73, 0x8, R50 ;  /* 0x0000000849327825 */ /* 0x000fe400078e0032 */
[----:B------:R-:W2:Y:S02]  /*0810*/  LDG.E.64 R24, desc[UR8][R24.64] ;  /* 0x0000000818187981 */ /* 0x000ea4000c1e1b00 */
[--C-:B------:R-:W-:Y:S02]  /*0820*/  IMAD.WIDE.U32 R26, R27, 0x8, R52.reuse ;  /* 0x000000081b1a7825 */ /* 0x100fe400078e0034 */
[----:B------:R-:W2:Y:S02]  /*0830*/  LDG.E.64 R50, desc[UR8][R50.64] ;  /* 0x0000000832327981 */ /* 0x000ea4000c1e1b00 */
[----:B------:R-:W-:Y:S02]  /*0840*/  IMAD.WIDE.U32 R52, R73, 0x8, R52 ;  /* 0x0000000849347825 */ /* 0x000fe400078e0034 */
        /* <DEDUP_REMOVED lines=8> */
[----:B------:R-:W2:Y:S01]  /*08d0*/  @P0 MUFU.RCP R74, R61 ;  /* 0x0000003d004a0308 */ /* 0x000ea20000001000 */
[----:B------:R-:W-:Y:S01]  /*08e0*/  UMOV UR4, 0xffffffff ;  /* 0xffffffff00047882 */ /* 0x000fe20000000000 */
[----:B------:R-:W-:-:S02]  /*08f0*/  LOP3.LUT P2, RZ, R0, 0x1f, RZ, 0xc0, !PT ;  /* 0x0000001f00ff7812 */ /* 0x000fc4000784c0ff */
[----:B---3--:R-:W-:Y:S02]  /*0900*/  MOV R66, R31 ;  /* 0x0000001f00427202 */ /* 0x008fe40000000f00 */
[----:B------:R-:W-:Y:S02]  /*0910*/  MOV R65, R30 ;  /* 0x0000001e00417202 */ /* 0x000fe40000000f00 */
[--C-:B------:R-:W-:Y:S01]  /*0920*/  SHF.R.U64 R70, R30, 0x10, R31.reuse ;  /* 0x000000101e467819 */ /* 0x100fe2000000121f */
[----:B------:R-:W-:Y:S01]  /*0930*/  HADD2.F32 R77, -RZ, R66.H0_H0 ;  /* 0x20000042ff4d7230 */ /* 0x000fe20000004100 */
[----:B------:R-:W-:Y:S01]  /*0940*/  SHF.R.U32.HI R30, RZ, 0x10, R31 ;  /* 0x00000010ff1e7819 */ /* 0x000fe2000001161f */
[----:B------:R-:W-:Y:S02]  /*0950*/  HADD2.F32 R76, -RZ, R65.H0_H0 ;  /* 0x20000041ff4c7230 */ /* 0x000fe40000004100 */
[----:B------:R-:W-:Y:S02]  /*0960*/  HADD2.F32 R78, -RZ, R70.H0_H0 ;  /* 0x20000046ff4e7230 */ /* 0x000fe40000004100 */
[----:B------:R-:W-:Y:S01]  /*0970*/  @P0 FADD.FTZ R68, -R34, R77 ;  /* 0x0000004d22440221 */ /* 0x000fe20000010100 */
[----:B------:R-:W-:-:S02]  /*0980*/  HADD2.F32 R79, -RZ, R30.H0_H0 ;  /* 0x2000001eff4f7230 */ /* 0x000fc40000004100 */
[----:B------:R-:W-:Y:S01]  /*0990*/  @P0 FADD.FTZ R65, -R33, R76 ;  /* 0x0000004c21410221 */ /* 0x000fe20000010100 */
[----:B0-----:R-:W-:Y:S01]  /*09a0*/  @P0 FMUL.FTZ R68, R68, R73 ;  /* 0x0000004944440220 */ /* 0x001fe20000410000 */
[----:B------:R-:W-:Y:S01]  /*09b0*/  @P0 FADD.FTZ R70, -R47, R78 ;  /* 0x0000004e2f460221 */ /* 0x000fe20000010100 */
[----:B-----5:R-:W-:Y:S01]  /*09c0*/  MOV R30, R28 ;  /* 0x0000001c001e7202 */ /* 0x020fe20000000f00 */
[----:B------:R-:W-:Y:S01]  /*09d0*/  @P0 FADD.FTZ R66, -R48, R79 ;  /* 0x0000004f30420221 */ /* 0x000fe20000010100 */
[----:B----4-:R-:W-:Y:S01]  /*09e0*/  @!P0 FADD.FTZ R73, R78, -R69 ;  /* 0x800000454e498221 */ /* 0x010fe20000010000 */
[----:B-1----:R-:W-:Y:S01]  /*09f0*/  @P0 FMUL.FTZ R65, R65, R72 ;  /* 0x0000004841410220 */ /* 0x002fe20000410000 */
[----:B------:R-:W-:Y:S01]  /*0a00*/  @P0 FMUL.FTZ R70, R70, R67 ;  /* 0x0000004346460220 */ /* 0x000fe20000410000 */
[----:B------:R-:W-:Y:S02]  /*0a10*/  HADD2.F32 R78, -RZ, R30.H0_H0 ;  /* 0x2000001eff4e7230 */ /* 0x000fe40000004100 */
[----:B------:R-:W-:Y:S01]  /*0a20*/  @P0 FMUL.FTZ R66, R66, R75 ;  /* 0x0000004b42420220 */ /* 0x000fe20000410000 */
[----:B------:R-:W-:Y:S01]  /*0a30*/  @!P0 FMUL.FTZ R70, R64, R73 ;  /* 0x0000004940468220 */ /* 0x000fe20000410000 */
[----:B------:R-:W-:Y:S01]  /*0a40*/  SHF.R.U64 R72, R28, 0x10, R29 ;  /* 0x000000101c487819 */ /* 0x000fe2000000121d */
[----:B------:R-:W-:Y:S01]  /*0a50*/  @!P0 FADD.FTZ R75, R77, -R69 ;  /* 0x800000454d4b8221 */ /* 0x000fe20000010000 */
[----:B------:R-:W-:Y:S01]  /*0a60*/  MOV R30, R29 ;  /* 0x0000001d001e7202 */ /* 0x000fe20000000f00 */
[----:B------:R-:W0:Y:S01]  /*0a70*/  @P0 MUFU.RCP R73, R62 ;  /* 0x0000003e00490308 */ /* 0x000e220000001000 */
[----:B------:R-:W-:Y:S01]  /*0a80*/  SHF.R.U32.HI R29, RZ, 0x10, R29 ;  /* 0x00000010ff1d7819 */ /* 0x000fe2000001161d */
[----:B------:R-:W-:Y:S01]  /*0a90*/  @!P0 FADD.FTZ R31, R76, -R69 ;  /* 0x800000454c1f8221 */ /* 0x000fe20000010000 */
[----:B------:R-:W-:Y:S01]  /*0aa0*/  @!P0 FMUL.FTZ R68, R64, R75 ;  /* 0x0000004b40448220 */ /* 0x000fe20000410000 */
[----:B------:R-:W-:Y:S01]  /*0ab0*/  @P0 FADD.FTZ R28, -R35, R78 ;  /* 0x0000004e231c0221 */ /* 0x000fe20000010100 */
[----:B------:R-:W-:-:S02]  /*0ac0*/  HADD2.F32 R80, -RZ, R72.H0_H0 ;  /* 0x20000048ff507230 */ /* 0x000fc40000004100 */
[----:B------:R-:W-:Y:S01]  /*0ad0*/  @!P0 FMUL.FTZ R65, R64, R31 ;  /* 0x0000001f40418220 */ /* 0x000fe20000410000 */
[----:B------:R-:W-:Y:S01]  /*0ae0*/  HADD2.F32 R75, -RZ, R29.H0_H0 ;  /* 0x2000001dff4b7230 */ /* 0x000fe20000004100 */
[----:B------:R-:W1:Y:S01]  /*0af0*/  @P0 MUFU.RCP R67, R42 ;  /* 0x0000002a00430308 */ /* 0x000e620000001000 */
[--C-:B------:R-:W-:Y:S01]  /*0b00*/  @!P0 FADD.FTZ R31, R79, -R69.reuse ;  /* 0x800000454f1f8221 */ /* 0x100fe20000010000 */
[--C-:B------:R-:W-:Y:S01]  /*0b10*/  @!P0 FADD.FTZ R29, R78, -R69.reuse ;  /* 0x800000454e1d8221 */ /* 0x100fe20000010000 */
[----:B------:R-:W-:Y:S02]  /*0b20*/  @P0 FMUL.FTZ R71, R28, R71 ;  /* 0x000000471c470220 */ /* 0x000fe40000410000 */
[C---:B------:R-:W-:Y:S01]  /*0b30*/  @!P0 FMUL.FTZ R66, R64.reuse, R31 ;  /* 0x0000001f40428220 */ /* 0x040fe20000410000 */
[----:B------:R-:W-:Y:S01]  /*0b40*/  @!P0 FMUL.FTZ R71, R64, R29 ;  /* 0x0000001d40478220 */ /* 0x000fe20000410000 */
[----:B------:R-:W-:Y:S01]  /*0b50*/  @P0 FADD.FTZ R31, -R49, R80 ;  /* 0x00000050311f0221 */ /* 0x000fe20000010100 */
[----:B------:R-:W-:Y:S01]  /*0b60*/  @!P0 FADD.FTZ R29, R80, -R69 ;  /* 0x80000045501d8221 */ /* 0x000fe20000010000 */
[----:B------:R-:W-:Y:S01]  /*0b70*/  HADD2.F32 R30, -RZ, R30.H0_H0 ;  /* 0x2000001eff1e7230 */ /* 0x000fe20000004100 */
[----:B------:R-:W3:Y:S01]  /*0b80*/  @P0 MUFU.RCP R80, R45 ;  /* 0x0000002d00500308 */ /* 0x000ee20000001000 */
[----:B------:R-:W-:Y:S01]  /*0b90*/  @P0 FADD.FTZ R72, -R54, R75 ;  /* 0x0000004b36480221 */ /* 0x000fe20000010100 */
[----:B--2---:R-:W-:Y:S01]  /*0ba0*/  SHF.R.U64 R84, R50, 0x10, R51 ;  /* 0x0000001032547819 */ /* 0x004fe20000001233 */
[----:B------:R-:W-:Y:S01]  /*0bb0*/  @P0 FMUL.FTZ R74, R31, R74 ;  /* 0x0000004a1f4a0220 */ /* 0x000fe20000410000 */
[----:B------:R-:W-:Y:S01]  /*0bc0*/  @P0 FADD.FTZ R28, -R36, R30 ;  /* 0x0000001e241c0221 */ /* 0x000fe20000010100 */
[----:B0-----:R-:W-:Y:S01]  /*0bd0*/  @P0 FMUL.FTZ R72, R72, R73 ;  /* 0x0000004948480220 */ /* 0x001fe20000410000 */
[----:B------:R-:W-:-:S02]  /*0be0*/  @!P0 FADD.FTZ R31, R30, -R69 ;  /* 0x800000451e1f8221 */ /* 0x000fc40000010000 */
[----:B------:R-:W0:Y:S01]  /*0bf0*/  @P0 MUFU.RCP R76, R43 ;  /* 0x0000002b004c0308 */ /* 0x000e220000001000 */
[----:B------:R-:W-:Y:S01]  /*0c00*/  @!P0 FADD.FTZ R73, R75, -R69 ;  /* 0x800000454b498221 */ /* 0x000fe20000010000 */
[--C-:B------:R-:W-:Y:S02]  /*0c10*/  SHF.R.U64 R81, R24, 0x10, R25.reuse ;  /* 0x0000001018517819 */ /* 0x100fe40000001219 */
[----:B------:R-:W-:Y:S02]  /*0c20*/  MOV R77, R25 ;  /* 0x00000019004d7202 */ /* 0x000fe40000000f00 */
[----:B------:R-:W-:Y:S01]  /*0c30*/  SHF.R.U32.HI R79, RZ, 0x10, R25 ;  /* 0x00000010ff4f7819 */ /* 0x000fe20000011619 */
[----:B------:R-:W-:Y:S01]  /*0c40*/  HADD2.F32 R84, -RZ, R84.H0_H0 ;  /* 0x20000054ff547230 */ /* 0x000fe20000004100 */
[----:B------:R-:W-:Y:S01]  /*0c50*/  MOV R25, R50 ;  /* 0x0000003200197202 */ /* 0x000fe20000000f00 */
[----:B-1----:R-:W-:Y:S01]  /*0c60*/  @P0 FMUL.FTZ R67, R28, R67 ;  /* 0x000000431c430220 */ /* 0x002fe20000410000 */
[----:B------:R-:W-:Y:S01]  /*0c70*/  MOV R83, R51 ;  /* 0x0000003300537202 */ /* 0x000fe20000000f00 */
[C---:B------:R-:W-:Y:S01]  /*0c80*/  @!P0 FMUL.FTZ R74, R64.reuse, R29 ;  /* 0x0000001d404a8220 */ /* 0x040fe20000410000 */
[C---:B------:R-:W-:Y:S01]  /*0c90*/  @!P0 FMUL.FTZ R67, R64.reuse, R31 ;  /* 0x0000001f40438220 */ /* 0x040fe20000410000 */
[----:B------:R-:W-:Y:S01]  /*0ca0*/  @!P0 FMUL.FTZ R72, R64, R73 ;  /* 0x0000004940488220 */ /* 0x000fe20000410000 */
[----:B------:R-:W-:-:S02]  /*0cb0*/  SHF.R.U32.HI R50, RZ, 0x10, R51 ;  /* 0x00000010ff327819 */ /* 0x000fc40000011633 */
[----:B------:R-:W-:Y:S02]  /*0cc0*/  MOV R75, R26 ;  /* 0x0000001a004b7202 */ /* 0x000fe40000000f00 */
[--C-:B------:R-:W-:Y:S02]  /*0cd0*/  SHF.R.U64 R73, R26, 0x10, R27.reuse ;  /* 0x000000101a497819 */ /* 0x100fe4000000121b */
[----:B------:R-:W-:Y:S02]  /*0ce0*/  MOV R30, R27 ;  /* 0x0000001b001e7202 */ /* 0x000fe40000000f00 */
[----:B------:R-:W-:Y:S02]  /*0cf0*/  SHF.R.U32.HI R31, RZ, 0x10, R27 ;  /* 0x00000010ff1f7819 */ /* 0x000fe4000001161b */
[----:B------:R-:W-:Y:S02]  /*0d00*/  MOV R29, R52 ;  /* 0x00000034001d7202 */ /* 0x000fe40000000f00 */
[--C-:B------:R-:W-:Y:S01]  /*0d10*/  SHF.R.U64 R28, R52, 0x10, R53.reuse ;  /* 0x00000010341c7819 */ /* 0x100fe20000001235 */
[----:B------:R-:W-:Y:S01]  /*0d20*/  HADD2.F32 R52, -RZ, R25.H0_H0 ;  /* 0x20000019ff347230 */ /* 0x000fe20000004100 */
[----:B------:R-:W-:Y:S01]  /*0d30*/  MOV R26, R53 ;  /* 0x00000035001a7202 */ /* 0x000fe20000000f00 */
[----:B------:R-:W-:Y:S01]  /*0d40*/  HADD2.F32 R87, -RZ, R83.H0_H0 ;  /* 0x20000053ff577230 */ /* 0x000fe20000004100 */
[----:B------:R-:W-:Y:S01]  /*0d50*/  SHF.R.U32.HI R27, RZ, 0x10, R53 ;  /* 0x00000010ff1b7819 */ /* 0x000fe20000011635 */
[----:B------:R-:W-:Y:S01]  /*0d60*/  @P0 FADD.FTZ R53, -R55, R84 ;  /* 0x0000005437350221 */ /* 0x000fe20000010100 */
[----:B------:R-:W-:Y:S01]  /*0d70*/  MOV R82, R24 ;  /* 0x0000001800527202 */ /* 0x000fe20000000f00 */
[----:B------:R-:W-:Y:S01]  /*0d80*/  @!P0 FADD.FTZ R83, R84, -R69 ;  /* 0x8000004554538221 */ /* 0x000fe20000010000 */
[----:B------:R-:W-:Y:S01]  /*0d90*/  HADD2.F32 R50, -RZ, R50.H0_H0 ;  /* 0x20000032ff327230 */ /* 0x000fe20000004100 */
[----:B------:R-:W1:Y:S01]  /*0da0*/  @P0 MUFU.RCP R78, R44 ;  /* 0x0000002c004e0308 */ /* 0x000e620000001000 */
[----:B------:R-:W-:Y:S01]  /*0db0*/  @P0 FADD.FTZ R25, -R37, R52 ;  /* 0x0000003425190221 */ /* 0x000fe20000010100 */
[----:B---3--:R-:W-:Y:S01]  /*0dc0*/  @P0 FMUL.FTZ R80, R53, R80 ;  /* 0x0000005035500220 */ /* 0x008fe20000410000 */
[----:B------:R-:W-:Y:S01]  /*0dd0*/  @!P0 FMUL.FTZ R80, R64, R83 ;  /* 0x0000005340508220 */ /* 0x000fe20000410000 */
[----:B------:R-:W-:Y:S01]  /*0de0*/  @P0 FADD.FTZ R85, -R38, R87 ;  /* 0x0000005726550221 */ /* 0x000fe20000010100 */
[----:B------:R-:W-:-:S02]  /*0df0*/  HADD2.F32 R83, -RZ, R82.H0_H0 ;  /* 0x20000052ff537230 */ /* 0x000fc40000004100 */
[--C-:B------:R-:W-:Y:S01]  /*0e00*/  @!P0 FADD.FTZ R51, R52, -R69.reuse ;  /* 0x8000004534338221 */ /* 0x100fe20000010000 */
[--C-:B------:R-:W-:Y:S01]  /*0e10*/  @!P0 FADD.FTZ R87, R87, -R69.reuse ;  /* 0x8000004557578221 */ /* 0x100fe20000010000 */
[----:B------:R-:W-:Y:S01]  /*0e20*/  @!P0 FADD.FTZ R91, R50, -R69 ;  /* 0x80000045325b8221 */ /* 0x000fe20000010000 */
[----:B0-----:R-:W-:Y:S01]  /*0e30*/  @P0 FMUL.FTZ R69, R25, R76 ;  /* 0x0000004c19450220 */ /* 0x001fe20000410000 */
[----:B------:R-:W-:Y:S02]  /*0e40*/  HADD2.F32 R76, -RZ, R81.H0_H0 ;  /* 0x20000051ff4c7230 */ /* 0x000fe40000004100 */
[----:B------:R-:W-:Y:S01]  /*0e50*/  FMUL.FTZ R52, R39, R83 ;  /* 0x0000005327347220 */ /* 0x000fe20000410000 */
[----:B------:R-:W-:Y:S02]  /*0e60*/  HADD2.F32 R81, -RZ, R77.H0_H0 ;  /* 0x2000004dff517230 */ /* 0x000fe40000004100 */
[C---:B------:R-:W-:Y:S01]  /*0e70*/  FADD.FTZ R22, R76.reuse, R22 ;  /* 0x000000164c167221 */ /* 0x040fe20000010000 */
[----:B------:R-:W-:Y:S01]  /*0e80*/  FFMA.FTZ R23, R76, R70, R23 ;  /* 0x000000464c177223 */ /* 0x000fe20000010017 */
[----:B------:R-:W-:Y:S01]  /*0e90*/  FMUL.FTZ R77, R59, R76 ;  /* 0x0000004c3b4d7220 */ /* 0x000fe20000410000 */
[----:B------:R-:W-:Y:S01]  /*0ea0*/  FADD.FTZ R76, RZ, R52 ;  /* 0x00000034ff4c7221 */ /* 0x000fe20000010000 */
[----:B-1----:R-:W-:Y:S01]  /*0eb0*/  @P0 FMUL.FTZ R53, R85, R78 ;  /* 0x0000004e55350220 */ /* 0x002fe20000410000 */
[----:B------:R-:W-:-:S02]  /*0ec0*/  HADD2.F32 R79, -RZ, R79.H0_H0 ;  /* 0x2000004fff4f7230 */ /* 0x000fc40000004100 */
[----:B------:R-:W-:Y:S01]  /*0ed0*/  FADD.FTZ R84, R76, R77 ;  /* 0x0000004d4c547221 */ /* 0x000fe20000010000 */
[----:B------:R-:W-:Y:S01]  /*0ee0*/  FFMA.FTZ R76, R52, R65, RZ ;  /* 0x00000041344c7223 */ /* 0x000fe200000100ff */
[----:B------:R-:W-:Y:S02]  /*0ef0*/  HADD2.F32 R85, -RZ, R75.H0_H0 ;  /* 0x2000004bff557230 */ /* 0x000fe40000004100 */
[----:B------:R-:W-:Y:S01]  /*0f00*/  FMUL.FTZ R75, R40, R81 ;  /* 0x00000051284b7220 */ /* 0x000fe20000410000 */
[----:B------:R-:W-:Y:S01]  /*0f10*/  @P0 FADD.FTZ R89, -R56, R50 ;  /* 0x0000003238590221 */ /* 0x000fe20000010100 */
[----:B------:R-:W-:Y:S01]  /*0f20*/  FFMA.FTZ R76, R77, R70, R76 ;  /* 0x000000464d4c7223 */ /* 0x000fe2000001004c */
[----:B------:R-:W-:Y:S01]  /*0f30*/  @!P0 FMUL.FTZ R69, R64, R51 ;  /* 0x0000003340458220 */ /* 0x000fe20000410000 */
[----:B------:R-:W-:Y:S02]  /*0f40*/  HADD2.F32 R50, -RZ, R73.H0_H0 ;  /* 0x20000049ff327230 */ /* 0x000fe40000004100 */
[----:B------:R-:W-:Y:S01]  /*0f50*/  FMUL.FTZ R73, R60, R79 ;  /* 0x0000004f3c497220 */ /* 0x000fe20000410000 */
[----:B------:R-:W-:-:S02]  /*0f60*/  HADD2.F32 R51, -RZ, R30.H0_H0 ;  /* 0x2000001eff337230 */ /* 0x000fc40000004100 */
[----:B------:R-:W-:Y:S01]  /*0f70*/  FADD.FTZ R84, R84, R75 ;  /* 0x0000004b54547221 */ /* 0x000fe20000010000 */
[----:B------:R-:W-:Y:S02]  /*0f80*/  HADD2.F32 R30, -RZ, R31.H0_H0 ;  /* 0x2000001fff1e7230 */ /* 0x000fe40000004100 */
[----:B------:R-:W-:Y:S01]  /*0f90*/  FFMA.FTZ R76, R75, R68, R76 ;  /* 0x000000444b4c7223 */ /* 0x000fe2000001004c */
[----:B------:R-:W-:Y:S02]  /*0fa0*/  HADD2.F32 R31, -RZ, R26.H0_H0 ;  /* 0x2000001aff1f7230 */ /* 0x000fe40000004100 */
[----:B------:R-:W-:Y:S02]  /*0fb0*/  HADD2.F32 R26, -RZ, R27.H0_H0 ;  /* 0x2000001bff1a7230 */ /* 0x000fe40000004100 */
        /* <DEDUP_REMOVED lines=21> */
[----:B------:R-:W-:-:S02]  /*1110*/  HADD2.F32 R29, -RZ, R29.H0_H0 ;  /* 0x2000001dff1d7230 */ /* 0x000fc40000004100 */
        /* <DEDUP_REMOVED lines=15> */
[----:B0-----:R-:W-:Y:S01]  /*1210*/  @P0 FMUL.FTZ R78, R89, R24 ;  /* 0x00000018594e0220 */ /* 0x001fe20000410000 */
        /* <DEDUP_REMOVED lines=39> */
.L_x_4919:
        /* <DEDUP_REMOVED lines=44> */
[----:B------:R-:W-:Y:S01]  /*1750*/  F2FP.F16.F32.PACK_AB R24, R24, R65 ;  /* 0x000000411818723e */ /* 0x000fe200000000ff */
[C---:B------:R-:W-:Y:S01]  /*1760*/  FMUL.FTZ R75, R64.reuse, R75 ;  /* 0x0000004b404b7220 */ /* 0x040fe20000410000 */
[----:B------:R-:W-:Y:S01]  /*1770*/  FADD.FTZ R83, R83, -R80 ;  /* 0x8000005053537221 */ /* 0x000fe20000010000 */
[----:B------:R-:W-:Y:S01]  /*1780*/  FMUL.FTZ R71, R64, R71 ;  /* 0x0000004740477220 */ /* 0x000fe20000410000 */
[----:B------:R-:W-:Y:S01]  /*1790*/  PRMT R26, R24, 0x7632, R26 ;  /* 0x00007632181a7816 */ /* 0x000fe2000000001a */
[----:B------:R-:W-:Y:S01]  /*17a0*/  FMUL.FTZ R28, R64, R79 ;  /* 0x0000004f401c7220 */ /* 0x000fe20000410000 */
[----:B------:R-:W-:Y:S01]  /*17b0*/  F2FP.F16.F32.PACK_AB R27, RZ, R75 ;  /* 0x0000004bff1b723e */ /* 0x000fe200000000ff */
        /* <DEDUP_REMOVED lines=8> */
[----:B------:R-:W-:Y:S01]  /*1840*/  F2FP.F16.F32.PACK_AB R28, R28, R71 ;  /* 0x000000471c1c723e */ /* 0x000fe200000000ff */
[C---:B------:R-:W-:Y:S01]  /*1850*/  FMUL.FTZ R67, R64.reuse, R67 ;  /* 0x0000004340437220 */ /* 0x040fe20000410000 */
[----:B------:R-:W-:Y:S01]  /*1860*/  LOP3.LUT R66, R27, 0xffff0000, R66, 0xf8, !PT ;  /* 0xffff00001b427812 */ /* 0x000fe200078ef842 */
[----:B------:R-:W-:Y:S01]  /*1870*/  FMUL.FTZ R53, R64, R53 ;  /* 0x0000003540357220 */ /* 0x000fe20000410000 */
[----:B------:R-:W-:Y:S01]  /*1880*/  F2FP.F16.F32.PACK_AB R69, R26, R69 ;  /* 0x000000451a45723e */ /* 0x000fe200000000ff */
        /* <DEDUP_REMOVED lines=8> */
[----:B------:R-:W-:Y:S01]  /*1910*/  F2FP.F16.F32.PACK_AB R31, RZ, R67 ;  /* 0x00000043ff1f723e */ /* 0x000fe200000000ff */
[----:B------:R-:W-:Y:S01]  /*1920*/  FMUL.FTZ R64, R64, R85 ;  /* 0x0000005540407220 */ /* 0x000fe20000410000 */
[----:B------:R-:W-:-:S02]  /*1930*/  PRMT R50, R69, 0x7632, R50 ;  /* 0x0000763245327816 */ /* 0x000fc40000000032 */
[----:B------:R-:W-:Y:S02]  /*1940*/  F2FP.F16.F32.PACK_AB R65, RZ, R53 ;  /* 0x00000035ff41723e */ /* 0x000fe400000000ff */
[----:B------:R-:W-:Y:S02]  /*1950*/  PRMT R28, R28, 0x5410, R51 ;  /* 0x000054101c1c7816 */ /* 0x000fe40000000033 */
[----:B------:R-:W-:Y:S02]  /*1960*/  SHF.L.U64.HI R53, R51, 0x10, RZ ;  /* 0x0000001033357819 */ /* 0x000fe400000102ff */
[----:B------:R-:W-:Y:S02]  /*1970*/  PRMT R30, R69, 0x7610, R30 ;  /* 0x00007610451e7816 */ /* 0x000fe4000000001e */
[----:B------:R-:W-:Y:S02]  /*1980*/  LOP3.LUT R52, R31, 0xffff, RZ, 0xc0, !PT ;  /* 0x0000ffff1f347812 */ /* 0x000fe400078ec0ff */
[----:B------:R-:W-:-:S02]  /*1990*/  LOP3.LUT R51, R50, 0xffff, RZ, 0xc0, !PT ;  /* 0x0000ffff32337812 */ /* 0x000fc400078ec0ff */
[----:B------:R-:W-:Y:S02]  /*19a0*/  PRMT R31, R65, 0x7610, R31 ;  /* 0x00007610411f7816 */ /* 0x000fe4000000001f */
[----:B------:R-:W-:Y:S02]  /*19b0*/  F2FP.F16.F32.PACK_AB R29, RZ, R29 ;  /* 0x0000001dff1d723e */ /* 0x000fe400000000ff */
[----:B------:R-:W-:Y:S01]  /*19c0*/  LOP3.LUT R52, R52, 0xffff0000, R53, 0xf8, !PT ;  /* 0xffff000034347812 */ /* 0x000fe200078ef835 */
[----:B------:R-:W-:Y:S01]  /*19d0*/  IMAD R53, R63, 0x180, R76 ;  /* 0x000001803f357824 */ /* 0x000fe200078e024c */
[----:B------:R-:W-:Y:S02]  /*19e0*/  PRMT R30, R30, 0x5410, R51 ;  /* 0x000054101e1e7816 */ /* 0x000fe40000000033 */
[----:B------:R-:W-:Y:S02]  /*19f0*/  SHF.L.U64.HI R50, R51, 0x10, RZ ;  /* 0x0000001033327819 */ /* 0x000fe400000102ff */
[----:B------:R-:W-:-:S02]  /*1a00*/  LOP3.LUT R31, R31, 0xffff, RZ, 0xc0, !PT ;  /* 0x0000ffff1f1f7812 */ /* 0x000fc400078ec0ff */
[----:B------:R-:W-:Y:S02]  /*1a10*/  F2FP.F16.F32.PACK_AB R51, RZ, R25 ;  /* 0x00000019ff33723e */ /* 0x000fe400000000ff */
[----:B------:R-:W-:Y:S02]  /*1a20*/  F2FP.F16.F32.PACK_AB R64, RZ, R64 ;  /* 0x00000040ff40723e */ /* 0x000fe400000000ff */
[--C-:B------:R-:W-:Y:S02]  /*1a30*/  PRMT R25, R66, 0x5410, R29.reuse ;  /* 0x0000541042197816 */ /* 0x100fe4000000001d */
[----:B------:R-:W-:Y:S02]  /*1a40*/  LOP3.LUT R50, R31, 0xffff0000, R50, 0xf8, !PT ;  /* 0xffff00001f327812 */ /* 0x000fe400078ef832 */
[----:B------:R-:W-:Y:S02]  /*1a50*/  PRMT R29, R51, 0x7610, R29 ;  /* 0x00007610331d7816 */ /* 0x000fe4000000001d */
[----:B------:R-:W-:-:S02]  /*1a60*/  PRMT R31, R64, 0x7610, R31 ;  /* 0x00007610401f7816 */ /* 0x000fc4000000001f */
[C---:B------:R-:W-:Y:S02]  /*1a70*/  IADD3 R51, R53.reuse, 0x80, RZ ;  /* 0x0000008035337810 */ /* 0x040fe40007ffe0ff */
[C---:B------:R-:W-:Y:S02]  /*1a80*/  IADD3 R65, R53.reuse, 0x100, RZ ;  /* 0x0000010035417810 */ /* 0x040fe40007ffe0ff */
[----:B------:R-:W-:Y:S01]  /*1a90*/  PRMT R29, R52, 0x5410, R29 ;  /* 0x00005410341d7816 */ /* 0x000fe2000000001d */
[----:B0-----:R-:W-:Y:S01]  /*1aa0*/  IMAD.WIDE.U32 R52, R53, 0x8, R26 ;  /* 0x0000000835347825 */ /* 0x001fe200078e001a */
[----:B------:R-:W-:Y:S02]  /*1ab0*/  PRMT R31, R50, 0x5410, R31 ;  /* 0x00005410321f7816 */ /* 0x000fe4000000001f */
[----:B------:R-:W-:Y:S01]  /*1ac0*/  IADD3 R63, R63, UR10, RZ ;  /* 0x0000000a3f3f7c10 */ /* 0x000fe2000fffe0ff */
[----:B------:R-:W-:Y:S01]  /*1ad0*/  IMAD.WIDE.U32 R50, R51, 0x8, R26 ;  /* 0x0000000833327825 */ /* 0x000fe200078e001a */
[----:B------:R0:W-:Y:S01]  /*1ae0*/  STG.E.64 desc[UR8][R52.64], R24 ;  /* 0x0000001834007986 */ /* 0x0001e2000c101b08 */
[----:B------:R-:W-:-:S02]  /*1af0*/  SEL R68, RZ, 0x1, P1 ;  /* 0x00000001ff447807 */ /* 0x000fc40000800000 */
[----:B------:R-:W-:Y:S01]  /*1b00*/  IMAD.WIDE.U32 R26, R65, 0x8, R26 ;  /* 0x00000008411a7825 */ /* 0x000fe200078e001a */
[----:B------:R0:W-:Y:S01]  /*1b10*/  STG.E.64 desc[UR8][R50.64], R28 ;  /* 0x0000001c32007986 */ /* 0x0001e2000c101b08 */
[----:B------:R-:W-:-:S03]  /*1b20*/  ISETP.GE.AND P2, PT, R63, UR11, PT ;  /* 0x0000000b3f007c0c */ /* 0x000fc6000bf46270 */
[----:B------:R0:W-:Y:S10]  /*1b30*/  STG.E.64 desc[UR8][R26.64], R30 ;  /* 0x0000001e1a007986 */ /* 0x0001f4000c101b08 */
        /* <DEDUP_REMOVED lines=19> */
.L_x_4906:
        /* <DEDUP_REMOVED lines=21> */
.L_x_4907:
[----:B------:R-:W-:Y:S01]  /*1dc0*/  HFMA2.MMA R26, -RZ, RZ, 0, 9.5367431640625e-07 ;  /* 0x00000010ff1a7435 */ /* 0x000fe200000001ff */
[----:B------:R-:W-:Y:S02]  /*1dd0*/  MOV R93, R29 ;  /* 0x0000001d005d7202 */ /* 0x000fe40000000f00 */
[----:B------:R-:W-:Y:S02]  /*1de0*/  MOV R27, 0x1f ;  /* 0x0000001f001b7802 */ /* 0x000fe40000000f00 */
[----:B------:R-:W-:-:S07]  /*1df0*/  MOV R28, 0xffffffff ;  /* 0xffffffff001c7802 */ /* 0x000fce0000000f00 */
[----:B------:R-:W-:Y:S05]  /*1e00*/  WARPSYNC.COLLECTIVE R28, `(.L_x_4909) ;  /* 0x000000001c087348 */ /* 0x000fea0003c00000 */
[----:B------:R0:W1:Y:S02]  /*1e10*/  SHFL.DOWN P3, R92, R93, R26, R27 ;  /* 0x0800001a5d5c7389 */ /* 0x000064000006001b */
[----:B01----:R-:W-:Y:S01]  /*1e20*/  ENDCOLLECTIVE ;  /* 0x000000000000791b */ /* 0x003fe20003800000 */
.L_x_4909:
[----:B------:R-:W-:Y:S02]  /*1e30*/  MOV R93, R30 ;  /* 0x0000001e005d7202 */ /* 0x000fe40000000f00 */
[----:B------:R-:W-:-:S07]  /*1e40*/  MOV R50, R92 ;  /* 0x0000005c00327202 */ /* 0x000fce0000000f00 */
[----:B------:R-:W-:Y:S05]  /*1e50*/  WARPSYNC.COLLECTIVE R28, `(.L_x_4910) ;  /* 0x000000001c087348 */ /* 0x000fea0003c00000 */
[----:B------:R0:W1:Y:S02]  /*1e60*/  SHFL.DOWN P3, R92, R93, R26, R27 ;  /* 0x0800001a5d5c7389 */ /* 0x000064000006001b */
[----:B01----:R-:W-:Y:S01]  /*1e70*/  ENDCOLLECTIVE ;  /* 0x000000000000791b */ /* 0x003fe20003800000 */
.L_x_4910:
[----:B------:R-:W-:Y:S01]  /*1e80*/  FADD.FTZ R51, R29, R50 ;  /* 0x000000321d337221 */ /* 0x000fe20000010000 */
[----:B------:R-:W-:-:S04]  /*1e90*/  HFMA2.MMA R26, -RZ, RZ, 0, 4.76837158203125e-07 ;  /* 0x00000008ff1a7435 */ /* 0x000fc800000001ff */
[----:B------:R-:W-:Y:S02]  /*1ea0*/  MOV R93, R51 ;  /* 0x00000033005d7202 */ /* 0x000fe40000000f00 */
[----:B------:R-:W-:-:S07]  /*1eb0*/  MOV R31, R92 ;  /* 0x0000005c001f7202 */ /* 0x000fce0000000f00 */
[----:B------:R-:W-:Y:S05]  /*1ec0*/  WARPSYNC.COLLECTIVE R28, `(.L_x_4911) ;  /* 0x000000001c087348 */ /* 0x000fea0003c00000 */
[----:B------:R0:W1:Y:S02]  /*1ed0*/  SHFL.DOWN P3, R92, R93, R26, R27 ;  /* 0x0800001a5d5c7389 */ /* 0x000064000006001b */
[----:B01----:R-:W-:Y:S01]  /*1ee0*/  ENDCOLLECTIVE ;  /* 0x000000000000791b */ /* 0x003fe20003800000 */
.L_x_4911:
[----:B------:R-:W-:-:S05]  /*1ef0*/  FADD.FTZ R31, R30, R31 ;  /* 0x0000001f1e1f7221 */ /* 0x000fca0000010000 */
[----:B------:R-:W-:Y:S02]  /*1f00*/  MOV R93, R31 ;  /* 0x0000001f005d7202 */ /* 0x000fe40000000f00 */
[----:B------:R-:W-:-:S07]  /*1f10*/  MOV R50, R92 ;  /* 0x0000005c00327202 */ /* 0x000fce0000000f00 */
[----:B------:R-:W-:Y:S05]  /*1f20*/  WARPSYNC.COLLECTIVE R28, `(.L_x_4912) ;  /* 0x000000001c087348 */ /* 0x000fea0003c00000 */
[----:B------:R0:W1:Y:S02]  /*1f30*/  SHFL.DOWN P3, R92, R93, R26, R27 ;  /* 0x0800001a5d5c7389 */ /* 0x000064000006001b */
[----:B01----:R-:W-:Y:S01]  /*1f40*/  ENDCOLLECTIVE ;  /* 0x000000000000791b */ /* 0x003fe20003800000 */
.L_x_4912:
[----:B------:R-:W-:Y:S01]  /*1f50*/  FADD.FTZ R87, R51, R50 ;  /* 0x0000003233577221 */ /* 0x000fe20000010000 */
[----:B------:R-:W-:-:S04]  /*1f60*/  HFMA2.MMA R26, -RZ, RZ, 0, 2.384185791015625e-07 ;  /* 0x00000004ff1a7435 */ /* 0x000fc800000001ff */
[----:B------:R-:W-:Y:S02]  /*1f70*/  MOV R93, R87 ;  /* 0x00000057005d7202 */ /* 0x000fe40000000f00 */
[----:B------:R-:W-:-:S07]  /*1f80*/  MOV R90, R92 ;  /* 0x0000005c005a7202 */ /* 0x000fce0000000f00 */
[----:B------:R-:W-:Y:S05]  /*1f90*/  WARPSYNC.COLLECTIVE R28, `(.L_x_4913) ;  /* 0x000000001c087348 */ /* 0x000fea0003c00000 */
[----:B------:R0:W1:Y:S02]  /*1fa0*/  SHFL.DOWN P3, R92, R93, R26, R27 ;  /* 0x0800001a5d5c7389 */ /* 0x000064000006001b */
[----:B01----:R-:W-:Y:S01]  /*1fb0*/  ENDCOLLECTIVE ;  /* 0x000000000000791b */ /* 0x003fe20003800000 */
.L_x_4913:
[----:B------:R-:W-:-:S05]  /*1fc0*/  FADD.FTZ R90, R31, R90 ;  /* 0x0000005a1f5a7221 */ /* 0x000fca0000010000 */
[----:B------:R-:W-:Y:S02]  /*1fd0*/  MOV R93, R90 ;  /* 0x0000005a005d7202 */ /* 0x000fe40000000f00 */
[----:B------:R-:W-:-:S07]  /*1fe0*/  MOV R50, R92 ;  /* 0x0000005c00327202 */ /* 0x000fce0000000f00 */
[----:B------:R-:W-:Y:S05]  /*1ff0*/  WARPSYNC.COLLECTIVE R28, `(.L_x_4914) ;  /* 0x000000001c087348 */ /* 0x000fea0003c00000 */
[----:B------:R0:W1:Y:S02]  /*2000*/  SHFL.DOWN P3, R92, R93, R26, R27 ;  /* 0x0800001a5d5c7389 */ /* 0x000064000006001b */
[----:B01----:R-:W-:Y:S01]  /*2010*/  ENDCOLLECTIVE ;  /* 0x000000000000791b */ /* 0x003fe20003800000 */
.L_x_4914:
[----:B------:R-:W-:Y:S01]  /*2020*/  FADD.FTZ R91, R87, R50 ;  /* 0x00000032575b7221 */ /* 0x000fe20000010000 */
[----:B------:R-:W-:-:S04]  /*2030*/  HFMA2.MMA R26, -RZ, RZ, 0, 1.1920928955078125e-07 ;  /* 0x00000002ff1a7435 */ /* 0x000fc800000001ff */
[----:B------:R-:W-:Y:S02]  /*2040*/  MOV R93, R91 ;  /* 0x0000005b005d7202 */ /* 0x000fe40000000f00 */
[----:B------:R-:W-:-:S07]  /*2050*/  MOV R89, R92 ;  /* 0x0000005c00597202 */ /* 0x000fce0000000f00 */
[----:B------:R-:W-:Y:S05]  /*2060*/  WARPSYNC.COLLECTIVE R28, `(.L_x_4915) ;  /* 0x000000001c087348 */ /* 0x000fea0003c00000 */
[----:B------:R0:W1:Y:S02]  /*2070*/  SHFL.DOWN P3, R92, R93, R26, R27 ;  /* 0x0800001a5d5c7389 */ /* 0x000064000006001b */
[----:B01----:R-:W-:Y:S01]  /*2080*/  ENDCOLLECTIVE ;  /* 0x000000000000791b */ /* 0x003fe20003800000 */
.L_x_4915:
[----:B------:R-:W-:-:S05]  /*2090*/  FADD.FTZ R89, R90, R89 ;  /* 0x000000595a597221 */ /* 0x000fca0000010000 */
[----:B------:R-:W-:Y:S02]  /*20a0*/  MOV R93, R89 ;  /* 0x00000059005d7202 */ /* 0x000fe40000000f00 */
[----:B------:R-:W-:-:S07]  /*20b0*/  MOV R50, R92 ;  /* 0x0000005c00327202 */ /* 0x000fce0000000f00 */
[----:B------:R-:W-:Y:S05]  /*20c0*/  WARPSYNC.COLLECTIVE R28, `(.L_x_4916) ;  /* 0x000000001c087348 */ /* 0x000fea0003c00000 */
[----:B------:R0:W1:Y:S02]  /*20d0*/  SHFL.DOWN P3, R92, R93, R26, R27 ;  /* 0x0800001a5d5c7389 */ /* 0x000064000006001b */
[----:B01----:R-:W-:Y:S01]  /*20e0*/  ENDCOLLECTIVE ;  /* 0x000000000000791b */ /* 0x003fe20003800000 */
.L_x_4916:
[----:B------:R-:W-:Y:S01]  /*20f0*/  FADD.FTZ R50, R91, R50 ;  /* 0x000000325b327221 */ /* 0x000fe20000010000 */
[----:B------:R-:W-:-:S04]  /*2100*/  HFMA2.MMA R26, -RZ, RZ, 0, 5.9604644775390625e-08 ;  /* 0x00000001ff1a7435 */ /* 0x000fc800000001ff */
[----:B------:R-:W-:Y:S02]  /*2110*/  MOV R93, R50 ;  /* 0x00000032005d7202 */ /* 0x000fe40000000f00 */
[----:B------:R-:W-:-:S07]  /*2120*/  MOV R30, R92 ;  /* 0x0000005c001e7202 */ /* 0x000fce0000000f00 */
[----:B------:R-:W-:Y:S05]  /*2130*/  WARPSYNC.COLLECTIVE R28, `(.L_x_4917) ;  /* 0x000000001c087348 */ /* 0x000fea0003c00000 */
[----:B------:R0:W1:Y:S02]  /*2140*/  SHFL.DOWN P3, R92, R93, R26, R27 ;  /* 0x0800001a5d5c7389 */ /* 0x000064000006001b */
[----:B01----:R-:W-:Y:S01]  /*2150*/  ENDCOLLECTIVE ;  /* 0x000000000000791b */ /* 0x003fe20003800000 */
.L_x_4917:
[----:B------:R-:W-:-:S05]  /*2160*/  FADD.FTZ R51, R89, R30 ;  /* 0x0000001e59337221 */ /* 0x000fca0000010000 */
[----:B------:R-:W-:Y:S02]  /*2170*/  MOV R93, R51 ;  /* 0x00000033005d7202 */ /* 0x000fe40000000f00 */
[----:B------:R-:W-:-:S07]  /*2180*/  MOV R29, R92 ;  /* 0x0000005c001d7202 */ /* 0x000fce0000000f00 */
[----:B------:R-:W-:Y:S05]  /*2190*/  WARPSYNC.COLLECTIVE R28, `(.L_x_4918) ;  /* 0x000000001c087348 */ /* 0x000fea0003c00000 */
[----:B------:R0:W1:Y:S02]  /*21a0*/  SHFL.DOWN P3, R92, R93, R26, R27 ;  /* 0x0800001a5d5c7389 */ /* 0x000064000006001b */
[----:B01----:R-:W-:Y:S01]  /*21b0*/  ENDCOLLECTIVE ;  /* 0x000000000000791b */ /* 0x003fe20003800000 */
.L_x_4918:
[----:B------:R-:W-:Y:S01]  /*21c0*/  MOV R30, R92 ;  /* 0x0000005c001e7202 */ /* 0x000fe20000000f00 */
[----:B------:R-:W-:Y:S06]  /*21d0*/  BRA `(.L_x_4919) ;  /* 0xfffffff000ac7947 */ /* 0x000fec000383ffff */
.L_x_4920:
        /* <DEDUP_REMOVED lines=10> */
.L_x_5611:


//--------------------- .text._ZN10layer_norm22ln_bwd_finalize_kernelINS_22Kernel_traits_finalizeILj1536EffffjLj1024ELj4ENS_18Kernel_traits_baseILj1536EffffjLj1024EEEEEEEvNS_9BwdParamsE --------------------------
	.section	.text._ZN10layer_norm22ln_bwd_finalize_kernelINS_22Kernel_traits_finalizeILj1536EffffjLj1024ELj4ENS_18Kernel_traits_baseILj1536EffffjLj1024EEEEEEEvNS_9BwdParamsE,"ax",@progbits
	.align	128
        .global         _ZN10layer_norm22ln_bwd_finalize_kernelINS_22Kernel_traits_finalizeILj1536EffffjLj1024ELj4ENS_18Kernel_traits_baseILj1536EffffjLj1024EEEEEEEvNS_9BwdParamsE
        .type           _ZN10layer_norm22ln_bwd_finalize_kernelINS_22Kernel_traits_finalizeILj1536EffffjLj1024ELj4ENS_18Kernel_traits_baseILj1536EffffjLj1024EEEEEEEvNS_9BwdParamsE,@function
        .size           _ZN10layer_norm22ln_bwd_finalize_kernelINS_22Kernel_traits_finalizeILj1536EffffjLj1024ELj4ENS_18Kernel_traits_baseILj1536EffffjLj1024EEEEEEEvNS_9BwdParamsE,(.L_x_5612 - _ZN10layer_norm22ln_bwd_finalize_kernelINS_22Kernel_traits_finalizeILj1536EffffjLj1024ELj4ENS_18Kernel_traits_baseILj1536EffffjLj1024EEEEEEEvNS_9BwdParamsE)
        .other          _ZN10layer_norm22ln_bwd_finalize_kernelINS_22Kernel_traits_finalizeILj1536EffffjLj1024ELj4ENS_18Kernel_traits_baseILj1536EffffjLj1024EEEEEEEvNS_9BwdParamsE,@"STO_CUDA_ENTRY STV_DEFAULT"
_ZN10layer_norm22ln_bwd_finalize_kernelINS_22Kernel_traits_finalizeILj1536EffffjLj1024ELj4ENS_18Kernel_traits_baseILj1536EffffjLj1024EEEEEEEvNS_9BwdParamsE:
.text._ZN10layer_norm22ln_bwd_finalize_kernelINS_22Kernel_traits_finalizeILj1536EffffjLj1024ELj4ENS_18Kernel_traits_baseILj1536EffffjLj1024EEEEEEEvNS_9BwdParamsE:
        /* <DEDUP_REMOVED lines=25> */
.L_x_4930:
        /* <DEDUP_REMOVED lines=28> */
.L_x_4925:
        /* <DEDUP_REMOVED lines=33> */
.L_x_4924:
[----:B------:R-:W-:Y:S05]  /*0560*/  BSYNC B1 ;  /* 0x0000000000017941 */ /* 0x000fea0003800000 */
.L_x_4923:
        /* <DEDUP_REMOVED lines=23> */
.L_x_4927:
[----:B------:R-:W-:Y:S05]  /*06e0*/  BSYNC B1 ;  /* 0x0000000000017941 */ /* 0x000fea0003800000 */
.L_x_4926:
        /* <DEDUP_REMOVED lines=11> */
.L_x_4922:
[----:B------:R-:W-:Y:S05]  /*07a0*/  BSYNC B0 ;  /* 0x0000000000007941 */ /* 0x000fea0003800000 */
.L_x_4921:
        /* <DEDUP_REMOVED lines=29> */
.L_x_4941:
[----:B------:R-:W-:Y:S01]  /*0980*/  @!P1 SHF.R.U32.HI R12, RZ, 0x3, R0 ;  /* 0x00000003ff0c9819 */ /* 0x000fe20000011600 */
[----:B---3--:R-:W-:Y:S01]  /*0990*/  FADD.FTZ R14, R9, R14 ;  /* 0x0000000e090e7221 */ /* 0x008fe20000010000 */
[----:B--2---:R-:W-:Y:S02]  /*09a0*/  FADD.FTZ R11, R10, R11 ;  /* 0x0000000b0a0b7221 */ /* 0x004fe40000010000 */
[----:B------:R-:W-:-:S05]  /*09b0*/  @!P1 LOP3.LUT R12, R12, 0x1ffffffc, RZ, 0xc0, !PT ;  /* 0x1ffffffc0c0c9812 */ /* 0x000fca00078ec0ff */
[----:B------:R2:W-:Y:S04]  /*09c0*/  @!P1 STS [R12+UR4+0x2000], R14 ;  /* 0x0020000e0c009988 */ /* 0x0005e80008000804 */
[----:B------:R2:W-:Y:S02]  /*09d0*/  @!P1 STS [R12+UR4+0x2080], R11 ;  /* 0x0020800b0c009988 */ /* 0x0005e40008000804 */
.L_x_4928:
        /* <DEDUP_REMOVED lines=15> */
.L_x_4929:
[----:B------:R-:W-:Y:S01]  /*0ad0*/  HFMA2.MMA R19, -RZ, RZ, 0, 5.9604644775390625e-08 ;  /* 0x00000001ff137435 */ /* 0x000fe200000001ff */
[----:B---3--:R-:W-:Y:S01]  /*0ae0*/  IMAD.MOV.U32 R20, RZ, RZ, R10 ;  /* 0x000000ffff147224 */ /* 0x008fe200078e000a */
[----:B------:R-:W-:Y:S02]  /*0af0*/  MOV R22, 0x1f ;  /* 0x0000001f00167802 */ /* 0x000fe40000000f00 */
[----:B------:R-:W-:-:S07]  /*0b00*/  MOV R17, 0xffffffff ;  /* 0xffffffff00117802 */ /* 0x000fce0000000f00 */
[----:B012---:R-:W-:Y:S05]  /*0b10*/  WARPSYNC.COLLECTIVE R17, `(.L_x_4931) ;  /* 0x0000000011087348 */ /* 0x007fea0003c00000 */
[----:B------:R3:W4:Y:S02]  /*0b20*/  SHFL.BFLY P2, R18, R20, R19, R22 ;  /* 0x0c00001314127389 */ /* 0x0007240000040016 */
[----:B01234-:R-:W-:Y:S01]  /*0b30*/  ENDCOLLECTIVE ;  /* 0x000000000000791b */ /* 0x01ffe20003800000 */
.L_x_4931:
[----:B------:R-:W-:Y:S01]  /*0b40*/  HFMA2.MMA R19, -RZ, RZ, 0, 1.1920928955078125e-07 ;  /* 0x00000002ff137435 */ /* 0x000fe200000001ff */
[----:B------:R-:W-:-:S04]  /*0b50*/  IMAD.MOV.U32 R11, RZ, RZ, R18 ;  /* 0x000000ffff0b7224 */ /* 0x000fc800078e0012 */
[----:B------:R-:W-:-:S05]  /*0b60*/  FADD.FTZ R11, R10, R11 ;  /* 0x0000000b0a0b7221 */ /* 0x000fca0000010000 */
[----:B------:R-:W-:-:S07]  /*0b70*/  MOV R20, R11 ;  /* 0x0000000b00147202 */ /* 0x000fce0000000f00 */
[----:B------:R-:W-:Y:S05]  /*0b80*/  WARPSYNC.COLLECTIVE R17, `(.L_x_4932) ;  /* 0x0000000011087348 */ /* 0x000fea0003c00000 */
[----:B------:R0:W1:Y:S02]  /*0b90*/  SHFL.BFLY P2, R18, R20, R19, R22 ;  /* 0x0c00001314127389 */ /* 0x0000640000040016 */
[----:B01----:R-:W-:Y:S01]  /*0ba0*/  ENDCOLLECTIVE ;  /* 0x000000000000791b */ /* 0x003fe20003800000 */
.L_x_4932:
[----:B------:R-:W-:Y:S01]  /*0bb0*/  HFMA2.MMA R19, -RZ, RZ, 0, 2.384185791015625e-07 ;  /* 0x00000004ff137435 */ /* 0x000fe200000001ff */
[----:B------:R-:W-:-:S05]  /*0bc0*/  MOV R12, R18 ;  /* 0x00000012000c7202 */ /* 0x000fca0000000f00 */
[----:B------:R-:W-:-:S04]  /*0bd0*/  FADD.FTZ R12, R11, R12 ;  /* 0x0000000c0b0c7221 */ /* 0x000fc80000010000 */
[----:B------:R-:W-:-:S07]  /*0be0*/  IMAD.MOV.U32 R20, RZ, RZ, R12 ;  /* 0x000000ffff147224 */ /* 0x000fce00078e000c */
[----:B------:R-:W-:Y:S05]  /*0bf0*/  WARPSYNC.COLLECTIVE R17, `(.L_x_4933) ;  /* 0x0000000011087348 */ /* 0x000fea0003c00000 */
[----:B------:R0:W1:Y:S02]  /*0c00*/  SHFL.BFLY P2, R18, R20, R19, R22 ;  /* 0x0c00001314127389 */ /* 0x0000640000040016 */
[----:B01----:R-:W-:Y:S01]  /*0c10*/  ENDCOLLECTIVE ;  /* 0x000000000000791b */ /* 0x003fe20003800000 */
.L_x_4933:
[----:B------:R-:W-:Y:S01]  /*0c20*/  IMAD.MOV.U32 R19, RZ, RZ, 0x8 ;  /* 0x00000008ff137424 */ /* 0x000fe200078e00ff */
[----:B------:R-:W-:-:S05]  /*0c30*/  MOV R13, R18 ;  /* 0x00000012000d7202 */ /* 0x000fca0000000f00 */
[----:B------:R-:W-:-:S05]  /*0c40*/  FADD.FTZ R13, R12, R13 ;  /* 0x0000000d0c0d7221 */ /* 0x000fca0000010000 */
[----:B------:R-:W-:-:S07]  /*0c50*/  MOV R20, R13 ;  /* 0x0000000d00147202 */ /* 0x000fce0000000f00 */
[----:B------:R-:W-:Y:S05]  /*0c60*/  WARPSYNC.COLLECTIVE R17, `(.L_x_4934) ;  /* 0x0000000011087348 */ /* 0x000fea0003c00000 */
[----:B------:R0:W1:Y:S02]  /*0c70*/  SHFL.BFLY P2, R18, R20, R19, R22 ;  /* 0x0c00001314127389 */ /* 0x0000640000040016 */
[----:B01----:R-:W-:Y:S01]  /*0c80*/  ENDCOLLECTIVE ;  /* 0x000000000000791b */ /* 0x003fe20003800000 */
.L_x_4934:
[----:B------:R-:W-:Y:S01]  /*0c90*/  HFMA2.MMA R19, -RZ, RZ, 0, 9.5367431640625e-07 ;  /* 0x00000010ff137435 */ /* 0x000fe200000001ff */
[----:B------:R-:W-:-:S05]  /*0ca0*/  MOV R10, R18 ;  /* 0x00000012000a7202 */ /* 0x000fca0000000f00 */
[----:B------:R-:W-:-:S05]  /*0cb0*/  FADD.FTZ R10, R13, R10 ;  /* 0x0000000a0d0a7221 */ /* 0x000fca0000010000 */
[----:B------:R-:W-:-:S07]  /*0cc0*/  MOV R20, R10 ;  /* 0x0000000a00147202 */ /* 0x000fce0000000f00 */
[----:B------:R-:W-:Y:S05]  /*0cd0*/  WARPSYNC.COLLECTIVE R17, `(.L_x_4935) ;  /* 0x0000000011087348 */ /* 0x000fea0003c00000 */
[----:B------:R0:W1:Y:S02]  /*0ce0*/  SHFL.BFLY P2, R18, R20, R19, R22 ;  /* 0x0c00001314127389 */ /* 0x0000640000040016 */
[----:B01----:R-:W-:Y:S01]  /*0cf0*/  ENDCOLLECTIVE ;  /* 0x000000000000791b */ /* 0x003fe20003800000 */
.L_x_4935:
[----:B------:R-:W-:Y:S01]  /*0d00*/  HFMA2.MMA R19, -RZ, RZ, 0, 5.9604644775390625e-08 ;  /* 0x00000001ff137435 */ /* 0x000fe200000001ff */
[----:B------:R-:W-:Y:S01]  /*0d10*/  MOV R20, R9 ;  /* 0x0000000900147202 */ /* 0x000fe20000000f00 */
[----:B------:R-:W-:-:S09]  /*0d20*/  IMAD.MOV.U32 R11, RZ, RZ, R18 ;  /* 0x000000ffff0b7224 */ /* 0x000fd200078e0012 */
[----:B------:R-:W-:Y:S05]  /*0d30*/  WARPSYNC.COLLECTIVE R17, `(.L_x_4936) ;  /* 0x0000000011087348 */ /* 0x000fea0003c00000 */
[----:B------:R0:W1:Y:S02]  /*0d40*/  SHFL.BFLY P2, R18, R20, R19, R22 ;  /* 0x0c00001314127389 */ /* 0x0000640000040016 */
[----:B01----:R-:W-:Y:S01]  /*0d50*/  ENDCOLLECTIVE ;  /* 0x000000000000791b */ /* 0x003fe20003800000 */
.L_x_4936:
[----:B------:R-:W-:Y:S01]  /*0d60*/  HFMA2.MMA R19, -RZ, RZ, 0, 1.1920928955078125e-07 ;  /* 0x00000002ff137435 */ /* 0x000fe200000001ff */
[----:B------:R-:W-:-:S05]  /*0d70*/  MOV R12, R18 ;  /* 0x00000012000c7202 */ /* 0x000fca0000000f00 */
[----:B------:R-:W-:-:S04]  /*0d80*/  FADD.FTZ R14, R9, R12 ;  /* 0x0000000c090e7221 */ /* 0x000fc80000010000 */
[----:B------:R-:W-:-:S07]  /*0d90*/  IMAD.MOV.U32 R20, RZ, RZ, R14 ;  /* 0x000000ffff147224 */ /* 0x000fce00078e000e */
[----:B------:R-:W-:Y:S05]  /*0da0*/  WARPSYNC.COLLECTIVE R17, `(.L_x_4937) ;  /* 0x0000000011087348 */ /* 0x000fea0003c00000 */
[----:B------:R0:W1:Y:S02]  /*0db0*/  SHFL.BFLY P2, R18, R20, R19, R22 ;  /* 0x0c00001314127389 */ /* 0x0000640000040016 */
[----:B01----:R-:W-:Y:S01]  /*0dc0*/  ENDCOLLECTIVE ;  /* 0x000000000000791b */ /* 0x003fe20003800000 */
.L_x_4937:
[----:B------:R-:W-:Y:S01]  /*0dd0*/  IMAD.MOV.U32 R19, RZ, RZ, 0x4 ;  /* 0x00000004ff137424 */ /* 0x000fe200078e00ff */
[----:B------:R-:W-:-:S05]  /*0de0*/  MOV R13, R18 ;  /* 0x00000012000d7202 */ /* 0x000fca0000000f00 */
[----:B------:R-:W-:-:S05]  /*0df0*/  FADD.FTZ R15, R14, R13 ;  /* 0x0000000d0e0f7221 */ /* 0x000fca0000010000 */
[----:B------:R-:W-:-:S07]  /*0e00*/  MOV R20, R15 ;  /* 0x0000000f00147202 */ /* 0x000fce0000000f00 */
[----:B------:R-:W-:Y:S05]  /*0e10*/  WARPSYNC.COLLECTIVE R17, `(.L_x_4938) ;  /* 0x0000000011087348 */ /* 0x000fea0003c00000 */
[----:B------:R0:W1:Y:S02]  /*0e20*/  SHFL.BFLY P2, R18, R20, R19, R22 ;  /* 0x0c00001314127389 */ /* 0x0000640000040016 */
[----:B01----:R-:W-:Y:S01]  /*0e30*/  ENDCOLLECTIVE ;  /* 0x000000000000791b */ /* 0x003fe20003800000 */
.L_x_4938:
[----:B------:R-:W-:Y:S01]  /*0e40*/  HFMA2.MMA R19, -RZ, RZ, 0, 4.76837158203125e-07 ;  /* 0x00000008ff137435 */ /* 0x000fe200000001ff */
[----:B------:R-:W-:-:S05]  /*0e50*/  MOV R16, R18 ;  /* 0x0000001200107202 */ /* 0x000fca0000000f00 */
[----:B------:R-:W-:-:S05]  /*0e60*/  FADD.FTZ R16, R15, R16 ;  /* 0x000000100f107221 */ /* 0x000fca0000010000 */
[----:B------:R-:W-:-:S07]  /*0e70*/  MOV R20, R16 ;  /* 0x0000001000147202 */ /* 0x000fce0000000f00 */
[----:B------:R-:W-:Y:S05]  /*0e80*/  WARPSYNC.COLLECTIVE R17, `(.L_x_4939) ;  /* 0x0000000011087348 */ /* 0x000fea0003c00000 */
[----:B------:R0:W1:Y:S02]  /*0e90*/  SHFL.BFLY P2, R18, R20, R19, R22 ;  /* 0x0c00001314127389 */ /* 0x0000640000040016 */
[----:B01----:R-:W-:Y:S01]  /*0ea0*/  ENDCOLLECTIVE ;  /* 0x000000000000791b */ /* 0x003fe20003800000 */
.L_x_4939:
[----:B------:R-:W-:Y:S01]  /*0eb0*/  HFMA2.MMA R19, -RZ, RZ, 0, 9.5367431640625e-07 ;  /* 0x00000010ff137435 */ /* 0x000fe200000001ff */
[----:B------:R-:W-:-:S04]  /*0ec0*/  IMAD.MOV.U32 R9, RZ, RZ, R18 ;  /* 0x000000ffff097224 */ /* 0x000fc800078e0012 */
[----:B------:R-:W-:-:S05]  /*0ed0*/  FADD.FTZ R9, R16, R9 ;  /* 0x0000000910097221 */ /* 0x000fca0000010000 */
[----:B------:R-:W-:-:S07]  /*0ee0*/  MOV R20, R9 ;  /* 0x0000000900147202 */ /* 0x000fce0000000f00 */
[----:B------:R-:W-:Y:S05]  /*0ef0*/  WARPSYNC.COLLECTIVE R17, `(.L_x_4940) ;  /* 0x0000000011087348 */ /* 0x000fea0003c00000 */
[----:B------:R0:W1:Y:S02]  /*0f00*/  SHFL.BFLY P2, R18, R20, R19, R22 ;  /* 0x0c00001314127389 */ /* 0x0000640000040016 */
[----:B01----:R-:W-:Y:S01]  /*0f10*/  ENDCOLLECTIVE ;  /* 0x000000000000791b */ /* 0x003fe20003800000 */
.L_x_4940:
[----:B------:R-:W-:Y:S01]  /*0f20*/  MOV R14, R18 ;  /* 0x00000012000e7202 */ /* 0x000fe20000000f00 */
[----:B------:R-:W-:Y:S06]  /*0f30*/  BRA `(.L_x_4941) ;  /* 0xfffffff800907947 */ /* 0x000fec000383ffff */
.L_x_4942:
        /* <DEDUP_REMOVED lines=12> */
.L_x_5612:


//--------------------- .text._ZN10layer_norm13ln_bwd_kernelINS_13Kernel_traitsIffffjLj1536ELj1ELj1ELj4ELj16ENS_18Kernel_traits_baseILj1536EffffjLj128EEEEEEEvNS_9BwdParamsE --------------------------
	.section	.text._ZN10layer_norm13ln_bwd_kernelINS_13Kernel_traitsIffffjLj1536ELj1ELj1ELj4ELj16ENS_18Kernel_traits_baseILj1536EffffjLj128EEEEEEEvNS_9BwdParamsE,"ax",@progbits
	.align	128
        .global         _ZN10layer_norm13ln_bwd_kernelINS_13Kernel_traitsIffffjLj1536ELj1ELj1ELj4ELj16ENS_18Kernel_traits_baseILj1536EffffjLj128EEEEEEEvNS_9BwdParamsE
        .type           _ZN10layer_norm13ln_bwd_kernelINS_13Kernel_traitsIffffjLj1536ELj1ELj1ELj4ELj16ENS_18Kernel_traits_baseILj1536EffffjLj128EEEEEEEvNS_9BwdParamsE,@function
        .size           _ZN10layer_norm13ln_bwd_kernelINS_13Kernel_traitsIffffjLj1536ELj1ELj1ELj4ELj16ENS_18Kernel_traits_baseILj1536EffffjLj128EEEEEEEvNS_9BwdParamsE,(.L_x_5613 - _ZN10layer_norm13ln_bwd_kernelINS_13Kernel_traitsIffffjLj1536ELj1ELj1ELj4ELj16ENS_18Kernel_traits_baseILj1536EffffjLj128EEEEEEEvNS_9BwdParamsE)
        .other          _ZN10layer_norm13ln_bwd_kernelINS_13Kernel_traitsIffffjLj1536ELj1ELj1ELj4ELj16ENS_18Kernel_traits_baseILj1536EffffjLj128EEEEEEEvNS_9BwdParamsE,@"STO_CUDA_ENTRY STV_DEFAULT"
_ZN10layer_norm13ln_bwd_kernelINS_13Kernel_traitsIffffjLj1536ELj1ELj1ELj4ELj16ENS_18Kernel_traits_baseILj1536EffffjLj128EEEEEEEvNS_9BwdParamsE:
.text._ZN10layer_norm13ln_bwd_kernelINS_13Kernel_traitsIffffjLj1536ELj1ELj1ELj4ELj16ENS_18Kernel_traits_baseILj1536EffffjLj128EEEEEEEvNS_9BwdParamsE:
        /* <DEDUP_REMOVED lines=13> */
[----:B------:R-:W0:Y:S01]  /*00d0*/  S2UR UR4, SR_CTAID.X ;  /* 0x00000000000479c3 */ /* 0x000e220000002500 */
[----:B------:R-:W-:-:S03]  /*00e0*/  ULDC UR5, c[0x0][0x214] ;  /* 0x0000850000057ab9 */ /* 0x000fc60000000800 */
[----:B------:R1:W5:Y:S04]  /*00f0*/  @P0 LDG.E.128 R32, desc[UR6][R2.64] ;  /* 0x0000000602200981 */ /* 0x000368000c1e1d00 */
[----:B------:R1:W5:Y:S04]  /*0100*/  @P0 LDG.E.128 R28, desc[UR6][R2.64+0x800] ;  /* 0x00080006021c0981 */ /* 0x000368000c1e1d00 */
[----:B------:R1:W5:Y:S01]  /*0110*/  @P0 LDG.E.128 R24, desc[UR6][R2.64+0x1000] ;  /* 0x0010000602180981 */ /* 0x000362000c1e1d00 */
[----:B------:R-:W-:Y:S02]  /*0120*/  IADD3 R10, P1, R0, UR8, RZ ;  /* 0x00000008000a7c10 */ /* 0x000fe4000ff3e0ff */
[----:B------:R-:W-:-:S02]  /*0130*/  CS2R R46, SRZ ;  /* 0x00000000002e7805 */ /* 0x000fc4000001ff00 */
[----:B------:R-:W-:Y:S02]  /*0140*/  CS2R R44, SRZ ;  /* 0x00000000002c7805 */ /* 0x000fe4000001ff00 */
[----:B------:R-:W-:Y:S02]  /*0150*/  CS2R R38, SRZ ;  /* 0x0000000000267805 */ /* 0x000fe4000001ff00 */
[----:B------:R-:W-:Y:S01]  /*0160*/  IADD3.X R11, RZ, UR9, RZ, P1, !PT ;  /* 0x00000009ff0b7c10 */ /* 0x000fe20008ffe4ff */
[----:B------:R-:W-:Y:S01]  /*0170*/  ULDC.64 UR8, c[0x0][0x280] ;  /* 0x0000a00000087ab9 */ /* 0x000fe20000000a00 */
        /* <DEDUP_REMOVED lines=10> */
[----:B------:R-:W-:-:S11]  /*0220*/  CS2R R12, SRZ ;  /* 0x00000000000c7805 */ /* 0x000fd6000001ff00 */
[----:B-1----:R-:W-:Y:S05]  /*0230*/  @P1 BRA `(.L_x_4943) ;  /* 0x0000001000b41947 */ /* 0x002fea0003800000 */
[----:B------:R-:W0:Y:S01]  /*0240*/  S2UR UR5, SR_CgaCtaId ;  /* 0x00000000000579c3 */ /* 0x000e220000008800 */
[----:B------:R-:W-:Y:S01]  /*0250*/  UMOV UR4, 0x400 ;  /* 0x0000040000047882 */ /* 0x000fe20000000000 */
[----:B------:R-:W-:Y:S01]  /*0260*/  HFMA2.MMA R78, -RZ, RZ, 0, 5.9604644775390625e-08 ;  /* 0x00000001ff4e7435 */ /* 0x000fe200000001ff */
[----:B------:R-:W5:Y:S01]  /*0270*/  LDG.E.128 R20, desc[UR6][R10.64] ;  /* 0x000000060a147981 */ /* 0x000f62000c1e1d00 */
[----:B------:R-:W-:Y:S02]  /*0280*/  HFMA2.MMA R0, -RZ, RZ, 0, 0 ;  /* 0x00000000ff007435 */ /* 0x000fe400000001ff */
[----:B------:R-:W-:Y:S01]  /*0290*/  HFMA2.MMA R72, -RZ, RZ, 0, 0 ;  /* 0x00000000ff487435 */ /* 0x000fe200000001ff */
[----:B------:R-:W5:Y:S01]  /*02a0*/  LDG.E.128 R16, desc[UR6][R10.64+0x800] ;  /* 0x000800060a107981 */ /* 0x000f62000c1e1d00 */
[----:B------:R-:W-:Y:S02]  /*02b0*/  MOV R9, RZ ;  /* 0x000000ff00097202 */ /* 0x000fe40000000f00 */
        /* <DEDUP_REMOVED lines=11> */
[----:B-1----:R-:W-:Y:S01]  /*0370*/  CS2R R10, SRZ ;  /* 0x00000000000a7805 */ /* 0x002fe2000001ff00 */
[----:B0-----:R-:W-:-:S06]  /*0380*/  ULEA UR4, UR5, UR4, 0x18 ;  /* 0x0000000405047291 */ /* 0x001fcc000f8ec03f */
[----:B------:R-:W-:-:S07]  /*0390*/  MOV R73, UR4 ;  /* 0x0000000400497c02 */ /* 0x000fce0008000f00 */
.L_x_4945:
[----:B0-----:R-:W0:Y:S01]  /*03a0*/  @P0 LDC.64 R36, c[0x0][0x228] ;  /* 0x00008a00ff240b82 */ /* 0x001e220000000a00 */
[----:B------:R-:W-:-:S05]  /*03b0*/  LOP3.LUT R77, R8, 0x7f, RZ, 0xc0, !PT ;  /* 0x0000007f084d7812 */ /* 0x000fca00078ec0ff */
[----:B------:R-:W-:Y:S02]  /*03c0*/  IMAD R77, R74, 0x180, R77 ;  /* 0x000001804a4d7824 */ /* 0x000fe400078e024d */
[----:B------:R-:W1:Y:S03]  /*03d0*/  @P0 LDC.64 R40, c[0x0][0x228] ;  /* 0x00008a00ff280b82 */ /* 0x000e660000000a00 */
[----:B------:R-:W-:-:S05]  /*03e0*/  IADD3 R79, R77, 0x100, RZ ;  /* 0x000001004d4f7810 */ /* 0x000fca0007ffe0ff */
[----:B------:R-:W2:Y:S01]  /*03f0*/  @P0 LDC.64 R44, c[0x0][0x228] ;  /* 0x00008a00ff2c0b82 */ /* 0x000ea20000000a00 */
[----:B0-----:R-:W-:-:S07]  /*0400*/  @P0 IMAD.WIDE.U32 R36, R77, 0x10, R36 ;  /* 0x000000104d240825 */ /* 0x001fce00078e0024 */
[----:B------:R-:W0:Y:S01]  /*0410*/  @!P0 LDC.64 R48, c[0x0][0x220] ;  /* 0x00008800ff308b82 */ /* 0x000e220000000a00 */
[----:B------:R-:W3:Y:S01]  /*0420*/  @P0 LDG.E.128 R36, desc[UR6][R36.64] ;  /* 0x0000000624240981 */ /* 0x000ee2000c1e1d00 */
[----:B-1----:R-:W-:-:S06]  /*0430*/  @P0 IMAD.WIDE.U32 R40, R79, 0x10, R40 ;  /* 0x000000104f280825 */ /* 0x002fcc00078e0028 */
[----:B------:R-:W1:Y:S01]  /*0440*/  @!P0 LDC.64 R52, c[0x0][0x230] ;  /* 0x00008c00ff348b82 */ /* 0x000e620000000a00 */
[----:B------:R-:W4:Y:S01]  /*0450*/  @P0 LDG.E.128 R40, desc[UR6][R40.64] ;  /* 0x0000000628280981 */ /* 0x000f22000c1e1d00 */
[----:B------:R-:W-:-:S06]  /*0460*/  IADD3 R81, R77, 0x80, RZ ;  /* 0x000000804d517810 */ /* 0x000fcc0007ffe0ff */
[----:B------:R-:W1:Y:S01]  /*0470*/  LDC.64 R50, c[0x0][0x238] ;  /* 0x00008e00ff327b82 */ /* 0x000e620000000a00 */
[----:B--2---:R-:W-:-:S04]  /*0480*/  @P0 LEA R44, P1, R81, R44, 0x4 ;  /* 0x0000002c512c0211 */ /* 0x004fc800078220ff */
[----:B------:R-:W-:-:S06]  /*0490*/  @P0 LEA.HI.X R45, R81, R45, RZ, 0x4, P1 ;  /* 0x0000002d512d0211 */ /* 0x000fcc00008f24ff */
[----:B------:R-:W2:Y:S01]  /*04a0*/  @P0 LDG.E.128 R44, desc[UR6][R44.64] ;  /* 0x000000062c2c0981 */ /* 0x000ea2000c1e1d00 */
[----:B0-----:R-:W-:Y:S02]  /*04b0*/  @!P0 IMAD.WIDE.U32 R56, R77, 0x10, R48 ;  /* 0x000000104d388825 */ /* 0x001fe400078e0030 */
[----:B------:R-:W0:Y:S01]  /*04c0*/  @!P0 LDC.64 R48, c[0x0][0x220] ;  /* 0x00008800ff308b82 */ /* 0x000e220000000a00 */
[----:B------:R-:W-:Y:S01]  /*04d0*/  @P0 MOV R80, RZ ;  /* 0x000000ff00500202 */ /* 0x000fe20000000f00 */
[----:B-1----:R-:W-:-:S05]  /*04e0*/  @!P0 IMAD.WIDE R52, R74, 0x4, R52 ;  /* 0x000000044a348825 */ /* 0x002fca00078e0234 */
[----:B------:R-:W4:Y:S01]  /*04f0*/  @!P0 LDG.E R80, desc[UR6][R52.64] ;  /* 0x0000000634508981 */ /* 0x000f22000c1e1900 */
[----:B------:R-:W-:-:S05]  /*0500*/  IMAD.WIDE R54, R74, 0x4, R50 ;  /* 0x000000044a367825 */ /* 0x000fca00078e0232 */
[----:B------:R-:W2:Y:S01]  /*0510*/  LDG.E R76, desc[UR6][R54.64] ;  /* 0x00000006364c7981 */ /* 0x000ea2000c1e1900 */
[----:B0-----:R-:W-:Y:S02]  /*0520*/  @!P0 IMAD.WIDE.U32 R58, R79, 0x10, R48 ;  /* 0x000000104f3a8825 */ /* 0x001fe400078e0030 */
[----:B------:R-:W0:Y:S02]  /*0530*/  @!P0 LDC.64 R48, c[0x0][0x220] ;  /* 0x00008800ff308b82 */ /* 0x000e240000000a00 */
[----:B0-----:R-:W-:-:S04]  /*0540*/  @!P0 LEA R82, P1, R81, R48, 0x4 ;  /* 0x0000003051528211 */ /* 0x001fc800078220ff */
[----:B------:R-:W-:Y:S01]  /*0550*/  @!P0 LEA.HI.X R83, R81, R49, RZ, 0x4, P1 ;  /* 0x0000003151538211 */ /* 0x000fe200008f24ff */
[----:B------:R0:W4:Y:S04]  /*0560*/  @!P0 LDG.E.128 R36, desc[UR6][R56.64] ;  /* 0x0000000638248981 */ /* 0x000128000c1e1d00 */
[----:B------:R-:W2:Y:S01]  /*0570*/  @!P0 LDG.E.128 R40, desc[UR6][R58.64] ;  /* 0x000000063a288981 */ /* 0x000ea2000c1e1d00 */
[----:B0-----:R-:W0:Y:S03]  /*0580*/  LDC.64 R56, c[0x0][0x268] ;  /* 0x00009a00ff387b82 */ /* 0x001e260000000a00 */
[----:B------:R4:W2:Y:S01]  /*0590*/  @!P0 LDG.E.128 R44, desc[UR6][R82.64] ;  /* 0x00000006522c8981 */ /* 0x0008a2000c1e1d00 */
[----:B0-----:R-:W-:-:S06]  /*05a0*/  IMAD.WIDE.U32 R48, R77, 0x10, R56 ;  /* 0x000000104d307825 */ /* 0x001fcc00078e0038 */
[----:B------:R-:W2:Y:S01]  /*05b0*/  LDG.E.128 R48, desc[UR6][R48.64] ;  /* 0x0000000630307981 */ /* 0x000ea2000c1e1d00 */
[----:B------:R-:W-:-:S06]  /*05c0*/  IMAD.WIDE.U32 R52, R81, 0x10, R56 ;  /* 0x0000001051347825 */ /* 0x000fcc00078e0038 */
[----:B------:R-:W2:Y:S01]  /*05d0*/  LDG.E.128 R52, desc[UR6][R52.64] ;  /* 0x0000000634347981 */ /* 0x000ea2000c1e1d00 */
[----:B------:R-:W-:-:S06]  /*05e0*/  IMAD.WIDE.U32 R56, R79, 0x10, R56 ;  /* 0x000000104f387825 */ /* 0x000fcc00078e0038 */
[----:B------:R-:W2:Y:S01]  /*05f0*/  LDG.E.128 R56, desc[UR6][R56.64] ;  /* 0x0000000638387981 */ /* 0x000ea2000c1e1d00 */
[----:B-----5:R-:W0:Y:S08]  /*0600*/  @P0 MUFU.RCP R85, R20 ;  /* 0x0000001400550308 */ /* 0x020e300000001000 */
[----:B------:R-:W1:Y:S01]  /*0610*/  @P0 MUFU.RCP R87, R21 ;  /* 0x0000001500570308 */ /* 0x000e620000001000 */
[----:B------:R-:W-:-:S07]  /*0620*/  LOP3.LUT P1, RZ, R78, 0xff, RZ, 0xc0, !PT ;  /* 0x000000ff4eff7812 */ /* 0x000fce000782c0ff */
[----:B------:R-:W2:Y:S08]  /*0630*/  @P0 MUFU.RCP R89, R22 ;  /* 0x0000001600590308 */ /* 0x000eb00000001000 */
[----:B------:R-:W2:Y:S08]  /*0640*/  @P0 MUFU.RCP R88, R23 ;  /* 0x0000001700580308 */ /* 0x000eb00000001000 */
[----:B------:R-:W2:Y:S08]  /*0650*/  @P0 MUFU.RCP R86, R12 ;  /* 0x0000000c00560308 */ /* 0x000eb00000001000 */
[----:B------:R-:W-:Y:S01]  /*0660*/  @P0 MUFU.RCP R90, R17 ;  /* 0x00000011005a0308 */ /* 0x000fe20000001000 */
[----:B------:R-:W-:Y:S01]  /*0670*/  UMOV UR4, 0xffffffff ;  /* 0xffffffff00047882 */ /* 0x000fe20000000000 */
[----:B------:R-:W-:Y:S01]  /*0680*/  LOP3.LUT P2, RZ, R8, 0x1f, RZ, 0xc0, !PT ;  /* 0x0000001f08ff7812 */ /* 0x000fe2000784c0ff */
[----:B---3--:R-:W-:Y:S01]  /*0690*/  @P0 FADD.FTZ R82, -R32, R36 ;  /* 0x0000002420520221 */ /* 0x008fe20000010100 */
[----:B------:R-:W-:Y:S01]  /*06a0*/  @P0 FADD.FTZ R78, -R33, R37 ;  /* 0x00000025214e0221 */ /* 0x000fe20000010100 */
[--C-:B----4-:R-:W-:Y:S01]  /*06b0*/  @!P0 FADD.FTZ R83, R36, -R80.reuse ;  /* 0x8000005024538221 */ /* 0x110fe20000010000 */
[----:B------:R-:W-:-:S02]  /*06c0*/  @!P0 FADD.FTZ R37, R37, -R80 ;  /* 0x8000005025258221 */ /* 0x000fc40000010000 */
[----:B------:R-:W3:Y:S01]  /*06d0*/  @P0 MUFU.RCP R36, R13 ;  /* 0x0000000d00240308 */ /* 0x000ee20000001000 */
[----:B0-----:R-:W-:Y:S01]  /*06e0*/  @P0 FMUL.FTZ R82, R82, R85 ;  /* 0x0000005552520220 */ /* 0x001fe20000410000 */
[----:B-1----:R-:W-:Y:S01]  /*06f0*/  @P0 FMUL.FTZ R78, R78, R87 ;  /* 0x000000574e4e0220 */ /* 0x002fe20000410000 */
[C---:B--2---:R-:W-:Y:S01]  /*0700*/  @!P0 FMUL.FTZ R82, R76.reuse, R83 ;  /* 0x000000534c528220 */ /* 0x044fe20000410000 */
[----:B------:R-:W-:Y:S01]  /*0710*/  @!P0 FMUL.FTZ R78, R76, R37 ;  /* 0x000000254c4e8220 */ /* 0x000fe20000410000 */
[----:B------:R-:W-:Y:S01]  /*0720*/  @P0 FADD.FTZ R84, -R34, R38 ;  /* 0x0000002622540221 */ /* 0x000fe20000010100 */
[----:B------:R-:W-:Y:S01]  /*0730*/  @P0 FADD.FTZ R83, -R35, R39 ;  /* 0x0000002723530221 */ /* 0x000fe20000010100 */
[--C-:B------:R-:W-:Y:S01]  /*0740*/  @!P0 FADD.FTZ R37, R38, -R80.reuse ;  /* 0x8000005026258221 */ /* 0x100fe20000010000 */
[----:B------:R-:W-:Y:S01]  /*0750*/  @!P0 FADD.FTZ R39, R39, -R80 ;  /* 0x8000005027278221 */ /* 0x000fe20000010000 */
[----:B------:R-:W0:Y:S01]  /*0760*/  @P0 MUFU.RCP R38, R14 ;  /* 0x0000000e00260308 */ /* 0x000e220000001000 */
[----:B------:R-:W-:Y:S01]  /*0770*/  @P0 FMUL.FTZ R84, R84, R89 ;  /* 0x0000005954540220 */ /* 0x000fe20000410000 */
[----:B------:R-:W-:Y:S01]  /*0780*/  @P0 FMUL.FTZ R83, R83, R88 ;  /* 0x0000005853530220 */ /* 0x000fe20000410000 */
[C---:B------:R-:W-:Y:S01]  /*0790*/  @!P0 FMUL.FTZ R84, R76.reuse, R37 ;  /* 0x000000254c548220 */ /* 0x040fe20000410000 */
[----:B------:R-:W-:Y:S01]  /*07a0*/  @!P0 FMUL.FTZ R83, R76, R39 ;  /* 0x000000274c538220 */ /* 0x000fe20000410000 */
[----:B------:R-:W-:Y:S01]  /*07b0*/  @P0 FADD.FTZ R37, -R24, R40 ;  /* 0x0000002818250221 */ /* 0x000fe20000010100 */
[----:B------:R-:W-:-:S02]  /*07c0*/  @P0 FADD.FTZ R85, -R25, R41 ;  /* 0x0000002919550221 */ /* 0x000fc40000010100 */
[----:B------:R-:W1:Y:S01]  /*07d0*/  @P0 MUFU.RCP R39, R15 ;  /* 0x0000000f00270308 */ /* 0x000e620000001000 */
[----:B------:R-:W-:Y:S01]  /*07e0*/  @P0 FMUL.FTZ R86, R37, R86 ;  /* 0x0000005625560220 */ /* 0x000fe20000410000 */
[----:B------:R-:W-:Y:S01]  /*07f0*/  @!P0 FADD.FTZ R37, R40, -R80 ;  /* 0x8000005028258221 */ /* 0x000fe20000010000 */
[----:B---3--:R-:W-:Y:S01]  /*0800*/  @P0 FMUL.FTZ R85, R85, R36 ;  /* 0x0000002455550220 */ /* 0x008fe20000410000 */
[----:B------:R-:W-:Y:S02]  /*0810*/  @P0 FADD.FTZ R87, -R26, R42 ;  /* 0x0000002a1a570221 */ /* 0x000fe40000010100 */
[----:B------:R-:W-:Y:S02]  /*0820*/  @!P0 FMUL.FTZ R86, R76, R37 ;  /* 0x000000254c568220 */ /* 0x000fe40000410000 */
[----:B------:R-:W2:Y:S01]  /*0830*/  @P0 MUFU.RCP R89, R16 ;  /* 0x0000001000590308 */ /* 0x000ea20000001000 */
[----:B------:R-:W-:Y:S01]  /*0840*/  @!P0 FADD.FTZ R37, R42, -R80 ;  /* 0x800000502a258221 */ /* 0x000fe20000010000 */
[----:B0-----:R-:W-:-:S06]  /*0850*/  @P0 FMUL.FTZ R87, R87, R38 ;  /* 0x0000002657570220 */ /* 0x001fcc0000410000 */
[----:B------:R-:W0:Y:S01]  /*0860*/  @P0 MUFU.RCP R36, R18 ;  /* 0x0000001200240308 */ /* 0x000e220000001000 */
[----:B------:R-:W-:Y:S01]  /*0870*/  @P0 FADD.FTZ R88, -R27, R43 ;  /* 0x0000002b1b580221 */ /* 0x000fe20000010100 */
[--C-:B------:R-:W-:Y:S01]  /*0880*/  @!P0 FADD.FTZ R43, R43, -R80.reuse ;  /* 0x800000502b2b8221 */ /* 0x100fe20000010000 */
[----:B------:R-:W-:Y:S01]  /*0890*/  @!P0 FMUL.FTZ R87, R76, R37 ;  /* 0x000000254c578220 */ /* 0x000fe20000410000 */
[----:B------:R-:W-:Y:S01]  /*08a0*/  @!P0 FADD.FTZ R41, R41, -R80 ;  /* 0x8000005029298221 */ /* 0x000fe20000010000 */
[----:B-1----:R-:W-:-:S03]  /*08b0*/  @P0 FMUL.FTZ R88, R88, R39 ;  /* 0x0000002758580220 */ /* 0x002fc60000410000 */
[----:B------:R-:W1:Y:S01]  /*08c0*/  @P0 MUFU.RCP R37, R19 ;  /* 0x0000001300250308 */ /* 0x000e620000001000 */
[----:B------:R-:W-:Y:S01]  /*08d0*/  @!P0 FMUL.FTZ R88, R76, R43 ;  /* 0x0000002b4c588220 */ /* 0x000fe20000410000 */
[----:B------:R-:W-:Y:S01]  /*08e0*/  @P0 FADD.FTZ R43, -R30, R46 ;  /* 0x0000002e1e2b0221 */ /* 0x000fe20000010100 */
[----:B------:R-:W-:Y:S01]  /*08f0*/  @!P0 FADD.FTZ R91, R46, -R80 ;  /* 0x800000502e5b8221 */ /* 0x000fe20000010000 */
[----:B------:R-:W-:Y:S01]  /*0900*/  @P0 FADD.FTZ R38, -R28, R44 ;  /* 0x0000002c1c260221 */ /* 0x000fe20000010100 */
[----:B------:R-:W-:Y:S01]  /*0910*/  @!P0 FADD.FTZ R93, R47, -R80 ;  /* 0x800000502f5d8221 */ /* 0x000fe20000010000 */
[----:B------:R-:W-:Y:S01]  /*0920*/  @P0 FADD.FTZ R46, -R31, R47 ;  /* 0x0000002f1f2e0221 */ /* 0x000fe20000010100 */
[----:B------:R-:W-:Y:S01]  /*0930*/  @!P0 FMUL.FTZ R85, R76, R41 ;  /* 0x000000294c558220 */ /* 0x000fe20000410000 */
[----:B------:R-:W-:Y:S01]  /*0940*/  FMUL.FTZ R47, R20, R48 ;  /* 0x00000030142f7220 */ /* 0x000fe20000410000 */
[----:B------:R-:W-:Y:S01]  /*0950*/  @P0 FADD.FTZ R41, -R29, R45 ;  /* 0x0000002d1d290221 */ /* 0x000fe20000010100 */
[--C-:B------:R-:W-:Y:S01]  /*0960*/  @!P0 FADD.FTZ R39, R44, -R80.reuse ;  /* 0x800000502c278221 */ /* 0x100fe20000010000 */
[----:B------:R-:W-:Y:S01]  /*0970*/  @!P0 FADD.FTZ R45, R45, -R80 ;  /* 0x800000502d2d8221 */ /* 0x000fe20000010000 */
[----:B--2---:R-:W-:Y:S01]  /*0980*/  @P0 FMUL.FTZ R89, R38, R89 ;  /* 0x0000005926590220 */ /* 0x004fe20000410000 */
[----:B0-----:R-:W-:Y:S01]  /*0990*/  @P0 FMUL.FTZ R80, R43, R36 ;  /* 0x000000242b500220 */ /* 0x001fe20000410000 */
[C---:B------:R-:W-:Y:S01]  /*09a0*/  FADD.FTZ R70, R49.reuse, R70 ;  /* 0x0000004631467221 */ /* 0x040fe20000010000 */
[----:B------:R-:W-:Y:S01]  /*09b0*/  FFMA.FTZ R72, R49, R78, R72 ;  /* 0x0000004e31487223 */ /* 0x000fe20000010048 */
[----:B------:R-:W-:Y:S01]  /*09c0*/  FMUL.FTZ R49, R21, R49 ;  /* 0x0000003115317220 */ /* 0x000fe20000410000 */
[----:B------:R-:W-:Y:S01]  /*09d0*/  FADD.FTZ R36, RZ, R47 ;  /* 0x0000002fff247221 */ /* 0x000fe20000010000 */
[----:B------:R-:W-:Y:S01]  /*09e0*/  FFMA.FTZ R38, R47, R82, RZ ;  /* 0x000000522f267223 */ /* 0x000fe200000100ff */
[----:B------:R-:W-:Y:S01]  /*09f0*/  @!P0 FMUL.FTZ R80, R76, R91 ;  /* 0x0000005b4c508220 */ /* 0x000fe20000410000 */
[----:B------:R-:W-:Y:S01]  /*0a00*/  FMUL.FTZ R91, R22, R50 ;  /* 0x00000032165b7220 */ /* 0x000fe20000410000 */
[----:B------:R-:W-:Y:S01]  /*0a10*/  FADD.FTZ R36, R36, R49 ;  /* 0x0000003124247221 */ /* 0x000fe20000010000 */
[----:B------:R-:W-:Y:S01]  /*0a20*/  FFMA.FTZ R38, R49, R78, R38 ;  /* 0x0000004e31267223 */ /* 0x000fe20000010026 */
[----:B-1----:R-:W-:Y:S01]  /*0a30*/  @P0 FMUL.FTZ R46, R46, R37 ;  /* 0x000000252e2e0220 */ /* 0x002fe20000410000 */
[----:B------:R-:W-:Y:S01]  /*0a40*/  @!P0 FMUL.FTZ R89, R76, R39 ;  /* 0x000000274c598220 */ /* 0x000fe20000410000 */
[C---:B------:R-:W-:Y:S01]  /*0a50*/  FADD.FTZ R71, R48.reuse, R71 ;  /* 0x0000004730477221 */ /* 0x040fe20000010000 */
[----:B------:R-:W-:Y:S01]  /*0a60*/  FFMA.FTZ R75, R48, R82, R75 ;  /* 0x00000052304b7223 */ /* 0x000fe2000001004b */
[----:B------:R-:W-:Y:S01]  /*0a70*/  FMUL.FTZ R48, R23, R51 ;  /* 0x0000003317307220 */ /* 0x000fe20000410000 */
[----:B------:R-:W-:Y:S01]  /*0a80*/  FADD.FTZ R37, R36, R91 ;  /* 0x0000005b24257221 */ /* 0x000fe20000010000 */
[----:B------:R-:W-:Y:S01]  /*0a90*/  FFMA.FTZ R39, R91, R84, R38 ;  /* 0x000000545b277223 */ /* 0x000fe20000010026 */
[----:B------:R-:W-:Y:S01]  /*0aa0*/  @P0 FMUL.FTZ R90, R41, R90 ;  /* 0x0000005a295a0220 */ /* 0x000fe20000410000 */
        /* <DEDUP_REMOVED lines=70> */
.L_x_4956:
        /* <DEDUP_REMOVED lines=24> */
[----:B------:R-:W-:Y:S02]  /*1090*/  FMUL.FTZ R39, R36, 0.00065104168606922030449 ;  /* 0x3a2aaaab24277820 */ /* 0x000fe40000410000 */
        /* <DEDUP_REMOVED lines=26> */
[----:B0-----:R-:W-:-:S04]  /*1240*/  IMAD.WIDE.U32 R50, R77, 0x10, R36 ;  /* 0x000000104d327825 */ /* 0x001fc800078e0024 */
[C---:B------:R-:W-:Y:S01]  /*1250*/  FMUL.FTZ R39, R76.reuse, R39 ;  /* 0x000000274c277220 */ /* 0x040fe20000410000 */
[----:B------:R-:W-:Y:S01]  /*1260*/  FMUL.FTZ R38, R76, R91 ;  /* 0x0000005b4c267220 */ /* 0x000fe20000410000 */
[----:B------:R-:W-:Y:S01]  /*1270*/  LEA.HI.X R49, R81, UR9, RZ, 0x4, P2 ;  /* 0x0000000951317c11 */ /* 0x000fe200090f24ff */
        /* <DEDUP_REMOVED lines=12> */
[----:B------:R-:W-:-:S02]  /*1340*/  ISETP.GE.AND P2, PT, R74, UR11, PT ;  /* 0x0000000b4a007c0c */ /* 0x000fc4000bf46270 */
[----:B------:R-:W-:Y:S01]  /*1350*/  SEL R78, RZ, 0x1, P1 ;  /* 0x00000001ff4e7807 */ /* 0x000fe20000800000 */
[----:B------:R0:W-:Y:S04]  /*1360*/  STG.E.128 desc[UR6][R48.64], R40 ;  /* 0x0000002830007986 */ /* 0x0001e8000c101d06 */
[----:B------:R0:W-:Y:S06]  /*1370*/  STG.E.128 desc[UR6][R52.64], R44 ;  /* 0x0000002c34007986 */ /* 0x0001ec000c101d06 */
        /* <DEDUP_REMOVED lines=10> */
[----:B0-----:R-:W-:Y:S02]  /*1420*/  MOV R36, R3 ;  /* 0x0000000300247202 */ /* 0x001fe40000000f00 */
        /* <DEDUP_REMOVED lines=14> */
.L_x_4943:
[----:B------:R-:W0:Y:S01]  /*1510*/  S2UR UR4, SR_CTAID.X ;  /* 0x00000000000479c3 */ /* 0x000e220000002500 */
[----:B------:R-:W-:-:S07]  /*1520*/  LOP3.LUT R5, R8, 0x7f, RZ, 0xc0, !PT ;  /* 0x0000007f08057812 */ /* 0x000fce00078ec0ff */
[----:B------:R-:W1:Y:S08]  /*1530*/  LDC.64 R10, c[0x0][0x270] ;  /* 0x00009c00ff0a7b82 */ /* 0x000e700000000a00 */
[----:B-----5:R-:W2:Y:S01]  /*1540*/  LDC.64 R24, c[0x0][0x278] ;  /* 0x00009e00ff187b82 */ /* 0x020ea20000000a00 */
        /* <DEDUP_REMOVED lines=17> */
.L_x_4944:
[----:B------:R-:W-:Y:S01]  /*1660*/  HFMA2.MMA R40, -RZ, RZ, 0, 9.5367431640625e-07 ;  /* 0x00000010ff287435 */ /* 0x000fe200000001ff */
[----:B------:R-:W-:Y:S02]  /*1670*/  MOV R38, 0xffffffff ;  /* 0xffffffff00267802 */ /* 0x000fe40000000f00 */
[----:B------:R-:W-:-:S08]  /*1680*/  MOV R39, 0x1f ;  /* 0x0000001f00277802 */ /* 0x000fd00000000f00 */
[----:B------:R-:W-:Y:S05]  /*1690*/  WARPSYNC.COLLECTIVE R38, `(.L_x_4946) ;  /* 0x0000000026087348 */ /* 0x000fea0003c00000 */
[----:B------:R0:W1:Y:S02]  /*16a0*/  SHFL.DOWN P3, R38, R41, R40, R39 ;  /* 0x0800002829267389 */ /* 0x0000640000060027 */
[----:B01----:R-:W-:Y:S01]  /*16b0*/  ENDCOLLECTIVE ;  /* 0x000000000000791b */ /* 0x003fe20003800000 */
.L_x_4946:
[----:B------:R-:W-:Y:S02]  /*16c0*/  MOV R44, R38 ;  /* 0x00000026002c7202 */ /* 0x000fe40000000f00 */
[----:B------:R-:W-:-:S03]  /*16d0*/  MOV R38, 0xffffffff ;  /* 0xffffffff00267802 */ /* 0x000fc60000000f00 */
[----:B------:R-:W-:Y:S01]  /*16e0*/  FADD.FTZ R45, R41, R44 ;  /* 0x0000002c292d7221 */ /* 0x000fe20000010000 */
[----:B------:R-:W-:-:S07]  /*16f0*/  MOV R41, R42 ;  /* 0x0000002a00297202 */ /* 0x000fce0000000f00 */
[----:B------:R-:W-:Y:S05]  /*1700*/  WARPSYNC.COLLECTIVE R38, `(.L_x_4947) ;  /* 0x0000000026087348 */ /* 0x000fea0003c00000 */
[----:B------:R0:W1:Y:S02]  /*1710*/  SHFL.DOWN P3, R38, R41, R40, R39 ;  /* 0x0800002829267389 */ /* 0x0000640000060027 */
[----:B01----:R-:W-:Y:S01]  /*1720*/  ENDCOLLECTIVE ;  /* 0x000000000000791b */ /* 0x003fe20003800000 */
.L_x_4947:
        /* <DEDUP_REMOVED lines=8> */
.L_x_4948:
[----:B------:R-:W-:Y:S02]  /*17b0*/  MOV R41, R43 ;  /* 0x0000002b00297202 */ /* 0x000fe40000000f00 */
[----:B------:R-:W-:Y:S02]  /*17c0*/  MOV R44, R38 ;  /* 0x00000026002c7202 */ /* 0x000fe40000000f00 */
[----:B------:R-:W-:-:S03]  /*17d0*/  MOV R38, 0xffffffff ;  /* 0xffffffff00267802 */ /* 0x000fc60000000f00 */
[----:B------:R-:W-:-:S07]  /*17e0*/  FADD.FTZ R56, R45, R44 ;  /* 0x0000002c2d387221 */ /* 0x000fce0000010000 */
[----:B------:R-:W-:Y:S05]  /*17f0*/  WARPSYNC.COLLECTIVE R38, `(.L_x_4949) ;  /* 0x0000000026087348 */ /* 0x000fea0003c00000 */
[----:B------:R0:W1:Y:S02]  /*1800*/  SHFL.DOWN P3, R38, R41, R40, R39 ;  /* 0x0800002829267389 */ /* 0x0000640000060027 */
[----:B01----:R-:W-:Y:S01]  /*1810*/  ENDCOLLECTIVE ;  /* 0x000000000000791b */ /* 0x003fe20003800000 */
.L_x_4949:
        /* <DEDUP_REMOVED lines=8> */
.L_x_4950:
[----:B------:R-:W-:Y:S02]  /*18a0*/  MOV R41, R54 ;  /* 0x0000003600297202 */ /* 0x000fe40000000f00 */
[----:B------:R-:W-:Y:S02]  /*18b0*/  MOV R57, R38 ;  /* 0x0000002600397202 */ /* 0x000fe40000000f00 */
[----:B------:R-:W-:-:S03]  /*18c0*/  MOV R38, 0xffffffff ;  /* 0xffffffff00267802 */ /* 0x000fc60000000f00 */
[----:B------:R-:W-:-:S07]  /*18d0*/  FADD.FTZ R57, R56, R57 ;  /* 0x0000003938397221 */ /* 0x000fce0000010000 */
[----:B------:R-:W-:Y:S05]  /*18e0*/  WARPSYNC.COLLECTIVE R38, `(.L_x_4951) ;  /* 0x0000000026087348 */ /* 0x000fea0003c00000 */
[----:B------:R0:W1:Y:S02]  /*18f0*/  SHFL.DOWN P3, R38, R41, R40, R39 ;  /* 0x0800002829267389 */ /* 0x0000640000060027 */
[----:B01----:R-:W-:Y:S01]  /*1900*/  ENDCOLLECTIVE ;  /* 0x000000000000791b */ /* 0x003fe20003800000 */
.L_x_4951:
        /* <DEDUP_REMOVED lines=8> */
.L_x_4952:
[----:B------:R-:W-:Y:S02]  /*1990*/  MOV R41, R92 ;  /* 0x0000005c00297202 */ /* 0x000fe40000000f00 */
[----:B------:R-:W-:Y:S02]  /*19a0*/  MOV R44, R38 ;  /* 0x00000026002c7202 */ /* 0x000fe40000000f00 */
[----:B------:R-:W-:-:S03]  /*19b0*/  MOV R38, 0xffffffff ;  /* 0xffffffff00267802 */ /* 0x000fc60000000f00 */
[----:B------:R-:W-:-:S07]  /*19c0*/  FADD.FTZ R44, R57, R44 ;  /* 0x0000002c392c7221 */ /* 0x000fce0000010000 */
[----:B------:R-:W-:Y:S05]  /*19d0*/  WARPSYNC.COLLECTIVE R38, `(.L_x_4953) ;  /* 0x0000000026087348 */ /* 0x000fea0003c00000 */
[----:B------:R0:W1:Y:S02]  /*19e0*/  SHFL.DOWN P3, R38, R41, R40, R39 ;  /* 0x0800002829267389 */ /* 0x0000640000060027 */
[----:B01----:R-:W-:Y:S01]  /*19f0*/  ENDCOLLECTIVE ;  /* 0x000000000000791b */ /* 0x003fe20003800000 */
.L_x_4953:
        /* <DEDUP_REMOVED lines=8> */
.L_x_4954:
[----:B------:R-:W-:Y:S02]  /*1a80*/  MOV R41, R45 ;  /* 0x0000002d00297202 */ /* 0x000fe40000000f00 */
[----:B------:R-:W-:Y:S02]  /*1a90*/  MOV R43, R38 ;  /* 0x00000026002b7202 */ /* 0x000fe40000000f00 */
[----:B------:R-:W-:-:S07]  /*1aa0*/  MOV R38, 0xffffffff ;  /* 0xffffffff00267802 */ /* 0x000fce0000000f00 */
[----:B------:R-:W-:Y:S05]  /*1ab0*/  WARPSYNC.COLLECTIVE R38, `(.L_x_4955) ;  /* 0x0000000026087348 */ /* 0x000fea0003c00000 */
[----:B------:R0:W1:Y:S02]  /*1ac0*/  SHFL.DOWN P3, R38, R41, R40, R39 ;  /* 0x0800002829267389 */ /* 0x0000640000060027 */
[----:B01----:R-:W-:Y:S01]  /*1ad0*/  ENDCOLLECTIVE ;  /* 0x000000000000791b */ /* 0x003fe20003800000 */
.L_x_4955:
[----:B------:R-:W-:Y:S01]  /*1ae0*/  MOV R42, R38 ;  /* 0x00000026002a7202 */ /* 0x000fe20000000f00 */
[----:B------:R-:W-:Y:S06]  /*1af0*/  BRA `(.L_x_4956) ;  /* 0xfffffff400047947 */ /* 0x000fec000383ffff */
.L_x_4957:
        /* <DEDUP_REMOVED lines=16> */
.L_x_5613:


//--------------------- .text._ZN10layer_norm22ln_bwd_finalize_kernelINS_22Kernel_traits_finalizeILj1024E13__nv_bfloat16fS2_fjLj1024ELj4ENS_18Kernel_traits_baseILj1024ES2_fS2_fjLj1024EEEEEEEvNS_9BwdParamsE --------------------------
	.section	.text._ZN10layer_norm22ln_bwd_finalize_kernelINS_22Kernel_traits_finalizeILj1024E13__nv_bfloat16fS2_fjLj1024ELj4ENS_18Kernel_traits_baseILj1024ES2_fS2_fjLj1024EEEEEEEvNS_9BwdParamsE,"ax",@progbits
	.align	128
        .global         _ZN10layer_norm22ln_bwd_finalize_kernelINS_22Kernel_traits_finalizeILj1024E13__nv_bfloat16fS2_fjLj1024ELj4ENS_18Kernel_traits_baseILj1024ES2_fS2_fjLj1024EEEEEEEvNS_9BwdParamsE
        .type           _ZN10layer_norm22ln_bwd_finalize_kernelINS_22Kernel_traits_finalizeILj1024E13__nv_bfloat16fS2_fjLj1024ELj4ENS_18Kernel_traits_baseILj1024ES2_fS2_fjLj1024EEEEEEEvNS_9BwdParamsE,@function
        .size           _ZN10layer_norm22ln_bwd_finalize_kernelINS_22Kernel_traits_finalizeILj1024E13__nv_bfloat16fS2_fjLj1024ELj4ENS_18Kernel_traits_baseILj1024ES2_fS2_fjLj1024EEEEEEEvNS_9BwdParamsE,(.L_x_5614 - _ZN10layer_norm22ln_bwd_finalize_kernelINS_22Kernel_traits_finalizeILj1024E13__nv_bfloat16fS2_fjLj1024ELj4ENS_18Kernel_traits_baseILj1024ES2_fS2_fjLj1024EEEEEEEvNS_9BwdParamsE)
        .other          _ZN10layer_norm22ln_bwd_finalize_kernelINS_22Kernel_traits_finalizeILj1024E13__nv_bfloat16fS2_fjLj1024ELj4ENS_18Kernel_traits_baseILj1024ES2_fS2_fjLj1024EEEEEEEvNS_9BwdParamsE,@"STO_CUDA_ENTRY STV_DEFAULT"
_ZN10layer_norm22ln_bwd_finalize_kernelINS_22Kernel_traits_finalizeILj1024E13__nv_bfloat16fS2_fjLj1024ELj4ENS_18Kernel_traits_baseILj1024ES2_fS2_fjLj1024EEEEEEEvNS_9BwdParamsE:
.text._ZN10layer_norm22ln_bwd_finalize_kernelINS_22Kernel_traits_finalizeILj1024E13__nv_bfloat16fS2_fjLj1024ELj4ENS_18Kernel_traits_baseILj1024ES2_fS2_fjLj1024EEEEEEEvNS_9BwdParamsE:
        /* <DEDUP_REMOVED lines=25> */
.L_x_4969:
        /* <DEDUP_REMOVED lines=28> */
.L_x_4962:
        /* <DEDUP_REMOVED lines=33> */
.L_x_4961:
[----:B------:R-:W-:Y:S05]  /*0560*/  BSYNC B1 ;  /* 0x0000000000017941 */ /* 0x000fea0003800000 */
.L_x_4960:
        /* <DEDUP_REMOVED lines=23> */
.L_x_4964:
[----:B------:R-:W-:Y:S05]  /*06e0*/  BSYNC B1 ;  /* 0x0000000000017941 */ /* 0x000fea0003800000 */
.L_x_4963:
        /* <DEDUP_REMOVED lines=11> */
.L_x_4959:
[----:B------:R-:W-:Y:S05]  /*07a0*/  BSYNC B0 ;  /* 0x0000000000007941 */ /* 0x000fea0003800000 */
.L_x_4958:
        /* <DEDUP_REMOVED lines=29> */
.L_x_4980:
[----:B------:R-:W-:Y:S01]  /*0980*/  @!P1 SHF.R.U32.HI R12, RZ, 0x3, R0 ;  /* 0x00000003ff0c9819 */ /* 0x000fe20000011600 */
[----:B---3--:R-:W-:Y:S01]  /*0990*/  FADD.FTZ R14, R9, R14 ;  /* 0x0000000e090e7221 */ /* 0x008fe20000010000 */
[----:B--2---:R-:W-:Y:S02]  /*09a0*/  FADD.FTZ R11, R10, R11 ;  /* 0x0000000b0a0b7221 */ /* 0x004fe40000010000 */
[----:B------:R-:W-:-:S05]  /*09b0*/  @!P1 LOP3.LUT R12, R12, 0x1ffffffc, RZ, 0xc0, !PT ;  /* 0x1ffffffc0c0c9812 */ /* 0x000fca00078ec0ff */
[----:B------:R2:W-:Y:S04]  /*09c0*/  @!P1 STS [R12+UR4+0x2000], R14 ;  /* 0x0020000e0c009988 */ /* 0x0005e80008000804 */
[----:B------:R2:W-:Y:S02]  /*09d0*/  @!P1 STS [R12+UR4+0x2080], R11 ;  /* 0x0020800b0c009988 */ /* 0x0005e40008000804 */
.L_x_4965:
        /* <DEDUP_REMOVED lines=14> */
.L_x_4968:
[----:B------:R-:W-:Y:S05]  /*0ac0*/  BSYNC B0 ;  /* 0x0000000000007941 */ /* 0x000fea0003800000 */
.L_x_4967:
[C---:B------:R-:W-:Y:S02]  /*0ad0*/  ISETP.GT.U32.AND P1, PT, R3.reuse, -0x401, PT ;  /* 0xfffffbff0300780c */ /* 0x040fe40003f24070 */
[----:B------:R-:W-:Y:S02]  /*0ae0*/  IADD3 R3, R3, 0x400, RZ ;  /* 0x0000040003037810 */ /* 0x000fe40007ffe0ff */
[----:B------:R-:W-:-:S09]  /*0af0*/  IADD3 R5, R5, 0x200, RZ ;  /* 0x0000020005057810 */ /* 0x000fd20007ffe0ff */
[----:B------:R-:W-:Y:S05]  /*0b00*/  @P1 BRA `(.L_x_4969) ;  /* 0xfffffff400a01947 */ /* 0x000fea000383ffff */
[----:B------:R-:W-:Y:S05]  /*0b10*/  EXIT ;  /* 0x000000000000794d */ /* 0x000fea0003800000 */
.L_x_4966:
[----:B------:R-:W-:Y:S01]  /*0b20*/  HFMA2.MMA R19, -RZ, RZ, 0, 5.9604644775390625e-08 ;  /* 0x00000001ff137435 */ /* 0x000fe200000001ff */
[----:B---3--:R-:W-:Y:S01]  /*0b30*/  IMAD.MOV.U32 R20, RZ, RZ, R10 ;  /* 0x000000ffff147224 */ /* 0x008fe200078e000a */
[----:B------:R-:W-:Y:S01]  /*0b40*/  MOV R22, 0x1f ;  /* 0x0000001f00167802 */ /* 0x000fe20000000f00 */
[----:B------:R-:W-:-:S08]  /*0b50*/  IMAD.MOV.U32 R17, RZ, RZ, -0x1 ;  /* 0xffffffffff117424 */ /* 0x000fd000078e00ff */
[----:B012---:R-:W-:Y:S05]  /*0b60*/  WARPSYNC.COLLECTIVE R17, `(.L_x_4970) ;  /* 0x0000000011087348 */ /* 0x007fea0003c00000 */
[----:B------:R3:W4:Y:S02]  /*0b70*/  SHFL.BFLY P2, R18, R20, R19, R22 ;  /* 0x0c00001314127389 */ /* 0x0007240000040016 */
[----:B01234-:R-:W-:Y:S01]  /*0b80*/  ENDCOLLECTIVE ;  /* 0x000000000000791b */ /* 0x01ffe20003800000 */
.L_x_4970:
[----:B------:R-:W-:Y:S01]  /*0b90*/  IMAD.MOV.U32 R19, RZ, RZ, 0x2 ;  /* 0x00000002ff137424 */ /* 0x000fe200078e00ff */
[----:B------:R-:W-:-:S05]  /*0ba0*/  MOV R11, R18 ;  /* 0x00000012000b7202 */ /* 0x000fca0000000f00 */
[----:B------:R-:W-:-:S05]  /*0bb0*/  FADD.FTZ R11, R10, R11 ;  /* 0x0000000b0a0b7221 */ /* 0x000fca0000010000 */
[----:B------:R-:W-:-:S07]  /*0bc0*/  MOV R20, R11 ;  /* 0x0000000b00147202 */ /* 0x000fce0000000f00 */
[----:B------:R-:W-:Y:S05]  /*0bd0*/  WARPSYNC.COLLECTIVE R17, `(.L_x_4971) ;  /* 0x0000000011087348 */ /* 0x000fea0003c00000 */
[----:B------:R0:W1:Y:S02]  /*0be0*/  SHFL.BFLY P2, R18, R20, R19, R22 ;  /* 0x0c00001314127389 */ /* 0x0000640000040016 */
[----:B01----:R-:W-:Y:S01]  /*0bf0*/  ENDCOLLECTIVE ;  /* 0x000000000000791b */ /* 0x003fe20003800000 */
.L_x_4971:
[----:B------:R-:W-:Y:S01]  /*0c00*/  IMAD.MOV.U32 R19, RZ, RZ, 0x4 ;  /* 0x00000004ff137424 */ /* 0x000fe200078e00ff */
[----:B------:R-:W-:-:S05]  /*0c10*/  MOV R12, R18 ;  /* 0x00000012000c7202 */ /* 0x000fca0000000f00 */
[----:B------:R-:W-:-:S05]  /*0c20*/  FADD.FTZ R12, R11, R12 ;  /* 0x0000000c0b0c7221 */ /* 0x000fca0000010000 */
[----:B------:R-:W-:-:S07]  /*0c30*/  MOV R20, R12 ;  /* 0x0000000c00147202 */ /* 0x000fce0000000f00 */
[----:B------:R-:W-:Y:S05]  /*0c40*/  WARPSYNC.COLLECTIVE R17, `(.L_x_4972) ;  /* 0x0000000011087348 */ /* 0x000fea0003c00000 */
[----:B------:R0:W1:Y:S02]  /*0c50*/  SHFL.BFLY P2, R18, R20, R19, R22 ;  /* 0x0c00001314127389 */ /* 0x0000640000040016 */
[----:B01----:R-:W-:Y:S01]  /*0c60*/  ENDCOLLECTIVE ;  /* 0x000000000000791b */ /* 0x003fe20003800000 */
.L_x_4972:
[----:B------:R-:W-:Y:S01]  /*0c70*/  IMAD.MOV.U32 R19, RZ, RZ, 0x8 ;  /* 0x00000008ff137424 */ /* 0x000fe200078e00ff */
[----:B------:R-:W-:-:S05]  /*0c80*/  MOV R13, R18 ;  /* 0x00000012000d7202 */ /* 0x000fca0000000f00 */
[----:B------:R-:W-:-:S05]  /*0c90*/  FADD.FTZ R13, R12, R13 ;  /* 0x0000000d0c0d7221 */ /* 0x000fca0000010000 */
[----:B------:R-:W-:-:S07]  /*0ca0*/  MOV R20, R13 ;  /* 0x0000000d00147202 */ /* 0x000fce0000000f00 */
[----:B------:R-:W-:Y:S05]  /*0cb0*/  WARPSYNC.COLLECTIVE R17, `(.L_x_4973) ;  /* 0x0000000011087348 */ /* 0x000fea0003c00000 */
[----:B------:R0:W1:Y:S02]  /*0cc0*/  SHFL.BFLY P2, R18, R20, R19, R22 ;  /* 0x0c00001314127389 */ /* 0x0000640000040016 */
[----:B01----:R-:W-:Y:S01]  /*0cd0*/  ENDCOLLECTIVE ;  /* 0x000000000000791b */ /* 0x003fe20003800000 */
.L_x_4973:
[----:B------:R-:W-:Y:S01]  /*0ce0*/  IMAD.MOV.U32 R19, RZ, RZ, 0x10 ;  /* 0x00000010ff137424 */ /* 0x000fe200078e00ff */
[----:B------:R-:W-:-:S05]  /*0cf0*/  MOV R10, R18 ;  /* 0x00000012000a7202 */ /* 0x000fca0000000f00 */
[----:B------:R-:W-:-:S05]  /*0d00*/  FADD.FTZ R10, R13, R10 ;  /* 0x0000000a0d0a7221 */ /* 0x000fca0000010000 */
[----:B------:R-:W-:-:S07]  /*0d10*/  MOV R20, R10 ;  /* 0x0000000a00147202 */ /* 0x000fce0000000f00 */
[----:B------:R-:W-:Y:S05]  /*0d20*/  WARPSYNC.COLLECTIVE R17, `(.L_x_4974) ;  /* 0x0000000011087348 */ /* 0x000fea0003c00000 */
[----:B------:R0:W1:Y:S02]  /*0d30*/  SHFL.BFLY P2, R18, R20, R19, R22 ;  /* 0x0c00001314127389 */ /* 0x0000640000040016 */
[----:B01----:R-:W-:Y:S01]  /*0d40*/  ENDCOLLECTIVE ;  /* 0x000000000000791b */ /* 0x003fe20003800000 */
.L_x_4974:
[----:B------:R-:W-:Y:S01]  /*0d50*/  MOV R20, R9 ;  /* 0x0000000900147202 */ /* 0x000fe20000000f00 */
[----:B------:R-:W-:Y:S01]  /*0d60*/  IMAD.MOV.U32 R19, RZ, RZ, 0x1 ;  /* 0x00000001ff137424 */ /* 0x000fe200078e00ff */
[----:B------:R-:W-:-:S07]  /*0d70*/  MOV R11, R18 ;  /* 0x00000012000b7202 */ /* 0x000fce0000000f00 */
[----:B------:R-:W-:Y:S05]  /*0d80*/  WARPSYNC.COLLECTIVE R17, `(.L_x_4975) ;  /* 0x0000000011087348 */ /* 0x000fea0003c00000 */
[----:B------:R0:W1:Y:S02]  /*0d90*/  SHFL.BFLY P2, R18, R20, R19, R22 ;  /* 0x0c00001314127389 */ /* 0x0000640000040016 */
[----:B01----:R-:W-:Y:S01]  /*0da0*/  ENDCOLLECTIVE ;  /* 0x000000000000791b */ /* 0x003fe20003800000 */
.L_x_4975:
[----:B------:R-:W-:Y:S01]  /*0db0*/  IMAD.MOV.U32 R19, RZ, RZ, 0x2 ;  /* 0x00000002ff137424 */ /* 0x000fe200078e00ff */
[----:B------:R-:W-:-:S05]  /*0dc0*/  MOV R12, R18 ;  /* 0x00000012000c7202 */ /* 0x000fca0000000f00 */
[----:B------:R-:W-:-:S05]  /*0dd0*/  FADD.FTZ R14, R9, R12 ;  /* 0x0000000c090e7221 */ /* 0x000fca0000010000 */
[----:B------:R-:W-:-:S07]  /*0de0*/  MOV R20, R14 ;  /* 0x0000000e00147202 */ /* 0x000fce0000000f00 */
[----:B------:R-:W-:Y:S05]  /*0df0*/  WARPSYNC.COLLECTIVE R17, `(.L_x_4976) ;  /* 0x0000000011087348 */ /* 0x000fea0003c00000 */
[----:B------:R0:W1:Y:S02]  /*0e00*/  SHFL.BFLY P2, R18, R20, R19, R22 ;  /* 0x0c00001314127389 */ /* 0x0000640000040016 */
[----:B01----:R-:W-:Y:S01]  /*0e10*/  ENDCOLLECTIVE ;  /* 0x000000000000791b */ /* 0x003fe20003800000 */
.L_x_4976:
[----:B------:R-:W-:Y:S01]  /*0e20*/  IMAD.MOV.U32 R19, RZ, RZ, 0x4 ;  /* 0x00000004ff137424 */ /* 0x000fe200078e00ff */
[----:B------:R-:W-:-:S05]  /*0e30*/  MOV R13, R18 ;  /* 0x00000012000d7202 */ /* 0x000fca0000000f00 */
[----:B------:R-:W-:-:S05]  /*0e40*/  FADD.FTZ R15, R14, R13 ;  /* 0x0000000d0e0f7221 */ /* 0x000fca0000010000 */
[----:B------:R-:W-:-:S07]  /*0e50*/  MOV R20, R15 ;  /* 0x0000000f00147202 */ /* 0x000fce0000000f00 */
[----:B------:R-:W-:Y:S05]  /*0e60*/  WARPSYNC.COLLECTIVE R17, `(.L_x_4977) ;  /* 0x0000000011087348 */ /* 0x000fea0003c00000 */
[----:B------:R0:W1:Y:S02]  /*0e70*/  SHFL.BFLY P2, R18, R20, R19, R22 ;  /* 0x0c00001314127389 */ /* 0x0000640000040016 */
[----:B01----:R-:W-:Y:S01]  /*0e80*/  ENDCOLLECTIVE ;  /* 0x000000000000791b */ /* 0x003fe20003800000 */
.L_x_4977:
[----:B------:R-:W-:Y:S01]  /*0e90*/  HFMA2.MMA R19, -RZ, RZ, 0, 4.76837158203125e-07 ;  /* 0x00000008ff137435 */ /* 0x000fe200000001ff */
[----:B------:R-:W-:-:S05]  /*0ea0*/  MOV R16, R18 ;  /* 0x0000001200107202 */ /* 0x000fca0000000f00 */
[----:B------:R-:W-:-:S05]  /*0eb0*/  FADD.FTZ R16, R15, R16 ;  /* 0x000000100f107221 */ /* 0x000fca0000010000 */
[----:B------:R-:W-:-:S07]  /*0ec0*/  MOV R20, R16 ;  /* 0x0000001000147202 */ /* 0x000fce0000000f00 */
[----:B------:R-:W-:Y:S05]  /*0ed0*/  WARPSYNC.COLLECTIVE R17, `(.L_x_4978) ;  /* 0x0000000011087348 */ /* 0x000fea0003c00000 */
[----:B------:R0:W1:Y:S02]  /*0ee0*/  SHFL.BFLY P2, R18, R20, R19, R22 ;  /* 0x0c00001314127389 */ /* 0x0000640000040016 */
[----:B01----:R-:W-:Y:S01]  /*0ef0*/  ENDCOLLECTIVE ;  /* 0x000000000000791b */ /* 0x003fe20003800000 */
.L_x_4978:
[----:B------:R-:W-:Y:S01]  /*0f00*/  HFMA2.MMA R19, -RZ, RZ, 0, 9.5367431640625e-07 ;  /* 0x00000010ff137435 */ /* 0x000fe200000001ff */
[----:B------:R-:W-:-:S04]  /*0f10*/  IMAD.MOV.U32 R9, RZ, RZ, R18 ;  /* 0x000000ffff097224 */ /* 0x000fc800078e0012 */
[----:B------:R-:W-:-:S05]  /*0f20*/  FADD.FTZ R9, R16, R9 ;  /* 0x0000000910097221 */ /* 0x000fca0000010000 */
[----:B------:R-:W-:-:S07]  /*0f30*/  MOV R20, R9 ;  /* 0x0000000900147202 */ /* 0x000fce0000000f00 */
[----:B------:R-:W-:Y:S05]  /*0f40*/  WARPSYNC.COLLECTIVE R17, `(.L_x_4979) ;  /* 0x0000000011087348 */ /* 0x000fea0003c00000 */
[----:B------:R0:W1:Y:S02]  /*0f50*/  SHFL.BFLY P2, R18, R20, R19, R22 ;  /* 0x0c00001314127389 */ /* 0x0000640000040016 */
[----:B01----:R-:W-:Y:S01]  /*0f60*/  ENDCOLLECTIVE ;  /* 0x000000000000791b */ /* 0x003fe20003800000 */
.L_x_4979:
[----:B------:R-:W-:Y:S01]  /*0f70*/  MOV R14, R18 ;  /* 0x00000012000e7202 */ /* 0x000fe20000000f00 */
[----:B------:R-:W-:Y:S06]  /*0f80*/  BRA `(.L_x_4980) ;  /* 0xfffffff8007c7947 */ /* 0x000fec000383ffff */
.L_x_4981:
        /* <DEDUP_REMOVED lines=15> */
.L_x_5614:


//--------------------- .text._ZN10layer_norm13ln_bwd_kernelINS_13Kernel_traitsI13__nv_bfloat16fS2_fjLj1024ELj1ELj4ELj1ELj16ENS_18Kernel_traits_baseILj1024ES2_fS2_fjLj128EEEEEEEvNS_9BwdParamsE --------------------------
	.section	.text._ZN10layer_norm13ln_bwd_kernelINS_13Kernel_traitsI13__nv_bfloat16fS2_fjLj1024ELj1ELj4ELj1ELj16ENS_18Kernel_traits_baseILj1024ES2_fS2_fjLj128EEEEEEEvNS_9BwdParamsE,"ax",@progbits
	.align	128
        .global         _ZN10layer_norm13ln_bwd_kernelINS_13Kernel_traitsI13__nv_bfloat16fS2_fjLj1024ELj1ELj4ELj1ELj16ENS_18Kernel_traits_baseILj1024ES2_fS2_fjLj128EEEEEEEvNS_9BwdParamsE
        .type           _ZN10layer_norm13ln_bwd_kernelINS_13Kernel_traitsI13__nv_bfloat16fS2_fjLj1024ELj1ELj4ELj1ELj16ENS_18Kernel_traits_baseILj1024ES2_fS2_fjLj128EEEEEEEvNS_9BwdParamsE,@function
        .size           _ZN10layer_norm13ln_bwd_kernelINS_13Kernel_traitsI13__nv_bfloat16fS2_fjLj1024ELj1ELj4ELj1ELj16ENS_18Kernel_traits_baseILj1024ES2_fS2_fjLj128EEEEEEEvNS_9BwdParamsE,(.L_x_5615 - _ZN10layer_norm13ln_bwd_kernelINS_13Kernel_traitsI13__nv_bfloat16fS2_fjLj1024ELj1ELj4ELj1ELj16ENS_18Kernel_traits_baseILj1024ES2_fS2_fjLj128EEEEEEEvNS_9BwdParamsE)
        .other          _ZN10layer_norm13ln_bwd_kernelINS_13Kernel_traitsI13__nv_bfloat16fS2_fjLj1024ELj1ELj4ELj1ELj16ENS_18Kernel_traits_baseILj1024ES2_fS2_fjLj128EEEEEEEvNS_9BwdParamsE,@"STO_CUDA_ENTRY STV_DEFAULT"
_ZN10layer_norm13ln_bwd_kernelINS_13Kernel_traitsI13__nv_bfloat16fS2_fjLj1024ELj1ELj4ELj1ELj16ENS_18Kernel_traits_baseILj1024ES2_fS2_fjLj128EEEEEEEvNS_9BwdParamsE:
.text._ZN10layer_norm13ln_bwd_kernelINS_13Kernel_traitsI13__nv_bfloat16fS2_fjLj1024ELj1ELj4ELj1ELj16ENS_18Kernel_traits_baseILj1024ES2_fS2_fjLj128EEEEEEEvNS_9BwdParamsE:
[----:B------:R-:W-:Y:S01]  /*0000*/  LDC R1, c[0x0][0x28] ;  /* 0x00000a00ff017b82 */ /* 0x000fe20000000800 */
[----:B------:R-:W0:Y:S01]  /*0010*/  S2R R90, SR_TID.X ;  /* 0x00000000005a7919 */ /* 0x000e220000002100 */
[----:B------:R-:W-:Y:S01]  /*0020*/  ULDC.64 UR4, c[0x0][0x228] ;  /* 0x00008a0000047ab9 */ /* 0x000fe20000000a00 */
[----:B------:R-:W-:Y:S01]  /*0030*/  ULDC.64 UR6, c[0x0][0x240] ;  /* 0x0000900000067ab9 */ /* 0x000fe20000000a00 */
[----:B------:R-:W-:Y:S01]  /*0040*/  ISETP.NE.U32.AND P0, PT, RZ, UR4, PT ;  /* 0x00000004ff007c0c */ /* 0x000fe2000bf05070 */
[----:B------:R-:W1:Y:S03]  /*0050*/  S2R R89, SR_CTAID.X ;  /* 0x0000000000597919 */ /* 0x000e660000002500 */
[----:B------:R-:W-:Y:S01]  /*0060*/  ISETP.NE.AND.EX P0, PT, RZ, UR5, PT, P0 ;  /* 0x00000005ff007c0c */ /* 0x000fe2000bf05300 */
[----:B------:R-:W-:Y:S01]  /*0070*/  ULDC.64 UR4, c[0x0][0x248] ;  /* 0x0000920000047ab9 */ /* 0x000fe20000000a00 */
[----:B0-----:R-:W-:-:S04]  /*0080*/  SHF.L.U32 R0, R90, 0x3, RZ ;  /* 0x000000035a007819 */ /* 0x001fc800000006ff */
[----:B------:R-:W-:-:S04]  /*0090*/  LOP3.LUT R0, R0, 0xf8, RZ, 0xc0, !PT ;  /* 0x000000f800007812 */ /* 0x000fc800078ec0ff */
[----:B------:R-:W-:-:S04]  /*00a0*/  IADD3 R4, P1, R0, UR4, RZ ;  /* 0x0000000400047c10 */ /* 0x000fc8000ff3e0ff */
[----:B------:R-:W-:Y:S01]  /*00b0*/  IADD3.X R5, RZ, UR5, RZ, P1, !PT ;  /* 0x00000005ff057c10 */ /* 0x000fe20008ffe4ff */
[----:B------:R-:W-:Y:S01]  /*00c0*/  ULDC.64 UR4, c[0x0][0x208] ;  /* 0x0000820000047ab9 */ /* 0x000fe20000000a00 */
[----:B------:R-:W-:Y:S01]  /*00d0*/  IADD3 R2, P1, R0, UR6, RZ ;  /* 0x0000000600027c10 */ /* 0x000fe2000ff3e0ff */
[----:B------:R-:W-:Y:S01]  /*00e0*/  ULDC UR6, c[0x0][0x214] ;  /* 0x0000850000067ab9 */ /* 0x000fe20000000800 */
[----:B------:R-:W-:Y:S01]  /*00f0*/  SHF.R.U32.HI R0, RZ, 0x5, R90 ;  /* 0x00000005ff007819 */ /* 0x000fe2000001165a */
[----:B------:R-:W-:Y:S01]  /*0100*/  BSSY B0, `(.L_x_4982) ;  /* 0x0000345000007945 */ /* 0x000fe20003800000 */
[----:B------:R-:W5:Y:S02]  /*0110*/  @P0 LDG.E.64 R100, desc[UR4][R4.64] ;  /* 0x0000000404640981 */ /* 0x000f64000c1e1b00 */
[----:B-1----:R-:W-:Y:S02]  /*0120*/  LEA R130, R89, R0, 0x2 ;  /* 0x0000000059827211 */ /* 0x002fe400078e10ff */
[----:B------:R-:W-:Y:S01]  /*0130*/  IADD3.X R3, RZ, UR7, RZ, P1, !PT ;  /* 0x00000007ff037c10 */ /* 0x000fe20008ffe4ff */
[----:B------:R-:W5:Y:S01]  /*0140*/  @P0 LDG.E.64 R104, desc[UR4][R4.64+0x100] ;  /* 0x0001000404680981 */ /* 0x000f62000c1e1b00 */
[----:B------:R-:W-:Y:S01]  /*0150*/  ISETP.GE.AND P1, PT, R130, UR6, PT ;  /* 0x0000000682007c0c */ /* 0x000fe2000bf26270 */
[----:B------:R-:W-:Y:S01]  /*0160*/  ULDC.64 UR6, c[0x0][0x280] ;  /* 0x0000a00000067ab9 */ /* 0x000fe20000000a00 */
        /* <DEDUP_REMOVED lines=48> */
[----:B------:R-:W-:Y:S01]  /*0470*/  HFMA2.MMA R88, -RZ, RZ, 0, 0 ;  /* 0x00000000ff587435 */ /* 0x000fe200000001ff */
[----:B------:R-:W-:Y:S01]  /*0480*/  SHF.R.U32.HI R134, RZ, 0x10, R101 ;  /* 0x00000010ff867819 */ /* 0x000fe20000011665 */
[----:B------:R-:W-:Y:S01]  /*0490*/  HFMA2.MMA R0, -RZ, RZ, 0, 0 ;  /* 0x00000000ff007435 */ /* 0x000fe200000001ff */
[--C-:B------:R-:W-:Y:S01]  /*04a0*/  SHF.R.U64 R152, R104, 0x10, R105.reuse ;  /* 0x0000001068987819 */ /* 0x100fe20000001269 */
[----:B------:R-:W-:Y:S01]  /*04b0*/  BSSY B1, `(.L_x_4984) ;  /* 0x00002e1000017945 */ /* 0x000fe20003800000 */
        /* <DEDUP_REMOVED lines=125> */
.L_x_4986:
[----:B01----:R-:W0:Y:S01]  /*0c90*/  @P0 LDC.64 R56, c[0x0][0x228] ;  /* 0x00008a00ff380b82 */ /* 0x003e220000000a00 */
[----:B------:R-:W-:-:S04]  /*0ca0*/  LOP3.LUT R197, R90, 0x1f, RZ, 0xc0, !PT ;  /* 0x0000001f5ac57812 */ /* 0x000fc800078ec0ff */
[----:B------:R-:W-:-:S03]  /*0cb0*/  PRMT R197, R130, 0x2104, R197 ;  /* 0x0000210482c57816 */ /* 0x000fc600000000c5 */
[----:B------:R-:W1:Y:S08]  /*0cc0*/  @P0 LDC.64 R60, c[0x0][0x228] ;  /* 0x00008a00ff3c0b82 */ /* 0x000e700000000a00 */
[----:B------:R-:W2:Y:S08]  /*0cd0*/  @P0 LDC.64 R64, c[0x0][0x228] ;  /* 0x00008a00ff400b82 */ /* 0x000eb00000000a00 */
[----:B------:R-:W3:Y:S01]  /*0ce0*/  @P0 LDC.64 R68, c[0x0][0x228] ;  /* 0x00008a00ff440b82 */ /* 0x000ee20000000a00 */
[----:B0-----:R-:W-:-:S04]  /*0cf0*/  @P0 LEA R56, P1, R197, R56, 0x4 ;  /* 0x00000038c5380211 */ /* 0x001fc800078220ff */
[----:B------:R-:W-:-:S03]  /*0d00*/  @P0 LEA.HI.X R57, R197, R57, RZ, 0x4, P1 ;  /* 0x00000039c5390211 */ /* 0x000fc600008f24ff */
[----:B------:R-:W0:Y:S01]  /*0d10*/  @P0 LDC.64 R72, c[0x0][0x228] ;  /* 0x00008a00ff480b82 */ /* 0x000e220000000a00 */
[C---:B------:R-:W-:Y:S02]  /*0d20*/  IADD3 R189, R197.reuse, 0x20, RZ ;  /* 0x00000020c5bd7810 */ /* 0x040fe40007ffe0ff */
[----:B------:R-:W4:Y:S05]  /*0d30*/  @P0 LDG.E.128 R56, desc[UR4][R56.64] ;  /* 0x0000000438380981 */ /* 0x000f2a000c1e1d00 */
[----:B------:R-:W5:Y:S01]  /*0d40*/  @P0 LDC.64 R76, c[0x0][0x228] ;  /* 0x00008a00ff4c0b82 */ /* 0x000f620000000a00 */
[----:B------:R-:W-:Y:S01]  /*0d50*/  IADD3 R191, R197, 0x40, RZ ;  /* 0x00000040c5bf7810 */ /* 0x000fe20007ffe0ff */
[----:B-1----:R-:W-:-:S06]  /*0d60*/  @P0 IMAD.WIDE.U32 R60, R189, 0x10, R60 ;  /* 0x00000010bd3c0825 */ /* 0x002fcc00078e003c */
[----:B------:R-:W1:Y:S01]  /*0d70*/  @P0 LDC.64 R80, c[0x0][0x228] ;  /* 0x00008a00ff500b82 */ /* 0x000e620000000a00 */
[----:B--2---:R-:W-:Y:S01]  /*0d80*/  @P0 IMAD.WIDE.U32 R64, R191, 0x10, R64 ;  /* 0x00000010bf400825 */ /* 0x004fe200078e0040 */
[C---:B------:R-:W-:Y:S01]  /*0d90*/  IADD3 R193, R197.reuse, 0x60, RZ ;  /* 0x00000060c5c17810 */ /* 0x040fe20007ffe0ff */
[----:B------:R-:W2:Y:S05]  /*0da0*/  @P0 LDG.E.128 R60, desc[UR4][R60.64] ;  /* 0x000000043c3c0981 */ /* 0x000eaa000c1e1d00 */
[----:B------:R-:W1:Y:S01]  /*0db0*/  @P0 LDC.64 R84, c[0x0][0x228] ;  /* 0x00008a00ff540b82 */ /* 0x000e620000000a00 */
[----:B------:R-:W2:Y:S01]  /*0dc0*/  @P0 LDG.E.128 R64, desc[UR4][R64.64] ;  /* 0x0000000440400981 */ /* 0x000ea2000c1e1d00 */
[----:B------:R-:W-:Y:S01]  /*0dd0*/  IADD3 R195, R197, 0x80, RZ ;  /* 0x00000080c5c37810 */ /* 0x000fe20007ffe0ff */
[----:B---3--:R-:W-:Y:S01]  /*0de0*/  @P0 IMAD.WIDE.U32 R68, R193, 0x10, R68 ;  /* 0x00000010c1440825 */ /* 0x008fe200078e0044 */
[----:B------:R-:W-:-:S03]  /*0df0*/  IADD3 R187, R197, 0xa0, RZ ;  /* 0x000000a0c5bb7810 */ /* 0x000fc60007ffe0ff */
[----:B0-----:R-:W-:Y:S01]  /*0e00*/  @P0 IMAD.WIDE.U32 R72, R195, 0x10, R72 ;  /* 0x00000010c3480825 */ /* 0x001fe200078e0048 */
[----:B------:R-:W-:Y:S01]  /*0e10*/  IADD3 R185, R197, 0xc0, RZ ;  /* 0x000000c0c5b97810 */ /* 0x000fe20007ffe0ff */
[----:B------:R-:W3:Y:S01]  /*0e20*/  @P0 LDG.E.128 R68, desc[UR4][R68.64] ;  /* 0x0000000444440981 */ /* 0x000ee2000c1e1d00 */
[----:B------:R-:W0:Y:S01]  /*0e30*/  @!P0 LDC.64 R138, c[0x0][0x220] ;  /* 0x00008800ff8a8b82 */ /* 0x000e220000000a00 */
[----:B-----5:R-:W-:Y:S02]  /*0e40*/  @P0 IMAD.WIDE.U32 R76, R187, 0x10, R76 ;  /* 0x00000010bb4c0825 */ /* 0x020fe400078e004c */
[----:B------:R-:W5:Y:S01]  /*0e50*/  @P0 LDG.E.128 R72, desc[UR4][R72.64] ;  /* 0x0000000448480981 */ /* 0x000f62000c1e1d00 */
[----:B------:R-:W-:Y:S01]  /*0e60*/  IADD3 R183, R197, 0xe0, RZ ;  /* 0x000000e0c5b77810 */ /* 0x000fe20007ffe0ff */
[----:B-1----:R-:W-:Y:S02]  /*0e70*/  @P0 IMAD.WIDE.U32 R80, R185, 0x10, R80 ;  /* 0x00000010b9500825 */ /* 0x002fe400078e0050 */
[----:B------:R-:W5:Y:S01]  /*0e80*/  @P0 LDG.E.128 R76, desc[UR4][R76.64] ;  /* 0x000000044c4c0981 */ /* 0x000f62000c1e1d00 */
[----:B------:R-:W1:Y:S03]  /*0e90*/  @!P0 LDC.64 R136, c[0x0][0x220] ;  /* 0x00008800ff888b82 */ /* 0x000e660000000a00 */
[----:B------:R-:W5:Y:S01]  /*0ea0*/  @P0 LDG.E.128 R80, desc[UR4][R80.64] ;  /* 0x0000000450500981 */ /* 0x000f62000c1e1d00 */
[----:B------:R-:W-:-:S04]  /*0eb0*/  @P0 IMAD.WIDE.U32 R84, R183, 0x10, R84 ;  /* 0x00000010b7540825 */ /* 0x000fc800078e0054 */
[----:B------:R-:W1:Y:S02]  /*0ec0*/  @!P0 LDC.64 R142, c[0x0][0x220] ;  /* 0x00008800ff8e8b82 */ /* 0x000e640000000a00 */
[----:B------:R-:W5:Y:S01]  /*0ed0*/  @P0 LDG.E.128 R84, desc[UR4][R84.64] ;  /* 0x0000000454540981 */ /* 0x000f62000c1e1d00 */
[----:B------:R-:W-:Y:S01]  /*0ee0*/  @P0 MOV R184, RZ ;  /* 0x000000ff00b80202 */ /* 0x000fe20000000f00 */
[----:B0-----:R-:W-:-:S04]  /*0ef0*/  @!P0 IMAD.WIDE.U32 R180, R189, 0x10, R138 ;  /* 0x00000010bdb48825 */ /* 0x001fc800078e008a */
[----:B------:R-:W0:Y:S01]  /*0f00*/  @!P0 LDC.64 R140, c[0x0][0x230] ;  /* 0x00008c00ff8c8b82 */ /* 0x000e220000000a00 */
[----:B-1----:R-:W-:-:S07]  /*0f10*/  @!P0 LEA R136, P1, R197, R136, 0x4 ;  /* 0x00000088c5888211 */ /* 0x002fce00078220ff */
[----:B------:R-:W1:Y:S01]  /*0f20*/  @!P0 LDC.64 R138, c[0x0][0x220] ;  /* 0x00008800ff8a8b82 */ /* 0x000e620000000a00 */
[----:B------:R-:W-:Y:S01]  /*0f30*/  @!P0 LEA.HI.X R137, R197, R137, RZ, 0x4, P1 ;  /* 0x00000089c5898211 */ /* 0x000fe200008f24ff */
[----:B------:R-:W-:-:S06]  /*0f40*/  @!P0 IMAD.WIDE.U32 R150, R191, 0x10, R142 ;  /* 0x00000010bf968825 */ /* 0x000fcc00078e008e */
[----:B------:R-:W1:Y:S01]  /*0f50*/  @!P0 LDC.64 R142, c[0x0][0x220] ;  /* 0x00008800ff8e8b82 */ /* 0x000e620000000a00 */
[----:B0-----:R-:W-:-:S05]  /*0f60*/  @!P0 IMAD.WIDE R140, R130, 0x4, R140 ;  /* 0x00000004828c8825 */ /* 0x001fca00078e028c */
[----:B------:R0:W2:Y:S01]  /*0f70*/  @!P0 LDG.E R184, desc[UR4][R140.64] ;  /* 0x000000048cb88981 */ /* 0x0000a2000c1e1900 */
[----:B-1----:R-:W-:Y:S02]  /*0f80*/  @!P0 IMAD.WIDE.U32 R148, R193, 0x10, R138 ;  /* 0x00000010c1948825 */ /* 0x002fe400078e008a */
[----:B------:R-:W1:Y:S08]  /*0f90*/  @!P0 LDC.64 R138, c[0x0][0x220] ;  /* 0x00008800ff8a8b82 */ /* 0x000e700000000a00 */
[----:B0-----:R-:W0:Y:S01]  /*0fa0*/  LDC.64 R140, c[0x0][0x238] ;  /* 0x00008e00ff8c7b82 */ /* 0x001e220000000a00 */
[----:B------:R-:W-:-:S04]  /*0fb0*/  @!P0 IMAD.WIDE.U32 R146, R195, 0x10, R142 ;  /* 0x00000010c3928825 */ /* 0x000fc800078e008e */
[----:B-1----:R-:W-:-:S03]  /*0fc0*/  @!P0 IMAD.WIDE.U32 R144, R187, 0x10, R138 ;  /* 0x00000010bb908825 */ /* 0x002fc600078e008a */
[----:B------:R-:W1:Y:S01]  /*0fd0*/  @!P0 LDC.64 R138, c[0x0][0x220] ;  /* 0x00008800ff8a8b82 */ /* 0x000e620000000a00 */
[----:B------:R0:W2:Y:S07]  /*0fe0*/  @!P0 LDG.E.128 R56, desc[UR4][R136.64] ;  /* 0x0000000488388981 */ /* 0x0000ae000c1e1d00 */
[----:B0-----:R-:W0:Y:S01]  /*0ff0*/  @!P0 LDC.64 R136, c[0x0][0x220] ;  /* 0x00008800ff888b82 */ /* 0x001e220000000a00 */
[----:B------:R-:W3:Y:S04]  /*1000*/  @!P0 LDG.E.128 R60, desc[UR4][R180.64] ;  /* 0x00000004b43c8981 */ /* 0x000ee8000c1e1d00 */
[----:B------:R1:W5:Y:S04]  /*1010*/  @!P0 LDG.E.128 R64, desc[UR4][R150.64] ;  /* 0x0000000496408981 */ /* 0x000368000c1e1d00 */
[----:B------:R4:W5:Y:S01]  /*1020*/  @!P0 LDG.E.128 R68, desc[UR4][R148.64] ;  /* 0x0000000494448981 */ /* 0x000962000c1e1d00 */
[----:B-1----:R-:W1:Y:S03]  /*1030*/  LDC.64 R150, c[0x0][0x268] ;  /* 0x00009a00ff967b82 */ /* 0x002e660000000a00 */
[----:B------:R-:W5:Y:S01]  /*1040*/  @!P0 LDG.E.128 R72, desc[UR4][R146.64] ;  /* 0x0000000492488981 */ /* 0x000f62000c1e1d00 */
[----:B0-----:R-:W-:-:S03]  /*1050*/  @!P0 IMAD.WIDE.U32 R142, R185, 0x10, R136 ;  /* 0x00000010b98e8825 */ /* 0x001fc600078e0088 */
[----:B------:R-:W5:Y:S01]  /*1060*/  @!P0 LDG.E.128 R76, desc[UR4][R144.64] ;  /* 0x00000004904c8981 */ /* 0x000f62000c1e1d00 */
[----:B------:R-:W-:-:S03]  /*1070*/  @!P0 IMAD.WIDE.U32 R180, R183, 0x10, R138 ;  /* 0x00000010b7b48825 */ /* 0x000fc600078e008a */
[----:B------:R0:W5:Y:S01]  /*1080*/  @!P0 LDG.E.128 R80, desc[UR4][R142.64] ;  /* 0x000000048e508981 */ /* 0x000162000c1e1d00 */
[----:B----4-:R-:W-:-:S05]  /*1090*/  IMAD.WIDE R148, R130, 0x4, R140 ;  /* 0x0000000482947825 */ /* 0x010fca00078e028c */
[----:B------:R4:W5:Y:S04]  /*10a0*/  LDG.E R182, desc[UR4][R148.64] ;  /* 0x0000000494b67981 */ /* 0x000968000c1e1900 */
[----:B------:R2:W5:Y:S01]  /*10b0*/  @!P0 LDG.E.128 R84, desc[UR4][R180.64] ;  /* 0x00000004b4548981 */ /* 0x000562000c1e1d00 */
[----:B-1----:R-:W-:-:S04]  /*10c0*/  IMAD.WIDE.U32 R136, R197, 0x8, R150 ;  /* 0x00000008c5887825 */ /* 0x002fc800078e0096 */
[--C-:B------:R-:W-:Y:S02]  /*10d0*/  IMAD.WIDE.U32 R138, R189, 0x8, R150.reuse ;  /* 0x00000008bd8a7825 */ /* 0x100fe400078e0096 */
[----:B------:R-:W5:Y:S02]  /*10e0*/  LDG.E.64 R136, desc[UR4][R136.64] ;  /* 0x0000000488887981 */ /* 0x000f64000c1e1b00 */
[--C-:B------:R-:W-:Y:S02]  /*10f0*/  IMAD.WIDE.U32 R140, R191, 0x8, R150.reuse ;  /* 0x00000008bf8c7825 */ /* 0x100fe400078e0096 */
[----:B------:R-:W5:Y:S02]  /*1100*/  LDG.E.64 R138, desc[UR4][R138.64] ;  /* 0x000000048a8a7981 */ /* 0x000f64000c1e1b00 */
[--C-:B0-----:R-:W-:Y:S02]  /*1110*/  IMAD.WIDE.U32 R142, R193, 0x8, R150.reuse ;  /* 0x00000008c18e7825 */ /* 0x101fe400078e0096 */
[----:B------:R-:W5:Y:S02]  /*1120*/  LDG.E.64 R140, desc[UR4][R140.64] ;  /* 0x000000048c8c7981 */ /* 0x000f64000c1e1b00 */
[----:B------:R-:W-:-:S02]  /*1130*/  IMAD.WIDE.U32 R144, R195, 0x8, R150 ;  /* 0x00000008c3907825 */ /* 0x000fc400078e0096 */
[----:B------:R-:W5:Y:S02]  /*1140*/  LDG.E.64 R142, desc[UR4][R142.64] ;  /* 0x000000048e8e7981 */ /* 0x000f64000c1e1b00 */
[--C-:B------:R-:W-:Y:S02]  /*1150*/  IMAD.WIDE.U32 R146, R185, 0x8, R150.reuse ;  /* 0x00000008b9927825 */ /* 0x100fe400078e0096 */
[----:B------:R-:W5:Y:S04]  /*1160*/  LDG.E.64 R144, desc[UR4][R144.64] ;  /* 0x0000000490907981 */ /* 0x000f68000c1e1b00 */
[----:B------:R-:W5:Y:S01]  /*1170*/  LDG.E.64 R146, desc[UR4][R146.64] ;  /* 0x0000000492927981 */ /* 0x000f62000c1e1b00 */
[----:B----4-:R-:W-:-:S04]  /*1180*/  IMAD.WIDE.U32 R148, R187, 0x8, R150 ;  /* 0x00000008bb947825 */ /* 0x010fc800078e0096 */
[----:B------:R-:W-:Y:S02]  /*1190*/  IMAD.WIDE.U32 R150, R183, 0x8, R150 ;  /* 0x00000008b7967825 */ /* 0x000fe400078e0096 */
[----:B------:R-:W4:Y:S04]  /*11a0*/  LDG.E.64 R148, desc[UR4][R148.64] ;  /* 0x0000000494947981 */ /* 0x000f28000c1e1b00 */
[----:B------:R-:W4:Y:S01]  /*11b0*/  LDG.E.64 R150, desc[UR4][R150.64] ;  /* 0x0000000496967981 */ /* 0x000f22000c1e1b00 */
[----:B------:R-:W0:Y:S08]  /*11c0*/  @P0 MUFU.RCP R207, R133 ;  /* 0x0000008500cf0308 */ /* 0x000e300000001000 */
[----:B------:R-:W1:Y:S08]  /*11d0*/  @P0 MUFU.RCP R217, R104 ;  /* 0x0000006800d90308 */ /* 0x000e700000001000 */
[----:B------:R-:W5:Y:S08]  /*11e0*/  @P0 MUFU.RCP R219, R155 ;  /* 0x0000009b00db0308 */ /* 0x000f700000001000 */
        /* <DEDUP_REMOVED lines=18> */
[----:B------:R-:W-:Y:S08]  /*1310*/  @P0 MUFU.RCP R180, R173 ;  /* 0x000000ad00b40308 */ /* 0x000ff00000001000 */
[----:B------:R-:W-:Y:S01]  /*1320*/  @P0 MUFU.RCP R220, R153 ;  /* 0x0000009900dc0308 */ /* 0x000fe20000001000 */
[----:B------:R-:W-:Y:S01]  /*1330*/  @P0 FADD.FTZ R199, -R99, R56 ;  /* 0x0000003863c70221 */ /* 0x000fe20000010100 */
[----:B--2---:R-:W-:Y:S01]  /*1340*/  @!P0 FADD.FTZ R181, R56, -R184 ;  /* 0x800000b838b58221 */ /* 0x004fe20000010000 */
[----:B------:R-:W-:Y:S01]  /*1350*/  @P0 FADD.FTZ R56, -R132, R57 ;  /* 0x0000003984380221 */ /* 0x000fe20000010100 */
[----:B------:R-:W-:Y:S01]  /*1360*/  @P0 FADD.FTZ R202, -R134, R59 ;  /* 0x0000003b86ca0221 */ /* 0x000fe20000010100 */
[----:B------:R-:W-:-:S02]  /*1370*/  @!P0 FADD.FTZ R205, R59, -R184 ;  /* 0x800000b83bcd8221 */ /* 0x000fc40000010000 */
[----:B0-----:R-:W-:Y:S01]  /*1380*/  @P0 FMUL.FTZ R59, R56, R207 ;  /* 0x000000cf383b0220 */ /* 0x001fe20000410000 */
[----:B------:R-:W-:Y:S01]  /*1390*/  @P0 FADD.FTZ R201, -R101, R58 ;  /* 0x0000003a65c90221 */ /* 0x000fe20000010100 */
[----:B------:R-:W-:Y:S01]  /*13a0*/  @P0 FADD.FTZ R211, -R103, R60 ;  /* 0x0000003c67d30221 */ /* 0x000fe20000010100 */
[----:B---3--:R-:W-:Y:S01]  /*13b0*/  @!P0 FADD.FTZ R207, R60, -R184 ;  /* 0x800000b83ccf8221 */ /* 0x008fe20000010000 */
[----:B------:R-:W-:Y:S01]  /*13c0*/  @P0 FADD.FTZ R60, -R105, R62 ;  /* 0x0000003e693c0221 */ /* 0x000fe20000010100 */
[----:B------:R-:W-:Y:S01]  /*13d0*/  @!P0 FADD.FTZ R213, R62, -R184 ;  /* 0x800000b83ed58221 */ /* 0x000fe20000010000 */
[----:B------:R-:W-:Y:S01]  /*13e0*/  @P0 FADD.FTZ R62, -R154, R63 ;  /* 0x0000003f9a3e0221 */ /* 0x000fe20000010100 */
[--C-:B------:R-:W-:Y:S01]  /*13f0*/  @!P0 FADD.FTZ R215, R63, -R184.reuse ;  /* 0x800000b83fd78221 */ /* 0x100fe20000010000 */
[----:B-1----:R-:W-:Y:S01]  /*1400*/  @P0 FMUL.FTZ R63, R60, R217 ;  /* 0x000000d93c3f0220 */ /* 0x002fe20000410000 */
[----:B-----5:R-:W-:Y:S01]  /*1410*/  @!P0 FADD.FTZ R217, R64, -R184 ;  /* 0x800000b840d98221 */ /* 0x020fe20000010000 */
[----:B------:R-:W-:Y:S01]  /*1420*/  @P0 FMUL.FTZ R60, R62, R219 ;  /* 0x000000db3e3c0220 */ /* 0x000fe20000410000 */
[----:B------:R-:W-:Y:S01]  /*1430*/  @P0 FADD.FTZ R62, -R107, R64 ;  /* 0x000000406b3e0221 */ /* 0x000fe20000010100 */
[----:B------:R-:W-:Y:S01]  /*1440*/  @P0 FADD.FTZ R64, -R156, R65 ;  /* 0x000000419c400221 */ /* 0x000fe20000010100 */
[--C-:B------:R-:W-:Y:S01]  /*1450*/  @!P0 FADD.FTZ R219, R65, -R184.reuse ;  /* 0x800000b841db8221 */ /* 0x100fe20000010000 */
[----:B------:R-:W-:Y:S01]  /*1460*/  @!P0 FADD.FTZ R203, R58, -R184 ;  /* 0x800000b83acb8221 */ /* 0x000fe20000010000 */
[----:B------:R-:W0:Y:S01]  /*1470*/  @P0 MUFU.RCP R56, R124 ;  /* 0x0000007c00380308 */ /* 0x000e220000001000 */
[----:B------:R-:W-:Y:S01]  /*1480*/  @P0 FADD.FTZ R65, -R109, R66 ;  /* 0x000000426d410221 */ /* 0x000fe20000010100 */
[----:B------:R-:W-:Y:S01]  /*1490*/  @!P0 FADD.FTZ R221, R66, -R184 ;  /* 0x800000b842dd8221 */ /* 0x000fe20000010000 */
[----:B------:R-:W-:Y:S01]  /*14a0*/  @P0 FADD.FTZ R237, -R162, R71 ;  /* 0x00000047a2ed0221 */ /* 0x000fe20000010100 */
[----:B------:R-:W-:Y:S01]  /*14b0*/  @P0 FMUL.FTZ R58, R199, R208 ;  /* 0x000000d0c73a0220 */ /* 0x000fe20000410000 */
[----:B------:R-:W-:Y:S01]  /*14c0*/  @P0 FADD.FTZ R66, -R158, R67 ;  /* 0x000000439e420221 */ /* 0x000fe20000010100 */
[----:B------:R-:W-:Y:S01]  /*14d0*/  @!P0 FADD.FTZ R223, R67, -R184 ;  /* 0x800000b843df8221 */ /* 0x000fe20000010000 */
[----:B------:R-:W-:Y:S01]  /*14e0*/  @P0 FMUL.FTZ R199, R201, R216 ;  /* 0x000000d8c9c70220 */ /* 0x000fe20000410000 */
[----:B------:R-:W-:Y:S01]  /*14f0*/  @P0 FMUL.FTZ R67, R62, R225 ;  /* 0x000000e13e430220 */ /* 0x000fe20000410000 */
[----:B------:R-:W-:Y:S01]  /*1500*/  @P0 FADD.FTZ R235, -R160, R69 ;  /* 0x00000045a0eb0221 */ /* 0x000fe20000010100 */
[----:B------:R-:W-:Y:S01]  /*1510*/  @P0 FMUL.FTZ R201, R202, R209 ;  /* 0x000000d1cac90220 */ /* 0x000fe20000410000 */
[----:B------:R-:W-:Y:S01]  /*1520*/  @P0 FADD.FTZ R233, -R111, R68 ;  /* 0x000000446fe90221 */ /* 0x000fe20000010100 */
[----:B------:R-:W-:Y:S01]  /*1530*/  @!P0 FADD.FTZ R225, R68, -R184 ;  /* 0x800000b844e18221 */ /* 0x000fe20000010000 */
[----:B------:R-:W1:Y:S01]  /*1540*/  @P0 MUFU.RCP R202, R175 ;  /* 0x000000af00ca0308 */ /* 0x000e620000001000 */
[----:B------:R-:W-:Y:S01]  /*1550*/  @P0 FMUL.FTZ R68, R237, R206 ;  /* 0x000000ceed440220 */ /* 0x000fe20000410000 */
[----:B------:R-:W-:Y:S01]  /*1560*/  @P0 FADD.FTZ R241, -R115, R72 ;  /* 0x0000004873f10221 */ /* 0x000fe20000010100 */
[----:B------:R-:W-:Y:S01]  /*1570*/  @P0 FADD.FTZ R243, -R164, R73 ;  /* 0x00000049a4f30221 */ /* 0x000fe20000010100 */
[----:B------:R-:W-:Y:S01]  /*1580*/  @P0 FMUL.FTZ R64, R64, R227 ;  /* 0x000000e340400220 */ /* 0x000fe20000410000 */
[----:B------:R-:W-:Y:S01]  /*1590*/  @P0 FMUL.FTZ R62, R66, R229 ;  /* 0x000000e5423e0220 */ /* 0x000fe20000410000 */
[----:B------:R-:W-:Y:S01]  /*15a0*/  @P0 FADD.FTZ R245, -R117, R74 ;  /* 0x0000004a75f50221 */ /* 0x000fe20000010100 */
[----:B------:R-:W-:Y:S01]  /*15b0*/  @P0 FADD.FTZ R247, -R166, R75 ;  /* 0x0000004ba6f70221 */ /* 0x000fe20000010100 */
[----:B------:R-:W2:Y:S01]  /*15c0*/  @P0 MUFU.RCP R208, R126 ;  /* 0x0000007e00d00308 */ /* 0x000ea20000001000 */
[--C-:B------:R-:W-:Y:S01]  /*15d0*/  @!P0 FADD.FTZ R227, R69, -R184.reuse ;  /* 0x800000b845e38221 */ /* 0x100fe20000010000 */
[----:B------:R-:W-:Y:S01]  /*15e0*/  @!P0 FADD.FTZ R231, R71, -R184 ;  /* 0x800000b847e78221 */ /* 0x000fe20000010000 */
[----:B------:R-:W-:Y:S01]  /*15f0*/  @P0 FMUL.FTZ R66, R235, R212 ;  /* 0x000000d4eb420220 */ /* 0x000fe20000410000 */
[----:B------:R-:W-:Y:S01]  /*1600*/  @P0 FADD.FTZ R249, -R119, R76 ;  /* 0x0000004c77f90221 */ /* 0x000fe20000010100 */
[----:B------:R-:W-:Y:S01]  /*1610*/  @P0 FADD.FTZ R69, -R113, R70 ;  /* 0x0000004671450221 */ /* 0x000fe20000010100 */
[----:B------:R-:W-:-:S02]  /*1620*/  @!P0 FADD.FTZ R229, R70, -R184 ;  /* 0x800000b846e58221 */ /* 0x000fc40000010000 */
[----:B------:R-:W3:Y:S01]  /*1630*/  @P0 MUFU.RCP R206, R177 ;  /* 0x000000b100ce0308 */ /* 0x000ee20000001000 */
[----:B------:R-:W-:Y:S01]  /*1640*/  @P0 FMUL.FTZ R71, R233, R214 ;  /* 0x000000d6e9470220 */ /* 0x000fe20000410000 */
[----:B------:R-:W-:Y:S01]  /*1650*/  @!P0 FADD.FTZ R235, R73, -R184 ;  /* 0x800000b849eb8221 */ /* 0x000fe20000010000 */
[----:B------:R-:W-:Y:S01]  /*1660*/  @P0 FADD.FTZ R251, -R168, R77 ;  /* 0x0000004da8fb0221 */ /* 0x000fe20000010100 */
[--C-:B------:R-:W-:Y:S01]  /*1670*/  @!P0 FADD.FTZ R233, R72, -R184.reuse ;  /* 0x800000b848e98221 */ /* 0x100fe20000010000 */
[--C-:B------:R-:W-:Y:S01]  /*1680*/  @!P0 FADD.FTZ R239, R75, -R184.reuse ;  /* 0x800000b84bef8221 */ /* 0x100fe20000010000 */
[----:B------:R-:W-:Y:S01]  /*1690*/  @P0 FMUL.FTZ R73, R241, R204 ;  /* 0x000000ccf1490220 */ /* 0x000fe20000410000 */
[----:B------:R-:W-:Y:S01]  /*16a0*/  @P0 FMUL.FTZ R70, R243, R200 ;  /* 0x000000c8f3460220 */ /* 0x000fe20000410000 */
[----:B------:R-:W-:Y:S01]  /*16b0*/  @P0 FMUL.FTZ R75, R245, R198 ;  /* 0x000000c6f54b0220 */ /* 0x000fe20000410000 */
[----:B------:R-:W-:Y:S01]  /*16c0*/  @P0 FMUL.FTZ R72, R247, R196 ;  /* 0x000000c4f7480220 */ /* 0x000fe20000410000 */
[--C-:B------:R-:W-:Y:S01]  /*16d0*/  @!P0 FADD.FTZ R241, R76, -R184.reuse ;  /* 0x800000b84cf18221 */ /* 0x100fe20000010000 */
[--C-:B------:R-:W-:Y:S01]  /*16e0*/  @!P0 FADD.FTZ R243, R77, -R184.reuse ;  /* 0x800000b84df38221 */ /* 0x100fe20000010000 */
[----:B------:R-:W-:Y:S01]  /*16f0*/  @!P0 FADD.FTZ R237, R74, -R184 ;  /* 0x800000b84aed8221 */ /* 0x000fe20000010000 */
[----:B------:R-:W5:Y:S01]  /*1700*/  @P0 MUFU.RCP R196, R128 ;  /* 0x0000008000c40308 */ /* 0x000f620000001000 */
[----:B------:R-:W-:Y:S01]  /*1710*/  @P0 FADD.FTZ R76, -R121, R78 ;  /* 0x0000004e794c0221 */ /* 0x000fe20000010100 */
[----:B------:R-:W-:Y:S01]  /*1720*/  @!P0 FADD.FTZ R245, R78, -R184 ;  /* 0x800000b84ef58221 */ /* 0x000fe20000010000 */
[----:B------:R-:W-:Y:S01]  /*1730*/  @P0 FMUL.FTZ R77, R249, R194 ;  /* 0x000000c2f94d0220 */ /* 0x000fe20000410000 */
[----:B------:R-:W-:Y:S01]  /*1740*/  @P0 FADD.FTZ R78, -R170, R79 ;  /* 0x0000004faa4e0221 */ /* 0x000fe20000010100 */
[----:B------:R-:W-:Y:S01]  /*1750*/  @P0 FMUL.FTZ R74, R251, R192 ;  /* 0x000000c0fb4a0220 */ /* 0x000fe20000410000 */
[----:B------:R-:W-:Y:S01]  /*1760*/  @P0 FADD.FTZ R249, -R123, R80 ;  /* 0x000000507bf90221 */ /* 0x000fe20000010100 */
[--C-:B------:R-:W-:Y:S01]  /*1770*/  @!P0 FADD.FTZ R251, R80, -R184.reuse ;  /* 0x800000b850fb8221 */ /* 0x100fe20000010000 */
[----:B------:R-:W5:Y:S01]  /*1780*/  @P0 MUFU.RCP R194, R179 ;  /* 0x000000b300c20308 */ /* 0x000f620000001000 */
[----:B------:R-:W-:Y:S01]  /*1790*/  @!P0 FADD.FTZ R247, R79, -R184 ;  /* 0x800000b84ff78221 */ /* 0x000fe20000010000 */
[----:B------:R-:W-:Y:S01]  /*17a0*/  @P0 FADD.FTZ R80, -R125, R82 ;  /* 0x000000527d500221 */ /* 0x000fe20000010100 */
[----:B------:R-:W-:Y:S01]  /*17b0*/  @P0 FMUL.FTZ R79, R76, R190 ;  /* 0x000000be4c4f0220 */ /* 0x000fe20000410000 */
[----:B------:R-:W-:Y:S01]  /*17c0*/  @P0 FMUL.FTZ R76, R78, R188 ;  /* 0x000000bc4e4c0220 */ /* 0x000fe20000410000 */
[----:B------:R-:W-:Y:S01]  /*17d0*/  @!P0 FADD.FTZ R190, R82, -R184 ;  /* 0x800000b852be8221 */ /* 0x000fe20000010000 */
[----:B------:R-:W-:Y:S01]  /*17e0*/  @P0 FADD.FTZ R78, -R172, R81 ;  /* 0x00000051ac4e0221 */ /* 0x000fe20000010100 */
[----:B------:R-:W-:Y:S01]  /*17f0*/  @!P0 FADD.FTZ R188, R81, -R184 ;  /* 0x800000b851bc8221 */ /* 0x000fe20000010000 */
[----:B------:R-:W-:Y:S01]  /*1800*/  @P0 FADD.FTZ R82, -R174, R83 ;  /* 0x00000053ae520221 */ /* 0x000fe20000010100 */
[----:B------:R-:W-:Y:S01]  /*1810*/  @!P0 FADD.FTZ R192, R83, -R184 ;  /* 0x800000b853c08221 */ /* 0x000fe20000010000 */
[----:B------:R-:W-:Y:S01]  /*1820*/  @P0 FMUL.FTZ R81, R249, R186 ;  /* 0x000000baf9510220 */ /* 0x000fe20000410000 */
[----:B0-----:R-:W-:Y:S01]  /*1830*/  @P0 FMUL.FTZ R83, R80, R56 ;  /* 0x0000003850530220 */ /* 0x001fe20000410000 */
[----:B------:R-:W-:Y:S01]  /*1840*/  @P0 FADD.FTZ R249, -R127, R84 ;  /* 0x000000547ff90221 */ /* 0x000fe20000010100 */
[----:B------:R-:W-:Y:S01]  /*1850*/  @P0 FADD.FTZ R80, -R176, R85 ;  /* 0x00000055b0500221 */ /* 0x000fe20000010100 */
[--C-:B------:R-:W-:Y:S01]  /*1860*/  @!P0 FADD.FTZ R84, R84, -R184.reuse ;  /* 0x800000b854548221 */ /* 0x100fe20000010000 */
[--C-:B------:R-:W-:Y:S01]  /*1870*/  @!P0 FADD.FTZ R56, R85, -R184.reuse ;  /* 0x800000b855388221 */ /* 0x100fe20000010000 */
[----:B------:R-:W-:Y:S01]  /*1880*/  @!P0 FADD.FTZ R57, R57, -R184 ;  /* 0x800000b839398221 */ /* 0x000fe20000010000 */
[----:B------:R-:W-:Y:S01]  /*1890*/  @P0 FMUL.FTZ R180, R78, R180 ;  /* 0x000000b44eb40220 */ /* 0x000fe20000410000 */
[----:B------:R-:W-:Y:S01]  /*18a0*/  @P0 FADD.FTZ R209, -R152, R61 ;  /* 0x0000003d98d10221 */ /* 0x000fe20000010100 */
[----:B-1----:R-:W-:Y:S01]  /*18b0*/  @P0 FMUL.FTZ R78, R82, R202 ;  /* 0x000000ca524e0220 */ /* 0x002fe20000410000 */
[----:B------:R-:W-:Y:S01]  /*18c0*/  @!P0 FADD.FTZ R61, R61, -R184 ;  /* 0x800000b83d3d8221 */ /* 0x000fe20000010000 */
[----:B------:R-:W-:Y:S01]  /*18d0*/  @P0 FADD.FTZ R82, -R129, R86 ;  /* 0x0000005681520221 */ /* 0x000fe20000010100 */
[----:B--2---:R-:W-:Y:S01]  /*18e0*/  @P0 FMUL.FTZ R85, R249, R208 ;  /* 0x000000d0f9550220 */ /* 0x004fe20000410000 */
[----:B---3--:R-:W-:Y:S01]  /*18f0*/  @P0 FMUL.FTZ R80, R80, R206 ;  /* 0x000000ce50500220 */ /* 0x008fe20000410000 */
[--C-:B------:R-:W-:Y:S01]  /*1900*/  @!P0 FADD.FTZ R86, R86, -R184.reuse ;  /* 0x800000b856568221 */ /* 0x100fe20000010000 */
[----:B------:R-:W-:Y:S01]  /*1910*/  @!P0 FADD.FTZ R186, R87, -R184 ;  /* 0x800000b857ba8221 */ /* 0x000fe20000010000 */
[C---:B------:R-:W-:Y:S01]  /*1920*/  @!P0 FMUL.FTZ R85, R182.reuse, R84 ;  /* 0x00000054b6558220 */ /* 0x040fe20000410000 */
[----:B------:R-:W-:Y:S01]  /*1930*/  @!P0 FMUL.FTZ R80, R182, R56 ;  /* 0x00000038b6508220 */ /* 0x000fe20000410000 */
[----:B------:R-:W-:Y:S01]  /*1940*/  @P0 FADD.FTZ R184, -R178, R87 ;  /* 0x00000057b2b80221 */ /* 0x000fe20000010100 */
[----:B------:R-:W-:Y:S01]  /*1950*/  @!P0 FMUL.FTZ R59, R182, R57 ;  /* 0x00000039b63b8220 */ /* 0x000fe20000410000 */
[----:B------:R-:W-:Y:S01]  /*1960*/  MOV R56, R136 ;  /* 0x0000008800387202 */ /* 0x000fe20000000f00 */
[----:B------:R-:W0:Y:S01]  /*1970*/  @P0 MUFU.RCP R218, R102 ;  /* 0x0000006600da0308 */ /* 0x000e220000001000 */
[--C-:B------:R-:W-:Y:S01]  /*1980*/  SHF.R.U64 R84, R136, 0x10, R137.reuse ;  /* 0x0000001088547819 */ /* 0x100fe20000001289 */
[----:B------:R-:W-:Y:S01]  /*1990*/  @P0 FMUL.FTZ R209, R209, R220 ;  /* 0x000000dcd1d10220 */ /* 0x000fe20000410000 */
[----:B------:R-:W-:Y:S01]  /*19a0*/  MOV R57, R137 ;  /* 0x0000008900397202 */ /* 0x000fe20000000f00 */
[----:B------:R-:W-:Y:S01]  /*19b0*/  @!P0 FMUL.FTZ R209, R182, R61 ;  /* 0x0000003db6d18220 */ /* 0x000fe20000410000 */
[----:B------:R-:W-:Y:S01]  /*19c0*/  SHF.R.U32.HI R136, RZ, 0x10, R137 ;  /* 0x00000010ff887819 */ /* 0x000fe20000011689 */
[----:B-----5:R-:W-:Y:S01]  /*19d0*/  @P0 FMUL.FTZ R87, R82, R196 ;  /* 0x000000c452570220 */ /* 0x020fe20000410000 */
[----:B------:R-:W-:Y:S01]  /*19e0*/  SHF.R.U64 R216, R138, 0x10, R139 ;  /* 0x000000108ad87819 */ /* 0x000fe2000000128b */
[----:B------:R-:W1:Y:S01]  /*19f0*/  @P0 MUFU.RCP R222, R108 ;  /* 0x0000006c00de0308 */ /* 0x000e620000001000 */
[----:B------:R-:W-:Y:S01]  /*1a00*/  MOV R137, R139 ;  /* 0x0000008b00897202 */ /* 0x000fe20000000f00 */
[----:B------:R-:W-:Y:S01]  /*1a10*/  @P0 FMUL.FTZ R82, R184, R194 ;  /* 0x000000c2b8520220 */ /* 0x000fe20000410000 */
[----:B------:R-:W-:-:S02]  /*1a20*/  MOV R61, R138 ;  /* 0x0000008a003d7202 */ /* 0x000fc40000000f00 */
[----:B------:R-:W-:Y:S01]  /*1a30*/  SHF.R.U32.HI R139, RZ, 0x10, R139 ;  /* 0x00000010ff8b7819 */ /* 0x000fe2000001168b */
[----:B------:R-:W-:Y:S01]  /*1a40*/  @!P0 FMUL.FTZ R58, R182, R181 ;  /* 0x000000b5b63a8220 */ /* 0x000fe20000410000 */
[----:B------:R-:W-:Y:S02]  /*1a50*/  MOV R138, R140 ;  /* 0x0000008c008a7202 */ /* 0x000fe40000000f00 */
[----:B------:R-:W-:Y:S02]  /*1a60*/  SHF.L.U32 R56, R56, 0x10, RZ ;  /* 0x0000001038387819 */ /* 0x000fe400000006ff */
[----:B------:R-:W-:Y:S02]  /*1a70*/  MOV R184, R142 ;  /* 0x0000008e00b87202 */ /* 0x000fe40000000f00 */
[----:B------:R-:W-:Y:S01]  /*1a80*/  SHF.R.U64 R212, R142, 0x10, R143 ;  /* 0x000000108ed47819 */ /* 0x000fe2000000128f */
[----:B------:R-:W-:Y:S01]  /*1a90*/  @!P0 FMUL.FTZ R199, R182, R203 ;  /* 0x000000cbb6c78220 */ /* 0x000fe20000410000 */
[----:B------:R-:W-:-:S02]  /*1aa0*/  MOV R142, R144 ;  /* 0x00000090008e7202 */ /* 0x000fc40000000f00 */
[----:B------:R-:W-:Y:S02]  /*1ab0*/  SHF.R.U64 R202, R144, 0x10, R145 ;  /* 0x0000001090ca7819 */ /* 0x000fe40000001291 */
[----:B------:R-:W-:Y:S01]  /*1ac0*/  SHF.L.U32 R57, R57, 0x10, RZ ;  /* 0x0000001039397819 */ /* 0x000fe200000006ff */
[C---:B------:R-:W-:Y:S01]  /*1ad0*/  @!P0 FMUL.FTZ R60, R182.reuse, R215 ;  /* 0x000000d7b63c8220 */ /* 0x040fe20000410000 */
[----:B------:R-:W-:Y:S01]  /*1ae0*/  SHF.L.U32 R144, R139, 0x10, RZ ;  /* 0x000000108b907819 */ /* 0x000fe200000006ff */
[----:B------:R-:W-:Y:S01]  /*1af0*/  @!P0 FMUL.FTZ R67, R182, R217 ;  /* 0x000000d9b6438220 */ /* 0x000fe20000410000 */
[----:B------:R-:W-:Y:S01]  /*1b00*/  SHF.L.U32 R84, R84, 0x10, RZ ;  /* 0x0000001054547819 */ /* 0x000fe200000006ff */
[----:B------:R-:W-:Y:S01]  /*1b10*/  FADD.FTZ R97, R56, R97 ;  /* 0x0000006138617221 */ /* 0x000fe20000010000 */
[----:B------:R-:W-:Y:S01]  /*1b20*/  SHF.L.U32 R139, R138, 0x10, RZ ;  /* 0x000000108a8b7819 */ /* 0x000fe200000006ff */
[----:B------:R-:W-:Y:S01]  /*1b30*/  FFMA.FTZ R131, R56, R58, R131 ;  /* 0x0000003a38837223 */ /* 0x000fe20000010083 */
[----:B------:R-:W-:Y:S01]  /*1b40*/  SHF.R.U64 R215, R140, 0x10, R141 ;  /* 0x000000108cd77819 */ /* 0x000fe2000000128d */
[----:B------:R-:W-:Y:S01]  /*1b50*/  @!P0 FMUL.FTZ R87, R182, R86 ;  /* 0x00000056b6578220 */ /* 0x000fe20000410000 */
[----:B------:R-:W-:Y:S01]  /*1b60*/  FMUL.FTZ R56, R98, R56 ;  /* 0x0000003862387220 */ /* 0x000fe20000410000 */
[C---:B------:R-:W-:Y:S01]  /*1b70*/  FADD.FTZ R93, R57.reuse, R93 ;  /* 0x0000005d395d7221 */ /* 0x040fe20000010000 */
[----:B------:R-:W-:Y:S01]  /*1b80*/  FFMA.FTZ R94, R57, R199, R94 ;  /* 0x000000c7395e7223 */ /* 0x000fe2000001005e */
[----:B------:R-:W-:Y:S01]  /*1b90*/  FMUL.FTZ R86, R100, R57 ;  /* 0x0000003964567220 */ /* 0x000fe20000410000 */
[----:B------:R-:W-:Y:S01]  /*1ba0*/  MOV R203, R146 ;  /* 0x0000009200cb7202 */ /* 0x000fe20000000f00 */
[----:B------:R-:W-:Y:S01]  /*1bb0*/  FADD.FTZ R31, R144, R31 ;  /* 0x0000001f901f7221 */ /* 0x000fe20000010000 */
[----:B------:R-:W-:Y:S01]  /*1bc0*/  SHF.R.U64 R194, R146, 0x10, R147 ;  /* 0x0000001092c27819 */ /* 0x000fe20000001293 */
[----:B------:R-:W-:Y:S01]  /*1bd0*/  FFMA.FTZ R3, R144, R60, R3 ;  /* 0x0000003c90037223 */ /* 0x000fe20000010003 */
[----:B------:R-:W-:Y:S01]  /*1be0*/  FMUL.FTZ R57, R155, R144 ;  /* 0x000000909b397220 */ /* 0x000fe20000410000 */
        /* <DEDUP_REMOVED lines=9> */
[----:B------:R-:W-:Y:S01]  /*1c80*/  MOV R181, R141 ;  /* 0x0000008d00b57202 */ /* 0x000fe20000000f00 */
[----:B------:R-:W-:Y:S01]  /*1c90*/  @!P0 FMUL.FTZ R201, R182, R205 ;  /* 0x000000cdb6c98220 */ /* 0x000fe20000410000 */
[----:B------:R-:W-:Y:S01]  /*1ca0*/  SHF.L.U32 R136, R136, 0x10, RZ ;  /* 0x0000001088887819 */ /* 0x000fe200000006ff */
[----:B0-----:R-:W-:Y:S01]  /*1cb0*/  @P0 FMUL.FTZ R211, R211, R218 ;  /* 0x000000dad3d30220 */ /* 0x001fe20000410000 */
[----:B------:R-:W-:Y:S01]  /*1cc0*/  SHF.L.U32 R61, R61, 0x10, RZ ;  /* 0x000000103d3d7819 */ /* 0x000fe200000006ff */
[----:B------:R-:W-:Y:S01]  /*1cd0*/  FADD.FTZ R215, R215, R84 ;  /* 0x00000054d7d77221 */ /* 0x000fe20000010000 */
[----:B------:R-:W-:Y:S01]  /*1ce0*/  FFMA.FTZ R139, R84, R59, R139 ;  /* 0x0000003b548b7223 */ /* 0x000fe2000001008b */
[----:B------:R-:W0:Y:S01]  /*1cf0*/  @P0 MUFU.RCP R210, R112 ;  /* 0x0000007000d20308 */ /* 0x000e220000001000 */
[C---:B------:R-:W-:Y:S01]  /*1d00*/  @!P0 FMUL.FTZ R211, R182.reuse, R207 ;  /* 0x000000cfb6d38220 */ /* 0x040fe20000410000 */
[----:B------:R-:W-:Y:S01]  /*1d10*/  SHF.R.U32.HI R214, RZ, 0x10, R141 ;  /* 0x00000010ffd67819 */ /* 0x000fe2000001168d */
[----:B-1----:R-:W-:Y:S01]  /*1d20*/  @P0 FMUL.FTZ R65, R65, R222 ;  /* 0x000000de41410220 */ /* 0x002fe20000410000 */
[C---:B------:R-:W-:Y:S01]  /*1d30*/  @!P0 FMUL.FTZ R64, R182.reuse, R219 ;  /* 0x000000dbb6408220 */ /* 0x040fe20000410000 */
        /* <DEDUP_REMOVED lines=20> */
[----:B------:R-:W-:Y:S01]  /*1e80*/  @!P0 FMUL.FTZ R82, R182, R186 ;  /* 0x000000bab6528220 */ /* 0x000fe20000410000 */
[----:B------:R-:W-:Y:S01]  /*1e90*/  SHF.L.U32 R137, R137, 0x10, RZ ;  /* 0x0000001089897819 */ /* 0x000fe200000006ff */
[C---:B------:R-:W-:Y:S01]  /*1ea0*/  FADD.FTZ R29, R140.reuse, R29 ;  /* 0x0000001d8c1d7221 */ /* 0x040fe20000010000 */
[----:B------:R-:W-:Y:S01]  /*1eb0*/  FFMA.FTZ R0, R140, R209, R0 ;  /* 0x000000d18c007223 */ /* 0x000fe20000010000 */
[----:B------:R-:W-:Y:S01]  /*1ec0*/  MOV R186, R143 ;  /* 0x0000008f00ba7202 */ /* 0x000fe20000000f00 */
[----:B------:R-:W-:Y:S01]  /*1ed0*/  FMUL.FTZ R140, R153, R140 ;  /* 0x0000008c998c7220 */ /* 0x000fe20000410000 */
[----:B------:R-:W-:Y:S01]  /*1ee0*/  FADD.FTZ R215, R215, R138 ;  /* 0x0000008ad7d77221 */ /* 0x000fe20000010000 */
[----:B------:R-:W-:Y:S01]  /*1ef0*/  FFMA.FTZ R141, R138, R211, R141 ;  /* 0x000000d38a8d7223 */ /* 0x000fe2000001008d */
[----:B------:R-:W-:Y:S01]  /*1f00*/  SHF.L.U32 R143, R184, 0x10, RZ ;  /* 0x00000010b88f7819 */ /* 0x000fe200000006ff */
[----:B------:R-:W-:Y:S01]  /*1f10*/  @!P0 FMUL.FTZ R63, R182, R213 ;  /* 0x000000d5b63f8220 */ /* 0x000fe20000410000 */
[----:B----4-:R-:W-:-:S02]  /*1f20*/  MOV R200, R151 ;  /* 0x0000009700c87202 */ /* 0x010fc40000000f00 */
[----:B------:R-:W-:Y:S01]  /*1f30*/  SHF.L.U32 R184, R205, 0x10, RZ ;  /* 0x00000010cdb87819 */ /* 0x000fe200000006ff */
[----:B------:R-:W-:Y:S01]  /*1f40*/  FADD.FTZ R215, R215, R140 ;  /* 0x0000008cd7d77221 */ /* 0x000fe20000010000 */
[----:B------:R-:W-:Y:S01]  /*1f50*/  SHF.R.U32.HI R204, RZ, 0x10, R151 ;  /* 0x00000010ffcc7819 */ /* 0x000fe20000011697 */
[----:B------:R-:W-:Y:S01]  /*1f60*/  FFMA.FTZ R141, R140, R209, R141 ;  /* 0x000000d18c8d7223 */ /* 0x000fe2000001008d */
[----:B------:R-:W-:Y:S01]  /*1f70*/  SHF.L.U32 R205, R142, 0x10, RZ ;  /* 0x000000108ecd7819 */ /* 0x000fe200000006ff */
[----:B------:R-:W-:Y:S01]  /*1f80*/  FMUL.FTZ R142, R104, R137 ;  /* 0x00000089688e7220 */ /* 0x000fe20000410000 */
[----:B------:R-:W-:Y:S02]  /*1f90*/  MOV R213, R150 ;  /* 0x0000009600d57202 */ /* 0x000fe40000000f00 */
[----:B------:R-:W-:Y:S01]  /*1fa0*/  SHF.R.U64 R206, R150, 0x10, R151 ;  /* 0x0000001096ce7819 */ /* 0x000fe20000001297 */
[----:B0-----:R-:W-:Y:S01]  /*1fb0*/  @P0 FMUL.FTZ R69, R69, R210 ;  /* 0x000000d245450220 */ /* 0x001fe20000410000 */
[----:B------:R-:W-:Y:S01]  /*1fc0*/  SHF.L.U32 R150, R212, 0x10, RZ ;  /* 0x00000010d4967819 */ /* 0x000fe200000006ff */
[C---:B------:R-:W-:Y:S01]  /*1fd0*/  @!P0 FMUL.FTZ R66, R182.reuse, R227 ;  /* 0x000000e3b6428220 */ /* 0x040fe20000410000 */
[----:B------:R-:W-:Y:S01]  /*1fe0*/  @!P0 FMUL.FTZ R83, R182, R190 ;  /* 0x000000beb6538220 */ /* 0x000fe20000410000 */
[----:B------:R-:W-:Y:S01]  /*1ff0*/  SHF.L.U32 R151, R186, 0x10, RZ ;  /* 0x00000010ba977819 */ /* 0x000fe200000006ff */
[----:B------:R-:W-:Y:S01]  /*2000*/  @!P0 FMUL.FTZ R69, R182, R229 ;  /* 0x000000e5b6458220 */ /* 0x000fe20000410000 */
[----:B------:R-:W-:Y:S01]  /*2010*/  SHF.L.U32 R181, R200, 0x10, RZ ;  /* 0x00000010c8b57819 */ /* 0x000fe200000006ff */
[----:B------:R-:W-:Y:S01]  /*2020*/  FADD.FTZ R186, R215, R142 ;  /* 0x0000008ed7ba7221 */ /* 0x000fe20000010000 */
[----:B------:R-:W-:-:S02]  /*2030*/  MOV R190, R148 ;  /* 0x0000009400be7202 */ /* 0x000fc40000000f00 */
[----:B------:R-:W-:Y:S02]  /*2040*/  SHF.R.U64 R208, R148, 0x10, R149 ;  /* 0x0000001094d07819 */ /* 0x000fe40000001295 */
[----:B------:R-:W-:Y:S01]  /*2050*/  SHF.L.U32 R200, R204, 0x10, RZ ;  /* 0x00000010ccc87819 */ /* 0x000fe200000006ff */
[----:B------:R-:W-:Y:S01]  /*2060*/  FFMA.FTZ R204, R142, R63, R141 ;  /* 0x0000003f8ecc7223 */ /* 0x000fe2000001008d */
[----:B------:R-:W-:Y:S01]  /*2070*/  SHF.L.U32 R148, R214, 0x10, RZ ;  /* 0x00000010d6947819 */ /* 0x000fe200000006ff */
[C---:B------:R-:W-:Y:S01]  /*2080*/  @!P0 FMUL.FTZ R62, R182.reuse, R223 ;  /* 0x000000dfb63e8220 */ /* 0x040fe20000410000 */
        /* <DEDUP_REMOVED lines=41> */
[----:B------:R-:W-:Y:S02]  /*2320*/  MOV R188, R145 ;  /* 0x0000009100bc7202 */ /* 0x000fe40000000f00 */
[----:B------:R-:W-:Y:S01]  /*2330*/  SHF.R.U32.HI R210, RZ, 0x10, R145 ;  /* 0x00000010ffd27819 */ /* 0x000fe20000011691 */
[----:B------:R-:W-:Y:S01]  /*2340*/  FADD.FTZ R151, R202, R139 ;  /* 0x0000008bca977221 */ /* 0x000fe20000010000 */
[----:B------:R-:W-:Y:S01]  /*2350*/  FFMA.FTZ R205, R139, R66, R204 ;  /* 0x000000428bcd7223 */ /* 0x000fe200000100cc */
[----:B------:R-:W-:Y:S01]  /*2360*/  SHF.L.U32 R145, R188, 0x10, RZ ;  /* 0x00000010bc917819 */ /* 0x000fe200000006ff */
[----:B------:R-:W-:Y:S01]  /*2370*/  @!P0 FMUL.FTZ R75, R182, R237 ;  /* 0x000000edb64b8220 */ /* 0x000fe20000410000 */
[----:B------:R-:W-:Y:S01]  /*2380*/  MOV R207, R147 ;  /* 0x0000009300cf7202 */ /* 0x000fe20000000f00 */
[----:B------:R-:W-:Y:S01]  /*2390*/  FADD.FTZ R202, R151, R150 ;  /* 0x0000009697ca7221 */ /* 0x000fe20000010000 */
[----:B------:R-:W-:Y:S01]  /*23a0*/  SHF.R.U32.HI R198, RZ, 0x10, R147 ;  /* 0x00000010ffc67819 */ /* 0x000fe20000011693 */
[----:B------:R-:W-:Y:S01]  /*23b0*/  FFMA.FTZ R204, R150, R69, R205 ;  /* 0x0000004596cc7223 */ /* 0x000fe200000100cd */
[----:B------:R-:W-:Y:S01]  /*23c0*/  SHF.L.U32 R188, R210, 0x10, RZ ;  /* 0x00000010d2bc7819 */ /* 0x000fe200000006ff */
[----:B------:R-:W-:Y:S01]  /*23d0*/  @!P0 FMUL.FTZ R72, R182, R239 ;  /* 0x000000efb6488220 */ /* 0x000fe20000410000 */
[----:B------:R-:W-:Y:S01]  /*23e0*/  SHF.L.U32 R147, R190, 0x10, RZ ;  /* 0x00000010be937819 */ /* 0x000fe200000006ff */
[----:B------:R-:W-:Y:S01]  /*23f0*/  @!P0 FMUL.FTZ R77, R182, R241 ;  /* 0x000000f1b64d8220 */ /* 0x000fe20000410000 */
        /* <DEDUP_REMOVED lines=18> */
[----:B------:R-:W-:Y:S01]  /*2520*/  @!P0 FMUL.FTZ R78, R182, R192 ;  /* 0x000000c0b64e8220 */ /* 0x000fe20000410000 */
[----:B------:R-:W-:Y:S01]  /*2530*/  MOV R192, R149 ;  /* 0x0000009500c07202 */ /* 0x000fe20000000f00 */
[----:B------:R-:W-:Y:S01]  /*2540*/  FADD.FTZ R151, R190, R141 ;  /* 0x0000008dbe977221 */ /* 0x000fe20000010000 */
[----:B------:R-:W-:Y:S01]  /*2550*/  FFMA.FTZ R205, R141, R70, R202 ;  /* 0x000000468dcd7223 */ /* 0x000fe200000100ca */
[----:B------:R-:W-:Y:S01]  /*2560*/  SHF.R.U32.HI R196, RZ, 0x10, R149 ;  /* 0x00000010ffc47819 */ /* 0x000fe20000011695 */
[----:B------:R-:W-:Y:S01]  /*2570*/  @!P0 FMUL.FTZ R79, R182, R245 ;  /* 0x000000f5b64f8220 */ /* 0x000fe20000410000 */
[----:B------:R-:W-:Y:S01]  /*2580*/  SHF.L.U32 R149, R192, 0x10, RZ ;  /* 0x00000010c0957819 */ /* 0x000fe200000006ff */
[----:B------:R-:W-:Y:S01]  /*2590*/  FADD.FTZ R202, R151, R184 ;  /* 0x000000b897ca7221 */ /* 0x000fe20000010000 */
[----:B------:R-:W-:Y:S01]  /*25a0*/  FFMA.FTZ R204, R184, R75, R205 ;  /* 0x0000004bb8cc7223 */ /* 0x000fe200000100cd */
[----:B------:R-:W-:-:S02]  /*25b0*/  SHF.L.U32 R196, R196, 0x10, RZ ;  /* 0x00000010c4c47819 */ /* 0x000fc400000006ff */
[C---:B------:R-:W-:Y:S01]  /*25c0*/  FADD.FTZ R48, R149.reuse, R48 ;  /* 0x0000003095307221 */ /* 0x040fe20000010000 */
[----:B------:R-:W-:Y:S01]  /*25d0*/  FFMA.FTZ R20, R149, R79, R20 ;  /* 0x0000004f95147223 */ /* 0x000fe20000010014 */
[----:B------:R-:W-:Y:S01]  /*25e0*/  FMUL.FTZ R190, R120, R149 ;  /* 0x0000009578be7220 */ /* 0x000fe20000410000 */
[----:B------:R-:W-:Y:S01]  /*25f0*/  FADD.FTZ R149, R202, R145 ;  /* 0x00000091ca957221 */ /* 0x000fe20000010000 */
[----:B------:R-:W-:Y:S01]  /*2600*/  FFMA.FTZ R205, R145, R72, R204 ;  /* 0x0000004891cd7223 */ /* 0x000fe200000100cc */
[C---:B------:R-:W-:Y:S01]  /*2610*/  @!P0 FMUL.FTZ R76, R182.reuse, R247 ;  /* 0x000000f7b64c8220 */ /* 0x040fe20000410000 */
[----:B------:R-:W-:Y:S01]  /*2620*/  SHF.L.U32 R203, R203, 0x10, RZ ;  /* 0x00000010cbcb7819 */ /* 0x000fe200000006ff */
[----:B------:R-:W-:Y:S01]  /*2630*/  @!P0 FMUL.FTZ R81, R182, R251 ;  /* 0x000000fbb6518220 */ /* 0x000fe20000410000 */
[----:B------:R-:W-:Y:S01]  /*2640*/  FADD.FTZ R202, R149, R188 ;  /* 0x000000bc95ca7221 */ /* 0x000fe20000010000 */
        /* <DEDUP_REMOVED lines=48> */
[----:B------:R-:W-:Y:S01]  /*2950*/  UMOV UR8, 0xffffffff ;  /* 0xffffffff00087882 */ /* 0x000fe20000000000 */
[----:B------:R-:W-:Y:S01]  /*2960*/  FMUL.FTZ R181, R179, R200 ;  /* 0x000000c8b3b57220 */ /* 0x000fe20000410000 */
[----:B------:R-:W-:Y:S01]  /*2970*/  FADD.FTZ R204, R207, R192 ;  /* 0x000000c0cfcc7221 */ /* 0x000fe20000010000 */
[----:B------:R-:W-:Y:S01]  /*2980*/  FFMA.FTZ R206, R192, R87, R213 ;  /* 0x00000057c0ce7223 */ /* 0x000fe200000100d5 */
[C---:B------:R-:W-:Y:S01]  /*2990*/  FADD.FTZ R202, R200.reuse, R55 ;  /* 0x00000037c8ca7221 */ /* 0x040fe20000010000 */
[-C--:B------:R-:W-:Y:S01]  /*29a0*/  FFMA.FTZ R200, R200, R82.reuse, R27 ;  /* 0x00000052c8c87223 */ /* 0x080fe2000001001b */
[----:B------:R-:W-:Y:S01]  /*29b0*/  FADD.FTZ R27, R204, R181 ;  /* 0x000000b5cc1b7221 */ /* 0x000fe20000010000 */
[----:B------:R-:W-:Y:S01]  /*29c0*/  FFMA.FTZ R55, R181, R82, R206 ;  /* 0x00000052b5377223 */ /* 0x000fe200000100ce */
[----:B------:R-:W-:Y:S06]  /*29d0*/  BRA.DIV UR8, `(.L_x_4985) ;  /* 0x0000001608bc7947 */ /* 0x000fec000b800000 */
        /* <DEDUP_REMOVED lines=15> */
[----:B------:R-:W-:Y:S01]  /*2ad0*/  MOV R27, R200 ;  /* 0x000000c8001b7202 */ /* 0x000fe20000000f00 */
[----:B-1----:R-:W-:-:S03]  /*2ae0*/  FADD.FTZ R204, R210, R55 ;  /* 0x00000037d2cc7221 */ /* 0x002fc60000010000 */
[----:B------:R0:W1:Y:S01]  /*2af0*/  SHFL.BFLY PT, R215, R212, 0x10, 0x1f ;  /* 0x0e001f00d4d77f89 */ /* 0x00006200000e0000 */
[----:B------:R-:W-:-:S03]  /*2b00*/  MOV R55, R202 ;  /* 0x000000ca00377202 */ /* 0x000fc60000000f00 */
[----:B------:R0:W2:Y:S04]  /*2b10*/  SHFL.BFLY PT, R217, R204, 0x10, 0x1f ;  /* 0x0e001f00ccd97f89 */ /* 0x0000a800000e0000 */
.L_x_4998:
[----:B-1----:R-:W-:Y:S01]  /*2b20*/  FADD.FTZ R215, R212, R215 ;  /* 0x000000d7d4d77221 */ /* 0x002fe20000010000 */
[----:B--2---:R-:W-:-:S03]  /*2b30*/  FADD.FTZ R217, R204, R217 ;  /* 0x000000d9ccd97221 */ /* 0x004fc60000010000 */
[----:B------:R-:W-:Y:S01]  /*2b40*/  FMUL.FTZ R200, R215, 0.0009765625 ;  /* 0x3a800000d7c87820 */ /* 0x000fe20000410000 */
[----:B------:R-:W-:-:S04]  /*2b50*/  FMUL.FTZ R217, R217, 0.0009765625 ;  /* 0x3a800000d9d97820 */ /* 0x000fc80000410000 */
        /* <DEDUP_REMOVED lines=8> */
[----:B------:R-:W-:Y:S01]  /*2be0*/  FADD.FTZ R65, R140, -R209 ;  /* 0x800000d18c417221 */ /* 0x000fe20000010000 */
[C-C-:B------:R-:W-:Y:S01]  /*2bf0*/  FFMA.FTZ R59, R217.reuse, R59, R200.reuse ;  /* 0x0000003bd93b7223 */ /* 0x140fe200000100c8 */
[----:B------:R-:W-:Y:S01]  /*2c00*/  FFMA.FTZ R60, R217, R60, R200 ;  /* 0x0000003cd93c7223 */ /* 0x000fe200000100c8 */
[----:B------:R-:W-:Y:S01]  /*2c10*/  FADD.FTZ R209, R188, -R77 ;  /* 0x8000004dbcd17221 */ /* 0x000fe20000010000 */
[----:B------:R-:W-:Y:S01]  /*2c20*/  FADD.FTZ R151, R151, -R76 ;  /* 0x8000004c97977221 */ /* 0x000fe20000010000 */
[C-C-:B------:R-:W-:Y:S01]  /*2c30*/  FFMA.FTZ R207, R217.reuse, R58, R200.reuse ;  /* 0x0000003ad9cf7223 */ /* 0x140fe200000100c8 */
[C-C-:B------:R-:W-:Y:S01]  /*2c40*/  FFMA.FTZ R201, R217.reuse, R201, R200.reuse ;  /* 0x000000c9d9c97223 */ /* 0x140fe200000100c8 */
[----:B------:R-:W2:Y:S01]  /*2c50*/  LDC.64 R76, c[0x0][0x210] ;  /* 0x00008400ff4c7b82 */ /* 0x000ea20000000a00 */
        /* <DEDUP_REMOVED lines=9> */
[----:B------:R-:W-:Y:S01]  /*2cf0*/  LEA R60, P1, R197, UR6, 0x4 ;  /* 0x00000006c53c7c11 */ /* 0x000fe2000f8220ff */
        /* <DEDUP_REMOVED lines=15> */
[--C-:B------:R-:W-:Y:S01]  /*2df0*/  FFMA.FTZ R79, R217, R79, R200.reuse ;  /* 0x0000004fd94f7223 */ /* 0x100fe200000100c8 */
[----:B------:R-:W-:Y:S01]  /*2e00*/  LEA.HI.X R61, R197, UR7, RZ, 0x4, P1 ;  /* 0x00000007c53d7c11 */ /* 0x000fe200088f24ff */
[C---:B------:R-:W-:Y:S01]  /*2e10*/  FMUL.FTZ R59, R182.reuse, R59 ;  /* 0x0000003bb63b7220 */ /* 0x040fe20000410000 */
[C---:B------:R-:W-:Y:S01]  /*2e20*/  FMUL.FTZ R58, R182.reuse, R199 ;  /* 0x000000c7b63a7220 */ /* 0x040fe20000410000 */
[C---:B------:R-:W-:Y:S01]  /*2e30*/  FMUL.FTZ R57, R182.reuse, R63 ;  /* 0x0000003fb6397220 */ /* 0x040fe20000410000 */
[----:B------:R-:W-:Y:S01]  /*2e40*/  FMUL.FTZ R56, R182, R207 ;  /* 0x000000cfb6387220 */ /* 0x000fe20000410000 */
        /* <DEDUP_REMOVED lines=37> */
[----:B------:R3:W-:Y:S03]  /*30a0*/  STG.E.128 desc[UR4][R72.64], R64 ;  /* 0x0000004048007986 */ /* 0x0007e6000c101d04 */
[C---:B------:R-:W-:Y:S01]  /*30b0*/  FMUL.FTZ R63, R182.reuse, R145 ;  /* 0x00000091b63f7220 */ /* 0x040fe20000410000 */
[----:B------:R-:W-:Y:S01]  /*30c0*/  FMUL.FTZ R62, R182, R201 ;  /* 0x000000c9b63e7220 */ /* 0x000fe20000410000 */
[----:B------:R-:W-:Y:S01]  /*30d0*/  IMAD.WIDE.U32 R80, R195, 0x10, R86 ;  /* 0x00000010c3507825 */ /* 0x000fe200078e0056 */
[----:B------:R4:W-:Y:S01]  /*30e0*/  STG.E.128 desc[UR4][R74.64], R68 ;  /* 0x000000444a007986 */ /* 0x0009e2000c101d04 */
[----:B--2---:R-:W-:-:S02]  /*30f0*/  LEA R130, R76, R130, 0x2 ;  /* 0x000000824c827211 */ /* 0x004fc400078e10ff */
[--C-:B------:R-:W-:Y:S02]  /*3100*/  IMAD.WIDE.U32 R82, R187, 0x10, R86.reuse ;  /* 0x00000010bb527825 */ /* 0x100fe400078e0056 */
[----:B------:R-:W-:Y:S02]  /*3110*/  ISETP.GE.AND P1, PT, R130, R77, PT ;  /* 0x0000004d8200720c */ /* 0x000fe40003f26270 */
[----:B------:R-:W-:-:S04]  /*3120*/  IMAD.WIDE.U32 R84, R185, 0x10, R86 ;  /* 0x00000010b9547825 */ /* 0x000fc800078e0056 */
[C---:B-1----:R-:W-:Y:S01]  /*3130*/  FMUL.FTZ R59, R182.reuse, R143 ;  /* 0x0000008fb63b7220 */ /* 0x042fe20000410000 */
[C---:B------:R-:W-:Y:S01]  /*3140*/  FMUL.FTZ R58, R182.reuse, R223 ;  /* 0x000000dfb63a7220 */ /* 0x040fe20000410000 */
[C---:B------:R-:W-:Y:S01]  /*3150*/  FMUL.FTZ R57, R182.reuse, R139 ;  /* 0x0000008bb6397220 */ /* 0x040fe20000410000 */
[C---:B------:R-:W-:Y:S01]  /*3160*/  FMUL.FTZ R56, R182.reuse, R221 ;  /* 0x000000ddb6387220 */ /* 0x040fe20000410000 */
[C---:B------:R-:W-:Y:S01]  /*3170*/  FMUL.FTZ R61, R182.reuse, R141 ;  /* 0x0000008db63d7220 */ /* 0x040fe20000410000 */
[C---:B------:R-:W-:Y:S01]  /*3180*/  FMUL.FTZ R60, R182.reuse, R137 ;  /* 0x00000089b63c7220 */ /* 0x040fe20000410000 */
[C---:B---3--:R-:W-:Y:S01]  /*3190*/  FMUL.FTZ R67, R182.reuse, R151 ;  /* 0x00000097b6437220 */ /* 0x048fe20000410000 */
[C---:B------:R-:W-:Y:S01]  /*31a0*/  FMUL.FTZ R66, R182.reuse, R217 ;  /* 0x000000d9b6427220 */ /* 0x040fe20000410000 */
[C---:B------:R-:W-:Y:S01]  /*31b0*/  FMUL.FTZ R65, R182.reuse, R147 ;  /* 0x00000093b6417220 */ /* 0x040fe20000410000 */
[C---:B------:R-:W-:Y:S01]  /*31c0*/  FMUL.FTZ R64, R182.reuse, R209 ;  /* 0x000000d1b6407220 */ /* 0x040fe20000410000 */
[C---:B----4-:R-:W-:Y:S01]  /*31d0*/  FMUL.FTZ R71, R182.reuse, R203 ;  /* 0x000000cbb6477220 */ /* 0x050fe20000410000 */
        /* <DEDUP_REMOVED lines=14> */
[----:B------:R-:W-:Y:S05]  /*32c0*/  BSYNC B1 ;  /* 0x0000000000017941 */ /* 0x000fea0003800000 */
.L_x_4984:
        /* <DEDUP_REMOVED lines=40> */
.L_x_4983:
[----:B------:R-:W-:Y:S05]  /*3550*/  BSYNC B0 ;  /* 0x0000000000007941 */ /* 0x000fea0003800000 */
.L_x_4982:
[----:B------:R-:W1:Y:S01]  /*3560*/  S2R R3, SR_CgaCtaId ;  /* 0x0000000000037919 */ /* 0x000e620000008800 */
[----:B------:R-:W-:Y:S01]  /*3570*/  SHF.R.U32.HI R29, RZ, 0x5, R90 ;  /* 0x00000005ff1d7819 */ /* 0x000fe2000001165a */
[----:B------:R-:W-:Y:S05]  /*3580*/  WARPSYNC.ALL ;  /* 0x0000000000007948 */ /* 0x000fea0003800000 */
[----:B------:R-:W-:Y:S01]  /*3590*/  LOP3.LUT R0, R90, 0x1f, RZ, 0xc0, !PT ;  /* 0x0000001f5a007812 */ /* 0x000fe200078ec0ff */
[----:B------:R-:W-:Y:S01]  /*35a0*/  ULDC.64 UR8, c[0x0][0x278] ;  /* 0x00009e0000087ab9 */ /* 0x000fe20000000a00 */
[----:B------:R-:W-:Y:S02]  /*35b0*/  MOV R2, 0x400 ;  /* 0x0000040000027802 */ /* 0x000fe40000000f00 */
[----:B------:R-:W-:-:S02]  /*35c0*/  PRMT R0, R29, 0x2104, R0 ;  /* 0x000021041d007816 */ /* 0x000fc40000000000 */
[----:B------:R-:W-:Y:S02]  /*35d0*/  LEA R89, P0, R89, R90, 0xa ;  /* 0x0000005a59597211 */ /* 0x000fe400078050ff */
[----:B-1----:R-:W-:-:S04]  /*35e0*/  LEA R3, R3, R2, 0x18 ;  /* 0x0000000203037211 */ /* 0x002fc800078ec0ff */
[-C--:B------:R-:W-:Y:S02]  /*35f0*/  LEA R0, R0, R3.reuse, 0x4 ;  /* 0x0000000300007211 */ /* 0x080fe400078e20ff */
[----:B------:R-:W-:-:S03]  /*3600*/  LEA R28, R90, R3, 0x2 ;  /* 0x000000035a1c7211 */ /* 0x000fc600078e10ff */
[----:B------:R-:W-:Y:S04]  /*3610*/  STS.128 [R0], R60 ;  /* 0x0000003c00007388 */ /* 0x000fe80000000c00 */
[----:B------:R-:W-:Y:S04]  /*3620*/  STS.128 [R0+0x200], R68 ;  /* 0x0002004400007388 */ /* 0x000fe80000000c00 */
[----:B------:R-:W-:Y:S04]  /*3630*/  STS.128 [R0+0x400], R32 ;  /* 0x0004002000007388 */ /* 0x000fe80000000c00 */
[----:B------:R-:W-:Y:S04]  /*3640*/  STS.128 [R0+0x600], R36 ;  /* 0x0006002400007388 */ /* 0x000fe80000000c00 */
[----:B------:R-:W-:Y:S04]  /*3650*/  STS.128 [R0+0x800], R40 ;  /* 0x0008002800007388 */ /* 0x000fe80000000c00 */
[----:B------:R-:W-:Y:S04]  /*3660*/  STS.128 [R0+0xa00], R44 ;  /* 0x000a002c00007388 */ /* 0x000fe80000000c00 */
[----:B------:R-:W-:Y:S04]  /*3670*/  STS.128 [R0+0xc00], R48 ;  /* 0x000c003000007388 */ /* 0x000fe80000000c00 */
[----:B------:R-:W-:Y:S01]  /*3680*/  STS.128 [R0+0xe00], R52 ;  /* 0x000e003400007388 */ /* 0x000fe20000000c00 */
[----:B------:R-:W-:Y:S06]  /*3690*/  BAR.SYNC.DEFER_BLOCKING 0x0 ;  /* 0x0000000000007b1d */ /* 0x000fec0000010000 */
[----:B------:R-:W1:Y:S04]  /*36a0*/  LDS R2, [R28] ;  /* 0x000000001c027984 */ /* 0x000e680000000800 */
[----:B------:R-:W2:Y:S04]  /*36b0*/  LDS R3, [R28+0x200] ;  /* 0x000200001c037984 */ /* 0x000ea80000000800 */
[----:B------:R-:W3:Y:S04]  /*36c0*/  LDS R31, [R28+0x1000] ;  /* 0x001000001c1f7984 */ /* 0x000ee80000000800 */
[----:B------:R-:W4:Y:S04]  /*36d0*/  LDS R32, [R28+0x1200] ;  /* 0x001200001c207984 */ /* 0x000f280000000800 */
[----:B------:R-:W0:Y:S04]  /*36e0*/  LDS R29, [R28+0x400] ;  /* 0x000400001c1d7984 */ /* 0x000e280000000800 */
[----:B------:R-:W0:Y:S04]  /*36f0*/  LDS R30, [R28+0x600] ;  /* 0x000600001c1e7984 */ /* 0x000e280000000800 */
[----:B------:R-:W0:Y:S04]  /*3700*/  LDS R36, [R28+0x1400] ;  /* 0x001400001c247984 */ /* 0x000e280000000800 */
[----:B------:R-:W0:Y:S04]  /*3710*/  LDS R35, [R28+0x1600] ;  /* 0x001600001c237984 */ /* 0x000e280000000800 */
[----:B------:R-:W-:Y:S04]  /*3720*/  LDS R37, [R28+0x1800] ;  /* 0x001800001c257984 */ /* 0x000fe80000000800 */
[----:B------:R-:W-:Y:S01]  /*3730*/  LDS R38, [R28+0x1a00] ;  /* 0x001a00001c267984 */ /* 0x000fe20000000800 */
[----:B-1----:R-:W-:-:S03]  /*3740*/  FADD.FTZ R2, RZ, R2 ;  /* 0x00000002ff027221 */ /* 0x002fc60000010000 */
[----:B------:R-:W-:Y:S01]  /*3750*/  LDS R40, [R28+0x1c00] ;  /* 0x001c00001c287984 */ /* 0x000fe20000000800 */
[----:B--2---:R-:W-:-:S03]  /*3760*/  FADD.FTZ R3, RZ, R3 ;  /* 0x00000003ff037221 */ /* 0x004fc60000010000 */
[----:B------:R-:W-:Y:S01]  /*3770*/  LDS R39, [R28+0x1e00] ;  /* 0x001e00001c277984 */ /* 0x000fe20000000800 */
[----:B---3--:R-:W-:-:S03]  /*3780*/  FADD.FTZ R33, R2, R31 ;  /* 0x0000001f02217221 */ /* 0x008fc60000010000 */
[----:B------:R-:W1:Y:S01]  /*3790*/  LDS R42, [R28+0x2000] ;  /* 0x002000001c2a7984 */ /* 0x000e620000000800 */
[----:B----4-:R-:W-:-:S03]  /*37a0*/  FADD.FTZ R34, R3, R32 ;  /* 0x0000002003227221 */ /* 0x010fc60000010000 */
[----:B------:R-:W2:Y:S01]  /*37b0*/  LDS R2, [R28+0x800] ;  /* 0x000800001c027984 */ /* 0x000ea20000000800 */
[----:B0-----:R-:W-:-:S03]  /*37c0*/  FADD.FTZ R29, RZ, R29 ;  /* 0x0000001dff1d7221 */ /* 0x001fc60000010000 */
[----:B------:R-:W0:Y:S01]  /*37d0*/  LDS R3, [R28+0xa00] ;  /* 0x000a00001c037984 */ /* 0x000e220000000800 */
[----:B------:R-:W-:-:S03]  /*37e0*/  FADD.FTZ R30, RZ, R30 ;  /* 0x0000001eff1e7221 */ /* 0x000fc60000010000 */
[----:B------:R-:W3:Y:S01]  /*37f0*/  LDS R31, [R28+0xc00] ;  /* 0x000c00001c1f7984 */ /* 0x000ee20000000800 */
[----:B------:R-:W-:-:S03]  /*3800*/  FADD.FTZ R29, R29, R36 ;  /* 0x000000241d1d7221 */ /* 0x000fc60000010000 */
[----:B------:R-:W4:Y:S01]  /*3810*/  LDS R32, [R28+0xe00] ;  /* 0x000e00001c207984 */ /* 0x000f220000000800 */
[----:B------:R-:W-:-:S03]  /*3820*/  FADD.FTZ R30, R30, R35 ;  /* 0x000000231e1e7221 */ /* 0x000fc60000010000 */
[----:B------:R-:W4:Y:S04]  /*3830*/  LDS R41, [R28+0x2200] ;  /* 0x002200001c297984 */ /* 0x000f280000000800 */
[----:B------:R-:W4:Y:S04]  /*3840*/  LDS R44, [R28+0x2400] ;  /* 0x002400001c2c7984 */ /* 0x000f280000000800 */
[----:B------:R-:W4:Y:S04]  /*3850*/  LDS R43, [R28+0x2600] ;  /* 0x002600001c2b7984 */ /* 0x000f280000000800 */
[----:B------:R-:W4:Y:S04]  /*3860*/  LDS R45, [R28+0x2800] ;  /* 0x002800001c2d7984 */ /* 0x000f280000000800 */
[----:B------:R-:W4:Y:S04]  /*3870*/  LDS R46, [R28+0x2a00] ;  /* 0x002a00001c2e7984 */ /* 0x000f280000000800 */
[----:B------:R-:W4:Y:S01]  /*3880*/  LDS R48, [R28+0x2c00] ;  /* 0x002c00001c307984 */ /* 0x000f220000000800 */
[----:B-1----:R-:W-:-:S03]  /*3890*/  FADD.FTZ R33, R33, R42 ;  /* 0x0000002a21217221 */ /* 0x002fc60000010000 */
[----:B------:R-:W1:Y:S01]  /*38a0*/  LDS R47, [R28+0x2e00] ;  /* 0x002e00001c2f7984 */ /* 0x000e620000000800 */
[----:B--2---:R-:W-:-:S03]  /*38b0*/  FADD.FTZ R2, RZ, R2 ;  /* 0x00000002ff027221 */ /* 0x004fc60000010000 */
[----:B------:R-:W2:Y:S01]  /*38c0*/  LDS R50, [R28+0x3000] ;  /* 0x003000001c327984 */ /* 0x000ea20000000800 */
[----:B------:R-:W-:Y:S01]  /*38d0*/  FADD.FTZ R2, R2, R37 ;  /* 0x0000002502027221 */ /* 0x000fe20000010000 */
[----:B0-----:R-:W-:Y:S02]  /*38e0*/  FADD.FTZ R3, RZ, R3 ;  /* 0x00000003ff037221 */ /* 0x001fe40000010000 */
[----:B------:R-:W0:Y:S01]  /*38f0*/  LDS R49, [R28+0x3200] ;  /* 0x003200001c317984 */ /* 0x000e220000000800 */
[----:B---3--:R-:W-:Y:S01]  /*3900*/  FADD.FTZ R31, RZ, R31 ;  /* 0x0000001fff1f7221 */ /* 0x008fe20000010000 */
[----:B------:R-:W-:Y:S02]  /*3910*/  FADD.FTZ R3, R3, R38 ;  /* 0x0000002603037221 */ /* 0x000fe40000010000 */
[----:B------:R-:W3:Y:S01]  /*3920*/  LDS R52, [R28+0x3400] ;  /* 0x003400001c347984 */ /* 0x000ee20000000800 */
[----:B----4-:R-:W-:Y:S01]  /*3930*/  FADD.FTZ R32, RZ, R32 ;  /* 0x00000020ff207221 */ /* 0x010fe20000010000 */
[----:B------:R-:W-:-:S02]  /*3940*/  FADD.FTZ R31, R31, R40 ;  /* 0x000000281f1f7221 */ /* 0x000fc40000010000 */
[----:B------:R-:W4:Y:S01]  /*3950*/  LDS R51, [R28+0x3600] ;  /* 0x003600001c337984 */ /* 0x000f220000000800 */
[----:B------:R-:W-:Y:S01]  /*3960*/  FADD.FTZ R32, R32, R39 ;  /* 0x0000002720207221 */ /* 0x000fe20000010000 */
[----:B------:R-:W-:Y:S02]  /*3970*/  FADD.FTZ R34, R34, R41 ;  /* 0x0000002922227221 */ /* 0x000fe40000010000 */
[----:B------:R-:W4:Y:S01]  /*3980*/  LDS R53, [R28+0x3800] ;  /* 0x003800001c357984 */ /* 0x000f220000000800 */
[----:B------:R-:W-:-:S03]  /*3990*/  FADD.FTZ R29, R29, R44 ;  /* 0x0000002c1d1d7221 */ /* 0x000fc60000010000 */
[----:B------:R-:W-:Y:S01]  /*39a0*/  LDS R54, [R28+0x3a00] ;  /* 0x003a00001c367984 */ /* 0x000fe20000000800 */
[----:B------:R-:W-:-:S03]  /*39b0*/  FADD.FTZ R30, R30, R43 ;  /* 0x0000002b1e1e7221 */ /* 0x000fc60000010000 */
[----:B------:R-:W4:Y:S01]  /*39c0*/  LDS R60, [R28+0x3c00] ;  /* 0x003c00001c3c7984 */ /* 0x000f220000000800 */
[----:B------:R-:W-:-:S03]  /*39d0*/  FADD.FTZ R2, R2, R45 ;  /* 0x0000002d02027221 */ /* 0x000fc60000010000 */
[----:B------:R-:W4:Y:S01]  /*39e0*/  LDS R55, [R28+0x3e00] ;  /* 0x003e00001c377984 */ /* 0x000f220000000800 */
[----:B------:R-:W-:Y:S01]  /*39f0*/  FADD.FTZ R3, R3, R46 ;  /* 0x0000002e03037221 */ /* 0x000fe20000010000 */
[----:B------:R-:W-:Y:S01]  /*3a00*/  BAR.SYNC.DEFER_BLOCKING 0x0 ;  /* 0x0000000000007b1d */ /* 0x000fe20000010000 */
[----:B------:R-:W-:Y:S01]  /*3a10*/  FADD.FTZ R31, R31, R48 ;  /* 0x000000301f1f7221 */ /* 0x000fe20000010000 */
[----:B-1----:R-:W-:Y:S01]  /*3a20*/  FADD.FTZ R32, R32, R47 ;  /* 0x0000002f20207221 */ /* 0x002fe20000010000 */
[----:B--2---:R-:W-:Y:S01]  /*3a30*/  FADD.FTZ R33, R33, R50 ;  /* 0x0000003221217221 */ /* 0x004fe20000010000 */
[----:B0-----:R-:W-:Y:S01]  /*3a40*/  FADD.FTZ R49, R34, R49 ;  /* 0x0000003122317221 */ /* 0x001fe20000010000 */
[----:B---3--:R-:W-:Y:S01]  /*3a50*/  FADD.FTZ R29, R29, R52 ;  /* 0x000000341d1d7221 */ /* 0x008fe20000010000 */
[----:B----4-:R-:W-:Y:S01]  /*3a60*/  FADD.FTZ R51, R30, R51 ;  /* 0x000000331e337221 */ /* 0x010fe20000010000 */
[----:B------:R-:W-:Y:S01]  /*3a70*/  IADD3.X R30, RZ, RZ, RZ, P0, !PT ;  /* 0x000000ffff1e7210 */ /* 0x000fe200007fe4ff */
[----:B------:R-:W-:Y:S01]  /*3a80*/  STS.128 [R0], R56 ;  /* 0x0000003800007388 */ /* 0x000fe20000000c00 */
[----:B------:R-:W-:-:S02]  /*3a90*/  FADD.FTZ R53, R2, R53 ;  /* 0x0000003502357221 */ /* 0x000fc40000010000 */
[----:B------:R-:W-:Y:S01]  /*3aa0*/  SHF.L.U64.HI R30, R89, 0x2, R30 ;  /* 0x00000002591e7819 */ /* 0x000fe2000001021e */
[----:B------:R-:W-:Y:S04]  /*3ab0*/  STS.128 [R0+0x200], R64 ;  /* 0x0002004000007388 */ /* 0x000fe80000000c00 */
[----:B------:R0:W-:Y:S01]  /*3ac0*/  STS.128 [R0+0x400], R4 ;  /* 0x0004000400007388 */ /* 0x0001e20000000c00 */
[----:B------:R-:W-:-:S03]  /*3ad0*/  FADD.FTZ R31, R31, R60 ;  /* 0x0000003c1f1f7221 */ /* 0x000fc60000010000 */
[----:B------:R-:W-:Y:S01]  /*3ae0*/  STS.128 [R0+0x600], R8 ;  /* 0x0006000800007388 */ /* 0x000fe20000000c00 */
[----:B------:R-:W-:-:S03]  /*3af0*/  FADD.FTZ R55, R32, R55 ;  /* 0x0000003720377221 */ /* 0x000fc60000010000 */
[----:B------:R-:W-:Y:S04]  /*3b00*/  STS.128 [R0+0x800], R12 ;  /* 0x0008000c00007388 */ /* 0x000fe80000000c00 */
[----:B------:R-:W-:Y:S04]  /*3b10*/  STS.128 [R0+0xa00], R16 ;  /* 0x000a001000007388 */ /* 0x000fe80000000c00 */
[----:B------:R-:W-:Y:S01]  /*3b20*/  STS.128 [R0+0xc00], R20 ;  /* 0x000c001400007388 */ /* 0x000fe20000000c00 */
[----:B0-----:R-:W-:-:S03]  /*3b30*/  FADD.FTZ R7, R3, R54 ;  /* 0x0000003603077221 */ /* 0x001fc60000010000 */
[----:B------:R0:W-:Y:S01]  /*3b40*/  STS.128 [R0+0xe00], R24 ;  /* 0x000e001800007388 */ /* 0x0001e20000000c00 */
[----:B------:R-:W-:Y:S01]  /*3b50*/  BAR.SYNC.DEFER_BLOCKING 0x0 ;  /* 0x0000000000007b1d */ /* 0x000fe20000010000 */
[----:B0-----:R-:W-:-:S04]  /*3b60*/  SHF.L.U32 R26, R89, 0x2, RZ ;  /* 0x00000002591a7819 */ /* 0x001fc800000006ff */
[----:B------:R-:W-:-:S04]  /*3b70*/  IADD3 R2, P0, R26, UR8, RZ ;  /* 0x000000081a027c10 */ /* 0x000fc8000ff1e0ff */
[----:B------:R-:W-:Y:S01]  /*3b80*/  IADD3.X R3, R30, UR9, RZ, P0, !PT ;  /* 0x000000091e037c10 */ /* 0x000fe200087fe4ff */
[----:B------:R-:W-:Y:S01]  /*3b90*/  ULDC.64 UR8, c[0x0][0x270] ;  /* 0x00009c0000087ab9 */ /* 0x000fe20000000a00 */
[----:B------:R-:W0:Y:S04]  /*3ba0*/  LDS R56, [R28] ;  /* 0x000000001c387984 */ /* 0x000e280000000800 */
[----:B------:R-:W1:Y:S04]  /*3bb0*/  LDS R9, [R28+0x1000] ;  /* 0x001000001c097984 */ /* 0x000e680000000800 */
[----:B------:R-:W2:Y:S04]  /*3bc0*/  LDS R0, [R28+0x200] ;  /* 0x000200001c007984 */ /* 0x000ea80000000800 */
[----:B------:R-:W3:Y:S04]  /*3bd0*/  LDS R11, [R28+0x1200] ;  /* 0x001200001c0b7984 */ /* 0x000ee80000000800 */
[----:B------:R-:W4:Y:S04]  /*3be0*/  LDS R5, [R28+0x600] ;  /* 0x000600001c057984 */ /* 0x000f280000000800 */
[----:B------:R-:W4:Y:S04]  /*3bf0*/  LDS R4, [R28+0x400] ;  /* 0x000400001c047984 */ /* 0x000f280000000800 */
[----:B------:R-:W4:Y:S04]  /*3c00*/  LDS R12, [R28+0x1600] ;  /* 0x001600001c0c7984 */ /* 0x000f280000000800 */
[----:B------:R-:W4:Y:S04]  /*3c10*/  LDS R13, [R28+0x1400] ;  /* 0x001400001c0d7984 */ /* 0x000f280000000800 */
[----:B------:R-:W4:Y:S04]  /*3c20*/  LDS R6, [R28+0x800] ;  /* 0x000800001c067984 */ /* 0x000f280000000800 */
[----:B------:R-:W4:Y:S01]  /*3c30*/  LDS R8, [R28+0xa00] ;  /* 0x000a00001c087984 */ /* 0x000f220000000800 */
[----:B0-----:R-:W-:-:S03]  /*3c40*/  FADD.FTZ R56, RZ, R56 ;  /* 0x00000038ff387221 */ /* 0x001fc60000010000 */
[----:B------:R-:W0:Y:S01]  /*3c50*/  LDS R10, [R28+0xe00] ;  /* 0x000e00001c0a7984 */ /* 0x000e220000000800 */
[----:B-1----:R-:W-:-:S03]  /*3c60*/  FADD.FTZ R56, R56, R9 ;  /* 0x0000000938387221 */ /* 0x002fc60000010000 */
[----:B------:R-:W1:Y:S01]  /*3c70*/  LDS R16, [R28+0x2600] ;  /* 0x002600001c107984 */ /* 0x000e620000000800 */
[----:B--2---:R-:W-:-:S03]  /*3c80*/  FADD.FTZ R0, RZ, R0 ;  /* 0x00000000ff007221 */ /* 0x004fc60000010000 */
[----:B------:R-:W2:Y:S01]  /*3c90*/  LDS R9, [R28+0xc00] ;  /* 0x000c00001c097984 */ /* 0x000ea20000000800 */
[----:B---3--:R-:W-:-:S03]  /*3ca0*/  FADD.FTZ R0, R0, R11 ;  /* 0x0000000b00007221 */ /* 0x008fc60000010000 */
[----:B------:R-:W3:Y:S01]  /*3cb0*/  LDS R25, [R28+0x2400] ;  /* 0x002400001c197984 */ /* 0x000ee20000000800 */
[----:B----4-:R-:W-:-:S03]  /*3cc0*/  FADD.FTZ R5, RZ, R5 ;  /* 0x00000005ff057221 */ /* 0x010fc60000010000 */
[----:B------:R-:W4:Y:S01]  /*3cd0*/  LDS R15, [R28+0x1800] ;  /* 0x001800001c0f7984 */ /* 0x000f220000000800 */
[----:B------:R-:W-:-:S03]  /*3ce0*/  FADD.FTZ R4, RZ, R4 ;  /* 0x00000004ff047221 */ /* 0x000fc60000010000 */
[----:B------:R-:W4:Y:S01]  /*3cf0*/  LDS R17, [R28+0x1a00] ;  /* 0x001a00001c117984 */ /* 0x000f220000000800 */
[----:B------:R-:W-:-:S03]  /*3d00*/  FADD.FTZ R5, R5, R12 ;  /* 0x0000000c05057221 */ /* 0x000fc60000010000 */
[----:B------:R-:W4:Y:S01]  /*3d10*/  LDS R14, [R28+0x1c00] ;  /* 0x001c00001c0e7984 */ /* 0x000f220000000800 */
[----:B------:R-:W-:-:S03]  /*3d20*/  FADD.FTZ R4, R4, R13 ;  /* 0x0000000d04047221 */ /* 0x000fc60000010000 */
[----:B------:R-:W4:Y:S01]  /*3d30*/  LDS R19, [R28+0x1e00] ;  /* 0x001e00001c137984 */ /* 0x000f220000000800 */
[----:B------:R-:W-:-:S03]  /*3d40*/  FADD.FTZ R6, RZ, R6 ;  /* 0x00000006ff067221 */ /* 0x000fc60000010000 */
[----:B------:R-:W4:Y:S01]  /*3d50*/  LDS R22, [R28+0x3600] ;  /* 0x003600001c167984 */ /* 0x000f220000000800 */
[----:B------:R-:W-:-:S03]  /*3d60*/  FADD.FTZ R8, RZ, R8 ;  /* 0x00000008ff087221 */ /* 0x000fc60000010000 */
        /* <DEDUP_REMOVED lines=10> */
[----:B----4-:R-:W-:-:S03]  /*3e10*/  FADD.FTZ R6, R6, R15 ;  /* 0x0000000f06067221 */ /* 0x010fc60000010000 */
[----:B------:R-:W4:Y:S01]  /*3e20*/  LDS R11, [R28+0x2e00] ;  /* 0x002e00001c0b7984 */ /* 0x000f220000000800 */
[----:B------:R-:W-:-:S03]  /*3e30*/  FADD.FTZ R8, R8, R17 ;  /* 0x0000001108087221 */ /* 0x000fc60000010000 */
        /* <DEDUP_REMOVED lines=11> */
[----:B0-----:R-:W-:Y:S01]  /*3ef0*/  FADD.FTZ R39, R4, R39 ;  /* 0x0000002704277221 */ /* 0x001fe20000010000 */
[----:B------:R-:W-:Y:S01]  /*3f00*/  IADD3 R4, P0, R26, UR8, RZ ;  /* 0x000000081a047c10 */ /* 0x000fe2000ff1e0ff */
[----:B-1----:R-:W-:Y:S01]  /*3f10*/  FADD.FTZ R6, R6, R27 ;  /* 0x0000001b06067221 */ /* 0x002fe20000010000 */
[----:B------:R0:W-:Y:S01]  /*3f20*/  STG.E desc[UR4][R2.64+0x600], R5 ;  /* 0x0006000502007986 */ /* 0x0001e2000c101904 */
[----:B--2---:R-:W-:-:S03]  /*3f30*/  FADD.FTZ R8, R8, R35 ;  /* 0x0000002308087221 */ /* 0x004fc60000010000 */
[----:B------:R-:W-:Y:S01]  /*3f40*/  STG.E desc[UR4][R2.64+0x400], R39 ;  /* 0x0004002702007986 */ /* 0x000fe2000c101904 */
[----:B---3--:R-:W-:Y:S01]  /*3f50*/  FADD.FTZ R9, R9, R18 ;  /* 0x0000001209097221 */ /* 0x008fe20000010000 */
[----:B----4-:R-:W-:Y:S01]  /*3f60*/  FADD.FTZ R10, R10, R11 ;  /* 0x0000000b0a0a7221 */ /* 0x010fe20000010000 */
[----:B0-----:R-:W-:Y:S01]  /*3f70*/  IADD3.X R5, R30, UR9, RZ, P0, !PT ;  /* 0x000000091e057c10 */ /* 0x001fe200087fe4ff */
[----:B------:R-:W-:Y:S01]  /*3f80*/  FADD.FTZ R21, R21, R20 ;  /* 0x0000001415157221 */ /* 0x000fe20000010000 */
[----:B------:R-:W-:-:S04]  /*3f90*/  FADD.FTZ R37, R0, R37 ;  /* 0x0000002500257221 */ /* 0x000fc80000010000 */
[----:B------:R-:W-:Y:S01]  /*3fa0*/  STG.E desc[UR4][R2.64], R21 ;  /* 0x0000001502007986 */ /* 0x000fe2000c101904 */
[----:B------:R-:W-:-:S03]  /*3fb0*/  FADD.FTZ R41, R6, R41 ;  /* 0x0000002906297221 */ /* 0x000fc60000010000 */
[----:B------:R-:W-:Y:S01]  /*3fc0*/  STG.E desc[UR4][R2.64+0x200], R37 ;  /* 0x0002002502007986 */ /* 0x000fe2000c101904 */
[----:B------:R-:W-:-:S03]  /*3fd0*/  FADD.FTZ R43, R8, R43 ;  /* 0x0000002b082b7221 */ /* 0x000fc60000010000 */
[----:B------:R-:W-:Y:S01]  /*3fe0*/  STG.E desc[UR4][R2.64+0x800], R41 ;  /* 0x0008002902007986 */ /* 0x000fe2000c101904 */
[----:B------:R-:W-:-:S03]  /*3ff0*/  FADD.FTZ R9, R9, R24 ;  /* 0x0000001809097221 */ /* 0x000fc60000010000 */
[----:B------:R-:W-:Y:S01]  /*4000*/  STG.E desc[UR4][R2.64+0xa00], R43 ;  /* 0x000a002b02007986 */ /* 0x000fe2000c101904 */
[----:B------:R-:W-:-:S03]  /*4010*/  FADD.FTZ R45, R10, R45 ;  /* 0x0000002d0a2d7221 */ /* 0x000fc60000010000 */
[----:B------:R-:W-:Y:S04]  /*4020*/  STG.E desc[UR4][R2.64+0xc00], R9 ;  /* 0x000c000902007986 */ /* 0x000fe8000c101904 */
        /* <DEDUP_REMOVED lines=8> */
[----:B------:R-:W-:Y:S01]  /*40b0*/  STG.E desc[UR4][R4.64+0xe00], R55 ;  /* 0x000e003704007986 */ /* 0x000fe2000c101904 */
[----:B------:R-:W-:Y:S05]  /*40c0*/  EXIT ;  /* 0x000000000000794d */ /* 0x000fea0003800000 */
.L_x_4985:
[----:B------:R-:W-:Y:S01]  /*40d0*/  HFMA2.MMA R216, -RZ, RZ, 0, 5.9604644775390625e-08 ;  /* 0x00000001ffd87435 */ /* 0x000fe200000001ff */
[----:B------:R-:W-:Y:S01]  /*40e0*/  BSSY B2, `(.L_x_4987) ;  /* 0x0000007000027945 */ /* 0x000fe20003800000 */
[----:B------:R-:W-:Y:S02]  /*40f0*/  MOV R219, R27 ;  /* 0x0000001b00db7202 */ /* 0x000fe40000000f00 */
[----:B------:R-:W-:Y:S02]  /*4100*/  MOV R221, 0x1f ;  /* 0x0000001f00dd7802 */ /* 0x000fe40000000f00 */
[----:B------:R-:W-:-:S07]  /*4110*/  MOV R214, 0xffffffff ;  /* 0xffffffff00d67802 */ /* 0x000fce0000000f00 */
[----:B------:R-:W-:Y:S05]  /*4120*/  WARPSYNC.COLLECTIVE R214, `(.L_x_4988) ;  /* 0x00000000d6087348 */ /* 0x000fea0003c00000 */
[----:B------:R0:W1:Y:S02]  /*4130*/  SHFL.BFLY P1, R217, R219, R216, R221 ;  /* 0x0c0000d8dbd97389 */ /* 0x00006400000200dd */
[----:B01----:R-:W-:Y:S01]  /*4140*/  ENDCOLLECTIVE ;  /* 0x000000000000791b */ /* 0x003fe20003800000 */
.L_x_4988:
[----:B------:R-:W-:Y:S05]  /*4150*/  BSYNC B2 ;  /* 0x0000000000027941 */ /* 0x000fea0003800000 */
.L_x_4987:
[----:B------:R-:W-:Y:S01]  /*4160*/  HFMA2.MMA R216, -RZ, RZ, 0, 5.9604644775390625e-08 ;  /* 0x00000001ffd87435 */ /* 0x000fe200000001ff */
[----:B------:R-:W-:Y:S02]  /*4170*/  MOV R219, R55 ;  /* 0x0000003700db7202 */ /* 0x000fe40000000f00 */
[----:B------:R-:W-:Y:S02]  /*4180*/  MOV R221, 0x1f ;  /* 0x0000001f00dd7802 */ /* 0x000fe40000000f00 */
[----:B------:R-:W-:Y:S02]  /*4190*/  MOV R214, 0xffffffff ;  /* 0xffffffff00d67802 */ /* 0x000fe40000000f00 */
[----:B------:R-:W-:-:S07]  /*41a0*/  MOV R204, R217 ;  /* 0x000000d900cc7202 */ /* 0x000fce0000000f00 */
[----:B------:R-:W-:Y:S05]  /*41b0*/  WARPSYNC.COLLECTIVE R214, `(.L_x_4989) ;  /* 0x00000000d6087348 */ /* 0x000fea0003c00000 */
[----:B------:R0:W1:Y:S02]  /*41c0*/  SHFL.BFLY P1, R217, R219, R216, R221 ;  /* 0x0c0000d8dbd97389 */ /* 0x00006400000200dd */
[----:B01----:R-:W-:Y:S01]  /*41d0*/  ENDCOLLECTIVE ;  /* 0x000000000000791b */ /* 0x003fe20003800000 */
.L_x_4989:
[----:B------:R-:W-:Y:S01]  /*41e0*/  FADD.FTZ R204, R27, R204 ;  /* 0x000000cc1bcc7221 */ /* 0x000fe20000010000 */
[----:B------:R-:W-:-:S04]  /*41f0*/  HFMA2.MMA R216, -RZ, RZ, 0, 1.1920928955078125e-07 ;  /* 0x00000002ffd87435 */ /* 0x000fc800000001ff */
[----:B------:R-:W-:Y:S02]  /*4200*/  MOV R219, R204 ;  /* 0x000000cc00db7202 */ /* 0x000fe40000000f00 */
[----:B------:R-:W-:-:S07]  /*4210*/  MOV R206, R217 ;  /* 0x000000d900ce7202 */ /* 0x000fce0000000f00 */
[----:B------:R-:W-:Y:S05]  /*4220*/  WARPSYNC.COLLECTIVE R214, `(.L_x_4990) ;  /* 0x00000000d6087348 */ /* 0x000fea0003c00000 */
[----:B------:R0:W1:Y:S02]  /*4230*/  SHFL.BFLY P1, R217, R219, R216, R221 ;  /* 0x0c0000d8dbd97389 */ /* 0x00006400000200dd */
[----:B01----:R-:W-:Y:S01]  /*4240*/  ENDCOLLECTIVE ;  /* 0x000000000000791b */ /* 0x003fe20003800000 */
.L_x_4990:
[----:B------:R-:W-:-:S05]  /*4250*/  FADD.FTZ R206, R55, R206 ;  /* 0x000000ce37ce7221 */ /* 0x000fca0000010000 */
[----:B------:R-:W-:Y:S02]  /*4260*/  MOV R219, R206 ;  /* 0x000000ce00db7202 */ /* 0x000fe40000000f00 */
[----:B------:R-:W-:-:S07]  /*4270*/  MOV R207, R217 ;  /* 0x000000d900cf7202 */ /* 0x000fce0000000f00 */
[----:B------:R-:W-:Y:S05]  /*4280*/  WARPSYNC.COLLECTIVE R214, `(.L_x_4991) ;  /* 0x00000000d6087348 */ /* 0x000fea0003c00000 */
[----:B------:R0:W1:Y:S02]  /*4290*/  SHFL.BFLY P1, R217, R219, R216, R221 ;  /* 0x0c0000d8dbd97389 */ /* 0x00006400000200dd */
[----:B01----:R-:W-:Y:S01]  /*42a0*/  ENDCOLLECTIVE ;  /* 0x000000000000791b */ /* 0x003fe20003800000 */
.L_x_4991:
[----:B------:R-:W-:Y:S01]  /*42b0*/  FADD.FTZ R207, R204, R207 ;  /* 0x000000cfcccf7221 */ /* 0x000fe20000010000 */
[----:B------:R-:W-:-:S04]  /*42c0*/  HFMA2.MMA R216, -RZ, RZ, 0, 2.384185791015625e-07 ;  /* 0x00000004ffd87435 */ /* 0x000fc800000001ff */
[----:B------:R-:W-:Y:S02]  /*42d0*/  MOV R219, R207 ;  /* 0x000000cf00db7202 */ /* 0x000fe40000000f00 */
[----:B------:R-:W-:-:S07]  /*42e0*/  MOV R213, R217 ;  /* 0x000000d900d57202 */ /* 0x000fce0000000f00 */
[----:B------:R-:W-:Y:S05]  /*42f0*/  WARPSYNC.COLLECTIVE R214, `(.L_x_4992) ;  /* 0x00000000d6087348 */ /* 0x000fea0003c00000 */
[----:B------:R0:W1:Y:S02]  /*4300*/  SHFL.BFLY P1, R217, R219, R216, R221 ;  /* 0x0c0000d8dbd97389 */ /* 0x00006400000200dd */
[----:B01----:R-:W-:Y:S01]  /*4310*/  ENDCOLLECTIVE ;  /* 0x000000000000791b */ /* 0x003fe20003800000 */
.L_x_4992:
[----:B------:R-:W-:-:S05]  /*4320*/  FADD.FTZ R213, R206, R213 ;  /* 0x000000d5ced57221 */ /* 0x000fca0000010000 */
[----:B------:R-:W-:Y:S02]  /*4330*/  MOV R219, R213 ;  /* 0x000000d500db7202 */ /* 0x000fe40000000f00 */
[----:B------:R-:W-:-:S07]  /*4340*/  MOV R208, R217 ;  /* 0x000000d900d07202 */ /* 0x000fce0000000f00 */
[----:B------:R-:W-:Y:S05]  /*4350*/  WARPSYNC.COLLECTIVE R214, `(.L_x_4993) ;  /* 0x00000000d6087348 */ /* 0x000fea0003c00000 */
[----:B------:R0:W1:Y:S02]  /*4360*/  SHFL.BFLY P1, R217, R219, R216, R221 ;  /* 0x0c0000d8dbd97389 */ /* 0x00006400000200dd */
[----:B01----:R-:W-:Y:S01]  /*4370*/  ENDCOLLECTIVE ;  /* 0x000000000000791b */ /* 0x003fe20003800000 */
.L_x_4993:
[----:B------:R-:W-:Y:S01]  /*4380*/  FADD.FTZ R208, R207, R208 ;  /* 0x000000d0cfd07221 */ /* 0x000fe20000010000 */
[----:B------:R-:W-:-:S04]  /*4390*/  HFMA2.MMA R216, -RZ, RZ, 0, 4.76837158203125e-07 ;  /* 0x00000008ffd87435 */ /* 0x000fc800000001ff */
[----:B------:R-:W-:Y:S02]  /*43a0*/  MOV R219, R208 ;  /* 0x000000d000db7202 */ /* 0x000fe40000000f00 */
[----:B------:R-:W-:-:S07]  /*43b0*/  MOV R210, R217 ;  /* 0x000000d900d27202 */ /* 0x000fce0000000f00 */
[----:B------:R-:W-:Y:S05]  /*43c0*/  WARPSYNC.COLLECTIVE R214, `(.L_x_4994) ;  /* 0x00000000d6087348 */ /* 0x000fea0003c00000 */
[----:B------:R0:W1:Y:S02]  /*43d0*/  SHFL.BFLY P1, R217, R219, R216, R221 ;  /* 0x0c0000d8dbd97389 */ /* 0x00006400000200dd */
[----:B01----:R-:W-:Y:S01]  /*43e0*/  ENDCOLLECTIVE ;  /* 0x000000000000791b */ /* 0x003fe20003800000 */
.L_x_4994:
[----:B------:R-:W-:-:S05]  /*43f0*/  FADD.FTZ R210, R213, R210 ;  /* 0x000000d2d5d27221 */ /* 0x000fca0000010000 */
[----:B------:R-:W-:Y:S02]  /*4400*/  MOV R219, R210 ;  /* 0x000000d200db7202 */ /* 0x000fe40000000f00 */
[----:B------:R-:W-:-:S07]  /*4410*/  MOV R27, R217 ;  /* 0x000000d9001b7202 */ /* 0x000fce0000000f00 */
[----:B------:R-:W-:Y:S05]  /*4420*/  WARPSYNC.COLLECTIVE R214, `(.L_x_4995) ;  /* 0x00000000d6087348 */ /* 0x000fea0003c00000 */
[----:B------:R0:W1:Y:S02]  /*4430*/  SHFL.BFLY P1, R217, R219, R216, R221 ;  /* 0x0c0000d8dbd97389 */ /* 0x00006400000200dd */
[----:B01----:R-:W-:Y:S01]  /*4440*/  ENDCOLLECTIVE ;  /* 0x000000000000791b */ /* 0x003fe20003800000 */
.L_x_4995:
[----:B------:R-:W-:Y:S01]  /*4450*/  FADD.FTZ R212, R208, R27 ;  /* 0x0000001bd0d47221 */ /* 0x000fe20000010000 */
[----:B------:R-:W-:Y:S01]  /*4460*/  MOV R27, R200 ;  /* 0x000000c8001b7202 */ /* 0x000fe20000000f00 */
[----:B------:R-:W-:-:S03]  /*4470*/  HFMA2.MMA R216, -RZ, RZ, 0, 9.5367431640625e-07 ;  /* 0x00000010ffd87435 */ /* 0x000fc600000001ff */
[----:B------:R-:W-:Y:S02]  /*4480*/  MOV R219, R212 ;  /* 0x000000d400db7202 */ /* 0x000fe40000000f00 */
[----:B------:R-:W-:-:S07]  /*4490*/  MOV R55, R217 ;  /* 0x000000d900377202 */ /* 0x000fce0000000f00 */
[----:B------:R-:W-:Y:S05]  /*44a0*/  WARPSYNC.COLLECTIVE R214, `(.L_x_4996) ;  /* 0x00000000d6087348 */ /* 0x000fea0003c00000 */
[----:B------:R0:W1:Y:S02]  /*44b0*/  SHFL.BFLY P1, R217, R219, R216, R221 ;  /* 0x0c0000d8dbd97389 */ /* 0x00006400000200dd */
[----:B01----:R-:W-:Y:S01]  /*44c0*/  ENDCOLLECTIVE ;  /* 0x000000000000791b */ /* 0x003fe20003800000 */
.L_x_4996:
[----:B------:R-:W-:Y:S01]  /*44d0*/  FADD.FTZ R204, R210, R55 ;  /* 0x00000037d2cc7221 */ /* 0x000fe20000010000 */
[----:B------:R-:W-:-:S04]  /*44e0*/  MOV R55, R202 ;  /* 0x000000ca00377202 */ /* 0x000fc80000000f00 */
[----:B------:R-:W-:Y:S02]  /*44f0*/  MOV R219, R204 ;  /* 0x000000cc00db7202 */ /* 0x000fe40000000f00 */
[----:B------:R-:W-:-:S07]  /*4500*/  MOV R215, R217 ;  /* 0x000000d900d77202 */ /* 0x000fce0000000f00 */
[----:B------:R-:W-:Y:S05]  /*4510*/  WARPSYNC.COLLECTIVE R214, `(.L_x_4997) ;  /* 0x00000000d6087348 */ /* 0x000fea0003c00000 */
[----:B------:R0:W1:Y:S02]  /*4520*/  SHFL.BFLY P1, R217, R219, R216, R221 ;  /* 0x0c0000d8dbd97389 */ /* 0x00006400000200dd */
[----:B01----:R-:W-:Y:S01]  /*4530*/  ENDCOLLECTIVE ;  /* 0x000000000000791b */ /* 0x003fe20003800000 */
.L_x_4997:
[----:B------:R-:W-:Y:S05]  /*4540*/  BRA `(.L_x_4998) ;  /* 0xffffffe400747947 */ /* 0x000fea000383ffff */
.L_x_4999:
        /* <DEDUP_REMOVED lines=11> */
.L_x_5615:


//--------------------- .text._ZN10layer_norm22ln_bwd_finalize_kernelINS_22Kernel_traits_finalizeILj1024E13__nv_bfloat16S2_S2_fjLj1024ELj4ENS_18Kernel_traits_baseILj1024ES2_S2_S2_fjLj1024EEEEEEEvNS_9BwdParamsE --------------------------
	.section	.text._ZN10layer_norm22ln_bwd_finalize_kernelINS_22Kernel_traits_finalizeILj1024E13__nv_bfloat16S2_S2_fjLj1024ELj4ENS_18Kernel_traits_baseILj1024ES2_S2_S2_fjLj1024EEEEEEEvNS_9BwdParamsE,"ax",@progbits
	.align	128
        .global         _ZN10layer_norm22ln_bwd_finalize_kernelINS_22Kernel_traits_finalizeILj1024E13__nv_bfloat16S2_S2_fjLj1024ELj4ENS_18Kernel_traits_baseILj1024ES2_S2_S2_fjLj1024EEEEEEEvNS_9BwdParamsE
        .type           _ZN10layer_norm22ln_bwd_finalize_kernelINS_22Kernel_traits_finalizeILj1024E13__nv_bfloat16S2_S2_fjLj1024ELj4ENS_18Kernel_traits_baseILj1024ES2_S2_S2_fjLj1024EEEEEEEvNS_9BwdParamsE,@function
        .size           _ZN10layer_norm22ln_bwd_finalize_kernelINS_22Kernel_traits_finalizeILj1024E13__nv_bfloat16S2_S2_fjLj1024ELj4ENS_18Kernel_traits_baseILj1024ES2_S2_S2_fjLj1024EEEEEEEvNS_9BwdParamsE,(.L_x_5616 - _ZN10layer_norm22ln_bwd_finalize_kernelINS_22Kernel_traits_finalizeILj1024E13__nv_bfloat16S2_S2_fjLj1024ELj4ENS_18Kernel_traits_baseILj1024ES2_S2_S2_fjLj1024EEEEEEEvNS_9BwdParamsE)
        .other          _ZN10layer_norm22ln_bwd_finalize_kernelINS_22Kernel_traits_finalizeILj1024E13__nv_bfloat16S2_S2_fjLj1024ELj4ENS_18Kernel_traits_baseILj1024ES2_S2_S2_fjLj1024EEEEEEEvNS_9BwdParamsE,@"STO_CUDA_ENTRY STV_DEFAULT"
_ZN10layer_norm22ln_bwd_finalize_kernelINS_22Kernel_traits_finalizeILj1024E13__nv_bfloat16S2_S2_fjLj1024ELj4ENS_18Kernel_traits_baseILj1024ES2_S2_S2_fjLj1024EEEEEEEvNS_9BwdParamsE:
.text._ZN10layer_norm22ln_bwd_finalize_kernelINS_22Kernel_traits_finalizeILj1024E13__nv_bfloat16S2_S2_fjLj1024ELj4ENS_18Kernel_traits_baseILj1024ES2_S2_S2_fjLj1024EEEEEEEvNS_9BwdParamsE:
        /* <DEDUP_REMOVED lines=25> */
.L_x_5011:
        /* <DEDUP_REMOVED lines=28> */
.L_x_5004:
        /* <DEDUP_REMOVED lines=33> */
.L_x_5003:
[----:B------:R-:W-:Y:S05]  /*0560*/  BSYNC B1 ;  /* 0x0000000000017941 */ /* 0x000fea0003800000 */
.L_x_5002:
        /* <DEDUP_REMOVED lines=23> */
.L_x_5006:
[----:B------:R-:W-:Y:S05]  /*06e0*/  BSYNC B1 ;  /* 0x0000000000017941 */ /* 0x000fea0003800000 */
.L_x_5005:
        /* <DEDUP_REMOVED lines=11> */
.L_x_5001:
[----:B------:R-:W-:Y:S05]  /*07a0*/  BSYNC B0 ;  /* 0x0000000000007941 */ /* 0x000fea0003800000 */
.L_x_5000:
        /* <DEDUP_REMOVED lines=29> */
.L_x_5022:
[----:B------:R-:W-:Y:S01]  /*0980*/  @!P1 SHF.R.U32.HI R12, RZ, 0x3, R0 ;  /* 0x00000003ff0c9819 */ /* 0x000fe20000011600 */
[----:B---3--:R-:W-:Y:S01]  /*0990*/  FADD.FTZ R14, R9, R14 ;  /* 0x0000000e090e7221 */ /* 0x008fe20000010000 */
[----:B--2---:R-:W-:Y:S02]  /*09a0*/  FADD.FTZ R11, R10, R11 ;  /* 0x0000000b0a0b7221 */ /* 0x004fe40000010000 */
[----:B------:R-:W-:-:S05]  /*09b0*/  @!P1 LOP3.LUT R12, R12, 0x1ffffffc, RZ, 0xc0, !PT ;  /* 0x1ffffffc0c0c9812 */ /* 0x000fca00078ec0ff */
[----:B------:R2:W-:Y:S04]  /*09c0*/  @!P1 STS [R12+UR4+0x2000], R14 ;  /* 0x0020000e0c009988 */ /* 0x0005e80008000804 */
[----:B------:R2:W-:Y:S02]  /*09d0*/  @!P1 STS [R12+UR4+0x2080], R11 ;  /* 0x0020800b0c009988 */ /* 0x0005e40008000804 */
.L_x_5007:
        /* <DEDUP_REMOVED lines=14> */
.L_x_5010:
[----:B------:R-:W-:Y:S05]  /*0ac0*/  BSYNC B0 ;  /* 0x0000000000007941 */ /* 0x000fea0003800000 */
.L_x_5009:
[C---:B------:R-:W-:Y:S02]  /*0ad0*/  ISETP.GT.U32.AND P1, PT, R3.reuse, -0x401, PT ;  /* 0xfffffbff0300780c */ /* 0x040fe40003f24070 */
[----:B------:R-:W-:Y:S02]  /*0ae0*/  IADD3 R3, R3, 0x400, RZ ;  /* 0x0000040003037810 */ /* 0x000fe40007ffe0ff */
[----:B------:R-:W-:-:S09]  /*0af0*/  IADD3 R5, R5, 0x200, RZ ;  /* 0x0000020005057810 */ /* 0x000fd20007ffe0ff */
[----:B------:R-:W-:Y:S05]  /*0b00*/  @P1 BRA `(.L_x_5011) ;  /* 0xfffffff400a01947 */ /* 0x000fea000383ffff */
[----:B------:R-:W-:Y:S05]  /*0b10*/  EXIT ;  /* 0x000000000000794d */ /* 0x000fea0003800000 */
.L_x_5008:
[----:B------:R-:W-:Y:S01]  /*0b20*/  HFMA2.MMA R19, -RZ, RZ, 0, 5.9604644775390625e-08 ;  /* 0x00000001ff137435 */ /* 0x000fe200000001ff */
[----:B---3--:R-:W-:Y:S01]  /*0b30*/  IMAD.MOV.U32 R20, RZ, RZ, R10 ;  /* 0x000000ffff147224 */ /* 0x008fe200078e000a */
[----:B------:R-:W-:Y:S01]  /*0b40*/  MOV R22, 0x1f ;  /* 0x0000001f00167802 */ /* 0x000fe20000000f00 */
[----:B------:R-:W-:-:S08]  /*0b50*/  IMAD.MOV.U32 R17, RZ, RZ, -0x1 ;  /* 0xffffffffff117424 */ /* 0x000fd000078e00ff */
[----:B012---:R-:W-:Y:S05]  /*0b60*/  WARPSYNC.COLLECTIVE R17, `(.L_x_5012) ;  /* 0x0000000011087348 */ /* 0x007fea0003c00000 */
[----:B------:R3:W4:Y:S02]  /*0b70*/  SHFL.BFLY P2, R18, R20, R19, R22 ;  /* 0x0c00001314127389 */ /* 0x0007240000040016 */
[----:B01234-:R-:W-:Y:S01]  /*0b80*/  ENDCOLLECTIVE ;  /* 0x000000000000791b */ /* 0x01ffe20003800000 */
.L_x_5012:
[----:B------:R-:W-:Y:S01]  /*0b90*/  IMAD.MOV.U32 R19, RZ, RZ, 0x2 ;  /* 0x00000002ff137424 */ /* 0x000fe200078e00ff */
[----:B------:R-:W-:-:S05]  /*0ba0*/  MOV R11, R18 ;  /* 0x00000012000b7202 */ /* 0x000fca0000000f00 */
[----:B------:R-:W-:-:S05]  /*0bb0*/  FADD.FTZ R11, R10, R11 ;  /* 0x0000000b0a0b7221 */ /* 0x000fca0000010000 */
[----:B------:R-:W-:-:S07]  /*0bc0*/  MOV R20, R11 ;  /* 0x0000000b00147202 */ /* 0x000fce0000000f00 */
[----:B------:R-:W-:Y:S05]  /*0bd0*/  WARPSYNC.COLLECTIVE R17, `(.L_x_5013) ;  /* 0x0000000011087348 */ /* 0x000fea0003c00000 */
[----:B------:R0:W1:Y:S02]  /*0be0*/  SHFL.BFLY P2, R18, R20, R19, R22 ;  /* 0x0c00001314127389 */ /* 0x0000640000040016 */
[----:B01----:R-:W-:Y:S01]  /*0bf0*/  ENDCOLLECTIVE ;  /* 0x000000000000791b */ /* 0x003fe20003800000 */
.L_x_5013:
[----:B------:R-:W-:Y:S01]  /*0c00*/  IMAD.MOV.U32 R19, RZ, RZ, 0x4 ;  /* 0x00000004ff137424 */ /* 0x000fe200078e00ff */
[----:B------:R-:W-:-:S05]  /*0c10*/  MOV R12, R18 ;  /* 0x00000012000c7202 */ /* 0x000fca0000000f00 */
[----:B------:R-:W-:-:S05]  /*0c20*/  FADD.FTZ R12, R11, R12 ;  /* 0x0000000c0b0c7221 */ /* 0x000fca0000010000 */
[----:B------:R-:W-:-:S07]  /*0c30*/  MOV R20, R12 ;  /* 0x0000000c00147202 */ /* 0x000fce0000000f00 */
[----:B------:R-:W-:Y:S05]  /*0c40*/  WARPSYNC.COLLECTIVE R17, `(.L_x_5014) ;  /* 0x0000000011087348 */ /* 0x000fea0003c00000 */
[----:B------:R0:W1:Y:S02]  /*0c50*/  SHFL.BFLY P2, R18, R20, R19, R22 ;  /* 0x0c00001314127389 */ /* 0x0000640000040016 */
[----:B01----:R-:W-:Y:S01]  /*0c60*/  ENDCOLLECTIVE ;  /* 0x000000000000791b */ /* 0x003fe20003800000 */
.L_x_5014:
[----:B------:R-:W-:Y:S01]  /*0c70*/  IMAD.MOV.U32 R19, RZ, RZ, 0x8 ;  /* 0x00000008ff137424 */ /* 0x000fe200078e00ff */
[----:B------:R-:W-:-:S05]  /*0c80*/  MOV R13, R18 ;  /* 0x00000012000d7202 */ /* 0x000fca0000000f00 */
[----:B------:R-:W-:-:S05]  /*0c90*/  FADD.FTZ R13, R12, R13 ;  /* 0x0000000d0c0d7221 */ /* 0x000fca0000010000 */
[----:B------:R-:W-:-:S07]  /*0ca0*/  MOV R20, R13 ;  /* 0x0000000d00147202 */ /* 0x000fce0000000f00 */
[----:B------:R-:W-:Y:S05]  /*0cb0*/  WARPSYNC.COLLECTIVE R17, `(.L_x_5015) ;  /* 0x0000000011087348 */ /* 0x000fea0003c00000 */
[----:B------:R0:W1:Y:S02]  /*0cc0*/  SHFL.BFLY P2, R18, R20, R19, R22 ;  /* 0x0c00001314127389 */ /* 0x0000640000040016 */
[----:B01----:R-:W-:Y:S01]  /*0cd0*/  ENDCOLLECTIVE ;  /* 0x000000000000791b */ /* 0x003fe20003800000 */
.L_x_5015:
[----:B------:R-:W-:Y:S01]  /*0ce0*/  IMAD.MOV.U32 R19, RZ, RZ, 0x10 ;  /* 0x00000010ff137424 */ /* 0x000fe200078e00ff */
[----:B------:R-:W-:-:S05]  /*0cf0*/  MOV R10, R18 ;  /* 0x00000012000a7202 */ /* 0x000fca0000000f00 */
[----:B------:R-:W-:-:S05]  /*0d00*/  FADD.FTZ R10, R13, R10 ;  /* 0x0000000a0d0a7221 */ /* 0x000fca0000010000 */
[----:B------:R-:W-:-:S07]  /*0d10*/  MOV R20, R10 ;  /* 0x0000000a00147202 */ /* 0x000fce0000000f00 */
[----:B------:R-:W-:Y:S05]  /*0d20*/  WARPSYNC.COLLECTIVE R17, `(.L_x_5016) ;  /* 0x0000000011087348 */ /* 0x000fea0003c00000 */
[----:B------:R0:W1:Y:S02]  /*0d30*/  SHFL.BFLY P2, R18, R20, R19, R22 ;  /* 0x0c00001314127389 */ /* 0x0000640000040016 */
[----:B01----:R-:W-:Y:S01]  /*0d40*/  ENDCOLLECTIVE ;  /* 0x000000000000791b */ /* 0x003fe20003800000 */
.L_x_5016:
[----:B------:R-:W-:Y:S01]  /*0d50*/  MOV R20, R9 ;  /* 0x0000000900147202 */ /* 0x000fe20000000f00 */
[----:B------:R-:W-:Y:S01]  /*0d60*/  IMAD.MOV.U32 R19, RZ, RZ, 0x1 ;  /* 0x00000001ff137424 */ /* 0x000fe200078e00ff */
[----:B------:R-:W-:-:S07]  /*0d70*/  MOV R11, R18 ;  /* 0x00000012000b7202 */ /* 0x000fce0000000f00 */
[----:B------:R-:W-:Y:S05]  /*0d80*/  WARPSYNC.COLLECTIVE R17, `(.L_x_5017) ;  /* 0x0000000011087348 */ /* 0x000fea0003c00000 */
[----:B------:R0:W1:Y:S02]  /*0d90*/  SHFL.BFLY P2, R18, R20, R19, R22 ;  /* 0x0c00001314127389 */ /* 0x0000640000040016 */
[----:B01----:R-:W-:Y:S01]  /*0da0*/  ENDCOLLECTIVE ;  /* 0x000000000000791b */ /* 0x003fe20003800000 */
.L_x_5017:
[----:B------:R-:W-:Y:S01]  /*0db0*/  IMAD.MOV.U32 R19, RZ, RZ, 0x2 ;  /* 0x00000002ff137424 */ /* 0x000fe200078e00ff */
[----:B------:R-:W-:-:S05]  /*0dc0*/  MOV R12, R18 ;  /* 0x00000012000c7202 */ /* 0x000fca0000000f00 */
[----:B------:R-:W-:-:S05]  /*0dd0*/  FADD.FTZ R14, R9, R12 ;  /* 0x0000000c090e7221 */ /* 0x000fca0000010000 */
[----:B------:R-:W-:-:S07]  /*0de0*/  MOV R20, R14 ;  /* 0x0000000e00147202 */ /* 0x000fce0000000f00 */
[----:B------:R-:W-:Y:S05]  /*0df0*/  WARPSYNC.COLLECTIVE R17, `(.L_x_5018) ;  /* 0x0000000011087348 */ /* 0x000fea0003c00000 */
[----:B------:R0:W1:Y:S02]  /*0e00*/  SHFL.BFLY P2, R18, R20, R19, R22 ;  /* 0x0c00001314127389 */ /* 0x0000640000040016 */
[----:B01----:R-:W-:Y:S01]  /*0e10*/  ENDCOLLECTIVE ;  /* 0x000000000000791b */ /* 0x003fe20003800000 */
.L_x_5018:
[----:B------:R-:W-:Y:S01]  /*0e20*/  IMAD.MOV.U32 R19, RZ, RZ, 0x4 ;  /* 0x00000004ff137424 */ /* 0x000fe200078e00ff */
[----:B------:R-:W-:-:S05]  /*0e30*/  MOV R13, R18 ;  /* 0x00000012000d7202 */ /* 0x000fca0000000f00 */
[----:B------:R-:W-:-:S05]  /*0e40*/  FADD.FTZ R15, R14, R13 ;  /* 0x0000000d0e0f7221 */ /* 0x000fca0000010000 */
[----:B------:R-:W-:-:S07]  /*0e50*/  MOV R20, R15 ;  /* 0x0000000f00147202 */ /* 0x000fce0000000f00 */
[----:B------:R-:W-:Y:S05]  /*0e60*/  WARPSYNC.COLLECTIVE R17, `(.L_x_5019) ;  /* 0x0000000011087348 */ /* 0x000fea0003c00000 */
[----:B------:R0:W1:Y:S02]  /*0e70*/  SHFL.BFLY P2, R18, R20, R19, R22 ;  /* 0x0c00001314127389 */ /* 0x0000640000040016 */
[----:B01----:R-:W-:Y:S01]  /*0e80*/  ENDCOLLECTIVE ;  /* 0x000000000000791b */ /* 0x003fe20003800000 */
.L_x_5019:
[----:B------:R-:W-:Y:S01]  /*0e90*/  HFMA2.MMA R19, -RZ, RZ, 0, 4.76837158203125e-07 ;  /* 0x00000008ff137435 */ /* 0x000fe200000001ff */
[----:B------:R-:W-:-:S05]  /*0ea0*/  MOV R16, R18 ;  /* 0x0000001200107202 */ /* 0x000fca0000000f00 */
[----:B------:R-:W-:-:S05]  /*0eb0*/  FADD.FTZ R16, R15, R16 ;  /* 0x000000100f107221 */ /* 0x000fca0000010000 */
[----:B------:R-:W-:-:S07]  /*0ec0*/  MOV R20, R16 ;  /* 0x0000001000147202 */ /* 0x000fce0000000f00 */
[----:B------:R-:W-:Y:S05]  /*0ed0*/  WARPSYNC.COLLECTIVE R17, `(.L_x_5020) ;  /* 0x0000000011087348 */ /* 0x000fea0003c00000 */
[----:B------:R0:W1:Y:S02]  /*0ee0*/  SHFL.BFLY P2, R18, R20, R19, R22 ;  /* 0x0c00001314127389 */ /* 0x0000640000040016 */
[----:B01----:R-:W-:Y:S01]  /*0ef0*/  ENDCOLLECTIVE ;  /* 0x000000000000791b */ /* 0x003fe20003800000 */
.L_x_5020:
[----:B------:R-:W-:Y:S01]  /*0f00*/  HFMA2.MMA R19, -RZ, RZ, 0, 9.5367431640625e-07 ;  /* 0x00000010ff137435 */ /* 0x000fe200000001ff */
[----:B------:R-:W-:-:S04]  /*0f10*/  IMAD.MOV.U32 R9, RZ, RZ, R18 ;  /* 0x000000ffff097224 */ /* 0x000fc800078e0012 */
[----:B------:R-:W-:-:S05]  /*0f20*/  FADD.FTZ R9, R16, R9 ;  /* 0x0000000910097221 */ /* 0x000fca0000010000 */
[----:B------:R-:W-:-:S07]  /*0f30*/  MOV R20, R9 ;  /* 0x0000000900147202 */ /* 0x000fce0000000f00 */
[----:B------:R-:W-:Y:S05]  /*0f40*/  WARPSYNC.COLLECTIVE R17, `(.L_x_5021) ;  /* 0x0000000011087348 */ /* 0x000fea0003c00000 */
[----:B------:R0:W1:Y:S02]  /*0f50*/  SHFL.BFLY P2, R18, R20, R19, R22 ;  /* 0x0c00001314127389 */ /* 0x0000640000040016 */
[----:B01----:R-:W-:Y:S01]  /*0f60*/  ENDCOLLECTIVE ;  /* 0x000000000000791b */ /* 0x003fe20003800000 */
.L_x_5021:
[----:B------:R-:W-:Y:S01]  /*0f70*/  MOV R14, R18 ;  /* 0x00000012000e7202 */ /* 0x000fe20000000f00 */
[----:B------:R-:W-:Y:S06]  /*0f80*/  BRA `(.L_x_5022) ;  /* 0xfffffff8007c7947 */ /* 0x000fec000383ffff */
.L_x_5023:
        /* <DEDUP_REMOVED lines=15> */
.L_x_5616:


//--------------------- .text._ZN10layer_norm13ln_bwd_kernelINS_13Kernel_traitsI13__nv_bfloat16S2_S2_fjLj1024ELj1ELj4ELj1ELj16ENS_18Kernel_traits_baseILj1024ES2_S2_S2_fjLj128EEEEEEEvNS_9BwdParamsE --------------------------
	.section	.text._ZN10layer_norm13ln_bwd_kernelINS_13Kernel_traitsI13__nv_bfloat16S2_S2_fjLj1024ELj1ELj4ELj1ELj16ENS_18Kernel_traits_baseILj1024ES2_S2_S2_fjLj128EEEEEEEvNS_9BwdParamsE,"ax",@progbits
	.align	128
        .global         _ZN10layer_norm13ln_bwd_kernelINS_13Kernel_traitsI13__nv_bfloat16S2_S2_fjLj1024ELj1ELj4ELj1ELj16ENS_18Kernel_traits_baseILj1024ES2_S2_S2_fjLj128EEEEEEEvNS_9BwdParamsE
        .type           _ZN10layer_norm13ln_bwd_kernelINS_13Kernel_traitsI13__nv_bfloat16S2_S2_fjLj1024ELj1ELj4ELj1ELj16ENS_18Kernel_traits_baseILj1024ES2_S2_S2_fjLj128EEEEEEEvNS_9BwdParamsE,@function
        .size           _ZN10layer_norm13ln_bwd_kernelINS_13Kernel_traitsI13__nv_bfloat16S2_S2_fjLj1024ELj1ELj4ELj1ELj16ENS_18Kernel_traits_baseILj1024ES2_S2_S2_fjLj128EEEEEEEvNS_9BwdParamsE,(.L_x_5617 - _ZN10layer_norm13ln_bwd_kernelINS_13Kernel_traitsI13__nv_bfloat16S2_S2_fjLj1024ELj1ELj4ELj1ELj16ENS_18Kernel_traits_baseILj1024ES2_S2_S2_fjLj128EEEEEEEvNS_9BwdParamsE)
        .other          _ZN10layer_norm13ln_bwd_kernelINS_13Kernel_traitsI13__nv_bfloat16S2_S2_fjLj1024ELj1ELj4ELj1ELj16ENS_18Kernel_traits_baseILj1024ES2_S2_S2_fjLj128EEEEEEEvNS_9BwdParamsE,@"STO_CUDA_ENTRY STV_DEFAULT"
_ZN10layer_norm13ln_bwd_kernelINS_13Kernel_traitsI13__nv_bfloat16S2_S2_fjLj1024ELj1ELj4ELj1ELj16ENS_18Kernel_traits_baseILj1024ES2_S2_S2_fjLj128EEEEEEEvNS_9BwdParamsE:
.text._ZN10layer_norm13ln_bwd_kernelINS_13Kernel_traitsI13__nv_bfloat16S2_S2_fjLj1024ELj1ELj4ELj1ELj16ENS_18Kernel_traits_baseILj1024ES2_S2_S2_fjLj128EEEEEEEvNS_9BwdParamsE:
        /* <DEDUP_REMOVED lines=9> */
[----:B------:R-:W-:Y:S02]  /*0090*/  LOP3.LUT R2, R0, 0x1f0, RZ, 0xc0, !PT ;  /* 0x000001f000027812 */ /* 0x000fe400078ec0ff */
[----:B------:R-:W-:Y:S02]  /*00a0*/  SHF.R.U32.HI R0, RZ, 0x5, R44 ;  /* 0x00000005ff007819 */ /* 0x000fe4000001162c */
[C---:B------:R-:W-:Y:S02]  /*00b0*/  IADD3 R4, P1, R2.reuse, UR4, RZ ;  /* 0x0000000402047c10 */ /* 0x040fe4000ff3e0ff */
[----:B-1----:R-:W-:Y:S02]  /*00c0*/  LEA R128, R3, R0, 0x2 ;  /* 0x0000000003807211 */ /* 0x002fe400078e10ff */
[----:B------:R-:W-:Y:S01]  /*00d0*/  IADD3.X R5, RZ, UR5, RZ, P1, !PT ;  /* 0x00000005ff057c10 */ /* 0x000fe20008ffe4ff */
[----:B------:R-:W-:Y:S01]  /*00e0*/  ULDC.64 UR4, c[0x0][0x208] ;  /* 0x0000820000047ab9 */ /* 0x000fe20000000a00 */
[----:B------:R-:W-:Y:S01]  /*00f0*/  IADD3 R2, P1, R2, UR6, RZ ;  /* 0x0000000602027c10 */ /* 0x000fe2000ff3e0ff */
[----:B------:R-:W-:Y:S01]  /*0100*/  ULDC UR6, c[0x0][0x214] ;  /* 0x0000850000067ab9 */ /* 0x000fe20000000800 */
[----:B------:R-:W-:Y:S01]  /*0110*/  BSSY B0, `(.L_x_5024) ;  /* 0x000035b000007945 */ /* 0x000fe20003800000 */
[----:B------:R-:W5:Y:S01]  /*0120*/  @P0 LDG.E.128 R112, desc[UR4][R4.64] ;  /* 0x0000000404700981 */ /* 0x000f62000c1e1d00 */
[----:B------:R-:W-:-:S02]  /*0130*/  IADD3.X R3, RZ, UR7, RZ, P1, !PT ;  /* 0x00000007ff037c10 */ /* 0x000fc40008ffe4ff */
[----:B------:R-:W-:Y:S01]  /*0140*/  ISETP.GE.AND P1, PT, R128, UR6, PT ;  /* 0x0000000680007c0c */ /* 0x000fe2000bf26270 */
[----:B------:R-:W5:Y:S01]  /*0150*/  @P0 LDG.E.128 R116, desc[UR4][R4.64+0x200] ;  /* 0x0002000404740981 */ /* 0x000f62000c1e1d00 */
[----:B------:R-:W-:Y:S02]  /*0160*/  CS2R R58, SRZ ;  /* 0x00000000003a7805 */ /* 0x000fe4000001ff00 */
[----:B------:R-:W-:Y:S02]  /*0170*/  CS2R R56, SRZ ;  /* 0x0000000000387805 */ /* 0x000fe4000001ff00 */
[----:B------:R-:W-:Y:S01]  /*0180*/  CS2R R62, SRZ ;  /* 0x00000000003e7805 */ /* 0x000fe2000001ff00 */
[----:B------:R-:W5:Y:S01]  /*0190*/  @P0 LDG.E.128 R120, desc[UR4][R4.64+0x400] ;  /* 0x0004000404780981 */ /* 0x000f62000c1e1d00 */
[----:B------:R-:W-:Y:S02]  /*01a0*/  CS2R R60, SRZ ;  /* 0x00000000003c7805 */ /* 0x000fe4000001ff00 */
[----:B------:R-:W-:-:S02]  /*01b0*/  CS2R R82, SRZ ;  /* 0x0000000000527805 */ /* 0x000fc4000001ff00 */
[----:B------:R-:W-:Y:S01]  /*01c0*/  CS2R R80, SRZ ;  /* 0x0000000000507805 */ /* 0x000fe2000001ff00 */
[----:B------:R0:W5:Y:S01]  /*01d0*/  @P0 LDG.E.128 R124, desc[UR4][R4.64+0x600] ;  /* 0x00060004047c0981 */ /* 0x000162000c1e1d00 */
        /* <DEDUP_REMOVED lines=25> */
[----:B0-----:R-:W-:Y:S01]  /*0370*/  CS2R R4, SRZ ;  /* 0x0000000000047805 */ /* 0x001fe2000001ff00 */
[----:B------:R-:W-:Y:S06]  /*0380*/  @P1 BRA `(.L_x_5025) ;  /* 0x0000003000cc1947 */ /* 0x000fec0003800000 */
[----:B------:R0:W5:Y:S04]  /*0390*/  LDG.E.128 R88, desc[UR4][R2.64] ;  /* 0x0000000402587981 */ /* 0x000168000c1e1d00 */
[----:B------:R0:W5:Y:S04]  /*03a0*/  LDG.E.128 R12, desc[UR4][R2.64+0x200] ;  /* 0x00020004020c7981 */ /* 0x000168000c1e1d00 */
[----:B------:R0:W5:Y:S04]  /*03b0*/  LDG.E.128 R8, desc[UR4][R2.64+0x400] ;  /* 0x0004000402087981 */ /* 0x000168000c1e1d00 */
[----:B------:R0:W5:Y:S02]  /*03c0*/  LDG.E.128 R4, desc[UR4][R2.64+0x600] ;  /* 0x0006000402047981 */ /* 0x000164000c1e1d00 */
[----:B-----5:R-:W-:Y:S01]  /*03d0*/  @P0 PRMT R130, R112, 0x7632, R130 ;  /* 0x0000763270820816 */ /* 0x020fe20000000082 */
[----:B------:R-:W-:Y:S01]  /*03e0*/  HFMA2.MMA R45, -RZ, RZ, 0, 0 ;  /* 0x00000000ff2d7435 */ /* 0x000fe200000001ff */
[----:B------:R-:W-:Y:S01]  /*03f0*/  @P0 PRMT R131, R113, 0x7632, R131 ;  /* 0x0000763271830816 */ /* 0x000fe20000000083 */
[----:B------:R-:W-:Y:S01]  /*0400*/  BSSY B1, `(.L_x_5026) ;  /* 0x00002ec000017945 */ /* 0x000fe20003800000 */
        /* <DEDUP_REMOVED lines=77> */
[----:B0-----:R-:W-:-:S07]  /*08e0*/  SHF.L.U32 R145, R145, 0x10, RZ ;  /* 0x0000001091917819 */ /* 0x001fce00000006ff */
.L_x_5028:
[----:B------:R-:W0:Y:S01]  /*08f0*/  @P0 LDC.64 R40, c[0x0][0x228] ;  /* 0x00008a00ff280b82 */ /* 0x000e220000000a00 */
[----:B-1----:R-:W-:-:S04]  /*0900*/  SHF.L.U32 R3, R128, 0x7, RZ ;  /* 0x0000000780037819 */ /* 0x002fc800000006ff */
        /* <DEDUP_REMOVED lines=18> */
[----:B0-----:R-:W-:Y:S01]  /*0a30*/  @P0 IMAD.WIDE.U32 R24, R151, 0x10, R24 ;  /* 0x0000001097180825 */ /* 0x001fe200078e0018 */
[----:B------:R-:W-:Y:S02]  /*0a40*/  @P0 MOV R150, RZ ;  /* 0x000000ff00960202 */ /* 0x000fe40000000f00 */
[----:B------:R-:W-:Y:S01]  /*0a50*/  LOP3.LUT R149, R44, 0x1f, RZ, 0xc0, !PT ;  /* 0x0000001f2c957812 */ /* 0x000fe200078ec0ff */
[----:B------:R-:W0:Y:S02]  /*0a60*/  @!P0 LDC.64 R146, c[0x0][0x220] ;  /* 0x00008800ff928b82 */ /* 0x000e240000000a00 */
[----:B------:R-:W4:Y:S01]  /*0a70*/  @P0 LDG.E.128 R24, desc[UR4][R24.64] ;  /* 0x0000000418180981 */ /* 0x000f22000c1e1d00 */
[C---:B-1----:R-:W-:Y:S01]  /*0a80*/  @!P0 IMAD.WIDE R28, R128.reuse, 0x4, R28 ;  /* 0x00000004801c8825 */ /* 0x042fe200078e021c */
[----:B------:R-:W-:-:S03]  /*0a90*/  SHF.L.U32 R34, R128, 0x7, RZ ;  /* 0x0000000780227819 */ /* 0x000fc600000006ff */
[----:B--2---:R-:W-:Y:S01]  /*0aa0*/  IMAD.WIDE R30, R128, 0x4, R30 ;  /* 0x00000004801e7825 */ /* 0x004fe200078e021e */
[----:B------:R-:W2:Y:S01]  /*0ab0*/  @!P0 LDG.E R150, desc[UR4][R28.64] ;  /* 0x000000041c968981 */ /* 0x000ea2000c1e1900 */
[----:B------:R-:W-:-:S03]  /*0ac0*/  LOP3.LUT R149, R34, 0xffffff80, R149, 0xe2, !PT ;  /* 0xffffff8022957812 */ /* 0x000fc600078ee295 */
[----:B------:R-:W5:Y:S02]  /*0ad0*/  LDG.E R148, desc[UR4][R30.64] ;  /* 0x000000041e947981 */ /* 0x000f64000c1e1900 */
[----:B------:R-:W-:-:S06]  /*0ae0*/  IMAD.WIDE.U32 R36, R149, 0x10, R2 ;  /* 0x0000001095247825 */ /* 0x000fcc00078e0002 */
[----:B------:R-:W4:Y:S01]  /*0af0*/  LDG.E.128 R36, desc[UR4][R36.64] ;  /* 0x0000000424247981 */ /* 0x000f22000c1e1d00 */
[----:B0-----:R-:W-:-:S03]  /*0b00*/  @!P0 IMAD.WIDE.U32 R146, R35, 0x10, R146 ;  /* 0x0000001023928825 */ /* 0x001fc600078e0092 */
[----:B------:R0:W3:Y:S04]  /*0b10*/  @!P0 LDG.E.128 R40, desc[UR4][R32.64] ;  /* 0x0000000420288981 */ /* 0x0000e8000c1e1d00 */
[----:B------:R1:W4:Y:S01]  /*0b20*/  @!P0 LDG.E.128 R16, desc[UR4][R146.64] ;  /* 0x0000000492108981 */ /* 0x000322000c1e1d00 */
[----:B0-----:R-:W-:-:S05]  /*0b30*/  LOP3.LUT R33, R0, 0x20, RZ, 0xfc, !PT ;  /* 0x0000002000217812 */ /* 0x001fca00078efcff */
[----:B------:R-:W-:Y:S02]  /*0b40*/  IMAD.WIDE.U32 R28, R33, 0x10, R2 ;  /* 0x00000010211c7825 */ /* 0x000fe400078e0002 */
[----:B------:R-:W0:Y:S04]  /*0b50*/  @!P0 LDC.64 R32, c[0x0][0x220] ;  /* 0x00008800ff208b82 */ /* 0x000e280000000a00 */
[----:B------:R-:W4:Y:S04]  /*0b60*/  LDG.E.128 R28, desc[UR4][R28.64] ;  /* 0x000000041c1c7981 */ /* 0x000f28000c1e1d00 */
[----:B-1----:R-:W1:Y:S01]  /*0b70*/  @!P0 LDC.64 R146, c[0x0][0x220] ;  /* 0x00008800ff928b82 */ /* 0x002e620000000a00 */
[----:B0-----:R-:W-:-:S05]  /*0b80*/  @!P0 IMAD.WIDE.U32 R152, R153, 0x10, R32 ;  /* 0x0000001099988825 */ /* 0x001fca00078e0020 */
[----:B------:R0:W4:Y:S01]  /*0b90*/  @!P0 LDG.E.128 R20, desc[UR4][R152.64] ;  /* 0x0000000498148981 */ /* 0x000122000c1e1d00 */
[----:B------:R-:W-:-:S05]  /*0ba0*/  LOP3.LUT R33, R0, 0x40, RZ, 0xfc, !PT ;  /* 0x0000004000217812 */ /* 0x000fca00078efcff */
[----:B------:R-:W-:-:S06]  /*0bb0*/  IMAD.WIDE.U32 R32, R33, 0x10, R2 ;  /* 0x0000001021207825 */ /* 0x000fcc00078e0002 */
[----:B------:R-:W4:Y:S01]  /*0bc0*/  LDG.E.128 R32, desc[UR4][R32.64] ;  /* 0x0000000420207981 */ /* 0x000f22000c1e1d00 */
[----:B-1----:R-:W-:-:S05]  /*0bd0*/  @!P0 IMAD.WIDE.U32 R146, R151, 0x10, R146 ;  /* 0x0000001097928825 */ /* 0x002fca00078e0092 */
[----:B------:R1:W4:Y:S01]  /*0be0*/  @!P0 LDG.E.128 R24, desc[UR4][R146.64] ;  /* 0x0000000492188981 */ /* 0x000322000c1e1d00 */
[C---:B------:R-:W-:Y:S02]  /*0bf0*/  SHF.L.U32 R154, R88.reuse, 0x10, RZ ;  /* 0x00000010589a7819 */ /* 0x040fe400000006ff */
[----:B0-----:R-:W-:Y:S02]  /*0c00*/  PRMT R152, R88, 0x7632, R152 ;  /* 0x0000763258987816 */ /* 0x001fe40000000098 */
[----:B------:R-:W0:Y:S02]  /*0c10*/  @P0 MUFU.RCP R155, R154 ;  /* 0x0000009a009b0308 */ /* 0x000e240000001000 */
[----:B------:R-:W-:Y:S02]  /*0c20*/  SHF.L.U32 R156, R152, 0x10, RZ ;  /* 0x00000010989c7819 */ /* 0x000fe400000006ff */
[----:B------:R-:W-:-:S04]  /*0c30*/  PRMT R151, R90, 0x7632, R151 ;  /* 0x000076325a977816 */ /* 0x000fc80000000097 */
[----:B------:R-:W1:Y:S01]  /*0c40*/  @P0 MUFU.RCP R162, R156 ;  /* 0x0000009c00a20308 */ /* 0x000e620000001000 */
[----:B------:R-:W-:Y:S02]  /*0c50*/  SHF.L.U32 R163, R90, 0x10, RZ ;  /* 0x000000105aa37819 */ /* 0x000fe400000006ff */
[----:B------:R-:W-:Y:S02]  /*0c60*/  SHF.L.U32 R166, R91, 0x10, RZ ;  /* 0x000000105ba67819 */ /* 0x000fe400000006ff */
[----:B------:R-:W-:Y:S02]  /*0c70*/  SHF.L.U32 R164, R151, 0x10, RZ ;  /* 0x0000001097a47819 */ /* 0x000fe400000006ff */
[----:B------:R-:W-:Y:S02]  /*0c80*/  SHF.L.U32 R158, R89, 0x10, RZ ;  /* 0x00000010599e7819 */ /* 0x000fe400000006ff */
[----:B------:R-:W-:Y:S01]  /*0c90*/  PRMT R153, R91, 0x7632, R153 ;  /* 0x000076325b997816 */ /* 0x000fe20000000099 */
[----:B------:R-:W1:Y:S03]  /*0ca0*/  @P0 MUFU.RCP R174, R163 ;  /* 0x000000a300ae0308 */ /* 0x000e660000001000 */
[----:B------:R-:W-:-:S05]  /*0cb0*/  SHF.L.U32 R168, R153, 0x10, RZ ;  /* 0x0000001099a87819 */ /* 0x000fca00000006ff */
[----:B------:R-:W1:Y:S01]  /*0cc0*/  @P0 MUFU.RCP R178, R166 ;  /* 0x000000a600b20308 */ /* 0x000e620000001000 */
[----:B------:R-:W-:-:S07]  /*0cd0*/  PRMT R152, R89, 0x7632, R152 ;  /* 0x0000763259987816 */ /* 0x000fce0000000098 */
[----:B------:R-:W4:Y:S01]  /*0ce0*/  @P0 MUFU.RCP R170, R158 ;  /* 0x0000009e00aa0308 */ /* 0x000f220000001000 */
[----:B------:R-:W-:-:S07]  /*0cf0*/  SHF.L.U32 R160, R152, 0x10, RZ ;  /* 0x0000001098a07819 */ /* 0x000fce00000006ff */
[----:B------:R-:W4:Y:S08]  /*0d00*/  @P0 MUFU.RCP R176, R164 ;  /* 0x000000a400b00308 */ /* 0x000f300000001000 */
[----:B------:R-:W4:Y:S08]  /*0d10*/  @P0 MUFU.RCP R180, R168 ;  /* 0x000000a800b40308 */ /* 0x000f300000001000 */
[----:B------:R-:W4:Y:S01]  /*0d20*/  @P0 MUFU.RCP R172, R160 ;  /* 0x000000a000ac0308 */ /* 0x000f220000001000 */
[----:B------:R-:W-:-:S02]  /*0d30*/  SHF.L.U32 R173, R14, 0x10, RZ ;  /* 0x000000100ead7819 */ /* 0x000fc400000006ff */
[C---:B---3--:R-:W-:Y:S02]  /*0d40*/  SHF.L.U32 R159, R40.reuse, 0x10, RZ ;  /* 0x00000010289f7819 */ /* 0x048fe400000006ff */
[----:B------:R-:W-:-:S03]  /*0d50*/  PRMT R151, R40, 0x7632, R151 ;  /* 0x0000763228977816 */ /* 0x000fc60000000097 */
[----:B------:R-:W-:Y:S01]  /*0d60*/  @P0 FADD.FTZ R40, -R112, R159 ;  /* 0x0000009f70280221 */ /* 0x000fe20000010100 */
[----:B------:R-:W-:Y:S01]  /*0d70*/  SHF.L.U32 R169, R151, 0x10, RZ ;  /* 0x0000001097a97819 */ /* 0x000fe200000006ff */
[--C-:B--2---:R-:W-:Y:S02]  /*0d80*/  @!P0 FADD.FTZ R159, R159, -R150.reuse ;  /* 0x800000969f9f8221 */ /* 0x104fe40000010000 */
[----:B0-----:R-:W-:Y:S02]  /*0d90*/  @P0 FMUL.FTZ R40, R40, R155 ;  /* 0x0000009b28280220 */ /* 0x001fe40000410000 */
[----:B------:R-:W-:Y:S01]  /*0da0*/  @P0 FADD.FTZ R151, -R130, R169 ;  /* 0x000000a982970221 */ /* 0x000fe20000010100 */
[----:B-----5:R-:W-:Y:S01]  /*0db0*/  @!P0 FMUL.FTZ R40, R148, R159 ;  /* 0x0000009f94288220 */ /* 0x020fe20000410000 */
[----:B------:R-:W-:Y:S01]  /*0dc0*/  @!P0 FADD.FTZ R159, R169, -R150 ;  /* 0x80000096a99f8221 */ /* 0x000fe20000010000 */
[----:B------:R-:W-:Y:S02]  /*0dd0*/  SHF.L.U32 R165, R42, 0x10, RZ ;  /* 0x000000102aa57819 */ /* 0x000fe400000006ff */
[----:B------:R-:W-:Y:S01]  /*0de0*/  SHF.L.U32 R167, R43, 0x10, RZ ;  /* 0x000000102ba77819 */ /* 0x000fe200000006ff */
[----:B-1----:R-:W-:Y:S01]  /*0df0*/  @P0 FMUL.FTZ R151, R151, R162 ;  /* 0x000000a297970220 */ /* 0x002fe20000410000 */
[----:B------:R-:W-:-:S02]  /*0e00*/  SHF.L.U32 R161, R41, 0x10, RZ ;  /* 0x0000001029a17819 */ /* 0x000fc400000006ff */
[----:B------:R-:W-:Y:S02]  /*0e10*/  PRMT R42, R42, 0x7632, R42 ;  /* 0x000076322a2a7816 */ /* 0x000fe4000000002a */
[----:B------:R-:W-:Y:S01]  /*0e20*/  PRMT R146, R43, 0x7632, R146 ;  /* 0x000076322b927816 */ /* 0x000fe20000000092 */
[----:B------:R-:W-:Y:S01]  /*0e30*/  @!P0 FMUL.FTZ R151, R148, R159 ;  /* 0x0000009f94978220 */ /* 0x000fe20000410000 */
[----:B------:R-:W-:Y:S01]  /*0e40*/  LOP3.LUT R159, R0, 0x60, RZ, 0xfc, !PT ;  /* 0x00000060009f7812 */ /* 0x000fe200078efcff */
[----:B------:R-:W-:Y:S01]  /*0e50*/  @P0 FADD.FTZ R43, -R114, R165 ;  /* 0x000000a5722b0221 */ /* 0x000fe20000010100 */
[----:B------:R-:W-:Y:S01]  /*0e60*/  PRMT R152, R41, 0x7632, R152 ;  /* 0x0000763229987816 */ /* 0x000fe20000000098 */
[----:B------:R-:W-:Y:S01]  /*0e70*/  @P0 FADD.FTZ R147, -R115, R167 ;  /* 0x000000a773930221 */ /* 0x000fe20000010100 */
[----:B------:R-:W-:Y:S01]  /*0e80*/  SHF.L.U32 R171, R42, 0x10, RZ ;  /* 0x000000102aab7819 */ /* 0x000fe200000006ff */
[----:B------:R-:W-:Y:S01]  /*0e90*/  @P0 FADD.FTZ R41, -R113, R161 ;  /* 0x000000a171290221 */ /* 0x000fe20000010100 */
[----:B------:R-:W-:Y:S01]  /*0ea0*/  SHF.L.U32 R146, R146, 0x10, RZ ;  /* 0x0000001092927819 */ /* 0x000fe200000006ff */
[--C-:B------:R-:W-:Y:S01]  /*0eb0*/  @!P0 FADD.FTZ R165, R165, -R150.reuse ;  /* 0x80000096a5a58221 */ /* 0x100fe20000010000 */
[--C-:B------:R-:W-:Y:S01]  /*0ec0*/  @!P0 FADD.FTZ R167, R167, -R150.reuse ;  /* 0x80000096a7a78221 */ /* 0x100fe20000010000 */
[----:B------:R-:W-:Y:S01]  /*0ed0*/  @!P0 FADD.FTZ R161, R161, -R150 ;  /* 0x80000096a1a18221 */ /* 0x000fe20000010000 */
[----:B------:R-:W-:Y:S01]  /*0ee0*/  @P0 FMUL.FTZ R43, R43, R174 ;  /* 0x000000ae2b2b0220 */ /* 0x000fe20000410000 */
[----:B------:R-:W-:Y:S01]  /*0ef0*/  @P0 FMUL.FTZ R147, R147, R178 ;  /* 0x000000b293930220 */ /* 0x000fe20000410000 */
[----:B------:R-:W-:Y:S01]  /*0f00*/  IMAD.WIDE.U32 R2, R159, 0x10, R2 ;  /* 0x000000109f027825 */ /* 0x000fe200078e0002 */
[----:B----4-:R-:W-:-:S03]  /*0f10*/  SHF.L.U32 R42, R36, 0x10, RZ ;  /* 0x00000010242a7819 */ /* 0x010fc600000006ff */
[----:B------:R-:W-:Y:S01]  /*0f20*/  @P0 FMUL.FTZ R41, R41, R170 ;  /* 0x000000aa29290220 */ /* 0x000fe20000410000 */
[----:B------:R-:W-:Y:S01]  /*0f30*/  @P0 FADD.FTZ R155, -R132, R171 ;  /* 0x000000ab849b0221 */ /* 0x000fe20000010100 */
[----:B------:R-:W-:Y:S01]  /*0f40*/  @P0 FADD.FTZ R157, -R133, R146 ;  /* 0x00000092859d0221 */ /* 0x000fe20000010100 */
[C---:B------:R-:W-:Y:S01]  /*0f50*/  @!P0 FMUL.FTZ R43, R148.reuse, R165 ;  /* 0x000000a5942b8220 */ /* 0x040fe20000410000 */
[C---:B------:R-:W-:Y:S01]  /*0f60*/  @!P0 FMUL.FTZ R147, R148.reuse, R167 ;  /* 0x000000a794938220 */ /* 0x040fe20000410000 */
[C---:B------:R-:W-:Y:S01]  /*0f70*/  SHF.L.U32 R159, R37.reuse, 0x10, RZ ;  /* 0x00000010259f7819 */ /* 0x040fe200000006ff */
[----:B------:R-:W-:Y:S01]  /*0f80*/  @!P0 FMUL.FTZ R41, R148, R161 ;  /* 0x000000a194298220 */ /* 0x000fe20000410000 */
[----:B------:R-:W-:Y:S01]  /*0f90*/  PRMT R162, R37, 0x7632, R162 ;  /* 0x0000763225a27816 */ /* 0x000fe200000000a2 */
[--C-:B------:R-:W-:Y:S01]  /*0fa0*/  @!P0 FADD.FTZ R165, R171, -R150.reuse ;  /* 0x80000096aba58221 */ /* 0x100fe20000010000 */
[----:B------:R-:W-:Y:S01]  /*0fb0*/  @!P0 FADD.FTZ R167, R146, -R150 ;  /* 0x8000009692a78221 */ /* 0x000fe20000010000 */
[----:B------:R-:W-:-:S02]  /*0fc0*/  PRMT R36, R36, 0x7632, R36 ;  /* 0x0000763224247816 */ /* 0x000fc40000000024 */
[----:B------:R-:W-:Y:S01]  /*0fd0*/  SHF.L.U32 R37, R38, 0x10, RZ ;  /* 0x0000001026257819 */ /* 0x000fe200000006ff */
[----:B------:R-:W-:Y:S01]  /*0fe0*/  @P0 FMUL.FTZ R155, R155, R176 ;  /* 0x000000b09b9b0220 */ /* 0x000fe20000410000 */
[----:B------:R-:W-:Y:S01]  /*0ff0*/  @P0 FMUL.FTZ R157, R157, R180 ;  /* 0x000000b49d9d0220 */ /* 0x000fe20000410000 */
[----:B------:R-:W-:Y:S01]  /*1000*/  FMUL.FTZ R0, R154, R42 ;  /* 0x0000002a9a007220 */ /* 0x000fe20000410000 */
[C---:B------:R-:W-:Y:S01]  /*1010*/  FADD.FTZ R111, R42.reuse, R111 ;  /* 0x0000006f2a6f7221 */ /* 0x040fe20000010000 */
[----:B------:R-:W-:Y:S01]  /*1020*/  FFMA.FTZ R129, R42, R40, R129 ;  /* 0x000000282a817223 */ /* 0x000fe20000010081 */
[C---:B------:R-:W-:Y:S01]  /*1030*/  @!P0 FMUL.FTZ R155, R148.reuse, R165 ;  /* 0x000000a5949b8220 */ /* 0x040fe20000410000 */
        /* <DEDUP_REMOVED lines=12> */
[----:B------:R-:W-:-:S05]  /*1100*/  SHF.L.U32 R152, R152, 0x10, RZ ;  /* 0x0000001098987819 */ /* 0x000fca00000006ff */
[----:B------:R-:W-:Y:S01]  /*1110*/  @P0 FADD.FTZ R153, -R131, R152 ;  /* 0x0000009883990221 */ /* 0x000fe20000010100 */
[----:B------:R-:W-:-:S03]  /*1120*/  @!P0 FADD.FTZ R161, R152, -R150 ;  /* 0x8000009698a18221 */ /* 0x000fc60000010000 */
[----:B------:R-:W-:Y:S01]  /*1130*/  @P0 FMUL.FTZ R153, R153, R172 ;  /* 0x000000ac99990220 */ /* 0x000fe20000410000 */
[----:B------:R-:W-:Y:S01]  /*1140*/  @!P0 FMUL.FTZ R153, R148, R161 ;  /* 0x000000a194998220 */ /* 0x000fe20000410000 */
[C---:B------:R-:W-:Y:S02]  /*1150*/  SHF.L.U32 R161, R12.reuse, 0x10, RZ ;  /* 0x000000100ca17819 */ /* 0x040fe400000006ff */
[----:B------:R-:W-:Y:S02]  /*1160*/  SHF.L.U32 R170, R13, 0x10, RZ ;  /* 0x000000100daa7819 */ /* 0x000fe400000006ff */
[----:B------:R-:W1:Y:S01]  /*1170*/  @P0 MUFU.RCP R171, R161 ;  /* 0x000000a100ab0308 */ /* 0x000e620000001000 */
[----:B------:R-:W-:Y:S02]  /*1180*/  PRMT R158, R12, 0x7632, R158 ;  /* 0x000076320c9e7816 */ /* 0x000fe4000000009e */
[----:B------:R-:W-:Y:S01]  /*1190*/  SHF.L.U32 R169, R169, 0x10, RZ ;  /* 0x00000010a9a97819 */ /* 0x000fe200000006ff */
[----:B------:R-:W-:-:S04]  /*11a0*/  FMUL.FTZ R152, R166, R167 ;  /* 0x000000a7a6987220 */ /* 0x000fc80000410000 */
[----:B------:R-:W3:Y:S01]  /*11b0*/  @P0 MUFU.RCP R172, R170 ;  /* 0x000000aa00ac0308 */ /* 0x000ee20000001000 */
[----:B------:R-:W-:Y:S01]  /*11c0*/  SHF.L.U32 R163, R162, 0x10, RZ ;  /* 0x00000010a2a37819 */ /* 0x000fe200000006ff */
[----:B------:R-:W-:Y:S01]  /*11d0*/  FADD.FTZ R96, R169, R96 ;  /* 0x00000060a9607221 */ /* 0x000fe20000010000 */
[----:B------:R-:W-:Y:S01]  /*11e0*/  SHF.L.U32 R166, R158, 0x10, RZ ;  /* 0x000000109ea67819 */ /* 0x000fe200000006ff */
[----:B------:R-:W-:Y:S01]  /*11f0*/  FMUL.FTZ R158, R168, R169 ;  /* 0x000000a9a89e7220 */ /* 0x000fe20000410000 */
[----:B0-----:R-:W-:Y:S01]  /*1200*/  PRMT R3, R13, 0x7632, R3 ;  /* 0x000076320d037816 */ /* 0x001fe20000000003 */
[----:B------:R-:W-:Y:S01]  /*1210*/  FFMA.FTZ R98, R169, R157, R98 ;  /* 0x0000009da9627223 */ /* 0x000fe20000010062 */
[----:B------:R-:W-:Y:S01]  /*1220*/  SHF.L.U32 R169, R16, 0x10, RZ ;  /* 0x0000001010a97819 */ /* 0x000fe200000006ff */
[C---:B------:R-:W-:Y:S01]  /*1230*/  FADD.FTZ R99, R167.reuse, R99 ;  /* 0x00000063a7637221 */ /* 0x040fe20000010000 */
[----:B------:R-:W-:Y:S01]  /*1240*/  FFMA.FTZ R100, R167, R147, R100 ;  /* 0x00000093a7647223 */ /* 0x000fe20000010064 */
[----:B------:R-:W-:Y:S01]  /*1250*/  FMUL.FTZ R154, R156, R159 ;  /* 0x0000009f9c9a7220 */ /* 0x000fe20000410000 */
[----:B------:R-:W0:Y:S01]  /*1260*/  @P0 MUFU.RCP R181, R166 ;  /* 0x000000a600b50308 */ /* 0x000e220000001000 */
[----:B------:R-:W-:Y:S01]  /*1270*/  SHF.L.U32 R174, R17, 0x10, RZ ;  /* 0x0000001011ae7819 */ /* 0x000fe200000006ff */
[C---:B------:R-:W-:Y:S01]  /*1280*/  FADD.FTZ R109, R159.reuse, R109 ;  /* 0x0000006d9f6d7221 */ /* 0x040fe20000010000 */
[----:B------:R-:W-:Y:S01]  /*1290*/  FFMA.FTZ R110, R159, R151, R110 ;  /* 0x000000979f6e7223 */ /* 0x000fe2000001006e */
[----:B------:R-:W-:Y:S01]  /*12a0*/  FMUL.FTZ R156, R160, R163 ;  /* 0x000000a3a09c7220 */ /* 0x000fe20000410000 */
[----:B------:R-:W-:Y:S01]  /*12b0*/  SHF.L.U32 R167, R3, 0x10, RZ ;  /* 0x0000001003a77819 */ /* 0x000fe200000006ff */
[C---:B------:R-:W-:Y:S01]  /*12c0*/  FADD.FTZ R105, R163.reuse, R105 ;  /* 0x00000069a3697221 */ /* 0x040fe20000010000 */
[----:B------:R-:W-:Y:S01]  /*12d0*/  FFMA.FTZ R106, R163, R153, R106 ;  /* 0x00000099a36a7223 */ /* 0x000fe2000001006a */
[----:B------:R-:W-:-:S02]  /*12e0*/  PRMT R160, R14, 0x7632, R160 ;  /* 0x000076320ea07816 */ /* 0x000fc400000000a0 */
[----:B------:R-:W-:Y:S01]  /*12f0*/  PRMT R159, R16, 0x7632, R159 ;  /* 0x00007632109f7816 */ /* 0x000fe2000000009f */
[----:B------:R-:W-:Y:S01]  /*1300*/  @P0 FADD.FTZ R16, -R116, R169 ;  /* 0x000000a974100221 */ /* 0x000fe20000010100 */
[----:B------:R-:W-:Y:S01]  /*1310*/  PRMT R163, R17, 0x7632, R163 ;  /* 0x0000763211a37816 */ /* 0x000fe200000000a3 */
[----:B------:R-:W4:Y:S01]  /*1320*/  @P0 MUFU.RCP R183, R173 ;  /* 0x000000ad00b70308 */ /* 0x000f220000001000 */
[----:B------:R-:W-:Y:S01]  /*1330*/  PRMT R17, R15, 0x7632, R17 ;  /* 0x000076320f117816 */ /* 0x000fe20000000011 */
[----:B------:R-:W-:Y:S01]  /*1340*/  @P0 FADD.FTZ R3, -R117, R174 ;  /* 0x000000ae75030221 */ /* 0x000fe20000010100 */
[----:B------:R-:W-:Y:S01]  /*1350*/  SHF.L.U32 R177, R15, 0x10, RZ ;  /* 0x000000100fb17819 */ /* 0x000fe200000006ff */
[----:B-1----:R-:W-:Y:S01]  /*1360*/  @P0 FMUL.FTZ R16, R16, R171 ;  /* 0x000000ab10100220 */ /* 0x002fe20000410000 */
[----:B------:R-:W-:-:S03]  /*1370*/  SHF.L.U32 R175, R160, 0x10, RZ ;  /* 0x00000010a0af7819 */ /* 0x000fc600000006ff */
[----:B------:R-:W1:Y:S01]  /*1380*/  @P0 MUFU.RCP R168, R167 ;  /* 0x000000a700a80308 */ /* 0x000e620000001000 */
[----:B------:R-:W-:Y:S01]  /*1390*/  SHF.L.U32 R165, R165, 0x10, RZ ;  /* 0x00000010a5a57819 */ /* 0x000fe200000006ff */
[----:B---3--:R-:W-:Y:S01]  /*13a0*/  @P0 FMUL.FTZ R3, R3, R172 ;  /* 0x000000ac03030220 */ /* 0x008fe20000410000 */
[----:B------:R-:W-:Y:S02]  /*13b0*/  SHF.L.U32 R179, R17, 0x10, RZ ;  /* 0x0000001011b37819 */ /* 0x000fe400000006ff */
[----:B------:R-:W-:Y:S01]  /*13c0*/  SHF.L.U32 R171, R159, 0x10, RZ ;  /* 0x000000109fab7819 */ /* 0x000fe200000006ff */
[----:B------:R-:W-:Y:S02]  /*13d0*/  @!P0 FADD.FTZ R17, R169, -R150 ;  /* 0x80000096a9118221 */ /* 0x000fe40000010000 */
[----:B------:R-:W3:Y:S01]  /*13e0*/  @P0 MUFU.RCP R185, R177 ;  /* 0x000000b100b90308 */ /* 0x000ee20000001000 */
[----:B------:R-:W-:Y:S01]  /*13f0*/  FMUL.FTZ R2, R164, R165 ;  /* 0x000000a5a4027220 */ /* 0x000fe20000410000 */
[----:B------:R-:W-:Y:S01]  /*1400*/  SHF.L.U32 R187, R18, 0x10, RZ ;  /* 0x0000001012bb7819 */ /* 0x000fe200000006ff */
[----:B------:R-:W-:Y:S01]  /*1410*/  @P0 FADD.FTZ R162, -R134, R171 ;  /* 0x000000ab86a20221 */ /* 0x000fe20000010100 */
[----:B------:R-:W-:-:S04]  /*1420*/  SHF.L.U32 R176, R163, 0x10, RZ ;  /* 0x00000010a3b07819 */ /* 0x000fc800000006ff */
[----:B------:R-:W5:Y:S01]  /*1430*/  @P0 MUFU.RCP R172, R175 ;  /* 0x000000af00ac0308 */ /* 0x000f620000001000 */
[----:B------:R-:W-:Y:S01]  /*1440*/  PRMT R164, R18, 0x7632, R164 ;  /* 0x0000763212a47816 */ /* 0x000fe200000000a4 */
[C---:B------:R-:W-:Y:S01]  /*1450*/  FADD.FTZ R101, R165.reuse, R101 ;  /* 0x00000065a5657221 */ /* 0x040fe20000010000 */
[----:B------:R-:W-:Y:S01]  /*1460*/  FFMA.FTZ R102, R165, R155, R102 ;  /* 0x0000009ba5667223 */ /* 0x000fe20000010066 */
[----:B------:R-:W-:-:S04]  /*1470*/  PRMT R165, R19, 0x7632, R165 ;  /* 0x0000763213a57816 */ /* 0x000fc800000000a5 */
[----:B------:R-:W5:Y:S01]  /*1480*/  @P0 MUFU.RCP R169, R179 ;  /* 0x000000b300a90308 */ /* 0x000f620000001000 */
[----:B------:R-:W-:Y:S01]  /*1490*/  @!P0 FMUL.FTZ R16, R148, R17 ;  /* 0x0000001194108220 */ /* 0x000fe20000410000 */
[----:B------:R-:W-:Y:S01]  /*14a0*/  SHF.L.U32 R178, R19, 0x10, RZ ;  /* 0x0000001013b27819 */ /* 0x000fe200000006ff */
[----:B------:R-:W-:Y:S01]  /*14b0*/  @!P0 FADD.FTZ R17, R174, -R150 ;  /* 0x80000096ae118221 */ /* 0x000fe20000010000 */
[----:B0-----:R-:W-:Y:S01]  /*14c0*/  @P0 FMUL.FTZ R162, R162, R181 ;  /* 0x000000b5a2a20220 */ /* 0x001fe20000410000 */
[----:B------:R-:W-:Y:S01]  /*14d0*/  @P0 FADD.FTZ R18, -R118, R187 ;  /* 0x000000bb76120221 */ /* 0x000fe20000010100 */
[----:B------:R-:W-:Y:S01]  /*14e0*/  SHF.L.U32 R181, R164, 0x10, RZ ;  /* 0x00000010a4b57819 */ /* 0x000fe200000006ff */
[----:B------:R-:W-:Y:S01]  /*14f0*/  @P0 FADD.FTZ R19, -R135, R176 ;  /* 0x000000b087130221 */ /* 0x000fe20000010100 */
[--C-:B------:R-:W-:Y:S01]  /*1500*/  @!P0 FADD.FTZ R159, R187, -R150.reuse ;  /* 0x80000096bb9f8221 */ /* 0x100fe20000010000 */
[----:B------:R-:W-:Y:S01]  /*1510*/  @!P0 FADD.FTZ R163, R171, -R150 ;  /* 0x80000096aba38221 */ /* 0x000fe20000010000 */
[----:B------:R-:W-:Y:S01]  /*1520*/  SHF.L.U32 R174, R165, 0x10, RZ ;  /* 0x00000010a5ae7819 */ /* 0x000fe200000006ff */
[----:B------:R-:W-:Y:S01]  /*1530*/  @!P0 FMUL.FTZ R3, R148, R17 ;  /* 0x0000001194038220 */ /* 0x000fe20000410000 */
[----:B----4-:R-:W-:Y:S01]  /*1540*/  @P0 FMUL.FTZ R18, R18, R183 ;  /* 0x000000b712120220 */ /* 0x010fe20000410000 */
[----:B-1----:R-:W-:Y:S01]  /*1550*/  @P0 FMUL.FTZ R17, R19, R168 ;  /* 0x000000a813110220 */ /* 0x002fe20000410000 */
[----:B------:R-:W-:Y:S01]  /*1560*/  @P0 FADD.FTZ R160, -R119, R178 ;  /* 0x000000b277a00221 */ /* 0x000fe20000010100 */
[----:B------:R-:W-:Y:S01]  /*1570*/  @P0 FADD.FTZ R19, -R136, R181 ;  /* 0x000000b588130221 */ /* 0x000fe20000010100 */
[C---:B------:R-:W-:Y:S01]  /*1580*/  @!P0 FMUL.FTZ R18, R148.reuse, R159 ;  /* 0x0000009f94128220 */ /* 0x040fe20000410000 */
[----:B------:R-:W-:Y:S01]  /*1590*/  @!P0 FMUL.FTZ R162, R148, R163 ;  /* 0x000000a394a28220 */ /* 0x000fe20000410000 */
[--C-:B------:R-:W-:Y:S01]  /*15a0*/  @!P0 FADD.FTZ R159, R178, -R150.reuse ;  /* 0x80000096b29f8221 */ /* 0x100fe20000010000 */
[----:B------:R-:W-:Y:S01]  /*15b0*/  @!P0 FADD.FTZ R163, R181, -R150 ;  /* 0x80000096b5a38221 */ /* 0x000fe20000010000 */
[----:B------:R-:W-:Y:S01]  /*15c0*/  @P0 FADD.FTZ R164, -R137, R174 ;  /* 0x000000ae89a40221 */ /* 0x000fe20000010100 */
[--C-:B------:R-:W-:Y:S01]  /*15d0*/  @!P0 FADD.FTZ R165, R176, -R150.reuse ;  /* 0x80000096b0a58221 */ /* 0x100fe20000010000 */
[----:B---3--:R-:W-:Y:S01]  /*15e0*/  @P0 FMUL.FTZ R160, R160, R185 ;  /* 0x000000b9a0a00220 */ /* 0x008fe20000410000 */
[----:B-----5:R-:W-:Y:S01]  /*15f0*/  @P0 FMUL.FTZ R19, R19, R172 ;  /* 0x000000ac13130220 */ /* 0x020fe20000410000 */
[C---:B------:R-:W-:Y:S01]  /*1600*/  @!P0 FMUL.FTZ R160, R148.reuse, R159 ;  /* 0x0000009f94a08220 */ /* 0x040fe20000410000 */
[----:B------:R-:W-:Y:S01]  /*1610*/  @!P0 FMUL.FTZ R19, R148, R163 ;  /* 0x000000a394138220 */ /* 0x000fe20000410000 */
[----:B------:R-:W-:Y:S01]  /*1620*/  @P0 FMUL.FTZ R159, R164, R169 ;  /* 0x000000a9a49f0220 */ /* 0x000fe20000410000 */
[----:B------:R-:W-:Y:S01]  /*1630*/  @!P0 FMUL.FTZ R17, R148, R165 ;  /* 0x000000a594118220 */ /* 0x000fe20000410000 */
[----:B------:R-:W-:Y:S01]  /*1640*/  PRMT R163, R28, 0x7632, R163 ;  /* 0x000076321ca37816 */ /* 0x000fe200000000a3 */
[----:B------:R-:W-:Y:S01]  /*1650*/  @!P0 FADD.FTZ R169, R174, -R150 ;  /* 0x80000096aea98221 */ /* 0x000fe20000010000 */
[----:B------:R-:W-:-:S02]  /*1660*/  SHF.L.U32 R164, R28, 0x10, RZ ;  /* 0x000000101ca47819 */ /* 0x000fc400000006ff */
[C---:B------:R-:W-:Y:S02]  /*1670*/  SHF.L.U32 R165, R29.reuse, 0x10, RZ ;  /* 0x000000101da57819 */ /* 0x040fe400000006ff */
[----:B------:R-:W-:Y:S02]  /*1680*/  PRMT R168, R29, 0x7632, R168 ;  /* 0x000076321da87816 */ /* 0x000fe400000000a8 */
[----:B------:R-:W-:Y:S02]  /*1690*/  SHF.L.U32 R171, R8, 0x10, RZ ;  /* 0x0000001008ab7819 */ /* 0x000fe400000006ff */
[C---:B------:R-:W-:Y:S02]  /*16a0*/  SHF.L.U32 R174, R30.reuse, 0x10, RZ ;  /* 0x000000101eae7819 */ /* 0x040fe400000006ff */
[----:B------:R-:W-:Y:S02]  /*16b0*/  PRMT R176, R30, 0x7632, R176 ;  /* 0x000076321eb07816 */ /* 0x000fe400000000b0 */
[----:B------:R-:W-:Y:S01]  /*16c0*/  SHF.L.U32 R30, R163, 0x10, RZ ;  /* 0x00000010a31e7819 */ /* 0x000fe200000006ff */
[----:B------:R-:W0:Y:S01]  /*16d0*/  @P0 MUFU.RCP R181, R171 ;  /* 0x000000ab00b50308 */ /* 0x000e220000001000 */
[----:B------:R-:W-:Y:S01]  /*16e0*/  SHF.L.U32 R168, R168, 0x10, RZ ;  /* 0x00000010a8a87819 */ /* 0x000fe200000006ff */
[----:B------:R-:W-:Y:S01]  /*16f0*/  FMUL.FTZ R29, R161, R164 ;  /* 0x000000a4a11d7220 */ /* 0x000fe20000410000 */
[C---:B------:R-:W-:Y:S01]  /*1700*/  FADD.FTZ R94, R164.reuse, R94 ;  /* 0x0000005ea45e7221 */ /* 0x040fe20000010000 */
[----:B------:R-:W-:Y:S01]  /*1710*/  FFMA.FTZ R97, R164, R16, R97 ;  /* 0x00000010a4617223 */ /* 0x000fe20000010061 */
[----:B------:R-:W-:Y:S01]  /*1720*/  FMUL.FTZ R28, R170, R165 ;  /* 0x000000a5aa1c7220 */ /* 0x000fe20000410000 */
[C---:B------:R-:W-:Y:S01]  /*1730*/  FADD.FTZ R87, R165.reuse, R87 ;  /* 0x00000057a5577221 */ /* 0x040fe20000010000 */
[----:B------:R-:W-:Y:S01]  /*1740*/  FFMA.FTZ R92, R165, R3, R92 ;  /* 0x00000003a55c7223 */ /* 0x000fe2000001005c */
[----:B------:R-:W-:-:S02]  /*1750*/  PRMT R180, R31, 0x7632, R180 ;  /* 0x000076321fb47816 */ /* 0x000fc400000000b4 */
[----:B------:R-:W-:Y:S02]  /*1760*/  PRMT R164, R8, 0x7632, R164 ;  /* 0x0000763208a47816 */ /* 0x000fe400000000a4 */
[----:B------:R-:W-:Y:S01]  /*1770*/  SHF.L.U32 R165, R176, 0x10, RZ ;  /* 0x00000010b0a57819 */ /* 0x000fe200000006ff */
[----:B------:R-:W-:Y:S01]  /*1780*/  FMUL.FTZ R163, R166, R30 ;  /* 0x0000001ea6a37220 */ /* 0x000fe20000410000 */
[----:B------:R-:W-:Y:S01]  /*1790*/  SHF.L.U32 R178, R31, 0x10, RZ ;  /* 0x000000101fb27819 */ /* 0x000fe200000006ff */
[C---:B------:R-:W-:Y:S01]  /*17a0*/  FADD.FTZ R93, R30.reuse, R93 ;  /* 0x0000005d1e5d7221 */ /* 0x040fe20000010000 */
[----:B------:R-:W-:Y:S01]  /*17b0*/  FFMA.FTZ R95, R30, R162, R95 ;  /* 0x000000a21e5f7223 */ /* 0x000fe2000001005f */
[----:B------:R-:W-:Y:S01]  /*17c0*/  FMUL.FTZ R31, R173, R174 ;  /* 0x000000aead1f7220 */ /* 0x000fe20000410000 */
[----:B------:R-:W-:Y:S01]  /*17d0*/  FMUL.FTZ R30, R167, R168 ;  /* 0x000000a8a71e7220 */ /* 0x000fe20000410000 */
[----:B------:R-:W-:Y:S01]  /*17e0*/  @!P0 FMUL.FTZ R159, R148, R169 ;  /* 0x000000a9949f8220 */ /* 0x000fe20000410000 */
[----:B------:R-:W-:Y:S01]  /*17f0*/  SHF.L.U32 R172, R10, 0x10, RZ ;  /* 0x000000100aac7819 */ /* 0x000fe200000006ff */
[----:B------:R-:W-:Y:S01]  /*1800*/  FADD.FTZ R64, R165, R64 ;  /* 0x00000040a5407221 */ /* 0x000fe20000010000 */
[----:B------:R-:W-:Y:S01]  /*1810*/  SHF.L.U32 R173, R164, 0x10, RZ ;  /* 0x00000010a4ad7819 */ /* 0x000fe200000006ff */
[----:B------:R-:W-:Y:S01]  /*1820*/  FMUL.FTZ R164, R175, R165 ;  /* 0x000000a5afa47220 */ /* 0x000fe20000410000 */
[----:B------:R-:W-:Y:S01]  /*1830*/  PRMT R166, R9, 0x7632, R166 ;  /* 0x0000763209a67816 */ /* 0x000fe200000000a6 */
[----:B------:R-:W-:Y:S01]  /*1840*/  FFMA.FTZ R84, R165, R19, R84 ;  /* 0x00000013a5547223 */ /* 0x000fe20000010054 */
[----:B------:R-:W-:-:S02]  /*1850*/  SHF.L.U32 R167, R180, 0x10, RZ ;  /* 0x00000010b4a77819 */ /* 0x000fc400000006ff */
[----:B------:R-:W-:Y:S01]  /*1860*/  SHF.L.U32 R169, R9, 0x10, RZ ;  /* 0x0000001009a97819 */ /* 0x000fe200000006ff */
[----:B------:R-:W-:Y:S01]  /*1870*/  FMUL.FTZ R161, R177, R178 ;  /* 0x000000b2b1a17220 */ /* 0x000fe20000410000 */
[----:B------:R-:W-:Y:S01]  /*1880*/  PRMT R165, R10, 0x7632, R165 ;  /* 0x000076320aa57816 */ /* 0x000fe200000000a5 */
[C---:B------:R-:W-:Y:S01]  /*1890*/  FADD.FTZ R61, R178.reuse, R61 ;  /* 0x0000003db23d7221 */ /* 0x040fe20000010000 */
[----:B------:R-:W-:Y:S01]  /*18a0*/  FFMA.FTZ R81, R178, R160, R81 ;  /* 0x000000a0b2517223 */ /* 0x000fe20000010051 */
[----:B------:R-:W-:Y:S01]  /*18b0*/  SHF.L.U32 R191, R20, 0x10, RZ ;  /* 0x0000001014bf7819 */ /* 0x000fe200000006ff */
[----:B------:R-:W1:Y:S01]  /*18c0*/  @P0 MUFU.RCP R189, R172 ;  /* 0x000000ac00bd0308 */ /* 0x000e620000001000 */
[----:B------:R-:W-:Y:S01]  /*18d0*/  SHF.L.U32 R178, R166, 0x10, RZ ;  /* 0x00000010a6b27819 */ /* 0x000fe200000006ff */
[----:B------:R-:W-:Y:S01]  /*18e0*/  FMUL.FTZ R166, R179, R167 ;  /* 0x000000a7b3a67220 */ /* 0x000fe20000410000 */
[C---:B------:R-:W-:Y:S01]  /*18f0*/  FADD.FTZ R62, R167.reuse, R62 ;  /* 0x0000003ea73e7221 */ /* 0x040fe20000010000 */
[----:B------:R-:W-:Y:S01]  /*1900*/  FFMA.FTZ R82, R167, R159, R82 ;  /* 0x0000009fa7527223 */ /* 0x000fe20000010052 */
[----:B------:R-:W-:-:S02]  /*1910*/  SHF.L.U32 R182, R165, 0x10, RZ ;  /* 0x00000010a5b67819 */ /* 0x000fc400000006ff */
[C---:B------:R-:W-:Y:S01]  /*1920*/  SHF.L.U32 R186, R21.reuse, 0x10, RZ ;  /* 0x0000001015ba7819 */ /* 0x040fe200000006ff */
[----:B------:R-:W3:Y:S01]  /*1930*/  @P0 MUFU.RCP R187, R169 ;  /* 0x000000a900bb0308 */ /* 0x000ee20000001000 */
[----:B------:R-:W-:Y:S02]  /*1940*/  PRMT R167, R21, 0x7632, R167 ;  /* 0x0000763215a77816 */ /* 0x000fe400000000a7 */
[----:B------:R-:W-:Y:S02]  /*1950*/  SHF.L.U32 R183, R11, 0x10, RZ ;  /* 0x000000100bb77819 */ /* 0x000fe400000006ff */
[----:B------:R-:W-:-:S03]  /*1960*/  PRMT R165, R20, 0x7632, R165 ;  /* 0x0000763214a57816 */ /* 0x000fc600000000a5 */
[----:B------:R-:W4:Y:S01]  /*1970*/  @P0 MUFU.RCP R176, R173 ;  /* 0x000000ad00b00308 */ /* 0x000f220000001000 */
[----:B------:R-:W-:Y:S01]  /*1980*/  PRMT R21, R11, 0x7632, R21 ;  /* 0x000076320b157816 */ /* 0x000fe20000000015 */
[----:B------:R-:W-:Y:S01]  /*1990*/  @P0 FADD.FTZ R20, -R120, R191 ;  /* 0x000000bf78140221 */ /* 0x000fe20000010100 */
[----:B------:R-:W-:Y:S02]  /*19a0*/  SHF.L.U32 R193, R22, 0x10, RZ ;  /* 0x0000001016c17819 */ /* 0x000fe400000006ff */
[----:B------:R-:W-:Y:S01]  /*19b0*/  SHF.L.U32 R185, R21, 0x10, RZ ;  /* 0x0000001015b97819 */ /* 0x000fe200000006ff */
[----:B0-----:R-:W-:Y:S02]  /*19c0*/  @P0 FMUL.FTZ R20, R20, R181 ;  /* 0x000000b514140220 */ /* 0x001fe40000410000 */
[----:B------:R-:W0:Y:S01]  /*19d0*/  @P0 MUFU.RCP R177, R183 ;  /* 0x000000b700b10308 */ /* 0x000e220000001000 */
[----:B------:R-:W-:Y:S01]  /*19e0*/  SHF.L.U32 R181, R165, 0x10, RZ ;  /* 0x00000010a5b57819 */ /* 0x000fe200000006ff */
[C---:B------:R-:W-:Y:S01]  /*19f0*/  FADD.FTZ R63, R174.reuse, R63 ;  /* 0x0000003fae3f7221 */ /* 0x040fe20000010000 */
[----:B------:R-:W-:Y:S01]  /*1a00*/  FFMA.FTZ R83, R174, R18, R83 ;  /* 0x00000012ae537223 */ /* 0x000fe20000010053 */
[C---:B------:R-:W-:Y:S01]  /*1a10*/  FADD.FTZ R85, R168.reuse, R85 ;  /* 0x00000055a8557221 */ /* 0x040fe20000010000 */
[----:B------:R-:W-:-:S03]  /*1a20*/  FFMA.FTZ R86, R168, R17, R86 ;  /* 0x00000011a8567223 */ /* 0x000fc60000010056 */
[----:B------:R-:W5:Y:S01]  /*1a30*/  @P0 MUFU.RCP R184, R182 ;  /* 0x000000b600b80308 */ /* 0x000f620000001000 */
[----:B------:R-:W-:Y:S01]  /*1a40*/  PRMT R174, R22, 0x7632, R174 ;  /* 0x0000763216ae7816 */ /* 0x000fe200000000ae */
[----:B------:R-:W-:Y:S01]  /*1a50*/  @P0 FADD.FTZ R168, -R122, R193 ;  /* 0x000000c17aa80221 */ /* 0x000fe20000010100 */
[----:B------:R-:W-:Y:S01]  /*1a60*/  SHF.L.U32 R188, R23, 0x10, RZ ;  /* 0x0000001017bc7819 */ /* 0x000fe200000006ff */
[----:B------:R-:W-:Y:S01]  /*1a70*/  @!P0 FADD.FTZ R21, R191, -R150 ;  /* 0x80000096bf158221 */ /* 0x000fe20000010000 */
[----:B------:R-:W-:-:S03]  /*1a80*/  PRMT R175, R23, 0x7632, R175 ;  /* 0x0000763217af7816 */ /* 0x000fc600000000af */
[----:B------:R-:W5:Y:S01]  /*1a90*/  @P0 MUFU.RCP R180, R178 ;  /* 0x000000b200b40308 */ /* 0x000f620000001000 */
[----:B------:R-:W-:Y:S01]  /*1aa0*/  @P0 FADD.FTZ R22, -R121, R186 ;  /* 0x000000ba79160221 */ /* 0x000fe20000010100 */
[----:B------:R-:W-:-:S06]  /*1ab0*/  @P0 FADD.FTZ R23, -R138, R181 ;  /* 0x000000b58a170221 */ /* 0x000fcc0000010100 */
[----:B------:R-:W5:Y:S01]  /*1ac0*/  @P0 MUFU.RCP R179, R185 ;  /* 0x000000b900b30308 */ /* 0x000f620000001000 */
[----:B-1----:R-:W-:Y:S01]  /*1ad0*/  @P0 FMUL.FTZ R168, R168, R189 ;  /* 0x000000bda8a80220 */ /* 0x002fe20000410000 */
[----:B------:R-:W-:Y:S01]  /*1ae0*/  @!P0 FMUL.FTZ R20, R148, R21 ;  /* 0x0000001594148220 */ /* 0x000fe20000410000 */
[----:B------:R-:W-:Y:S01]  /*1af0*/  @!P0 FADD.FTZ R165, R186, -R150 ;  /* 0x80000096baa58221 */ /* 0x000fe20000010000 */
[----:B---3--:R-:W-:Y:S01]  /*1b00*/  @P0 FMUL.FTZ R22, R22, R187 ;  /* 0x000000bb16160220 */ /* 0x008fe20000410000 */
[----:B----4-:R-:W-:Y:S01]  /*1b10*/  @P0 FMUL.FTZ R21, R23, R176 ;  /* 0x000000b017150220 */ /* 0x010fe20000410000 */
[----:B------:R-:W-:Y:S01]  /*1b20*/  SHF.L.U32 R189, R174, 0x10, RZ ;  /* 0x00000010aebd7819 */ /* 0x000fe200000006ff */
[----:B------:R-:W-:Y:S01]  /*1b30*/  @P0 FADD.FTZ R170, -R123, R188 ;  /* 0x000000bc7baa0221 */ /* 0x000fe20000010100 */
[----:B------:R-:W-:Y:S02]  /*1b40*/  SHF.L.U32 R187, R167, 0x10, RZ ;  /* 0x00000010a7bb7819 */ /* 0x000fe400000006ff */
[----:B------:R-:W-:Y:S01]  /*1b50*/  SHF.L.U32 R176, R175, 0x10, RZ ;  /* 0x00000010afb07819 */ /* 0x000fe200000006ff */
[----:B------:R-:W-:Y:S01]  /*1b60*/  @!P0 FMUL.FTZ R22, R148, R165 ;  /* 0x000000a594168220 */ /* 0x000fe20000410000 */
[--C-:B------:R-:W-:Y:S01]  /*1b70*/  @!P0 FADD.FTZ R175, R188, -R150.reuse ;  /* 0x80000096bcaf8221 */ /* 0x100fe20000010000 */
[----:B------:R-:W-:Y:S01]  /*1b80*/  @!P0 FADD.FTZ R165, R193, -R150 ;  /* 0x80000096c1a58221 */ /* 0x000fe20000010000 */
[----:B------:R-:W-:Y:S01]  /*1b90*/  @P0 FADD.FTZ R167, -R140, R189 ;  /* 0x000000bd8ca70221 */ /* 0x000fe20000010100 */
[----:B0-----:R-:W-:Y:S01]  /*1ba0*/  @P0 FMUL.FTZ R170, R170, R177 ;  /* 0x000000b1aaaa0220 */ /* 0x001fe20000410000 */
[----:B------:R-:W-:Y:S01]  /*1bb0*/  @P0 FADD.FTZ R23, -R139, R187 ;  /* 0x000000bb8b170221 */ /* 0x000fe20000010100 */
[----:B------:R-:W-:Y:S01]  /*1bc0*/  @P0 FADD.FTZ R174, -R141, R176 ;  /* 0x000000b08dae0221 */ /* 0x000fe20000010100 */
[C---:B------:R-:W-:Y:S01]  /*1bd0*/  @!P0 FMUL.FTZ R170, R148.reuse, R175 ;  /* 0x000000af94aa8220 */ /* 0x040fe20000410000 */
[----:B------:R-:W-:Y:S01]  /*1be0*/  @!P0 FMUL.FTZ R168, R148, R165 ;  /* 0x000000a594a88220 */ /* 0x000fe20000410000 */
[--C-:B------:R-:W-:Y:S01]  /*1bf0*/  @!P0 FADD.FTZ R175, R181, -R150.reuse ;  /* 0x80000096b5af8221 */ /* 0x100fe20000010000 */
[----:B-----5:R-:W-:Y:S01]  /*1c00*/  @P0 FMUL.FTZ R165, R167, R184 ;  /* 0x000000b8a7a50220 */ /* 0x020fe20000410000 */
[--C-:B------:R-:W-:Y:S01]  /*1c10*/  @!P0 FADD.FTZ R181, R176, -R150.reuse ;  /* 0x80000096b0b58221 */ /* 0x100fe20000010000 */
[----:B------:R-:W-:Y:S01]  /*1c20*/  @P0 FMUL.FTZ R23, R23, R180 ;  /* 0x000000b417170220 */ /* 0x000fe20000410000 */
[----:B------:R-:W-:Y:S01]  /*1c30*/  @P0 FMUL.FTZ R167, R174, R179 ;  /* 0x000000b3aea70220 */ /* 0x000fe20000410000 */
[----:B------:R-:W-:Y:S01]  /*1c40*/  SHF.L.U32 R176, R33, 0x10, RZ ;  /* 0x0000001021b07819 */ /* 0x000fe200000006ff */
[--C-:B------:R-:W-:Y:S01]  /*1c50*/  @!P0 FADD.FTZ R179, R189, -R150.reuse ;  /* 0x80000096bdb38221 */ /* 0x100fe20000010000 */
[----:B------:R-:W-:Y:S01]  /*1c60*/  SHF.L.U32 R174, R32, 0x10, RZ ;  /* 0x0000001020ae7819 */ /* 0x000fe200000006ff */
[----:B------:R-:W-:Y:S01]  /*1c70*/  @!P0 FADD.FTZ R177, R187, -R150 ;  /* 0x80000096bbb18221 */ /* 0x000fe20000010000 */
[----:B------:R-:W-:-:S02]  /*1c80*/  SHF.L.U32 R180, R34, 0x10, RZ ;  /* 0x0000001022b47819 */ /* 0x000fc400000006ff */
[----:B------:R-:W-:Y:S01]  /*1c90*/  PRMT R32, R32, 0x7632, R32 ;  /* 0x0000763220207816 */ /* 0x000fe20000000020 */
[C---:B------:R-:W-:Y:S01]  /*1ca0*/  @!P0 FMUL.FTZ R165, R148.reuse, R179 ;  /* 0x000000b394a58220 */ /* 0x040fe20000410000 */
[C---:B------:R-:W-:Y:S02]  /*1cb0*/  SHF.L.U32 R184, R35.reuse, 0x10, RZ ;  /* 0x0000001023b87819 */ /* 0x040fe400000006ff */
[----:B------:R-:W-:Y:S01]  /*1cc0*/  PRMT R186, R35, 0x7632, R186 ;  /* 0x0000763223ba7816 */ /* 0x000fe200000000ba */
[----:B------:R-:W-:Y:S01]  /*1cd0*/  FMUL.FTZ R35, R169, R176 ;  /* 0x000000b0a9237220 */ /* 0x000fe20000410000 */
[----:B------:R-:W-:Y:S01]  /*1ce0*/  @!P0 FMUL.FTZ R23, R148, R177 ;  /* 0x000000b194178220 */ /* 0x000fe20000410000 */
[----:B------:R-:W-:Y:S01]  /*1cf0*/  FMUL.FTZ R169, R172, R180 ;  /* 0x000000b4aca97220 */ /* 0x000fe20000410000 */
[C---:B------:R-:W-:Y:S01]  /*1d00*/  FADD.FTZ R55, R180.reuse, R55 ;  /* 0x00000037b4377221 */ /* 0x040fe20000010000 */
[----:B------:R-:W-:Y:S01]  /*1d10*/  FFMA.FTZ R75, R180, R168, R75 ;  /* 0x000000a8b44b7223 */ /* 0x000fe2000001004b */
[----:B------:R-:W-:-:S02]  /*1d20*/  SHF.L.U32 R179, R32, 0x10, RZ ;  /* 0x0000001020b37819 */ /* 0x000fc400000006ff */
[----:B------:R-:W-:Y:S02]  /*1d30*/  SHF.L.U32 R177, R5, 0x10, RZ ;  /* 0x0000001005b17819 */ /* 0x000fe400000006ff */
[----:B------:R-:W-:Y:S02]  /*1d40*/  SHF.L.U32 R180, R6, 0x10, RZ ;  /* 0x0000001006b47819 */ /* 0x000fe400000006ff */
[----:B------:R-:W-:Y:S01]  /*1d50*/  PRMT R34, R34, 0x7632, R34 ;  /* 0x0000763222227816 */ /* 0x000fe20000000022 */
[C---:B------:R-:W-:Y:S01]  /*1d60*/  @!P0 FMUL.FTZ R21, R148.reuse, R175 ;  /* 0x000000af94158220 */ /* 0x040fe20000410000 */
[----:B------:R-:W-:Y:S01]  /*1d70*/  @!P0 FMUL.FTZ R167, R148, R181 ;  /* 0x000000b594a78220 */ /* 0x000fe20000410000 */
[----:B------:R-:W0:Y:S01]  /*1d80*/  @P0 MUFU.RCP R189, R177 ;  /* 0x000000b100bd0308 */ /* 0x000e220000001000 */
[----:B------:R-:W-:Y:S01]  /*1d90*/  FMUL.FTZ R32, R173, R179 ;  /* 0x000000b3ad207220 */ /* 0x000fe20000410000 */
[----:B------:R-:W-:Y:S01]  /*1da0*/  SHF.L.U32 R175, R4, 0x10, RZ ;  /* 0x0000001004af7819 */ /* 0x000fe200000006ff */
[----:B------:R-:W-:Y:S01]  /*1db0*/  FADD.FTZ R59, R174, R59 ;  /* 0x0000003bae3b7221 */ /* 0x000fe20000010000 */
[----:B------:R-:W-:Y:S01]  /*1dc0*/  PRMT R181, R33, 0x7632, R181 ;  /* 0x0000763221b57816 */ /* 0x000fe200000000b5 */
[----:B------:R-:W-:Y:S01]  /*1dd0*/  FMUL.FTZ R33, R171, R174 ;  /* 0x000000aeab217220 */ /* 0x000fe20000410000 */
[----:B------:R-:W-:-:S02]  /*1de0*/  SHF.L.U32 R173, R34, 0x10, RZ ;  /* 0x0000001022ad7819 */ /* 0x000fc400000006ff */
[----:B------:R-:W1:Y:S01]  /*1df0*/  @P0 MUFU.RCP R191, R180 ;  /* 0x000000b400bf0308 */ /* 0x000e620000001000 */
[----:B------:R-:W-:Y:S01]  /*1e00*/  FFMA.FTZ R79, R174, R20, R79 ;  /* 0x00000014ae4f7223 */ /* 0x000fe2000001004f */
[----:B------:R-:W-:Y:S01]  /*1e10*/  PRMT R174, R4, 0x7632, R174 ;  /* 0x0000763204ae7816 */ /* 0x000fe200000000ae */
[----:B------:R-:W-:Y:S01]  /*1e20*/  FMUL.FTZ R171, R183, R184 ;  /* 0x000000b8b7ab7220 */ /* 0x000fe20000410000 */
[----:B------:R-:W-:Y:S01]  /*1e30*/  SHF.L.U32 R183, R181, 0x10, RZ ;  /* 0x00000010b5b77819 */ /* 0x000fe200000006ff */
[C---:B------:R-:W-:Y:S01]  /*1e40*/  FADD.FTZ R60, R179.reuse, R60 ;  /* 0x0000003cb33c7221 */ /* 0x040fe20000010000 */
[----:B------:R-:W-:Y:S01]  /*1e50*/  FFMA.FTZ R80, R179, R21, R80 ;  /* 0x00000015b3507223 */ /* 0x000fe20000010050 */
[----:B------:R-:W-:Y:S01]  /*1e60*/  SHF.L.U32 R179, R186, 0x10, RZ ;  /* 0x00000010bab37819 */ /* 0x000fe200000006ff */
[----:B------:R-:W3:Y:S01]  /*1e70*/  @P0 MUFU.RCP R187, R175 ;  /* 0x000000af00bb0308 */ /* 0x000ee20000001000 */
[----:B------:R-:W-:Y:S01]  /*1e80*/  FMUL.FTZ R172, R182, R173 ;  /* 0x000000adb6ac7220 */ /* 0x000fe20000410000 */
[----:B------:R-:W-:-:S02]  /*1e90*/  SHF.L.U32 R182, R174, 0x10, RZ ;  /* 0x00000010aeb67819 */ /* 0x000fc400000006ff */
[----:B------:R-:W-:Y:S02]  /*1ea0*/  SHF.L.U32 R192, R25, 0x10, RZ ;  /* 0x0000001019c07819 */ /* 0x000fe400000006ff */
[----:B------:R-:W-:Y:S01]  /*1eb0*/  SHF.L.U32 R197, R26, 0x10, RZ ;  /* 0x000000101ac57819 */ /* 0x000fe200000006ff */
[----:B------:R-:W-:Y:S01]  /*1ec0*/  FMUL.FTZ R34, R178, R183 ;  /* 0x000000b7b2227220 */ /* 0x000fe20000410000 */
[C---:B------:R-:W-:Y:S01]  /*1ed0*/  FADD.FTZ R58, R183.reuse, R58 ;  /* 0x0000003ab73a7221 */ /* 0x040fe20000010000 */
[----:B------:R-:W-:Y:S01]  /*1ee0*/  FFMA.FTZ R78, R183, R23, R78 ;  /* 0x00000017b74e7223 */ /* 0x000fe2000001004e */
[----:B------:R-:W-:Y:S01]  /*1ef0*/  FMUL.FTZ R174, R185, R179 ;  /* 0x000000b3b9ae7220 */ /* 0x000fe20000410000 */
[----:B------:R-:W4:Y:S01]  /*1f00*/  @P0 MUFU.RCP R188, R182 ;  /* 0x000000b600bc0308 */ /* 0x000f220000001000 */
[----:B------:R-:W-:Y:S01]  /*1f10*/  PRMT R183, R5, 0x7632, R183 ;  /* 0x0000763205b77816 */ /* 0x000fe200000000b7 */
[C---:B------:R-:W-:Y:S01]  /*1f20*/  FADD.FTZ R57, R176.reuse, R57 ;  /* 0x00000039b0397221 */ /* 0x040fe20000010000 */
[----:B------:R-:W-:Y:S01]  /*1f30*/  FFMA.FTZ R77, R176, R22, R77 ;  /* 0x00000016b04d7223 */ /* 0x000fe2000001004d */
[----:B------:R-:W-:Y:S01]  /*1f40*/  PRMT R185, R26, 0x7632, R185 ;  /* 0x000076321ab97816 */ /* 0x000fe200000000b9 */
[C---:B------:R-:W-:Y:S01]  /*1f50*/  FADD.FTZ R56, R173.reuse, R56 ;  /* 0x00000038ad387221 */ /* 0x040fe20000010000 */
[----:B------:R-:W-:Y:S01]  /*1f60*/  FFMA.FTZ R76, R173, R165, R76 ;  /* 0x000000a5ad4c7223 */ /* 0x000fe2000001004c */
[C---:B------:R-:W-:Y:S01]  /*1f70*/  FADD.FTZ R54, R179.reuse, R54 ;  /* 0x00000036b3367221 */ /* 0x040fe20000010000 */
[----:B------:R-:W-:Y:S01]  /*1f80*/  FFMA.FTZ R74, R179, R167, R74 ;  /* 0x000000a7b34a7223 */ /* 0x000fe2000001004a */
[----:B------:R-:W-:Y:S01]  /*1f90*/  SHF.L.U32 R195, R24, 0x10, RZ ;  /* 0x0000001018c37819 */ /* 0x000fe200000006ff */
[----:B------:R-:W-:Y:S01]  /*1fa0*/  @P0 FADD.FTZ R26, -R125, R192 ;  /* 0x000000c07d1a0221 */ /* 0x000fe20000010100 */
[----:B------:R-:W-:Y:S01]  /*1fb0*/  @P0 FADD.FTZ R176, -R126, R197 ;  /* 0x000000c57eb00221 */ /* 0x000fe20000010100 */
[----:B------:R-:W-:-:S02]  /*1fc0*/  SHF.L.U32 R181, R7, 0x10, RZ ;  /* 0x0000001007b57819 */ /* 0x000fc400000006ff */
[----:B------:R-:W-:Y:S02]  /*1fd0*/  PRMT R173, R24, 0x7632, R173 ;  /* 0x0000763218ad7816 */ /* 0x000fe400000000ad */
[----:B------:R-:W-:Y:S02]  /*1fe0*/  PRMT R179, R25, 0x7632, R179 ;  /* 0x0000763219b37816 */ /* 0x000fe400000000b3 */
[----:B------:R-:W-:Y:S01]  /*1ff0*/  SHF.L.U32 R183, R183, 0x10, RZ ;  /* 0x00000010b7b77819 */ /* 0x000fe200000006ff */
[----:B0-----:R-:W-:Y:S01]  /*2000*/  @P0 FMUL.FTZ R26, R26, R189 ;  /* 0x000000bd1a1a0220 */ /* 0x001fe20000410000 */
[----:B-1----:R-:W-:Y:S01]  /*2010*/  @P0 FMUL.FTZ R176, R176, R191 ;  /* 0x000000bfb0b00220 */ /* 0x002fe20000410000 */
[----:B------:R-:W0:Y:S01]  /*2020*/  @P0 MUFU.RCP R193, R181 ;  /* 0x000000b500c10308 */ /* 0x000e220000001000 */
[----:B------:R-:W-:Y:S01]  /*2030*/  @P0 FADD.FTZ R24, -R124, R195 ;  /* 0x000000c37c180221 */ /* 0x000fe20000010100 */
[----:B------:R-:W-:Y:S01]  /*2040*/  SHF.L.U32 R189, R173, 0x10, RZ ;  /* 0x00000010adbd7819 */ /* 0x000fe200000006ff */
[----:B------:R-:W-:Y:S01]  /*2050*/  FADD.FTZ R173, RZ, R0 ;  /* 0x00000000ffad7221 */ /* 0x000fe20000010000 */
[----:B------:R-:W-:Y:S01]  /*2060*/  SHF.L.U32 R191, R179, 0x10, RZ ;  /* 0x00000010b3bf7819 */ /* 0x000fe200000006ff */
[----:B------:R-:W-:Y:S01]  /*2070*/  FFMA.FTZ R179, R0, R40, RZ ;  /* 0x0000002800b37223 */ /* 0x000fe200000100ff */
[C---:B------:R-:W-:Y:S01]  /*2080*/  FADD.FTZ R53, R184.reuse, R53 ;  /* 0x00000035b8357221 */ /* 0x040fe20000010000 */
[----:B------:R-:W-:Y:S01]  /*2090*/  FFMA.FTZ R73, R184, R170, R73 ;  /* 0x000000aab8497223 */ /* 0x000fe20000010049 */
[----:B------:R-:W1:Y:S01]  /*20a0*/  @P0 MUFU.RCP R190, R183 ;  /* 0x000000b700be0308 */ /* 0x000e620000001000 */
[----:B------:R-:W-:Y:S01]  /*20b0*/  PRMT R184, R6, 0x7632, R184 ;  /* 0x0000763206b87816 */ /* 0x000fe200000000b8 */
[----:B---3--:R-:W-:Y:S01]  /*20c0*/  @P0 FMUL.FTZ R24, R24, R187 ;  /* 0x000000bb18180220 */ /* 0x008fe20000410000 */
[----:B------:R-:W-:Y:S01]  /*20d0*/  SHF.L.U32 R194, R27, 0x10, RZ ;  /* 0x000000101bc27819 */ /* 0x000fe200000006ff */
[----:B------:R-:W-:Y:S01]  /*20e0*/  @!P0 FADD.FTZ R25, R195, -R150 ;  /* 0x80000096c3198221 */ /* 0x000fe20000010000 */
[----:B------:R-:W-:Y:S01]  /*20f0*/  PRMT R186, R27, 0x7632, R186 ;  /* 0x000076321bba7816 */ /* 0x000fe200000000ba */
[----:B------:R-:W-:Y:S01]  /*2100*/  FADD.FTZ R187, R173, R154 ;  /* 0x0000009aadbb7221 */ /* 0x000fe20000010000 */
[----:B------:R-:W-:Y:S01]  /*2110*/  FFMA.FTZ R179, R154, R151, R179 ;  /* 0x000000979ab37223 */ /* 0x000fe200000100b3 */
[----:B------:R-:W-:Y:S01]  /*2120*/  @P0 FADD.FTZ R27, -R142, R189 ;  /* 0x000000bd8e1b0221 */ /* 0x000fe20000010100 */
[----:B------:R-:W-:Y:S01]  /*2130*/  SHF.L.U32 R184, R184, 0x10, RZ ;  /* 0x00000010b8b87819 */ /* 0x000fe200000006ff */
[----:B------:R-:W-:Y:S01]  /*2140*/  @!P0 FMUL.FTZ R24, R148, R25 ;  /* 0x0000001994188220 */ /* 0x000fe20000410000 */
[----:B------:R-:W-:Y:S01]  /*2150*/  FADD.FTZ R187, R187, R42 ;  /* 0x0000002abbbb7221 */ /* 0x000fe20000010000 */
[----:B------:R-:W-:Y:S01]  /*2160*/  FFMA.FTZ R179, R42, R41, R179 ;  /* 0x000000292ab37223 */ /* 0x000fe200000100b3 */
[----:B----4-:R-:W-:-:S02]  /*2170*/  @P0 FMUL.FTZ R25, R27, R188 ;  /* 0x000000bc1b190220 */ /* 0x010fc40000410000 */
[----:B------:R-:W3:Y:S01]  /*2180*/  @P0 MUFU.RCP R188, R184 ;  /* 0x000000b800bc0308 */ /* 0x000ee20000001000 */
[----:B------:R-:W-:Y:S01]  /*2190*/  @P0 FADD.FTZ R178, -R127, R194 ;  /* 0x000000c27fb20221 */ /* 0x000fe20000010100 */
[----:B------:R-:W-:Y:S01]  /*21a0*/  @!P0 FADD.FTZ R27, R192, -R150 ;  /* 0x80000096c01b8221 */ /* 0x000fe20000010000 */
[----:B------:R-:W-:Y:S01]  /*21b0*/  FADD.FTZ R187, R187, R156 ;  /* 0x0000009cbbbb7221 */ /* 0x000fe20000010000 */
[----:B------:R-:W-:Y:S01]  /*21c0*/  FFMA.FTZ R179, R156, R153, R179 ;  /* 0x000000999cb37223 */ /* 0x000fe200000100b3 */
[----:B------:R-:W-:Y:S01]  /*21d0*/  @P0 FADD.FTZ R173, -R143, R191 ;  /* 0x000000bf8fad0221 */ /* 0x000fe20000010100 */
[----:B0-----:R-:W-:Y:S01]  /*21e0*/  @P0 FMUL.FTZ R178, R178, R193 ;  /* 0x000000c1b2b20220 */ /* 0x001fe20000410000 */
[----:B------:R-:W-:Y:S01]  /*21f0*/  @!P0 FMUL.FTZ R26, R148, R27 ;  /* 0x0000001b941a8220 */ /* 0x000fe20000410000 */
[----:B------:R-:W-:Y:S01]  /*2200*/  FADD.FTZ R187, R187, R146 ;  /* 0x00000092bbbb7221 */ /* 0x000fe20000010000 */
[----:B------:R-:W-:Y:S01]  /*2210*/  FFMA.FTZ R179, R146, R43, R179 ;  /* 0x0000002b92b37223 */ /* 0x000fe200000100b3 */
[----:B-1----:R-:W-:Y:S01]  /*2220*/  @P0 FMUL.FTZ R27, R173, R190 ;  /* 0x000000bead1b0220 */ /* 0x002fe20000410000 */
[----:B------:R-:W-:Y:S01]  /*2230*/  SHF.L.U32 R193, R185, 0x10, RZ ;  /* 0x00000010b9c17819 */ /* 0x000fe200000006ff */
[----:B------:R-:W-:Y:S01]  /*2240*/  @!P0 FADD.FTZ R173, R197, -R150 ;  /* 0x80000096c5ad8221 */ /* 0x000fe20000010000 */
[----:B------:R-:W-:Y:S01]  /*2250*/  PRMT R185, R7, 0x7632, R185 ;  /* 0x0000763207b97816 */ /* 0x000fe200000000b9 */
[----:B------:R-:W-:Y:S01]  /*2260*/  FADD.FTZ R187, R187, R2 ;  /* 0x00000002bbbb7221 */ /* 0x000fe20000010000 */
[----:B------:R-:W-:Y:S01]  /*2270*/  FFMA.FTZ R179, R2, R155, R179 ;  /* 0x0000009b02b37223 */ /* 0x000fe200000100b3 */
[----:B------:R-:W-:Y:S01]  /*2280*/  @!P0 FMUL.FTZ R176, R148, R173 ;  /* 0x000000ad94b08220 */ /* 0x000fe20000410000 */
[----:B------:R-:W-:Y:S01]  /*2290*/  SHF.L.U32 R185, R185, 0x10, RZ ;  /* 0x00000010b9b97819 */ /* 0x000fe200000006ff */
[----:B------:R-:W-:Y:S01]  /*22a0*/  @P0 FADD.FTZ R173, -R144, R193 ;  /* 0x000000c190ad0221 */ /* 0x000fe20000010100 */
[----:B------:R-:W-:Y:S01]  /*22b0*/  FADD.FTZ R187, R187, R152 ;  /* 0x00000098bbbb7221 */ /* 0x000fe20000010000 */
[----:B------:R-:W-:Y:S01]  /*22c0*/  FFMA.FTZ R179, R152, R147, R179 ;  /* 0x0000009398b37223 */ /* 0x000fe200000100b3 */
[----:B------:R-:W0:Y:S01]  /*22d0*/  @P0 MUFU.RCP R195, R185 ;  /* 0x000000b900c30308 */ /* 0x000e220000001000 */
[----:B---3--:R-:W-:Y:S01]  /*22e0*/  @P0 FMUL.FTZ R173, R173, R188 ;  /* 0x000000bcadad0220 */ /* 0x008fe20000410000 */
[----:B------:R-:W-:Y:S01]  /*22f0*/  SHF.L.U32 R190, R186, 0x10, RZ ;  /* 0x00000010babe7819 */ /* 0x000fe200000006ff */
[----:B------:R-:W-:Y:S01]  /*2300*/  FADD.FTZ R186, R187, R158 ;  /* 0x0000009ebbba7221 */ /* 0x000fe20000010000 */
[----:B------:R-:W-:-:S03]  /*2310*/  FFMA.FTZ R188, R158, R157, R179 ;  /* 0x0000009d9ebc7223 */ /* 0x000fc600000100b3 */
[----:B------:R-:W-:Y:S01]  /*2320*/  FADD.FTZ R186, R186, R29 ;  /* 0x0000001dbaba7221 */ /* 0x000fe20000010000 */
[----:B------:R-:W-:Y:S01]  /*2330*/  FFMA.FTZ R188, R29, R16, R188 ;  /* 0x000000101dbc7223 */ /* 0x000fe200000100bc */
[--C-:B------:R-:W-:Y:S01]  /*2340*/  @!P0 FADD.FTZ R187, R189, -R150.reuse ;  /* 0x80000096bdbb8221 */ /* 0x100fe20000010000 */
[----:B------:R-:W-:Y:S01]  /*2350*/  @!P0 FADD.FTZ R189, R191, -R150 ;  /* 0x80000096bfbd8221 */ /* 0x000fe20000010000 */
[----:B------:R-:W-:Y:S01]  /*2360*/  FADD.FTZ R197, R186, R163 ;  /* 0x000000a3bac57221 */ /* 0x000fe20000010000 */
[----:B------:R-:W-:Y:S01]  /*2370*/  FFMA.FTZ R199, R163, R162, R188 ;  /* 0x000000a2a3c77223 */ /* 0x000fe200000100bc */
[--C-:B------:R-:W-:Y:S01]  /*2380*/  @!P0 FADD.FTZ R191, R193, -R150.reuse ;  /* 0x80000096c1bf8221 */ /* 0x100fe20000010000 */
        /* <DEDUP_REMOVED lines=9> */
[C---:B------:R-:W-:Y:S01]  /*2420*/  @!P0 FMUL.FTZ R25, R148.reuse, R187 ;  /* 0x000000bb94198220 */ /* 0x040fe20000410000 */
[----:B------:R-:W-:Y:S01]  /*2430*/  @!P0 FMUL.FTZ R27, R148, R189 ;  /* 0x000000bd941b8220 */ /* 0x000fe20000410000 */
        /* <DEDUP_REMOVED lines=8> */
[C---:B--2---:R-:W-:Y:S02]  /*24c0*/  SHF.L.U32 R186, R37.reuse, 0x10, RZ ;  /* 0x0000001025ba7819 */ /* 0x044fe400000006ff */
[----:B------:R-:W-:Y:S01]  /*24d0*/  PRMT R188, R37, 0x7632, R188 ;  /* 0x0000763225bc7816 */ /* 0x000fe200000000bc */
[----:B------:R-:W-:Y:S01]  /*24e0*/  FADD.FTZ R37, R192, R33 ;  /* 0x00000021c0257221 */ /* 0x000fe20000010000 */
[----:B------:R-:W-:Y:S01]  /*24f0*/  FFMA.FTZ R187, R33, R20, R194 ;  /* 0x0000001421bb7223 */ /* 0x000fe200000100c2 */
[----:B------:R-:W-:Y:S02]  /*2500*/  SHF.L.U32 R150, R36, 0x10, RZ ;  /* 0x0000001024967819 */ /* 0x000fe400000006ff */
[----:B------:R-:W-:Y:S01]  /*2510*/  FADD.FTZ R192, R37, R32 ;  /* 0x0000002025c07221 */ /* 0x000fe20000010000 */
[----:B------:R-:W-:-:S02]  /*2520*/  FFMA.FTZ R194, R32, R21, R187 ;  /* 0x0000001520c27223 */ /* 0x000fc400000100bb */
        /* <DEDUP_REMOVED lines=8> */
[C---:B------:R-:W-:Y:S02]  /*25b0*/  SHF.L.U32 R190, R38.reuse, 0x10, RZ ;  /* 0x0000001026be7819 */ /* 0x040fe400000006ff */
[----:B------:R-:W-:-:S02]  /*25c0*/  PRMT R189, R38, 0x7632, R189 ;  /* 0x0000763226bd7816 */ /* 0x000fc400000000bd */
[C---:B------:R-:W-:Y:S02]  /*25d0*/  SHF.L.U32 R38, R39.reuse, 0x10, RZ ;  /* 0x0000001027267819 */ /* 0x040fe400000006ff */
[----:B------:R-:W-:Y:S01]  /*25e0*/  PRMT R191, R39, 0x7632, R191 ;  /* 0x0000763227bf7816 */ /* 0x000fe200000000bf */
[----:B------:R-:W-:Y:S01]  /*25f0*/  FMUL.FTZ R39, R177, R186 ;  /* 0x000000bab1277220 */ /* 0x000fe20000410000 */
[----:B------:R-:W-:Y:S01]  /*2600*/  FADD.FTZ R177, R150, R169 ;  /* 0x000000a996b17221 */ /* 0x000fe20000010000 */
[----:B------:R-:W-:Y:S01]  /*2610*/  FFMA.FTZ R187, R169, R168, R192 ;  /* 0x000000a8a9bb7223 */ /* 0x000fe200000100c0 */
[----:B------:R-:W-:Y:S02]  /*2620*/  FMUL.FTZ R175, R180, R190 ;  /* 0x000000beb4af7220 */ /* 0x000fe40000410000 */
[----:B------:R-:W-:Y:S01]  /*2630*/  FADD.FTZ R150, R177, R172 ;  /* 0x000000acb1967221 */ /* 0x000fe20000010000 */
[----:B------:R-:W-:Y:S01]  /*2640*/  FFMA.FTZ R180, R172, R165, R187 ;  /* 0x000000a5acb47223 */ /* 0x000fe200000100bb */
[----:B------:R-:W-:Y:S01]  /*2650*/  @!P0 FMUL.FTZ R179, R148, R193 ;  /* 0x000000c194b38220 */ /* 0x000fe20000410000 */
[----:B------:R-:W-:Y:S01]  /*2660*/  PRMT R36, R36, 0x7632, R36 ;  /* 0x0000763224247816 */ /* 0x000fe20000000024 */
[----:B------:R-:W-:Y:S01]  /*2670*/  FADD.FTZ R193, R150, R171 ;  /* 0x000000ab96c17221 */ /* 0x000fe20000010000 */
[----:B------:R-:W-:-:S02]  /*2680*/  FFMA.FTZ R195, R171, R170, R180 ;  /* 0x000000aaabc37223 */ /* 0x000fc400000100b4 */
[----:B------:R-:W-:Y:S01]  /*2690*/  SHF.L.U32 R187, R36, 0x10, RZ ;  /* 0x0000001024bb7819 */ /* 0x000fe200000006ff */
[----:B------:R-:W-:Y:S01]  /*26a0*/  FADD.FTZ R150, R193, R174 ;  /* 0x000000aec1967221 */ /* 0x000fe20000010000 */
[----:B------:R-:W-:Y:S01]  /*26b0*/  FFMA.FTZ R180, R174, R167, R195 ;  /* 0x000000a7aeb47223 */ /* 0x000fe200000100c3 */
[----:B------:R-:W-:Y:S02]  /*26c0*/  FMUL.FTZ R177, R181, R38 ;  /* 0x00000026b5b17220 */ /* 0x000fe40000410000 */
[----:B------:R-:W-:Y:S01]  /*26d0*/  FMUL.FTZ R36, R182, R187 ;  /* 0x000000bbb6247220 */ /* 0x000fe20000410000 */
[----:B------:R-:W-:Y:S01]  /*26e0*/  FADD.FTZ R193, R150, R37 ;  /* 0x0000002596c17221 */ /* 0x000fe20000010000 */
[----:B------:R-:W-:Y:S01]  /*26f0*/  FFMA.FTZ R195, R37, R24, R180 ;  /* 0x0000001825c37223 */ /* 0x000fe200000100b4 */
[----:B------:R-:W-:Y:S02]  /*2700*/  SHF.L.U32 R181, R188, 0x10, RZ ;  /* 0x00000010bcb57819 */ /* 0x000fe400000006ff */
        /* <DEDUP_REMOVED lines=55> */
.L_x_5040:
[----:B-1----:R-:W-:Y:S01]  /*2a80*/  FADD.FTZ R185, R186, R185 ;  /* 0x000000b9bab97221 */ /* 0x002fe20000010000 */
[----:B--2---:R-:W-:-:S03]  /*2a90*/  FADD.FTZ R188, R183, R188 ;  /* 0x000000bcb7bc7221 */ /* 0x004fc60000010000 */
[----:B------:R-:W-:Y:S01]  /*2aa0*/  FMUL.FTZ R182, R185, 0.0009765625 ;  /* 0x3a800000b9b67820 */ /* 0x000fe20000410000 */
[----:B------:R-:W-:-:S04]  /*2ab0*/  FMUL.FTZ R181, R188, 0.0009765625 ;  /* 0x3a800000bcb57820 */ /* 0x000fc80000410000 */
[C-C-:B------:R-:W-:Y:S01]  /*2ac0*/  FFMA.FTZ R16, R181.reuse, R16, R182.reuse ;  /* 0x00000010b5107223 */ /* 0x140fe200000100b6 */
[C-C-:B------:R-:W-:Y:S01]  /*2ad0*/  FFMA.FTZ R17, R181.reuse, R17, R182.reuse ;  /* 0x00000011b5117223 */ /* 0x140fe200000100b6 */
[C-C-:B------:R-:W-:Y:S01]  /*2ae0*/  FFMA.FTZ R185, R181.reuse, R23, R182.reuse ;  /* 0x00000017b5b97223 */ /* 0x140fe200000100b6 */
[----:B------:R-:W-:Y:S01]  /*2af0*/  FFMA.FTZ R43, R181, R43, R182 ;  /* 0x0000002bb52b7223 */ /* 0x000fe200000100b6 */
[----:B------:R-:W-:Y:S01]  /*2b00*/  FADD.FTZ R29, R29, -R16 ;  /* 0x800000101d1d7221 */ /* 0x000fe20000010000 */
[----:B------:R-:W-:Y:S01]  /*2b10*/  FADD.FTZ R23, R30, -R17 ;  /* 0x800000111e177221 */ /* 0x000fe20000010000 */
[C-C-:B------:R-:W-:Y:S01]  /*2b20*/  FFMA.FTZ R26, R181.reuse, R26, R182.reuse ;  /* 0x0000001ab51a7223 */ /* 0x140fe200000100b6 */
[----:B------:R-:W1:Y:S01]  /*2b30*/  LDC.64 R16, c[0x0][0x280] ;  /* 0x0000a000ff107b82 */ /* 0x000e620000000a00 */
[----:B------:R-:W-:Y:S01]  /*2b40*/  FFMA.FTZ R18, R181, R18, R182 ;  /* 0x00000012b5127223 */ /* 0x000fe200000100b6 */
[----:B------:R-:W-:Y:S01]  /*2b50*/  FADD.FTZ R43, R146, -R43 ;  /* 0x8000002b922b7221 */ /* 0x000fe20000010000 */
[----:B------:R-:W-:Y:S01]  /*2b60*/  FADD.FTZ R39, R39, -R26 ;  /* 0x8000001a27277221 */ /* 0x000fe20000010000 */
[----:B------:R-:W-:Y:S01]  /*2b70*/  FFMA.FTZ R191, R181, R27, R182 ;  /* 0x0000001bb5bf7223 */ /* 0x000fe200000100b6 */
[----:B------:R-:W-:Y:S01]  /*2b80*/  FADD.FTZ R31, R31, -R18 ;  /* 0x800000121f1f7221 */ /* 0x000fe20000010000 */
[C---:B------:R-:W-:Y:S01]  /*2b90*/  FMUL.FTZ R18, R148.reuse, R43 ;  /* 0x0000002b94127220 */ /* 0x040fe20000410000 */
[----:B------:R-:W-:Y:S01]  /*2ba0*/  FMUL.FTZ R43, R148, R39 ;  /* 0x00000027942b7220 */ /* 0x000fe20000410000 */
[----:B------:R-:W-:Y:S01]  /*2bb0*/  FADD.FTZ R191, R38, -R191 ;  /* 0x800000bf26bf7221 */ /* 0x000fe20000010000 */
[C-C-:B0-----:R-:W-:Y:S01]  /*2bc0*/  FFMA.FTZ R183, R181.reuse, R40, R182.reuse ;  /* 0x00000028b5b77223 */ /* 0x141fe200000100b6 */
        /* <DEDUP_REMOVED lines=50> */
[C---:B------:R-:W-:Y:S01]  /*2ef0*/  LOP3.LUT R37, R149.reuse, 0x40, RZ, 0xfc, !PT ;  /* 0x0000004095257812 */ /* 0x040fe200078efcff */
[----:B------:R-:W-:Y:S01]  /*2f00*/  FADD.FTZ R179, R180, -R179 ;  /* 0x800000b3b4b37221 */ /* 0x000fe20000010000 */
[C---:B------:R-:W-:Y:S01]  /*2f10*/  LOP3.LUT R33, R149.reuse, 0x20, RZ, 0xfc, !PT ;  /* 0x0000002095217812 */ /* 0x040fe200078efcff */
        /* <DEDUP_REMOVED lines=31> */
[----:B-1----:R-:W-:Y:S01]  /*3110*/  IMAD.WIDE.U32 R34, R37, 0x10, R16 ;  /* 0x0000001025227825 */ /* 0x002fe200078e0010 */
        /* <DEDUP_REMOVED lines=22> */
[----:B0-----:R-:W-:-:S03]  /*3280*/  LEA R128, R38, R128, 0x2 ;  /* 0x0000008026807211 */ /* 0x001fc600078e10ff */
[----:B------:R1:W-:Y:S01]  /*3290*/  STG.E.128 desc[UR4][R36.64], R28 ;  /* 0x0000001c24007986 */ /* 0x0003e2000c101d04 */
[----:B------:R-:W-:-:S13]  /*32a0*/  ISETP.GE.AND P1, PT, R128, R39, PT ;  /* 0x000000278000720c */ /* 0x000fda0003f26270 */
[----:B------:R-:W-:Y:S05]  /*32b0*/  @!P1 BRA `(.L_x_5028) ;  /* 0xffffffd4008c9947 */ /* 0x000fea000383ffff */
[----:B------:R-:W-:Y:S05]  /*32c0*/  BSYNC B1 ;  /* 0x0000000000017941 */ /* 0x000fea0003800000 */
.L_x_5026:
        /* <DEDUP_REMOVED lines=63> */
.L_x_5025:
[----:B------:R-:W-:Y:S05]  /*36c0*/  BSYNC B0 ;  /* 0x0000000000007941 */ /* 0x000fea0003800000 */
.L_x_5024:
[----:B------:R-:W0:Y:S01]  /*36d0*/  S2R R3, SR_CgaCtaId ;  /* 0x0000000000037919 */ /* 0x000e220000008800 */
[----:B------:R-:W-:Y:S01]  /*36e0*/  SHF.R.U32.HI R2, RZ, 0x5, R44 ;  /* 0x00000005ff027819 */ /* 0x000fe2000001162c */
[----:B------:R-:W-:Y:S05]  /*36f0*/  WARPSYNC.ALL ;  /* 0x0000000000007948 */ /* 0x000fea0003800000 */
[----:B------:R-:W-:Y:S01]  /*3700*/  MOV R0, 0x400 ;  /* 0x0000040000007802 */ /* 0x000fe20000000f00 */
[----:B------:R-:W-:Y:S01]  /*3710*/  ULDC.64 UR6, c[0x0][0x278] ;  /* 0x00009e0000067ab9 */ /* 0x000fe20000000a00 */
[----:B------:R-:W-:Y:S02]  /*3720*/  LOP3.LUT R45, R44, 0x1f, RZ, 0xc0, !PT ;  /* 0x0000001f2c2d7812 */ /* 0x000fe400078ec0ff */
[----:B------:R-:W-:-:S02]  /*3730*/  SHF.L.U32 R2, R2, 0x7, RZ ;  /* 0x0000000702027819 */ /* 0x000fc400000006ff */
[----:B0-----:R-:W-:Y:S02]  /*3740*/  LEA R3, R3, R0, 0x18 ;  /* 0x0000000003037211 */ /* 0x001fe400078ec0ff */
[----:B------:R-:W-:Y:S02]  /*3750*/  LOP3.LUT R0, R2, 0xffffff80, R45, 0xe2, !PT ;  /* 0xffffff8002007812 */ /* 0x000fe400078ee22d */
[-C--:B------:R-:W-:Y:S02]  /*3760*/  LEA R45, R44, R3.reuse, 0x2 ;  /* 0x000000032c2d7211 */ /* 0x080fe400078e10ff */
[----:B------:R-:W-:-:S05]  /*3770*/  LEA R0, R0, R3, 0x5 ;  /* 0x0000000300007211 */ /* 0x000fca00078e28ff */
[----:B------:R0:W-:Y:S04]  /*3780*/  STS.128 [R0], R8 ;  /* 0x0000000800007388 */ /* 0x0001e80000000c00 */
[----:B------:R-:W-:Y:S04]  /*3790*/  STS.128 [R0+0x10], R12 ;  /* 0x0000100c00007388 */ /* 0x000fe80000000c00 */
[----:B------:R-:W-:Y:S04]  /*37a0*/  STS.128 [R0+0x400], R20 ;  /* 0x0004001400007388 */ /* 0x000fe80000000c00 */
[----:B------:R-:W-:Y:S04]  /*37b0*/  STS.128 [R0+0x410], R28 ;  /* 0x0004101c00007388 */ /* 0x000fe80000000c00 */
[----:B------:R-:W-:Y:S04]  /*37c0*/  STS.128 [R0+0x800], R84 ;  /* 0x0008005400007388 */ /* 0x000fe80000000c00 */
[----:B------:R-:W-:Y:S04]  /*37d0*/  STS.128 [R0+0x810], R80 ;  /* 0x0008105000007388 */ /* 0x000fe80000000c00 */
[----:B------:R1:W-:Y:S04]  /*37e0*/  STS.128 [R0+0xc00], R60 ;  /* 0x000c003c00007388 */ /* 0x0003e80000000c00 */
[----:B------:R-:W-:Y:S01]  /*37f0*/  STS.128 [R0+0xc10], R56 ;  /* 0x000c103800007388 */ /* 0x000fe20000000c00 */
[----:B------:R-:W-:Y:S06]  /*3800*/  BAR.SYNC.DEFER_BLOCKING 0x0 ;  /* 0x0000000000007b1d */ /* 0x000fec0000010000 */
[----:B0-----:R-:W1:Y:S01]  /*3810*/  S2R R9, SR_CTAID.X ;  /* 0x0000000000097919 */ /* 0x001e620000002500 */
[----:B------:R-:W0:Y:S04]  /*3820*/  LDS R2, [R45] ;  /* 0x000000002d027984 */ /* 0x000e280000000800 */
[----:B------:R-:W2:Y:S04]  /*3830*/  LDS R3, [R45+0x200] ;  /* 0x000200002d037984 */ /* 0x000ea80000000800 */
[----:B------:R-:W3:Y:S04]  /*3840*/  LDS R11, [R45+0x1000] ;  /* 0x001000002d0b7984 */ /* 0x000ee80000000800 */
[----:B------:R-:W4:Y:S01]  /*3850*/  LDS R10, [R45+0x1200] ;  /* 0x001200002d0a7984 */ /* 0x000f220000000800 */
[----:B-1----:R-:W-:-:S03]  /*3860*/  LEA R60, P0, R9, R44, 0xa ;  /* 0x0000002c093c7211 */ /* 0x002fc600078050ff */
[----:B------:R-:W1:Y:S04]  /*3870*/  LDS R8, [R45+0x400] ;  /* 0x000400002d087984 */ /* 0x000e680000000800 */
[----:B------:R-:W1:Y:S04]  /*3880*/  LDS R9, [R45+0x600] ;  /* 0x000600002d097984 */ /* 0x000e680000000800 */
[----:B------:R-:W1:Y:S04]  /*3890*/  LDS R15, [R45+0x1400] ;  /* 0x001400002d0f7984 */ /* 0x000e680000000800 */
[----:B------:R-:W1:Y:S04]  /*38a0*/  LDS R14, [R45+0x1600] ;  /* 0x001600002d0e7984 */ /* 0x000e680000000800 */
[----:B------:R-:W-:Y:S04]  /*38b0*/  LDS R21, [R45+0x1800] ;  /* 0x001800002d157984 */ /* 0x000fe80000000800 */
[----:B------:R-:W-:Y:S01]  /*38c0*/  LDS R20, [R45+0x1a00] ;  /* 0x001a00002d147984 */ /* 0x000fe20000000800 */
[----:B0-----:R-:W-:-:S03]  /*38d0*/  FADD.FTZ R2, RZ, R2 ;  /* 0x00000002ff027221 */ /* 0x001fc60000010000 */
[----:B------:R-:W-:Y:S01]  /*38e0*/  LDS R23, [R45+0x1c00] ;  /* 0x001c00002d177984 */ /* 0x000fe20000000800 */
[----:B--2---:R-:W-:-:S03]  /*38f0*/  FADD.FTZ R3, RZ, R3 ;  /* 0x00000003ff037221 */ /* 0x004fc60000010000 */
[----:B------:R-:W-:Y:S01]  /*3900*/  LDS R22, [R45+0x1e00] ;  /* 0x001e00002d167984 */ /* 0x000fe20000000800 */
[----:B---3--:R-:W-:-:S03]  /*3910*/  FADD.FTZ R12, R2, R11 ;  /* 0x0000000b020c7221 */ /* 0x008fc60000010000 */
[----:B------:R-:W0:Y:S01]  /*3920*/  LDS R29, [R45+0x2000] ;  /* 0x002000002d1d7984 */ /* 0x000e220000000800 */
[----:B----4-:R-:W-:-:S03]  /*3930*/  FADD.FTZ R13, R3, R10 ;  /* 0x0000000a030d7221 */ /* 0x010fc60000010000 */
[----:B------:R-:W2:Y:S04]  /*3940*/  LDS R2, [R45+0x800] ;  /* 0x000800002d027984 */ /* 0x000ea80000000800 */
[----:B------:R-:W3:Y:S01]  /*3950*/  LDS R3, [R45+0xa00] ;  /* 0x000a00002d037984 */ /* 0x000ee20000000800 */
[----:B-1----:R-:W-:-:S03]  /*3960*/  FADD.FTZ R8, RZ, R8 ;  /* 0x00000008ff087221 */ /* 0x002fc60000010000 */
[----:B------:R-:W1:Y:S01]  /*3970*/  LDS R10, [R45+0xc00] ;  /* 0x000c00002d0a7984 */ /* 0x000e620000000800 */
[----:B------:R-:W-:-:S03]  /*3980*/  FADD.FTZ R9, RZ, R9 ;  /* 0x00000009ff097221 */ /* 0x000fc60000010000 */
[----:B------:R-:W4:Y:S01]  /*3990*/  LDS R11, [R45+0xe00] ;  /* 0x000e00002d0b7984 */ /* 0x000f220000000800 */
[----:B------:R-:W-:-:S03]  /*39a0*/  FADD.FTZ R8, R8, R15 ;  /* 0x0000000f08087221 */ /* 0x000fc60000010000 */
[----:B------:R-:W4:Y:S01]  /*39b0*/  LDS R28, [R45+0x2200] ;  /* 0x002200002d1c7984 */ /* 0x000f220000000800 */
[----:B------:R-:W-:-:S03]  /*39c0*/  FADD.FTZ R9, R9, R14 ;  /* 0x0000000e09097221 */ /* 0x000fc60000010000 */
[----:B------:R-:W4:Y:S04]  /*39d0*/  LDS R31, [R45+0x2400] ;  /* 0x002400002d1f7984 */ /* 0x000f280000000800 */
[----:B------:R-:W4:Y:S04]  /*39e0*/  LDS R30, [R45+0x2600] ;  /* 0x002600002d1e7984 */ /* 0x000f280000000800 */
[----:B------:R-:W4:Y:S04]  /*39f0*/  LDS R47, [R45+0x2800] ;  /* 0x002800002d2f7984 */ /* 0x000f280000000800 */
[----:B------:R-:W4:Y:S04]  /*3a00*/  LDS R44, [R45+0x2a00] ;  /* 0x002a00002d2c7984 */ /* 0x000f280000000800 */
[----:B------:R-:W4:Y:S01]  /*3a10*/  LDS R49, [R45+0x2c00] ;  /* 0x002c00002d317984 */ /* 0x000f220000000800 */
[----:B0-----:R-:W-:-:S03]  /*3a20*/  FADD.FTZ R12, R12, R29 ;  /* 0x0000001d0c0c7221 */ /* 0x001fc60000010000 */
[----:B------:R-:W0:Y:S01]  /*3a30*/  LDS R46, [R45+0x2e00] ;  /* 0x002e00002d2e7984 */ /* 0x000e220000000800 */
[----:B--2---:R-:W-:-:S03]  /*3a40*/  FADD.FTZ R2, RZ, R2 ;  /* 0x00000002ff027221 */ /* 0x004fc60000010000 */
[----:B------:R-:W2:Y:S01]  /*3a50*/  LDS R51, [R45+0x3000] ;  /* 0x003000002d337984 */ /* 0x000ea20000000800 */
[----:B------:R-:W-:Y:S01]  /*3a60*/  FADD.FTZ R2, R2, R21 ;  /* 0x0000001502027221 */ /* 0x000fe20000010000 */
[----:B---3--:R-:W-:Y:S02]  /*3a70*/  FADD.FTZ R3, RZ, R3 ;  /* 0x00000003ff037221 */ /* 0x008fe40000010000 */
[----:B------:R-:W3:Y:S01]  /*3a80*/  LDS R48, [R45+0x3200] ;  /* 0x003200002d307984 */ /* 0x000ee20000000800 */
[----:B-1----:R-:W-:Y:S01]  /*3a90*/  FADD.FTZ R10, RZ, R10 ;  /* 0x0000000aff0a7221 */ /* 0x002fe20000010000 */
[----:B------:R-:W-:Y:S02]  /*3aa0*/  FADD.FTZ R3, R3, R20 ;  /* 0x0000001403037221 */ /* 0x000fe40000010000 */
[----:B------:R-:W1:Y:S01]  /*3ab0*/  LDS R57, [R45+0x3400] ;  /* 0x003400002d397984 */ /* 0x000e620000000800 */
[----:B------:R-:W-:Y:S01]  /*3ac0*/  FADD.FTZ R10, R10, R23 ;  /* 0x000000170a0a7221 */ /* 0x000fe20000010000 */
[----:B----4-:R-:W-:-:S02]  /*3ad0*/  FADD.FTZ R11, RZ, R11 ;  /* 0x0000000bff0b7221 */ /* 0x010fc40000010000 */
        /* <DEDUP_REMOVED lines=13> */
[----:B0-----:R-:W-:Y:S01]  /*3bb0*/  FADD.FTZ R11, R11, R46 ;  /* 0x0000002e0b0b7221 */ /* 0x001fe20000010000 */
[----:B--2---:R-:W-:Y:S01]  /*3bc0*/  FADD.FTZ R51, R12, R51 ;  /* 0x000000330c337221 */ /* 0x004fe20000010000 */
[----:B---3--:R-:W-:Y:S01]  /*3bd0*/  FADD.FTZ R13, R13, R48 ;  /* 0x000000300d0d7221 */ /* 0x008fe20000010000 */
[----:B-1----:R-:W-:Y:S01]  /*3be0*/  FADD.FTZ R57, R8, R57 ;  /* 0x0000003908397221 */ /* 0x002fe20000010000 */
[----:B----4-:R-:W-:Y:S01]  /*3bf0*/  FADD.FTZ R9, R9, R50 ;  /* 0x0000003209097221 */ /* 0x010fe20000010000 */
[----:B------:R0:W-:Y:S01]  /*3c00*/  STS.128 [R0], R4 ;  /* 0x0000000400007388 */ /* 0x0001e20000000c00 */
[----:B------:R-:W-:-:S03]  /*3c10*/  FADD.FTZ R59, R2, R59 ;  /* 0x0000003b023b7221 */ /* 0x000fc60000010000 */
[----:B------:R-:W-:Y:S04]  /*3c20*/  STS.128 [R0+0x10], R104 ;  /* 0x0000106800007388 */ /* 0x000fe80000000c00 */
[----:B------:R-:W-:Y:S01]  /*3c30*/  STS.128 [R0+0x400], R16 ;  /* 0x0004001000007388 */ /* 0x000fe20000000c00 */
[----:B------:R-:W-:-:S03]  /*3c40*/  FADD.FTZ R61, R10, R61 ;  /* 0x0000003d0a3d7221 */ /* 0x000fc60000010000 */
[----:B------:R1:W-:Y:S01]  /*3c50*/  STS.128 [R0+0x410], R24 ;  /* 0x0004101800007388 */ /* 0x0003e20000000c00 */
[----:B------:R-:W-:-:S03]  /*3c60*/  FADD.FTZ R11, R11, R58 ;  /* 0x0000003a0b0b7221 */ /* 0x000fc60000010000 */
[----:B------:R-:W-:Y:S01]  /*3c70*/  STS.128 [R0+0x800], R32 ;  /* 0x0008002000007388 */ /* 0x000fe20000000c00 */
[----:B0-----:R-:W-:Y:S01]  /*3c80*/  FADD.FTZ R7, R3, R56 ;  /* 0x0000003803077221 */ /* 0x001fe20000010000 */
[----:B------:R-:W-:Y:S02]  /*3c90*/  IADD3.X R3, RZ, RZ, RZ, P0, !PT ;  /* 0x000000ffff037210 */ /* 0x000fe400007fe4ff */
[----:B------:R-:W-:Y:S04]  /*3ca0*/  STS.128 [R0+0x810], R36 ;  /* 0x0008102400007388 */ /* 0x000fe80000000c00 */
[----:B------:R-:W-:Y:S04]  /*3cb0*/  STS.128 [R0+0xc00], R40 ;  /* 0x000c002800007388 */ /* 0x000fe80000000c00 */
[----:B------:R-:W-:Y:S01]  /*3cc0*/  STS.128 [R0+0xc10], R52 ;  /* 0x000c103400007388 */ /* 0x000fe20000000c00 */
[----:B-1----:R-:W-:Y:S01]  /*3cd0*/  SHF.L.U64.HI R26, R60, 0x2, R3 ;  /* 0x000000023c1a7819 */ /* 0x002fe20000010203 */
[----:B------:R-:W-:Y:S06]  /*3ce0*/  BAR.SYNC.DEFER_BLOCKING 0x0 ;  /* 0x0000000000007b1d */ /* 0x000fec0000010000 */
        /* <DEDUP_REMOVED lines=20> */
[----:B------:R-:W-:-:S03]  /*3e30*/  FADD.FTZ R15, R15, R16 ;  /* 0x000000100f0f7221 */ /* 0x000fc60000010000 */
[----:B------:R-:W4:Y:S01]  /*3e40*/  LDS R23, [R45+0x1a00] ;  /* 0x001a00002d177984 */ /* 0x000f220000000800 */
[----:B------:R-:W-:Y:S01]  /*3e50*/  SHF.L.U32 R16, R60, 0x2, RZ ;  /* 0x000000023c107819 */ /* 0x000fe200000006ff */
[----:B------:R-:W-:Y:S02]  /*3e60*/  FADD.FTZ R5, R5, R14 ;  /* 0x0000000e05057221 */ /* 0x000fe40000010000 */
[----:B------:R-:W4:Y:S01]  /*3e70*/  LDS R25, [R45+0x1c00] ;  /* 0x001c00002d197984 */ /* 0x000f220000000800 */
[----:B------:R-:W-:Y:S01]  /*3e80*/  IADD3 R2, P0, R16, UR6, RZ ;  /* 0x0000000610027c10 */ /* 0x000fe2000ff1e0ff */
[----:B------:R-:W-:Y:S02]  /*3e90*/  FADD.FTZ R6, RZ, R6 ;  /* 0x00000006ff067221 */ /* 0x000fe40000010000 */
[----:B------:R-:W4:Y:S01]  /*3ea0*/  LDS R27, [R45+0x1e00] ;  /* 0x001e00002d1b7984 */ /* 0x000f220000000800 */
[----:B------:R-:W-:Y:S01]  /*3eb0*/  IADD3.X R3, R26, UR7, RZ, P0, !PT ;  /* 0x000000071a037c10 */ /* 0x000fe200087fe4ff */
[----:B------:R-:W-:Y:S01]  /*3ec0*/  ULDC.64 UR6, c[0x0][0x270] ;  /* 0x00009c0000067ab9 */ /* 0x000fe20000000a00 */
[----:B------:R-:W-:Y:S01]  /*3ed0*/  FADD.FTZ R8, RZ, R8 ;  /* 0x00000008ff087221 */ /* 0x000fe20000010000 */
        /* <DEDUP_REMOVED lines=27> */
[----:B-1----:R-:W-:Y:S01]  /*4090*/  FADD.FTZ R35, R4, R35 ;  /* 0x0000002304237221 */ /* 0x002fe20000010000 */
[----:B------:R-:W-:Y:S01]  /*40a0*/  IADD3 R4, P0, R16, UR6, RZ ;  /* 0x0000000610047c10 */ /* 0x000fe2000ff1e0ff */
[----:B------:R0:W-:Y:S01]  /*40b0*/  STG.E desc[UR4][R2.64+0x400], R5 ;  /* 0x0004000502007986 */ /* 0x0001e2000c101904 */
[----:B--2---:R-:W-:Y:S01]  /*40c0*/  FADD.FTZ R10, R10, R37 ;  /* 0x000000250a0a7221 */ /* 0x004fe20000010000 */
[----:B---3--:R-:W-:Y:S01]  /*40d0*/  FADD.FTZ R12, R12, R17 ;  /* 0x000000110c0c7221 */ /* 0x008fe20000010000 */
[----:B----4-:R-:W-:Y:S01]  /*40e0*/  FADD.FTZ R15, R15, R20 ;  /* 0x000000140f0f7221 */ /* 0x010fe20000010000 */
[----:B0-----:R-:W-:Y:S01]  /*40f0*/  IADD3.X R5, R26, UR7, RZ, P0, !PT ;  /* 0x000000071a057c10 */ /* 0x001fe200087fe4ff */
[----:B------:R-:W-:-:S03]  /*4100*/  FADD.FTZ R39, R0, R39 ;  /* 0x0000002700277221 */ /* 0x000fc60000010000 */
        /* <DEDUP_REMOVED lines=21> */
.L_x_5027:
        /* <DEDUP_REMOVED lines=8> */
.L_x_5030:
[----:B------:R-:W-:Y:S05]  /*42e0*/  BSYNC B2 ;  /* 0x0000000000027941 */ /* 0x000fea0003800000 */
.L_x_5029:
        /* <DEDUP_REMOVED lines=8> */
.L_x_5031:
[----:B------:R-:W-:Y:S01]  /*4370*/  FADD.FTZ R183, R46, R183 ;  /* 0x000000b72eb77221 */ /* 0x000fe20000010000 */
[----:B------:R-:W-:-:S04]  /*4380*/  HFMA2.MMA R192, -RZ, RZ, 0, 1.1920928955078125e-07 ;  /* 0x00000002ffc07435 */ /* 0x000fc800000001ff */
[----:B------:R-:W-:Y:S02]  /*4390*/  MOV R193, R183 ;  /* 0x000000b700c17202 */ /* 0x000fe40000000f00 */
[----:B------:R-:W-:-:S07]  /*43a0*/  MOV R185, R188 ;  /* 0x000000bc00b97202 */ /* 0x000fce0000000f00 */
[----:B------:R-:W-:Y:S05]  /*43b0*/  WARPSYNC.COLLECTIVE R190, `(.L_x_5032) ;  /* 0x00000000be087348 */ /* 0x000fea0003c00000 */
[----:B------:R0:W1:Y:S02]  /*43c0*/  SHFL.BFLY P1, R188, R193, R192, R195 ;  /* 0x0c0000c0c1bc7389 */ /* 0x00006400000200c3 */
[----:B01----:R-:W-:Y:S01]  /*43d0*/  ENDCOLLECTIVE ;  /* 0x000000000000791b */ /* 0x003fe20003800000 */
.L_x_5032:
[----:B------:R-:W-:-:S05]  /*43e0*/  FADD.FTZ R185, R66, R185 ;  /* 0x000000b942b97221 */ /* 0x000fca0000010000 */
[----:B------:R-:W-:Y:S02]  /*43f0*/  MOV R193, R185 ;  /* 0x000000b900c17202 */ /* 0x000fe40000000f00 */
[----:B------:R-:W-:-:S07]  /*4400*/  MOV R182, R188 ;  /* 0x000000bc00b67202 */ /* 0x000fce0000000f00 */
[----:B------:R-:W-:Y:S05]  /*4410*/  WARPSYNC.COLLECTIVE R190, `(.L_x_5033) ;  /* 0x00000000be087348 */ /* 0x000fea0003c00000 */
[----:B------:R0:W1:Y:S02]  /*4420*/  SHFL.BFLY P1, R188, R193, R192, R195 ;  /* 0x0c0000c0c1bc7389 */ /* 0x00006400000200c3 */
[----:B01----:R-:W-:Y:S01]  /*4430*/  ENDCOLLECTIVE ;  /* 0x000000000000791b */ /* 0x003fe20003800000 */
.L_x_5033:
[----:B------:R-:W-:Y:S01]  /*4440*/  FADD.FTZ R182, R183, R182 ;  /* 0x000000b6b7b67221 */ /* 0x000fe20000010000 */
[----:B------:R-:W-:-:S04]  /*4450*/  HFMA2.MMA R192, -RZ, RZ, 0, 2.384185791015625e-07 ;  /* 0x00000004ffc07435 */ /* 0x000fc800000001ff */
[----:B------:R-:W-:Y:S02]  /*4460*/  MOV R193, R182 ;  /* 0x000000b600c17202 */ /* 0x000fe40000000f00 */
[----:B------:R-:W-:-:S07]  /*4470*/  MOV R184, R188 ;  /* 0x000000bc00b87202 */ /* 0x000fce0000000f00 */
[----:B------:R-:W-:Y:S05]  /*4480*/  WARPSYNC.COLLECTIVE R190, `(.L_x_5034) ;  /* 0x00000000be087348 */ /* 0x000fea0003c00000 */
[----:B------:R0:W1:Y:S02]  /*4490*/  SHFL.BFLY P1, R188, R193, R192, R195 ;  /* 0x0c0000c0c1bc7389 */ /* 0x00006400000200c3 */
[----:B01----:R-:W-:Y:S01]  /*44a0*/  ENDCOLLECTIVE ;  /* 0x000000000000791b */ /* 0x003fe20003800000 */
.L_x_5034:
[----:B------:R-:W-:-:S05]  /*44b0*/  FADD.FTZ R184, R185, R184 ;  /* 0x000000b8b9b87221 */ /* 0x000fca0000010000 */
[----:B------:R-:W-:Y:S02]  /*44c0*/  MOV R193, R184 ;  /* 0x000000b800c17202 */ /* 0x000fe40000000f00 */
[----:B------:R-:W-:-:S07]  /*44d0*/  MOV R187, R188 ;  /* 0x000000bc00bb7202 */ /* 0x000fce0000000f00 */
[----:B------:R-:W-:Y:S05]  /*44e0*/  WARPSYNC.COLLECTIVE R190, `(.L_x_5035) ;  /* 0x00000000be087348 */ /* 0x000fea0003c00000 */
[----:B------:R0:W1:Y:S02]  /*44f0*/  SHFL.BFLY P1, R188, R193, R192, R195 ;  /* 0x0c0000c0c1bc7389 */ /* 0x00006400000200c3 */
[----:B01----:R-:W-:Y:S01]  /*4500*/  ENDCOLLECTIVE ;  /* 0x000000000000791b */ /* 0x003fe20003800000 */
.L_x_5035:
[----:B------:R-:W-:Y:S01]  /*4510*/  FADD.FTZ R187, R182, R187 ;  /* 0x000000bbb6bb7221 */ /* 0x000fe20000010000 */
[----:B------:R-:W-:-:S04]  /*4520*/  HFMA2.MMA R192, -RZ, RZ, 0, 4.76837158203125e-07 ;  /* 0x00000008ffc07435 */ /* 0x000fc800000001ff */
[----:B------:R-:W-:Y:S02]  /*4530*/  MOV R193, R187 ;  /* 0x000000bb00c17202 */ /* 0x000fe40000000f00 */
[----:B------:R-:W-:-:S07]  /*4540*/  MOV R189, R188 ;  /* 0x000000bc00bd7202 */ /* 0x000fce0000000f00 */
[----:B------:R-:W-:Y:S05]  /*4550*/  WARPSYNC.COLLECTIVE R190, `(.L_x_5036) ;  /* 0x00000000be087348 */ /* 0x000fea0003c00000 */
[----:B------:R0:W1:Y:S02]  /*4560*/  SHFL.BFLY P1, R188, R193, R192, R195 ;  /* 0x0c0000c0c1bc7389 */ /* 0x00006400000200c3 */
[----:B01----:R-:W-:Y:S01]  /*4570*/  ENDCOLLECTIVE ;  /* 0x000000000000791b */ /* 0x003fe20003800000 */
.L_x_5036:
[----:B------:R-:W-:-:S05]  /*4580*/  FADD.FTZ R189, R184, R189 ;  /* 0x000000bdb8bd7221 */ /* 0x000fca0000010000 */
[----:B------:R-:W-:Y:S02]  /*4590*/  MOV R193, R189 ;  /* 0x000000bd00c17202 */ /* 0x000fe40000000f00 */
[----:B------:R-:W-:-:S07]  /*45a0*/  MOV R46, R188 ;  /* 0x000000bc002e7202 */ /* 0x000fce0000000f00 */
[----:B------:R-:W-:Y:S05]  /*45b0*/  WARPSYNC.COLLECTIVE R190, `(.L_x_5037) ;  /* 0x00000000be087348 */ /* 0x000fea0003c00000 */
[----:B------:R0:W1:Y:S02]  /*45c0*/  SHFL.BFLY P1, R188, R193, R192, R195 ;  /* 0x0c0000c0c1bc7389 */ /* 0x00006400000200c3 */
[----:B01----:R-:W-:Y:S01]  /*45d0*/  ENDCOLLECTIVE ;  /* 0x000000000000791b */ /* 0x003fe20003800000 */
.L_x_5037:
        /* <DEDUP_REMOVED lines=8> */
.L_x_5038:
[----:B------:R-:W-:Y:S01]  /*4660*/  FADD.FTZ R183, R189, R66 ;  /* 0x00000042bdb77221 */ /* 0x000fe20000010000 */
[----:B------:R-:W-:-:S04]  /*4670*/  MOV R66, R191 ;  /* 0x000000bf00427202 */ /* 0x000fc80000000f00 */
[----:B------:R-:W-:Y:S02]  /*4680*/  MOV R193, R183 ;  /* 0x000000b700c17202 */ /* 0x000fe40000000f00 */
[----:B------:R-:W-:-:S07]  /*4690*/  MOV R185, R188 ;  /* 0x000000bc00b97202 */ /* 0x000fce0000000f00 */
[----:B------:R-:W-:Y:S05]  /*46a0*/  WARPSYNC.COLLECTIVE R190, `(.L_x_5039) ;  /* 0x00000000be087348 */ /* 0x000fea0003c00000 */
[----:B------:R0:W1:Y:S02]  /*46b0*/  SHFL.BFLY P1, R188, R193, R192, R195 ;  /* 0x0c0000c0c1bc7389 */ /* 0x00006400000200c3 */
[----:B01----:R-:W-:Y:S01]  /*46c0*/  ENDCOLLECTIVE ;  /* 0x000000000000791b */ /* 0x003fe20003800000 */
.L_x_5039:
[----:B------:R-:W-:Y:S05]  /*46d0*/  BRA `(.L_x_5040) ;  /* 0xffffffe000e87947 */ /* 0x000fea000383ffff */
.L_x_5041:
        /* <DEDUP_REMOVED lines=10> */
.L_x_5617:


//--------------------- .text._ZN10layer_norm22ln_bwd_finalize_kernelINS_22Kernel_traits_finalizeILj1024E6__halffS2_fjLj1024ELj4ENS_18Kernel_traits_baseILj1024ES2_fS2_fjLj1024EEEEEEEvNS_9BwdParamsE --------------------------
	.section	.text._ZN10layer_norm22ln_bwd_finalize_kernelINS_22Kernel_traits_finalizeILj1024E6__halffS2_fjLj1024ELj4ENS_18Kernel_traits_baseILj1024ES2_fS2_fjLj1024EEEEEEEvNS_9BwdParamsE,"ax",@progbits
	.align	128
        .global         _ZN10layer_norm22ln_bwd_finalize_kernelINS_22Kernel_traits_finalizeILj1024E6__halffS2_fjLj1024ELj4ENS_18Kernel_traits_baseILj1024ES2_fS2_fjLj1024EEEEEEEvNS_9BwdParamsE
        .type           _ZN10layer_norm22ln_bwd_finalize_kernelINS_22Kernel_traits_finalizeILj1024E6__halffS2_fjLj1024ELj4ENS_18Kernel_traits_baseILj1024ES2_fS2_fjLj1024EEEEEEEvNS_9BwdParamsE,@function
        .size           _ZN10layer_norm22ln_bwd_finalize_kernelINS_22Kernel_traits_finalizeILj1024E6__halffS2_fjLj1024ELj4ENS_18Kernel_traits_baseILj1024ES2_fS2_fjLj1024EEEEEEEvNS_9BwdParamsE,(.L_x_5618 - _ZN10layer_norm22ln_bwd_finalize_kernelINS_22Kernel_traits_finalizeILj1024E6__halffS2_fjLj1024ELj4ENS_18Kernel_traits_baseILj1024ES2_fS2_fjLj1024EEEEEEEvNS_9BwdParamsE)
        .other          _ZN10layer_norm22ln_bwd_finalize_kernelINS_22Kernel_traits_finalizeILj1024E6__halffS2_fjLj1024ELj4ENS_18Kernel_traits_baseILj1024ES2_fS2_fjLj1024EEEEEEEvNS_9BwdParamsE,@"STO_CUDA_ENTRY STV_DEFAULT"
_ZN10layer_norm22ln_bwd_finalize_kernelINS_22Kernel_traits_finalizeILj1024E6__halffS2_fjLj1024ELj4ENS_18Kernel_traits_baseILj1024ES2_fS2_fjLj1024EEEEEEEvNS_9BwdParamsE:
.text._ZN10layer_norm22ln_bwd_finalize_kernelINS_22Kernel_traits_finalizeILj1024E6__halffS2_fjLj1024ELj4ENS_18Kernel_traits_baseILj1024ES2_fS2_fjLj1024EEEEEEEvNS_9BwdParamsE:
        /* <DEDUP_REMOVED lines=25> */
.L_x_5053:
        /* <DEDUP_REMOVED lines=28> */
.L_x_5046:
        /* <DEDUP_REMOVED lines=33> */
.L_x_5045:
[----:B------:R-:W-:Y:S05]  /*0560*/  BSYNC B1 ;  /* 0x0000000000017941 */ /* 0x000fea0003800000 */
.L_x_5044:
        /* <DEDUP_REMOVED lines=23> */
.L_x_5048:
[----:B------:R-:W-:Y:S05]  /*06e0*/  BSYNC B1 ;  /* 0x0000000000017941 */ /* 0x000fea0003800000 */
.L_x_5047:
        /* <DEDUP_REMOVED lines=11> */
.L_x_5043:
[----:B------:R-:W-:Y:S05]  /*07a0*/  BSYNC B0 ;  /* 0x0000000000007941 */ /* 0x000fea0003800000 */
.L_x_5042:
        /* <DEDUP_REMOVED lines=29> */
.L_x_5064:
[----:B------:R-:W-:Y:S01]  /*0980*/  @!P1 SHF.R.U32.HI R12, RZ, 0x3, R0 ;  /* 0x00000003ff0c9819 */ /* 0x000fe20000011600 */
[----:B---3--:R-:W-:Y:S01]  /*0990*/  FADD.FTZ R14, R9, R14 ;  /* 0x0000000e090e7221 */ /* 0x008fe20000010000 */
[----:B--2---:R-:W-:Y:S02]  /*09a0*/  FADD.FTZ R11, R10, R11 ;  /* 0x0000000b0a0b7221 */ /* 0x004fe40000010000 */
[----:B------:R-:W-:-:S05]  /*09b0*/  @!P1 LOP3.LUT R12, R12, 0x1ffffffc, RZ, 0xc0, !PT ;  /* 0x1ffffffc0c0c9812 */ /* 0x000fca00078ec0ff */
[----:B------:R2:W-:Y:S04]  /*09c0*/  @!P1 STS [R12+UR4+0x2000], R14 ;  /* 0x0020000e0c009988 */ /* 0x0005e80008000804 */
[----:B------:R2:W-:Y:S02]  /*09d0*/  @!P1 STS [R12+UR4+0x2080], R11 ;  /* 0x0020800b0c009988 */ /* 0x0005e40008000804 */
.L_x_5049:
        /* <DEDUP_REMOVED lines=14> */
.L_x_5052:
[----:B------:R-:W-:Y:S05]  /*0ac0*/  BSYNC B0 ;  /* 0x0000000000007941 */ /* 0x000fea0003800000 */
.L_x_5051:
[C---:B------:R-:W-:Y:S02]  /*0ad0*/  ISETP.GT.U32.AND P1, PT, R3.reuse, -0x401, PT ;  /* 0xfffffbff0300780c */ /* 0x040fe40003f24070 */
[----:B------:R-:W-:Y:S02]  /*0ae0*/  IADD3 R3, R3, 0x400, RZ ;  /* 0x0000040003037810 */ /* 0x000fe40007ffe0ff */
[----:B------:R-:W-:-:S09]  /*0af0*/  IADD3 R5, R5, 0x200, RZ ;  /* 0x0000020005057810 */ /* 0x000fd20007ffe0ff */
[----:B------:R-:W-:Y:S05]  /*0b00*/  @P1 BRA `(.L_x_5053) ;  /* 0xfffffff400a01947 */ /* 0x000fea000383ffff */
[----:B------:R-:W-:Y:S05]  /*0b10*/  EXIT ;  /* 0x000000000000794d */ /* 0x000fea0003800000 */
.L_x_5050:
[----:B------:R-:W-:Y:S01]  /*0b20*/  HFMA2.MMA R19, -RZ, RZ, 0, 5.9604644775390625e-08 ;  /* 0x00000001ff137435 */ /* 0x000fe200000001ff */
[----:B---3--:R-:W-:Y:S01]  /*0b30*/  IMAD.MOV.U32 R20, RZ, RZ, R10 ;  /* 0x000000ffff147224 */ /* 0x008fe200078e000a */
[----:B------:R-:W-:Y:S01]  /*0b40*/  MOV R22, 0x1f ;  /* 0x0000001f00167802 */ /* 0x000fe20000000f00 */
[----:B------:R-:W-:-:S08]  /*0b50*/  IMAD.MOV.U32 R17, RZ, RZ, -0x1 ;  /* 0xffffffffff117424 */ /* 0x000fd000078e00ff */
[----:B012---:R-:W-:Y:S05]  /*0b60*/  WARPSYNC.COLLECTIVE R17, `(.L_x_5054) ;  /* 0x0000000011087348 */ /* 0x007fea0003c00000 */
[----:B------:R3:W4:Y:S02]  /*0b70*/  SHFL.BFLY P2, R18, R20, R19, R22 ;  /* 0x0c00001314127389 */ /* 0x0007240000040016 */
[----:B01234-:R-:W-:Y:S01]  /*0b80*/  ENDCOLLECTIVE ;  /* 0x000000000000791b */ /* 0x01ffe20003800000 */
.L_x_5054:
[----:B------:R-:W-:Y:S01]  /*0b90*/  IMAD.MOV.U32 R19, RZ, RZ, 0x2 ;  /* 0x00000002ff137424 */ /* 0x000fe200078e00ff */
[----:B------:R-:W-:-:S05]  /*0ba0*/  MOV R11, R18 ;  /* 0x00000012000b7202 */ /* 0x000fca0000000f00 */
[----:B------:R-:W-:-:S05]  /*0bb0*/  FADD.FTZ R11, R10, R11 ;  /* 0x0000000b0a0b7221 */ /* 0x000fca0000010000 */
[----:B------:R-:W-:-:S07]  /*0bc0*/  MOV R20, R11 ;  /* 0x0000000b00147202 */ /* 0x000fce0000000f00 */
[----:B------:R-:W-:Y:S05]  /*0bd0*/  WARPSYNC.COLLECTIVE R17, `(.L_x_5055) ;  /* 0x0000000011087348 */ /* 0x000fea0003c00000 */
[----:B------:R0:W1:Y:S02]  /*0be0*/  SHFL.BFLY P2, R18, R20, R19, R22 ;  /* 0x0c00001314127389 */ /* 0x0000640000040016 */
[----:B01----:R-:W-:Y:S01]  /*0bf0*/  ENDCOLLECTIVE ;  /* 0x000000000000791b */ /* 0x003fe20003800000 */
.L_x_5055:
[----:B------:R-:W-:Y:S01]  /*0c00*/  IMAD.MOV.U32 R19, RZ, RZ, 0x4 ;  /* 0x00000004ff137424 */ /* 0x000fe200078e00ff */
[----:B------:R-:W-:-:S05]  /*0c10*/  MOV R12, R18 ;  /* 0x00000012000c7202 */ /* 0x000fca0000000f00 */
[----:B------:R-:W-:-:S05]  /*0c20*/  FADD.FTZ R12, R11, R12 ;  /* 0x0000000c0b0c7221 */ /* 0x000fca0000010000 */
[----:B------:R-:W-:-:S07]  /*0c30*/  MOV R20, R12 ;  /* 0x0000000c00147202 */ /* 0x000fce0000000f00 */
[----:B------:R-:W-:Y:S05]  /*0c40*/  WARPSYNC.COLLECTIVE R17, `(.L_x_5056) ;  /* 0x0000000011087348 */ /* 0x000fea0003c00000 */
[----:B------:R0:W1:Y:S02]  /*0c50*/  SHFL.BFLY P2, R18, R20, R19, R22 ;  /* 0x0c00001314127389 */ /* 0x0000640000040016 */
[----:B01----:R-:W-:Y:S01]  /*0c60*/  ENDCOLLECTIVE ;  /* 0x000000000000791b */ /* 0x003fe20003800000 */
.L_x_5056:
[----:B------:R-:W-:Y:S01]  /*0c70*/  IMAD.MOV.U32 R19, RZ, RZ, 0x8 ;  /* 0x00000008ff137424 */ /* 0x000fe200078e00ff */
[----:B------:R-:W-:-:S05]  /*0c80*/  MOV R13, R18 ;  /* 0x00000012000d7202 */ /* 0x000fca0000000f00 */
[----:B------:R-:W-:-:S05]  /*0c90*/  FADD.FTZ R13, R12, R13 ;  /* 0x0000000d0c0d7221 */ /* 0x000fca0000010000 */
[----:B------:R-:W-:-:S07]  /*0ca0*/  MOV R20, R13 ;  /* 0x0000000d00147202 */ /* 0x000fce0000000f00 */
[----:B------:R-:W-:Y:S05]  /*0cb0*/  WARPSYNC.COLLECTIVE R17, `(.L_x_5057) ;  /* 0x0000000011087348 */ /* 0x000fea0003c00000 */
[----:B------:R0:W1:Y:S02]  /*0cc0*/  SHFL.BFLY P2, R18, R20, R19, R22 ;  /* 0x0c00001314127389 */ /* 0x0000640000040016 */
[----:B01----:R-:W-:Y:S01]  /*0cd0*/  ENDCOLLECTIVE ;  /* 0x000000000000791b */ /* 0x003fe20003800000 */
.L_x_5057:
[----:B------:R-:W-:Y:S01]  /*0ce0*/  IMAD.MOV.U32 R19, RZ, RZ, 0x10 ;  /* 0x00000010ff137424 */ /* 0x000fe200078e00ff */
[----:B------:R-:W-:-:S05]  /*0cf0*/  MOV R10, R18 ;  /* 0x00000012000a7202 */ /* 0x000fca0000000f00 */
[----:B------:R-:W-:-:S05]  /*0d00*/  FADD.FTZ R10, R13, R10 ;  /* 0x0000000a0d0a7221 */ /* 0x000fca0000010000 */
[----:B------:R-:W-:-:S07]  /*0d10*/  MOV R20, R10 ;  /* 0x0000000a00147202 */ /* 0x000fce0000000f00 */
[----:B------:R-:W-:Y:S05]  /*0d20*/  WARPSYNC.COLLECTIVE R17, `(.L_x_5058) ;  /* 0x0000000011087348 */ /* 0x000fea0003c00000 */
[----:B------:R0:W1:Y:S02]  /*0d30*/  SHFL.BFLY P2, R18, R20, R19, R22 ;  /* 0x0c00001314127389 */ /* 0x0000640000040016 */
[----:B01----:R-:W-:Y:S01]  /*0d40*/  ENDCOLLECTIVE ;  /* 0x000000000000791b */ /* 0x003fe20003800000 */
.L_x_5058:
[----:B------:R-:W-:Y:S01]  /*0d50*/  MOV R20, R9 ;  /* 0x0000000900147202 */ /* 0x000fe20000000f00 */
[----:B------:R-:W-:Y:S01]  /*0d60*/  IMAD.MOV.U32 R19, RZ, RZ, 0x1 ;  /* 0x00000001ff137424 */ /* 0x000fe200078e00ff */
[----:B------:R-:W-:-:S07]  /*0d70*/  MOV R11, R18 ;  /* 0x00000012000b7202 */ /* 0x000fce0000000f00 */
[----:B------:R-:W-:Y:S05]  /*0d80*/  WARPSYNC.COLLECTIVE R17, `(.L_x_5059) ;  /* 0x0000000011087348 */ /* 0x000fea0003c00000 */
[----:B------:R0:W1:Y:S02]  /*0d90*/  SHFL.BFLY P2, R18, R20, R19, R22 ;  /* 0x0c00001314127389 */ /* 0x0000640000040016 */
[----:B01----:R-:W-:Y:S01]  /*0da0*/  ENDCOLLECTIVE ;  /* 0x000000000000791b */ /* 0x003fe20003800000 */
.L_x_5059:
[----:B------:R-:W-:Y:S01]  /*0db0*/  IMAD.MOV.U32 R19, RZ, RZ, 0x2 ;  /* 0x00000002ff137424 */ /* 0x000fe200078e00ff */
[----:B------:R-:W-:-:S05]  /*0dc0*/  MOV R12, R18 ;  /* 0x00000012000c7202 */ /* 0x000fca0000000f00 */
[----:B------:R-:W-:-:S05]  /*0dd0*/  FADD.FTZ R14, R9, R12 ;  /* 0x0000000c090e7221 */ /* 0x000fca0000010000 */
[----:B------:R-:W-:-:S07]  /*0de0*/  MOV R20, R14 ;  /* 0x0000000e00147202 */ /* 0x000fce0000000f00 */
[----:B------:R-:W-:Y:S05]  /*0df0*/  WARPSYNC.COLLECTIVE R17, `(.L_x_5060) ;  /* 0x0000000011087348 */ /* 0x000fea0003c00000 */
[----:B------:R0:W1:Y:S02]  /*0e00*/  SHFL.BFLY P2, R18, R20, R19, R22 ;  /* 0x0c00001314127389 */ /* 0x0000640000040016 */
[----:B01----:R-:W-:Y:S01]  /*0e10*/  ENDCOLLECTIVE ;  /* 0x000000000000791b */ /* 0x003fe20003800000 */
.L_x_5060:
[----:B------:R-:W-:Y:S01]  /*0e20*/  IMAD.MOV.U32 R19, RZ, RZ, 0x4 ;  /* 0x00000004ff137424 */ /* 0x000fe200078e00ff */
[----:B------:R-:W-:-:S05]  /*0e30*/  MOV R13, R18 ;  /* 0x00000012000d7202 */ /* 0x000fca0000000f00 */
[----:B------:R-:W-:-:S05]  /*0e40*/  FADD.FTZ R15, R14, R13 ;  /* 0x0000000d0e0f7221 */ /* 0x000fca0000010000 */
[----:B------:R-:W-:-:S07]  /*0e50*/  MOV R20, R15 ;  /* 0x0000000f00147202 */ /* 0x000fce0000000f00 */
[----:B------:R-:W-:Y:S05]  /*0e60*/  WARPSYNC.COLLECTIVE R17, `(.L_x_5061) ;  /* 0x0000000011087348 */ /* 0x000fea0003c00000 */
[----:B------:R0:W1:Y:S02]  /*0e70*/  SHFL.BFLY P2, R18, R20, R19, R22 ;  /* 0x0c00001314127389 */ /* 0x0000640000040016 */
[----:B01----:R-:W-:Y:S01]  /*0e80*/  ENDCOLLECTIVE ;  /* 0x000000000000791b */ /* 0x003fe20003800000 */
.L_x_5061:
[----:B------:R-:W-:Y:S01]  /*0e90*/  HFMA2.MMA R19, -RZ, RZ, 0, 4.76837158203125e-07 ;  /* 0x00000008ff137435 */ /* 0x000fe200000001ff */
[----:B------:R-:W-:-:S05]  /*0ea0*/  MOV R16, R18 ;  /* 0x0000001200107202 */ /* 0x000fca0000000f00 */
[----:B------:R-:W-:-:S05]  /*0eb0*/  FADD.FTZ R16, R15, R16 ;  /* 0x000000100f107221 */ /* 0x000fca0000010000 */
[----:B------:R-:W-:-:S07]  /*0ec0*/  MOV R20, R16 ;  /* 0x0000001000147202 */ /* 0x000fce0000000f00 */
[----:B------:R-:W-:Y:S05]  /*0ed0*/  WARPSYNC.COLLECTIVE R17, `(.L_x_5062) ;  /* 0x0000000011087348 */ /* 0x000fea0003c00000 */
[----:B------:R0:W1:Y:S02]  /*0ee0*/  SHFL.BFLY P2, R18, R20, R19, R22 ;  /* 0x0c00001314127389 */ /* 0x0000640000040016 */
[----:B01----:R-:W-:Y:S01]  /*0ef0*/  ENDCOLLECTIVE ;  /* 0x000000000000791b */ /* 0x003fe20003800000 */
.L_x_5062:
[----:B------:R-:W-:Y:S01]  /*0f00*/  HFMA2.MMA R19, -RZ, RZ, 0, 9.5367431640625e-07 ;  /* 0x00000010ff137435 */ /* 0x000fe200000001ff */
[----:B------:R-:W-:-:S04]  /*0f10*/  IMAD.MOV.U32 R9, RZ, RZ, R18 ;  /* 0x000000ffff097224 */ /* 0x000fc800078e0012 */
[----:B------:R-:W-:-:S05]  /*0f20*/  FADD.FTZ R9, R16, R9 ;  /* 0x0000000910097221 */ /* 0x000fca0000010000 */
[----:B------:R-:W-:-:S07]  /*0f30*/  MOV R20, R9 ;  /* 0x0000000900147202 */ /* 0x000fce0000000f00 */
[----:B------:R-:W-:Y:S05]  /*0f40*/  WARPSYNC.COLLECTIVE R17, `(.L_x_5063) ;  /* 0x0000000011087348 */ /* 0x000fea0003c00000 */
[----:B------:R0:W1:Y:S02]  /*0f50*/  SHFL.BFLY P2, R18, R20, R19, R22 ;  /* 0x0c00001314127389 */ /* 0x0000640000040016 */
[----:B01----:R-:W-:Y:S01]  /*0f60*/  ENDCOLLECTIVE ;  /* 0x000000000000791b */ /* 0x003fe20003800000 */
.L_x_5063:
[----:B------:R-:W-:Y:S01]  /*0f70*/  MOV R14, R18 ;  /* 0x00000012000e7202 */ /* 0x000fe20000000f00 */
[----:B------:R-:W-:Y:S06]  /*0f80*/  BRA `(.L_x_5064) ;  /* 0xfffffff8007c7947 */ /* 0x000fec000383ffff */
.L_x_5065:
        /* <DEDUP_REMOVED lines=15> */
.L_x_5618:


//--------------------- .text._ZN10layer_norm13ln_bwd_kernelINS_13Kernel_traitsI6__halffS2_fjLj1024ELj1ELj4ELj1ELj16ENS_18Kernel_traits_baseILj1024ES2_fS2_fjLj128EEEEEEEvNS_9BwdParamsE --------------------------
	.section	.text._ZN10layer_norm13ln_bwd_kernelINS_13Kernel_traitsI6__halffS2_fjLj1024ELj1ELj4ELj1ELj16ENS_18Kernel_traits_baseILj1024ES2_fS2_fjLj128EEEEEEEvNS_9BwdParamsE,"ax",@progbits
	.align	128
        .global         _ZN10layer_norm13ln_bwd_kernelINS_13Kernel_traitsI6__halffS2_fjLj1024ELj1ELj4ELj1ELj16ENS_18Kernel_traits_baseILj1024ES2_fS2_fjLj128EEEEEEEvNS_9BwdParamsE
        .type           _ZN10layer_norm13ln_bwd_kernelINS_13Kernel_traitsI6__halffS2_fjLj1024ELj1ELj4ELj1ELj16ENS_18Kernel_traits_baseILj1024ES2_fS2_fjLj128EEEEEEEvNS_9BwdParamsE,@function
        .size           _ZN10layer_norm13ln_bwd_kernelINS_13Kernel_traitsI6__halffS2_fjLj1024ELj1ELj4ELj1ELj16ENS_18Kernel_traits_baseILj1024ES2_fS2_fjLj128EEEEEEEvNS_9BwdParamsE,(.L_x_5619 - _ZN10layer_norm13ln_bwd_kernelINS_13Kernel_traitsI6__halffS2_fjLj1024ELj1ELj4ELj1ELj16ENS_18Kernel_traits_baseILj1024ES2_fS2_fjLj128EEEEEEEvNS_9BwdParamsE)
        .other          _ZN10layer_norm13ln_bwd_kernelINS_13Kernel_traitsI6__halffS2_fjLj1024ELj1ELj4ELj1ELj16ENS_18Kernel_traits_baseILj1024ES2_fS2_fjLj128EEEEEEEvNS_9BwdParamsE,@"STO_CUDA_ENTRY STV_DEFAULT"
_ZN10layer_norm13ln_bwd_kernelINS_13Kernel_traitsI6__halffS2_fjLj1024ELj1ELj4ELj1ELj16ENS_18Kernel_traits_baseILj1024ES2_fS2_fjLj128EEEEEEEvNS_9BwdParamsE:
.text._ZN10layer_norm13ln_bwd_kernelINS_13Kernel_traitsI6__halffS2_fjLj1024ELj1ELj4ELj1ELj16ENS_18Kernel_traits_baseILj1024ES2_fS2_fjLj128EEEEEEEvNS_9BwdParamsE:
        /* <DEDUP_REMOVED lines=89> */
[----:B------:R-:W-:Y:S01]  /*0590*/  HFMA2.MMA R0, -RZ, RZ, 0, 0 ;  /* 0x00000000ff007435 */ /* 0x000fe200000001ff */
[--C-:B------:R-:W-:Y:S01]  /*05a0*/  SHF.R.U64 R168, R120, 0x10, R121.reuse ;  /* 0x0000001078a87819 */ /* 0x100fe20000001279 */
[----:B------:R-:W-:Y:S01]  /*05b0*/  BSSY B1, `(.L_x_5068) ;  /* 0x00002d1000017945 */ /* 0x000fe20003800000 */
        /* <DEDUP_REMOVED lines=109> */
.L_x_5070:
        /* <DEDUP_REMOVED lines=124> */
[----:B------:R-:W-:Y:S01]  /*1450*/  @!P0 FADD.FTZ R219, R65, -R184 ;  /* 0x800000b841db8221 */ /* 0x000fe20000010000 */
[----:B------:R-:W0:Y:S01]  /*1460*/  @P0 MUFU.RCP R56, R124 ;  /* 0x0000007c00380308 */ /* 0x000e220000001000 */
[----:B------:R-:W-:Y:S01]  /*1470*/  @P0 FADD.FTZ R65, -R109, R66 ;  /* 0x000000426d410221 */ /* 0x000fe20000010100 */
[----:B------:R-:W-:Y:S01]  /*1480*/  @!P0 FADD.FTZ R221, R66, -R184 ;  /* 0x800000b842dd8221 */ /* 0x000fe20000010000 */
[----:B------:R-:W-:Y:S01]  /*1490*/  @P0 FADD.FTZ R237, -R162, R71 ;  /* 0x00000047a2ed0221 */ /* 0x000fe20000010100 */
[----:B------:R-:W-:Y:S01]  /*14a0*/  @!P0 FADD.FTZ R203, R58, -R184 ;  /* 0x800000b83acb8221 */ /* 0x000fe20000010000 */
        /* <DEDUP_REMOVED lines=8> */
[----:B------:R-:W-:Y:S01]  /*1530*/  @P0 FMUL.FTZ R201, R202, R209 ;  /* 0x000000d1cac90220 */ /* 0x000fe20000410000 */
[----:B------:R-:W-:Y:S01]  /*1540*/  @P0 FMUL.FTZ R68, R237, R206 ;  /* 0x000000ceed440220 */ /* 0x000fe20000410000 */
[----:B------:R-:W-:Y:S01]  /*1550*/  @P0 FADD.FTZ R241, -R115, R72 ;  /* 0x0000004873f10221 */ /* 0x000fe20000010100 */
[----:B------:R-:W1:Y:S01]  /*1560*/  @P0 MUFU.RCP R202, R175 ;  /* 0x000000af00ca0308 */ /* 0x000e620000001000 */
[----:B------:R-:W-:Y:S01]  /*1570*/  @P0 FMUL.FTZ R62, R66, R229 ;  /* 0x000000e5423e0220 */ /* 0x000fe20000410000 */
[----:B------:R-:W-:Y:S01]  /*1580*/  @P0 FADD.FTZ R243, -R164, R73 ;  /* 0x00000049a4f30221 */ /* 0x000fe20000010100 */
[----:B------:R-:W-:Y:S01]  /*1590*/  @P0 FADD.FTZ R245, -R117, R74 ;  /* 0x0000004a75f50221 */ /* 0x000fe20000010100 */
[----:B------:R-:W-:Y:S01]  /*15a0*/  @P0 FMUL.FTZ R64, R64, R227 ;  /* 0x000000e340400220 */ /* 0x000fe20000410000 */
[----:B------:R-:W-:Y:S01]  /*15b0*/  @P0 FMUL.FTZ R66, R235, R212 ;  /* 0x000000d4eb420220 */ /* 0x000fe20000410000 */
[----:B------:R-:W-:-:S02]  /*15c0*/  @P0 FADD.FTZ R247, -R166, R75 ;  /* 0x0000004ba6f70221 */ /* 0x000fc40000010100 */
[----:B------:R-:W2:Y:S01]  /*15d0*/  @P0 MUFU.RCP R208, R126 ;  /* 0x0000007e00d00308 */ /* 0x000ea20000001000 */
[--C-:B------:R-:W-:Y:S01]  /*15e0*/  @!P0 FADD.FTZ R227, R69, -R184.reuse ;  /* 0x800000b845e38221 */ /* 0x100fe20000010000 */
[--C-:B------:R-:W-:Y:S01]  /*15f0*/  @!P0 FADD.FTZ R231, R71, -R184.reuse ;  /* 0x800000b847e78221 */ /* 0x100fe20000010000 */
[----:B------:R-:W-:Y:S01]  /*1600*/  @!P0 FADD.FTZ R235, R73, -R184 ;  /* 0x800000b849eb8221 */ /* 0x000fe20000010000 */
[----:B------:R-:W-:Y:S01]  /*1610*/  @P0 FADD.FTZ R249, -R119, R76 ;  /* 0x0000004c77f90221 */ /* 0x000fe20000010100 */
[----:B------:R-:W-:-:S03]  /*1620*/  @P0 FADD.FTZ R251, -R168, R77 ;  /* 0x0000004da8fb0221 */ /* 0x000fc60000010100 */
[----:B------:R-:W3:Y:S01]  /*1630*/  @P0 MUFU.RCP R206, R177 ;  /* 0x000000b100ce0308 */ /* 0x000ee20000001000 */
[----:B------:R-:W-:Y:S01]  /*1640*/  @P0 FADD.FTZ R69, -R113, R70 ;  /* 0x0000004671450221 */ /* 0x000fe20000010100 */
[--C-:B------:R-:W-:Y:S01]  /*1650*/  @!P0 FADD.FTZ R229, R70, -R184.reuse ;  /* 0x800000b846e58221 */ /* 0x100fe20000010000 */
[----:B------:R-:W-:Y:S01]  /*1660*/  @P0 FMUL.FTZ R71, R233, R214 ;  /* 0x000000d6e9470220 */ /* 0x000fe20000410000 */
[--C-:B------:R-:W-:Y:S01]  /*1670*/  @!P0 FADD.FTZ R239, R75, -R184.reuse ;  /* 0x800000b84bef8221 */ /* 0x100fe20000010000 */
[----:B------:R-:W-:Y:S01]  /*1680*/  @P0 FMUL.FTZ R73, R241, R204 ;  /* 0x000000ccf1490220 */ /* 0x000fe20000410000 */
[--C-:B------:R-:W-:Y:S01]  /*1690*/  @!P0 FADD.FTZ R233, R72, -R184.reuse ;  /* 0x800000b848e98221 */ /* 0x100fe20000010000 */
[----:B------:R-:W-:Y:S01]  /*16a0*/  @P0 FMUL.FTZ R70, R243, R200 ;  /* 0x000000c8f3460220 */ /* 0x000fe20000410000 */
[----:B------:R-:W-:Y:S01]  /*16b0*/  @P0 FMUL.FTZ R75, R245, R198 ;  /* 0x000000c6f54b0220 */ /* 0x000fe20000410000 */
[--C-:B------:R-:W-:Y:S01]  /*16c0*/  @!P0 FADD.FTZ R241, R76, -R184.reuse ;  /* 0x800000b84cf18221 */ /* 0x100fe20000010000 */
[--C-:B------:R-:W-:Y:S01]  /*16d0*/  @!P0 FADD.FTZ R237, R74, -R184.reuse ;  /* 0x800000b84aed8221 */ /* 0x100fe20000010000 */
[----:B------:R-:W-:Y:S01]  /*16e0*/  @P0 FMUL.FTZ R72, R247, R196 ;  /* 0x000000c4f7480220 */ /* 0x000fe20000410000 */
[----:B------:R-:W-:Y:S01]  /*16f0*/  @!P0 FADD.FTZ R243, R77, -R184 ;  /* 0x800000b84df38221 */ /* 0x000fe20000010000 */
[----:B------:R-:W-:Y:S01]  /*1700*/  @P0 FADD.FTZ R76, -R121, R78 ;  /* 0x0000004e794c0221 */ /* 0x000fe20000010100 */
[----:B------:R-:W-:Y:S01]  /*1710*/  @!P0 FADD.FTZ R245, R78, -R184 ;  /* 0x800000b84ef58221 */ /* 0x000fe20000010000 */
[----:B------:R-:W5:Y:S01]  /*1720*/  @P0 MUFU.RCP R196, R128 ;  /* 0x0000008000c40308 */ /* 0x000f620000001000 */
[----:B------:R-:W-:Y:S01]  /*1730*/  @P0 FADD.FTZ R78, -R170, R79 ;  /* 0x0000004faa4e0221 */ /* 0x000fe20000010100 */
[----:B------:R-:W-:Y:S01]  /*1740*/  @P0 FMUL.FTZ R77, R249, R194 ;  /* 0x000000c2f94d0220 */ /* 0x000fe20000410000 */
[----:B------:R-:W-:Y:S01]  /*1750*/  @P0 FMUL.FTZ R74, R251, R192 ;  /* 0x000000c0fb4a0220 */ /* 0x000fe20000410000 */
[----:B------:R-:W-:Y:S01]  /*1760*/  @P0 FADD.FTZ R249, -R123, R80 ;  /* 0x000000507bf90221 */ /* 0x000fe20000010100 */
[--C-:B------:R-:W-:Y:S01]  /*1770*/  @!P0 FADD.FTZ R251, R80, -R184.reuse ;  /* 0x800000b850fb8221 */ /* 0x100fe20000010000 */
[----:B------:R-:W-:Y:S01]  /*1780*/  @!P0 FADD.FTZ R247, R79, -R184 ;  /* 0x800000b84ff78221 */ /* 0x000fe20000010000 */
[----:B------:R-:W-:Y:S01]  /*1790*/  @P0 FADD.FTZ R80, -R125, R82 ;  /* 0x000000527d500221 */ /* 0x000fe20000010100 */
[----:B------:R-:W5:Y:S01]  /*17a0*/  @P0 MUFU.RCP R194, R179 ;  /* 0x000000b300c20308 */ /* 0x000f620000001000 */
        /* <DEDUP_REMOVED lines=14> */
[----:B------:R-:W-:Y:S01]  /*1890*/  @P0 FADD.FTZ R209, -R152, R61 ;  /* 0x0000003d98d10221 */ /* 0x000fe20000010100 */
[----:B------:R-:W-:Y:S01]  /*18a0*/  @P0 FMUL.FTZ R180, R78, R180 ;  /* 0x000000b44eb40220 */ /* 0x000fe20000410000 */
[----:B------:R-:W-:Y:S01]  /*18b0*/  @!P0 FADD.FTZ R61, R61, -R184 ;  /* 0x800000b83d3d8221 */ /* 0x000fe20000010000 */
[----:B-1----:R-:W-:Y:S01]  /*18c0*/  @P0 FMUL.FTZ R78, R82, R202 ;  /* 0x000000ca524e0220 */ /* 0x002fe20000410000 */
[----:B--2---:R-:W-:Y:S01]  /*18d0*/  @P0 FMUL.FTZ R85, R249, R208 ;  /* 0x000000d0f9550220 */ /* 0x004fe20000410000 */
[----:B---3--:R-:W-:Y:S01]  /*18e0*/  @P0 FMUL.FTZ R80, R80, R206 ;  /* 0x000000ce50500220 */ /* 0x008fe20000410000 */
[----:B------:R-:W-:Y:S01]  /*18f0*/  @P0 FADD.FTZ R82, -R129, R86 ;  /* 0x0000005681520221 */ /* 0x000fe20000010100 */
[C---:B------:R-:W-:Y:S01]  /*1900*/  @!P0 FMUL.FTZ R85, R182.reuse, R84 ;  /* 0x00000054b6558220 */ /* 0x040fe20000410000 */
[----:B------:R-:W-:Y:S01]  /*1910*/  @!P0 FMUL.FTZ R80, R182, R56 ;  /* 0x00000038b6508220 */ /* 0x000fe20000410000 */
[--C-:B------:R-:W-:Y:S01]  /*1920*/  @!P0 FADD.FTZ R86, R86, -R184.reuse ;  /* 0x800000b856568221 */ /* 0x100fe20000010000 */
[----:B------:R-:W-:Y:S01]  /*1930*/  @!P0 FADD.FTZ R186, R87, -R184 ;  /* 0x800000b857ba8221 */ /* 0x000fe20000010000 */
[----:B------:R-:W-:Y:S01]  /*1940*/  @!P0 FMUL.FTZ R59, R182, R57 ;  /* 0x00000039b63b8220 */ /* 0x000fe20000410000 */
[----:B------:R-:W-:Y:S01]  /*1950*/  MOV R56, R136 ;  /* 0x0000008800387202 */ /* 0x000fe20000000f00 */
[----:B------:R-:W-:Y:S01]  /*1960*/  @P0 FMUL.FTZ R209, R209, R220 ;  /* 0x000000dcd1d10220 */ /* 0x000fe20000410000 */
[----:B------:R-:W-:Y:S01]  /*1970*/  SHF.R.U64 R84, R136, 0x10, R137 ;  /* 0x0000001088547819 */ /* 0x000fe20000001289 */
[----:B------:R-:W-:Y:S01]  /*1980*/  @P0 FADD.FTZ R184, -R178, R87 ;  /* 0x00000057b2b80221 */ /* 0x000fe20000010100 */
[----:B------:R-:W-:Y:S01]  /*1990*/  MOV R57, R137 ;  /* 0x0000008900397202 */ /* 0x000fe20000000f00 */
[----:B------:R-:W0:Y:S01]  /*19a0*/  @P0 MUFU.RCP R218, R102 ;  /* 0x0000006600da0308 */ /* 0x000e220000001000 */
[----:B------:R-:W-:Y:S01]  /*19b0*/  SHF.R.U32.HI R136, RZ, 0x10, R137 ;  /* 0x00000010ff887819 */ /* 0x000fe20000011689 */
[----:B------:R-:W-:Y:S01]  /*19c0*/  @!P0 FMUL.FTZ R209, R182, R61 ;  /* 0x0000003db6d18220 */ /* 0x000fe20000410000 */
[----:B------:R-:W-:-:S02]  /*19d0*/  SHF.R.U64 R216, R138, 0x10, R139 ;  /* 0x000000108ad87819 */ /* 0x000fc4000000128b */
[----:B------:R-:W-:Y:S01]  /*19e0*/  MOV R137, R139 ;  /* 0x0000008b00897202 */ /* 0x000fe20000000f00 */
[----:B-----5:R-:W-:Y:S01]  /*19f0*/  @P0 FMUL.FTZ R87, R82, R196 ;  /* 0x000000c452570220 */ /* 0x020fe20000410000 */
[----:B------:R-:W-:Y:S01]  /*1a00*/  MOV R61, R138 ;  /* 0x0000008a003d7202 */ /* 0x000fe20000000f00 */
[----:B------:R-:W1:Y:S01]  /*1a10*/  @P0 MUFU.RCP R222, R108 ;  /* 0x0000006c00de0308 */ /* 0x000e620000001000 */
[----:B------:R-:W-:Y:S01]  /*1a20*/  SHF.R.U32.HI R139, RZ, 0x10, R139 ;  /* 0x00000010ff8b7819 */ /* 0x000fe2000001168b */
[----:B------:R-:W-:Y:S01]  /*1a30*/  @P0 FMUL.FTZ R82, R184, R194 ;  /* 0x000000c2b8520220 */ /* 0x000fe20000410000 */
[----:B------:R-:W-:Y:S01]  /*1a40*/  MOV R138, R140 ;  /* 0x0000008c008a7202 */ /* 0x000fe20000000f00 */
[----:B------:R-:W-:Y:S02]  /*1a50*/  HADD2.F32 R56, -RZ, R56.H0_H0 ;  /* 0x20000038ff387230 */ /* 0x000fe40000004100 */
[----:B------:R-:W-:Y:S01]  /*1a60*/  @!P0 FMUL.FTZ R58, R182, R181 ;  /* 0x000000b5b63a8220 */ /* 0x000fe20000410000 */
[----:B------:R-:W-:Y:S01]  /*1a70*/  MOV R184, R142 ;  /* 0x0000008e00b87202 */ /* 0x000fe20000000f00 */
[----:B------:R-:W-:Y:S01]  /*1a80*/  HADD2.F32 R57, -RZ, R57.H0_H0 ;  /* 0x20000039ff397230 */ /* 0x000fe20000004100 */
[----:B------:R-:W-:Y:S01]  /*1a90*/  SHF.R.U64 R212, R142, 0x10, R143 ;  /* 0x000000108ed47819 */ /* 0x000fe2000000128f */
[C---:B------:R-:W-:Y:S01]  /*1aa0*/  @!P0 FMUL.FTZ R60, R182.reuse, R215 ;  /* 0x000000d7b63c8220 */ /* 0x040fe20000410000 */
[----:B------:R-:W-:Y:S01]  /*1ab0*/  MOV R142, R144 ;  /* 0x00000090008e7202 */ /* 0x000fe20000000f00 */
[----:B------:R-:W-:Y:S01]  /*1ac0*/  @!P0 FMUL.FTZ R199, R182, R203 ;  /* 0x000000cbb6c78220 */ /* 0x000fe20000410000 */
[----:B------:R-:W-:Y:S01]  /*1ad0*/  SHF.R.U64 R202, R144, 0x10, R145 ;  /* 0x0000001090ca7819 */ /* 0x000fe20000001291 */
[----:B------:R-:W-:Y:S01]  /*1ae0*/  HADD2.F32 R144, -RZ, R139.H0_H0 ;  /* 0x2000008bff907230 */ /* 0x000fe20000004100 */
[----:B------:R-:W-:Y:S01]  /*1af0*/  SHF.R.U64 R215, R140, 0x10, R141 ;  /* 0x000000108cd77819 */ /* 0x000fe2000000128d */
[----:B------:R-:W-:-:S02]  /*1b00*/  HADD2.F32 R84, -RZ, R84.H0_H0 ;  /* 0x20000054ff547230 */ /* 0x000fc40000004100 */
[----:B------:R-:W-:Y:S01]  /*1b10*/  @!P0 FMUL.FTZ R67, R182, R217 ;  /* 0x000000d9b6438220 */ /* 0x000fe20000410000 */
[----:B------:R-:W-:Y:S02]  /*1b20*/  HADD2.F32 R139, -RZ, R138.H0_H0 ;  /* 0x2000008aff8b7230 */ /* 0x000fe40000004100 */
[C---:B------:R-:W-:Y:S01]  /*1b30*/  FADD.FTZ R97, R56.reuse, R97 ;  /* 0x0000006138617221 */ /* 0x040fe20000010000 */
[----:B------:R-:W-:Y:S01]  /*1b40*/  FFMA.FTZ R131, R56, R58, R131 ;  /* 0x0000003a38837223 */ /* 0x000fe20000010083 */
        /* <DEDUP_REMOVED lines=12> */
[----:B------:R-:W-:-:S02]  /*1c10*/  HADD2.F32 R146, -RZ, R215.H0_H0 ;  /* 0x200000d7ff927230 */ /* 0x000fc40000004100 */
[C---:B------:R-:W-:Y:S01]  /*1c20*/  FADD.FTZ R34, R139.reuse, R34 ;  /* 0x000000228b227221 */ /* 0x040fe20000010000 */
[----:B------:R-:W-:Y:S01]  /*1c30*/  FFMA.FTZ R6, R139, R67, R6 ;  /* 0x000000438b067223 */ /* 0x000fe20000010006 */
[----:B------:R-:W-:Y:S01]  /*1c40*/  FMUL.FTZ R144, R106, R139 ;  /* 0x0000008b6a907220 */ /* 0x000fe20000410000 */
[----:B------:R-:W-:Y:S01]  /*1c50*/  FMUL.FTZ R84, R133, R84 ;  /* 0x0000005485547220 */ /* 0x000fe20000410000 */
[----:B------:R-:W-:Y:S01]  /*1c60*/  FADD.FTZ R215, RZ, R56 ;  /* 0x00000038ffd77221 */ /* 0x000fe20000010000 */
[----:B------:R-:W-:Y:S01]  /*1c70*/  FFMA.FTZ R139, R56, R58, RZ ;  /* 0x0000003a388b7223 */ /* 0x000fe200000100ff */
[----:B------:R-:W-:Y:S01]  /*1c80*/  MOV R181, R141 ;  /* 0x0000008d00b57202 */ /* 0x000fe20000000f00 */
[----:B------:R-:W-:Y:S02]  /*1c90*/  HADD2.F32 R136, -RZ, R136.H0_H0 ;  /* 0x20000088ff887230 */ /* 0x000fe40000004100 */
[----:B------:R-:W-:Y:S01]  /*1ca0*/  @!P0 FMUL.FTZ R201, R182, R205 ;  /* 0x000000cdb6c98220 */ /* 0x000fe20000410000 */
[----:B0-----:R-:W-:Y:S01]  /*1cb0*/  @P0 FMUL.FTZ R211, R211, R218 ;  /* 0x000000dad3d30220 */ /* 0x001fe20000410000 */
[----:B------:R-:W-:-:S02]  /*1cc0*/  HADD2.F32 R61, -RZ, R61.H0_H0 ;  /* 0x2000003dff3d7230 */ /* 0x000fc40000004100 */
[----:B------:R-:W-:Y:S01]  /*1cd0*/  FADD.FTZ R215, R215, R84 ;  /* 0x00000054d7d77221 */ /* 0x000fe20000010000 */
[----:B------:R-:W-:Y:S01]  /*1ce0*/  FFMA.FTZ R139, R84, R59, R139 ;  /* 0x0000003b548b7223 */ /* 0x000fe2000001008b */
[----:B------:R-:W0:Y:S01]  /*1cf0*/  @P0 MUFU.RCP R210, R112 ;  /* 0x0000007000d20308 */ /* 0x000e220000001000 */
[C---:B------:R-:W-:Y:S01]  /*1d00*/  @!P0 FMUL.FTZ R211, R182.reuse, R207 ;  /* 0x000000cfb6d38220 */ /* 0x040fe20000410000 */
[----:B------:R-:W-:Y:S01]  /*1d10*/  SHF.R.U32.HI R214, RZ, 0x10, R141 ;  /* 0x00000010ffd67819 */ /* 0x000fe2000001168d */
[----:B-1----:R-:W-:Y:S01]  /*1d20*/  @P0 FMUL.FTZ R65, R65, R222 ;  /* 0x000000de41410220 */ /* 0x002fe20000410000 */
[C---:B------:R-:W-:Y:S01]  /*1d30*/  @!P0 FMUL.FTZ R64, R182.reuse, R219 ;  /* 0x000000dbb6408220 */ /* 0x040fe20000410000 */
        /* <DEDUP_REMOVED lines=21> */
[----:B------:R-:W-:-:S02]  /*1e90*/  HADD2.F32 R137, -RZ, R137.H0_H0 ;  /* 0x20000089ff897230 */ /* 0x000fc40000004100 */
[C---:B------:R-:W-:Y:S01]  /*1ea0*/  FADD.FTZ R29, R140.reuse, R29 ;  /* 0x0000001d8c1d7221 */ /* 0x040fe20000010000 */
[----:B------:R-:W-:Y:S01]  /*1eb0*/  FFMA.FTZ R0, R140, R209, R0 ;  /* 0x000000d18c007223 */ /* 0x000fe20000010000 */
[----:B------:R-:W-:Y:S01]  /*1ec0*/  MOV R186, R143 ;  /* 0x0000008f00ba7202 */ /* 0x000fe20000000f00 */
[----:B------:R-:W-:Y:S01]  /*1ed0*/  FMUL.FTZ R140, R153, R140 ;  /* 0x0000008c998c7220 */ /* 0x000fe20000410000 */
[----:B------:R-:W-:Y:S01]  /*1ee0*/  FADD.FTZ R215, R215, R138 ;  /* 0x0000008ad7d77221 */ /* 0x000fe20000010000 */
[----:B------:R-:W-:Y:S01]  /*1ef0*/  FFMA.FTZ R141, R138, R211, R141 ;  /* 0x000000d38a8d7223 */ /* 0x000fe2000001008d */
[----:B----4-:R-:W-:Y:S01]  /*1f00*/  MOV R200, R151 ;  /* 0x0000009700c87202 */ /* 0x010fe20000000f00 */
[----:B------:R-:W-:Y:S01]  /*1f10*/  HADD2.F32 R143, -RZ, R184.H0_H0 ;  /* 0x200000b8ff8f7230 */ /* 0x000fe20000004100 */
[--C-:B------:R-:W-:Y:S01]  /*1f20*/  SHF.R.U32.HI R204, RZ, 0x10, R151.reuse ;  /* 0x00000010ffcc7819 */ /* 0x100fe20000011697 */
[----:B------:R-:W-:Y:S02]  /*1f30*/  HADD2.F32 R184, -RZ, R205.H0_H0 ;  /* 0x200000cdffb87230 */ /* 0x000fe40000004100 */
[----:B------:R-:W-:Y:S01]  /*1f40*/  @!P0 FMUL.FTZ R63, R182, R213 ;  /* 0x000000d5b63f8220 */ /* 0x000fe20000410000 */
[----:B------:R-:W-:Y:S01]  /*1f50*/  HADD2.F32 R205, -RZ, R142.H0_H0 ;  /* 0x2000008effcd7230 */ /* 0x000fe20000004100 */
[----:B------:R-:W-:Y:S01]  /*1f60*/  MOV R213, R150 ;  /* 0x0000009600d57202 */ /* 0x000fe20000000f00 */
[----:B------:R-:W-:Y:S01]  /*1f70*/  FMUL.FTZ R142, R104, R137 ;  /* 0x00000089688e7220 */ /* 0x000fe20000410000 */
[----:B------:R-:W-:Y:S01]  /*1f80*/  SHF.R.U64 R206, R150, 0x10, R151 ;  /* 0x0000001096ce7819 */ /* 0x000fe20000001297 */
[----:B------:R-:W-:Y:S01]  /*1f90*/  FADD.FTZ R215, R215, R140 ;  /* 0x0000008cd7d77221 */ /* 0x000fe20000010000 */
[----:B------:R-:W-:Y:S01]  /*1fa0*/  FFMA.FTZ R141, R140, R209, R141 ;  /* 0x000000d18c8d7223 */ /* 0x000fe2000001008d */
[----:B------:R-:W-:-:S02]  /*1fb0*/  HADD2.F32 R150, -RZ, R212.H0_H0 ;  /* 0x200000d4ff967230 */ /* 0x000fc40000004100 */
[----:B0-----:R-:W-:Y:S01]  /*1fc0*/  @P0 FMUL.FTZ R69, R69, R210 ;  /* 0x000000d245450220 */ /* 0x001fe20000410000 */
[C---:B------:R-:W-:Y:S01]  /*1fd0*/  @!P0 FMUL.FTZ R66, R182.reuse, R227 ;  /* 0x000000e3b6428220 */ /* 0x040fe20000410000 */
[C---:B------:R-:W-:Y:S01]  /*1fe0*/  @!P0 FMUL.FTZ R83, R182.reuse, R190 ;  /* 0x000000beb6538220 */ /* 0x040fe20000410000 */
[----:B------:R-:W-:Y:S02]  /*1ff0*/  HADD2.F32 R151, -RZ, R186.H0_H0 ;  /* 0x200000baff977230 */ /* 0x000fe40000004100 */
[----:B------:R-:W-:Y:S01]  /*2000*/  @!P0 FMUL.FTZ R69, R182, R229 ;  /* 0x000000e5b6458220 */ /* 0x000fe20000410000 */
[----:B------:R-:W-:Y:S01]  /*2010*/  HADD2.F32 R181, -RZ, R200.H0_H0 ;  /* 0x200000c8ffb57230 */ /* 0x000fe20000004100 */
[----:B------:R-:W-:Y:S01]  /*2020*/  MOV R190, R148 ;  /* 0x0000009400be7202 */ /* 0x000fe20000000f00 */
[----:B------:R-:W-:Y:S01]  /*2030*/  HADD2.F32 R200, -RZ, R204.H0_H0 ;  /* 0x200000ccffc87230 */ /* 0x000fe20000004100 */
[----:B------:R-:W-:Y:S01]  /*2040*/  SHF.R.U64 R208, R148, 0x10, R149 ;  /* 0x0000001094d07819 */ /* 0x000fe20000001295 */
[----:B------:R-:W-:-:S02]  /*2050*/  HADD2.F32 R148, -RZ, R214.H0_H0 ;  /* 0x200000d6ff947230 */ /* 0x000fc40000004100 */
[----:B------:R-:W-:Y:S01]  /*2060*/  FADD.FTZ R186, R215, R142 ;  /* 0x0000008ed7ba7221 */ /* 0x000fe20000010000 */
[----:B------:R-:W-:Y:S01]  /*2070*/  FFMA.FTZ R204, R142, R63, R141 ;  /* 0x0000003f8ecc7223 */ /* 0x000fe2000001008d */
        /* <DEDUP_REMOVED lines=46> */
[----:B------:R-:W-:-:S02]  /*2360*/  HADD2.F32 R145, -RZ, R188.H0_H0 ;  /* 0x200000bcff917230 */ /* 0x000fc40000004100 */
[----:B------:R-:W-:Y:S01]  /*2370*/  @!P0 FMUL.FTZ R75, R182, R237 ;  /* 0x000000edb64b8220 */ /* 0x000fe20000410000 */
[----:B------:R-:W-:Y:S01]  /*2380*/  MOV R207, R147 ;  /* 0x0000009300cf7202 */ /* 0x000fe20000000f00 */
[----:B------:R-:W-:Y:S01]  /*2390*/  HADD2.F32 R188, -RZ, R210.H0_H0 ;  /* 0x200000d2ffbc7230 */ /* 0x000fe20000004100 */
[----:B------:R-:W-:Y:S01]  /*23a0*/  SHF.R.U32.HI R198, RZ, 0x10, R147 ;  /* 0x00000010ffc67819 */ /* 0x000fe20000011693 */
[----:B------:R-:W-:Y:S01]  /*23b0*/  FADD.FTZ R202, R151, R150 ;  /* 0x0000009697ca7221 */ /* 0x000fe20000010000 */
[----:B------:R-:W-:Y:S01]  /*23c0*/  FFMA.FTZ R204, R150, R69, R205 ;  /* 0x0000004596cc7223 */ /* 0x000fe200000100cd */
[C---:B------:R-:W-:Y:S01]  /*23d0*/  @!P0 FMUL.FTZ R72, R182.reuse, R239 ;  /* 0x000000efb6488220 */ /* 0x040fe20000410000 */
[----:B------:R-:W-:Y:S02]  /*23e0*/  HADD2.F32 R147, -RZ, R190.H0_H0 ;  /* 0x200000beff937230 */ /* 0x000fe40000004100 */
[----:B------:R-:W-:Y:S01]  /*23f0*/  @!P0 FMUL.FTZ R77, R182, R241 ;  /* 0x000000f1b64d8220 */ /* 0x000fe20000410000 */
        /* <DEDUP_REMOVED lines=16> */
[----:B------:R-:W-:Y:S01]  /*2500*/  @!P0 FMUL.FTZ R78, R182, R192 ;  /* 0x000000c0b64e8220 */ /* 0x000fe20000410000 */
[----:B------:R-:W-:Y:S01]  /*2510*/  FADD.FTZ R190, R151, R186 ;  /* 0x000000ba97be7221 */ /* 0x000fe20000010000 */
[----:B------:R-:W-:Y:S01]  /*2520*/  FFMA.FTZ R202, R186, R73, R205 ;  /* 0x00000049baca7223 */ /* 0x000fe200000100cd */
[----:B------:R-:W-:-:S02]  /*2530*/  MOV R192, R149 ;  /* 0x0000009500c07202 */ /* 0x000fc40000000f00 */
[----:B------:R-:W-:Y:S01]  /*2540*/  FADD.FTZ R151, R190, R141 ;  /* 0x0000008dbe977221 */ /* 0x000fe20000010000 */
[----:B------:R-:W-:Y:S01]  /*2550*/  FFMA.FTZ R205, R141, R70, R202 ;  /* 0x000000468dcd7223 */ /* 0x000fe200000100ca */
[----:B------:R-:W-:Y:S01]  /*2560*/  SHF.R.U32.HI R196, RZ, 0x10, R149 ;  /* 0x00000010ffc47819 */ /* 0x000fe20000011695 */
[----:B------:R-:W-:Y:S02]  /*2570*/  HADD2.F32 R149, -RZ, R192.H0_H0 ;  /* 0x200000c0ff957230 */ /* 0x000fe40000004100 */
        /* <DEDUP_REMOVED lines=90> */
.L_x_5082:
        /* <DEDUP_REMOVED lines=123> */
.L_x_5068:
        /* <DEDUP_REMOVED lines=40> */
.L_x_5067:
[----:B------:R-:W-:Y:S05]  /*3550*/  BSYNC B0 ;  /* 0x0000000000007941 */ /* 0x000fea0003800000 */
.L_x_5066:
        /* <DEDUP_REMOVED lines=183> */
.L_x_5069:
        /* <DEDUP_REMOVED lines=8> */
.L_x_5072:
[----:B------:R-:W-:Y:S05]  /*4150*/  BSYNC B2 ;  /* 0x0000000000027941 */ /* 0x000fea0003800000 */
.L_x_5071:
        /* <DEDUP_REMOVED lines=8> */
.L_x_5073:
[----:B------:R-:W-:Y:S01]  /*41e0*/  FADD.FTZ R204, R27, R204 ;  /* 0x000000cc1bcc7221 */ /* 0x000fe20000010000 */
[----:B------:R-:W-:-:S04]  /*41f0*/  HFMA2.MMA R216, -RZ, RZ, 0, 1.1920928955078125e-07 ;  /* 0x00000002ffd87435 */ /* 0x000fc800000001ff */
[----:B------:R-:W-:Y:S02]  /*4200*/  MOV R219, R204 ;  /* 0x000000cc00db7202 */ /* 0x000fe40000000f00 */
[----:B------:R-:W-:-:S07]  /*4210*/  MOV R206, R217 ;  /* 0x000000d900ce7202 */ /* 0x000fce0000000f00 */
[----:B------:R-:W-:Y:S05]  /*4220*/  WARPSYNC.COLLECTIVE R214, `(.L_x_5074) ;  /* 0x00000000d6087348 */ /* 0x000fea0003c00000 */
[----:B------:R0:W1:Y:S02]  /*4230*/  SHFL.BFLY P1, R217, R219, R216, R221 ;  /* 0x0c0000d8dbd97389 */ /* 0x00006400000200dd */
[----:B01----:R-:W-:Y:S01]  /*4240*/  ENDCOLLECTIVE ;  /* 0x000000000000791b */ /* 0x003fe20003800000 */
.L_x_5074:
[----:B------:R-:W-:-:S05]  /*4250*/  FADD.FTZ R206, R55, R206 ;  /* 0x000000ce37ce7221 */ /* 0x000fca0000010000 */
[----:B------:R-:W-:Y:S02]  /*4260*/  MOV R219, R206 ;  /* 0x000000ce00db7202 */ /* 0x000fe40000000f00 */
[----:B------:R-:W-:-:S07]  /*4270*/  MOV R207, R217 ;  /* 0x000000d900cf7202 */ /* 0x000fce0000000f00 */
[----:B------:R-:W-:Y:S05]  /*4280*/  WARPSYNC.COLLECTIVE R214, `(.L_x_5075) ;  /* 0x00000000d6087348 */ /* 0x000fea0003c00000 */
[----:B------:R0:W1:Y:S02]  /*4290*/  SHFL.BFLY P1, R217, R219, R216, R221 ;  /* 0x0c0000d8dbd97389 */ /* 0x00006400000200dd */
[----:B01----:R-:W-:Y:S01]  /*42a0*/  ENDCOLLECTIVE ;  /* 0x000000000000791b */ /* 0x003fe20003800000 */
.L_x_5075:
[----:B------:R-:W-:Y:S01]  /*42b0*/  FADD.FTZ R207, R204, R207 ;  /* 0x000000cfcccf7221 */ /* 0x000fe20000010000 */
[----:B------:R-:W-:-:S04]  /*42c0*/  HFMA2.MMA R216, -RZ, RZ, 0, 2.384185791015625e-07 ;  /* 0x00000004ffd87435 */ /* 0x000fc800000001ff */
[----:B------:R-:W-:Y:S02]  /*42d0*/  MOV R219, R207 ;  /* 0x000000cf00db7202 */ /* 0x000fe40000000f00 */
[----:B------:R-:W-:-:S07]  /*42e0*/  MOV R213, R217 ;  /* 0x000000d900d57202 */ /* 0x000fce0000000f00 */
[----:B------:R-:W-:Y:S05]  /*42f0*/  WARPSYNC.COLLECTIVE R214, `(.L_x_5076) ;  /* 0x00000000d6087348 */ /* 0x000fea0003c00000 */
[----:B------:R0:W1:Y:S02]  /*4300*/  SHFL.BFLY P1, R217, R219, R216, R221 ;  /* 0x0c0000d8dbd97389 */ /* 0x00006400000200dd */
[----:B01----:R-:W-:Y:S01]  /*4310*/  ENDCOLLECTIVE ;  /* 0x000000000000791b */ /* 0x003fe20003800000 */
.L_x_5076:
[----:B------:R-:W-:-:S05]  /*4320*/  FADD.FTZ R213, R206, R213 ;  /* 0x000000d5ced57221 */ /* 0x000fca0000010000 */
[----:B------:R-:W-:Y:S02]  /*4330*/  MOV R219, R213 ;  /* 0x000000d500db7202 */ /* 0x000fe40000000f00 */
[----:B------:R-:W-:-:S07]  /*4340*/  MOV R208, R217 ;  /* 0x000000d900d07202 */ /* 0x000fce0000000f00 */
[----:B------:R-:W-:Y:S05]  /*4350*/  WARPSYNC.COLLECTIVE R214, `(.L_x_5077) ;  /* 0x00000000d6087348 */ /* 0x000fea0003c00000 */
[----:B------:R0:W1:Y:S02]  /*4360*/  SHFL.BFLY P1, R217, R219, R216, R221 ;  /* 0x0c0000d8dbd97389 */ /* 0x00006400000200dd */
[----:B01----:R-:W-:Y:S01]  /*4370*/  ENDCOLLECTIVE ;  /* 0x000000000000791b */ /* 0x003fe20003800000 */
.L_x_5077:
[----:B------:R-:W-:Y:S01]  /*4380*/  FADD.FTZ R208, R207, R208 ;  /* 0x000000d0cfd07221 */ /* 0x000fe20000010000 */
[----:B------:R-:W-:-:S04]  /*4390*/  HFMA2.MMA R216, -RZ, RZ, 0, 4.76837158203125e-07 ;  /* 0x00000008ffd87435 */ /* 0x000fc800000001ff */
[----:B------:R-:W-:Y:S02]  /*43a0*/  MOV R219, R208 ;  /* 0x000000d000db7202 */ /* 0x000fe40000000f00 */
[----:B------:R-:W-:-:S07]  /*43b0*/  MOV R210, R217 ;  /* 0x000000d900d27202 */ /* 0x000fce0000000f00 */
[----:B------:R-:W-:Y:S05]  /*43c0*/  WARPSYNC.COLLECTIVE R214, `(.L_x_5078) ;  /* 0x00000000d6087348 */ /* 0x000fea0003c00000 */
[----:B------:R0:W1:Y:S02]  /*43d0*/  SHFL.BFLY P1, R217, R219, R216, R221 ;  /* 0x0c0000d8dbd97389 */ /* 0x00006400000200dd */
[----:B01----:R-:W-:Y:S01]  /*43e0*/  ENDCOLLECTIVE ;  /* 0x000000000000791b */ /* 0x003fe20003800000 */
.L_x_5078:
[----:B------:R-:W-:-:S05]  /*43f0*/  FADD.FTZ R210, R213, R210 ;  /* 0x000000d2d5d27221 */ /* 0x000fca0000010000 */
[----:B------:R-:W-:Y:S02]  /*4400*/  MOV R219, R210 ;  /* 0x000000d200db7202 */ /* 0x000fe40000000f00 */
[----:B------:R-:W-:-:S07]  /*4410*/  MOV R27, R217 ;  /* 0x000000d9001b7202 */ /* 0x000fce0000000f00 */
[----:B------:R-:W-:Y:S05]  /*4420*/  WARPSYNC.COLLECTIVE R214, `(.L_x_5079) ;  /* 0x00000000d6087348 */ /* 0x000fea0003c00000 */
[----:B------:R0:W1:Y:S02]  /*4430*/  SHFL.BFLY P1, R217, R219, R216, R221 ;  /* 0x0c0000d8dbd97389 */ /* 0x00006400000200dd */
[----:B01----:R-:W-:Y:S01]  /*4440*/  ENDCOLLECTIVE ;  /* 0x000000000000791b */ /* 0x003fe20003800000 */
.L_x_5079:
        /* <DEDUP_REMOVED lines=8> */
.L_x_5080:
[----:B------:R-:W-:Y:S01]  /*44d0*/  FADD.FTZ R204, R210, R55 ;  /* 0x00000037d2cc7221 */ /* 0x000fe20000010000 */
[----:B------:R-:W-:-:S04]  /*44e0*/  MOV R55, R202 ;  /* 0x000000ca00377202 */ /* 0x000fc80000000f00 */
[----:B------:R-:W-:Y:S02]  /*44f0*/  MOV R219, R204 ;  /* 0x000000cc00db7202 */ /* 0x000fe40000000f00 */
[----:B------:R-:W-:-:S07]  /*4500*/  MOV R215, R217 ;  /* 0x000000d900d77202 */ /* 0x000fce0000000f00 */
[----:B------:R-:W-:Y:S05]  /*4510*/  WARPSYNC.COLLECTIVE R214, `(.L_x_5081) ;  /* 0x00000000d6087348 */ /* 0x000fea0003c00000 */
[----:B------:R0:W1:Y:S02]  /*4520*/  SHFL.BFLY P1, R217, R219, R216, R221 ;  /* 0x0c0000d8dbd97389 */ /* 0x00006400000200dd */
[----:B01----:R-:W-:Y:S01]  /*4530*/  ENDCOLLECTIVE ;  /* 0x000000000000791b */ /* 0x003fe20003800000 */
.L_x_5081:
[----:B------:R-:W-:Y:S05]  /*4540*/  BRA `(.L_x_5082) ;  /* 0xffffffe400747947 */ /* 0x000fea000383ffff */
.L_x_5083:
        /* <DEDUP_REMOVED lines=11> */
.L_x_5619:


//--------------------- .text._ZN10layer_norm22ln_bwd_finalize_kernelINS_22Kernel_traits_finalizeILj1024E6__halfS2_S2_fjLj1024ELj4ENS_18Kernel_traits_baseILj1024ES2_S2_S2_fjLj1024EEEEEEEvNS_9BwdParamsE --------------------------
	.section	.text._ZN10layer_norm22ln_bwd_finalize_kernelINS_22Kernel_traits_finalizeILj1024E6__halfS2_S2_fjLj1024ELj4ENS_18Kernel_traits_baseILj1024ES2_S2_S2_fjLj1024EEEEEEEvNS_9BwdParamsE,"ax",@progbits
	.align	128
        .global         _ZN10layer_norm22ln_bwd_finalize_kernelINS_22Kernel_traits_finalizeILj1024E6__halfS2_S2_fjLj1024ELj4ENS_18Kernel_traits_baseILj1024ES2_S2_S2_fjLj1024EEEEEEEvNS_9BwdParamsE
        .type           _ZN10layer_norm22ln_bwd_finalize_kernelINS_22Kernel_traits_finalizeILj1024E6__halfS2_S2_fjLj1024ELj4ENS_18Kernel_traits_baseILj1024ES2_S2_S2_fjLj1024EEEEEEEvNS_9BwdParamsE,@function
        .size           _ZN10layer_norm22ln_bwd_finalize_kernelINS_22Kernel_traits_finalizeILj1024E6__halfS2_S2_fjLj1024ELj4ENS_18Kernel_traits_baseILj1024ES2_S2_S2_fjLj1024EEEEEEEvNS_9BwdParamsE,(.L_x_5620 - _ZN10layer_norm22ln_bwd_finalize_kernelINS_22Kernel_traits_finalizeILj1024E6__halfS2_S2_fjLj1024ELj4ENS_18Kernel_traits_baseILj1024ES2_S2_S2_fjLj1024EEEEEEEvNS_9BwdParamsE)
        .other          _ZN10layer_norm22ln_bwd_finalize_kernelINS_22Kernel_traits_finalizeILj1024E6__halfS2_S2_fjLj1024ELj4ENS_18Kernel_traits_baseILj1024ES2_S2_S2_fjLj1024EEEEEEEvNS_9BwdParamsE,@"STO_CUDA_ENTRY STV_DEFAULT"
_ZN10layer_norm22ln_bwd_finalize_kernelINS_22Kernel_traits_finalizeILj1024E6__halfS2_S2_fjLj1024ELj4ENS_18Kernel_traits_baseILj1024ES2_S2_S2_fjLj1024EEEEEEEvNS_9BwdParamsE:
.text._ZN10layer_norm22ln_bwd_finalize_kernelINS_22Kernel_traits_finalizeILj1024E6__halfS2_S2_fjLj1024ELj4ENS_18Kernel_traits_baseILj1024ES2_S2_S2_fjLj1024EEEEEEEvNS_9BwdParamsE:
        /* <DEDUP_REMOVED lines=25> */
.L_x_5095:
        /* <DEDUP_REMOVED lines=28> */
.L_x_5088:
        /* <DEDUP_REMOVED lines=33> */
.L_x_5087:
[----:B------:R-:W-:Y:S05]  /*0560*/  BSYNC B1 ;  /* 0x0000000000017941 */ /* 0x000fea0003800000 */
.L_x_5086:
        /* <DEDUP_REMOVED lines=23> */
.L_x_5090:
[----:B------:R-:W-:Y:S05]  /*06e0*/  BSYNC B1 ;  /* 0x0000000000017941 */ /* 0x000fea0003800000 */
.L_x_5089:
        /* <DEDUP_REMOVED lines=11> */
.L_x_5085:
[----:B------:R-:W-:Y:S05]  /*07a0*/  BSYNC B0 ;  /* 0x0000000000007941 */ /* 0x000fea0003800000 */
.L_x_5084:
        /* <DEDUP_REMOVED lines=29> */
.L_x_5106:
[----:B------:R-:W-:Y:S01]  /*0980*/  @!P1 SHF.R.U32.HI R12, RZ, 0x3, R0 ;  /* 0x00000003ff0c9819 */ /* 0x000fe20000011600 */
[----:B---3--:R-:W-:Y:S01]  /*0990*/  FADD.FTZ R14, R9, R14 ;  /* 0x0000000e090e7221 */ /* 0x008fe20000010000 */
[----:B--2---:R-:W-:Y:S02]  /*09a0*/  FADD.FTZ R11, R10, R11 ;  /* 0x0000000b0a0b7221 */ /* 0x004fe40000010000 */
[----:B------:R-:W-:-:S05]  /*09b0*/  @!P1 LOP3.LUT R12, R12, 0x1ffffffc, RZ, 0xc0, !PT ;  /* 0x1ffffffc0c0c9812 */ /* 0x000fca00078ec0ff */
[----:B------:R2:W-:Y:S04]  /*09c0*/  @!P1 STS [R12+UR4+0x2000], R14 ;  /* 0x0020000e0c009988 */ /* 0x0005e80008000804 */
[----:B------:R2:W-:Y:S02]  /*09d0*/  @!P1 STS [R12+UR4+0x2080], R11 ;  /* 0x0020800b0c009988 */ /* 0x0005e40008000804 */
.L_x_5091:
        /* <DEDUP_REMOVED lines=14> */
.L_x_5094:
[----:B------:R-:W-:Y:S05]  /*0ac0*/  BSYNC B0 ;  /* 0x0000000000007941 */ /* 0x000fea0003800000 */
.L_x_5093:
[C---:B------:R-:W-:Y:S02]  /*0ad0*/  ISETP.GT.U32.AND P1, PT, R3.reuse, -0x401, PT ;  /* 0xfffffbff0300780c */ /* 0x040fe40003f24070 */
[----:B------:R-:W-:Y:S02]  /*0ae0*/  IADD3 R3, R3, 0x400, RZ ;  /* 0x0000040003037810 */ /* 0x000fe40007ffe0ff */
[----:B------:R-:W-:-:S09]  /*0af0*/  IADD3 R5, R5, 0x200, RZ ;  /* 0x0000020005057810 */ /* 0x000fd20007ffe0ff */
[----:B------:R-:W-:Y:S05]  /*0b00*/  @P1 BRA `(.L_x_5095) ;  /* 0xfffffff400a01947 */ /* 0x000fea000383ffff */
[----:B------:R-:W-:Y:S05]  /*0b10*/  EXIT ;  /* 0x000000000000794d */ /* 0x000fea0003800000 */
.L_x_5092:
[----:B------:R-:W-:Y:S01]  /*0b20*/  HFMA2.MMA R19, -RZ, RZ, 0, 5.9604644775390625e-08 ;  /* 0x00000001ff137435 */ /* 0x000fe200000001ff */
[----:B---3--:R-:W-:Y:S01]  /*0b30*/  IMAD.MOV.U32 R20, RZ, RZ, R10 ;  /* 0x000000ffff147224 */ /* 0x008fe200078e000a */
[----:B------:R-:W-:Y:S01]  /*0b40*/  MOV R22, 0x1f ;  /* 0x0000001f00167802 */ /* 0x000fe20000000f00 */
[----:B------:R-:W-:-:S08]  /*0b50*/  IMAD.MOV.U32 R17, RZ, RZ, -0x1 ;  /* 0xffffffffff117424 */ /* 0x000fd000078e00ff */
[----:B012---:R-:W-:Y:S05]  /*0b60*/  WARPSYNC.COLLECTIVE R17, `(.L_x_5096) ;  /* 0x0000000011087348 */ /* 0x007fea0003c00000 */
[----:B------:R3:W4:Y:S02]  /*0b70*/  SHFL.BFLY P2, R18, R20, R19, R22 ;  /* 0x0c00001314127389 */ /* 0x0007240000040016 */
[----:B01234-:R-:W-:Y:S01]  /*0b80*/  ENDCOLLECTIVE ;  /* 0x000000000000791b */ /* 0x01ffe20003800000 */
.L_x_5096:
[----:B------:R-:W-:Y:S01]  /*0b90*/  IMAD.MOV.U32 R19, RZ, RZ, 0x2 ;  /* 0x00000002ff137424 */ /* 0x000fe200078e00ff */
[----:B------:R-:W-:-:S05]  /*0ba0*/  MOV R11, R18 ;  /* 0x00000012000b7202 */ /* 0x000fca0000000f00 */
[----:B------:R-:W-:-:S05]  /*0bb0*/  FADD.FTZ R11, R10, R11 ;  /* 0x0000000b0a0b7221 */ /* 0x000fca0000010000 */
[----:B------:R-:W-:-:S07]  /*0bc0*/  MOV R20, R11 ;  /* 0x0000000b00147202 */ /* 0x000fce0000000f00 */
[----:B------:R-:W-:Y:S05]  /*0bd0*/  WARPSYNC.COLLECTIVE R17, `(.L_x_5097) ;  /* 0x0000000011087348 */ /* 0x000fea0003c00000 */
[----:B------:R0:W1:Y:S02]  /*0be0*/  SHFL.BFLY P2, R18, R20, R19, R22 ;  /* 0x0c00001314127389 */ /* 0x0000640000040016 */
[----:B01----:R-:W-:Y:S01]  /*0bf0*/  ENDCOLLECTIVE ;  /* 0x000000000000791b */ /* 0x003fe20003800000 */
.L_x_5097:
[----:B------:R-:W-:Y:S01]  /*0c00*/  IMAD.MOV.U32 R19, RZ, RZ, 0x4 ;  /* 0x00000004ff137424 */ /* 0x000fe200078e00ff */
[----:B------:R-:W-:-:S05]  /*0c10*/  MOV R12, R18 ;  /* 0x00000012000c7202 */ /* 0x000fca0000000f00 */
[----:B------:R-:W-:-:S05]  /*0c20*/  FADD.FTZ R12, R11, R12 ;  /* 0x0000000c0b0c7221 */ /* 0x000fca0000010000 */
[----:B------:R-:W-:-:S07]  /*0c30*/  MOV R20, R12 ;  /* 0x0000000c00147202 */ /* 0x000fce0000000f00 */
[----:B------:R-:W-:Y:S05]  /*0c40*/  WARPSYNC.COLLECTIVE R17, `(.L_x_5098) ;  /* 0x0000000011087348 */ /* 0x000fea0003c00000 */
[----:B------:R0:W1:Y:S02]  /*0c50*/  SHFL.BFLY P2, R18, R20, R19, R22 ;  /* 0x0c00001314127389 */ /* 0x0000640000040016 */
[----:B01----:R-:W-:Y:S01]  /*0c60*/  ENDCOLLECTIVE ;  /* 0x000000000000791b */ /* 0x003fe20003800000 */
.L_x_5098:
[----:B------:R-:W-:Y:S01]  /*0c70*/  IMAD.MOV.U32 R19, RZ, RZ, 0x8 ;  /* 0x00000008ff137424 */ /* 0x000fe200078e00ff */
[----:B------:R-:W-:-:S05]  /*0c80*/  MOV R13, R18 ;  /* 0x00000012000d7202 */ /* 0x000fca0000000f00 */
[----:B------:R-:W-:-:S05]  /*0c90*/  FADD.FTZ R13, R12, R13 ;  /* 0x0000000d0c0d7221 */ /* 0x000fca0000010000 */
[----:B------:R-:W-:-:S07]  /*0ca0*/  MOV R20, R13 ;  /* 0x0000000d00147202 */ /* 0x000fce0000000f00 */
[----:B------:R-:W-:Y:S05]  /*0cb0*/  WARPSYNC.COLLECTIVE R17, `(.L_x_5099) ;  /* 0x0000000011087348 */ /* 0x000fea0003c00000 */
[----:B------:R0:W1:Y:S02]  /*0cc0*/  SHFL.BFLY P2, R18, R20, R19, R22 ;  /* 0x0c00001314127389 */ /* 0x0000640000040016 */
[----:B01----:R-:W-:Y:S01]  /*0cd0*/  ENDCOLLECTIVE ;  /* 0x000000000000791b */ /* 0x003fe20003800000 */
.L_x_5099:
[----:B------:R-:W-:Y:S01]  /*0ce0*/  IMAD.MOV.U32 R19, RZ, RZ, 0x10 ;  /* 0x00000010ff137424 */ /* 0x000fe200078e00ff */
[----:B------:R-:W-:-:S05]  /*0cf0*/  MOV R10, R18 ;  /* 0x00000012000a7202 */ /* 0x000fca0000000f00 */
[----:B------:R-:W-:-:S05]  /*0d00*/  FADD.FTZ R10, R13, R10 ;  /* 0x0000000a0d0a7221 */ /* 0x000fca0000010000 */
[----:B------:R-:W-:-:S07]  /*0d10*/  MOV R20, R10 ;  /* 0x0000000a00147202 */ /* 0x000fce0000000f00 */
[----:B------:R-:W-:Y:S05]  /*0d20*/  WARPSYNC.COLLECTIVE R17, `(.L_x_5100) ;  /* 0x0000000011087348 */ /* 0x000fea0003c00000 */
[----:B------:R0:W1:Y:S02]  /*0d30*/  SHFL.BFLY P2, R18, R20, R19, R22 ;  /* 0x0c00001314127389 */ /* 0x0000640000040016 */
[----:B01----:R-:W-:Y:S01]  /*0d40*/  ENDCOLLECTIVE ;  /* 0x000000000000791b */ /* 0x003fe20003800000 */
.L_x_5100:
[----:B------:R-:W-:Y:S01]  /*0d50*/  MOV R20, R9 ;  /* 0x0000000900147202 */ /* 0x000fe20000000f00 */
[----:B------:R-:W-:Y:S01]  /*0d60*/  IMAD.MOV.U32 R19, RZ, RZ, 0x1 ;  /* 0x00000001ff137424 */ /* 0x000fe200078e00ff */
[----:B------:R-:W-:-:S07]  /*0d70*/  MOV R11, R18 ;  /* 0x00000012000b7202 */ /* 0x000fce0000000f00 */
[----:B------:R-:W-:Y:S05]  /*0d80*/  WARPSYNC.COLLECTIVE R17, `(.L_x_5101) ;  /* 0x0000000011087348 */ /* 0x000fea0003c00000 */
[----:B------:R0:W1:Y:S02]  /*0d90*/  SHFL.BFLY P2, R18, R20, R19, R22 ;  /* 0x0c00001314127389 */ /* 0x0000640000040016 */
[----:B01----:R-:W-:Y:S01]  /*0da0*/  ENDCOLLECTIVE ;  /* 0x000000000000791b */ /* 0x003fe20003800000 */
.L_x_5101:
[----:B------:R-:W-:Y:S01]  /*0db0*/  IMAD.MOV.U32 R19, RZ, RZ, 0x2 ;  /* 0x00000002ff137424 */ /* 0x000fe200078e00ff */
[----:B------:R-:W-:-:S05]  /*0dc0*/  MOV R12, R18 ;  /* 0x00000012000c7202 */ /* 0x000fca0000000f00 */
[----:B------:R-:W-:-:S05]  /*0dd0*/  FADD.FTZ R14, R9, R12 ;  /* 0x0000000c090e7221 */ /* 0x000fca0000010000 */
[----:B------:R-:W-:-:S07]  /*0de0*/  MOV R20, R14 ;  /* 0x0000000e00147202 */ /* 0x000fce0000000f00 */
[----:B------:R-:W-:Y:S05]  /*0df0*/  WARPSYNC.COLLECTIVE R17, `(.L_x_5102) ;  /* 0x0000000011087348 */ /* 0x000fea0003c00000 */
[----:B------:R0:W1:Y:S02]  /*0e00*/  SHFL.BFLY P2, R18, R20, R19, R22 ;  /* 0x0c00001314127389 */ /* 0x0000640000040016 */
[----:B01----:R-:W-:Y:S01]  /*0e10*/  ENDCOLLECTIVE ;  /* 0x000000000000791b */ /* 0x003fe20003800000 */
.L_x_5102:
[----:B------:R-:W-:Y:S01]  /*0e20*/  IMAD.MOV.U32 R19, RZ, RZ, 0x4 ;  /* 0x00000004ff137424 */ /* 0x000fe200078e00ff */
[----:B------:R-:W-:-:S05]  /*0e30*/  MOV R13, R18 ;  /* 0x00000012000d7202 */ /* 0x000fca0000000f00 */
[----:B------:R-:W-:-:S05]  /*0e40*/  FADD.FTZ R15, R14, R13 ;  /* 0x0000000d0e0f7221 */ /* 0x000fca0000010000 */
[----:B------:R-:W-:-:S07]  /*0e50*/  MOV R20, R15 ;  /* 0x0000000f00147202 */ /* 0x000fce0000000f00 */
[----:B------:R-:W-:Y:S05]  /*0e60*/  WARPSYNC.COLLECTIVE R17, `(.L_x_5103) ;  /* 0x0000000011087348 */ /* 0x000fea0003c00000 */
[----:B------:R0:W1:Y:S02]  /*0e70*/  SHFL.BFLY P2, R18, R20, R19, R22 ;  /* 0x0c00001314127389 */ /* 0x0000640000040016 */
[----:B01----:R-:W-:Y:S01]  /*0e80*/  ENDCOLLECTIVE ;  /* 0x000000000000791b */ /* 0x003fe20003800000 */
.L_x_5103:
[----:B------:R-:W-:Y:S01]  /*0e90*/  HFMA2.MMA R19, -RZ, RZ, 0, 4.76837158203125e-07 ;  /* 0x00000008ff137435 */ /* 0x000fe200000001ff */
[----:B------:R-:W-:-:S05]  /*0ea0*/  MOV R16, R18 ;  /* 0x0000001200107202 */ /* 0x000fca0000000f00 */
[----:B------:R-:W-:-:S05]  /*0eb0*/  FADD.FTZ R16, R15, R16 ;  /* 0x000000100f107221 */ /* 0x000fca0000010000 */
[----:B------:R-:W-:-:S07]  /*0ec0*/  MOV R20, R16 ;  /* 0x0000001000147202 */ /* 0x000fce0000000f00 */
[----:B------:R-:W-:Y:S05]  /*0ed0*/  WARPSYNC.COLLECTIVE R17, `(.L_x_5104) ;  /* 0x0000000011087348 */ /* 0x000fea0003c00000 */
[----:B------:R0:W1:Y:S02]  /*0ee0*/  SHFL.BFLY P2, R18, R20, R19, R22 ;  /* 0x0c00001314127389 */ /* 0x0000640000040016 */
[----:B01----:R-:W-:Y:S01]  /*0ef0*/  ENDCOLLECTIVE ;  /* 0x000000000000791b */ /* 0x003fe20003800000 */
.L_x_5104:
[----:B------:R-:W-:Y:S01]  /*0f00*/  HFMA2.MMA R19, -RZ, RZ, 0, 9.5367431640625e-07 ;  /* 0x00000010ff137435 */ /* 0x000fe200000001ff */
[----:B------:R-:W-:-:S04]  /*0f10*/  IMAD.MOV.U32 R9, RZ, RZ, R18 ;  /* 0x000000ffff097224 */ /* 0x000fc800078e0012 */
[----:B------:R-:W-:-:S05]  /*0f20*/  FADD.FTZ R9, R16, R9 ;  /* 0x0000000910097221 */ /* 0x000fca0000010000 */
[----:B------:R-:W-:-:S07]  /*0f30*/  MOV R20, R9 ;  /* 0x0000000900147202 */ /* 0x000fce0000000f00 */
[----:B------:R-:W-:Y:S05]  /*0f40*/  WARPSYNC.COLLECTIVE R17, `(.L_x_5105) ;  /* 0x0000000011087348 */ /* 0x000fea0003c00000 */
[----:B------:R0:W1:Y:S02]  /*0f50*/  SHFL.BFLY P2, R18, R20, R19, R22 ;  /* 0x0c00001314127389 */ /* 0x0000640000040016 */
[----:B01----:R-:W-:Y:S01]  /*0f60*/  ENDCOLLECTIVE ;  /* 0x000000000000791b */ /* 0x003fe20003800000 */
.L_x_5105:
[----:B------:R-:W-:Y:S01]  /*0f70*/  MOV R14, R18 ;  /* 0x00000012000e7202 */ /* 0x000fe20000000f00 */
[----:B------:R-:W-:Y:S06]  /*0f80*/  BRA `(.L_x_5106) ;  /* 0xfffffff8007c7947 */ /* 0x000fec000383ffff */
.L_x_5107:
        /* <DEDUP_REMOVED lines=15> */
.L_x_5620:


//--------------------- .text._ZN10layer_norm13ln_bwd_kernelINS_13Kernel_traitsI6__halfS2_S2_fjLj1024ELj1ELj4ELj1ELj16ENS_18Kernel_traits_baseILj1024ES2_S2_S2_fjLj128EEEEEEEvNS_9BwdParamsE --------------------------
	.section	.text._ZN10layer_norm13ln_bwd_kernelINS_13Kernel_traitsI6__halfS2_S2_fjLj1024ELj1ELj4ELj1ELj16ENS_18Kernel_traits_baseILj1024ES2_S2_S2_fjLj128EEEEEEEvNS_9BwdParamsE,"ax",@progbits
	.align	128
        .global         _ZN10layer_norm13ln_bwd_kernelINS_13Kernel_traitsI6__halfS2_S2_fjLj1024ELj1ELj4ELj1ELj16ENS_18Kernel_traits_baseILj1024ES2_S2_S2_fjLj128EEEEEEEvNS_9BwdParamsE
        .type           _ZN10layer_norm13ln_bwd_kernelINS_13Kernel_traitsI6__halfS2_S2_fjLj1024ELj1ELj4ELj1ELj16ENS_18Kernel_traits_baseILj1024ES2_S2_S2_fjLj128EEEEEEEvNS_9BwdParamsE,@function
        .size           _ZN10layer_norm13ln_bwd_kernelINS_13Kernel_traitsI6__halfS2_S2_fjLj1024ELj1ELj4ELj1ELj16ENS_18Kernel_traits_baseILj1024ES2_S2_S2_fjLj128EEEEEEEvNS_9BwdParamsE,(.L_x_5621 - _ZN10layer_norm13ln_bwd_kernelINS_13Kernel_traitsI6__halfS2_S2_fjLj1024ELj1ELj4ELj1ELj16ENS_18Kernel_traits_baseILj1024ES2_S2_S2_fjLj128EEEEEEEvNS_9BwdParamsE)
        .other          _ZN10layer_norm13ln_bwd_kernelINS_13Kernel_traitsI6__halfS2_S2_fjLj1024ELj1ELj4ELj1ELj16ENS_18Kernel_traits_baseILj1024ES2_S2_S2_fjLj128EEEEEEEvNS_9BwdParamsE,@"STO_CUDA_ENTRY STV_DEFAULT"
_ZN10layer_norm13ln_bwd_kernelINS_13Kernel_traitsI6__halfS2_S2_fjLj1024ELj1ELj4ELj1ELj16ENS_18Kernel_traits_baseILj1024ES2_S2_S2_fjLj128EEEEEEEvNS_9BwdParamsE:
.text._ZN10layer_norm13ln_bwd_kernelINS_13Kernel_traitsI6__halfS2_S2_fjLj1024ELj1ELj4ELj1ELj16ENS_18Kernel_traits_baseILj1024ES2_S2_S2_fjLj128EEEEEEEvNS_9BwdParamsE:
        /* <DEDUP_REMOVED lines=61> */
[--C-:B-----5:R-:W-:Y:S01]  /*03d0*/  HADD2.F32 R135, -RZ, R140.reuse.H0_H0 ;  /* 0x2000008cff877230 */ /* 0x120fe20000004100 */
[----:B------:R-:W-:Y:S01]  /*03e0*/  HFMA2.MMA R45, -RZ, RZ, 0, 0 ;  /* 0x00000000ff2d7435 */ /* 0x000fe200000001ff */
[----:B------:R-:W-:Y:S01]  /*03f0*/  HADD2.F32 R136, -RZ, R140.H1_H1 ;  /* 0x3000008cff887230 */ /* 0x000fe20000004100 */
[----:B------:R-:W-:Y:S01]  /*0400*/  HFMA2.MMA R145, -RZ, RZ, 0, 0 ;  /* 0x00000000ff917435 */ /* 0x000fe200000001ff */
[--C-:B------:R-:W-:Y:S01]  /*0410*/  HADD2.F32 R137, -RZ, R141.reuse.H0_H0 ;  /* 0x2000008dff897230 */ /* 0x100fe20000004100 */
[----:B------:R-:W-:Y:S01]  /*0420*/  BSSY B1, `(.L_x_5110) ;  /* 0x00002ab000017945 */ /* 0x000fe20003800000 */
        /* <DEDUP_REMOVED lines=57> */
[----:B------:R-:W-:-:S02]  /*07c0*/  CS2R R78, SRZ ;  /* 0x00000000004e7805 */ /* 0x000fc4000001ff00 */
[----:B------:R-:W-:Y:S02]  /*07d0*/  CS2R R80, SRZ ;  /* 0x0000000000507805 */ /* 0x000fe4000001ff00 */
[----:B------:R-:W-:Y:S02]  /*07e0*/  CS2R R82, SRZ ;  /* 0x0000000000527805 */ /* 0x000fe4000001ff00 */
[----:B0-----:R-:W-:-:S07]  /*07f0*/  MOV R110, RZ ;  /* 0x000000ff006e7202 */ /* 0x001fce0000000f00 */
.L_x_5112:
        /* <DEDUP_REMOVED lines=27> */
[----:B------:R-:W2:Y:S01]  /*09b0*/  @!P0 LDG.E R150, desc[UR4][R28.64] ;  /* 0x000000041c968981 */ /* 0x000ea2000c1e1900 */
[----:B------:R-:W-:Y:S01]  /*09c0*/  SHF.L.U32 R0, R144, 0x7, RZ ;  /* 0x0000000790007819 */ /* 0x000fe200000006ff */
[----:B------:R-:W1:Y:S02]  /*09d0*/  @!P0 LDC.64 R146, c[0x0][0x220] ;  /* 0x00008800ff928b82 */ /* 0x000e640000000a00 */
[----:B------:R-:W4:Y:S01]  /*09e0*/  LDG.E R148, desc[UR4][R30.64] ;  /* 0x000000041e947981 */ /* 0x000f22000c1e1900 */
[----:B------:R-:W-:-:S05]  /*09f0*/  LOP3.LUT R149, R0, 0xffffff80, R149, 0xe2, !PT ;  /* 0xffffff8000957812 */ /* 0x000fca00078ee295 */
[----:B------:R-:W-:-:S06]  /*0a00*/  IMAD.WIDE.U32 R36, R149, 0x10, R2 ;  /* 0x0000001095247825 */ /* 0x000fcc00078e0002 */
[----:B------:R-:W5:Y:S01]  /*0a10*/  LDG.E.128 R36, desc[UR4][R36.64] ;  /* 0x0000000424247981 */ /* 0x000f62000c1e1d00 */
[----:B0-----:R-:W-:-:S03]  /*0a20*/  @!P0 IMAD.WIDE.U32 R152, R35, 0x10, R152 ;  /* 0x0000001023988825 */ /* 0x001fc600078e0098 */
[----:B------:R0:W3:Y:S04]  /*0a30*/  @!P0 LDG.E.128 R40, desc[UR4][R32.64] ;  /* 0x0000000420288981 */ /* 0x0000e8000c1e1d00 */
[----:B------:R-:W5:Y:S01]  /*0a40*/  @!P0 LDG.E.128 R16, desc[UR4][R152.64] ;  /* 0x0000000498108981 */ /* 0x000f62000c1e1d00 */
[----:B0-----:R-:W-:-:S05]  /*0a50*/  LOP3.LUT R33, R161, 0x20, RZ, 0xfc, !PT ;  /* 0x00000020a1217812 */ /* 0x001fca00078efcff */
[----:B------:R-:W-:Y:S02]  /*0a60*/  IMAD.WIDE.U32 R28, R33, 0x10, R2 ;  /* 0x00000010211c7825 */ /* 0x000fe400078e0002 */
[----:B------:R-:W0:Y:S04]  /*0a70*/  @!P0 LDC.64 R32, c[0x0][0x220] ;  /* 0x00008800ff208b82 */ /* 0x000e280000000a00 */
[----:B------:R-:W5:Y:S01]  /*0a80*/  LDG.E.128 R28, desc[UR4][R28.64] ;  /* 0x000000041c1c7981 */ /* 0x000f62000c1e1d00 */
[----:B0-----:R-:W-:-:S05]  /*0a90*/  @!P0 IMAD.WIDE.U32 R154, R155, 0x10, R32 ;  /* 0x000000109b9a8825 */ /* 0x001fca00078e0020 */
[----:B------:R0:W5:Y:S01]  /*0aa0*/  @!P0 LDG.E.128 R20, desc[UR4][R154.64] ;  /* 0x000000049a148981 */ /* 0x000162000c1e1d00 */
[----:B------:R-:W-:-:S05]  /*0ab0*/  LOP3.LUT R33, R161, 0x40, RZ, 0xfc, !PT ;  /* 0x00000040a1217812 */ /* 0x000fca00078efcff */
[----:B------:R-:W-:-:S06]  /*0ac0*/  IMAD.WIDE.U32 R32, R33, 0x10, R2 ;  /* 0x0000001021207825 */ /* 0x000fcc00078e0002 */
[----:B------:R-:W5:Y:S01]  /*0ad0*/  LDG.E.128 R32, desc[UR4][R32.64] ;  /* 0x0000000420207981 */ /* 0x000f62000c1e1d00 */
[----:B-1----:R-:W-:-:S05]  /*0ae0*/  @!P0 IMAD.WIDE.U32 R146, R151, 0x10, R146 ;  /* 0x0000001097928825 */ /* 0x002fca00078e0092 */
[----:B------:R4:W5:Y:S01]  /*0af0*/  @!P0 LDG.E.128 R24, desc[UR4][R146.64] ;  /* 0x0000000492188981 */ /* 0x000962000c1e1d00 */
[----:B------:R-:W-:Y:S02]  /*0b00*/  HADD2.F32 R0, -RZ, R88.H0_H0 ;  /* 0x20000058ff007230 */ /* 0x000fe40000004100 */
[----:B------:R-:W-:Y:S02]  /*0b10*/  HADD2.F32 R166, -RZ, R91.H1_H1 ;  /* 0x3000005bffa67230 */ /* 0x000fe40000004100 */
[----:B------:R-:W1:Y:S01]  /*0b20*/  @P0 MUFU.RCP R153, R0 ;  /* 0x0000000000990308 */ /* 0x000e620000001000 */
[----:B------:R-:W-:-:S07]  /*0b30*/  HADD2.F32 R156, -RZ, R89.H1_H1 ;  /* 0x30000059ff9c7230 */ /* 0x000fce0000004100 */
[----:B------:R-:W4:Y:S08]  /*0b40*/  @P0 MUFU.RCP R165, R166 ;  /* 0x000000a600a50308 */ /* 0x000f300000001000 */
[----:B------:R-:W4:Y:S01]  /*0b50*/  @P0 MUFU.RCP R170, R156 ;  /* 0x0000009c00aa0308 */ /* 0x000f220000001000 */
[----:B0-----:R-:W-:Y:S02]  /*0b60*/  HADD2.F32 R154, -RZ, R89.H0_H0 ;  /* 0x20000059ff9a7230 */ /* 0x001fe40000004100 */
[----:B------:R-:W-:-:S02]  /*0b70*/  HADD2.F32 R152, -RZ, R88.H1_H1 ;  /* 0x30000058ff987230 */ /* 0x000fc40000004100 */
[----:B------:R-:W-:-:S03]  /*0b80*/  HADD2.F32 R162, -RZ, R90.H1_H1 ;  /* 0x3000005affa27230 */ /* 0x000fc60000004100 */
[----:B------:R-:W0:Y:S01]  /*0b90*/  @P0 MUFU.RCP R168, R154 ;  /* 0x0000009a00a80308 */ /* 0x000e220000001000 */
[----:B------:R-:W-:Y:S02]  /*0ba0*/  HADD2.F32 R158, -RZ, R90.H0_H0 ;  /* 0x2000005aff9e7230 */ /* 0x000fe40000004100 */
[----:B------:R-:W-:-:S05]  /*0bb0*/  HADD2.F32 R164, -RZ, R91.H0_H0 ;  /* 0x2000005bffa47230 */ /* 0x000fca0000004100 */
[----:B------:R-:W0:Y:S08]  /*0bc0*/  @P0 MUFU.RCP R160, R152 ;  /* 0x0000009800a00308 */ /* 0x000e300000001000 */
[----:B------:R-:W0:Y:S08]  /*0bd0*/  @P0 MUFU.RCP R174, R162 ;  /* 0x000000a200ae0308 */ /* 0x000e300000001000 */
[----:B------:R-:W5:Y:S08]  /*0be0*/  @P0 MUFU.RCP R172, R158 ;  /* 0x0000009e00ac0308 */ /* 0x000f700000001000 */
[----:B------:R-:W5:Y:S01]  /*0bf0*/  @P0 MUFU.RCP R176, R164 ;  /* 0x000000a400b00308 */ /* 0x000f620000001000 */
[----:B---3--:R-:W-:-:S02]  /*0c00*/  HADD2.F32 R163, -RZ, R40.H0_H0 ;  /* 0x20000028ffa37230 */ /* 0x008fc40000004100 */
[----:B------:R-:W-:Y:S02]  /*0c10*/  HADD2.F32 R179, -RZ, R43.H1_H1 ;  /* 0x3000002bffb37230 */ /* 0x000fe40000004100 */
[----:B------:R-:W-:Y:S02]  /*0c20*/  HADD2.F32 R167, -RZ, R40.H1_H1 ;  /* 0x30000028ffa77230 */ /* 0x000fe40000004100 */
[----:B------:R-:W-:Y:S01]  /*0c30*/  @P0 FADD.FTZ R146, -R111, R163 ;  /* 0x000000a36f920221 */ /* 0x000fe20000010100 */
[--C-:B------:R-:W-:Y:S02]  /*0c40*/  HADD2.F32 R169, -RZ, R41.reuse.H0_H0 ;  /* 0x20000029ffa97230 */ /* 0x100fe40000004100 */
[----:B------:R-:W-:Y:S01]  /*0c50*/  @P0 FADD.FTZ R40, -R118, R179 ;  /* 0x000000b376280221 */ /* 0x000fe20000010100 */
[----:B------:R-:W-:Y:S01]  /*0c60*/  HADD2.F32 R171, -RZ, R41.H1_H1 ;  /* 0x30000029ffab7230 */ /* 0x000fe20000004100 */
[----:B------:R-:W-:Y:S01]  /*0c70*/  LOP3.LUT R41, R161, 0x60, RZ, 0xfc, !PT ;  /* 0x00000060a1297812 */ /* 0x000fe200078efcff */
[----:B------:R-:W-:-:S02]  /*0c80*/  HADD2.F32 R177, -RZ, R43.H0_H0 ;  /* 0x2000002bffb17230 */ /* 0x000fc40000004100 */
[----:B--2---:R-:W-:Y:S01]  /*0c90*/  @!P0 FADD.FTZ R43, R163, -R150 ;  /* 0x80000096a32b8221 */ /* 0x004fe20000010000 */
[----:B-1----:R-:W-:Y:S01]  /*0ca0*/  @P0 FMUL.FTZ R146, R146, R153 ;  /* 0x0000009992920220 */ /* 0x002fe20000410000 */
[----:B----4-:R-:W-:Y:S01]  /*0cb0*/  @P0 FMUL.FTZ R161, R40, R165 ;  /* 0x000000a528a10220 */ /* 0x010fe20000410000 */
[----:B------:R-:W-:Y:S01]  /*0cc0*/  @P0 FADD.FTZ R153, -R114, R171 ;  /* 0x000000ab72990221 */ /* 0x000fe20000010100 */
[----:B------:R-:W-:Y:S01]  /*0cd0*/  @!P0 FMUL.FTZ R146, R148, R43 ;  /* 0x0000002b94928220 */ /* 0x000fe20000410000 */
[----:B------:R-:W-:-:S04]  /*0ce0*/  IMAD.WIDE.U32 R40, R41, 0x10, R2 ;  /* 0x0000001029287825 */ /* 0x000fc800078e0002 */
[--C-:B------:R-:W-:Y:S01]  /*0cf0*/  @!P0 FADD.FTZ R43, R171, -R150.reuse ;  /* 0x80000096ab2b8221 */ /* 0x100fe20000010000 */
[----:B------:R-:W-:Y:S01]  /*0d00*/  @P0 FMUL.FTZ R153, R153, R170 ;  /* 0x000000aa99990220 */ /* 0x000fe20000410000 */
[--C-:B------:R-:W-:Y:S02]  /*0d10*/  HADD2.F32 R173, -RZ, R42.reuse.H0_H0 ;  /* 0x2000002affad7230 */ /* 0x100fe40000004100 */
[----:B------:R-:W-:Y:S01]  /*0d20*/  @!P0 FMUL.FTZ R153, R148, R43 ;  /* 0x0000002b94998220 */ /* 0x000fe20000410000 */
[----:B------:R-:W-:Y:S02]  /*0d30*/  HADD2.F32 R175, -RZ, R42.H1_H1 ;  /* 0x3000002affaf7230 */ /* 0x000fe40000004100 */
[----:B------:R-:W2:Y:S01]  /*0d40*/  LDG.E.128 R40, desc[UR4][R40.64] ;  /* 0x0000000428287981 */ /* 0x000ea2000c1e1d00 */
[----:B------:R-:W-:Y:S01]  /*0d50*/  @P0 FADD.FTZ R151, -R113, R169 ;  /* 0x000000a971970221 */ /* 0x000fe20000010100 */
[--C-:B------:R-:W-:Y:S01]  /*0d60*/  @!P0 FADD.FTZ R3, R169, -R150.reuse ;  /* 0x80000096a9038221 */ /* 0x100fe20000010000 */
[----:B------:R-:W-:Y:S01]  /*0d70*/  @P0 FADD.FTZ R147, -R112, R167 ;  /* 0x000000a770930221 */ /* 0x000fe20000010100 */
[--C-:B------:R-:W-:Y:S01]  /*0d80*/  @!P0 FADD.FTZ R163, R167, -R150.reuse ;  /* 0x80000096a7a38221 */ /* 0x100fe20000010000 */
[----:B0-----:R-:W-:Y:S01]  /*0d90*/  @P0 FMUL.FTZ R151, R151, R168 ;  /* 0x000000a897970220 */ /* 0x001fe20000410000 */
[----:B------:R-:W-:Y:S01]  /*0da0*/  @P0 FADD.FTZ R157, -R116, R175 ;  /* 0x000000af749d0221 */ /* 0x000fe20000010100 */
[C---:B------:R-:W-:Y:S01]  /*0db0*/  @!P0 FMUL.FTZ R151, R148.reuse, R3 ;  /* 0x0000000394978220 */ /* 0x040fe20000410000 */
[--C-:B------:R-:W-:Y:S01]  /*0dc0*/  @!P0 FADD.FTZ R3, R175, -R150.reuse ;  /* 0x80000096af038221 */ /* 0x100fe20000010000 */
[----:B------:R-:W-:Y:S01]  /*0dd0*/  @P0 FMUL.FTZ R147, R147, R160 ;  /* 0x000000a093930220 */ /* 0x000fe20000410000 */
[--C-:B------:R-:W-:Y:S01]  /*0de0*/  @!P0 FADD.FTZ R165, R179, -R150.reuse ;  /* 0x80000096b3a58221 */ /* 0x100fe20000010000 */
[----:B------:R-:W-:Y:S01]  /*0df0*/  @P0 FADD.FTZ R155, -R115, R173 ;  /* 0x000000ad739b0221 */ /* 0x000fe20000010100 */
[C---:B------:R-:W-:Y:S01]  /*0e00*/  @!P0 FMUL.FTZ R147, R148.reuse, R163 ;  /* 0x000000a394938220 */ /* 0x040fe20000410000 */
[----:B------:R-:W-:Y:S01]  /*0e10*/  @P0 FADD.FTZ R159, -R117, R177 ;  /* 0x000000b1759f0221 */ /* 0x000fe20000010100 */
[----:B------:R-:W-:Y:S01]  /*0e20*/  @P0 FMUL.FTZ R157, R157, R174 ;  /* 0x000000ae9d9d0220 */ /* 0x000fe20000410000 */
[----:B------:R-:W-:Y:S01]  /*0e30*/  @!P0 FADD.FTZ R163, R173, -R150 ;  /* 0x80000096ada38221 */ /* 0x000fe20000010000 */
[----:B------:R-:W-:Y:S01]  /*0e40*/  @!P0 FMUL.FTZ R157, R148, R3 ;  /* 0x00000003949d8220 */ /* 0x000fe20000410000 */
[----:B-----5:R-:W-:-:S02]  /*0e50*/  HADD2.F32 R2, -RZ, R36.H0_H0 ;  /* 0x20000024ff027230 */ /* 0x020fc40000004100 */
[C---:B------:R-:W-:Y:S01]  /*0e60*/  @!P0 FMUL.FTZ R161, R148.reuse, R165 ;  /* 0x000000a594a18220 */ /* 0x040fe20000410000 */
[----:B------:R-:W-:Y:S02]  /*0e70*/  HADD2.F32 R3, -RZ, R36.H1_H1 ;  /* 0x30000024ff037230 */ /* 0x000fe40000004100 */
[----:B------:R-:W-:Y:S01]  /*0e80*/  @P0 FMUL.FTZ R155, R155, R172 ;  /* 0x000000ac9b9b0220 */ /* 0x000fe20000410000 */
[----:B------:R-:W-:Y:S02]  /*0e90*/  HADD2.F32 R165, -RZ, R38.H0_H0 ;  /* 0x20000026ffa57230 */ /* 0x000fe40000004100 */
[----:B------:R-:W-:Y:S01]  /*0ea0*/  @P0 FMUL.FTZ R159, R159, R176 ;  /* 0x000000b09f9f0220 */ /* 0x000fe20000410000 */
[----:B------:R-:W-:Y:S01]  /*0eb0*/  @!P0 FMUL.FTZ R155, R148, R163 ;  /* 0x000000a3949b8220 */ /* 0x000fe20000410000 */
[----:B------:R-:W-:Y:S02]  /*0ec0*/  HADD2.F32 R176, -RZ, R15.H0_H0 ;  /* 0x2000000fffb07230 */ /* 0x000fe40000004100 */
[----:B------:R-:W-:Y:S01]  /*0ed0*/  FMUL.FTZ R0, R0, R2 ;  /* 0x0000000200007220 */ /* 0x000fe20000410000 */
[C---:B------:R-:W-:Y:S01]  /*0ee0*/  FADD.FTZ R142, R2.reuse, R142 ;  /* 0x0000008e028e7221 */ /* 0x040fe20000010000 */
[----:B------:R-:W-:Y:S01]  /*0ef0*/  FFMA.FTZ R145, R2, R146, R145 ;  /* 0x0000009202917223 */ /* 0x000fe20000010091 */
[----:B------:R-:W-:Y:S01]  /*0f00*/  FMUL.FTZ R2, R152, R3 ;  /* 0x0000000398027220 */ /* 0x000fe20000410000 */
[----:B------:R-:W-:Y:S01]  /*0f10*/  @!P0 FADD.FTZ R163, R177, -R150 ;  /* 0x80000096b1a38221 */ /* 0x000fe20000010000 */
[----:B------:R-:W-:Y:S01]  /*0f20*/  FMUL.FTZ R152, R158, R165 ;  /* 0x000000a59e987220 */ /* 0x000fe20000410000 */
[C---:B------:R-:W-:Y:S01]  /*0f30*/  FADD.FTZ R103, R165.reuse, R103 ;  /* 0x00000067a5677221 */ /* 0x040fe20000010000 */
[----:B------:R-:W-:Y:S01]  /*0f40*/  FFMA.FTZ R104, R165, R155, R104 ;  /* 0x0000009ba5687223 */ /* 0x000fe20000010068 */
[--C-:B------:R-:W-:Y:S01]  /*0f50*/  HADD2.F32 R160, -RZ, R12.reuse.H0_H0 ;  /* 0x2000000cffa07230 */ /* 0x100fe20000004100 */
[----:B------:R-:W0:Y:S01]  /*0f60*/  @P0 MUFU.RCP R165, R176 ;  /* 0x000000b000a50308 */ /* 0x000e220000001000 */
[----:B------:R-:W-:-:S02]  /*0f70*/  HADD2.F32 R168, -RZ, R12.H1_H1 ;  /* 0x3000000cffa87230 */ /* 0x000fc40000004100 */
[----:B------:R-:W-:Y:S01]  /*0f80*/  @!P0 FMUL.FTZ R159, R148, R163 ;  /* 0x000000a3949f8220 */ /* 0x000fe20000410000 */
[----:B------:R-:W-:Y:S02]  /*0f90*/  HADD2.F32 R163, -RZ, R37.H0_H0 ;  /* 0x20000025ffa37230 */ /* 0x000fe40000004100 */
[----:B------:R-:W-:Y:S02]  /*0fa0*/  HADD2.F32 R170, -RZ, R13.H0_H0 ;  /* 0x2000000dffaa7230 */ /* 0x000fe40000004100 */
[----:B------:R-:W-:Y:S01]  /*0fb0*/  HADD2.F32 R37, -RZ, R37.H1_H1 ;  /* 0x30000025ff257230 */ /* 0x000fe20000004100 */
[----:B------:R-:W1:Y:S01]  /*0fc0*/  @P0 MUFU.RCP R180, R160 ;  /* 0x000000a000b40308 */ /* 0x000e620000001000 */
[----:B------:R-:W-:Y:S02]  /*0fd0*/  HADD2.F32 R167, -RZ, R38.H1_H1 ;  /* 0x30000026ffa77230 */ /* 0x000fe40000004100 */
[----:B------:R-:W-:Y:S02]  /*0fe0*/  HADD2.F32 R169, -RZ, R39.H0_H0 ;  /* 0x20000027ffa97230 */ /* 0x000fe40000004100 */
[----:B------:R-:W-:-:S03]  /*0ff0*/  HADD2.F32 R174, -RZ, R14.H0_H0 ;  /* 0x2000000effae7230 */ /* 0x000fc60000004100 */
[----:B------:R-:W3:Y:S01]  /*1000*/  @P0 MUFU.RCP R182, R168 ;  /* 0x000000a800b60308 */ /* 0x000ee20000001000 */
[----:B------:R-:W-:Y:S02]  /*1010*/  HADD2.F32 R181, -RZ, R19.H0_H0 ;  /* 0x20000013ffb57230 */ /* 0x000fe40000004100 */
[----:B------:R-:W-:Y:S01]  /*1020*/  FMUL.FTZ R36, R154, R163 ;  /* 0x000000a39a247220 */ /* 0x000fe20000410000 */
[----:B------:R-:W-:Y:S02]  /*1030*/  HADD2.F32 R172, -RZ, R13.H1_H1 ;  /* 0x3000000dffac7230 */ /* 0x000fe40000004100 */
[----:B------:R-:W-:Y:S01]  /*1040*/  FMUL.FTZ R38, R156, R37 ;  /* 0x000000259c267220 */ /* 0x000fe20000410000 */
[----:B------:R-:W-:Y:S02]  /*1050*/  HADD2.F32 R39, -RZ, R39.H1_H1 ;  /* 0x30000027ff277230 */ /* 0x000fe40000004100 */
[----:B------:R-:W-:Y:S01]  /*1060*/  FMUL.FTZ R154, R162, R167 ;  /* 0x000000a7a29a7220 */ /* 0x000fe20000410000 */
[----:B------:R-:W-:Y:S01]  /*1070*/  HADD2.F32 R175, -RZ, R14.H1_H1 ;  /* 0x3000000effaf7230 */ /* 0x000fe20000004100 */
[----:B------:R-:W4:Y:S01]  /*1080*/  @P0 MUFU.RCP R184, R170 ;  /* 0x000000aa00b80308 */ /* 0x000f220000001000 */
[C---:B------:R-:W-:Y:S01]  /*1090*/  FADD.FTZ R101, R167.reuse, R101 ;  /* 0x00000065a7657221 */ /* 0x040fe20000010000 */
[----:B------:R-:W-:Y:S01]  /*10a0*/  FFMA.FTZ R102, R167, R157, R102 ;  /* 0x0000009da7667223 */ /* 0x000fe20000010066 */
[----:B------:R-:W-:Y:S01]  /*10b0*/  FMUL.FTZ R156, R164, R169 ;  /* 0x000000a9a49c7220 */ /* 0x000fe20000410000 */
[----:B------:R-:W-:-:S02]  /*10c0*/  HADD2.F32 R178, -RZ, R15.H1_H1 ;  /* 0x3000000fffb27230 */ /* 0x000fc40000004100 */
[--C-:B------:R-:W-:Y:S02]  /*10d0*/  HADD2.F32 R164, -RZ, R16.reuse.H0_H0 ;  /* 0x20000010ffa47230 */ /* 0x100fe40000004100 */
[----:B------:R-:W5:Y:S01]  /*10e0*/  @P0 MUFU.RCP R171, R174 ;  /* 0x000000ae00ab0308 */ /* 0x000f620000001000 */
[----:B------:R-:W-:Y:S02]  /*10f0*/  HADD2.F32 R167, -RZ, R16.H1_H1 ;  /* 0x30000010ffa77230 */ /* 0x000fe40000004100 */
[--C-:B------:R-:W-:Y:S02]  /*1100*/  HADD2.F32 R177, -RZ, R18.reuse.H0_H0 ;  /* 0x20000012ffb17230 */ /* 0x100fe40000004100 */
[----:B------:R-:W-:Y:S02]  /*1110*/  HADD2.F32 R179, -RZ, R18.H1_H1 ;  /* 0x30000012ffb37230 */ /* 0x000fe40000004100 */
[----:B------:R-:W-:Y:S01]  /*1120*/  @P0 FADD.FTZ R18, -R125, R181 ;  /* 0x000000b57d120221 */ /* 0x000fe20000010100 */
[----:B------:R-:W5:Y:S01]  /*1130*/  @P0 MUFU.RCP R186, R172 ;  /* 0x000000ac00ba0308 */ /* 0x000f620000001000 */
[----:B------:R-:W-:Y:S01]  /*1140*/  FMUL.FTZ R158, R166, R39 ;  /* 0x00000027a69e7220 */ /* 0x000fe20000410000 */
[C---:B------:R-:W-:Y:S01]  /*1150*/  FADD.FTZ R109, R3.reuse, R109 ;  /* 0x0000006d036d7221 */ /* 0x040fe20000010000 */
[----:B------:R-:W-:Y:S01]  /*1160*/  FFMA.FTZ R110, R3, R147, R110 ;  /* 0x00000093036e7223 */ /* 0x000fe2000001006e */
[----:B------:R-:W-:-:S02]  /*1170*/  HADD2.F32 R166, -RZ, R17.H0_H0 ;  /* 0x20000011ffa67230 */ /* 0x000fc40000004100 */
[----:B------:R-:W-:Y:S01]  /*1180*/  @P0 FADD.FTZ R3, -R119, R164 ;  /* 0x000000a477030221 */ /* 0x000fe20000010100 */
[----:B------:R-:W-:Y:S01]  /*1190*/  HADD2.F32 R173, -RZ, R17.H1_H1 ;  /* 0x30000011ffad7230 */ /* 0x000fe20000004100 */
[----:B------:R-:W5:Y:S01]  /*11a0*/  @P0 MUFU.RCP R188, R175 ;  /* 0x000000af00bc0308 */ /* 0x000f620000001000 */
[----:B------:R-:W-:Y:S01]  /*11b0*/  @P0 FADD.FTZ R17, -R120, R167 ;  /* 0x000000a778110221 */ /* 0x000fe20000010100 */
[----:B0-----:R-:W-:Y:S01]  /*11c0*/  @P0 FMUL.FTZ R18, R18, R165 ;  /* 0x000000a512120220 */ /* 0x001fe20000410000 */
[--C-:B------:R-:W-:Y:S01]  /*11d0*/  @!P0 FADD.FTZ R165, R164, -R150.reuse ;  /* 0x80000096a4a58221 */ /* 0x100fe20000010000 */
[----:B------:R-:W-:-:S04]  /*11e0*/  @!P0 FADD.FTZ R167, R167, -R150 ;  /* 0x80000096a7a78221 */ /* 0x000fc80000010000 */
[----:B------:R-:W0:Y:S01]  /*11f0*/  @P0 MUFU.RCP R162, R178 ;  /* 0x000000b200a20308 */ /* 0x000e220000001000 */
[----:B------:R-:W-:Y:S02]  /*1200*/  HADD2.F32 R183, -RZ, R19.H1_H1 ;  /* 0x30000013ffb77230 */ /* 0x000fe40000004100 */
[----:B-1----:R-:W-:Y:S01]  /*1210*/  @P0 FMUL.FTZ R3, R3, R180 ;  /* 0x000000b403030220 */ /* 0x002fe20000410000 */
[----:B---3--:R-:W-:Y:S01]  /*1220*/  @P0 FMUL.FTZ R17, R17, R182 ;  /* 0x000000b611110220 */ /* 0x008fe20000410000 */
[C---:B------:R-:W-:Y:S01]  /*1230*/  FADD.FTZ R105, R37.reuse, R105 ;  /* 0x0000006925697221 */ /* 0x040fe20000010000 */
[----:B------:R-:W-:Y:S01]  /*1240*/  FFMA.FTZ R106, R37, R153, R106 ;  /* 0x00000099256a7223 */ /* 0x000fe2000001006a */
[----:B------:R-:W-:Y:S01]  /*1250*/  @P0 FADD.FTZ R19, -R121, R166 ;  /* 0x000000a679130221 */ /* 0x000fe20000010100 */
[C---:B------:R-:W-:Y:S01]  /*1260*/  @!P0 FMUL.FTZ R3, R148.reuse, R165 ;  /* 0x000000a594038220 */ /* 0x040fe20000410000 */
[----:B------:R-:W-:Y:S01]  /*1270*/  @!P0 FMUL.FTZ R17, R148, R167 ;  /* 0x000000a794118220 */ /* 0x000fe20000410000 */
[----:B------:R-:W-:Y:S01]  /*1280*/  @P0 FADD.FTZ R37, -R122, R173 ;  /* 0x000000ad7a250221 */ /* 0x000fe20000010100 */
[----:B------:R-:W-:Y:S01]  /*1290*/  @P0 FADD.FTZ R16, -R123, R177 ;  /* 0x000000b17b100221 */ /* 0x000fe20000010100 */
[--C-:B------:R-:W-:Y:S01]  /*12a0*/  @!P0 FADD.FTZ R165, R166, -R150.reuse ;  /* 0x80000096a6a58221 */ /* 0x100fe20000010000 */
[--C-:B------:R-:W-:Y:S01]  /*12b0*/  @!P0 FADD.FTZ R167, R173, -R150.reuse ;  /* 0x80000096ada78221 */ /* 0x100fe20000010000 */
[----:B------:R-:W-:Y:S01]  /*12c0*/  @!P0 FADD.FTZ R173, R177, -R150 ;  /* 0x80000096b1ad8221 */ /* 0x000fe20000010000 */
[C---:B------:R-:W-:Y:S01]  /*12d0*/  FADD.FTZ R97, R39.reuse, R97 ;  /* 0x0000006127617221 */ /* 0x040fe20000010000 */
[----:B------:R-:W-:Y:S01]  /*12e0*/  FFMA.FTZ R98, R39, R161, R98 ;  /* 0x000000a127627223 */ /* 0x000fe20000010062 */
[----:B----4-:R-:W-:Y:S01]  /*12f0*/  @P0 FMUL.FTZ R19, R19, R184 ;  /* 0x000000b813130220 */ /* 0x010fe20000410000 */
[C---:B------:R-:W-:Y:S01]  /*1300*/  FADD.FTZ R107, R163.reuse, R107 ;  /* 0x0000006ba36b7221 */ /* 0x040fe20000010000 */
[----:B------:R-:W-:Y:S01]  /*1310*/  FFMA.FTZ R108, R163, R151, R108 ;  /* 0x00000097a36c7223 */ /* 0x000fe2000001006c */
[----:B------:R-:W-:Y:S01]  /*1320*/  @P0 FADD.FTZ R39, -R124, R179 ;  /* 0x000000b37c270221 */ /* 0x000fe20000010100 */
[----:B-----5:R-:W-:Y:S01]  /*1330*/  @P0 FMUL.FTZ R16, R16, R171 ;  /* 0x000000ab10100220 */ /* 0x020fe20000410000 */
[----:B------:R-:W-:Y:S01]  /*1340*/  @!P0 FMUL.FTZ R19, R148, R165 ;  /* 0x000000a594138220 */ /* 0x000fe20000410000 */
[----:B------:R-:W-:Y:S01]  /*1350*/  @P0 FADD.FTZ R163, -R126, R183 ;  /* 0x000000b77ea30221 */ /* 0x000fe20000010100 */
[C---:B------:R-:W-:Y:S01]  /*1360*/  @!P0 FMUL.FTZ R16, R148.reuse, R173 ;  /* 0x000000ad94108220 */ /* 0x040fe20000410000 */
[--C-:B------:R-:W-:Y:S01]  /*1370*/  @!P0 FADD.FTZ R165, R179, -R150.reuse ;  /* 0x80000096b3a58221 */ /* 0x100fe20000010000 */
[--C-:B------:R-:W-:Y:S01]  /*1380*/  @!P0 FADD.FTZ R173, R183, -R150.reuse ;  /* 0x80000096b7ad8221 */ /* 0x100fe20000010000 */
[----:B------:R-:W-:Y:S01]  /*1390*/  @P0 FMUL.FTZ R37, R37, R186 ;  /* 0x000000ba25250220 */ /* 0x000fe20000410000 */
[----:B------:R-:W-:Y:S01]  /*13a0*/  @P0 FMUL.FTZ R39, R39, R188 ;  /* 0x000000bc27270220 */ /* 0x000fe20000410000 */
[C---:B------:R-:W-:Y:S01]  /*13b0*/  @!P0 FMUL.FTZ R37, R148.reuse, R167 ;  /* 0x000000a794258220 */ /* 0x040fe20000410000 */
[----:B0-----:R-:W-:Y:S01]  /*13c0*/  @P0 FMUL.FTZ R163, R163, R162 ;  /* 0x000000a2a3a30220 */ /* 0x001fe20000410000 */
[----:B------:R-:W-:Y:S01]  /*13d0*/  @!P0 FADD.FTZ R167, R181, -R150 ;  /* 0x80000096b5a78221 */ /* 0x000fe20000010000 */
[C---:B------:R-:W-:Y:S01]  /*13e0*/  @!P0 FMUL.FTZ R39, R148.reuse, R165 ;  /* 0x000000a594278220 */ /* 0x040fe20000410000 */
[----:B------:R-:W-:Y:S01]  /*13f0*/  @!P0 FMUL.FTZ R163, R148, R173 ;  /* 0x000000ad94a38220 */ /* 0x000fe20000410000 */
[----:B------:R-:W-:-:S02]  /*1400*/  HADD2.F32 R165, -RZ, R28.H0_H0 ;  /* 0x2000001cffa57230 */ /* 0x000fc40000004100 */
[----:B------:R-:W-:Y:S02]  /*1410*/  HADD2.F32 R173, -RZ, R29.H0_H0 ;  /* 0x2000001dffad7230 */ /* 0x000fe40000004100 */
[----:B------:R-:W-:Y:S01]  /*1420*/  @!P0 FMUL.FTZ R18, R148, R167 ;  /* 0x000000a794128220 */ /* 0x000fe20000410000 */
[----:B------:R-:W-:Y:S02]  /*1430*/  HADD2.F32 R184, -RZ, R11.H0_H0 ;  /* 0x2000000bffb87230 */ /* 0x000fe40000004100 */
[----:B------:R-:W-:Y:S02]  /*1440*/  HADD2.F32 R167, -RZ, R28.H1_H1 ;  /* 0x3000001cffa77230 */ /* 0x000fe40000004100 */
        /* <DEDUP_REMOVED lines=9> */
[----:B------:R-:W-:Y:S02]  /*14e0*/  HADD2.F32 R29, -RZ, R29.H1_H1 ;  /* 0x3000001dff1d7230 */ /* 0x000fe40000004100 */
[----:B------:R-:W-:Y:S02]  /*14f0*/  HADD2.F32 R164, -RZ, R30.H0_H0 ;  /* 0x2000001effa47230 */ /* 0x000fe40000004100 */
[----:B------:R-:W-:Y:S01]  /*1500*/  HADD2.F32 R171, -RZ, R8.H1_H1 ;  /* 0x30000008ffab7230 */ /* 0x000fe20000004100 */
[----:B------:R-:W1:Y:S01]  /*1510*/  @P0 MUFU.RCP R185, R169 ;  /* 0x000000a900b90308 */ /* 0x000e620000001000 */
[----:B------:R-:W-:Y:S02]  /*1520*/  HADD2.F32 R182, -RZ, R10.H0_H0 ;  /* 0x2000000affb67230 */ /* 0x000fe40000004100 */
[----:B------:R-:W-:Y:S02]  /*1530*/  HADD2.F32 R187, -RZ, R11.H1_H1 ;  /* 0x3000000bffbb7230 */ /* 0x000fe40000004100 */
[----:B------:R-:W-:Y:S01]  /*1540*/  FMUL.FTZ R162, R172, R29 ;  /* 0x0000001daca27220 */ /* 0x000fe20000410000 */
[----:B------:R-:W-:-:S02]  /*1550*/  HADD2.F32 R177, -RZ, R30.H1_H1 ;  /* 0x3000001effb17230 */ /* 0x000fc40000004100 */
[C---:B------:R-:W-:Y:S01]  /*1560*/  FADD.FTZ R85, R29.reuse, R85 ;  /* 0x000000551d557221 */ /* 0x040fe20000010000 */
[--C-:B------:R-:W-:Y:S01]  /*1570*/  HADD2.F32 R166, -RZ, R31.reuse.H0_H0 ;  /* 0x2000001fffa67230 */ /* 0x100fe20000004100 */
[----:B------:R-:W3:Y:S01]  /*1580*/  @P0 MUFU.RCP R188, R181 ;  /* 0x000000b500bc0308 */ /* 0x000ee20000001000 */
[----:B------:R-:W-:Y:S01]  /*1590*/  FFMA.FTZ R86, R29, R37, R86 ;  /* 0x000000251d567223 */ /* 0x000fe20000010056 */
[----:B------:R-:W-:Y:S02]  /*15a0*/  HADD2.F32 R179, -RZ, R31.H1_H1 ;  /* 0x3000001fffb37230 */ /* 0x000fe40000004100 */
[----:B------:R-:W-:Y:S01]  /*15b0*/  FMUL.FTZ R29, R174, R164 ;  /* 0x000000a4ae1d7220 */ /* 0x000fe20000410000 */
[----:B------:R-:W-:Y:S02]  /*15c0*/  HADD2.F32 R183, -RZ, R10.H1_H1 ;  /* 0x3000000affb77230 */ /* 0x000fe40000004100 */
[----:B------:R-:W-:Y:S01]  /*15d0*/  HADD2.F32 R190, -RZ, R23.H0_H0 ;  /* 0x20000017ffbe7230 */ /* 0x000fe20000004100 */
[----:B------:R-:W4:Y:S01]  /*15e0*/  @P0 MUFU.RCP R186, R171 ;  /* 0x000000ab00ba0308 */ /* 0x000f220000001000 */
[----:B------:R-:W-:-:S02]  /*15f0*/  HADD2.F32 R180, -RZ, R9.H0_H0 ;  /* 0x20000009ffb47230 */ /* 0x000fc40000004100 */
[C---:B------:R-:W-:Y:S01]  /*1600*/  FADD.FTZ R63, R164.reuse, R63 ;  /* 0x0000003fa43f7221 */ /* 0x040fe20000010000 */
[----:B------:R-:W-:Y:S01]  /*1610*/  FFMA.FTZ R83, R164, R16, R83 ;  /* 0x00000010a4537223 */ /* 0x000fe20000010053 */
[----:B------:R-:W-:Y:S01]  /*1620*/  FMUL.FTZ R164, R175, R177 ;  /* 0x000000b1afa47220 */ /* 0x000fe20000410000 */
[----:B------:R-:W-:Y:S02]  /*1630*/  FMUL.FTZ R31, R176, R166 ;  /* 0x000000a6b01f7220 */ /* 0x000fe40000410000 */
[----:B------:R-:W5:Y:S01]  /*1640*/  @P0 MUFU.RCP R191, R182 ;  /* 0x000000b600bf0308 */ /* 0x000f620000001000 */
[C---:B------:R-:W-:Y:S01]  /*1650*/  FADD.FTZ R61, R166.reuse, R61 ;  /* 0x0000003da63d7221 */ /* 0x040fe20000010000 */
[----:B------:R-:W-:Y:S01]  /*1660*/  FFMA.FTZ R81, R166, R18, R81 ;  /* 0x00000012a6517223 */ /* 0x000fe20000010051 */
[----:B------:R-:W-:Y:S02]  /*1670*/  HADD2.F32 R175, -RZ, R20.H0_H0 ;  /* 0x20000014ffaf7230 */ /* 0x000fe40000004100 */
[----:B------:R-:W-:-:S03]  /*1680*/  FMUL.FTZ R166, R178, R179 ;  /* 0x000000b3b2a67220 */ /* 0x000fc60000410000 */
[----:B------:R-:W5:Y:S01]  /*1690*/  @P0 MUFU.RCP R174, R187 ;  /* 0x000000bb00ae0308 */ /* 0x000f620000001000 */
[C---:B------:R-:W-:Y:S01]  /*16a0*/  FADD.FTZ R62, R179.reuse, R62 ;  /* 0x0000003eb33e7221 */ /* 0x040fe20000010000 */
[----:B------:R-:W-:Y:S01]  /*16b0*/  FFMA.FTZ R82, R179, R163, R82 ;  /* 0x000000a3b3527223 */ /* 0x000fe20000010052 */
[----:B------:R-:W-:Y:S01]  /*16c0*/  @P0 FADD.FTZ R170, -R133, R190 ;  /* 0x000000be85aa0221 */ /* 0x000fe20000010100 */
[----:B------:R-:W-:Y:S02]  /*16d0*/  HADD2.F32 R179, -RZ, R21.H1_H1 ;  /* 0x30000015ffb37230 */ /* 0x000fe40000004100 */
[C---:B------:R-:W-:Y:S02]  /*16e0*/  FADD.FTZ R64, R177.reuse, R64 ;  /* 0x00000040b1407221 */ /* 0x040fe40000010000 */
[----:B------:R-:W5:Y:S01]  /*16f0*/  @P0 MUFU.RCP R172, R183 ;  /* 0x000000b700ac0308 */ /* 0x000f620000001000 */
[----:B------:R-:W-:Y:S01]  /*1700*/  FFMA.FTZ R84, R177, R39, R84 ;  /* 0x00000027b1547223 */ /* 0x000fe20000010054 */
[----:B------:R-:W-:-:S02]  /*1710*/  HADD2.F32 R177, -RZ, R20.H1_H1 ;  /* 0x30000014ffb17230 */ /* 0x000fc40000004100 */
[----:B------:R-:W-:Y:S01]  /*1720*/  @P0 FADD.FTZ R20, -R127, R175 ;  /* 0x000000af7f140221 */ /* 0x000fe20000010100 */
[----:B------:R-:W-:-:S03]  /*1730*/  HADD2.F32 R178, -RZ, R22.H0_H0 ;  /* 0x20000016ffb27230 */ /* 0x000fc60000004100 */
[----:B------:R-:W5:Y:S01]  /*1740*/  @P0 MUFU.RCP R189, R180 ;  /* 0x000000b400bd0308 */ /* 0x000f620000001000 */
[----:B------:R-:W-:Y:S02]  /*1750*/  HADD2.F32 R195, -RZ, R23.H1_H1 ;  /* 0x30000017ffc37230 */ /* 0x000fe40000004100 */
[----:B0-----:R-:W-:Y:S01]  /*1760*/  @P0 FMUL.FTZ R170, R170, R173 ;  /* 0x000000adaaaa0220 */ /* 0x001fe20000410000 */
[--C-:B------:R-:W-:Y:S01]  /*1770*/  @!P0 FADD.FTZ R173, R175, -R150.reuse ;  /* 0x80000096afad8221 */ /* 0x100fe20000010000 */
[----:B------:R-:W-:Y:S01]  /*1780*/  @P0 FADD.FTZ R23, -R130, R179 ;  /* 0x000000b382170221 */ /* 0x000fe20000010100 */
[----:B------:R-:W-:Y:S02]  /*1790*/  HADD2.F32 R176, -RZ, R21.H0_H0 ;  /* 0x20000015ffb07230 */ /* 0x000fe40000004100 */
[----:B------:R-:W-:Y:S01]  /*17a0*/  @!P0 FADD.FTZ R179, R179, -R150 ;  /* 0x80000096b3b38221 */ /* 0x000fe20000010000 */
[----:B------:R-:W-:Y:S02]  /*17b0*/  HADD2.F32 R193, -RZ, R22.H1_H1 ;  /* 0x30000016ffc17230 */ /* 0x000fe40000004100 */
[----:B------:R-:W-:Y:S01]  /*17c0*/  FMUL.FTZ R30, R168, R167 ;  /* 0x000000a7a81e7220 */ /* 0x000fe20000410000 */
[C---:B------:R-:W-:Y:S01]  /*17d0*/  FADD.FTZ R93, R167.reuse, R93 ;  /* 0x0000005da75d7221 */ /* 0x040fe20000010000 */
[----:B------:R-:W-:Y:S01]  /*17e0*/  FFMA.FTZ R94, R167, R17, R94 ;  /* 0x00000011a75e7223 */ /* 0x000fe2000001005e */
[----:B------:R-:W-:Y:S01]  /*17f0*/  @P0 FADD.FTZ R21, -R128, R177 ;  /* 0x000000b180150221 */ /* 0x000fe20000010100 */
[----:B-1----:R-:W-:Y:S01]  /*1800*/  @P0 FMUL.FTZ R20, R20, R185 ;  /* 0x000000b914140220 */ /* 0x002fe20000410000 */
[----:B------:R-:W-:Y:S01]  /*1810*/  @P0 FADD.FTZ R168, -R131, R178 ;  /* 0x000000b283a80221 */ /* 0x000fe20000010100 */
[----:B------:R-:W-:Y:S01]  /*1820*/  @P0 FADD.FTZ R167, -R134, R195 ;  /* 0x000000c386a70221 */ /* 0x000fe20000010100 */
[--C-:B------:R-:W-:Y:S01]  /*1830*/  @!P0 FADD.FTZ R175, R177, -R150.reuse ;  /* 0x80000096b1af8221 */ /* 0x100fe20000010000 */
[----:B------:R-:W-:Y:S01]  /*1840*/  @!P0 FMUL.FTZ R20, R148, R173 ;  /* 0x000000ad94148220 */ /* 0x000fe20000410000 */
[----:B---3--:R-:W-:Y:S01]  /*1850*/  @P0 FMUL.FTZ R23, R23, R188 ;  /* 0x000000bc17170220 */ /* 0x008fe20000410000 */
[----:B------:R-:W-:Y:S01]  /*1860*/  @!P0 FADD.FTZ R173, R178, -R150 ;  /* 0x80000096b2ad8221 */ /* 0x000fe20000010000 */
[C---:B------:R-:W-:Y:S01]  /*1870*/  FADD.FTZ R95, R165.reuse, R95 ;  /* 0x0000005fa55f7221 */ /* 0x040fe20000010000 */
[----:B------:R-:W-:Y:S01]  /*1880*/  FFMA.FTZ R96, R165, R3, R96 ;  /* 0x00000003a5607223 */ /* 0x000fe20000010060 */
[----:B------:R-:W-:Y:S01]  /*1890*/  @!P0 FMUL.FTZ R23, R148, R179 ;  /* 0x000000b394178220 */ /* 0x000fe20000410000 */
[----:B----4-:R-:W-:Y:S01]  /*18a0*/  @P0 FMUL.FTZ R21, R21, R186 ;  /* 0x000000ba15150220 */ /* 0x010fe20000410000 */
[----:B------:R-:W-:Y:S01]  /*18b0*/  @P0 FADD.FTZ R165, -R132, R193 ;  /* 0x000000c184a50221 */ /* 0x000fe20000010100 */
[----:B------:R-:W-:Y:S01]  /*18c0*/  @!P0 FADD.FTZ R179, R195, -R150 ;  /* 0x80000096c3b38221 */ /* 0x000fe20000010000 */
[----:B------:R-:W-:Y:S01]  /*18d0*/  @P0 FADD.FTZ R22, -R129, R176 ;  /* 0x000000b081160221 */ /* 0x000fe20000010100 */
[----:B-----5:R-:W-:Y:S01]  /*18e0*/  @P0 FMUL.FTZ R168, R168, R191 ;  /* 0x000000bfa8a80220 */ /* 0x020fe20000410000 */
[----:B------:R-:W-:Y:S01]  /*18f0*/  @P0 FMUL.FTZ R167, R167, R174 ;  /* 0x000000aea7a70220 */ /* 0x000fe20000410000 */
[C---:B------:R-:W-:Y:S01]  /*1900*/  @!P0 FMUL.FTZ R21, R148.reuse, R175 ;  /* 0x000000af94158220 */ /* 0x040fe20000410000 */
[----:B------:R-:W-:Y:S01]  /*1910*/  @!P0 FADD.FTZ R175, R193, -R150 ;  /* 0x80000096c1af8221 */ /* 0x000fe20000010000 */
[----:B------:R-:W-:Y:S01]  /*1920*/  @!P0 FMUL.FTZ R168, R148, R173 ;  /* 0x000000ad94a88220 */ /* 0x000fe20000410000 */
[----:B------:R-:W-:-:S02]  /*1930*/  HADD2.F32 R174, -RZ, R33.H0_H0 ;  /* 0x20000021ffae7230 */ /* 0x000fc40000004100 */
[----:B------:R-:W-:Y:S01]  /*1940*/  @P0 FMUL.FTZ R165, R165, R172 ;  /* 0x000000aca5a50220 */ /* 0x000fe20000410000 */
[--C-:B------:R-:W-:Y:S02]  /*1950*/  HADD2.F32 R173, -RZ, R32.reuse.H1_H1 ;  /* 0x30000020ffad7230 */ /* 0x100fe40000004100 */
[----:B------:R-:W-:Y:S01]  /*1960*/  @!P0 FMUL.FTZ R167, R148, R179 ;  /* 0x000000b394a78220 */ /* 0x000fe20000410000 */
[----:B------:R-:W-:Y:S01]  /*1970*/  @P0 FMUL.FTZ R22, R22, R189 ;  /* 0x000000bd16160220 */ /* 0x000fe20000410000 */
[----:B------:R-:W-:Y:S01]  /*1980*/  @!P0 FADD.FTZ R177, R176, -R150 ;  /* 0x80000096b0b18221 */ /* 0x000fe20000010000 */
[----:B------:R-:W-:Y:S02]  /*1990*/  HADD2.F32 R172, -RZ, R32.H0_H0 ;  /* 0x20000020ffac7230 */ /* 0x000fe40000004100 */
[----:B------:R-:W-:Y:S01]  /*19a0*/  @!P0 FMUL.FTZ R165, R148, R175 ;  /* 0x000000af94a58220 */ /* 0x000fe20000410000 */
[----:B------:R-:W-:Y:S02]  /*19b0*/  HADD2.F32 R179, -RZ, R5.H0_H0 ;  /* 0x20000005ffb37230 */ /* 0x000fe40000004100 */
[----:B------:R-:W-:-:S02]  /*19c0*/  HADD2.F32 R176, -RZ, R34.H0_H0 ;  /* 0x20000022ffb07230 */ /* 0x000fc40000004100 */
[--C-:B------:R-:W-:Y:S02]  /*19d0*/  HADD2.F32 R186, -RZ, R35.reuse.H0_H0 ;  /* 0x20000023ffba7230 */ /* 0x100fe40000004100 */
[----:B------:R-:W-:Y:S02]  /*19e0*/  HADD2.F32 R189, -RZ, R35.H1_H1 ;  /* 0x30000023ffbd7230 */ /* 0x000fe40000004100 */
[----:B------:R-:W-:Y:S01]  /*19f0*/  FMUL.FTZ R35, R180, R174 ;  /* 0x000000aeb4237220 */ /* 0x000fe20000410000 */
[----:B------:R-:W-:Y:S02]  /*1a00*/  HADD2.F32 R175, -RZ, R33.H1_H1 ;  /* 0x30000021ffaf7230 */ /* 0x000fe40000004100 */
[----:B------:R-:W-:Y:S01]  /*1a10*/  FMUL.FTZ R32, R171, R173 ;  /* 0x000000adab207220 */ /* 0x000fe20000410000 */
[C---:B------:R-:W-:Y:S01]  /*1a20*/  FADD.FTZ R60, R173.reuse, R60 ;  /* 0x0000003cad3c7221 */ /* 0x040fe20000010000 */
[----:B------:R-:W-:Y:S01]  /*1a30*/  FFMA.FTZ R80, R173, R21, R80 ;  /* 0x00000015ad507223 */ /* 0x000fe20000010050 */
[----:B------:R-:W-:Y:S01]  /*1a40*/  HADD2.F32 R180, -RZ, R5.H1_H1 ;  /* 0x30000005ffb47230 */ /* 0x000fe20000004100 */
[----:B------:R-:W0:Y:S01]  /*1a50*/  @P0 MUFU.RCP R173, R179 ;  /* 0x000000b300ad0308 */ /* 0x000e220000001000 */
[----:B------:R-:W-:Y:S01]  /*1a60*/  FMUL.FTZ R33, R169, R172 ;  /* 0x000000aca9217220 */ /* 0x000fe20000410000 */
[----:B------:R-:W-:-:S02]  /*1a70*/  HADD2.F32 R185, -RZ, R34.H1_H1 ;  /* 0x30000022ffb97230 */ /* 0x000fc40000004100 */
[----:B------:R-:W-:Y:S01]  /*1a80*/  FMUL.FTZ R169, R182, R176 ;  /* 0x000000b0b6a97220 */ /* 0x000fe20000410000 */
[C---:B------:R-:W-:Y:S01]  /*1a90*/  FADD.FTZ R55, R176.reuse, R55 ;  /* 0x00000037b0377221 */ /* 0x040fe20000010000 */
[----:B------:R-:W-:Y:S01]  /*1aa0*/  FFMA.FTZ R75, R176, R168, R75 ;  /* 0x000000a8b04b7223 */ /* 0x000fe2000001004b */
[----:B------:R-:W-:Y:S01]  /*1ab0*/  FMUL.FTZ R34, R181, R175 ;  /* 0x000000afb5227220 */ /* 0x000fe20000410000 */
[----:B------:R-:W-:Y:S01]  /*1ac0*/  HADD2.F32 R181, -RZ, R6.H0_H0 ;  /* 0x20000006ffb57230 */ /* 0x000fe20000004100 */
[----:B------:R-:W1:Y:S01]  /*1ad0*/  @P0 MUFU.RCP R176, R180 ;  /* 0x000000b400b00308 */ /* 0x000e620000001000 */
[----:B------:R-:W-:Y:S01]  /*1ae0*/  @!P0 FMUL.FTZ R22, R148, R177 ;  /* 0x000000b194168220 */ /* 0x000fe20000410000 */
[----:B------:R-:W-:Y:S01]  /*1af0*/  @!P0 FADD.FTZ R177, R190, -R150 ;  /* 0x80000096beb18221 */ /* 0x000fe20000010000 */
[C---:B------:R-:W-:Y:S01]  /*1b00*/  FADD.FTZ R58, R175.reuse, R58 ;  /* 0x0000003aaf3a7221 */ /* 0x040fe20000010000 */
[----:B------:R-:W-:Y:S01]  /*1b10*/  FFMA.FTZ R78, R175, R23, R78 ;  /* 0x00000017af4e7223 */ /* 0x000fe2000001004e */
[----:B------:R-:W-:-:S03]  /*1b20*/  HADD2.F32 R190, -RZ, R25.H0_H0 ;  /* 0x20000019ffbe7230 */ /* 0x000fc60000004100 */
[----:B------:R-:W3:Y:S01]  /*1b30*/  @P0 MUFU.RCP R175, R181 ;  /* 0x000000b500af0308 */ /* 0x000ee20000001000 */
[----:B------:R-:W-:Y:S02]  /*1b40*/  HADD2.F32 R195, -RZ, R25.H1_H1 ;  /* 0x30000019ffc37230 */ /* 0x000fe40000004100 */
[C---:B------:R-:W-:Y:S01]  /*1b50*/  FADD.FTZ R59, R172.reuse, R59 ;  /* 0x0000003bac3b7221 */ /* 0x040fe20000010000 */
[----:B------:R-:W-:Y:S01]  /*1b60*/  FFMA.FTZ R79, R172, R20, R79 ;  /* 0x00000014ac4f7223 */ /* 0x000fe2000001004f */
[--C-:B------:R-:W-:Y:S02]  /*1b70*/  HADD2.F32 R192, -RZ, R26.reuse.H0_H0 ;  /* 0x2000001affc07230 */ /* 0x100fe40000004100 */
[----:B------:R-:W-:Y:S01]  /*1b80*/  FMUL.FTZ R172, R183, R185 ;  /* 0x000000b9b7ac7220 */ /* 0x000fe20000410000 */
[----:B------:R-:W-:Y:S02]  /*1b90*/  HADD2.F32 R199, -RZ, R26.H1_H1 ;  /* 0x3000001affc77230 */ /* 0x000fe40000004100 */
[C---:B------:R-:W-:Y:S01]  /*1ba0*/  FADD.FTZ R56, R185.reuse, R56 ;  /* 0x00000038b9387221 */ /* 0x040fe20000010000 */
[----:B------:R-:W-:Y:S01]  /*1bb0*/  FFMA.FTZ R76, R185, R165, R76 ;  /* 0x000000a5b94c7223 */ /* 0x000fe2000001004c */
[----:B------:R-:W-:Y:S01]  /*1bc0*/  @P0 FADD.FTZ R26, -R137, R190 ;  /* 0x000000be891a0221 */ /* 0x000fe20000010100 */
[----:B------:R-:W-:Y:S01]  /*1bd0*/  FADD.FTZ R183, RZ, R0 ;  /* 0x00000000ffb77221 */ /* 0x000fe20000010000 */
[----:B------:R-:W-:Y:S01]  /*1be0*/  FFMA.FTZ R185, R0, R146, RZ ;  /* 0x0000009200b97223 */ /* 0x000fe200000100ff */
[----:B------:R-:W-:-:S02]  /*1bf0*/  HADD2.F32 R194, -RZ, R27.H0_H0 ;  /* 0x2000001bffc27230 */ /* 0x000fc40000004100 */
[----:B------:R-:W-:Y:S02]  /*1c00*/  HADD2.F32 R196, -RZ, R27.H1_H1 ;  /* 0x3000001bffc47230 */ /* 0x000fe40000004100 */
[----:B------:R-:W-:Y:S01]  /*1c10*/  @P0 FADD.FTZ R27, -R138, R195 ;  /* 0x000000c38a1b0221 */ /* 0x000fe20000010100 */
[--C-:B------:R-:W-:Y:S02]  /*1c20*/  HADD2.F32 R178, -RZ, R4.reuse.H1_H1 ;  /* 0x30000004ffb27230 */ /* 0x100fe40000004100 */
[----:B0-----:R-:W-:Y:S01]  /*1c30*/  @P0 FMUL.FTZ R26, R26, R173 ;  /* 0x000000ad1a1a0220 */ /* 0x001fe20000410000 */
[----:B------:R-:W-:Y:S01]  /*1c40*/  FADD.FTZ R173, R183, R2 ;  /* 0x00000002b7ad7221 */ /* 0x000fe20000010000 */
[----:B------:R-:W-:Y:S01]  /*1c50*/  FFMA.FTZ R185, R2, R147, R185 ;  /* 0x0000009302b97223 */ /* 0x000fe200000100b9 */
[----:B-1----:R-:W-:Y:S01]  /*1c60*/  @P0 FMUL.FTZ R27, R27, R176 ;  /* 0x000000b01b1b0220 */ /* 0x002fe20000410000 */
[----:B------:R-:W-:Y:S01]  /*1c70*/  @!P0 FMUL.FTZ R170, R148, R177 ;  /* 0x000000b194aa8220 */ /* 0x000fe20000410000 */
[----:B------:R-:W0:Y:S01]  /*1c80*/  @P0 MUFU.RCP R188, R178 ;  /* 0x000000b200bc0308 */ /* 0x000e220000001000 */
[----:B------:R-:W-:Y:S01]  /*1c90*/  @P0 FADD.FTZ R176, -R139, R192 ;  /* 0x000000c08bb00221 */ /* 0x000fe20000010100 */
[----:B------:R-:W-:-:S02]  /*1ca0*/  HADD2.F32 R177, -RZ, R4.H0_H0 ;  /* 0x20000004ffb17230 */ /* 0x000fc40000004100 */
[----:B------:R-:W-:Y:S01]  /*1cb0*/  FADD.FTZ R173, R173, R36 ;  /* 0x00000024adad7221 */ /* 0x000fe20000010000 */
[----:B------:R-:W-:Y:S01]  /*1cc0*/  FFMA.FTZ R185, R36, R151, R185 ;  /* 0x0000009724b97223 */ /* 0x000fe200000100b9 */
[----:B---3--:R-:W-:Y:S02]  /*1cd0*/  @P0 FMUL.FTZ R176, R176, R175 ;  /* 0x000000afb0b00220 */ /* 0x008fe40000410000 */
[----:B------:R-:W-:Y:S01]  /*1ce0*/  FADD.FTZ R175, R173, R38 ;  /* 0x00000026adaf7221 */ /* 0x000fe20000010000 */
[----:B------:R-:W1:Y:S01]  /*1cf0*/  @P0 MUFU.RCP R191, R177 ;  /* 0x000000b100bf0308 */ /* 0x000e620000001000 */
[----:B------:R-:W-:Y:S01]  /*1d00*/  FFMA.FTZ R185, R38, R153, R185 ;  /* 0x0000009926b97223 */ /* 0x000fe200000100b9 */
[C---:B------:R-:W-:Y:S01]  /*1d10*/  FADD.FTZ R57, R174.reuse, R57 ;  /* 0x00000039ae397221 */ /* 0x040fe20000010000 */
[----:B------:R-:W-:Y:S01]  /*1d20*/  FFMA.FTZ R77, R174, R22, R77 ;  /* 0x00000016ae4d7223 */ /* 0x000fe2000001004d */
[----:B------:R-:W-:Y:S02]  /*1d30*/  HADD2.F32 R193, -RZ, R24.H1_H1 ;  /* 0x30000018ffc17230 */ /* 0x000fe40000004100 */
[----:B------:R-:W-:Y:S01]  /*1d40*/  FMUL.FTZ R174, R187, R189 ;  /* 0x000000bdbbae7220 */ /* 0x000fe20000410000 */
[----:B------:R-:W-:Y:S01]  /*1d50*/  FADD.FTZ R175, R175, R152 ;  /* 0x00000098afaf7221 */ /* 0x000fe20000010000 */
[----:B------:R-:W-:Y:S01]  /*1d60*/  FFMA.FTZ R185, R152, R155, R185 ;  /* 0x0000009b98b97223 */ /* 0x000fe200000100b9 */
[----:B------:R-:W-:-:S02]  /*1d70*/  HADD2.F32 R182, -RZ, R6.H1_H1 ;  /* 0x30000006ffb67230 */ /* 0x000fc40000004100 */
[----:B------:R-:W-:Y:S02]  /*1d80*/  HADD2.F32 R187, -RZ, R24.H0_H0 ;  /* 0x20000018ffbb7230 */ /* 0x000fe40000004100 */
[C---:B------:R-:W-:Y:S01]  /*1d90*/  FADD.FTZ R54, R189.reuse, R54 ;  /* 0x00000036bd367221 */ /* 0x040fe20000010000 */
[----:B------:R-:W-:Y:S01]  /*1da0*/  FFMA.FTZ R74, R189, R167, R74 ;  /* 0x000000a7bd4a7223 */ /* 0x000fe2000001004a */
[----:B------:R-:W-:Y:S01]  /*1db0*/  FMUL.FTZ R171, R184, R186 ;  /* 0x000000bab8ab7220 */ /* 0x000fe20000410000 */
[C---:B------:R-:W-:Y:S01]  /*1dc0*/  FADD.FTZ R53, R186.reuse, R53 ;  /* 0x00000035ba357221 */ /* 0x040fe20000010000 */
[----:B------:R-:W-:Y:S01]  /*1dd0*/  FFMA.FTZ R73, R186, R170, R73 ;  /* 0x000000aaba497223 */ /* 0x000fe20000010049 */
[----:B------:R-:W-:Y:S01]  /*1de0*/  @P0 FADD.FTZ R25, -R136, R193 ;  /* 0x000000c188190221 */ /* 0x000fe20000010100 */
[----:B------:R-:W-:Y:S01]  /*1df0*/  FADD.FTZ R175, R175, R154 ;  /* 0x0000009aafaf7221 */ /* 0x000fe20000010000 */
[----:B------:R-:W-:Y:S01]  /*1e00*/  FFMA.FTZ R189, R154, R157, R185 ;  /* 0x0000009d9abd7223 */ /* 0x000fe200000100b9 */
[----:B------:R-:W3:Y:S01]  /*1e10*/  @P0 MUFU.RCP R186, R182 ;  /* 0x000000b600ba0308 */ /* 0x000ee20000001000 */
[----:B------:R-:W-:-:S02]  /*1e20*/  HADD2.F32 R183, -RZ, R7.H0_H0 ;  /* 0x20000007ffb77230 */ /* 0x000fc40000004100 */
[----:B------:R-:W-:Y:S01]  /*1e30*/  @P0 FADD.FTZ R24, -R135, R187 ;  /* 0x000000bb87180221 */ /* 0x000fe20000010100 */
[----:B------:R-:W-:Y:S02]  /*1e40*/  HADD2.F32 R184, -RZ, R7.H1_H1 ;  /* 0x30000007ffb87230 */ /* 0x000fe40000004100 */
[--C-:B------:R-:W-:Y:S01]  /*1e50*/  @!P0 FADD.FTZ R185, R187, -R150.reuse ;  /* 0x80000096bbb98221 */ /* 0x100fe20000010000 */
[----:B------:R-:W-:Y:S01]  /*1e60*/  @!P0 FADD.FTZ R187, R193, -R150 ;  /* 0x80000096c1bb8221 */ /* 0x000fe20000010000 */
[----:B0-----:R-:W-:Y:S01]  /*1e70*/  @P0 FMUL.FTZ R25, R25, R188 ;  /* 0x000000bc19190220 */ /* 0x001fe20000410000 */
[----:B------:R-:W-:Y:S01]  /*1e80*/  FADD.FTZ R175, R175, R156 ;  /* 0x0000009cafaf7221 */ /* 0x000fe20000010000 */
[----:B------:R-:W-:Y:S01]  /*1e90*/  FFMA.FTZ R193, R156, R159, R189 ;  /* 0x0000009f9cc17223 */ /* 0x000fe200000100bd */
[----:B------:R-:W0:Y:S01]  /*1ea0*/  @P0 MUFU.RCP R188, R183 ;  /* 0x000000b700bc0308 */ /* 0x000e220000001000 */
[----:B-1----:R-:W-:Y:S01]  /*1eb0*/  @P0 FMUL.FTZ R24, R24, R191 ;  /* 0x000000bf18180220 */ /* 0x002fe20000410000 */
[----:B------:R-:W-:Y:S01]  /*1ec0*/  FADD.FTZ R175, R175, R158 ;  /* 0x0000009eafaf7221 */ /* 0x000fe20000010000 */
[----:B------:R-:W-:Y:S01]  /*1ed0*/  FFMA.FTZ R197, R158, R161, R193 ;  /* 0x000000a19ec57223 */ /* 0x000fe200000100c1 */
[----:B------:R-:W-:-:S04]  /*1ee0*/  @!P0 FADD.FTZ R191, R195, -R150 ;  /* 0x80000096c3bf8221 */ /* 0x000fc80000010000 */
[----:B------:R-:W1:Y:S01]  /*1ef0*/  @P0 MUFU.RCP R201, R184 ;  /* 0x000000b800c90308 */ /* 0x000e620000001000 */
[----:B------:R-:W-:Y:S01]  /*1f00*/  @P0 FADD.FTZ R173, -R140, R199 ;  /* 0x000000c78cad0221 */ /* 0x000fe20000010100 */
[----:B------:R-:W-:Y:S01]  /*1f10*/  @!P0 FADD.FTZ R195, R199, -R150 ;  /* 0x80000096c7c38221 */ /* 0x000fe20000010000 */
[----:B------:R-:W-:Y:S01]  /*1f20*/  FADD.FTZ R199, R175, R28 ;  /* 0x0000001cafc77221 */ /* 0x000fe20000010000 */
[----:B------:R-:W-:Y:S01]  /*1f30*/  FFMA.FTZ R203, R28, R3, R197 ;  /* 0x000000031ccb7223 */ /* 0x000fe200000100c5 */
[----:B---3--:R-:W-:Y:S02]  /*1f40*/  @P0 FMUL.FTZ R173, R173, R186 ;  /* 0x000000baadad0220 */ /* 0x008fe40000410000 */
[----:B------:R-:W-:Y:S01]  /*1f50*/  FADD.FTZ R205, R199, R30 ;  /* 0x0000001ec7cd7221 */ /* 0x000fe20000010000 */
[----:B------:R-:W-:Y:S01]  /*1f60*/  FFMA.FTZ R203, R30, R17, R203 ;  /* 0x000000111ecb7223 */ /* 0x000fe200000100cb */
[----:B------:R-:W-:Y:S01]  /*1f70*/  @P0 FADD.FTZ R175, -R141, R194 ;  /* 0x000000c28daf0221 */ /* 0x000fe20000010100 */
[----:B------:R-:W-:Y:S01]  /*1f80*/  @P0 FADD.FTZ R186, -R143, R196 ;  /* 0x000000c48fba0221 */ /* 0x000fe20000010100 */
[----:B------:R-:W-:Y:S01]  /*1f90*/  FADD.FTZ R205, R205, R160 ;  /* 0x000000a0cdcd7221 */ /* 0x000fe20000010000 */
[----:B------:R-:W-:Y:S01]  /*1fa0*/  FFMA.FTZ R203, R160, R19, R203 ;  /* 0x00000013a0cb7223 */ /* 0x000fe200000100cb */
[--C-:B------:R-:W-:Y:S01]  /*1fb0*/  @!P0 FADD.FTZ R189, R190, -R150.reuse ;  /* 0x80000096bebd8221 */ /* 0x100fe20000010000 */
[--C-:B------:R-:W-:Y:S01]  /*1fc0*/  @!P0 FADD.FTZ R193, R192, -R150.reuse ;  /* 0x80000096c0c18221 */ /* 0x100fe20000010000 */
[--C-:B------:R-:W-:Y:S01]  /*1fd0*/  @!P0 FADD.FTZ R197, R194, -R150.reuse ;  /* 0x80000096c2c58221 */ /* 0x100fe20000010000 */
[----:B------:R-:W-:Y:S01]  /*1fe0*/  @!P0 FADD.FTZ R199, R196, -R150 ;  /* 0x80000096c4c78221 */ /* 0x000fe20000010000 */
[----:B0-----:R-:W-:Y:S01]  /*1ff0*/  @P0 FMUL.FTZ R150, R175, R188 ;  /* 0x000000bcaf960220 */ /* 0x001fe20000410000 */
[----:B-1----:R-:W-:Y:S01]  /*2000*/  @P0 FMUL.FTZ R175, R186, R201 ;  /* 0x000000c9baaf0220 */ /* 0x002fe20000410000 */
        /* <DEDUP_REMOVED lines=14> */
[----:B------:R-:W-:Y:S01]  /*20f0*/  FADD.FTZ R189, R188, R33 ;  /* 0x00000021bcbd7221 */ /* 0x000fe20000010000 */
[----:B------:R-:W-:Y:S01]  /*2100*/  FFMA.FTZ R191, R33, R20, R190 ;  /* 0x0000001421bf7223 */ /* 0x000fe200000100be */
[--C-:B--2---:R-:W-:Y:S02]  /*2110*/  HADD2.F32 R186, -RZ, R40.reuse.H0_H0 ;  /* 0x20000028ffba7230 */ /* 0x104fe40000004100 */
[----:B------:R-:W-:Y:S02]  /*2120*/  HADD2.F32 R185, -RZ, R40.H1_H1 ;  /* 0x30000028ffb97230 */ /* 0x000fe40000004100 */
[----:B------:R-:W-:Y:S01]  /*2130*/  FADD.FTZ R40, R189, R32 ;  /* 0x00000020bd287221 */ /* 0x000fe20000010000 */
[----:B------:R-:W-:Y:S01]  /*2140*/  FFMA.FTZ R192, R32, R21, R191 ;  /* 0x0000001520c07223 */ /* 0x000fe200000100bf */
[----:B------:R-:W-:Y:S01]  /*2150*/  @!P0 FMUL.FTZ R176, R148, R193 ;  /* 0x000000c194b08220 */ /* 0x000fe20000410000 */
[----:B------:R-:W-:-:S02]  /*2160*/  HADD2.F32 R188, -RZ, R41.H0_H0 ;  /* 0x20000029ffbc7230 */ /* 0x000fc40000004100 */
        /* <DEDUP_REMOVED lines=8> */
[----:B------:R-:W-:Y:S01]  /*21f0*/  FMUL.FTZ R41, R177, R186 ;  /* 0x000000bab1297220 */ /* 0x000fe20000410000 */
[----:B------:R-:W-:Y:S02]  /*2200*/  HADD2.F32 R191, -RZ, R43.H1_H1 ;  /* 0x3000002bffbf7230 */ /* 0x000fe40000004100 */
        /* <DEDUP_REMOVED lines=25> */
[----:B------:R-:W-:Y:S02]  /*23a0*/  @!P0 FMUL.FTZ R173, R148, R195 ;  /* 0x000000c394ad8220 */ /* 0x000fe40000410000 */
[----:B------:R-:W-:Y:S01]  /*23b0*/  FADD.FTZ R181, R180, R177 ;  /* 0x000000b1b4b57221 */ /* 0x000fe20000010000 */
[----:B------:R-:W-:Y:S01]  /*23c0*/  FFMA.FTZ R185, R177, R176, R182 ;  /* 0x000000b0b1b97223 */ /* 0x000fe200000100b6 */
[----:B------:R-:W-:Y:S01]  /*23d0*/  @!P0 FMUL.FTZ R150, R148, R197 ;  /* 0x000000c594968220 */ /* 0x000fe20000410000 */
[----:B------:R-:W-:Y:S01]  /*23e0*/  FMUL.FTZ R179, R183, R192 ;  /* 0x000000c0b7b37220 */ /* 0x000fe20000410000 */
[----:B------:R-:W-:Y:S01]  /*23f0*/  FADD.FTZ R182, R181, R178 ;  /* 0x000000b2b5b67221 */ /* 0x000fe20000010000 */
[----:B------:R-:W-:Y:S01]  /*2400*/  FFMA.FTZ R186, R178, R173, R185 ;  /* 0x000000adb2ba7223 */ /* 0x000fe200000100b9 */
[----:B------:R-:W-:Y:S01]  /*2410*/  @!P0 FMUL.FTZ R175, R148, R199 ;  /* 0x000000c794af8220 */ /* 0x000fe20000410000 */
        /* <DEDUP_REMOVED lines=39> */
.L_x_5124:
[----:B-1----:R-:W-:Y:S01]  /*2690*/  FADD.FTZ R185, R186, R185 ;  /* 0x000000b9bab97221 */ /* 0x002fe20000010000 */
[----:B--2---:R-:W-:Y:S01]  /*26a0*/  FADD.FTZ R188, R183, R188 ;  /* 0x000000bcb7bc7221 */ /* 0x004fe20000010000 */
[----:B------:R-:W-:Y:S02]  /*26b0*/  LOP3.LUT R195, R149, 0x60, RZ, 0xfc, !PT ;  /* 0x0000006095c37812 */ /* 0x000fe400078efcff */
        /* <DEDUP_REMOVED lines=10> */
[----:B------:R-:W-:Y:S01]  /*2760*/  FADD.FTZ R39, R164, -R39 ;  /* 0x80000027a4277221 */ /* 0x000fe20000010000 */
[C-C-:B------:R-:W-:Y:S01]  /*2770*/  FFMA.FTZ R153, R181.reuse, R153, R182.reuse ;  /* 0x00000099b5997223 */ /* 0x140fe200000100b6 */
[----:B------:R-:W-:Y:S01]  /*2780*/  FADD.FTZ R3, R28, -R3 ;  /* 0x800000031c037221 */ /* 0x000fe20000010000 */
[C-C-:B------:R-:W-:Y:S01]  /*2790*/  FFMA.FTZ R19, R181.reuse, R19, R182.reuse ;  /* 0x00000013b5137223 */ /* 0x140fe200000100b6 */
        /* <DEDUP_REMOVED lines=54> */
[----:B------:R-:W-:Y:S01]  /*2b00*/  FMUL.FTZ R25, R148, R21 ;  /* 0x0000001594197220 */ /* 0x000fe20000410000 */
[----:B------:R-:W-:Y:S01]  /*2b10*/  FADD.FTZ R193, R180, -R193 ;  /* 0x800000c1b4c17221 */ /* 0x000fe20000010000 */
[C---:B------:R-:W-:Y:S01]  /*2b20*/  LOP3.LUT R33, R149.reuse, 0x20, RZ, 0xfc, !PT ;  /* 0x0000002095217812 */ /* 0x040fe200078efcff */
[C---:B------:R-:W-:Y:S01]  /*2b30*/  FMUL.FTZ R21, R148.reuse, R23 ;  /* 0x0000001794157220 */ /* 0x040fe20000410000 */
[C---:B------:R-:W-:Y:S01]  /*2b40*/  LOP3.LUT R43, R149.reuse, 0x40, RZ, 0xfc, !PT ;  /* 0x00000040952b7812 */ /* 0x040fe200078efcff */
        /* <DEDUP_REMOVED lines=52> */
[----:B0-----:R-:W-:-:S03]  /*2e90*/  LEA R144, R38, R144, 0x2 ;  /* 0x0000009026907211 */ /* 0x001fc600078e10ff */
[----:B------:R1:W-:Y:S01]  /*2ea0*/  STG.E.128 desc[UR4][R36.64], R28 ;  /* 0x0000001c24007986 */ /* 0x0003e2000c101d04 */
[----:B------:R-:W-:-:S13]  /*2eb0*/  ISETP.GE.AND P1, PT, R144, R39, PT ;  /* 0x000000279000720c */ /* 0x000fda0003f26270 */
[----:B------:R-:W-:Y:S05]  /*2ec0*/  @!P1 BRA `(.L_x_5112) ;  /* 0xffffffd8004c9947 */ /* 0x000fea000383ffff */
[----:B------:R-:W-:Y:S05]  /*2ed0*/  BSYNC B1 ;  /* 0x0000000000017941 */ /* 0x000fea0003800000 */
.L_x_5110:
        /* <DEDUP_REMOVED lines=62> */
.L_x_5109:
[----:B------:R-:W-:Y:S05]  /*32c0*/  BSYNC B0 ;  /* 0x0000000000007941 */ /* 0x000fea0003800000 */
.L_x_5108:
        /* <DEDUP_REMOVED lines=20> */
[----:B0-----:R-:W0:Y:S01]  /*3410*/  S2R R9, SR_CTAID.X ;  /* 0x0000000000097919 */ /* 0x001e220000002500 */
[----:B------:R-:W1:Y:S04]  /*3420*/  LDS R2, [R45] ;  /* 0x000000002d027984 */ /* 0x000e680000000800 */
[----:B------:R-:W2:Y:S04]  /*3430*/  LDS R3, [R45+0x200] ;  /* 0x000200002d037984 */ /* 0x000ea80000000800 */
[----:B------:R-:W3:Y:S04]  /*3440*/  LDS R11, [R45+0x1000] ;  /* 0x001000002d0b7984 */ /* 0x000ee80000000800 */
[----:B------:R-:W4:Y:S01]  /*3450*/  LDS R10, [R45+0x1200] ;  /* 0x001200002d0a7984 */ /* 0x000f220000000800 */
[----:B0----5:R-:W-:-:S03]  /*3460*/  LEA R56, P0, R9, R44, 0xa ;  /* 0x0000002c09387211 */ /* 0x021fc600078050ff */
        /* <DEDUP_REMOVED lines=13> */
[----:B------:R-:W2:Y:S04]  /*3540*/  LDS R2, [R45+0x800] ;  /* 0x000800002d027984 */ /* 0x000ea80000000800 */
[----:B------:R-:W3:Y:S01]  /*3550*/  LDS R3, [R45+0xa00] ;  /* 0x000a00002d037984 */ /* 0x000ee20000000800 */
[----:B0-----:R-:W-:-:S03]  /*3560*/  FADD.FTZ R8, RZ, R8 ;  /* 0x00000008ff087221 */ /* 0x001fc60000010000 */
[----:B------:R-:W0:Y:S01]  /*3570*/  LDS R10, [R45+0xc00] ;  /* 0x000c00002d0a7984 */ /* 0x000e220000000800 */
        /* <DEDUP_REMOVED lines=15> */
[----:B---3--:R-:W-:Y:S02]  /*3670*/  FADD.FTZ R3, RZ, R3 ;  /* 0x00000003ff037221 */ /* 0x008fe40000010000 */
[----:B------:R-:W3:Y:S01]  /*3680*/  LDS R48, [R45+0x3200] ;  /* 0x003200002d307984 */ /* 0x000ee20000000800 */
[----:B0-----:R-:W-:Y:S01]  /*3690*/  FADD.FTZ R10, RZ, R10 ;  /* 0x0000000aff0a7221 */ /* 0x001fe20000010000 */
[----:B------:R-:W-:Y:S02]  /*36a0*/  FADD.FTZ R3, R3, R16 ;  /* 0x0000001003037221 */ /* 0x000fe40000010000 */
[----:B------:R-:W0:Y:S01]  /*36b0*/  LDS R53, [R45+0x3400] ;  /* 0x003400002d357984 */ /* 0x000e220000000800 */
        /* <DEDUP_REMOVED lines=17> */
[----:B---3--:R-:W-:Y:S01]  /*37d0*/  FADD.FTZ R13, R13, R48 ;  /* 0x000000300d0d7221 */ /* 0x008fe20000010000 */
[----:B0-----:R-:W-:Y:S01]  /*37e0*/  FADD.FTZ R53, R8, R53 ;  /* 0x0000003508357221 */ /* 0x001fe20000010000 */
[----:B----4-:R-:W-:Y:S01]  /*37f0*/  FADD.FTZ R9, R9, R50 ;  /* 0x0000003209097221 */ /* 0x010fe20000010000 */
[----:B------:R0:W-:Y:S01]  /*3800*/  STS.128 [R0], R4 ;  /* 0x0000000400007388 */ /* 0x0001e20000000c00 */
[----:B------:R-:W-:-:S03]  /*3810*/  FADD.FTZ R55, R2, R55 ;  /* 0x0000003702377221 */ /* 0x000fc60000010000 */
[----:B------:R-:W-:Y:S04]  /*3820*/  STS.128 [R0+0x10], R104 ;  /* 0x0000106800007388 */ /* 0x000fe80000000c00 */
[----:B------:R-:W-:Y:S01]  /*3830*/  STS.128 [R0+0x400], R96 ;  /* 0x0004006000007388 */ /* 0x000fe20000000c00 */
[----:B------:R-:W-:-:S03]  /*3840*/  FADD.FTZ R57, R10, R57 ;  /* 0x000000390a397221 */ /* 0x000fc60000010000 */
[----:B------:R-:W-:Y:S01]  /*3850*/  STS.128 [R0+0x410], R20 ;  /* 0x0004101400007388 */ /* 0x000fe20000000c00 */
[----:B------:R-:W-:-:S03]  /*3860*/  FADD.FTZ R11, R11, R54 ;  /* 0x000000360b0b7221 */ /* 0x000fc60000010000 */
[----:B------:R-:W-:Y:S01]  /*3870*/  STS.128 [R0+0x800], R28 ;  /* 0x0008001c00007388 */ /* 0x000fe20000000c00 */
[----:B0-----:R-:W-:Y:S01]  /*3880*/  FADD.FTZ R7, R3, R52 ;  /* 0x0000003403077221 */ /* 0x001fe20000010000 */
[----:B------:R-:W-:Y:S02]  /*3890*/  IADD3.X R3, RZ, RZ, RZ, P0, !PT ;  /* 0x000000ffff037210 */ /* 0x000fe400007fe4ff */
[----:B------:R-:W-:Y:S02]  /*38a0*/  STS.128 [R0+0x810], R32 ;  /* 0x0008102000007388 */ /* 0x000fe40000000c00 */
[----:B------:R-:W-:Y:S02]  /*38b0*/  SHF.L.U64.HI R26, R56, 0x2, R3 ;  /* 0x00000002381a7819 */ /* 0x000fe40000010203 */
[----:B------:R-:W-:Y:S04]  /*38c0*/  STS.128 [R0+0xc00], R36 ;  /* 0x000c002400007388 */ /* 0x000fe80000000c00 */
[----:B------:R-:W-:Y:S01]  /*38d0*/  STS.128 [R0+0xc10], R40 ;  /* 0x000c102800007388 */ /* 0x000fe20000000c00 */
        /* <DEDUP_REMOVED lines=88> */
.L_x_5111:
        /* <DEDUP_REMOVED lines=8> */
.L_x_5114:
[----:B------:R-:W-:Y:S05]  /*3ee0*/  BSYNC B2 ;  /* 0x0000000000027941 */ /* 0x000fea0003800000 */
.L_x_5113:
        /* <DEDUP_REMOVED lines=8> */
.L_x_5115:
[----:B------:R-:W-:Y:S01]  /*3f70*/  FADD.FTZ R183, R46, R183 ;  /* 0x000000b72eb77221 */ /* 0x000fe20000010000 */
[----:B------:R-:W-:-:S04]  /*3f80*/  HFMA2.MMA R192, -RZ, RZ, 0, 1.1920928955078125e-07 ;  /* 0x00000002ffc07435 */ /* 0x000fc800000001ff */
[----:B------:R-:W-:Y:S02]  /*3f90*/  MOV R193, R183 ;  /* 0x000000b700c17202 */ /* 0x000fe40000000f00 */
[----:B------:R-:W-:-:S07]  /*3fa0*/  MOV R185, R188 ;  /* 0x000000bc00b97202 */ /* 0x000fce0000000f00 */
[----:B------:R-:W-:Y:S05]  /*3fb0*/  WARPSYNC.COLLECTIVE R190, `(.L_x_5116) ;  /* 0x00000000be087348 */ /* 0x000fea0003c00000 */
[----:B------:R0:W1:Y:S02]  /*3fc0*/  SHFL.BFLY P1, R188, R193, R192, R195 ;  /* 0x0c0000c0c1bc7389 */ /* 0x00006400000200c3 */
[----:B01----:R-:W-:Y:S01]  /*3fd0*/  ENDCOLLECTIVE ;  /* 0x000000000000791b */ /* 0x003fe20003800000 */
.L_x_5116:
[----:B------:R-:W-:-:S05]  /*3fe0*/  FADD.FTZ R185, R66, R185 ;  /* 0x000000b942b97221 */ /* 0x000fca0000010000 */
[----:B------:R-:W-:Y:S02]  /*3ff0*/  MOV R193, R185 ;  /* 0x000000b900c17202 */ /* 0x000fe40000000f00 */
[----:B------:R-:W-:-:S07]  /*4000*/  MOV R182, R188 ;  /* 0x000000bc00b67202 */ /* 0x000fce0000000f00 */
[----:B------:R-:W-:Y:S05]  /*4010*/  WARPSYNC.COLLECTIVE R190, `(.L_x_5117) ;  /* 0x00000000be087348 */ /* 0x000fea0003c00000 */
[----:B------:R0:W1:Y:S02]  /*4020*/  SHFL.BFLY P1, R188, R193, R192, R195 ;  /* 0x0c0000c0c1bc7389 */ /* 0x00006400000200c3 */
[----:B01----:R-:W-:Y:S01]  /*4030*/  ENDCOLLECTIVE ;  /* 0x000000000000791b */ /* 0x003fe20003800000 */
.L_x_5117:
[----:B------:R-:W-:Y:S01]  /*4040*/  FADD.FTZ R182, R183, R182 ;  /* 0x000000b6b7b67221 */ /* 0x000fe20000010000 */
[----:B------:R-:W-:-:S04]  /*4050*/  HFMA2.MMA R192, -RZ, RZ, 0, 2.384185791015625e-07 ;  /* 0x00000004ffc07435 */ /* 0x000fc800000001ff */
[----:B------:R-:W-:Y:S02]  /*4060*/  MOV R193, R182 ;  /* 0x000000b600c17202 */ /* 0x000fe40000000f00 */
[----:B------:R-:W-:-:S07]  /*4070*/  MOV R184, R188 ;  /* 0x000000bc00b87202 */ /* 0x000fce0000000f00 */
[----:B------:R-:W-:Y:S05]  /*4080*/  WARPSYNC.COLLECTIVE R190, `(.L_x_5118) ;  /* 0x00000000be087348 */ /* 0x000fea0003c00000 */
[----:B------:R0:W1:Y:S02]  /*4090*/  SHFL.BFLY P1, R188, R193, R192, R195 ;  /* 0x0c0000c0c1bc7389 */ /* 0x00006400000200c3 */
[----:B01----:R-:W-:Y:S01]  /*40a0*/  ENDCOLLECTIVE ;  /* 0x000000000000791b */ /* 0x003fe20003800000 */
.L_x_5118:
[----:B------:R-:W-:-:S05]  /*40b0*/  FADD.FTZ R184, R185, R184 ;  /* 0x000000b8b9b87221 */ /* 0x000fca0000010000 */
[----:B------:R-:W-:Y:S02]  /*40c0*/  MOV R193, R184 ;  /* 0x000000b800c17202 */ /* 0x000fe40000000f00 */
[----:B------:R-:W-:-:S07]  /*40d0*/  MOV R187, R188 ;  /* 0x000000bc00bb7202 */ /* 0x000fce0000000f00 */
[----:B------:R-:W-:Y:S05]  /*40e0*/  WARPSYNC.COLLECTIVE R190, `(.L_x_5119) ;  /* 0x00000000be087348 */ /* 0x000fea0003c00000 */
[----:B------:R0:W1:Y:S02]  /*40f0*/  SHFL.BFLY P1, R188, R193, R192, R195 ;  /* 0x0c0000c0c1bc7389 */ /* 0x00006400000200c3 */
[----:B01----:R-:W-:Y:S01]  /*4100*/  ENDCOLLECTIVE ;  /* 0x000000000000791b */ /* 0x003fe20003800000 */
.L_x_5119:
[----:B------:R-:W-:Y:S01]  /*4110*/  FADD.FTZ R187, R182, R187 ;  /* 0x000000bbb6bb7221 */ /* 0x000fe20000010000 */
[----:B------:R-:W-:-:S04]  /*4120*/  HFMA2.MMA R192, -RZ, RZ, 0, 4.76837158203125e-07 ;  /* 0x00000008ffc07435 */ /* 0x000fc800000001ff */
[----:B------:R-:W-:Y:S02]  /*4130*/  MOV R193, R187 ;  /* 0x000000bb00c17202 */ /* 0x000fe40000000f00 */
[----:B------:R-:W-:-:S07]  /*4140*/  MOV R189, R188 ;  /* 0x000000bc00bd7202 */ /* 0x000fce0000000f00 */
[----:B------:R-:W-:Y:S05]  /*4150*/  WARPSYNC.COLLECTIVE R190, `(.L_x_5120) ;  /* 0x00000000be087348 */ /* 0x000fea0003c00000 */
[----:B------:R0:W1:Y:S02]  /*4160*/  SHFL.BFLY P1, R188, R193, R192, R195 ;  /* 0x0c0000c0c1bc7389 */ /* 0x00006400000200c3 */
[----:B01----:R-:W-:Y:S01]  /*4170*/  ENDCOLLECTIVE ;  /* 0x000000000000791b */ /* 0x003fe20003800000 */
.L_x_5120:
[----:B------:R-:W-:-:S05]  /*4180*/  FADD.FTZ R189, R184, R189 ;  /* 0x000000bdb8bd7221 */ /* 0x000fca0000010000 */
[----:B------:R-:W-:Y:S02]  /*4190*/  MOV R193, R189 ;  /* 0x000000bd00c17202 */ /* 0x000fe40000000f00 */
[----:B------:R-:W-:-:S07]  /*41a0*/  MOV R46, R188 ;  /* 0x000000bc002e7202 */ /* 0x000fce0000000f00 */
[----:B------:R-:W-:Y:S05]  /*41b0*/  WARPSYNC.COLLECTIVE R190, `(.L_x_5121) ;  /* 0x00000000be087348 */ /* 0x000fea0003c00000 */
[----:B------:R0:W1:Y:S02]  /*41c0*/  SHFL.BFLY P1, R188, R193, R192, R195 ;  /* 0x0c0000c0c1bc7389 */ /* 0x00006400000200c3 */
[----:B01----:R-:W-:Y:S01]  /*41d0*/  ENDCOLLECTIVE ;  /* 0x000000000000791b */ /* 0x003fe20003800000 */
.L_x_5121:
        /* <DEDUP_REMOVED lines=8> */
.L_x_5122:
[----:B------:R-:W-:Y:S01]  /*4260*/  FADD.FTZ R183, R189, R66 ;  /* 0x00000042bdb77221 */ /* 0x000fe20000010000 */
[----:B------:R-:W-:-:S04]  /*4270*/  MOV R66, R191 ;  /* 0x000000bf00427202 */ /* 0x000fc80000000f00 */
[----:B------:R-:W-:Y:S02]  /*4280*/  MOV R193, R183 ;  /* 0x000000b700c17202 */ /* 0x000fe40000000f00 */
[----:B------:R-:W-:-:S07]  /*4290*/  MOV R185, R188 ;  /* 0x000000bc00b97202 */ /* 0x000fce0000000f00 */
[----:B------:R-:W-:Y:S05]  /*42a0*/  WARPSYNC.COLLECTIVE R190, `(.L_x_5123) ;  /* 0x00000000be087348 */ /* 0x000fea0003c00000 */
[----:B------:R0:W1:Y:S02]  /*42b0*/  SHFL.BFLY P1, R188, R193, R192, R195 ;  /* 0x0c0000c0c1bc7389 */ /* 0x00006400000200c3 */
[----:B01----:R-:W-:Y:S01]  /*42c0*/  ENDCOLLECTIVE ;  /* 0x000000000000791b */ /* 0x003fe20003800000 */
.L_x_5123:
[----:B------:R-:W-:Y:S05]  /*42d0*/  BRA `(.L_x_5124) ;  /* 0xffffffe000ec7947 */ /* 0x000fea000383ffff */
.L_x_5125:
        /* <DEDUP_REMOVED lines=10> */
.L_x_5621:


//--------------------- .text._ZN10layer_norm22ln_bwd_finalize_kernelINS_22Kernel_traits_finalizeILj1024EffffjLj1024ELj4ENS_18Kernel_traits_baseILj1024EffffjLj1024EEEEEEEvNS_9BwdParamsE --------------------------
	.section	.text._ZN10layer_norm22ln_bwd_finalize_kernelINS_22Kernel_traits_finalizeILj1024EffffjLj1024ELj4ENS_18Kernel_traits_baseILj1024EffffjLj1024EEEEEEEvNS_9BwdParamsE,"ax",@progbits
	.align	128
        .global         _ZN10layer_norm22ln_bwd_finalize_kernelINS_22Kernel_traits_finalizeILj1024EffffjLj1024ELj4ENS_18Kernel_traits_baseILj1024EffffjLj1024EEEEEEEvNS_9BwdParamsE
        .type           _ZN10layer_norm22ln_bwd_finalize_kernelINS_22Kernel_traits_finalizeILj1024EffffjLj1024ELj4ENS_18Kernel_traits_baseILj1024EffffjLj1024EEEEEEEvNS_9BwdParamsE,@function
        .size           _ZN10layer_norm22ln_bwd_finalize_kernelINS_22Kernel_traits_finalizeILj1024EffffjLj1024ELj4ENS_18Kernel_traits_baseILj1024EffffjLj1024EEEEEEEvNS_9BwdParamsE,(.L_x_5622 - _ZN10layer_norm22ln_bwd_finalize_kernelINS_22Kernel_traits_finalizeILj1024EffffjLj1024ELj4ENS_18Kernel_traits_baseILj1024EffffjLj1024EEEEEEEvNS_9BwdParamsE)
        .other          _ZN10layer_norm22ln_bwd_finalize_kernelINS_22Kernel_traits_finalizeILj1024EffffjLj1024ELj4ENS_18Kernel_traits_baseILj1024EffffjLj1024EEEEEEEvNS_9BwdParamsE,@"STO_CUDA_ENTRY STV_DEFAULT"
_ZN10layer_norm22ln_bwd_finalize_kernelINS_22Kernel_traits_finalizeILj1024EffffjLj1024ELj4ENS_18Kernel_traits_baseILj1024EffffjLj1024EEEEEEEvNS_9BwdParamsE:
.text._ZN10layer_norm22ln_bwd_finalize_kernelINS_22Kernel_traits_finalizeILj1024EffffjLj1024ELj4ENS_18Kernel_traits_baseILj1024EffffjLj1024EEEEEEEvNS_9BwdParamsE:
        /* <DEDUP_REMOVED lines=25> */
.L_x_5135:
        /* <DEDUP_REMOVED lines=28> */
.L_x_5130:
        /* <DEDUP_REMOVED lines=33> */
.L_x_5129:
[----:B------:R-:W-:Y:S05]  /*0560*/  BSYNC B1 ;  /* 0x0000000000017941 */ /* 0x000fea0003800000 */
.L_x_5128:
        /* <DEDUP_REMOVED lines=23> */
.L_x_5132:
[----:B------:R-:W-:Y:S05]  /*06e0*/  BSYNC B1 ;  /* 0x0000000000017941 */ /* 0x000fea0003800000 */
.L_x_5131:
        /* <DEDUP_REMOVED lines=11> */
.L_x_5127:
[----:B------:R-:W-:Y:S05]  /*07a0*/  BSYNC B0 ;  /* 0x0000000000007941 */ /* 0x000fea0003800000 */
.L_x_5126:
        /* <DEDUP_REMOVED lines=29> */
.L_x_5146:
[----:B------:R-:W-:Y:S01]  /*0980*/  @!P1 SHF.R.U32.HI R12, RZ, 0x3, R0 ;  /* 0x00000003ff0c9819 */ /* 0x000fe20000011600 */
[----:B---3--:R-:W-:Y:S01]  /*0990*/  FADD.FTZ R14, R9, R14 ;  /* 0x0000000e090e7221 */ /* 0x008fe20000010000 */
[----:B--2---:R-:W-:Y:S02]  /*09a0*/  FADD.FTZ R11, R10, R11 ;  /* 0x0000000b0a0b7221 */ /* 0x004fe40000010000 */
[----:B------:R-:W-:-:S05]  /*09b0*/  @!P1 LOP3.LUT R12, R12, 0x1ffffffc, RZ, 0xc0, !PT ;  /* 0x1ffffffc0c0c9812 */ /* 0x000fca00078ec0ff */
[----:B------:R2:W-:Y:S04]  /*09c0*/  @!P1 STS [R12+UR4+0x2000], R14 ;  /* 0x0020000e0c009988 */ /* 0x0005e80008000804 */
[----:B------:R2:W-:Y:S02]  /*09d0*/  @!P1 STS [R12+UR4+0x2080], R11 ;  /* 0x0020800b0c009988 */ /* 0x0005e40008000804 */
.L_x_5133:
        /* <DEDUP_REMOVED lines=15> */
.L_x_5134:
[----:B------:R-:W-:Y:S01]  /*0ad0*/  HFMA2.MMA R19, -RZ, RZ, 0, 5.9604644775390625e-08 ;  /* 0x00000001ff137435 */ /* 0x000fe200000001ff */
[----:B---3--:R-:W-:Y:S01]  /*0ae0*/  IMAD.MOV.U32 R20, RZ, RZ, R10 ;  /* 0x000000ffff147224 */ /* 0x008fe200078e000a */
[----:B------:R-:W-:Y:S01]  /*0af0*/  MOV R22, 0x1f ;  /* 0x0000001f00167802 */ /* 0x000fe20000000f00 */
[----:B------:R-:W-:-:S08]  /*0b00*/  IMAD.MOV.U32 R17, RZ, RZ, -0x1 ;  /* 0xffffffffff117424 */ /* 0x000fd000078e00ff */
[----:B012---:R-:W-:Y:S05]  /*0b10*/  WARPSYNC.COLLECTIVE R17, `(.L_x_5136) ;  /* 0x0000000011087348 */ /* 0x007fea0003c00000 */
[----:B------:R3:W4:Y:S02]  /*0b20*/  SHFL.BFLY P2, R18, R20, R19, R22 ;  /* 0x0c00001314127389 */ /* 0x0007240000040016 */
[----:B01234-:R-:W-:Y:S01]  /*0b30*/  ENDCOLLECTIVE ;  /* 0x000000000000791b */ /* 0x01ffe20003800000 */
.L_x_5136:
[----:B------:R-:W-:Y:S01]  /*0b40*/  IMAD.MOV.U32 R19, RZ, RZ, 0x2 ;  /* 0x00000002ff137424 */ /* 0x000fe200078e00ff */
[----:B------:R-:W-:-:S05]  /*0b50*/  MOV R11, R18 ;  /* 0x00000012000b7202 */ /* 0x000fca0000000f00 */
[----:B------:R-:W-:-:S05]  /*0b60*/  FADD.FTZ R11, R10, R11 ;  /* 0x0000000b0a0b7221 */ /* 0x000fca0000010000 */
[----:B------:R-:W-:-:S07]  /*0b70*/  MOV R20, R11 ;  /* 0x0000000b00147202 */ /* 0x000fce0000000f00 */
[----:B------:R-:W-:Y:S05]  /*0b80*/  WARPSYNC.COLLECTIVE R17, `(.L_x_5137) ;  /* 0x0000000011087348 */ /* 0x000fea0003c00000 */
[----:B------:R0:W1:Y:S02]  /*0b90*/  SHFL.BFLY P2, R18, R20, R19, R22 ;  /* 0x0c00001314127389 */ /* 0x0000640000040016 */
[----:B01----:R-:W-:Y:S01]  /*0ba0*/  ENDCOLLECTIVE ;  /* 0x000000000000791b */ /* 0x003fe20003800000 */
.L_x_5137:
[----:B------:R-:W-:Y:S01]  /*0bb0*/  IMAD.MOV.U32 R19, RZ, RZ, 0x4 ;  /* 0x00000004ff137424 */ /* 0x000fe200078e00ff */
[----:B------:R-:W-:-:S05]  /*0bc0*/  MOV R12, R18 ;  /* 0x00000012000c7202 */ /* 0x000fca0000000f00 */
[----:B------:R-:W-:-:S05]  /*0bd0*/  FADD.FTZ R12, R11, R12 ;  /* 0x0000000c0b0c7221 */ /* 0x000fca0000010000 */
[----:B------:R-:W-:-:S07]  /*0be0*/  MOV R20, R12 ;  /* 0x0000000c00147202 */ /* 0x000fce0000000f00 */
[----:B------:R-:W-:Y:S05]  /*0bf0*/  WARPSYNC.COLLECTIVE R17, `(.L_x_5138) ;  /* 0x0000000011087348 */ /* 0x000fea0003c00000 */
[----:B------:R0:W1:Y:S02]  /*0c00*/  SHFL.BFLY P2, R18, R20, R19, R22 ;  /* 0x0c00001314127389 */ /* 0x0000640000040016 */
[----:B01----:R-:W-:Y:S01]  /*0c10*/  ENDCOLLECTIVE ;  /* 0x000000000000791b */ /* 0x003fe20003800000 */
.L_x_5138:
[----:B------:R-:W-:Y:S01]  /*0c20*/  IMAD.MOV.U32 R19, RZ, RZ, 0x8 ;  /* 0x00000008ff137424 */ /* 0x000fe200078e00ff */
[----:B------:R-:W-:-:S05]  /*0c30*/  MOV R13, R18 ;  /* 0x00000012000d7202 */ /* 0x000fca0000000f00 */
[----:B------:R-:W-:-:S05]  /*0c40*/  FADD.FTZ R13, R12, R13 ;  /* 0x0000000d0c0d7221 */ /* 0x000fca0000010000 */
[----:B------:R-:W-:-:S07]  /*0c50*/  MOV R20, R13 ;  /* 0x0000000d00147202 */ /* 0x000fce0000000f00 */
[----:B------:R-:W-:Y:S05]  /*0c60*/  WARPSYNC.COLLECTIVE R17, `(.L_x_5139) ;  /* 0x0000000011087348 */ /* 0x000fea0003c00000 */
[----:B------:R0:W1:Y:S02]  /*0c70*/  SHFL.BFLY P2, R18, R20, R19, R22 ;  /* 0x0c00001314127389 */ /* 0x0000640000040016 */
[----:B01----:R-:W-:Y:S01]  /*0c80*/  ENDCOLLECTIVE ;  /* 0x000000000000791b */ /* 0x003fe20003800000 */
.L_x_5139:
[----:B------:R-:W-:Y:S01]  /*0c90*/  HFMA2.MMA R19, -RZ, RZ, 0, 9.5367431640625e-07 ;  /* 0x00000010ff137435 */ /* 0x000fe200000001ff */
[----:B------:R-:W-:-:S05]  /*0ca0*/  MOV R10, R18 ;  /* 0x00000012000a7202 */ /* 0x000fca0000000f00 */
[----:B------:R-:W-:-:S05]  /*0cb0*/  FADD.FTZ R10, R13, R10 ;  /* 0x0000000a0d0a7221 */ /* 0x000fca0000010000 */
[----:B------:R-:W-:-:S07]  /*0cc0*/  MOV R20, R10 ;  /* 0x0000000a00147202 */ /* 0x000fce0000000f00 */
[----:B------:R-:W-:Y:S05]  /*0cd0*/  WARPSYNC.COLLECTIVE R17, `(.L_x_5140) ;  /* 0x0000000011087348 */ /* 0x000fea0003c00000 */
[----:B------:R0:W1:Y:S02]  /*0ce0*/  SHFL.BFLY P2, R18, R20, R19, R22 ;  /* 0x0c00001314127389 */ /* 0x0000640000040016 */
[----:B01----:R-:W-:Y:S01]  /*0cf0*/  ENDCOLLECTIVE ;  /* 0x000000000000791b */ /* 0x003fe20003800000 */
.L_x_5140:
[----:B------:R-:W-:Y:S01]  /*0d00*/  HFMA2.MMA R19, -RZ, RZ, 0, 5.9604644775390625e-08 ;  /* 0x00000001ff137435 */ /* 0x000fe200000001ff */
[----:B------:R-:W-:Y:S01]  /*0d10*/  MOV R20, R9 ;  /* 0x0000000900147202 */ /* 0x000fe20000000f00 */
[----:B------:R-:W-:-:S09]  /*0d20*/  IMAD.MOV.U32 R11, RZ, RZ, R18 ;  /* 0x000000ffff0b7224 */ /* 0x000fd200078e0012 */
[----:B------:R-:W-:Y:S05]  /*0d30*/  WARPSYNC.COLLECTIVE R17, `(.L_x_5141) ;  /* 0x0000000011087348 */ /* 0x000fea0003c00000 */
[----:B------:R0:W1:Y:S02]  /*0d40*/  SHFL.BFLY P2, R18, R20, R19, R22 ;  /* 0x0c00001314127389 */ /* 0x0000640000040016 */
[----:B01----:R-:W-:Y:S01]  /*0d50*/  ENDCOLLECTIVE ;  /* 0x000000000000791b */ /* 0x003fe20003800000 */
.L_x_5141:
[----:B------:R-:W-:Y:S01]  /*0d60*/  HFMA2.MMA R19, -RZ, RZ, 0, 1.1920928955078125e-07 ;  /* 0x00000002ff137435 */ /* 0x000fe200000001ff */
[----:B------:R-:W-:-:S05]  /*0d70*/  MOV R12, R18 ;  /* 0x00000012000c7202 */ /* 0x000fca0000000f00 */
[----:B------:R-:W-:-:S04]  /*0d80*/  FADD.FTZ R14, R9, R12 ;  /* 0x0000000c090e7221 */ /* 0x000fc80000010000 */
[----:B------:R-:W-:-:S07]  /*0d90*/  IMAD.MOV.U32 R20, RZ, RZ, R14 ;  /* 0x000000ffff147224 */ /* 0x000fce00078e000e */
[----:B------:R-:W-:Y:S05]  /*0da0*/  WARPSYNC.COLLECTIVE R17, `(.L_x_5142) ;  /* 0x0000000011087348 */ /* 0x000fea0003c00000 */
[----:B------:R0:W1:Y:S02]  /*0db0*/  SHFL.BFLY P2, R18, R20, R19, R22 ;  /* 0x0c00001314127389 */ /* 0x0000640000040016 */
[----:B01----:R-:W-:Y:S01]  /*0dc0*/  ENDCOLLECTIVE ;  /* 0x000000000000791b */ /* 0x003fe20003800000 */
.L_x_5142:
[----:B------:R-:W-:Y:S01]  /*0dd0*/  IMAD.MOV.U32 R19, RZ, RZ, 0x4 ;  /* 0x00000004ff137424 */ /* 0x000fe200078e00ff */
[----:B------:R-:W-:-:S05]  /*0de0*/  MOV R13, R18 ;  /* 0x00000012000d7202 */ /* 0x000fca0000000f00 */
[----:B------:R-:W-:-:S05]  /*0df0*/  FADD.FTZ R15, R14, R13 ;  /* 0x0000000d0e0f7221 */ /* 0x000fca0000010000 */
[----:B------:R-:W-:-:S07]  /*0e00*/  MOV R20, R15 ;  /* 0x0000000f00147202 */ /* 0x000fce0000000f00 */
[----:B------:R-:W-:Y:S05]  /*0e10*/  WARPSYNC.COLLECTIVE R17, `(.L_x_5143) ;  /* 0x0000000011087348 */ /* 0x000fea0003c00000 */
[----:B------:R0:W1:Y:S02]  /*0e20*/  SHFL.BFLY P2, R18, R20, R19, R22 ;  /* 0x0c00001314127389 */ /* 0x0000640000040016 */
[----:B01----:R-:W-:Y:S01]  /*0e30*/  ENDCOLLECTIVE ;  /* 0x000000000000791b */ /* 0x003fe20003800000 */
.L_x_5143:
[----:B------:R-:W-:Y:S01]  /*0e40*/  HFMA2.MMA R19, -RZ, RZ, 0, 4.76837158203125e-07 ;  /* 0x00000008ff137435 */ /* 0x000fe200000001ff */
[----:B------:R-:W-:-:S05]  /*0e50*/  MOV R16, R18 ;  /* 0x0000001200107202 */ /* 0x000fca0000000f00 */
[----:B------:R-:W-:-:S05]  /*0e60*/  FADD.FTZ R16, R15, R16 ;  /* 0x000000100f107221 */ /* 0x000fca0000010000 */
[----:B------:R-:W-:-:S07]  /*0e70*/  MOV R20, R16 ;  /* 0x0000001000147202 */ /* 0x000fce0000000f00 */
[----:B------:R-:W-:Y:S05]  /*0e80*/  WARPSYNC.COLLECTIVE R17, `(.L_x_5144) ;  /* 0x0000000011087348 */ /* 0x000fea0003c00000 */
[----:B------:R0:W1:Y:S02]  /*0e90*/  SHFL.BFLY P2, R18, R20, R19, R22 ;  /* 0x0c00001314127389 */ /* 0x0000640000040016 */
[----:B01----:R-:W-:Y:S01]  /*0ea0*/  ENDCOLLECTIVE ;  /* 0x000000000000791b */ /* 0x003fe20003800000 */
.L_x_5144:
[----:B------:R-:W-:Y:S01]  /*0eb0*/  HFMA2.MMA R19, -RZ, RZ, 0, 9.5367431640625e-07 ;  /* 0x00000010ff137435 */ /* 0x000fe200000001ff */
[----:B------:R-:W-:-:S04]  /*0ec0*/  IMAD.MOV.U32 R9, RZ, RZ, R18 ;  /* 0x000000ffff097224 */ /* 0x000fc800078e0012 */
[----:B------:R-:W-:-:S05]  /*0ed0*/  FADD.FTZ R9, R16, R9 ;  /* 0x0000000910097221 */ /* 0x000fca0000010000 */
[----:B------:R-:W-:-:S07]  /*0ee0*/  MOV R20, R9 ;  /* 0x0000000900147202 */ /* 0x000fce0000000f00 */
[----:B------:R-:W-:Y:S05]  /*0ef0*/  WARPSYNC.COLLECTIVE R17, `(.L_x_5145) ;  /* 0x0000000011087348 */ /* 0x000fea0003c00000 */
[----:B------:R0:W1:Y:S02]  /*0f00*/  SHFL.BFLY P2, R18, R20, R19, R22 ;  /* 0x0c00001314127389 */ /* 0x0000640000040016 */
[----:B01----:R-:W-:Y:S01]  /*0f10*/  ENDCOLLECTIVE ;  /* 0x000000000000791b */ /* 0x003fe20003800000 */
.L_x_5145:
[----:B------:R-:W-:Y:S01]  /*0f20*/  MOV R14, R18 ;  /* 0x00000012000e7202 */ /* 0x000fe20000000f00 */
[----:B------:R-:W-:Y:S06]  /*0f30*/  BRA `(.L_x_5146) ;  /* 0xfffffff800907947 */ /* 0x000fec000383ffff */
.L_x_5147:
        /* <DEDUP_REMOVED lines=12> */
.L_x_5622:


//--------------------- .text._ZN10layer_norm13ln_bwd_kernelINS_13Kernel_traitsIffffjLj1024ELj1ELj4ELj1ELj16ENS_18Kernel_traits_baseILj1024EffffjLj128EEEEEEEvNS_9BwdParamsE --------------------------
	.section	.text._ZN10layer_norm13ln_bwd_kernelINS_13Kernel_traitsIffffjLj1024ELj1ELj4ELj1ELj16ENS_18Kernel_traits_baseILj1024EffffjLj128EEEEEEEvNS_9BwdParamsE,"ax",@progbits
	.align	128
        .global         _ZN10layer_norm13ln_bwd_kernelINS_13Kernel_traitsIffffjLj1024ELj1ELj4ELj1ELj16ENS_18Kernel_traits_baseILj1024EffffjLj128EEEEEEEvNS_9BwdParamsE
        .type           _ZN10layer_norm13ln_bwd_kernelINS_13Kernel_traitsIffffjLj1024ELj1ELj4ELj1ELj16ENS_18Kernel_traits_baseILj1024EffffjLj128EEEEEEEvNS_9BwdParamsE,@function
        .size           _ZN10layer_norm13ln_bwd_kernelINS_13Kernel_traitsIffffjLj1024ELj1ELj4ELj1ELj16ENS_18Kernel_traits_baseILj1024EffffjLj128EEEEEEEvNS_9BwdParamsE,(.L_x_5623 - _ZN10layer_norm13ln_bwd_kernelINS_13Kernel_traitsIffffjLj1024ELj1ELj4ELj1ELj16ENS_18Kernel_traits_baseILj1024EffffjLj128EEEEEEEvNS_9BwdParamsE)
        .other          _ZN10layer_norm13ln_bwd_kernelINS_13Kernel_traitsIffffjLj1024ELj1ELj4ELj1ELj16ENS_18Kernel_traits_baseILj1024EffffjLj128EEEEEEEvNS_9BwdParamsE,@"STO_CUDA_ENTRY STV_DEFAULT"
_ZN10layer_norm13ln_bwd_kernelINS_13Kernel_traitsIffffjLj1024ELj1ELj4ELj1ELj16ENS_18Kernel_traits_baseILj1024EffffjLj128EEEEEEEvNS_9BwdParamsE:
.text._ZN10layer_norm13ln_bwd_kernelINS_13Kernel_traitsIffffjLj1024ELj1ELj4ELj1ELj16ENS_18Kernel_traits_baseILj1024EffffjLj128EEEEEEEvNS_9BwdParamsE:
[----:B------:R-:W-:Y:S01]  /*0000*/  LDC R1, c[0x0][0x28] ;  /* 0x00000a00ff017b82 */ /* 0x000fe20000000800 */
[----:B------:R-:W0:Y:S01]  /*0010*/  S2R R0, SR_TID.X ;  /* 0x0000000000007919 */ /* 0x000e220000002100 */
[----:B------:R-:W-:Y:S01]  /*0020*/  ULDC.64 UR4, c[0x0][0x228] ;  /* 0x00008a0000047ab9 */ /* 0x000fe20000000a00 */
[----:B------:R-:W-:Y:S01]  /*0030*/  ULDC.64 UR6, c[0x0][0x240] ;  /* 0x0000900000067ab9 */ /* 0x000fe20000000a00 */
[----:B------:R-:W-:-:S04]  /*0040*/  ISETP.NE.U32.AND P0, PT, RZ, UR4, PT ;  /* 0x00000004ff007c0c */ /* 0x000fc8000bf05070 */
        /* <DEDUP_REMOVED lines=16> */
[----:B------:R-:W-:Y:S01]  /*0150*/  ULDC UR6, c[0x0][0x214] ;  /* 0x0000850000067ab9 */ /* 0x000fe20000000800 */
[----:B------:R-:W-:Y:S01]  /*0160*/  SHF.R.U32.HI R2, RZ, 0x5, R0 ;  /* 0x00000005ff027819 */ /* 0x000fe20000011600 */
[----:B------:R-:W1:Y:S01]  /*0170*/  S2R R3, SR_CTAID.X ;  /* 0x0000000000037919 */ /* 0x000e620000002500 */
[----:B------:R-:W-:Y:S01]  /*0180*/  IADD3.X R23, RZ, UR7, RZ, P1, !PT ;  /* 0x00000007ff177c10 */ /* 0x000fe20008ffe4ff */
[----:B------:R-:W-:Y:S01]  /*0190*/  BSSY B0, `(.L_x_5148) ;  /* 0x00002b2000007945 */ /* 0x000fe20003800000 */
        /* <DEDUP_REMOVED lines=29> */
[----:B-1----:R-:W-:Y:S02]  /*0370*/  LEA R194, R3, R2, 0x2 ;  /* 0x0000000203c27211 */ /* 0x002fe400078e10ff */
[----:B------:R-:W-:-:S02]  /*0380*/  CS2R R48, SRZ ;  /* 0x0000000000307805 */ /* 0x000fc4000001ff00 */
[----:B------:R-:W-:Y:S02]  /*0390*/  CS2R R46, SRZ ;  /* 0x00000000002e7805 */ /* 0x000fe4000001ff00 */
[----:B------:R-:W-:Y:S02]  /*03a0*/  CS2R R44, SRZ ;  /* 0x00000000002c7805 */ /* 0x000fe4000001ff00 */
[----:B------:R-:W-:Y:S01]  /*03b0*/  ISETP.GE.AND P1, PT, R194, UR6, PT ;  /* 0x00000006c2007c0c */ /* 0x000fe2000bf26270 */
[----:B------:R-:W-:-:S12]  /*03c0*/  ULDC.64 UR6, c[0x0][0x280] ;  /* 0x0000a00000067ab9 */ /* 0x000fd80000000a00 */
[----:B0-----:R-:W-:Y:S05]  /*03d0*/  @P1 BRA `(.L_x_5149) ;  /* 0x0000002800341947 */ /* 0x001fea0003800000 */
[----:B------:R-:W-:Y:S01]  /*03e0*/  HFMA2.MMA R2, -RZ, RZ, 0, 0 ;  /* 0x00000000ff027435 */ /* 0x000fe200000001ff */
[----:B------:R-:W-:Y:S01]  /*03f0*/  BSSY B1, `(.L_x_5150) ;  /* 0x000024b000017945 */ /* 0x000fe20003800000 */
        /* <DEDUP_REMOVED lines=39> */
[----:B------:R-:W-:-:S07]  /*0670*/  MOV R195, RZ ;  /* 0x000000ff00c37202 */ /* 0x000fce0000000f00 */
.L_x_5152:
[----:B0-----:R-:W0:Y:S01]  /*0680*/  @P0 LDC.64 R108, c[0x0][0x228] ;  /* 0x00008a00ff6c0b82 */ /* 0x001e220000000a00 */
[----:B------:R-:W-:-:S04]  /*0690*/  LOP3.LUT R211, R0, 0x1f, RZ, 0xc0, !PT ;  /* 0x0000001f00d37812 */ /* 0x000fc800078ec0ff */
[----:B------:R-:W-:-:S03]  /*06a0*/  PRMT R211, R194, 0x2104, R211 ;  /* 0x00002104c2d37816 */ /* 0x000fc600000000d3 */
[----:B------:R-:W1:Y:S01]  /*06b0*/  @P0 LDC.64 R112, c[0x0][0x228] ;  /* 0x00008a00ff700b82 */ /* 0x000e620000000a00 */
[----:B------:R-:W-:-:S07]  /*06c0*/  IADD3 R203, R211, 0x20, RZ ;  /* 0x00000020d3cb7810 */ /* 0x000fce0007ffe0ff */
[----:B------:R-:W2:Y:S08]  /*06d0*/  @P0 LDC.64 R116, c[0x0][0x228] ;  /* 0x00008a00ff740b82 */ /* 0x000eb00000000a00 */
[----:B------:R-:W3:Y:S01]  /*06e0*/  @P0 LDC.64 R120, c[0x0][0x228] ;  /* 0x00008a00ff780b82 */ /* 0x000ee20000000a00 */
[----:B0-----:R-:W-:-:S07]  /*06f0*/  @P0 LEA R108, P1, R211, R108, 0x4 ;  /* 0x0000006cd36c0211 */ /* 0x001fce00078220ff */
[----:B------:R-:W0:Y:S01]  /*0700*/  @P0 LDC.64 R124, c[0x0][0x228] ;  /* 0x00008a00ff7c0b82 */ /* 0x000e220000000a00 */
[----:B-1----:R-:W-:Y:S01]  /*0710*/  @P0 IMAD.WIDE.U32 R112, R203, 0x10, R112 ;  /* 0x00000010cb700825 */ /* 0x002fe200078e0070 */
[C---:B------:R-:W-:Y:S02]  /*0720*/  IADD3 R205, R211.reuse, 0x40, RZ ;  /* 0x00000040d3cd7810 */ /* 0x040fe40007ffe0ff */
[----:B------:R-:W-:-:S04]  /*0730*/  @P0 LEA.HI.X R109, R211, R109, RZ, 0x4, P1 ;  /* 0x0000006dd36d0211 */ /* 0x000fc800008f24ff */
[----:B------:R-:W1:Y:S01]  /*0740*/  @P0 LDC.64 R128, c[0x0][0x228] ;  /* 0x00008a00ff800b82 */ /* 0x000e620000000a00 */
[----:B--2---:R-:W-:Y:S01]  /*0750*/  @P0 IMAD.WIDE.U32 R116, R205, 0x10, R116 ;  /* 0x00000010cd740825 */ /* 0x004fe200078e0074 */
[C---:B------:R-:W-:Y:S01]  /*0760*/  IADD3 R207, R211.reuse, 0x60, RZ ;  /* 0x00000060d3cf7810 */ /* 0x040fe20007ffe0ff */
[----:B------:R-:W2:Y:S01]  /*0770*/  @P0 LDG.E.128 R112, desc[UR4][R112.64] ;  /* 0x0000000470700981 */ /* 0x000ea2000c1e1d00 */
[----:B------:R-:W-:-:S03]  /*0780*/  IADD3 R209, R211, 0x80, RZ ;  /* 0x00000080d3d17810 */ /* 0x000fc60007ffe0ff */
[----:B------:R-:W4:Y:S01]  /*0790*/  @P0 LDG.E.128 R108, desc[UR4][R108.64] ;  /* 0x000000046c6c0981 */ /* 0x000f22000c1e1d00 */
[----:B------:R-:W1:Y:S01]  /*07a0*/  @P0 LDC.64 R132, c[0x0][0x228] ;  /* 0x00008a00ff840b82 */ /* 0x000e620000000a00 */
[----:B---3--:R-:W-:Y:S02]  /*07b0*/  @P0 IMAD.WIDE.U32 R120, R207, 0x10, R120 ;  /* 0x00000010cf780825 */ /* 0x008fe400078e0078 */
[----:B------:R-:W3:Y:S01]  /*07c0*/  @P0 LDG.E.128 R116, desc[UR4][R116.64] ;  /* 0x0000000474740981 */ /* 0x000ee2000c1e1d00 */
[----:B------:R-:W-:-:S03]  /*07d0*/  IADD3 R197, R211, 0xa0, RZ ;  /* 0x000000a0d3c57810 */ /* 0x000fc60007ffe0ff */
[----:B------:R-:W4:Y:S01]  /*07e0*/  @P0 LDG.E.128 R120, desc[UR4][R120.64] ;  /* 0x0000000478780981 */ /* 0x000f22000c1e1d00 */
[----:B0-----:R-:W-:Y:S01]  /*07f0*/  @P0 IMAD.WIDE.U32 R124, R209, 0x10, R124 ;  /* 0x00000010d17c0825 */ /* 0x001fe200078e007c */
[----:B------:R-:W0:Y:S05]  /*0800*/  @P0 LDC.64 R136, c[0x0][0x228] ;  /* 0x00008a00ff880b82 */ /* 0x000e2a0000000a00 */
[----:B------:R-:W4:Y:S01]  /*0810*/  @P0 LDG.E.128 R124, desc[UR4][R124.64] ;  /* 0x000000047c7c0981 */ /* 0x000f22000c1e1d00 */
[----:B-1----:R-:W-:Y:S01]  /*0820*/  @P0 IMAD.WIDE.U32 R128, R197, 0x10, R128 ;  /* 0x00000010c5800825 */ /* 0x002fe200078e0080 */
[----:B------:R-:W-:Y:S01]  /*0830*/  IADD3 R199, R211, 0xc0, RZ ;  /* 0x000000c0d3c77810 */ /* 0x000fe20007ffe0ff */
[----:B------:R-:W1:Y:S04]  /*0840*/  @!P0 LDC.64 R140, c[0x0][0x220] ;  /* 0x00008800ff8c8b82 */ /* 0x000e680000000a00 */
[----:B------:R-:W4:Y:S01]  /*0850*/  @P0 LDG.E.128 R128, desc[UR4][R128.64] ;  /* 0x0000000480800981 */ /* 0x000f22000c1e1d00 */
[----:B------:R-:W-:-:S03]  /*0860*/  @P0 IMAD.WIDE.U32 R132, R199, 0x10, R132 ;  /* 0x00000010c7840825 */ /* 0x000fc600078e0084 */
[----:B------:R-:W1:Y:S03]  /*0870*/  @!P0 LDC.64 R148, c[0x0][0x220] ;  /* 0x00008800ff948b82 */ /* 0x000e660000000a00 */
[----:B------:R-:W4:Y:S01]  /*0880*/  @P0 LDG.E.128 R132, desc[UR4][R132.64] ;  /* 0x0000000484840981 */ /* 0x000f22000c1e1d00 */
[----:B------:R-:W-:-:S04]  /*0890*/  IADD3 R201, R211, 0xe0, RZ ;  /* 0x000000e0d3c97810 */ /* 0x000fc80007ffe0ff */
[----:B------:R-:W1:Y:S01]  /*08a0*/  @!P0 LDC.64 R144, c[0x0][0x220] ;  /* 0x00008800ff908b82 */ /* 0x000e620000000a00 */
[----:B0-----:R-:W-:-:S06]  /*08b0*/  @P0 IMAD.WIDE.U32 R136, R201, 0x10, R136 ;  /* 0x00000010c9880825 */ /* 0x001fcc00078e0088 */
[----:B------:R-:W4:Y:S01]  /*08c0*/  @P0 LDG.E.128 R136, desc[UR4][R136.64] ;  /* 0x0000000488880981 */ /* 0x000f22000c1e1d00 */
[----:B------:R-:W0:Y:S01]  /*08d0*/  @!P0 LDC.64 R142, c[0x0][0x220] ;  /* 0x00008800ff8e8b82 */ /* 0x000e220000000a00 */
[----:B-1----:R-:W-:-:S07]  /*08e0*/  @!P0 IMAD.WIDE.U32 R152, R205, 0x10, R140 ;  /* 0x00000010cd988825 */ /* 0x002fce00078e008c */
[----:B------:R-:W1:Y:S01]  /*08f0*/  @!P0 LDC.64 R146, c[0x0][0x220] ;  /* 0x00008800ff928b82 */ /* 0x000e620000000a00 */
[----:B------:R-:W-:-:S07]  /*0900*/  @!P0 LEA R148, P1, R211, R148, 0x4 ;  /* 0x00000094d3948211 */ /* 0x000fce00078220ff */
[----:B------:R-:W1:Y:S01]  /*0910*/  @!P0 LDC.64 R140, c[0x0][0x220] ;  /* 0x00008800ff8c8b82 */ /* 0x000e620000000a00 */
[----:B------:R-:W-:Y:S01]  /*0920*/  @!P0 IMAD.WIDE.U32 R150, R203, 0x10, R144 ;  /* 0x00000010cb968825 */ /* 0x000fe200078e0090 */
[----:B------:R-:W-:-:S03]  /*0930*/  @!P0 LEA.HI.X R149, R211, R149, RZ, 0x4, P1 ;  /* 0x00000095d3958211 */ /* 0x000fc600008f24ff */
[----:B0-----:R-:W-:-:S03]  /*0940*/  @!P0 IMAD.WIDE.U32 R154, R207, 0x10, R142 ;  /* 0x00000010cf9a8825 */ /* 0x001fc600078e008e */
[----:B------:R-:W0:Y:S08]  /*0950*/  LDC.64 R144, c[0x0][0x238] ;  /* 0x00008e00ff907b82 */ /* 0x000e300000000a00 */
[----:B------:R-:W0:Y:S01]  /*0960*/  @!P0 LDC.64 R142, c[0x0][0x230] ;  /* 0x00008c00ff8e8b82 */ /* 0x000e220000000a00 */
[----:B-1----:R-:W-:Y:S01]  /*0970*/  @!P0 IMAD.WIDE.U32 R146, R209, 0x10, R146 ;  /* 0x00000010d1928825 */ /* 0x002fe200078e0092 */
[----:B------:R-:W-:-:S03]  /*0980*/  @P0 MOV R198, RZ ;  /* 0x000000ff00c60202 */ /* 0x000fc60000000f00 */
[----:B------:R-:W-:-:S03]  /*0990*/  @!P0 IMAD.WIDE.U32 R140, R197, 0x10, R140 ;  /* 0x00000010c58c8825 */ /* 0x000fc600078e008c */
[----:B------:R-:W1:Y:S01]  /*09a0*/  LDC.64 R168, c[0x0][0x268] ;  /* 0x00009a00ffa87b82 */ /* 0x000e620000000a00 */
[----:B0-----:R-:W-:-:S05]  /*09b0*/  @!P0 IMAD.WIDE R156, R194, 0x4, R142 ;  /* 0x00000004c29c8825 */ /* 0x001fca00078e028e */
[----:B------:R1:W4:Y:S02]  /*09c0*/  @!P0 LDG.E R198, desc[UR4][R156.64] ;  /* 0x000000049cc68981 */ /* 0x000324000c1e1900 */
[----:B-1----:R-:W-:-:S04]  /*09d0*/  IMAD.WIDE.U32 R156, R209, 0x10, R168 ;  /* 0x00000010d19c7825 */ /* 0x002fc800078e00a8 */
[----:B------:R-:W-:-:S06]  /*09e0*/  IMAD.WIDE.U32 R160, R197, 0x10, R168 ;  /* 0x00000010c5a07825 */ /* 0x000fcc00078e00a8 */
[----:B------:R-:W4:Y:S01]  /*09f0*/  LDG.E.128 R160, desc[UR4][R160.64] ;  /* 0x00000004a0a07981 */ /* 0x000f22000c1e1d00 */
[----:B------:R-:W-:-:S06]  /*0a00*/  IMAD.WIDE.U32 R164, R199, 0x10, R168 ;  /* 0x00000010c7a47825 */ /* 0x000fcc00078e00a8 */
[----:B------:R-:W4:Y:S04]  /*0a10*/  LDG.E.128 R164, desc[UR4][R164.64] ;  /* 0x00000004a4a47981 */ /* 0x000f28000c1e1d00 */
[----:B------:R0:W4:Y:S04]  /*0a20*/  @!P0 LDG.E.128 R112, desc[UR4][R150.64] ;  /* 0x0000000496708981 */ /* 0x000128000c1e1d00 */
[----:B------:R1:W4:Y:S04]  /*0a30*/  @!P0 LDG.E.128 R108, desc[UR4][R148.64] ;  /* 0x00000004946c8981 */ /* 0x000328000c1e1d00 */
[----:B------:R2:W4:Y:S01]  /*0a40*/  @!P0 LDG.E.128 R116, desc[UR4][R152.64] ;  /* 0x0000000498748981 */ /* 0x000522000c1e1d00 */
[----:B0-----:R-:W0:Y:S03]  /*0a50*/  @!P0 LDC.64 R150, c[0x0][0x220] ;  /* 0x00008800ff968b82 */ /* 0x001e260000000a00 */
[----:B------:R3:W4:Y:S05]  /*0a60*/  @!P0 LDG.E.128 R120, desc[UR4][R154.64] ;  /* 0x000000049a788981 */ /* 0x00072a000c1e1d00 */
[----:B-1----:R-:W3:Y:S01]  /*0a70*/  @!P0 LDC.64 R148, c[0x0][0x220] ;  /* 0x00008800ff948b82 */ /* 0x002ee20000000a00 */
[----:B------:R-:W4:Y:S01]  /*0a80*/  @!P0 LDG.E.128 R124, desc[UR4][R146.64] ;  /* 0x00000004927c8981 */ /* 0x000f22000c1e1d00 */
[----:B--2---:R-:W-:-:S05]  /*0a90*/  IMAD.WIDE R152, R194, 0x4, R144 ;  /* 0x00000004c2987825 */ /* 0x004fca00078e0290 */
[----:B------:R-:W2:Y:S04]  /*0aa0*/  LDG.E R196, desc[UR4][R152.64] ;  /* 0x0000000498c47981 */ /* 0x000ea8000c1e1900 */
[----:B------:R1:W2:Y:S01]  /*0ab0*/  @!P0 LDG.E.128 R128, desc[UR4][R140.64] ;  /* 0x000000048c808981 */ /* 0x0002a2000c1e1d00 */
[----:B---3--:R-:W-:-:S05]  /*0ac0*/  @!P0 IMAD.WIDE.U32 R154, R199, 0x10, R148 ;  /* 0x00000010c79a8825 */ /* 0x008fca00078e0094 */
[----:B------:R-:W3:Y:S01]  /*0ad0*/  @!P0 LDG.E.128 R132, desc[UR4][R154.64] ;  /* 0x000000049a848981 */ /* 0x000ee2000c1e1d00 */
[----:B-1----:R-:W-:-:S06]  /*0ae0*/  IMAD.WIDE.U32 R140, R211, 0x10, R168 ;  /* 0x00000010d38c7825 */ /* 0x002fcc00078e00a8 */
[----:B------:R-:W3:Y:S01]  /*0af0*/  LDG.E.128 R140, desc[UR4][R140.64] ;  /* 0x000000048c8c7981 */ /* 0x000ee2000c1e1d00 */
[----:B------:R-:W-:-:S04]  /*0b00*/  IMAD.WIDE.U32 R144, R203, 0x10, R168 ;  /* 0x00000010cb907825 */ /* 0x000fc800078e00a8 */
[----:B0-----:R-:W-:Y:S02]  /*0b10*/  @!P0 IMAD.WIDE.U32 R158, R201, 0x10, R150 ;  /* 0x00000010c99e8825 */ /* 0x001fe400078e0096 */
[----:B------:R-:W3:Y:S04]  /*0b20*/  LDG.E.128 R144, desc[UR4][R144.64] ;  /* 0x0000000490907981 */ /* 0x000ee8000c1e1d00 */
[----:B------:R-:W3:Y:S01]  /*0b30*/  @!P0 LDG.E.128 R136, desc[UR4][R158.64] ;  /* 0x000000049e888981 */ /* 0x000ee2000c1e1d00 */
[----:B------:R-:W-:-:S06]  /*0b40*/  IMAD.WIDE.U32 R148, R205, 0x10, R168 ;  /* 0x00000010cd947825 */ /* 0x000fcc00078e00a8 */
[----:B------:R-:W3:Y:S01]  /*0b50*/  LDG.E.128 R148, desc[UR4][R148.64] ;  /* 0x0000000494947981 */ /* 0x000ee2000c1e1d00 */
[----:B------:R-:W-:-:S03]  /*0b60*/  IMAD.WIDE.U32 R152, R207, 0x10, R168 ;  /* 0x00000010cf987825 */ /* 0x000fc600078e00a8 */
[----:B------:R-:W3:Y:S04]  /*0b70*/  LDG.E.128 R156, desc[UR4][R156.64] ;  /* 0x000000049c9c7981 */ /* 0x000ee8000c1e1d00 */
[----:B------:R-:W3:Y:S01]  /*0b80*/  LDG.E.128 R152, desc[UR4][R152.64] ;  /* 0x0000000498987981 */ /* 0x000ee2000c1e1d00 */
[----:B------:R-:W-:-:S06]  /*0b90*/  IMAD.WIDE.U32 R168, R201, 0x10, R168 ;  /* 0x00000010c9a87825 */ /* 0x000fcc00078e00a8 */
[----:B------:R-:W3:Y:S01]  /*0ba0*/  LDG.E.128 R168, desc[UR4][R168.64] ;  /* 0x00000004a8a87981 */ /* 0x000ee2000c1e1d00 */
        /* <DEDUP_REMOVED lines=20> */
[----:B------:R-:W2:Y:S08]  /*0cf0*/  @P0 MUFU.RCP R221, R63 ;  /* 0x0000003f00dd0308 */ /* 0x000eb00000001000 */
[----:B------:R-:W-:Y:S08]  /*0d00*/  @P0 MUFU.RCP R225, R59 ;  /* 0x0000003b00e10308 */ /* 0x000ff00000001000 */
[----:B------:R-:W-:Y:S01]  /*0d10*/  @P0 MUFU.RCP R239, R51 ;  /* 0x0000003300ef0308 */ /* 0x000fe20000001000 */
[----:B------:R-:W-:Y:S01]  /*0d20*/  @P0 FADD.FTZ R216, -R102, R114 ;  /* 0x0000007266d80221 */ /* 0x000fe20000010100 */
[----:B------:R-:W-:-:S03]  /*0d30*/  @P0 FADD.FTZ R217, -R101, R113 ;  /* 0x0000007165d90221 */ /* 0x000fc60000010100 */
[----:B0-----:R-:W-:Y:S01]  /*0d40*/  @P0 FMUL.FTZ R216, R216, R233 ;  /* 0x000000e9d8d80220 */ /* 0x001fe20000410000 */
[----:B------:R-:W-:Y:S01]  /*0d50*/  @P0 FADD.FTZ R233, -R99, R119 ;  /* 0x0000007763e90221 */ /* 0x000fe20000010100 */
[----:B----4-:R-:W-:Y:S01]  /*0d60*/  @P0 FADD.FTZ R213, -R104, R108 ;  /* 0x0000006c68d50221 */ /* 0x010fe20000010100 */
[----:B------:R-:W-:Y:S01]  /*0d70*/  @P0 FADD.FTZ R218, -R107, R111 ;  /* 0x0000006f6bda0221 */ /* 0x000fe20000010100 */
[----:B------:R-:W-:Y:S01]  /*0d80*/  @P0 FADD.FTZ R202, -R105, R109 ;  /* 0x0000006d69ca0221 */ /* 0x000fe20000010100 */
[----:B-1----:R-:W-:Y:S01]  /*0d90*/  @P0 FMUL.FTZ R208, R233, R208 ;  /* 0x000000d0e9d00220 */ /* 0x002fe20000410000 */
[----:B------:R-:W-:Y:S01]  /*0da0*/  @P0 FADD.FTZ R233, -R94, R122 ;  /* 0x0000007a5ee90221 */ /* 0x000fe20000010100 */
[----:B------:R-:W-:Y:S01]  /*0db0*/  @P0 FMUL.FTZ R217, R217, R214 ;  /* 0x000000d6d9d90220 */ /* 0x000fe20000410000 */
[----:B------:R-:W-:Y:S01]  /*0dc0*/  @P0 FADD.FTZ R214, -R96, R116 ;  /* 0x0000007460d60221 */ /* 0x000fe20000010100 */
[----:B------:R-:W-:Y:S01]  /*0dd0*/  @P0 FMUL.FTZ R213, R213, R200 ;  /* 0x000000c8d5d50220 */ /* 0x000fe20000410000 */
[----:B------:R-:W-:Y:S01]  /*0de0*/  @P0 FMUL.FTZ R218, R218, R231 ;  /* 0x000000e7dada0220 */ /* 0x000fe20000410000 */
[----:B------:R-:W-:Y:S01]  /*0df0*/  @P0 FMUL.FTZ R202, R202, R215 ;  /* 0x000000d7caca0220 */ /* 0x000fe20000410000 */
[----:B------:R-:W-:Y:S01]  /*0e00*/  @P0 FADD.FTZ R200, -R106, R110 ;  /* 0x0000006e6ac80221 */ /* 0x000fe20000010100 */
[----:B------:R-:W-:Y:S01]  /*0e10*/  @P0 FADD.FTZ R231, -R98, R118 ;  /* 0x0000007662e70221 */ /* 0x000fe20000010100 */
[----:B------:R-:W-:Y:S01]  /*0e20*/  @P0 FMUL.FTZ R220, R233, R220 ;  /* 0x000000dce9dc0220 */ /* 0x000fe20000410000 */
[----:B------:R-:W-:Y:S01]  /*0e30*/  @P0 FADD.FTZ R215, -R103, R115 ;  /* 0x0000007367d70221 */ /* 0x000fe20000010100 */
[----:B------:R-:W-:Y:S01]  /*0e40*/  @P0 FADD.FTZ R233, -R88, R124 ;  /* 0x0000007c58e90221 */ /* 0x000fe20000010100 */
[----:B------:R-:W-:Y:S01]  /*0e50*/  @P0 FADD.FTZ R219, -R100, R112 ;  /* 0x0000007064db0221 */ /* 0x000fe20000010100 */
[----:B------:R-:W-:Y:S01]  /*0e60*/  @P0 FMUL.FTZ R214, R214, R235 ;  /* 0x000000ebd6d60220 */ /* 0x000fe20000410000 */
[----:B------:R-:W-:Y:S01]  /*0e70*/  @P0 FADD.FTZ R235, -R92, R120 ;  /* 0x000000785ceb0221 */ /* 0x000fe20000010100 */
[----:B------:R-:W-:Y:S01]  /*0e80*/  @P0 FMUL.FTZ R200, R200, R229 ;  /* 0x000000e5c8c80220 */ /* 0x000fe20000410000 */
[----:B------:R-:W-:Y:S01]  /*0e90*/  @P0 FMUL.FTZ R210, R231, R210 ;  /* 0x000000d2e7d20220 */ /* 0x000fe20000410000 */
[----:B------:R-:W0:Y:S01]  /*0ea0*/  @P0 MUFU.RCP R229, R55 ;  /* 0x0000003700e50308 */ /* 0x000e220000001000 */
[----:B------:R-:W-:Y:S01]  /*0eb0*/  @P0 FMUL.FTZ R215, R215, R230 ;  /* 0x000000e6d7d70220 */ /* 0x000fe20000410000 */
[----:B------:R-:W-:Y:S01]  /*0ec0*/  @P0 FADD.FTZ R231, -R93, R121 ;  /* 0x000000795de70221 */ /* 0x000fe20000010100 */
[----:B------:R-:W-:Y:S01]  /*0ed0*/  @P0 FMUL.FTZ R222, R233, R222 ;  /* 0x000000dee9de0220 */ /* 0x000fe20000410000 */
[----:B------:R-:W-:Y:S01]  /*0ee0*/  @P0 FMUL.FTZ R219, R219, R212 ;  /* 0x000000d4dbdb0220 */ /* 0x000fe20000410000 */
[----:B------:R-:W-:Y:S01]  /*0ef0*/  @P0 FADD.FTZ R233, -R84, R128 ;  /* 0x0000008054e90221 */ /* 0x000fe20000010100 */
[----:B------:R-:W-:Y:S01]  /*0f00*/  @P0 FADD.FTZ R212, -R97, R117 ;  /* 0x0000007561d40221 */ /* 0x000fe20000010100 */
[----:B------:R-:W-:Y:S01]  /*0f10*/  @P0 FMUL.FTZ R206, R235, R206 ;  /* 0x000000ceebce0220 */ /* 0x000fe20000410000 */
[----:B------:R-:W1:Y:S01]  /*0f20*/  @P0 MUFU.RCP R230, R48 ;  /* 0x0000003000e60308 */ /* 0x000e620000001000 */
[----:B------:R-:W-:Y:S01]  /*0f30*/  @P0 FADD.FTZ R235, -R90, R126 ;  /* 0x0000007e5aeb0221 */ /* 0x000fe20000010100 */
[----:B------:R-:W-:Y:S01]  /*0f40*/  @P0 FMUL.FTZ R204, R231, R204 ;  /* 0x000000cce7cc0220 */ /* 0x000fe20000410000 */
[----:B------:R-:W-:Y:S01]  /*0f50*/  @P0 FMUL.FTZ R226, R233, R226 ;  /* 0x000000e2e9e20220 */ /* 0x000fe20000410000 */
[----:B------:R-:W-:Y:S01]  /*0f60*/  @P0 FMUL.FTZ R212, R212, R237 ;  /* 0x000000edd4d40220 */ /* 0x000fe20000410000 */
[----:B------:R-:W-:Y:S01]  /*0f70*/  @!P0 FADD.FTZ R233, R112, -R198 ;  /* 0x800000c670e98221 */ /* 0x000fe20000010000 */
[----:B------:R-:W-:Y:S01]  /*0f80*/  @P0 FMUL.FTZ R224, R235, R224 ;  /* 0x000000e0ebe00220 */ /* 0x000fe20000410000 */
[----:B------:R-:W-:Y:S01]  /*0f90*/  @P0 FADD.FTZ R112, -R85, R129 ;  /* 0x0000008155700221 */ /* 0x000fe20000010100 */
[----:B------:R-:W4:Y:S01]  /*0fa0*/  @P0 MUFU.RCP R231, R49 ;  /* 0x0000003100e70308 */ /* 0x000f220000001000 */
[----:B------:R-:W-:Y:S01]  /*0fb0*/  @P0 FADD.FTZ R235, -R86, R130 ;  /* 0x0000008256eb0221 */ /* 0x000fe20000010100 */
[----:B------:R-:W-:Y:S01]  /*0fc0*/  @P0 FADD.FTZ R232, -R95, R123 ;  /* 0x0000007b5fe80221 */ /* 0x000fe20000010100 */
[----:B------:R-:W-:-:S05]  /*0fd0*/  @P0 FMUL.FTZ R112, R112, R227 ;  /* 0x000000e370700220 */ /* 0x000fca0000410000 */
[----:B------:R-:W4:Y:S01]  /*0fe0*/  @P0 MUFU.RCP R237, R50 ;  /* 0x0000003200ed0308 */ /* 0x000f220000001000 */
[----:B------:R-:W-:Y:S01]  /*0ff0*/  @P0 FMUL.FTZ R227, R235, R228 ;  /* 0x000000e4ebe30220 */ /* 0x000fe20000410000 */
[----:B--2---:R-:W-:Y:S01]  /*1000*/  @!P0 FMUL.FTZ R219, R196, R233 ;  /* 0x000000e9c4db8220 */ /* 0x004fe20000410000 */
[----:B------:R-:W-:Y:S01]  /*1010*/  @P0 FADD.FTZ R228, -R87, R131 ;  /* 0x0000008357e40221 */ /* 0x000fe20000010100 */
[----:B------:R-:W-:Y:S01]  /*1020*/  @P0 FMUL.FTZ R221, R232, R221 ;  /* 0x000000dde8dd0220 */ /* 0x000fe20000410000 */
[----:B------:R-:W-:Y:S01]  /*1030*/  @P0 FADD.FTZ R233, -R80, R132 ;  /* 0x0000008450e90221 */ /* 0x000fe20000010100 */
[----:B------:R-:W-:Y:S01]  /*1040*/  @P0 FADD.FTZ R232, -R91, R127 ;  /* 0x0000007f5be80221 */ /* 0x000fe20000010100 */
[----:B0-----:R-:W-:Y:S02]  /*1050*/  @P0 FMUL.FTZ R228, R228, R229 ;  /* 0x000000e5e4e40220 */ /* 0x001fe40000410000 */
[----:B-1----:R-:W-:Y:S01]  /*1060*/  @P0 FMUL.FTZ R229, R233, R230 ;  /* 0x000000e6e9e50220 */ /* 0x002fe20000410000 */
[----:B------:R-:W-:Y:S01]  /*1070*/  @P0 FMUL.FTZ R225, R232, R225 ;  /* 0x000000e1e8e10220 */ /* 0x000fe20000410000 */
[----:B------:R-:W-:Y:S01]  /*1080*/  @P0 FADD.FTZ R230, -R81, R133 ;  /* 0x0000008551e60221 */ /* 0x000fe20000010100 */
[----:B------:R-:W-:-:S03]  /*1090*/  @P0 FADD.FTZ R232, -R82, R134 ;  /* 0x0000008652e80221 */ /* 0x000fc60000010100 */
[----:B----4-:R-:W-:Y:S01]  /*10a0*/  @P0 FMUL.FTZ R230, R230, R231 ;  /* 0x000000e7e6e60220 */ /* 0x010fe20000410000 */
[----:B------:R-:W-:Y:S01]  /*10b0*/  @P0 FMUL.FTZ R231, R232, R237 ;  /* 0x000000ede8e70220 */ /* 0x000fe20000410000 */
[----:B------:R-:W-:-:S04]  /*10c0*/  @P0 FADD.FTZ R232, -R83, R135 ;  /* 0x0000008753e80221 */ /* 0x000fc80000010100 */
[----:B------:R-:W-:Y:S01]  /*10d0*/  @P0 FMUL.FTZ R232, R232, R239 ;  /* 0x000000efe8e80220 */ /* 0x000fe20000410000 */
[--C-:B------:R-:W-:Y:S01]  /*10e0*/  @!P0 FADD.FTZ R239, R113, -R198.reuse ;  /* 0x800000c671ef8221 */ /* 0x100fe20000010000 */
[--C-:B------:R-:W-:Y:S01]  /*10f0*/  @!P0 FADD.FTZ R113, R108, -R198.reuse ;  /* 0x800000c66c718221 */ /* 0x100fe20000010000 */
[--C-:B------:R-:W-:Y:S01]  /*1100*/  @!P0 FADD.FTZ R109, R109, -R198.reuse ;  /* 0x800000c66d6d8221 */ /* 0x100fe20000010000 */
[--C-:B------:R-:W-:Y:S01]  /*1110*/  @!P0 FADD.FTZ R237, R111, -R198.reuse ;  /* 0x800000c66fed8221 */ /* 0x100fe20000010000 */
[--C-:B------:R-:W-:Y:S01]  /*1120*/  @!P0 FADD.FTZ R111, R114, -R198.reuse ;  /* 0x800000c6726f8221 */ /* 0x100fe20000010000 */
[C---:B------:R-:W-:Y:S01]  /*1130*/  @!P0 FMUL.FTZ R213, R196.reuse, R113 ;  /* 0x00000071c4d58220 */ /* 0x040fe20000410000 */
[----:B------:R-:W-:Y:S01]  /*1140*/  @!P0 FMUL.FTZ R202, R196, R109 ;  /* 0x0000006dc4ca8220 */ /* 0x000fe20000410000 */
[C---:B---3--:R-:W-:Y:S02]  /*1150*/  FADD.FTZ R193, R140.reuse, R193 ;  /* 0x000000c18cc17221 */ /* 0x048fe40000010000 */
[----:B------:R-:W-:Y:S01]  /*1160*/  FFMA.FTZ R195, R140, R213, R195 ;  /* 0x000000d58cc37223 */ /* 0x000fe200000100c3 */
[----:B------:R-:W-:Y:S01]  /*1170*/  FMUL.FTZ R140, R72, R140 ;  /* 0x0000008c488c7220 */ /* 0x000fe20000410000 */
[----:B------:R-:W-:Y:S01]  /*1180*/  @!P0 FMUL.FTZ R216, R196, R111 ;  /* 0x0000006fc4d88220 */ /* 0x000fe20000410000 */
[--C-:B------:R-:W-:Y:S01]  /*1190*/  @!P0 FADD.FTZ R241, R118, -R198.reuse ;  /* 0x800000c676f18221 */ /* 0x100fe20000010000 */
[----:B------:R-:W0:Y:S01]  /*11a0*/  @P0 MUFU.RCP R111, R46 ;  /* 0x0000002e006f0308 */ /* 0x000e220000001000 */
[----:B------:R-:W-:Y:S01]  /*11b0*/  @!P0 FADD.FTZ R243, R120, -R198 ;  /* 0x800000c678f38221 */ /* 0x000fe20000010000 */
[C---:B------:R-:W-:Y:S01]  /*11c0*/  FADD.FTZ R190, R141.reuse, R190 ;  /* 0x000000be8dbe7221 */ /* 0x040fe20000010000 */
[----:B------:R-:W-:Y:S01]  /*11d0*/  FFMA.FTZ R192, R141, R202, R192 ;  /* 0x000000ca8dc07223 */ /* 0x000fe200000100c0 */
[----:B------:R-:W-:Y:S01]  /*11e0*/  @!P0 FADD.FTZ R235, R110, -R198 ;  /* 0x800000c66eeb8221 */ /* 0x000fe20000010000 */
[----:B------:R-:W-:Y:S01]  /*11f0*/  FMUL.FTZ R141, R73, R141 ;  /* 0x0000008d498d7220 */ /* 0x000fe20000410000 */
[----:B------:R-:W-:Y:S01]  /*1200*/  FADD.FTZ R118, RZ, R140 ;  /* 0x0000008cff767221 */ /* 0x000fe20000010000 */
[----:B------:R-:W-:Y:S01]  /*1210*/  FFMA.FTZ R120, R140, R213, RZ ;  /* 0x000000d58c787223 */ /* 0x000fe200000100ff */
[C---:B------:R-:W-:Y:S01]  /*1220*/  @!P0 FMUL.FTZ R218, R196.reuse, R237 ;  /* 0x000000edc4da8220 */ /* 0x040fe20000410000 */
[C---:B------:R-:W-:Y:S01]  /*1230*/  @!P0 FMUL.FTZ R217, R196.reuse, R239 ;  /* 0x000000efc4d98220 */ /* 0x040fe20000410000 */
[----:B------:R-:W-:Y:S01]  /*1240*/  @!P0 FMUL.FTZ R200, R196, R235 ;  /* 0x000000ebc4c88220 */ /* 0x000fe20000410000 */
[----:B------:R-:W-:Y:S01]  /*1250*/  FMUL.FTZ R109, R74, R142 ;  /* 0x0000008e4a6d7220 */ /* 0x000fe20000410000 */
[C---:B------:R-:W-:Y:S01]  /*1260*/  FADD.FTZ R118, R141.reuse, R118 ;  /* 0x000000768d767221 */ /* 0x040fe20000010000 */
[----:B------:R-:W-:Y:S01]  /*1270*/  FFMA.FTZ R120, R141, R202, R120 ;  /* 0x000000ca8d787223 */ /* 0x000fe20000010078 */
[----:B------:R-:W1:Y:S01]  /*1280*/  @P0 MUFU.RCP R223, R57 ;  /* 0x0000003900df0308 */ /* 0x000e620000001000 */
[--C-:B------:R-:W-:Y:S01]  /*1290*/  @!P0 FADD.FTZ R239, R116, -R198.reuse ;  /* 0x800000c674ef8221 */ /* 0x100fe20000010000 */
[--C-:B------:R-:W-:Y:S01]  /*12a0*/  @!P0 FADD.FTZ R121, R121, -R198.reuse ;  /* 0x800000c679798221 */ /* 0x100fe20000010000 */
[----:B------:R-:W-:Y:S01]  /*12b0*/  @!P0 FADD.FTZ R123, R123, -R198 ;  /* 0x800000c67b7b8221 */ /* 0x000fe20000010000 */
[C---:B------:R-:W-:Y:S01]  /*12c0*/  FADD.FTZ R186, R143.reuse, R186 ;  /* 0x000000ba8fba7221 */ /* 0x040fe20000010000 */
[----:B------:R-:W-:-:S03]  /*12d0*/  FFMA.FTZ R188, R143, R218, R188 ;  /* 0x000000da8fbc7223 */ /* 0x000fc600000100bc */
[----:B------:R-:W2:Y:S01]  /*12e0*/  @P0 MUFU.RCP R108, R45 ;  /* 0x0000002d006c0308 */ /* 0x000ea20000001000 */
[----:B------:R-:W-:Y:S01]  /*12f0*/  FMUL.FTZ R143, R75, R143 ;  /* 0x0000008f4b8f7220 */ /* 0x000fe20000410000 */
[C---:B------:R-:W-:Y:S01]  /*1300*/  FADD.FTZ R118, R109.reuse, R118 ;  /* 0x000000766d767221 */ /* 0x040fe20000010000 */
[----:B------:R-:W-:-:S05]  /*1310*/  FFMA.FTZ R120, R109, R200, R120 ;  /* 0x000000c86d787223 */ /* 0x000fca0000010078 */
[----:B------:R-:W3:Y:S01]  /*1320*/  @P0 MUFU.RCP R116, R47 ;  /* 0x0000002f00740308 */ /* 0x000ee20000001000 */
[----:B------:R-:W-:Y:S01]  /*1330*/  @P0 FADD.FTZ R114, -R78, R138 ;  /* 0x0000008a4e720221 */ /* 0x000fe20000010100 */
[C---:B------:R-:W-:Y:S01]  /*1340*/  @!P0 FMUL.FTZ R204, R196.reuse, R121 ;  /* 0x00000079c4cc8220 */ /* 0x040fe20000410000 */
[----:B------:R-:W-:Y:S01]  /*1350*/  @!P0 FMUL.FTZ R221, R196, R123 ;  /* 0x0000007bc4dd8220 */ /* 0x000fe20000410000 */
[C---:B------:R-:W-:Y:S01]  /*1360*/  FADD.FTZ R185, R144.reuse, R185 ;  /* 0x000000b990b97221 */ /* 0x040fe20000010000 */
[----:B------:R-:W-:Y:S01]  /*1370*/  FFMA.FTZ R187, R144, R219, R187 ;  /* 0x000000db90bb7223 */ /* 0x000fe200000100bb */
[----:B------:R-:W-:Y:S01]  /*1380*/  FMUL.FTZ R144, R68, R144 ;  /* 0x0000009044907220 */ /* 0x000fe20000410000 */
[C---:B------:R-:W-:Y:S01]  /*1390*/  FADD.FTZ R121, R143.reuse, R118 ;  /* 0x000000768f797221 */ /* 0x040fe20000010000 */
[----:B------:R-:W-:Y:S01]  /*13a0*/  FFMA.FTZ R123, R143, R218, R120 ;  /* 0x000000da8f7b7223 */ /* 0x000fe20000010078 */
[----:B0-----:R-:W-:Y:S01]  /*13b0*/  @P0 FMUL.FTZ R111, R114, R111 ;  /* 0x0000006f726f0220 */ /* 0x001fe20000410000 */
[----:B------:R-:W-:Y:S01]  /*13c0*/  @P0 FADD.FTZ R234, -R89, R125 ;  /* 0x0000007d59ea0221 */ /* 0x000fe20000010100 */
[----:B------:R-:W-:Y:S01]  /*13d0*/  @P0 FADD.FTZ R233, -R76, R136 ;  /* 0x000000884ce90221 */ /* 0x000fe20000010100 */
[----:B------:R-:W-:Y:S01]  /*13e0*/  @P0 FADD.FTZ R110, -R77, R137 ;  /* 0x000000894d6e0221 */ /* 0x000fe20000010100 */
[----:B------:R-:W-:Y:S01]  /*13f0*/  FMUL.FTZ R114, R69, R145 ;  /* 0x0000009145727220 */ /* 0x000fe20000410000 */
[C---:B------:R-:W-:Y:S01]  /*1400*/  FADD.FTZ R121, R144.reuse, R121 ;  /* 0x0000007990797221 */ /* 0x040fe20000010000 */
        /* <DEDUP_REMOVED lines=22> */
[----:B------:R-:W-:Y:S01]  /*1570*/  FMUL.FTZ R113, R70, R146 ;  /* 0x0000009246717220 */ /* 0x000fe20000410000 */
[C---:B------:R-:W-:Y:S01]  /*1580*/  FADD.FTZ R118, R114.reuse, R121 ;  /* 0x0000007972767221 */ /* 0x040fe20000010000 */
[----:B------:R-:W-:Y:S01]  /*1590*/  FFMA.FTZ R120, R114, R217, R123 ;  /* 0x000000d972787223 */ /* 0x000fe2000001007b */
[----:B-1----:R-:W-:Y:S01]  /*15a0*/  @P0 FMUL.FTZ R223, R234, R223 ;  /* 0x000000dfeadf0220 */ /* 0x002fe20000410000 */
[----:B--2---:R-:W-:Y:S01]  /*15b0*/  @P0 FMUL.FTZ R108, R110, R108 ;  /* 0x0000006c6e6c0220 */ /* 0x004fe20000410000 */
[----:B---3--:R-:W-:Y:S01]  /*15c0*/  @P0 FMUL.FTZ R110, R139, R116 ;  /* 0x000000748b6e0220 */ /* 0x008fe20000410000 */
[C---:B------:R-:W-:Y:S01]  /*15d0*/  @!P0 FMUL.FTZ R223, R196.reuse, R125 ;  /* 0x0000007dc4df8220 */ /* 0x040fe20000410000 */
[C---:B------:R-:W-:Y:S01]  /*15e0*/  @!P0 FMUL.FTZ R215, R196.reuse, R115 ;  /* 0x00000073c4d78220 */ /* 0x040fe20000410000 */
        /* <DEDUP_REMOVED lines=8> */
[C---:B------:R-:W-:Y:S01]  /*1670*/  FADD.FTZ R38, R149.reuse, R38 ;  /* 0x0000002695267221 */ /* 0x040fe20000010000 */
[----:B------:R-:W-:Y:S01]  /*1680*/  FFMA.FTZ R6, R149, R212, R6 ;  /* 0x000000d495067223 */ /* 0x000fe20000010006 */
        /* <DEDUP_REMOVED lines=26> */
[C---:B------:R-:W-:Y:S01]  /*1830*/  @!P0 FMUL.FTZ R112, R196.reuse, R129 ;  /* 0x00000081c4708220 */ /* 0x040fe20000410000 */
        /* <DEDUP_REMOVED lines=8> */
[----:B------:R-:W-:-:S02]  /*18c0*/  FMUL.FTZ R120, R57, R157 ;  /* 0x0000009d39787220 */ /* 0x000fc40000410000 */
[C---:B------:R-:W-:Y:S01]  /*18d0*/  FADD.FTZ R129, R123.reuse, R124 ;  /* 0x0000007c7b817221 */ /* 0x040fe20000010000 */
[----:B------:R-:W-:Y:S01]  /*18e0*/  FFMA.FTZ R131, R123, R222, R126 ;  /* 0x000000de7b837223 */ /* 0x000fe2000001007e */
[----:B------:R-:W-:Y:S01]  /*18f0*/  @!P0 FMUL.FTZ R224, R196, R249 ;  /* 0x000000f9c4e08220 */ /* 0x000fe20000410000 */
[----:B------:R-:W-:Y:S01]  /*1900*/  FMUL.FTZ R125, R58, R158 ;  /* 0x0000009e3a7d7220 */ /* 0x000fe20000410000 */
[C---:B------:R-:W-:Y:S01]  /*1910*/  FADD.FTZ R124, R120.reuse, R129 ;  /* 0x00000081787c7221 */ /* 0x040fe20000010000 */
[----:B------:R-:W-:Y:S01]  /*1920*/  FFMA.FTZ R126, R120, R223, R131 ;  /* 0x000000df787e7223 */ /* 0x000fe20000010083 */
        /* <DEDUP_REMOVED lines=19> */
[----:B------:R-:W0:Y:S01]  /*1a60*/  @P0 MUFU.RCP R234, R44 ;  /* 0x0000002c00ea0308 */ /* 0x000e220000001000 */
[----:B------:R-:W-:Y:S01]  /*1a70*/  @!P0 FMUL.FTZ R229, R196, R132 ;  /* 0x00000084c4e58220 */ /* 0x000fe20000410000 */
[C---:B------:R-:W-:Y:S01]  /*1a80*/  FADD.FTZ R28, R163.reuse, R28 ;  /* 0x0000001ca31c7221 */ /* 0x040fe20000010000 */
[----:B------:R-:W-:Y:S01]  /*1a90*/  FFMA.FTZ R12, R163, R228, R12 ;  /* 0x000000e4a30c7223 */ /* 0x000fe2000001000c */
        /* <DEDUP_REMOVED lines=43> */
[----:B------:R-:W-:Y:S01]  /*1d50*/  UMOV UR8, 0xffffffff ;  /* 0xffffffff00087882 */ /* 0x000fe20000000000 */
[----:B------:R-:W-:Y:S01]  /*1d60*/  @!P0 FMUL.FTZ R110, R196, R198 ;  /* 0x000000c6c46e8220 */ /* 0x000fe20000410000 */
[----:B------:R-:W-:Y:S01]  /*1d70*/  FMUL.FTZ R129, R47, R171 ;  /* 0x000000ab2f817220 */ /* 0x000fe20000410000 */
        /* <DEDUP_REMOVED lines=33> */
[-C--:B------:R-:W-:Y:S01]  /*1f90*/  FFMA.FTZ R32, R171, R110.reuse, R32 ;  /* 0x0000006eab207223 */ /* 0x080fe20000010020 */
[C---:B------:R-:W-:Y:S01]  /*1fa0*/  FADD.FTZ R126, R129.reuse, R126 ;  /* 0x0000007e817e7221 */ /* 0x040fe20000010000 */
        /* <DEDUP_REMOVED lines=19> */
[----:B------:R0:W1:Y:S04]  /*20e0*/  SHFL.BFLY PT, R131, R134, 0x10, 0x1f ;  /* 0x0e001f0086837f89 */ /* 0x00006800000e0000 */
[----:B------:R0:W2:Y:S02]  /*20f0*/  SHFL.BFLY PT, R133, R126, 0x10, 0x1f ;  /* 0x0e001f007e857f89 */ /* 0x0000a400000e0000 */
.L_x_5164:
[----:B-1----:R-:W-:Y:S01]  /*2100*/  FADD.FTZ R131, R134, R131 ;  /* 0x0000008386837221 */ /* 0x002fe20000010000 */
[----:B--2---:R-:W-:-:S03]  /*2110*/  FADD.FTZ R133, R126, R133 ;  /* 0x000000857e857221 */ /* 0x004fc60000010000 */
[----:B------:R-:W-:Y:S01]  /*2120*/  FMUL.FTZ R131, R131, 0.0009765625 ;  /* 0x3a80000083837820 */ /* 0x000fe20000410000 */
[----:B0-----:R-:W-:-:S04]  /*2130*/  FMUL.FTZ R126, R133, 0.0009765625 ;  /* 0x3a800000857e7820 */ /* 0x001fc80000410000 */
[C-C-:B------:R-:W-:Y:S01]  /*2140*/  FFMA.FTZ R216, R126.reuse, R216, R131.reuse ;  /* 0x000000d87ed87223 */ /* 0x140fe20000010083 */
[C-C-:B------:R-:W-:Y:S01]  /*2150*/  FFMA.FTZ R128, R126.reuse, R112, R131.reuse ;  /* 0x000000707e807223 */ /* 0x140fe20000010083 */
[C-C-:B------:R-:W-:Y:S01]  /*2160*/  FFMA.FTZ R200, R126.reuse, R200, R131.reuse ;  /* 0x000000c87ec87223 */ /* 0x140fe20000010083 */
[C-C-:B------:R-:W-:Y:S01]  /*2170*/  FFMA.FTZ R202, R126.reuse, R202, R131.reuse ;  /* 0x000000ca7eca7223 */ /* 0x140fe20000010083 */
        /* <DEDUP_REMOVED lines=36> */
[----:B------:R-:W1:Y:S01]  /*23c0*/  LDC.64 R138, c[0x0][0x210] ;  /* 0x00008400ff8a7b82 */ /* 0x000e620000000a00 */
        /* <DEDUP_REMOVED lines=42> */
[--C-:B------:R-:W-:Y:S01]  /*2670*/  IMAD.WIDE.U32 R128, R207, 0x10, R112.reuse ;  /* 0x00000010cf807825 */ /* 0x100fe200078e0070 */
[----:B-1----:R-:W-:Y:S01]  /*2680*/  LEA R194, R138, R194, 0x2 ;  /* 0x000000c28ac27211 */ /* 0x002fe200078e10ff */
[----:B------:R1:W-:Y:S02]  /*2690*/  STG.E.128 desc[UR4][R124.64], R116 ;  /* 0x000000747c007986 */ /* 0x0003e4000c101d04 */
[--C-:B------:R-:W-:Y:S01]  /*26a0*/  IMAD.WIDE.U32 R130, R209, 0x10, R112.reuse ;  /* 0x00000010d1827825 */ /* 0x100fe200078e0070 */
[----:B------:R-:W-:Y:S01]  /*26b0*/  ISETP.GE.AND P1, PT, R194, R139, PT ;  /* 0x0000008bc200720c */ /* 0x000fe20003f26270 */
[----:B------:R2:W-:Y:S02]  /*26c0*/  STG.E.128 desc[UR4][R126.64], R120 ;  /* 0x000000787e007986 */ /* 0x0005e4000c101d04 */
        /* <DEDUP_REMOVED lines=30> */
.L_x_5150:
        /* <DEDUP_REMOVED lines=64> */
.L_x_5149:
[----:B------:R-:W-:Y:S05]  /*2cb0*/  BSYNC B0 ;  /* 0x0000000000007941 */ /* 0x000fea0003800000 */
.L_x_5148:
[----:B------:R-:W0:Y:S01]  /*2cc0*/  S2R R5, SR_CgaCtaId ;  /* 0x0000000000057919 */ /* 0x000e220000008800 */
[----:B------:R-:W-:Y:S01]  /*2cd0*/  SHF.R.U32.HI R7, RZ, 0x5, R0 ;  /* 0x00000005ff077819 */ /* 0x000fe20000011600 */
[----:B------:R-:W-:Y:S05]  /*2ce0*/  WARPSYNC.ALL ;  /* 0x0000000000007948 */ /* 0x000fea0003800000 */
[----:B------:R-:W-:Y:S01]  /*2cf0*/  LOP3.LUT R2, R0, 0x1f, RZ, 0xc0, !PT ;  /* 0x0000001f00027812 */ /* 0x000fe200078ec0ff */
[----:B------:R-:W-:Y:S01]  /*2d00*/  ULDC.64 UR8, c[0x0][0x278] ;  /* 0x00009e0000087ab9 */ /* 0x000fe20000000a00 */
[----:B------:R-:W-:Y:S02]  /*2d10*/  MOV R4, 0x400 ;  /* 0x0000040000047802 */ /* 0x000fe40000000f00 */
[----:B------:R-:W-:-:S02]  /*2d20*/  PRMT R2, R7, 0x2104, R2 ;  /* 0x0000210407027816 */ /* 0x000fc40000000002 */
[----:B0-----:R-:W-:-:S04]  /*2d30*/  LEA R5, R5, R4, 0x18 ;  /* 0x0000000405057211 */ /* 0x001fc800078ec0ff */
[-C--:B------:R-:W-:Y:S02]  /*2d40*/  LEA R2, R2, R5.reuse, 0x4 ;  /* 0x0000000502027211 */ /* 0x080fe400078e20ff */
[----:B------:R-:W-:-:S03]  /*2d50*/  LEA R5, R0, R5, 0x2 ;  /* 0x0000000500057211 */ /* 0x000fc600078e10ff */
[----:B------:R0:W-:Y:S04]  /*2d60*/  STS.128 [R2], R52 ;  /* 0x0000003402007388 */ /* 0x0001e80000000c00 */
[----:B------:R-:W-:Y:S04]  /*2d70*/  STS.128 [R2+0x200], R56 ;  /* 0x0002003802007388 */ /* 0x000fe80000000c00 */
[----:B------:R-:W-:Y:S04]  /*2d80*/  STS.128 [R2+0x400], R64 ;  /* 0x0004004002007388 */ /* 0x000fe80000000c00 */
[----:B------:R-:W-:Y:S04]  /*2d90*/  STS.128 [R2+0x600], R68 ;  /* 0x0006004402007388 */ /* 0x000fe80000000c00 */
[----:B------:R-:W-:Y:S01]  /*2da0*/  STS.128 [R2+0x800], R108 ;  /* 0x0008006c02007388 */ /* 0x000fe20000000c00 */
[----:B0-----:R-:W-:-:S03]  /*2db0*/  LEA R52, P0, R3, R0, 0xa ;  /* 0x0000000003347211 */ /* 0x001fc600078050ff */
[----:B------:R-:W-:Y:S04]  /*2dc0*/  STS.128 [R2+0xa00], R116 ;  /* 0x000a007402007388 */ /* 0x000fe80000000c00 */
        /* <DEDUP_REMOVED lines=12> */
[----:B------:R-:W-:Y:S01]  /*2e90*/  LDS R23, [R5+0x1800] ;  /* 0x0018000005177984 */ /* 0x000fe20000000800 */
[----:B0-----:R-:W-:-:S03]  /*2ea0*/  FADD.FTZ R4, RZ, R4 ;  /* 0x00000004ff047221 */ /* 0x001fc60000010000 */
[----:B------:R-:W-:Y:S01]  /*2eb0*/  LDS R25, [R5+0x1a00] ;  /* 0x001a000005197984 */ /* 0x000fe20000000800 */
[----:B-1----:R-:W-:-:S03]  /*2ec0*/  FADD.FTZ R6, RZ, R6 ;  /* 0x00000006ff067221 */ /* 0x002fc60000010000 */
[----:B------:R-:W-:Y:S01]  /*2ed0*/  LDS R20, [R5+0x1c00] ;  /* 0x001c000005147984 */ /* 0x000fe20000000800 */
[----:B--2---:R-:W-:-:S03]  /*2ee0*/  FADD.FTZ R17, R4, R7 ;  /* 0x0000000704117221 */ /* 0x004fc60000010000 */
[----:B------:R-:W0:Y:S01]  /*2ef0*/  LDS R27, [R5+0x1e00] ;  /* 0x001e0000051b7984 */ /* 0x000e220000000800 */
[----:B---3--:R-:W-:-:S03]  /*2f00*/  FADD.FTZ R21, R6, R21 ;  /* 0x0000001506157221 */ /* 0x008fc60000010000 */
[----:B------:R-:W1:Y:S01]  /*2f10*/  LDS R4, [R5+0x800] ;  /* 0x0008000005047984 */ /* 0x000e620000000800 */
[----:B----4-:R-:W-:-:S03]  /*2f20*/  FADD.FTZ R0, RZ, R0 ;  /* 0x00000000ff007221 */ /* 0x010fc60000010000 */
[----:B------:R-:W2:Y:S01]  /*2f30*/  LDS R6, [R5+0xa00] ;  /* 0x000a000005067984 */ /* 0x000ea20000000800 */
[----:B------:R-:W-:-:S03]  /*2f40*/  FADD.FTZ R3, RZ, R3 ;  /* 0x00000003ff037221 */ /* 0x000fc60000010000 */
[----:B------:R-:W3:Y:S01]  /*2f50*/  LDS R7, [R5+0xc00] ;  /* 0x000c000005077984 */ /* 0x000ee20000000800 */
[----:B------:R-:W-:-:S03]  /*2f60*/  FADD.FTZ R0, R0, R19 ;  /* 0x0000001300007221 */ /* 0x000fc60000010000 */
[----:B------:R-:W4:Y:S01]  /*2f70*/  LDS R22, [R5+0x2000] ;  /* 0x0020000005167984 */ /* 0x000f220000000800 */
[----:B------:R-:W-:-:S03]  /*2f80*/  FADD.FTZ R3, R3, R18 ;  /* 0x0000001203037221 */ /* 0x000fc60000010000 */
[----:B------:R-:W4:Y:S01]  /*2f90*/  LDS R24, [R5+0x2200] ;  /* 0x0022000005187984 */ /* 0x000f220000000800 */
[----:B------:R-:W-:-:S03]  /*2fa0*/  FADD.FTZ R16, RZ, R16 ;  /* 0x00000010ff107221 */ /* 0x000fc60000010000 */
[----:B------:R-:W4:Y:S04]  /*2fb0*/  LDS R29, [R5+0x2400] ;  /* 0x00240000051d7984 */ /* 0x000f280000000800 */
[----:B------:R-:W4:Y:S04]  /*2fc0*/  LDS R26, [R5+0x2600] ;  /* 0x00260000051a7984 */ /* 0x000f280000000800 */
[----:B------:R-:W4:Y:S04]  /*2fd0*/  LDS R31, [R5+0x2800] ;  /* 0x00280000051f7984 */ /* 0x000f280000000800 */
[----:B------:R-:W4:Y:S04]  /*2fe0*/  LDS R33, [R5+0x2a00] ;  /* 0x002a000005217984 */ /* 0x000f280000000800 */
[----:B------:R-:W4:Y:S01]  /*2ff0*/  LDS R28, [R5+0x2c00] ;  /* 0x002c0000051c7984 */ /* 0x000f220000000800 */
[----:B0-----:R-:W-:-:S03]  /*3000*/  FADD.FTZ R16, R16, R27 ;  /* 0x0000001b10107221 */ /* 0x001fc60000010000 */
[----:B------:R-:W0:Y:S01]  /*3010*/  LDS R35, [R5+0x2e00] ;  /* 0x002e000005237984 */ /* 0x000e220000000800 */
[----:B-1----:R-:W-:-:S03]  /*3020*/  FADD.FTZ R4, RZ, R4 ;  /* 0x00000004ff047221 */ /* 0x002fc60000010000 */
[----:B------:R-:W1:Y:S01]  /*3030*/  LDS R30, [R5+0x3000] ;  /* 0x00300000051e7984 */ /* 0x000e620000000800 */
[----:B--2---:R-:W-:Y:S01]  /*3040*/  FADD.FTZ R6, RZ, R6 ;  /* 0x00000006ff067221 */ /* 0x004fe20000010000 */
[----:B------:R-:W-:Y:S02]  /*3050*/  FADD.FTZ R4, R4, R23 ;  /* 0x0000001704047221 */ /* 0x000fe40000010000 */
[----:B------:R-:W2:Y:S01]  /*3060*/  LDS R32, [R5+0x3200] ;  /* 0x0032000005207984 */ /* 0x000ea20000000800 */
[----:B------:R-:W-:Y:S01]  /*3070*/  FADD.FTZ R6, R6, R25 ;  /* 0x0000001906067221 */ /* 0x000fe20000010000 */
[----:B---3--:R-:W-:Y:S02]  /*3080*/  FADD.FTZ R7, RZ, R7 ;  /* 0x00000007ff077221 */ /* 0x008fe40000010000 */
[----:B------:R-:W3:Y:S01]  /*3090*/  LDS R37, [R5+0x3400] ;  /* 0x0034000005257984 */ /* 0x000ee20000000800 */
[----:B----4-:R-:W-:Y:S01]  /*30a0*/  FADD.FTZ R17, R17, R22 ;  /* 0x0000001611117221 */ /* 0x010fe20000010000 */
[----:B------:R-:W-:-:S02]  /*30b0*/  FADD.FTZ R7, R7, R20 ;  /* 0x0000001407077221 */ /* 0x000fc40000010000 */
[----:B------:R-:W-:Y:S01]  /*30c0*/  LDS R34, [R5+0x3600] ;  /* 0x0036000005227984 */ /* 0x000fe20000000800 */
        /* <DEDUP_REMOVED lines=12> */
[----:B-1----:R-:W-:Y:S01]  /*3190*/  FADD.FTZ R17, R17, R30 ;  /* 0x0000001e11117221 */ /* 0x002fe20000010000 */
[----:B--2---:R-:W-:Y:S01]  /*31a0*/  FADD.FTZ R21, R21, R32 ;  /* 0x0000002015157221 */ /* 0x004fe20000010000 */
[----:B---3--:R-:W-:Y:S01]  /*31b0*/  FADD.FTZ R37, R0, R37 ;  /* 0x0000002500257221 */ /* 0x008fe20000010000 */
[----:B------:R-:W-:Y:S01]  /*31c0*/  STS.128 [R2], R44 ;  /* 0x0000002c02007388 */ /* 0x000fe20000000c00 */
[----:B----4-:R-:W-:-:S03]  /*31d0*/  FADD.FTZ R39, R4, R39 ;  /* 0x0000002704277221 */ /* 0x010fc60000010000 */
[----:B------:R0:W-:Y:S01]  /*31e0*/  STS.128 [R2+0x200], R48 ;  /* 0x0002003002007388 */ /* 0x0001e20000000c00 */
[----:B------:R-:W-:-:S03]  /*31f0*/  FADD.FTZ R53, R6, R53 ;  /* 0x0000003506357221 */ /* 0x000fc60000010000 */
[----:B------:R-:W-:Y:S01]  /*3200*/  STS.128 [R2+0x400], R60 ;  /* 0x0004003c02007388 */ /* 0x000fe20000000c00 */
[----:B------:R-:W-:-:S03]  /*3210*/  FADD.FTZ R7, R7, R36 ;  /* 0x0000002407077221 */ /* 0x000fc60000010000 */
[----:B------:R-:W-:Y:S01]  /*3220*/  STS.128 [R2+0x600], R40 ;  /* 0x0006002802007388 */ /* 0x000fe20000000c00 */
[----:B------:R-:W-:-:S03]  /*3230*/  FADD.FTZ R55, R16, R55 ;  /* 0x0000003710377221 */ /* 0x000fc60000010000 */
[----:B------:R-:W-:Y:S04]  /*3240*/  STS.128 [R2+0x800], R72 ;  /* 0x0008004802007388 */ /* 0x000fe80000000c00 */
[----:B------:R-:W-:Y:S01]  /*3250*/  STS.128 [R2+0xa00], R112 ;  /* 0x000a007002007388 */ /* 0x000fe20000000c00 */
[----:B0-----:R-:W-:-:S03]  /*3260*/  IADD3.X R51, RZ, RZ, RZ, P0, !PT ;  /* 0x000000ffff337210 */ /* 0x001fc600007fe4ff */
[----:B------:R-:W-:Y:S01]  /*3270*/  STS.128 [R2+0xc00], R12 ;  /* 0x000c000c02007388 */ /* 0x000fe20000000c00 */
[----:B------:R-:W-:-:S03]  /*3280*/  SHF.L.U64.HI R28, R52, 0x2, R51 ;  /* 0x00000002341c7819 */ /* 0x000fc60000010233 */
[----:B------:R0:W-:Y:S01]  /*3290*/  STS.128 [R2+0xe00], R8 ;  /* 0x000e000802007388 */ /* 0x0001e20000000c00 */
[----:B------:R-:W-:Y:S01]  /*32a0*/  BAR.SYNC.DEFER_BLOCKING 0x0 ;  /* 0x0000000000007b1d */ /* 0x000fe20000010000 */
[----:B0-----:R-:W-:-:S05]  /*32b0*/  FADD.FTZ R9, R3, R34 ;  /* 0x0000002203097221 */ /* 0x001fca0000010000 */
        /* <DEDUP_REMOVED lines=17> */
[----:B---3--:R-:W-:Y:S01]  /*33d0*/  FADD.FTZ R14, R19, R14 ;  /* 0x0000000e130e7221 */ /* 0x008fe20000010000 */
[----:B------:R-:W-:Y:S02]  /*33e0*/  SHF.L.U32 R19, R52, 0x2, RZ ;  /* 0x0000000234137819 */ /* 0x000fe400000006ff */
[----:B------:R-:W3:Y:S01]  /*33f0*/  LDS R25, [R5+0x1a00] ;  /* 0x001a000005197984 */ /* 0x000ee20000000800 */
[----:B----4-:R-:W-:-:S03]  /*3400*/  FADD.FTZ R10, RZ, R10 ;  /* 0x0000000aff0a7221 */ /* 0x010fc60000010000 */
[----:B------:R-:W4:Y:S01]  /*3410*/  LDS R27, [R5+0x1c00] ;  /* 0x001c0000051b7984 */ /* 0x000f220000000800 */
[----:B------:R-:W-:-:S03]  /*3420*/  FADD.FTZ R8, RZ, R8 ;  /* 0x00000008ff087221 */ /* 0x000fc60000010000 */
        /* <DEDUP_REMOVED lines=9> */
[----:B------:R-:W-:Y:S01]  /*34c0*/  FADD.FTZ R13, R2, R13 ;  /* 0x0000000d020d7221 */ /* 0x000fe20000010000 */
[----:B------:R-:W-:Y:S02]  /*34d0*/  IADD3 R2, P0, R19, UR8, RZ ;  /* 0x0000000813027c10 */ /* 0x000fe4000ff1e0ff */
[----:B------:R-:W4:Y:S01]  /*34e0*/  LDS R33, [R5+0x2a00] ;  /* 0x002a000005217984 */ /* 0x000f220000000800 */
[----:B0-----:R-:W-:-:S03]  /*34f0*/  FADD.FTZ R3, R10, R3 ;  /* 0x000000030a037221 */ /* 0x001fc60000010000 */
[----:B------:R-:W0:Y:S01]  /*3500*/  LDS R35, [R5+0x2c00] ;  /* 0x002c000005237984 */ /* 0x000e220000000800 */
[----:B-1----:R-:W-:-:S03]  /*3510*/  FADD.FTZ R8, R8, R15 ;  /* 0x0000000f08087221 */ /* 0x002fc60000010000 */
[----:B------:R-:W1:Y:S01]  /*3520*/  LDS R16, [R5+0x2e00] ;  /* 0x002e000005107984 */ /* 0x000e620000000800 */
[----:B--2---:R-:W-:-:S03]  /*3530*/  FADD.FTZ R0, R0, R23 ;  /* 0x0000001700007221 */ /* 0x004fc60000010000 */
[----:B------:R-:W2:Y:S01]  /*3540*/  LDS R41, [R5+0x3000] ;  /* 0x0030000005297984 */ /* 0x000ea20000000800 */
[----:B---3--:R-:W-:-:S03]  /*3550*/  FADD.FTZ R4, R4, R25 ;  /* 0x0000001904047221 */ /* 0x008fc60000010000 */
[----:B------:R-:W3:Y:S01]  /*3560*/  LDS R22, [R5+0x3200] ;  /* 0x0032000005167984 */ /* 0x000ee20000000800 */
[----:B----4-:R-:W-:-:S03]  /*3570*/  FADD.FTZ R6, R6, R27 ;  /* 0x0000001b06067221 */ /* 0x010fc60000010000 */
[----:B------:R-:W4:Y:S01]  /*3580*/  LDS R43, [R5+0x3400] ;  /* 0x00340000052b7984 */ /* 0x000f220000000800 */
[----:B------:R-:W-:-:S03]  /*3590*/  FADD.FTZ R11, R11, R12 ;  /* 0x0000000c0b0b7221 */ /* 0x000fc60000010000 */
[----:B------:R-:W4:Y:S01]  /*35a0*/  LDS R45, [R5+0x3600] ;  /* 0x00360000052d7984 */ /* 0x000f220000000800 */
[----:B------:R-:W-:Y:S01]  /*35b0*/  FADD.FTZ R20, R3, R20 ;  /* 0x0000001403147221 */ /* 0x000fe20000010000 */
[----:B------:R-:W-:Y:S01]  /*35c0*/  IADD3.X R3, R28, UR9, RZ, P0, !PT ;  /* 0x000000091c037c10 */ /* 0x000fe200087fe4ff */
[----:B------:R-:W-:Y:S01]  /*35d0*/  ULDC.64 UR8, c[0x0][0x270] ;  /* 0x00009c0000087ab9 */ /* 0x000fe20000000a00 */
[----:B------:R-:W4:Y:S01]  /*35e0*/  LDS R47, [R5+0x3800] ;  /* 0x00380000052f7984 */ /* 0x000f220000000800 */
[----:B------:R-:W-:-:S03]  /*35f0*/  FADD.FTZ R13, R13, R18 ;  /* 0x000000120d0d7221 */ /* 0x000fc60000010000 */
[----:B------:R-:W4:Y:S01]  /*3600*/  LDS R24, [R5+0x3a00] ;  /* 0x003a000005187984 */ /* 0x000f220000000800 */
[----:B------:R-:W-:-:S03]  /*3610*/  FADD.FTZ R8, R8, R29 ;  /* 0x0000001d08087221 */ /* 0x000fc60000010000 */
[----:B------:R-:W4:Y:S01]  /*3620*/  LDS R49, [R5+0x3c00] ;  /* 0x003c000005317984 */ /* 0x000f220000000800 */
[----:B------:R-:W-:-:S03]  /*3630*/  FADD.FTZ R0, R0, R31 ;  /* 0x0000001f00007221 */ /* 0x000fc60000010000 */
[----:B------:R1:W4:Y:S01]  /*3640*/  LDS R26, [R5+0x3e00] ;  /* 0x003e0000051a7984 */ /* 0x0003220000000800 */
[----:B------:R-:W-:Y:S01]  /*3650*/  FADD.FTZ R33, R4, R33 ;  /* 0x0000002104217221 */ /* 0x000fe20000010000 */
[----:B------:R-:W-:Y:S01]  /*3660*/  IADD3 R4, P0, R19, UR8, RZ ;  /* 0x0000000813047c10 */ /* 0x000fe2000ff1e0ff */
[----:B0-----:R-:W-:Y:S01]  /*3670*/  FADD.FTZ R6, R6, R35 ;  /* 0x0000002306067221 */ /* 0x001fe20000010000 */
[----:B-1----:R-:W-:Y:S02]  /*3680*/  FADD.FTZ R11, R11, R16 ;  /* 0x000000100b0b7221 */ /* 0x002fe40000010000 */
[----:B------:R-:W-:Y:S01]  /*3690*/  IADD3.X R5, R28, UR9, RZ, P0, !PT ;  /* 0x000000091c057c10 */ /* 0x000fe200087fe4ff */
[----:B--2---:R-:W-:Y:S01]  /*36a0*/  FADD.FTZ R41, R14, R41 ;  /* 0x000000290e297221 */ /* 0x004fe20000010000 */
[----:B---3--:R-:W-:-:S04]  /*36b0*/  FADD.FTZ R13, R13, R22 ;  /* 0x000000160d0d7221 */ /* 0x008fc80000010000 */
[----:B------:R-:W-:Y:S01]  /*36c0*/  STG.E desc[UR4][R2.64], R41 ;  /* 0x0000002902007986 */ /* 0x000fe2000c101904 */
[----:B----4-:R-:W-:-:S03]  /*36d0*/  FADD.FTZ R43, R8, R43 ;  /* 0x0000002b082b7221 */ /* 0x010fc60000010000 */
        /* <DEDUP_REMOVED lines=21> */
.L_x_5151:
        /* <DEDUP_REMOVED lines=8> */
.L_x_5154:
[----:B------:R-:W-:Y:S05]  /*38b0*/  BSYNC B2 ;  /* 0x0000000000027941 */ /* 0x000fea0003800000 */
.L_x_5153:
        /* <DEDUP_REMOVED lines=8> */
.L_x_5155:
[----:B------:R-:W-:Y:S01]  /*3940*/  FADD.FTZ R131, R126, R131 ;  /* 0x000000837e837221 */ /* 0x000fe20000010000 */
[----:B------:R-:W-:-:S04]  /*3950*/  HFMA2.MMA R142, -RZ, RZ, 0, 1.1920928955078125e-07 ;  /* 0x00000002ff8e7435 */ /* 0x000fc800000001ff */
[----:B------:R-:W-:Y:S02]  /*3960*/  MOV R139, R131 ;  /* 0x00000083008b7202 */ /* 0x000fe40000000f00 */
[----:B------:R-:W-:-:S07]  /*3970*/  MOV R133, R138 ;  /* 0x0000008a00857202 */ /* 0x000fce0000000f00 */
[----:B------:R-:W-:Y:S05]  /*3980*/  WARPSYNC.COLLECTIVE R136, `(.L_x_5156) ;  /* 0x0000000088087348 */ /* 0x000fea0003c00000 */
[----:B------:R0:W1:Y:S02]  /*3990*/  SHFL.BFLY P1, R138, R139, R142, R145 ;  /* 0x0c00008e8b8a7389 */ /* 0x0000640000020091 */
[----:B01----:R-:W-:Y:S01]  /*39a0*/  ENDCOLLECTIVE ;  /* 0x000000000000791b */ /* 0x003fe20003800000 */
.L_x_5156:
[----:B------:R-:W-:-:S05]  /*39b0*/  FADD.FTZ R133, R4, R133 ;  /* 0x0000008504857221 */ /* 0x000fca0000010000 */
[----:B------:R-:W-:Y:S02]  /*39c0*/  MOV R139, R133 ;  /* 0x00000085008b7202 */ /* 0x000fe40000000f00 */
[----:B------:R-:W-:-:S07]  /*39d0*/  MOV R130, R138 ;  /* 0x0000008a00827202 */ /* 0x000fce0000000f00 */
[----:B------:R-:W-:Y:S05]  /*39e0*/  WARPSYNC.COLLECTIVE R136, `(.L_x_5157) ;  /* 0x0000000088087348 */ /* 0x000fea0003c00000 */
[----:B------:R0:W1:Y:S02]  /*39f0*/  SHFL.BFLY P1, R138, R139, R142, R145 ;  /* 0x0c00008e8b8a7389 */ /* 0x0000640000020091 */
[----:B01----:R-:W-:Y:S01]  /*3a00*/  ENDCOLLECTIVE ;  /* 0x000000000000791b */ /* 0x003fe20003800000 */
.L_x_5157:
[----:B------:R-:W-:Y:S01]  /*3a10*/  FADD.FTZ R130, R131, R130 ;  /* 0x0000008283827221 */ /* 0x000fe20000010000 */
[----:B------:R-:W-:-:S04]  /*3a20*/  HFMA2.MMA R142, -RZ, RZ, 0, 2.384185791015625e-07 ;  /* 0x00000004ff8e7435 */ /* 0x000fc800000001ff */
[----:B------:R-:W-:Y:S02]  /*3a30*/  MOV R139, R130 ;  /* 0x00000082008b7202 */ /* 0x000fe40000000f00 */
[----:B------:R-:W-:-:S07]  /*3a40*/  MOV R132, R138 ;  /* 0x0000008a00847202 */ /* 0x000fce0000000f00 */
[----:B------:R-:W-:Y:S05]  /*3a50*/  WARPSYNC.COLLECTIVE R136, `(.L_x_5158) ;  /* 0x0000000088087348 */ /* 0x000fea0003c00000 */
[----:B------:R0:W1:Y:S02]  /*3a60*/  SHFL.BFLY P1, R138, R139, R142, R145 ;  /* 0x0c00008e8b8a7389 */ /* 0x0000640000020091 */
[----:B01----:R-:W-:Y:S01]  /*3a70*/  ENDCOLLECTIVE ;  /* 0x000000000000791b */ /* 0x003fe20003800000 */
.L_x_5158:
[----:B------:R-:W-:-:S05]  /*3a80*/  FADD.FTZ R132, R133, R132 ;  /* 0x0000008485847221 */ /* 0x000fca0000010000 */
[----:B------:R-:W-:Y:S02]  /*3a90*/  MOV R139, R132 ;  /* 0x00000084008b7202 */ /* 0x000fe40000000f00 */
[----:B------:R-:W-:-:S07]  /*3aa0*/  MOV R135, R138 ;  /* 0x0000008a00877202 */ /* 0x000fce0000000f00 */
[----:B------:R-:W-:Y:S05]  /*3ab0*/  WARPSYNC.COLLECTIVE R136, `(.L_x_5159) ;  /* 0x0000000088087348 */ /* 0x000fea0003c00000 */
[----:B------:R0:W1:Y:S02]  /*3ac0*/  SHFL.BFLY P1, R138, R139, R142, R145 ;  /* 0x0c00008e8b8a7389 */ /* 0x0000640000020091 */
[----:B01----:R-:W-:Y:S01]  /*3ad0*/  ENDCOLLECTIVE ;  /* 0x000000000000791b */ /* 0x003fe20003800000 */
.L_x_5159:
[----:B------:R-:W-:Y:S01]  /*3ae0*/  FADD.FTZ R135, R130, R135 ;  /* 0x0000008782877221 */ /* 0x000fe20000010000 */
[----:B------:R-:W-:-:S04]  /*3af0*/  HFMA2.MMA R142, -RZ, RZ, 0, 4.76837158203125e-07 ;  /* 0x00000008ff8e7435 */ /* 0x000fc800000001ff */
[----:B------:R-:W-:Y:S02]  /*3b00*/  MOV R139, R135 ;  /* 0x00000087008b7202 */ /* 0x000fe40000000f00 */
[----:B------:R-:W-:-:S07]  /*3b10*/  MOV R137, R138 ;  /* 0x0000008a00897202 */ /* 0x000fce0000000f00 */
[----:B------:R-:W-:Y:S05]  /*3b20*/  WARPSYNC.COLLECTIVE R136, `(.L_x_5160) ;  /* 0x0000000088087348 */ /* 0x000fea0003c00000 */
[----:B------:R0:W1:Y:S02]  /*3b30*/  SHFL.BFLY P1, R138, R139, R142, R145 ;  /* 0x0c00008e8b8a7389 */ /* 0x0000640000020091 */
[----:B01----:R-:W-:Y:S01]  /*3b40*/  ENDCOLLECTIVE ;  /* 0x000000000000791b */ /* 0x003fe20003800000 */
.L_x_5160:
[----:B------:R-:W-:-:S05]  /*3b50*/  FADD.FTZ R137, R132, R137 ;  /* 0x0000008984897221 */ /* 0x000fca0000010000 */
[----:B------:R-:W-:Y:S02]  /*3b60*/  MOV R139, R137 ;  /* 0x00000089008b7202 */ /* 0x000fe40000000f00 */
[----:B------:R-:W-:-:S07]  /*3b70*/  MOV R4, R138 ;  /* 0x0000008a00047202 */ /* 0x000fce0000000f00 */
[----:B------:R-:W-:Y:S05]  /*3b80*/  WARPSYNC.COLLECTIVE R136, `(.L_x_5161) ;  /* 0x0000000088087348 */ /* 0x000fea0003c00000 */
[----:B------:R0:W1:Y:S02]  /*3b90*/  SHFL.BFLY P1, R138, R139, R142, R145 ;  /* 0x0c00008e8b8a7389 */ /* 0x0000640000020091 */
[----:B01----:R-:W-:Y:S01]  /*3ba0*/  ENDCOLLECTIVE ;  /* 0x000000000000791b */ /* 0x003fe20003800000 */
.L_x_5161:
        /* <DEDUP_REMOVED lines=8> */
.L_x_5162:
[----:B------:R-:W-:-:S05]  /*3c30*/  FADD.FTZ R126, R137, R126 ;  /* 0x0000007e897e7221 */ /* 0x000fca0000010000 */
[----:B------:R-:W-:Y:S02]  /*3c40*/  MOV R139, R126 ;  /* 0x0000007e008b7202 */ /* 0x000fe40000000f00 */
[----:B------:R-:W-:-:S07]  /*3c50*/  MOV R131, R138 ;  /* 0x0000008a00837202 */ /* 0x000fce0000000f00 */
[----:B------:R-:W-:Y:S05]  /*3c60*/  WARPSYNC.COLLECTIVE R136, `(.L_x_5163) ;  /* 0x0000000088087348 */ /* 0x000fea0003c00000 */
[----:B------:R0:W1:Y:S02]  /*3c70*/  SHFL.BFLY P1, R138, R139, R142, R145 ;  /* 0x0c00008e8b8a7389 */ /* 0x0000640000020091 */
[----:B01----:R-:W-:Y:S01]  /*3c80*/  ENDCOLLECTIVE ;  /* 0x000000000000791b */ /* 0x003fe20003800000 */
.L_x_5163:
[----:B------:R-:W-:Y:S01]  /*3c90*/  MOV R133, R138 ;  /* 0x0000008a00857202 */ /* 0x000fe20000000f00 */
[----:B------:R-:W-:Y:S06]  /*3ca0*/  BRA `(.L_x_5164) ;  /* 0xffffffe400147947 */ /* 0x000fec000383ffff */
.L_x_5165:
        /* <DEDUP_REMOVED lines=13> */
.L_x_5623:


//--------------------- .text._ZN10layer_norm22ln_bwd_finalize_kernelINS_22Kernel_traits_finalizeILj768E13__nv_bfloat16fS2_fjLj1024ELj4ENS_18Kernel_traits_baseILj768ES2_fS2_fjLj1024EEEEEEEvNS_9BwdParamsE --------------------------
	.section	.text._ZN10layer_norm22ln_bwd_finalize_kernelINS_22Kernel_traits_finalizeILj768E13__nv_bfloat16fS2_fjLj1024ELj4ENS_18Kernel_traits_baseILj768ES2_fS2_fjLj1024EEEEEEEvNS_9BwdParamsE,"ax",@progbits
	.align	128
        .global         _ZN10layer_norm22ln_bwd_finalize_kernelINS_22Kernel_traits_finalizeILj768E13__nv_bfloat16fS2_fjLj1024ELj4ENS_18Kernel_traits_baseILj768ES2_fS2_fjLj1024EEEEEEEvNS_9BwdParamsE
        .type           _ZN10layer_norm22ln_bwd_finalize_kernelINS_22Kernel_traits_finalizeILj768E13__nv_bfloat16fS2_fjLj1024ELj4ENS_18Kernel_traits_baseILj768ES2_fS2_fjLj1024EEEEEEEvNS_9BwdParamsE,@function
        .size           _ZN10layer_norm22ln_bwd_finalize_kernelINS_22Kernel_traits_finalizeILj768E13__nv_bfloat16fS2_fjLj1024ELj4ENS_18Kernel_traits_baseILj768ES2_fS2_fjLj1024EEEEEEEvNS_9BwdParamsE,(.L_x_5624 - _ZN10layer_norm22ln_bwd_finalize_kernelINS_22Kernel_traits_finalizeILj768E13__nv_bfloat16fS2_fjLj1024ELj4ENS_18Kernel_traits_baseILj768ES2_fS2_fjLj1024EEEEEEEvNS_9BwdParamsE)
        .other          _ZN10layer_norm22ln_bwd_finalize_kernelINS_22Kernel_traits_finalizeILj768E13__nv_bfloat16fS2_fjLj1024ELj4ENS_18Kernel_traits_baseILj768ES2_fS2_fjLj1024EEEEEEEvNS_9BwdParamsE,@"STO_CUDA_ENTRY STV_DEFAULT"
_ZN10layer_norm22ln_bwd_finalize_kernelINS_22Kernel_traits_finalizeILj768E13__nv_bfloat16fS2_fjLj1024ELj4ENS_18Kernel_traits_baseILj768ES2_fS2_fjLj1024EEEEEEEvNS_9BwdParamsE:
.text._ZN10layer_norm22ln_bwd_finalize_kernelINS_22Kernel_traits_finalizeILj768E13__nv_bfloat16fS2_fjLj1024ELj4ENS_18Kernel_traits_baseILj768ES2_fS2_fjLj1024EEEEEEEvNS_9BwdParamsE:
        /* <DEDUP_REMOVED lines=25> */
.L_x_5177:
        /* <DEDUP_REMOVED lines=28> */
.L_x_5170:
        /* <DEDUP_REMOVED lines=33> */
.L_x_5169:
[----:B------:R-:W-:Y:S05]  /*0560*/  BSYNC B1 ;  /* 0x0000000000017941 */ /* 0x000fea0003800000 */
.L_x_5168:
        /* <DEDUP_REMOVED lines=23> */
.L_x_5172:
[----:B------:R-:W-:Y:S05]  /*06e0*/  BSYNC B1 ;  /* 0x0000000000017941 */ /* 0x000fea0003800000 */
.L_x_5171:
        /* <DEDUP_REMOVED lines=11> */
.L_x_5167:
[----:B------:R-:W-:Y:S05]  /*07a0*/  BSYNC B0 ;  /* 0x0000000000007941 */ /* 0x000fea0003800000 */
.L_x_5166:
        /* <DEDUP_REMOVED lines=29> */
.L_x_5188:
[----:B------:R-:W-:Y:S01]  /*0980*/  @!P1 SHF.R.U32.HI R12, RZ, 0x3, R0 ;  /* 0x00000003ff0c9819 */ /* 0x000fe20000011600 */
[----:B---3--:R-:W-:Y:S01]  /*0990*/  FADD.FTZ R14, R9, R14 ;  /* 0x0000000e090e7221 */ /* 0x008fe20000010000 */
[----:B--2---:R-:W-:Y:S02]  /*09a0*/  FADD.FTZ R11, R10, R11 ;  /* 0x0000000b0a0b7221 */ /* 0x004fe40000010000 */
[----:B------:R-:W-:-:S05]  /*09b0*/  @!P1 LOP3.LUT R12, R12, 0x1ffffffc, RZ, 0xc0, !PT ;  /* 0x1ffffffc0c0c9812 */ /* 0x000fca00078ec0ff */
[----:B------:R2:W-:Y:S04]  /*09c0*/  @!P1 STS [R12+UR4+0x2000], R14 ;  /* 0x0020000e0c009988 */ /* 0x0005e80008000804 */
[----:B------:R2:W-:Y:S02]  /*09d0*/  @!P1 STS [R12+UR4+0x2080], R11 ;  /* 0x0020800b0c009988 */ /* 0x0005e40008000804 */
.L_x_5173:
        /* <DEDUP_REMOVED lines=14> */
.L_x_5176:
[----:B------:R-:W-:Y:S05]  /*0ac0*/  BSYNC B0 ;  /* 0x0000000000007941 */ /* 0x000fea0003800000 */
.L_x_5175:
[C---:B------:R-:W-:Y:S02]  /*0ad0*/  ISETP.GT.U32.AND P1, PT, R3.reuse, -0x301, PT ;  /* 0xfffffcff0300780c */ /* 0x040fe40003f24070 */
[----:B------:R-:W-:Y:S02]  /*0ae0*/  IADD3 R3, R3, 0x300, RZ ;  /* 0x0000030003037810 */ /* 0x000fe40007ffe0ff */
[----:B------:R-:W-:-:S09]  /*0af0*/  IADD3 R5, R5, 0x180, RZ ;  /* 0x0000018005057810 */ /* 0x000fd20007ffe0ff */
[----:B------:R-:W-:Y:S05]  /*0b00*/  @P1 BRA `(.L_x_5177) ;  /* 0xfffffff400a01947 */ /* 0x000fea000383ffff */
[----:B------:R-:W-:Y:S05]  /*0b10*/  EXIT ;  /* 0x000000000000794d */ /* 0x000fea0003800000 */
.L_x_5174:
[----:B------:R-:W-:Y:S01]  /*0b20*/  HFMA2.MMA R19, -RZ, RZ, 0, 5.9604644775390625e-08 ;  /* 0x00000001ff137435 */ /* 0x000fe200000001ff */
[----:B---3--:R-:W-:Y:S01]  /*0b30*/  IMAD.MOV.U32 R20, RZ, RZ, R10 ;  /* 0x000000ffff147224 */ /* 0x008fe200078e000a */
[----:B------:R-:W-:Y:S02]  /*0b40*/  MOV R22, 0x1f ;  /* 0x0000001f00167802 */ /* 0x000fe40000000f00 */
[----:B------:R-:W-:-:S07]  /*0b50*/  MOV R17, 0xffffffff ;  /* 0xffffffff00117802 */ /* 0x000fce0000000f00 */
[----:B012---:R-:W-:Y:S05]  /*0b60*/  WARPSYNC.COLLECTIVE R17, `(.L_x_5178) ;  /* 0x0000000011087348 */ /* 0x007fea0003c00000 */
[----:B------:R3:W4:Y:S02]  /*0b70*/  SHFL.BFLY P2, R18, R20, R19, R22 ;  /* 0x0c00001314127389 */ /* 0x0007240000040016 */
[----:B01234-:R-:W-:Y:S01]  /*0b80*/  ENDCOLLECTIVE ;  /* 0x000000000000791b */ /* 0x01ffe20003800000 */
.L_x_5178:
[----:B------:R-:W-:Y:S01]  /*0b90*/  HFMA2.MMA R19, -RZ, RZ, 0, 1.1920928955078125e-07 ;  /* 0x00000002ff137435 */ /* 0x000fe200000001ff */
[----:B------:R-:W-:-:S04]  /*0ba0*/  IMAD.MOV.U32 R11, RZ, RZ, R18 ;  /* 0x000000ffff0b7224 */ /* 0x000fc800078e0012 */
[----:B------:R-:W-:-:S05]  /*0bb0*/  FADD.FTZ R11, R10, R11 ;  /* 0x0000000b0a0b7221 */ /* 0x000fca0000010000 */
[----:B------:R-:W-:-:S07]  /*0bc0*/  MOV R20, R11 ;  /* 0x0000000b00147202 */ /* 0x000fce0000000f00 */
[----:B------:R-:W-:Y:S05]  /*0bd0*/  WARPSYNC.COLLECTIVE R17, `(.L_x_5179) ;  /* 0x0000000011087348 */ /* 0x000fea0003c00000 */
[----:B------:R0:W1:Y:S02]  /*0be0*/  SHFL.BFLY P2, R18, R20, R19, R22 ;  /* 0x0c00001314127389 */ /* 0x0000640000040016 */
[----:B01----:R-:W-:Y:S01]  /*0bf0*/  ENDCOLLECTIVE ;  /* 0x000000000000791b */ /* 0x003fe20003800000 */
.L_x_5179:
[----:B------:R-:W-:Y:S01]  /*0c00*/  HFMA2.MMA R19, -RZ, RZ, 0, 2.384185791015625e-07 ;  /* 0x00000004ff137435 */ /* 0x000fe200000001ff */
[----:B------:R-:W-:-:S05]  /*0c10*/  MOV R12, R18 ;  /* 0x00000012000c7202 */ /* 0x000fca0000000f00 */
[----:B------:R-:W-:-:S04]  /*0c20*/  FADD.FTZ R12, R11, R12 ;  /* 0x0000000c0b0c7221 */ /* 0x000fc80000010000 */
[----:B------:R-:W-:-:S07]  /*0c30*/  IMAD.MOV.U32 R20, RZ, RZ, R12 ;  /* 0x000000ffff147224 */ /* 0x000fce00078e000c */
[----:B------:R-:W-:Y:S05]  /*0c40*/  WARPSYNC.COLLECTIVE R17, `(.L_x_5180) ;  /* 0x0000000011087348 */ /* 0x000fea0003c00000 */
[----:B------:R0:W1:Y:S02]  /*0c50*/  SHFL.BFLY P2, R18, R20, R19, R22 ;  /* 0x0c00001314127389 */ /* 0x0000640000040016 */
[----:B01----:R-:W-:Y:S01]  /*0c60*/  ENDCOLLECTIVE ;  /* 0x000000000000791b */ /* 0x003fe20003800000 */
.L_x_5180:
[----:B------:R-:W-:Y:S01]  /*0c70*/  IMAD.MOV.U32 R19, RZ, RZ, 0x8 ;  /* 0x00000008ff137424 */ /* 0x000fe200078e00ff */
[----:B------:R-:W-:-:S05]  /*0c80*/  MOV R13, R18 ;  /* 0x00000012000d7202 */ /* 0x000fca0000000f00 */
[----:B------:R-:W-:-:S05]  /*0c90*/  FADD.FTZ R13, R12, R13 ;  /* 0x0000000d0c0d7221 */ /* 0x000fca0000010000 */
[----:B------:R-:W-:-:S07]  /*0ca0*/  MOV R20, R13 ;  /* 0x0000000d00147202 */ /* 0x000fce0000000f00 */
[----:B------:R-:W-:Y:S05]  /*0cb0*/  WARPSYNC.COLLECTIVE R17, `(.L_x_5181) ;  /* 0x0000000011087348 */ /* 0x000fea0003c00000 */
[----:B------:R0:W1:Y:S02]  /*0cc0*/  SHFL.BFLY P2, R18, R20, R19, R22 ;  /* 0x0c00001314127389 */ /* 0x0000640000040016 */
[----:B01----:R-:W-:Y:S01]  /*0cd0*/  ENDCOLLECTIVE ;  /* 0x000000000000791b */ /* 0x003fe20003800000 */
.L_x_5181:
[----:B------:R-:W-:Y:S01]  /*0ce0*/  HFMA2.MMA R19, -RZ, RZ, 0, 9.5367431640625e-07 ;  /* 0x00000010ff137435 */ /* 0x000fe200000001ff */
[----:B------:R-:W-:-:S05]  /*0cf0*/  MOV R10, R18 ;  /* 0x00000012000a7202 */ /* 0x000fca0000000f00 */
[----:B------:R-:W-:-:S05]  /*0d00*/  FADD.FTZ R10, R13, R10 ;  /* 0x0000000a0d0a7221 */ /* 0x000fca0000010000 */
[----:B------:R-:W-:-:S07]  /*0d10*/  MOV R20, R10 ;  /* 0x0000000a00147202 */ /* 0x000fce0000000f00 */
[----:B------:R-:W-:Y:S05]  /*0d20*/  WARPSYNC.COLLECTIVE R17, `(.L_x_5182) ;  /* 0x0000000011087348 */ /* 0x000fea0003c00000 */
[----:B------:R0:W1:Y:S02]  /*0d30*/  SHFL.BFLY P2, R18, R20, R19, R22 ;  /* 0x0c00001314127389 */ /* 0x0000640000040016 */
[----:B01----:R-:W-:Y:S01]  /*0d40*/  ENDCOLLECTIVE ;  /* 0x000000000000791b */ /* 0x003fe20003800000 */
.L_x_5182:
[----:B------:R-:W-:Y:S01]  /*0d50*/  HFMA2.MMA R19, -RZ, RZ, 0, 5.9604644775390625e-08 ;  /* 0x00000001ff137435 */ /* 0x000fe200000001ff */
[----:B------:R-:W-:Y:S01]  /*0d60*/  MOV R20, R9 ;  /* 0x0000000900147202 */ /* 0x000fe20000000f00 */
[----:B------:R-:W-:-:S09]  /*0d70*/  IMAD.MOV.U32 R11, RZ, RZ, R18 ;  /* 0x000000ffff0b7224 */ /* 0x000fd200078e0012 */
[----:B------:R-:W-:Y:S05]  /*0d80*/  WARPSYNC.COLLECTIVE R17, `(.L_x_5183) ;  /* 0x0000000011087348 */ /* 0x000fea0003c00000 */
[----:B------:R0:W1:Y:S02]  /*0d90*/  SHFL.BFLY P2, R18, R20, R19, R22 ;  /* 0x0c00001314127389 */ /* 0x0000640000040016 */
[----:B01----:R-:W-:Y:S01]  /*0da0*/  ENDCOLLECTIVE ;  /* 0x000000000000791b */ /* 0x003fe20003800000 */
.L_x_5183:
[----:B------:R-:W-:Y:S01]  /*0db0*/  HFMA2.MMA R19, -RZ, RZ, 0, 1.1920928955078125e-07 ;  /* 0x00000002ff137435 */ /* 0x000fe200000001ff */
[----:B------:R-:W-:-:S05]  /*0dc0*/  MOV R12, R18 ;  /* 0x00000012000c7202 */ /* 0x000fca0000000f00 */
[----:B------:R-:W-:-:S04]  /*0dd0*/  FADD.FTZ R14, R9, R12 ;  /* 0x0000000c090e7221 */ /* 0x000fc80000010000 */
[----:B------:R-:W-:-:S07]  /*0de0*/  IMAD.MOV.U32 R20, RZ, RZ, R14 ;  /* 0x000000ffff147224 */ /* 0x000fce00078e000e */
[----:B------:R-:W-:Y:S05]  /*0df0*/  WARPSYNC.COLLECTIVE R17, `(.L_x_5184) ;  /* 0x0000000011087348 */ /* 0x000fea0003c00000 */
[----:B------:R0:W1:Y:S02]  /*0e00*/  SHFL.BFLY P2, R18, R20, R19, R22 ;  /* 0x0c00001314127389 */ /* 0x0000640000040016 */
[----:B01----:R-:W-:Y:S01]  /*0e10*/  ENDCOLLECTIVE ;  /* 0x000000000000791b */ /* 0x003fe20003800000 */
.L_x_5184:
[----:B------:R-:W-:Y:S01]  /*0e20*/  IMAD.MOV.U32 R19, RZ, RZ, 0x4 ;  /* 0x00000004ff137424 */ /* 0x000fe200078e00ff */
[----:B------:R-:W-:-:S05]  /*0e30*/  MOV R13, R18 ;  /* 0x00000012000d7202 */ /* 0x000fca0000000f00 */
[----:B------:R-:W-:-:S05]  /*0e40*/  FADD.FTZ R15, R14, R13 ;  /* 0x0000000d0e0f7221 */ /* 0x000fca0000010000 */
[----:B------:R-:W-:-:S07]  /*0e50*/  MOV R20, R15 ;  /* 0x0000000f00147202 */ /* 0x000fce0000000f00 */
[----:B------:R-:W-:Y:S05]  /*0e60*/  WARPSYNC.COLLECTIVE R17, `(.L_x_5185) ;  /* 0x0000000011087348 */ /* 0x000fea0003c00000 */
[----:B------:R0:W1:Y:S02]  /*0e70*/  SHFL.BFLY P2, R18, R20, R19, R22 ;  /* 0x0c00001314127389 */ /* 0x0000640000040016 */
[----:B01----:R-:W-:Y:S01]  /*0e80*/  ENDCOLLECTIVE ;  /* 0x000000000000791b */ /* 0x003fe20003800000 */
.L_x_5185:
[----:B------:R-:W-:Y:S01]  /*0e90*/  HFMA2.MMA R19, -RZ, RZ, 0, 4.76837158203125e-07 ;  /* 0x00000008ff137435 */ /* 0x000fe200000001ff */
[----:B------:R-:W-:-:S05]  /*0ea0*/  MOV R16, R18 ;  /* 0x0000001200107202 */ /* 0x000fca0000000f00 */
[----:B------:R-:W-:-:S05]  /*0eb0*/  FADD.FTZ R16, R15, R16 ;  /* 0x000000100f107221 */ /* 0x000fca0000010000 */
[----:B------:R-:W-:-:S07]  /*0ec0*/  MOV R20, R16 ;  /* 0x0000001000147202 */ /* 0x000fce0000000f00 */
[----:B------:R-:W-:Y:S05]  /*0ed0*/  WARPSYNC.COLLECTIVE R17, `(.L_x_5186) ;  /* 0x0000000011087348 */ /* 0x000fea0003c00000 */
[----:B------:R0:W1:Y:S02]  /*0ee0*/  SHFL.BFLY P2, R18, R20, R19, R22 ;  /* 0x0c00001314127389 */ /* 0x0000640000040016 */
[----:B01----:R-:W-:Y:S01]  /*0ef0*/  ENDCOLLECTIVE ;  /* 0x000000000000791b */ /* 0x003fe20003800000 */
.L_x_5186:
[----:B------:R-:W-:Y:S01]  /*0f00*/  HFMA2.MMA R19, -RZ, RZ, 0, 9.5367431640625e-07 ;  /* 0x00000010ff137435 */ /* 0x000fe200000001ff */
[----:B------:R-:W-:-:S04]  /*0f10*/  IMAD.MOV.U32 R9, RZ, RZ, R18 ;  /* 0x000000ffff097224 */ /* 0x000fc800078e0012 */
[----:B------:R-:W-:-:S05]  /*0f20*/  FADD.FTZ R9, R16, R9 ;  /* 0x0000000910097221 */ /* 0x000fca0000010000 */
[----:B------:R-:W-:-:S07]  /*0f30*/  MOV R20, R9 ;  /* 0x0000000900147202 */ /* 0x000fce0000000f00 */
[----:B------:R-:W-:Y:S05]  /*0f40*/  WARPSYNC.COLLECTIVE R17, `(.L_x_5187) ;  /* 0x0000000011087348 */ /* 0x000fea0003c00000 */
[----:B------:R0:W1:Y:S02]  /*0f50*/  SHFL.BFLY P2, R18, R20, R19, R22 ;  /* 0x0c00001314127389 */ /* 0x0000640000040016 */
[----:B01----:R-:W-:Y:S01]  /*0f60*/  ENDCOLLECTIVE ;  /* 0x000000000000791b */ /* 0x003fe20003800000 */
.L_x_5187:
[----:B------:R-:W-:Y:S01]  /*0f70*/  MOV R14, R18 ;  /* 0x00000012000e7202 */ /* 0x000fe20000000f00 */
[----:B------:R-:W-:Y:S06]  /*0f80*/  BRA `(.L_x_5188) ;  /* 0xfffffff8007c7947 */ /* 0x000fec000383ffff */
.L_x_5189:
        /* <DEDUP_REMOVED lines=15> */
.L_x_5624:


//--------------------- .text._ZN10layer_norm13ln_bwd_kernelINS_13Kernel_traitsI13__nv_bfloat16fS2_fjLj768ELj1ELj4ELj1ELj16ENS_18Kernel_traits_baseILj768ES2_fS2_fjLj128EEEEEEEvNS_9BwdParamsE --------------------------
	.section	.text._ZN10layer_norm13ln_bwd_kernelINS_13Kernel_traitsI13__nv_bfloat16fS2_fjLj768ELj1ELj4ELj1ELj16ENS_18Kernel_traits_baseILj768ES2_fS2_fjLj128EEEEEEEvNS_9BwdParamsE,"ax",@progbits
	.align	128
        .global         _ZN10layer_norm13ln_bwd_kernelINS_13Kernel_traitsI13__nv_bfloat16fS2_fjLj768ELj1ELj4ELj1ELj16ENS_18Kernel_traits_baseILj768ES2_fS2_fjLj128EEEEEEEvNS_9BwdParamsE
        .type           _ZN10layer_norm13ln_bwd_kernelINS_13Kernel_traitsI13__nv_bfloat16fS2_fjLj768ELj1ELj4ELj1ELj16ENS_18Kernel_traits_baseILj768ES2_fS2_fjLj128EEEEEEEvNS_9BwdParamsE,@function
        .size           _ZN10layer_norm13ln_bwd_kernelINS_13Kernel_traitsI13__nv_bfloat16fS2_fjLj768ELj1ELj4ELj1ELj16ENS_18Kernel_traits_baseILj768ES2_fS2_fjLj128EEEEEEEvNS_9BwdParamsE,(.L_x_5625 - _ZN10layer_norm13ln_bwd_kernelINS_13Kernel_traitsI13__nv_bfloat16fS2_fjLj768ELj1ELj4ELj1ELj16ENS_18Kernel_traits_baseILj768ES2_fS2_fjLj128EEEEEEEvNS_9BwdParamsE)
        .other          _ZN10layer_norm13ln_bwd_kernelINS_13Kernel_traitsI13__nv_bfloat16fS2_fjLj768ELj1ELj4ELj1ELj16ENS_18Kernel_traits_baseILj768ES2_fS2_fjLj128EEEEEEEvNS_9BwdParamsE,@"STO_CUDA_ENTRY STV_DEFAULT"
_ZN10layer_norm13ln_bwd_kernelINS_13Kernel_traitsI13__nv_bfloat16fS2_fjLj768ELj1ELj4ELj1ELj16ENS_18Kernel_traits_baseILj768ES2_fS2_fjLj128EEEEEEEvNS_9BwdParamsE:
.text._ZN10layer_norm13ln_bwd_kernelINS_13Kernel_traitsI13__nv_bfloat16fS2_fjLj768ELj1ELj4ELj1ELj16ENS_18Kernel_traits_baseILj768ES2_fS2_fjLj128EEEEEEEvNS_9BwdParamsE:
        /* <DEDUP_REMOVED lines=14> */
[----:B------:R-:W0:Y:S01]  /*00e0*/  S2R R2, SR_CTAID.X ;  /* 0x0000000000027919 */ /* 0x000e220000002500 */
[----:B------:R-:W-:Y:S02]  /*00f0*/  SHF.R.U32.HI R3, RZ, 0x5, R0 ;  /* 0x00000005ff037819 */ /* 0x000fe40000011600 */
[----:B------:R-:W-:Y:S01]  /*0100*/  IADD3.X R17, RZ, UR7, RZ, P1, !PT ;  /* 0x00000007ff117c10 */ /* 0x000fe20008ffe4ff */
[----:B------:R-:W-:Y:S01]  /*0110*/  BSSY B0, `(.L_x_5190) ;  /* 0x000029a000007945 */ /* 0x000fe20003800000 */
        /* <DEDUP_REMOVED lines=27> */
[----:B0-----:R-:W-:Y:S02]  /*02d0*/  LEA R127, R2, R3, 0x2 ;  /* 0x00000003027f7211 */ /* 0x001fe400078e10ff */
[----:B------:R-:W-:Y:S02]  /*02e0*/  CS2R R38, SRZ ;  /* 0x0000000000267805 */ /* 0x000fe4000001ff00 */
[----:B------:R-:W-:Y:S02]  /*02f0*/  CS2R R36, SRZ ;  /* 0x0000000000247805 */ /* 0x000fe4000001ff00 */
[----:B-1----:R-:W-:-:S02]  /*0300*/  CS2R R4, SRZ ;  /* 0x0000000000047805 */ /* 0x002fc4000001ff00 */
[----:B------:R-:W-:Y:S01]  /*0310*/  ISETP.GE.AND P1, PT, R127, UR6, PT ;  /* 0x000000067f007c0c */ /* 0x000fe2000bf26270 */
[----:B------:R-:W-:-:S12]  /*0320*/  ULDC.64 UR6, c[0x0][0x280] ;  /* 0x0000a00000067ab9 */ /* 0x000fd80000000a00 */
[----:B------:R-:W-:Y:S05]  /*0330*/  @P1 BRA `(.L_x_5191) ;  /* 0x0000002400dc1947 */ /* 0x000fea0003800000 */
[----:B------:R-:W2:Y:S04]  /*0340*/  LDG.E.64 R4, desc[UR4][R16.64] ;  /* 0x0000000410047981 */ /* 0x000ea8000c1e1b00 */
[----:B------:R-:W3:Y:S04]  /*0350*/  LDG.E.64 R6, desc[UR4][R16.64+0x100] ;  /* 0x0001000410067981 */ /* 0x000ee8000c1e1b00 */
[----:B------:R-:W4:Y:S04]  /*0360*/  LDG.E.64 R8, desc[UR4][R16.64+0x200] ;  /* 0x0002000410087981 */ /* 0x000f28000c1e1b00 */
[----:B------:R-:W4:Y:S04]  /*0370*/  LDG.E.64 R10, desc[UR4][R16.64+0x300] ;  /* 0x00030004100a7981 */ /* 0x000f28000c1e1b00 */
[----:B------:R-:W4:Y:S04]  /*0380*/  LDG.E.64 R12, desc[UR4][R16.64+0x400] ;  /* 0x00040004100c7981 */ /* 0x000f28000c1e1b00 */
[----:B------:R0:W4:Y:S01]  /*0390*/  LDG.E.64 R14, desc[UR4][R16.64+0x500] ;  /* 0x00050004100e7981 */ /* 0x000122000c1e1b00 */
[C---:B-----5:R-:W-:Y:S01]  /*03a0*/  SHF.R.U64 R124, R120.reuse, 0x10, R121 ;  /* 0x00000010787c7819 */ /* 0x060fe20000001279 */
[----:B------:R-:W-:Y:S01]  /*03b0*/  HFMA2.MMA R3, -RZ, RZ, 0, 0 ;  /* 0x00000000ff037435 */ /* 0x000fe200000001ff */
[----:B------:R-:W-:Y:S01]  /*03c0*/  SHF.L.U32 R125, R120, 0x10, RZ ;  /* 0x00000010787d7819 */ /* 0x000fe200000006ff */
[----:B------:R-:W-:Y:S01]  /*03d0*/  BSSY B1, `(.L_x_5192) ;  /* 0x0000240000017945 */ /* 0x000fe20003800000 */
        /* <DEDUP_REMOVED lines=31> */
[----:B0-----:R-:W-:Y:S02]  /*05d0*/  CS2R R16, SRZ ;  /* 0x0000000000107805 */ /* 0x001fe4000001ff00 */
[----:B------:R-:W-:Y:S02]  /*05e0*/  SHF.L.U32 R121, R121, 0x10, RZ ;  /* 0x0000001079797819 */ /* 0x000fe400000006ff */
[----:B------:R-:W-:Y:S02]  /*05f0*/  CS2R R18, SRZ ;  /* 0x0000000000127805 */ /* 0x000fe4000001ff00 */
[----:B------:R-:W-:Y:S02]  /*0600*/  SHF.L.U32 R117, R117, 0x10, RZ ;  /* 0x0000001075757819 */ /* 0x000fe400000006ff */
[----:B------:R-:W-:Y:S02]  /*0610*/  SHF.L.U32 R113, R113, 0x10, RZ ;  /* 0x0000001071717819 */ /* 0x000fe400000006ff */
[----:B------:R-:W-:-:S02]  /*0620*/  SHF.L.U32 R109, R109, 0x10, RZ ;  /* 0x000000106d6d7819 */ /* 0x000fc400000006ff */
[----:B------:R-:W-:Y:S02]  /*0630*/  SHF.L.U32 R105, R105, 0x10, RZ ;  /* 0x0000001069697819 */ /* 0x000fe400000006ff */
[----:B------:R-:W-:Y:S02]  /*0640*/  SHF.L.U32 R101, R101, 0x10, RZ ;  /* 0x0000001065657819 */ /* 0x000fe400000006ff */
        /* <DEDUP_REMOVED lines=55> */
.L_x_5194:
[----:B-1----:R-:W0:Y:S01]  /*09c0*/  @P0 LDC.64 R36, c[0x0][0x228] ;  /* 0x00008a00ff240b82 */ /* 0x002e220000000a00 */
[----:B------:R-:W-:-:S05]  /*09d0*/  IMAD R39, R127, 0xc0, RZ ;  /* 0x000000c07f277824 */ /* 0x000fca00078e02ff */
[----:B------:R-:W-:Y:S02]  /*09e0*/  LOP3.LUT R140, R39, 0x1f, R0, 0xf8, !PT ;  /* 0x0000001f278c7812 */ /* 0x000fe400078ef800 */
[----:B------:R-:W1:Y:S02]  /*09f0*/  @P0 LDC.64 R40, c[0x0][0x228] ;  /* 0x00008a00ff280b82 */ /* 0x000e640000000a00 */
[----:B------:R-:W-:-:S06]  /*0a00*/  IADD3 R141, R140, 0x20, RZ ;  /* 0x000000208c8d7810 */ /* 0x000fcc0007ffe0ff */
[----:B------:R-:W2:Y:S01]  /*0a10*/  @P0 LDC.64 R44, c[0x0][0x228] ;  /* 0x00008a00ff2c0b82 */ /* 0x000ea20000000a00 */
[----:B0-----:R-:W-:-:S07]  /*0a20*/  @P0 LEA R36, P1, R140, R36, 0x4 ;  /* 0x000000248c240211 */ /* 0x001fce00078220ff */
[----:B------:R-:W0:Y:S01]  /*0a30*/  @P0 LDC.64 R48, c[0x0][0x228] ;  /* 0x00008a00ff300b82 */ /* 0x000e220000000a00 */
[----:B------:R-:W-:-:S07]  /*0a40*/  @P0 LEA.HI.X R37, R140, R37, RZ, 0x4, P1 ;  /* 0x000000258c250211 */ /* 0x000fce00008f24ff */
[----:B------:R-:W3:Y:S01]  /*0a50*/  @P0 LDC.64 R52, c[0x0][0x228] ;  /* 0x00008a00ff340b82 */ /* 0x000ee20000000a00 */
[----:B------:R-:W4:Y:S01]  /*0a60*/  @P0 LDG.E.128 R36, desc[UR4][R36.64] ;  /* 0x0000000424240981 */ /* 0x000f22000c1e1d00 */
[----:B-1----:R-:W-:-:S04]  /*0a70*/  @P0 LEA R40, P1, R141, R40, 0x4 ;  /* 0x000000288d280211 */ /* 0x002fc800078220ff */
[----:B------:R-:W-:Y:S02]  /*0a80*/  @P0 LEA.HI.X R41, R141, R41, RZ, 0x4, P1 ;  /* 0x000000298d290211 */ /* 0x000fe400008f24ff */
[----:B------:R-:W1:Y:S04]  /*0a90*/  @P0 LDC.64 R56, c[0x0][0x228] ;  /* 0x00008a00ff380b82 */ /* 0x000e680000000a00 */
[----:B------:R-:W5:Y:S01]  /*0aa0*/  @P0 LDG.E.128 R40, desc[UR4][R40.64] ;  /* 0x0000000428280981 */ /* 0x000f62000c1e1d00 */
[----:B------:R-:W-:-:S03]  /*0ab0*/  IADD3 R142, R140, 0x40, RZ ;  /* 0x000000408c8e7810 */ /* 0x000fc60007ffe0ff */
[----:B------:R-:W1:Y:S01]  /*0ac0*/  @!P0 LDC.64 R96, c[0x0][0x220] ;  /* 0x00008800ff608b82 */ /* 0x000e620000000a00 */
[----:B--2---:R-:W-:-:S04]  /*0ad0*/  @P0 LEA R44, P1, R142, R44, 0x4 ;  /* 0x0000002c8e2c0211 */ /* 0x004fc800078220ff */
[----:B------:R-:W-:Y:S02]  /*0ae0*/  @P0 LEA.HI.X R45, R142, R45, RZ, 0x4, P1 ;  /* 0x0000002d8e2d0211 */ /* 0x000fe400008f24ff */
[----:B------:R-:W-:Y:S01]  /*0af0*/  IADD3 R132, R140, 0x60, RZ ;  /* 0x000000608c847810 */ /* 0x000fe20007ffe0ff */
[----:B------:R-:W2:Y:S03]  /*0b00*/  @!P0 LDC.64 R130, c[0x0][0x230] ;  /* 0x00008c00ff828b82 */ /* 0x000ea60000000a00 */
[----:B------:R-:W5:Y:S01]  /*0b10*/  @P0 LDG.E.128 R44, desc[UR4][R44.64] ;  /* 0x000000042c2c0981 */ /* 0x000f62000c1e1d00 */
[----:B0-----:R-:W-:-:S04]  /*0b20*/  @P0 LEA R48, P1, R132, R48, 0x4 ;  /* 0x0000003084300211 */ /* 0x001fc800078220ff */
[----:B------:R-:W-:Y:S01]  /*0b30*/  @P0 LEA.HI.X R49, R132, R49, RZ, 0x4, P1 ;  /* 0x0000003184310211 */ /* 0x000fe200008f24ff */
[----:B------:R-:W0:Y:S05]  /*0b40*/  LDC.64 R98, c[0x0][0x238] ;  /* 0x00008e00ff627b82 */ /* 0x000e2a0000000a00 */
[----:B------:R-:W5:Y:S01]  /*0b50*/  @P0 LDG.E.128 R48, desc[UR4][R48.64] ;  /* 0x0000000430300981 */ /* 0x000f62000c1e1d00 */
[----:B------:R-:W-:-:S04]  /*0b60*/  IADD3 R133, R140, 0x80, RZ ;  /* 0x000000808c857810 */ /* 0x000fc80007ffe0ff */
[----:B---3--:R-:W-:-:S04]  /*0b70*/  @P0 LEA R52, P1, R133, R52, 0x4 ;  /* 0x0000003485340211 */ /* 0x008fc800078220ff */
[----:B------:R-:W-:Y:S02]  /*0b80*/  @P0 LEA.HI.X R53, R133, R53, RZ, 0x4, P1 ;  /* 0x0000003585350211 */ /* 0x000fe400008f24ff */
[----:B------:R-:W-:-:S04]  /*0b90*/  IADD3 R128, R140, 0xa0, RZ ;  /* 0x000000a08c807810 */ /* 0x000fc80007ffe0ff */
[----:B------:R-:W3:Y:S01]  /*0ba0*/  @P0 LDG.E.128 R52, desc[UR4][R52.64] ;  /* 0x0000000434340981 */ /* 0x000ee2000c1e1d00 */
[----:B-1----:R-:W-:-:S04]  /*0bb0*/  @P0 LEA R56, P1, R128, R56, 0x4 ;  /* 0x0000003880380211 */ /* 0x002fc800078220ff */
[----:B------:R-:W-:-:S06]  /*0bc0*/  @P0 LEA.HI.X R57, R128, R57, RZ, 0x4, P1 ;  /* 0x0000003980390211 */ /* 0x000fcc00008f24ff */
[----:B------:R-:W3:Y:S01]  /*0bd0*/  @P0 LDG.E.128 R56, desc[UR4][R56.64] ;  /* 0x0000000438380981 */ /* 0x000ee2000c1e1d00 */
[----:B------:R-:W-:-:S04]  /*0be0*/  @!P0 LEA R138, P1, R140, R96, 0x4 ;  /* 0x000000608c8a8211 */ /* 0x000fc800078220ff */
[----:B------:R-:W-:Y:S02]  /*0bf0*/  @!P0 LEA.HI.X R139, R140, R97, RZ, 0x4, P1 ;  /* 0x000000618c8b8211 */ /* 0x000fe400008f24ff */
[----:B------:R-:W1:Y:S01]  /*0c00*/  @!P0 LDC.64 R96, c[0x0][0x220] ;  /* 0x00008800ff608b82 */ /* 0x000e620000000a00 */
[----:B------:R-:W-:Y:S01]  /*0c10*/  @P0 MOV R143, RZ ;  /* 0x000000ff008f0202 */ /* 0x000fe20000000f00 */
[----:B--2---:R-:W-:-:S04]  /*0c20*/  @!P0 IMAD.WIDE R144, R127, 0x4, R130 ;  /* 0x000000047f908825 */ /* 0x004fc800078e0282 */
[----:B0-----:R-:W-:Y:S01]  /*0c30*/  IMAD.WIDE R146, R127, 0x4, R98 ;  /* 0x000000047f927825 */ /* 0x001fe200078e0262 */
[----:B------:R-:W2:Y:S01]  /*0c40*/  @!P0 LDG.E R143, desc[UR4][R144.64] ;  /* 0x00000004908f8981 */ /* 0x000ea2000c1e1900 */
[----:B------:R-:W0:Y:S03]  /*0c50*/  @!P0 LDC.64 R98, c[0x0][0x220] ;  /* 0x00008800ff628b82 */ /* 0x000e260000000a00 */
[----:B------:R0:W5:Y:S01]  /*0c60*/  LDG.E R129, desc[UR4][R146.64] ;  /* 0x0000000492817981 */ /* 0x000162000c1e1900 */
[----:B-1----:R-:W-:-:S04]  /*0c70*/  @!P0 LEA R136, P1, R141, R96, 0x4 ;  /* 0x000000608d888211 */ /* 0x002fc800078220ff */
[----:B------:R-:W-:Y:S02]  /*0c80*/  @!P0 LEA.HI.X R137, R141, R97, RZ, 0x4, P1 ;  /* 0x000000618d898211 */ /* 0x000fe400008f24ff */
[----:B------:R-:W1:Y:S02]  /*0c90*/  @!P0 LDC.64 R96, c[0x0][0x220] ;  /* 0x00008800ff608b82 */ /* 0x000e640000000a00 */
[----:B-1----:R-:W-:-:S04]  /*0ca0*/  @!P0 LEA R134, P1, R142, R96, 0x4 ;  /* 0x000000608e868211 */ /* 0x002fc800078220ff */
[----:B------:R-:W-:Y:S02]  /*0cb0*/  @!P0 LEA.HI.X R135, R142, R97, RZ, 0x4, P1 ;  /* 0x000000618e878211 */ /* 0x000fe400008f24ff */
[----:B------:R-:W1:Y:S01]  /*0cc0*/  @!P0 LDC.64 R96, c[0x0][0x220] ;  /* 0x00008800ff608b82 */ /* 0x000e620000000a00 */
[----:B0-----:R-:W-:-:S04]  /*0cd0*/  @!P0 LEA R130, P1, R132, R98, 0x4 ;  /* 0x0000006284828211 */ /* 0x001fc800078220ff */
[----:B------:R-:W-:-:S03]  /*0ce0*/  @!P0 LEA.HI.X R131, R132, R99, RZ, 0x4, P1 ;  /* 0x0000006384838211 */ /* 0x000fc600008f24ff */
[----:B------:R-:W0:Y:S01]  /*0cf0*/  @!P0 LDC.64 R98, c[0x0][0x220] ;  /* 0x00008800ff628b82 */ /* 0x000e220000000a00 */
[----:B-1----:R-:W-:-:S04]  /*0d00*/  @!P0 LEA R146, P1, R133, R96, 0x4 ;  /* 0x0000006085928211 */ /* 0x002fc800078220ff */
[----:B------:R-:W-:-:S03]  /*0d10*/  @!P0 LEA.HI.X R147, R133, R97, RZ, 0x4, P1 ;  /* 0x0000006185938211 */ /* 0x000fc600008f24ff */
[----:B------:R-:W1:Y:S01]  /*0d20*/  LDC.64 R96, c[0x0][0x268] ;  /* 0x00009a00ff607b82 */ /* 0x000e620000000a00 */
[----:B0-----:R-:W-:-:S04]  /*0d30*/  @!P0 LEA R144, P1, R128, R98, 0x4 ;  /* 0x0000006280908211 */ /* 0x001fc800078220ff */
[----:B------:R-:W-:Y:S01]  /*0d40*/  @!P0 LEA.HI.X R145, R128, R99, RZ, 0x4, P1 ;  /* 0x0000006380918211 */ /* 0x000fe200008f24ff */
[----:B-1----:R-:W-:-:S06]  /*0d50*/  IMAD.WIDE.U32 R98, R133, 0x8, R96 ;  /* 0x0000000885627825 */ /* 0x002fcc00078e0060 */
[----:B------:R-:W3:Y:S04]  /*0d60*/  LDG.E.64 R98, desc[UR4][R98.64] ;  /* 0x0000000462627981 */ /* 0x000ee8000c1e1b00 */
[----:B------:R0:W2:Y:S04]  /*0d70*/  @!P0 LDG.E.128 R36, desc[UR4][R138.64] ;  /* 0x000000048a248981 */ /* 0x0000a8000c1e1d00 */
[----:B------:R1:W3:Y:S04]  /*0d80*/  @!P0 LDG.E.128 R40, desc[UR4][R136.64] ;  /* 0x0000000488288981 */ /* 0x0002e8000c1e1d00 */
[----:B------:R4:W3:Y:S04]  /*0d90*/  @!P0 LDG.E.128 R44, desc[UR4][R134.64] ;  /* 0x00000004862c8981 */ /* 0x0008e8000c1e1d00 */
[----:B------:R4:W3:Y:S01]  /*0da0*/  @!P0 LDG.E.128 R48, desc[UR4][R130.64] ;  /* 0x0000000482308981 */ /* 0x0008e2000c1e1d00 */
[----:B0-----:R-:W-:-:S03]  /*0db0*/  IMAD.WIDE.U32 R138, R140, 0x8, R96 ;  /* 0x000000088c8a7825 */ /* 0x001fc600078e0060 */
[----:B------:R-:W3:Y:S01]  /*0dc0*/  @!P0 LDG.E.128 R52, desc[UR4][R146.64] ;  /* 0x0000000492348981 */ /* 0x000ee2000c1e1d00 */
[----:B-1----:R-:W-:-:S03]  /*0dd0*/  IMAD.WIDE.U32 R136, R141, 0x8, R96 ;  /* 0x000000088d887825 */ /* 0x002fc600078e0060 */
[----:B------:R-:W3:Y:S01]  /*0de0*/  LDG.E.64 R138, desc[UR4][R138.64] ;  /* 0x000000048a8a7981 */ /* 0x000ee2000c1e1b00 */
[----:B----4-:R-:W-:-:S03]  /*0df0*/  IMAD.WIDE.U32 R134, R142, 0x8, R96 ;  /* 0x000000088e867825 */ /* 0x010fc600078e0060 */
[----:B------:R-:W4:Y:S01]  /*0e00*/  LDG.E.64 R136, desc[UR4][R136.64] ;  /* 0x0000000488887981 */ /* 0x000f22000c1e1b00 */
[----:B------:R-:W-:-:S03]  /*0e10*/  IMAD.WIDE.U32 R130, R132, 0x8, R96 ;  /* 0x0000000884827825 */ /* 0x000fc600078e0060 */
[----:B------:R5:W4:Y:S01]  /*0e20*/  @!P0 LDG.E.128 R56, desc[UR4][R144.64] ;  /* 0x0000000490388981 */ /* 0x000b22000c1e1d00 */
[----:B------:R-:W-:-:S03]  /*0e30*/  IMAD.WIDE.U32 R96, R128, 0x8, R96 ;  /* 0x0000000880607825 */ /* 0x000fc600078e0060 */
[----:B------:R-:W4:Y:S04]  /*0e40*/  LDG.E.64 R134, desc[UR4][R134.64] ;  /* 0x0000000486867981 */ /* 0x000f28000c1e1b00 */
[----:B------:R-:W4:Y:S04]  /*0e50*/  LDG.E.64 R130, desc[UR4][R130.64] ;  /* 0x0000000482827981 */ /* 0x000f28000c1e1b00 */
[----:B------:R-:W4:Y:S01]  /*0e60*/  LDG.E.64 R96, desc[UR4][R96.64] ;  /* 0x0000000460607981 */ /* 0x000f22000c1e1b00 */
[----:B------:R-:W0:Y:S08]  /*0e70*/  @P0 MUFU.RCP R145, R126 ;  /* 0x0000007e00910308 */ /* 0x000e300000001000 */
[----:B------:R-:W1:Y:S08]  /*0e80*/  @P0 MUFU.RCP R148, R123 ;  /* 0x0000007b00940308 */ /* 0x000e700000001000 */
[----:B------:R-:W5:Y:S08]  /*0e90*/  @P0 MUFU.RCP R146, R95 ;  /* 0x0000005f00920308 */ /* 0x000f700000001000 */
[----:B------:R-:W5:Y:S08]  /*0ea0*/  @P0 MUFU.RCP R149, R100 ;  /* 0x0000006400950308 */ /* 0x000f700000001000 */
[----:B------:R-:W-:Y:S08]  /*0eb0*/  @P0 MUFU.RCP R150, R122 ;  /* 0x0000007a00960308 */ /* 0x000ff00000001000 */
[----:B------:R-:W-:Y:S08]  /*0ec0*/  @P0 MUFU.RCP R151, R102 ;  /* 0x0000006600970308 */ /* 0x000ff00000001000 */
[----:B------:R-:W-:Y:S08]  /*0ed0*/  @P0 MUFU.RCP R153, R104 ;  /* 0x0000006800990308 */ /* 0x000ff00000001000 */
[----:B------:R-:W-:Y:S08]  /*0ee0*/  @P0 MUFU.RCP R155, R108 ;  /* 0x0000006c009b0308 */ /* 0x000ff00000001000 */
[----:B------:R-:W-:Y:S08]  /*0ef0*/  @P0 MUFU.RCP R161, R81 ;  /* 0x0000005100a10308 */ /* 0x000ff00000001000 */
[----:B------:R-:W-:Y:S08]  /*0f00*/  @P0 MUFU.RCP R159, R114 ;  /* 0x00000072009f0308 */ /* 0x000ff00000001000 */
[----:B------:R-:W-:Y:S01]  /*0f10*/  @P0 MUFU.RCP R152, R120 ;  /* 0x0000007800980308 */ /* 0x000fe20000001000 */
[----:B------:R-:W-:-:S04]  /*0f20*/  @P0 FADD.FTZ R144, -R125, R36 ;  /* 0x000000247d900221 */ /* 0x000fc80000010100 */
[----:B0-----:R-:W-:Y:S01]  /*0f30*/  @P0 FMUL.FTZ R144, R144, R145 ;  /* 0x0000009190900220 */ /* 0x001fe20000410000 */
[----:B------:R-:W-:Y:S01]  /*0f40*/  @P0 FADD.FTZ R145, -R124, R37 ;  /* 0x000000257c910221 */ /* 0x000fe20000010100 */
[----:B--2---:R-:W-:-:S03]  /*0f50*/  @!P0 FADD.FTZ R36, R36, -R143 ;  /* 0x8000008f24248221 */ /* 0x004fc60000010000 */
[----:B-1----:R-:W-:Y:S01]  /*0f60*/  @P0 FMUL.FTZ R145, R145, R148 ;  /* 0x0000009491910220 */ /* 0x002fe20000410000 */
[----:B------:R-:W-:Y:S01]  /*0f70*/  @!P0 FADD.FTZ R148, R37, -R143 ;  /* 0x8000008f25948221 */ /* 0x000fe20000010000 */
[----:B-----5:R-:W-:Y:S01]  /*0f80*/  @!P0 FMUL.FTZ R144, R129, R36 ;  /* 0x0000002481908220 */ /* 0x020fe20000410000 */
[----:B------:R-:W-:Y:S01]  /*0f90*/  @P0 FADD.FTZ R147, -R94, R39 ;  /* 0x000000275e930221 */ /* 0x000fe20000010100 */
[----:B------:R-:W0:Y:S01]  /*0fa0*/  @P0 MUFU.RCP R36, R93 ;  /* 0x0000005d00240308 */ /* 0x000e220000001000 */
[----:B------:R-:W-:Y:S01]  /*0fb0*/  @!P0 FMUL.FTZ R145, R129, R148 ;  /* 0x0000009481918220 */ /* 0x000fe20000410000 */
[----:B------:R-:W-:Y:S01]  /*0fc0*/  @!P0 FADD.FTZ R148, R39, -R143 ;  /* 0x8000008f27948221 */ /* 0x000fe20000010000 */
[----:B------:R-:W-:-:S04]  /*0fd0*/  @P0 FADD.FTZ R39, -R119, R40 ;  /* 0x0000002877270221 */ /* 0x000fc80000010100 */
[----:B------:R-:W-:Y:S01]  /*0fe0*/  @P0 FMUL.FTZ R39, R39, R146 ;  /* 0x0000009227270220 */ /* 0x000fe20000410000 */
[----:B------:R-:W-:-:S04]  /*0ff0*/  @P0 FADD.FTZ R146, -R92, R41 ;  /* 0x000000295c920221 */ /* 0x000fc80000010100 */
[----:B------:R-:W-:Y:S01]  /*1000*/  @P0 FMUL.FTZ R149, R146, R149 ;  /* 0x0000009592950220 */ /* 0x000fe20000410000 */
[----:B---3--:R-:W-:Y:S01]  /*1010*/  @!P0 FADD.FTZ R146, R41, -R143 ;  /* 0x8000008f29928221 */ /* 0x008fe20000010000 */
[----:B------:R-:W-:Y:S01]  /*1020*/  @P0 FADD.FTZ R41, -R117, R42 ;  /* 0x0000002a75290221 */ /* 0x000fe20000010100 */
[----:B------:R-:W-:Y:S01]  /*1030*/  @!P0 FADD.FTZ R40, R40, -R143 ;  /* 0x8000008f28288221 */ /* 0x000fe20000010000 */
[----:B------:R-:W-:Y:S01]  /*1040*/  @P0 FADD.FTZ R37, -R121, R38 ;  /* 0x0000002679250221 */ /* 0x000fe20000010100 */
[----:B------:R-:W-:Y:S01]  /*1050*/  @!P0 FADD.FTZ R38, R38, -R143 ;  /* 0x8000008f26268221 */ /* 0x000fe20000010000 */
[----:B0-----:R-:W-:Y:S01]  /*1060*/  @P0 FMUL.FTZ R41, R41, R36 ;  /* 0x0000002429290220 */ /* 0x001fe20000410000 */
[----:B------:R-:W-:Y:S01]  /*1070*/  @P0 FADD.FTZ R36, -R90, R43 ;  /* 0x0000002b5a240221 */ /* 0x000fe20000010100 */
[----:B------:R-:W-:Y:S01]  /*1080*/  @!P0 FMUL.FTZ R39, R129, R40 ;  /* 0x0000002881278220 */ /* 0x000fe20000410000 */
[----:B------:R-:W-:Y:S01]  /*1090*/  @P0 FMUL.FTZ R37, R37, R150 ;  /* 0x0000009625250220 */ /* 0x000fe20000410000 */
[----:B------:R-:W0:Y:S01]  /*10a0*/  @P0 MUFU.RCP R40, R89 ;  /* 0x0000005900280308 */ /* 0x000e220000001000 */
[--C-:B------:R-:W-:Y:S01]  /*10b0*/  @!P0 FADD.FTZ R42, R42, -R143.reuse ;  /* 0x8000008f2a2a8221 */ /* 0x100fe20000010000 */
[----:B------:R-:W-:Y:S01]  /*10c0*/  @P0 FMUL.FTZ R151, R36, R151 ;  /* 0x0000009724970220 */ /* 0x000fe20000410000 */
[----:B------:R-:W-:Y:S01]  /*10d0*/  @!P0 FMUL.FTZ R37, R129, R38 ;  /* 0x0000002681258220 */ /* 0x000fe20000410000 */
[----:B------:R-:W-:Y:S01]  /*10e0*/  @!P0 FADD.FTZ R36, R43, -R143 ;  /* 0x8000008f2b248221 */ /* 0x000fe20000010000 */
[----:B------:R-:W-:-:S03]  /*10f0*/  @!P0 FMUL.FTZ R41, R129, R42 ;  /* 0x0000002a81298220 */ /* 0x000fc60000410000 */
[----:B------:R-:W1:Y:S01]  /*1100*/  @P0 MUFU.RCP R38, R91 ;  /* 0x0000005b00260308 */ /* 0x000e620000001000 */
[----:B------:R-:W-:Y:S01]  /*1110*/  @!P0 FMUL.FTZ R151, R129, R36 ;  /* 0x0000002481978220 */ /* 0x000fe20000410000 */
[----:B------:R-:W-:Y:S01]  /*1120*/  @P0 FADD.FTZ R36, -R88, R45 ;  /* 0x0000002d58240221 */ /* 0x000fe20000010100 */
[----:B------:R-:W-:-:S05]  /*1130*/  @!P0 FMUL.FTZ R149, R129, R146 ;  /* 0x0000009281958220 */ /* 0x000fca0000410000 */
[----:B------:R-:W2:Y:S01]  /*1140*/  @P0 MUFU.RCP R42, R87 ;  /* 0x00000057002a0308 */ /* 0x000ea20000001000 */
[----:B------:R-:W-:Y:S01]  /*1150*/  @P0 FMUL.FTZ R153, R36, R153 ;  /* 0x0000009924990220 */ /* 0x000fe20000410000 */
[----:B------:R-:W-:Y:S01]  /*1160*/  @!P0 FADD.FTZ R36, R45, -R143 ;  /* 0x8000008f2d248221 */ /* 0x000fe20000010000 */
[----:B------:R-:W-:Y:S01]  /*1170*/  @P0 FADD.FTZ R45, -R113, R46 ;  /* 0x0000002e712d0221 */ /* 0x000fe20000010100 */
[----:B------:R-:W-:-:S04]  /*1180*/  @!P0 FADD.FTZ R46, R46, -R143 ;  /* 0x8000008f2e2e8221 */ /* 0x000fc80000010000 */
[----:B------:R-:W3:Y:S01]  /*1190*/  @P0 MUFU.RCP R146, R106 ;  /* 0x0000006a00920308 */ /* 0x000ee20000001000 */
[----:B------:R-:W-:Y:S01]  /*11a0*/  @P0 FADD.FTZ R43, -R115, R44 ;  /* 0x0000002c732b0221 */ /* 0x000fe20000010100 */
[----:B------:R-:W-:Y:S01]  /*11b0*/  @!P0 FADD.FTZ R44, R44, -R143 ;  /* 0x8000008f2c2c8221 */ /* 0x000fe20000010000 */
[----:B------:R-:W-:Y:S01]  /*11c0*/  @!P0 FMUL.FTZ R153, R129, R36 ;  /* 0x0000002481998220 */ /* 0x000fe20000410000 */
[----:B0-----:R-:W-:Y:S01]  /*11d0*/  @P0 FMUL.FTZ R36, R45, R40 ;  /* 0x000000282d240220 */ /* 0x001fe20000410000 */
[----:B------:R-:W-:Y:S01]  /*11e0*/  @!P0 FMUL.FTZ R36, R129, R46 ;  /* 0x0000002e81248220 */ /* 0x000fe20000410000 */
[----:B------:R-:W-:Y:S01]  /*11f0*/  @P0 FADD.FTZ R45, -R86, R47 ;  /* 0x0000002f562d0221 */ /* 0x000fe20000010100 */
[----:B------:R-:W-:Y:S01]  /*1200*/  @!P0 FADD.FTZ R46, R47, -R143 ;  /* 0x8000008f2f2e8221 */ /* 0x000fe20000010000 */
[----:B-1----:R-:W-:Y:S01]  /*1210*/  @P0 FMUL.FTZ R43, R43, R38 ;  /* 0x000000262b2b0220 */ /* 0x002fe20000410000 */
[----:B------:R-:W-:Y:S01]  /*1220*/  @P0 FADD.FTZ R47, -R111, R48 ;  /* 0x000000306f2f0221 */ /* 0x000fe20000010100 */
[----:B------:R-:W-:Y:S01]  /*1230*/  @!P0 FMUL.FTZ R43, R129, R44 ;  /* 0x0000002c812b8220 */ /* 0x000fe20000410000 */
[----:B------:R-:W0:Y:S02]  /*1240*/  @P0 MUFU.RCP R38, R85 ;  /* 0x0000005500260308 */ /* 0x000e240000001000 */
[----:B--2---:R-:W-:Y:S01]  /*1250*/  @P0 FMUL.FTZ R47, R47, R42 ;  /* 0x0000002a2f2f0220 */ /* 0x004fe20000410000 */
[----:B------:R-:W-:-:S05]  /*1260*/  @P0 FADD.FTZ R42, -R84, R49 ;  /* 0x00000031542a0221 */ /* 0x000fca0000010100 */
[----:B------:R-:W1:Y:S01]  /*1270*/  @P0 MUFU.RCP R44, R110 ;  /* 0x0000006e002c0308 */ /* 0x000e620000001000 */
[----:B---3--:R-:W-:Y:S01]  /*1280*/  @P0 FMUL.FTZ R45, R45, R146 ;  /* 0x000000922d2d0220 */ /* 0x008fe20000410000 */
[----:B------:R-:W-:Y:S01]  /*1290*/  @!P0 FMUL.FTZ R45, R129, R46 ;  /* 0x0000002e812d8220 */ /* 0x000fe20000410000 */
[----:B------:R-:W-:Y:S01]  /*12a0*/  @P0 FMUL.FTZ R155, R42, R155 ;  /* 0x0000009b2a9b0220 */ /* 0x000fe20000410000 */
[----:B------:R-:W-:-:S04]  /*12b0*/  @!P0 FADD.FTZ R42, R49, -R143 ;  /* 0x8000008f312a8221 */ /* 0x000fc80000010000 */
[----:B------:R-:W2:Y:S01]  /*12c0*/  @P0 MUFU.RCP R40, R83 ;  /* 0x0000005300280308 */ /* 0x000ea20000001000 */
[----:B------:R-:W-:Y:S01]  /*12d0*/  @P0 FADD.FTZ R49, -R109, R50 ;  /* 0x000000326d310221 */ /* 0x000fe20000010100 */
[----:B------:R-:W-:Y:S01]  /*12e0*/  @!P0 FMUL.FTZ R155, R129, R42 ;  /* 0x0000002a819b8220 */ /* 0x000fe20000410000 */
[----:B------:R-:W-:-:S05]  /*12f0*/  @!P0 FADD.FTZ R50, R50, -R143 ;  /* 0x8000008f32328221 */ /* 0x000fca0000010000 */
[----:B------:R-:W3:Y:S01]  /*1300*/  @P0 MUFU.RCP R46, R112 ;  /* 0x00000070002e0308 */ /* 0x000ee20000001000 */
[----:B------:R-:W-:Y:S01]  /*1310*/  @P0 FADD.FTZ R157, -R82, R51 ;  /* 0x00000033529d0221 */ /* 0x000fe20000010100 */
[----:B------:R-:W-:Y:S01]  /*1320*/  @!P0 FADD.FTZ R42, R51, -R143 ;  /* 0x8000008f332a8221 */ /* 0x000fe20000010000 */
[----:B0-----:R-:W-:Y:S01]  /*1330*/  @P0 FMUL.FTZ R49, R49, R38 ;  /* 0x0000002631310220 */ /* 0x001fe20000410000 */
[----:B------:R-:W-:Y:S01]  /*1340*/  @!P0 FMUL.FTZ R49, R129, R50 ;  /* 0x0000003281318220 */ /* 0x000fe20000410000 */
[----:B-1----:R-:W-:Y:S01]  /*1350*/  @P0 FMUL.FTZ R38, R157, R44 ;  /* 0x0000002c9d260220 */ /* 0x002fe20000410000 */
[----:B------:R-:W-:Y:S01]  /*1360*/  @!P0 FMUL.FTZ R38, R129, R42 ;  /* 0x0000002a81268220 */ /* 0x000fe20000410000 */
[----:B------:R-:W-:Y:S01]  /*1370*/  @P0 FADD.FTZ R51, -R107, R52 ;  /* 0x000000346b330221 */ /* 0x000fe20000010100 */
[----:B------:R-:W0:Y:S01]  /*1380*/  @P0 MUFU.RCP R50, R79 ;  /* 0x0000004f00320308 */ /* 0x000e220000001000 */
[----:B------:R-:W-:Y:S01]  /*1390*/  @!P0 FADD.FTZ R48, R48, -R143 ;  /* 0x8000008f30308221 */ /* 0x000fe20000010000 */
[----:B------:R-:W-:Y:S01]  /*13a0*/  @P0 FADD.FTZ R157, -R80, R53 ;  /* 0x00000035509d0221 */ /* 0x000fe20000010100 */
[----:B--2---:R-:W-:-:S05]  /*13b0*/  @P0 FMUL.FTZ R51, R51, R40 ;  /* 0x0000002833330220 */ /* 0x004fca0000410000 */
[----:B------:R-:W1:Y:S01]  /*13c0*/  @P0 MUFU.RCP R44, R116 ;  /* 0x00000074002c0308 */ /* 0x000e620000001000 */
[----:B------:R-:W-:Y:S01]  /*13d0*/  @!P0 FMUL.FTZ R47, R129, R48 ;  /* 0x00000030812f8220 */ /* 0x000fe20000410000 */
[----:B---3--:R-:W-:-:S06]  /*13e0*/  @P0 FMUL.FTZ R40, R157, R46 ;  /* 0x0000002e9d280220 */ /* 0x008fcc0000410000 */
[----:B------:R-:W2:Y:S01]  /*13f0*/  @P0 MUFU.RCP R42, R77 ;  /* 0x0000004d002a0308 */ /* 0x000ea20000001000 */
[----:B------:R-:W-:Y:S01]  /*1400*/  @P0 FADD.FTZ R46, -R105, R54 ;  /* 0x00000036692e0221 */ /* 0x000fe20000010100 */
[----:B------:R-:W-:-:S06]  /*1410*/  @P0 FADD.FTZ R48, -R78, R55 ;  /* 0x000000374e300221 */ /* 0x000fcc0000010100 */
[----:B------:R-:W3:Y:S01]  /*1420*/  @P0 MUFU.RCP R146, R118 ;  /* 0x0000007600920308 */ /* 0x000ee20000001000 */
[--C-:B------:R-:W-:Y:S01]  /*1430*/  @!P0 FADD.FTZ R52, R52, -R143.reuse ;  /* 0x8000008f34348221 */ /* 0x100fe20000010000 */
[----:B------:R-:W-:Y:S01]  /*1440*/  @P0 FMUL.FTZ R161, R46, R161 ;  /* 0x000000a12ea10220 */ /* 0x000fe20000410000 */
[----:B------:R-:W-:Y:S01]  /*1450*/  @P0 FMUL.FTZ R159, R48, R159 ;  /* 0x0000009f309f0220 */ /* 0x000fe20000410000 */
[--C-:B------:R-:W-:Y:S01]  /*1460*/  @!P0 FADD.FTZ R46, R53, -R143.reuse ;  /* 0x8000008f352e8221 */ /* 0x100fe20000010000 */
[----:B------:R-:W-:Y:S01]  /*1470*/  @!P0 FMUL.FTZ R51, R129, R52 ;  /* 0x0000003481338220 */ /* 0x000fe20000410000 */
[----:B------:R-:W-:Y:S01]  /*1480*/  @!P0 FADD.FTZ R48, R55, -R143 ;  /* 0x8000008f37308221 */ /* 0x000fe20000010000 */
[----:B------:R-:W-:Y:S01]  /*1490*/  @P0 FADD.FTZ R157, -R103, R56 ;  /* 0x00000038679d0221 */ /* 0x000fe20000010100 */
[----:B------:R-:W-:Y:S01]  /*14a0*/  @P0 FADD.FTZ R53, -R76, R57 ;  /* 0x000000394c350221 */ /* 0x000fe20000010100 */
[----:B------:R-:W-:Y:S01]  /*14b0*/  @P0 FADD.FTZ R55, -R101, R58 ;  /* 0x0000003a65370221 */ /* 0x000fe20000010100 */
[----:B----4-:R-:W-:Y:S01]  /*14c0*/  @!P0 FADD.FTZ R52, R59, -R143 ;  /* 0x8000008f3b348221 */ /* 0x010fe20000010000 */
[----:B------:R-:W-:Y:S01]  /*14d0*/  @P0 FMUL.FTZ R147, R147, R152 ;  /* 0x0000009893930220 */ /* 0x000fe20000410000 */
[----:B------:R-:W-:Y:S01]  /*14e0*/  @!P0 FADD.FTZ R54, R54, -R143 ;  /* 0x8000008f36368221 */ /* 0x000fe20000010000 */
[----:B------:R-:W-:Y:S01]  /*14f0*/  @P0 FADD.FTZ R59, -R74, R59 ;  /* 0x0000003b4a3b0221 */ /* 0x000fe20000010100 */
[--C-:B------:R-:W-:Y:S01]  /*1500*/  SHF.R.U64 R152, R138, 0x10, R139.reuse ;  /* 0x000000108a987819 */ /* 0x100fe2000000128b */
[----:B------:R-:W-:Y:S01]  /*1510*/  @!P0 FMUL.FTZ R147, R129, R148 ;  /* 0x0000009481938220 */ /* 0x000fe20000410000 */
[----:B------:R-:W-:Y:S01]  /*1520*/  SHF.R.U32.HI R156, RZ, 0x10, R139 ;  /* 0x00000010ff9c7819 */ /* 0x000fe2000001168b */
[----:B0-----:R-:W-:Y:S01]  /*1530*/  @P0 FMUL.FTZ R157, R157, R50 ;  /* 0x000000329d9d0220 */ /* 0x001fe20000410000 */
[--C-:B------:R-:W-:Y:S01]  /*1540*/  @!P0 FADD.FTZ R58, R58, -R143.reuse ;  /* 0x8000008f3a3a8221 */ /* 0x100fe20000010000 */
[----:B-1----:R-:W-:Y:S01]  /*1550*/  @P0 FMUL.FTZ R44, R53, R44 ;  /* 0x0000002c352c0220 */ /* 0x002fe20000410000 */
[----:B--2---:R-:W-:Y:S01]  /*1560*/  @P0 FMUL.FTZ R42, R55, R42 ;  /* 0x0000002a372a0220 */ /* 0x004fe20000410000 */
[----:B------:R-:W-:Y:S01]  /*1570*/  @!P0 FADD.FTZ R50, R57, -R143 ;  /* 0x8000008f39328221 */ /* 0x000fe20000010000 */
[----:B---3--:R-:W-:Y:S01]  /*1580*/  @P0 FMUL.FTZ R53, R59, R146 ;  /* 0x000000923b350220 */ /* 0x008fe20000410000 */
[----:B------:R-:W-:Y:S01]  /*1590*/  @!P0 FMUL.FTZ R161, R129, R54 ;  /* 0x0000003681a18220 */ /* 0x000fe20000410000 */
[----:B------:R-:W-:-:S02]  /*15a0*/  MOV R148, R139 ;  /* 0x0000008b00947202 */ /* 0x000fc40000000f00 */
[--C-:B------:R-:W-:Y:S01]  /*15b0*/  SHF.R.U32.HI R55, RZ, 0x10, R137.reuse ;  /* 0x00000010ff377819 */ /* 0x100fe20000011689 */
[----:B------:R-:W-:Y:S01]  /*15c0*/  @!P0 FMUL.FTZ R53, R129, R52 ;  /* 0x0000003481358220 */ /* 0x000fe20000410000 */
[----:B------:R-:W-:Y:S02]  /*15d0*/  MOV R154, R138 ;  /* 0x0000008a009a7202 */ /* 0x000fe40000000f00 */
[----:B------:R-:W-:Y:S02]  /*15e0*/  MOV R150, R136 ;  /* 0x0000008800967202 */ /* 0x000fe40000000f00 */
[----:B------:R-:W-:Y:S02]  /*15f0*/  SHF.R.U64 R139, R136, 0x10, R137 ;  /* 0x00000010888b7819 */ /* 0x000fe40000001289 */
[----:B------:R-:W-:Y:S02]  /*1600*/  SHF.R.U64 R59, R98, 0x10, R99 ;  /* 0x00000010623b7819 */ /* 0x000fe40000001263 */
[----:B------:R-:W-:-:S02]  /*1610*/  MOV R54, R99 ;  /* 0x0000006300367202 */ /* 0x000fc40000000f00 */
[----:B------:R-:W-:Y:S02]  /*1620*/  SHF.R.U32.HI R57, RZ, 0x10, R99 ;  /* 0x00000010ff397819 */ /* 0x000fe40000011663 */
[----:B------:R-:W-:Y:S01]  /*1630*/  SHF.L.U32 R152, R152, 0x10, RZ ;  /* 0x0000001098987819 */ /* 0x000fe200000006ff */
[----:B------:R-:W-:Y:S01]  /*1640*/  @!P0 FMUL.FTZ R42, R129, R58 ;  /* 0x0000003a812a8220 */ /* 0x000fe20000410000 */
[----:B------:R-:W-:Y:S02]  /*1650*/  MOV R136, R134 ;  /* 0x0000008600887202 */ /* 0x000fe40000000f00 */
[----:B------:R-:W-:Y:S02]  /*1660*/  SHF.R.U64 R138, R134, 0x10, R135 ;  /* 0x00000010868a7819 */ /* 0x000fe40000001287 */
[----:B------:R-:W-:Y:S02]  /*1670*/  SHF.L.U32 R99, R156, 0x10, RZ ;  /* 0x000000109c637819 */ /* 0x000fe400000006ff */
[----:B------:R-:W-:-:S02]  /*1680*/  MOV R134, R130 ;  /* 0x0000008200867202 */ /* 0x000fc40000000f00 */
[--C-:B------:R-:W-:Y:S02]  /*1690*/  SHF.R.U64 R52, R130, 0x10, R131.reuse ;  /* 0x0000001082347819 */ /* 0x100fe40000001283 */
[----:B------:R-:W-:Y:S02]  /*16a0*/  MOV R58, R131 ;  /* 0x00000083003a7202 */ /* 0x000fe40000000f00 */
[----:B------:R-:W-:Y:S02]  /*16b0*/  SHF.R.U32.HI R130, RZ, 0x10, R131 ;  /* 0x00000010ff827819 */ /* 0x000fe40000011683 */
[----:B------:R-:W-:Y:S01]  /*16c0*/  SHF.L.U32 R55, R55, 0x10, RZ ;  /* 0x0000001037377819 */ /* 0x000fe200000006ff */
[----:B------:R-:W-:Y:S01]  /*16d0*/  FADD.FTZ R71, R152, R71 ;  /* 0x0000004798477221 */ /* 0x000fe20000010000 */
[----:B------:R-:W-:Y:S01]  /*16e0*/  SHF.L.U32 R131, R154, 0x10, RZ ;  /* 0x000000109a837819 */ /* 0x000fe200000006ff */
[----:B------:R-:W-:Y:S01]  /*16f0*/  FFMA.FTZ R72, R152, R145, R72 ;  /* 0x0000009198487223 */ /* 0x000fe20000010048 */
[----:B------:R-:W-:Y:S01]  /*1700*/  FMUL.FTZ R156, R123, R152 ;  /* 0x000000987b9c7220 */ /* 0x000fe20000410000 */
[C---:B------:R-:W-:Y:S01]  /*1710*/  FADD.FTZ R67, R99.reuse, R67 ;  /* 0x0000004363437221 */ /* 0x040fe20000010000 */
[----:B------:R-:W-:Y:S01]  /*1720*/  FFMA.FTZ R68, R99, R147, R68 ;  /* 0x0000009363447223 */ /* 0x000fe20000010044 */
[----:B------:R-:W-:Y:S01]  /*1730*/  FMUL.FTZ R152, R120, R99 ;  /* 0x0000006378987220 */ /* 0x000fe20000410000 */
[----:B------:R-:W-:Y:S01]  /*1740*/  SHF.L.U32 R139, R139, 0x10, RZ ;  /* 0x000000108b8b7819 */ /* 0x000fe200000006ff */
[----:B------:R-:W-:Y:S01]  /*1750*/  @!P0 FADD.FTZ R56, R56, -R143 ;  /* 0x8000008f38388221 */ /* 0x000fe20000010000 */
[----:B------:R-:W-:Y:S01]  /*1760*/  SHF.L.U32 R99, R138, 0x10, RZ ;  /* 0x000000108a637819 */ /* 0x000fe200000006ff */
[C---:B------:R-:W-:Y:S01]  /*1770*/  FADD.FTZ R35, R55.reuse, R35 ;  /* 0x0000002337237221 */ /* 0x040fe20000010000 */
[----:B------:R-:W-:Y:S01]  /*1780*/  MOV R146, R137 ;  /* 0x0000008900927202 */ /* 0x000fe20000000f00 */
[----:B------:R-:W-:Y:S01]  /*1790*/  FFMA.FTZ R60, R55, R151, R60 ;  /* 0x00000097373c7223 */ /* 0x000fe2000001003c */
[----:B------:R-:W-:Y:S01]  /*17a0*/  FMUL.FTZ R138, R102, R55 ;  /* 0x00000037668a7220 */ /* 0x000fe20000410000 */
[C---:B------:R-:W-:Y:S01]  /*17b0*/  @!P0 FMUL.FTZ R40, R129.reuse, R46 ;  /* 0x0000002e81288220 */ /* 0x040fe20000410000 */
[----:B------:R-:W-:Y:S01]  /*17c0*/  @!P0 FMUL.FTZ R159, R129, R48 ;  /* 0x00000030819f8220 */ /* 0x000fe20000410000 */
[----:B------:R-:W-:Y:S01]  /*17d0*/  MOV R137, R135 ;  /* 0x0000008700897202 */ /* 0x000fe20000000f00 */
[----:B------:R-:W-:Y:S01]  /*17e0*/  FMUL.FTZ R55, R126, R131 ;  /* 0x000000837e377220 */ /* 0x000fe20000410000 */
[----:B------:R-:W-:-:S02]  /*17f0*/  SHF.R.U32.HI R143, RZ, 0x10, R135 ;  /* 0x00000010ff8f7819 */ /* 0x000fc40000011687 */
[--C-:B------:R-:W-:Y:S02]  /*1800*/  SHF.R.U64 R48, R96, 0x10, R97.reuse ;  /* 0x0000001060307819 */ /* 0x100fe40000001261 */
[----:B------:R-:W-:Y:S02]  /*1810*/  MOV R46, R97 ;  /* 0x00000061002e7202 */ /* 0x000fe40000000f00 */
[----:B------:R-:W-:Y:S01]  /*1820*/  SHF.R.U32.HI R135, RZ, 0x10, R97 ;  /* 0x00000010ff877819 */ /* 0x000fe20000011661 */
[C---:B------:R-:W-:Y:S01]  /*1830*/  FADD.FTZ R63, R139.reuse, R63 ;  /* 0x0000003f8b3f7221 */ /* 0x040fe20000010000 */
[----:B------:R-:W-:Y:S01]  /*1840*/  SHF.L.U32 R97, R148, 0x10, RZ ;  /* 0x0000001094617819 */ /* 0x000fe200000006ff */
[----:B------:R-:W-:Y:S01]  /*1850*/  FFMA.FTZ R64, R139, R149, R64 ;  /* 0x000000958b407223 */ /* 0x000fe20000010040 */
[----:B------:R-:W-:Y:S01]  /*1860*/  FMUL.FTZ R148, R100, R139 ;  /* 0x0000008b64947220 */ /* 0x000fe20000410000 */
[----:B------:R-:W-:Y:S01]  /*1870*/  FADD.FTZ R139, RZ, R55 ;  /* 0x00000037ff8b7221 */ /* 0x000fe20000010000 */
[----:B------:R-:W-:Y:S01]  /*1880*/  FFMA.FTZ R55, R55, R144, RZ ;  /* 0x0000009037377223 */ /* 0x000fe200000100ff */
[----:B------:R-:W-:-:S02]  /*1890*/  FMUL.FTZ R154, R122, R97 ;  /* 0x000000617a9a7220 */ /* 0x000fc40000410000 */
[----:B------:R-:W-:Y:S01]  /*18a0*/  FADD.FTZ R139, R139, R156 ;  /* 0x0000009c8b8b7221 */ /* 0x000fe20000010000 */
[----:B------:R-:W-:Y:S01]  /*18b0*/  FFMA.FTZ R55, R156, R145, R55 ;  /* 0x000000919c377223 */ /* 0x000fe20000010037 */
[----:B------:R-:W-:Y:S02]  /*18c0*/  SHF.L.U32 R150, R150, 0x10, RZ ;  /* 0x0000001096967819 */ /* 0x000fe400000006ff */
[----:B------:R-:W-:Y:S01]  /*18d0*/  FADD.FTZ R139, R139, R154 ;  /* 0x0000009a8b8b7221 */ /* 0x000fe20000010000 */
[----:B------:R-:W-:Y:S02]  /*18e0*/  FFMA.FTZ R55, R154, R37, R55 ;  /* 0x000000259a377223 */ /* 0x000fe40000010037 */
        /* <DEDUP_REMOVED lines=13> */
[----:B------:R-:W-:Y:S02]  /*19c0*/  SHF.L.U32 R136, R136, 0x10, RZ ;  /* 0x0000001088887819 */ /* 0x000fe400000006ff */
[----:B------:R-:W-:Y:S01]  /*19d0*/  FADD.FTZ R139, R139, R146 ;  /* 0x000000928b8b7221 */ /* 0x000fe20000010000 */
[----:B------:R-:W-:-:S02]  /*19e0*/  FFMA.FTZ R55, R146, R41, R55 ;  /* 0x0000002992377223 */ /* 0x000fc40000010037 */
[C---:B------:R-:W-:Y:S01]  /*19f0*/  FADD.FTZ R27, R136.reuse, R27 ;  /* 0x0000001b881b7221 */ /* 0x040fe20000010000 */
[----:B------:R-:W-:Y:S01]  /*1a00*/  FFMA.FTZ R16, R136, R43, R16 ;  /* 0x0000002b88107223 */ /* 0x000fe20000010010 */
[----:B------:R-:W-:Y:S01]  /*1a10*/  FMUL.FTZ R136, R91, R136 ;  /* 0x000000885b887220 */ /* 0x000fe20000410000 */
[----:B------:R-:W-:Y:S01]  /*1a20*/  FADD.FTZ R139, R139, R138 ;  /* 0x0000008a8b8b7221 */ /* 0x000fe20000010000 */
[----:B------:R-:W-:Y:S01]  /*1a30*/  FFMA.FTZ R55, R138, R151, R55 ;  /* 0x000000978a377223 */ /* 0x000fe20000010037 */
[C---:B------:R-:W-:Y:S01]  /*1a40*/  @!P0 FMUL.FTZ R157, R129.reuse, R56 ;  /* 0x00000038819d8220 */ /* 0x040fe20000410000 */
[----:B------:R-:W-:Y:S01]  /*1a50*/  @!P0 FMUL.FTZ R44, R129, R50 ;  /* 0x00000032812c8220 */ /* 0x000fe20000410000 */
[----:B------:R-:W-:Y:S02]  /*1a60*/  MOV R56, R98 ;  /* 0x0000006200387202 */ /* 0x000fe40000000f00 */
[----:B------:R-:W-:Y:S01]  /*1a70*/  MOV R50, R96 ;  /* 0x0000006000327202 */ /* 0x000fe20000000f00 */
[----:B------:R-:W-:Y:S01]  /*1a80*/  FADD.FTZ R139, R139, R136 ;  /* 0x000000888b8b7221 */ /* 0x000fe20000010000 */
[----:B------:R-:W-:Y:S01]  /*1a90*/  SHF.L.U32 R96, R137, 0x10, RZ ;  /* 0x0000001089607819 */ /* 0x000fe200000006ff */
[----:B------:R-:W-:Y:S01]  /*1aa0*/  FFMA.FTZ R55, R136, R43, R55 ;  /* 0x0000002b88377223 */ /* 0x000fe20000010037 */
[----:B------:R-:W-:Y:S01]  /*1ab0*/  SHF.L.U32 R98, R134, 0x10, RZ ;  /* 0x0000001086627819 */ /* 0x000fe200000006ff */
[----:B------:R-:W-:Y:S01]  /*1ac0*/  FMUL.FTZ R134, R104, R99 ;  /* 0x0000006368867220 */ /* 0x000fe20000410000 */
        /* <DEDUP_REMOVED lines=84> */
[----:B------:R-:W-:Y:S01]  /*2010*/  UMOV UR8, 0xffffffff ;  /* 0xffffffff00087882 */ /* 0x000fe20000000000 */
[----:B------:R-:W-:Y:S01]  /*2020*/  FADD.FTZ R135, R48, R55 ;  /* 0x0000003730877221 */ /* 0x000fe20000010000 */
[----:B------:R-:W-:Y:S01]  /*2030*/  FFMA.FTZ R139, R55, R42, R158 ;  /* 0x0000002a378b7223 */ /* 0x000fe2000001009e */
[----:B------:R-:W-:Y:S01]  /*2040*/  FADD.FTZ R73, R73, R131 ;  /* 0x0000008349497221 */ /* 0x000fe20000010000 */
        /* <DEDUP_REMOVED lines=20> */
[----:B------:R0:W1:Y:S04]  /*2190*/  SHFL.BFLY PT, R162, R139, 0x10, 0x1f ;  /* 0x0e001f008ba27f89 */ /* 0x00006800000e0000 */
[----:B------:R0:W2:Y:S02]  /*21a0*/  SHFL.BFLY PT, R143, R160, 0x10, 0x1f ;  /* 0x0e001f00a08f7f89 */ /* 0x0000a400000e0000 */
.L_x_5206:
[----:B-1----:R-:W-:Y:S01]  /*21b0*/  FADD.FTZ R48, R139, R162 ;  /* 0x000000a28b307221 */ /* 0x002fe20000010000 */
[----:B--2---:R-:W-:-:S03]  /*21c0*/  FADD.FTZ R135, R160, R143 ;  /* 0x0000008fa0877221 */ /* 0x004fc60000010000 */
[----:B------:R-:W-:Y:S01]  /*21d0*/  FMUL.FTZ R48, R48, 0.001302083372138440609 ;  /* 0x3aaaaaab30307820 */ /* 0x000fe20000410000 */
[----:B------:R-:W-:-:S04]  /*21e0*/  FMUL.FTZ R135, R135, 0.001302083372138440609 ;  /* 0x3aaaaaab87877820 */ /* 0x000fc80000410000 */
        /* <DEDUP_REMOVED lines=28> */
[----:B0-----:R-:W-:Y:S01]  /*23b0*/  FADD.FTZ R160, R138, -R151 ;  /* 0x800000978aa07221 */ /* 0x001fe20000010000 */
[----:B------:R-:W-:Y:S01]  /*23c0*/  FADD.FTZ R138, R134, -R153 ;  /* 0x80000099868a7221 */ /* 0x000fe20000010000 */
[----:B------:R-:W-:Y:S01]  /*23d0*/  LEA R48, P1, R140, UR6, 0x4 ;  /* 0x000000068c307c11 */ /* 0x000fe2000f8220ff */
[----:B------:R-:W-:Y:S01]  /*23e0*/  FFMA.FTZ R44, R126, R131, -R137 ;  /* 0x000000837e2c7223 */ /* 0x000fe20000010889 */
        /* <DEDUP_REMOVED lines=18> */
[C---:B------:R-:W-:Y:S01]  /*2510*/  FMUL.FTZ R39, R129.reuse, R152 ;  /* 0x0000009881277220 */ /* 0x040fe20000410000 */
[C---:B------:R-:W-:Y:S01]  /*2520*/  FMUL.FTZ R38, R129.reuse, R154 ;  /* 0x0000009a81267220 */ /* 0x040fe20000410000 */
[C---:B------:R-:W-:Y:S01]  /*2530*/  FMUL.FTZ R37, R129.reuse, R156 ;  /* 0x0000009c81257220 */ /* 0x040fe20000410000 */
[----:B------:R-:W-:Y:S01]  /*2540*/  FMUL.FTZ R36, R129, R44 ;  /* 0x0000002c81247220 */ /* 0x000fe20000410000 */
[----:B------:R-:W-:Y:S01]  /*2550*/  LEA.HI.X R57, R141, UR7, RZ, 0x4, P2 ;  /* 0x000000078d397c11 */ /* 0x000fe200090f24ff */
[C---:B------:R-:W-:Y:S01]  /*2560*/  FMUL.FTZ R43, R129.reuse, R160 ;  /* 0x000000a0812b7220 */ /* 0x040fe20000410000 */
[C---:B------:R-:W-:Y:S01]  /*2570*/  FMUL.FTZ R42, R129.reuse, R146 ;  /* 0x00000092812a7220 */ /* 0x040fe20000410000 */
[C---:B------:R-:W-:Y:S01]  /*2580*/  FMUL.FTZ R41, R129.reuse, R148 ;  /* 0x0000009481297220 */ /* 0x040fe20000410000 */
[C---:B------:R-:W-:Y:S01]  /*2590*/  FMUL.FTZ R40, R129.reuse, R150 ;  /* 0x0000009681287220 */ /* 0x040fe20000410000 */
[C---:B------:R-:W-:Y:S01]  /*25a0*/  FMUL.FTZ R44, R129.reuse, R136 ;  /* 0x00000088812c7220 */ /* 0x040fe20000410000 */
[----:B------:R-:W-:Y:S01]  /*25b0*/  FADD.FTZ R98, R98, -R47 ;  /* 0x8000002f62627221 */ /* 0x000fe20000010000 */
[----:B------:R-:W-:Y:S01]  /*25c0*/  FADD.FTZ R130, R96, -R155 ;  /* 0x8000009b60827221 */ /* 0x000fe20000010000 */
[----:B------:R-:W-:Y:S01]  /*25d0*/  LEA R136, P1, R132, UR6, 0x4 ;  /* 0x0000000684887c11 */ /* 0x000fe2000f8220ff */
[----:B------:R-:W-:Y:S01]  /*25e0*/  FADD.FTZ R157, R50, -R157 ;  /* 0x8000009d329d7221 */ /* 0x000fe20000010000 */
[----:B------:R-:W-:Y:S01]  /*25f0*/  LEA.HI.X R55, R142, UR7, RZ, 0x4, P3 ;  /* 0x000000078e377c11 */ /* 0x000fe200098f24ff */
[----:B------:R-:W-:Y:S01]  /*2600*/  FMUL.FTZ R47, R129, R45 ;  /* 0x0000002d812f7220 */ /* 0x000fe20000410000 */
[----:B------:R-:W-:Y:S01]  /*2610*/  LEA R96, P2, R133, UR6, 0x4 ;  /* 0x0000000685607c11 */ /* 0x000fe2000f8420ff */
[C---:B------:R-:W-:Y:S01]  /*2620*/  FMUL.FTZ R46, R129.reuse, R164 ;  /* 0x000000a4812e7220 */ /* 0x040fe20000410000 */
[----:B------:R-:W-:Y:S01]  /*2630*/  LEA R58, P3, R128, UR6, 0x4 ;  /* 0x00000006803a7c11 */ /* 0x000fe2000f8620ff */
[C---:B------:R-:W-:Y:S01]  /*2640*/  FMUL.FTZ R45, R129.reuse, R138 ;  /* 0x0000008a812d7220 */ /* 0x040fe20000410000 */
[----:B------:R0:W-:Y:S01]  /*2650*/  STG.E.128 desc[UR4][R48.64], R36 ;  /* 0x0000002430007986 */ /* 0x0001e2000c101d04 */
[----:B------:R-:W-:Y:S01]  /*2660*/  LEA.HI.X R137, R132, UR7, RZ, 0x4, P1 ;  /* 0x0000000784897c11 */ /* 0x000fe200088f24ff */
[C---:B------:R-:W-:Y:S01]  /*2670*/  FMUL.FTZ R51, R129.reuse, R99 ;  /* 0x0000006381337220 */ /* 0x040fe20000410000 */
[----:B------:R-:W-:Y:S01]  /*2680*/  FMUL.FTZ R50, R129, R158 ;  /* 0x0000009e81327220 */ /* 0x000fe20000410000 */
[----:B------:R2:W-:Y:S01]  /*2690*/  STG.E.128 desc[UR4][R56.64], R40 ;  /* 0x0000002838007986 */ /* 0x0005e2000c101d04 */
[----:B------:R-:W-:-:S02]  /*26a0*/  LEA.HI.X R97, R133, UR7, RZ, 0x4, P2 ;  /* 0x0000000785617c11 */ /* 0x000fc400090f24ff */
[----:B-1----:R-:W-:Y:S01]  /*26b0*/  LEA R127, R52, R127, 0x2 ;  /* 0x0000007f347f7211 */ /* 0x002fe200078e10ff */
[----:B------:R1:W-:Y:S03]  /*26c0*/  STG.E.128 desc[UR4][R54.64], R44 ;  /* 0x0000002c36007986 */ /* 0x0003e6000c101d04 */
[----:B------:R-:W-:Y:S01]  /*26d0*/  ISETP.GE.AND P1, PT, R127, R53, PT ;  /* 0x000000357f00720c */ /* 0x000fe20003f26270 */
[C---:B0-----:R-:W-:Y:S01]  /*26e0*/  FMUL.FTZ R49, R129.reuse, R130 ;  /* 0x0000008281317220 */ /* 0x041fe20000410000 */
        /* <DEDUP_REMOVED lines=9> */
[----:B------:R-:W-:Y:S01]  /*2780*/  LEA.HI.X R59, R128, UR7, RZ, 0x4, P3 ;  /* 0x00000007803b7c11 */ /* 0x000fe200098f24ff */
[----:B------:R1:W-:Y:S04]  /*2790*/  STG.E.128 desc[UR4][R136.64], R48 ;  /* 0x0000003088007986 */ /* 0x0003e8000c101d04 */
[----:B------:R1:W-:Y:S04]  /*27a0*/  STG.E.128 desc[UR4][R96.64], R36 ;  /* 0x0000002460007986 */ /* 0x0003e8000c101d04 */
[----:B------:R1:W-:Y:S01]  /*27b0*/  STG.E.128 desc[UR4][R58.64], R40 ;  /* 0x000000283a007986 */ /* 0x0003e2000c101d04 */
[----:B------:R-:W-:Y:S05]  /*27c0*/  @!P1 BRA `(.L_x_5194) ;  /* 0xffffffe0007c9947 */ /* 0x000fea000383ffff */
[----:B------:R-:W-:Y:S05]  /*27d0*/  BSYNC B1 ;  /* 0x0000000000017941 */ /* 0x000fea0003800000 */
.L_x_5192:
        /* <DEDUP_REMOVED lines=45> */
.L_x_5191:
[----:B------:R-:W-:Y:S05]  /*2ab0*/  BSYNC B0 ;  /* 0x0000000000007941 */ /* 0x000fea0003800000 */
.L_x_5190:
[----:B------:R-:W0:Y:S01]  /*2ac0*/  S2R R17, SR_CgaCtaId ;  /* 0x0000000000117919 */ /* 0x000e220000008800 */
[----:B------:R-:W-:Y:S01]  /*2ad0*/  SHF.R.U32.HI R3, RZ, 0x5, R0 ;  /* 0x00000005ff037819 */ /* 0x000fe20000011600 */
[----:B------:R-:W-:Y:S05]  /*2ae0*/  WARPSYNC.ALL ;  /* 0x0000000000007948 */ /* 0x000fea0003800000 */
[----:B------:R-:W-:Y:S01]  /*2af0*/  IMAD R3, R3, 0xc0, RZ ;  /* 0x000000c003037824 */ /* 0x000fe200078e02ff */
[----:B------:R-:W-:Y:S01]  /*2b00*/  MOV R16, 0x400 ;  /* 0x0000040000107802 */ /* 0x000fe20000000f00 */
[----:B------:R-:W1:Y:S01]  /*2b10*/  S2R R33, SR_TID.X ;  /* 0x0000000000217919 */ /* 0x000e620000002100 */
[----:B------:R-:W-:-:S02]  /*2b20*/  ULDC.64 UR8, c[0x0][0x278] ;  /* 0x00009e0000087ab9 */ /* 0x000fc40000000a00 */
[----:B------:R-:W-:Y:S02]  /*2b30*/  LOP3.LUT R3, R3, 0x1f, R0, 0xf8, !PT ;  /* 0x0000001f03037812 */ /* 0x000fe400078ef800 */
[----:B0-----:R-:W-:-:S04]  /*2b40*/  LEA R16, R17, R16, 0x18 ;  /* 0x0000001011107211 */ /* 0x001fc800078ec0ff */
[----:B------:R-:W-:-:S05]  /*2b50*/  LEA R3, R3, R16, 0x4 ;  /* 0x0000001003037211 */ /* 0x000fca00078e20ff */
[----:B------:R0:W-:Y:S01]  /*2b60*/  STS.128 [R3], R44 ;  /* 0x0000002c03007388 */ /* 0x0001e20000000c00 */
[----:B-1----:R-:W-:-:S03]  /*2b70*/  LEA R16, R33, R16, 0x2 ;  /* 0x0000001021107211 */ /* 0x002fc600078e10ff */
[----:B------:R-:W-:Y:S04]  /*2b80*/  STS.128 [R3+0x200], R48 ;  /* 0x0002003003007388 */ /* 0x000fe80000000c00 */
[----:B------:R-:W-:Y:S04]  /*2b90*/  STS.128 [R3+0x400], R56 ;  /* 0x0004003803007388 */ /* 0x000fe80000000c00 */
[----:B------:R-:W-:Y:S04]  /*2ba0*/  STS.128 [R3+0x600], R60 ;  /* 0x0006003c03007388 */ /* 0x000fe80000000c00 */
[----:B------:R-:W-:Y:S01]  /*2bb0*/  STS.128 [R3+0x800], R64 ;  /* 0x0008004003007388 */ /* 0x000fe20000000c00 */
[----:B0-----:R-:W-:-:S03]  /*2bc0*/  IMAD R46, R2, 0x300, RZ ;  /* 0x00000300022e7824 */ /* 0x001fc600078e02ff */
[----:B------:R-:W-:Y:S01]  /*2bd0*/  STS.128 [R3+0xa00], R28 ;  /* 0x000a001c03007388 */ /* 0x000fe20000000c00 */
[----:B------:R-:W-:Y:S01]  /*2be0*/  BAR.SYNC.DEFER_BLOCKING 0x0 ;  /* 0x0000000000007b1d */ /* 0x000fe20000010000 */
[----:B------:R-:W-:-:S05]  /*2bf0*/  IADD3 R46, P0, R46, R33, RZ ;  /* 0x000000212e2e7210 */ /* 0x000fca0007f1e0ff */
        /* <DEDUP_REMOVED lines=12> */
[----:B-1----:R-:W-:-:S03]  /*2cc0*/  FADD.FTZ R17, RZ, R17 ;  /* 0x00000011ff117221 */ /* 0x002fc60000010000 */
[----:B------:R-:W1:Y:S01]  /*2cd0*/  LDS R26, [R16+0x1600] ;  /* 0x00160000101a7984 */ /* 0x000e620000000800 */
[----:B--2---:R-:W-:-:S03]  /*2ce0*/  FADD.FTZ R0, R0, R23 ;  /* 0x0000001700007221 */ /* 0x004fc60000010000 */
        /* <DEDUP_REMOVED lines=9> */
[----:B------:R-:W-:-:S03]  /*2d80*/  FADD.FTZ R20, RZ, R20 ;  /* 0x00000014ff147221 */ /* 0x000fc60000010000 */
[----:B------:R-:W4:Y:S01]  /*2d90*/  LDS R22, [R16+0x2200] ;  /* 0x0022000010167984 */ /* 0x000f220000000800 */
[----:B------:R-:W-:-:S03]  /*2da0*/  FADD.FTZ R19, R19, R24 ;  /* 0x0000001813137221 */ /* 0x000fc60000010000 */
[----:B------:R-:W4:Y:S01]  /*2db0*/  LDS R23, [R16+0x2400] ;  /* 0x0024000010177984 */ /* 0x000f220000000800 */
[----:B------:R-:W-:-:S03]  /*2dc0*/  FADD.FTZ R21, RZ, R21 ;  /* 0x00000015ff157221 */ /* 0x000fc60000010000 */
[----:B------:R-:W4:Y:S04]  /*2dd0*/  LDS R35, [R16+0x2600] ;  /* 0x0026000010237984 */ /* 0x000f280000000800 */
[----:B------:R-:W4:Y:S01]  /*2de0*/  LDS R45, [R16+0x2800] ;  /* 0x00280000102d7984 */ /* 0x000f220000000800 */
[----:B0-----:R-:W-:-:S03]  /*2df0*/  FADD.FTZ R20, R20, R27 ;  /* 0x0000001b14147221 */ /* 0x001fc60000010000 */
[----:B------:R-:W0:Y:S01]  /*2e00*/  LDS R30, [R16+0x2a00] ;  /* 0x002a0000101e7984 */ /* 0x000e220000000800 */
[----:B-1----:R-:W-:-:S03]  /*2e10*/  FADD.FTZ R21, R21, R26 ;  /* 0x0000001a15157221 */ /* 0x002fc60000010000 */
[----:B------:R-:W1:Y:S01]  /*2e20*/  LDS R47, [R16+0x2c00] ;  /* 0x002c0000102f7984 */ /* 0x000e620000000800 */
[----:B--2---:R-:W-:-:S03]  /*2e30*/  FADD.FTZ R0, R0, R29 ;  /* 0x0000001d00007221 */ /* 0x004fc60000010000 */
[----:B------:R-:W2:Y:S01]  /*2e40*/  LDS R32, [R16+0x2e00] ;  /* 0x002e000010207984 */ /* 0x000ea20000000800 */
[----:B---3--:R-:W-:Y:S01]  /*2e50*/  FADD.FTZ R2, R17, R2 ;  /* 0x0000000211027221 */ /* 0x008fe20000010000 */
[----:B------:R-:W-:Y:S01]  /*2e60*/  BAR.SYNC.DEFER_BLOCKING 0x0 ;  /* 0x0000000000007b1d */ /* 0x000fe20000010000 */
[----:B----4-:R-:W-:Y:S01]  /*2e70*/  FADD.FTZ R18, R18, R31 ;  /* 0x0000001f12127221 */ /* 0x010fe20000010000 */
[----:B------:R-:W-:Y:S01]  /*2e80*/  FADD.FTZ R19, R19, R28 ;  /* 0x0000001c13137221 */ /* 0x000fe20000010000 */
[----:B------:R-:W-:Y:S01]  /*2e90*/  FADD.FTZ R20, R20, R33 ;  /* 0x0000002114147221 */ /* 0x000fe20000010000 */
[----:B------:R-:W-:Y:S01]  /*2ea0*/  IADD3.X R33, RZ, RZ, RZ, P0, !PT ;  /* 0x000000ffff217210 */ /* 0x000fe200007fe4ff */
[----:B------:R-:W-:-:S03]  /*2eb0*/  FADD.FTZ R21, R21, R22 ;  /* 0x0000001615157221 */ /* 0x000fc60000010000 */
[----:B------:R-:W-:Y:S01]  /*2ec0*/  SHF.L.U64.HI R26, R46, 0x2, R33 ;  /* 0x000000022e1a7819 */ /* 0x000fe20000010221 */
[----:B------:R-:W-:Y:S01]  /*2ed0*/  FADD.FTZ R23, R0, R23 ;  /* 0x0000001700177221 */ /* 0x000fe20000010000 */
[----:B------:R-:W-:Y:S01]  /*2ee0*/  FADD.FTZ R35, R2, R35 ;  /* 0x0000002302237221 */ /* 0x000fe20000010000 */
[----:B------:R-:W-:Y:S01]  /*2ef0*/  STS.128 [R3], R36 ;  /* 0x0000002403007388 */ /* 0x000fe20000000c00 */
[----:B------:R-:W-:Y:S01]  /*2f00*/  FADD.FTZ R45, R18, R45 ;  /* 0x0000002d122d7221 */ /* 0x000fe20000010000 */
[----:B------:R-:W-:Y:S02]  /*2f10*/  SHF.L.U32 R18, R46, 0x2, RZ ;  /* 0x000000022e127819 */ /* 0x000fe400000006ff */
[----:B------:R-:W-:Y:S01]  /*2f20*/  STS.128 [R3+0x200], R40 ;  /* 0x0002002803007388 */ /* 0x000fe20000000c00 */
[----:B0-----:R-:W-:Y:S01]  /*2f30*/  FADD.FTZ R19, R19, R30 ;  /* 0x0000001e13137221 */ /* 0x001fe20000010000 */
[----:B------:R-:W-:Y:S02]  /*2f40*/  IADD3 R2, P0, R18, UR8, RZ ;  /* 0x0000000812027c10 */ /* 0x000fe4000ff1e0ff */
[----:B------:R-:W-:Y:S01]  /*2f50*/  STS.128 [R3+0x400], R52 ;  /* 0x0004003403007388 */ /* 0x000fe20000000c00 */
[----:B-1----:R-:W-:-:S03]  /*2f60*/  FADD.FTZ R47, R20, R47 ;  /* 0x0000002f142f7221 */ /* 0x002fc60000010000 */
[----:B------:R-:W-:Y:S01]  /*2f70*/  STS.128 [R3+0x600], R12 ;  /* 0x0006000c03007388 */ /* 0x000fe20000000c00 */
[----:B--2---:R-:W-:-:S03]  /*2f80*/  FADD.FTZ R21, R21, R32 ;  /* 0x0000002015157221 */ /* 0x004fc60000010000 */
[----:B------:R-:W-:Y:S04]  /*2f90*/  STS.128 [R3+0x800], R8 ;  /* 0x0008000803007388 */ /* 0x000fe80000000c00 */
[----:B------:R-:W-:Y:S01]  /*2fa0*/  STS.128 [R3+0xa00], R4 ;  /* 0x000a000403007388 */ /* 0x000fe20000000c00 */
[----:B------:R-:W-:Y:S06]  /*2fb0*/  BAR.SYNC.DEFER_BLOCKING 0x0 ;  /* 0x0000000000007b1d */ /* 0x000fec0000010000 */
[----:B------:R-:W0:Y:S04]  /*2fc0*/  LDS R4, [R16+0x400] ;  /* 0x0004000010047984 */ /* 0x000e280000000800 */
[----:B------:R-:W1:Y:S04]  /*2fd0*/  LDS R34, [R16] ;  /* 0x0000000010227984 */ /* 0x000e680000000800 */
        /* <DEDUP_REMOVED lines=21> */
[----:B------:R-:W-:-:S03]  /*3130*/  FADD.FTZ R7, RZ, R7 ;  /* 0x00000007ff077221 */ /* 0x000fc60000010000 */
        /* <DEDUP_REMOVED lines=9> */
[----:B0-----:R-:W-:-:S03]  /*31d0*/  FADD.FTZ R6, R6, R11 ;  /* 0x0000000b06067221 */ /* 0x001fc60000010000 */
[----:B------:R-:W0:Y:S01]  /*31e0*/  LDS R31, [R16+0x2c00] ;  /* 0x002c0000101f7984 */ /* 0x000e220000000800 */
[----:B-1----:R-:W-:-:S03]  /*31f0*/  FADD.FTZ R7, R7, R10 ;  /* 0x0000000a07077221 */ /* 0x002fc60000010000 */
[----:B------:R-:W1:Y:S01]  /*3200*/  LDS R24, [R16+0x2e00] ;  /* 0x002e000010187984 */ /* 0x000e620000000800 */
[----:B--2---:R-:W-:Y:S01]  /*3210*/  FADD.FTZ R34, R34, R3 ;  /* 0x0000000322227221 */ /* 0x004fe20000010000 */
[----:B------:R-:W-:Y:S01]  /*3220*/  IADD3.X R3, R26, UR9, RZ, P0, !PT ;  /* 0x000000091a037c10 */ /* 0x000fe200087fe4ff */
[----:B------:R-:W-:Y:S01]  /*3230*/  ULDC.64 UR8, c[0x0][0x270] ;  /* 0x00009c0000087ab9 */ /* 0x000fe20000000a00 */
[----:B---3--:R-:W-:Y:S01]  /*3240*/  FADD.FTZ R12, R13, R12 ;  /* 0x0000000c0d0c7221 */ /* 0x008fe20000010000 */
[----:B----4-:R-:W-:Y:S01]  /*3250*/  FADD.FTZ R29, R4, R29 ;  /* 0x0000001d041d7221 */ /* 0x010fe20000010000 */
[----:B------:R-:W-:Y:S01]  /*3260*/  IADD3 R4, P0, R18, UR8, RZ ;  /* 0x0000000812047c10 */ /* 0x000fe2000ff1e0ff */
[----:B------:R-:W-:-:S03]  /*3270*/  FADD.FTZ R5, R5, R14 ;  /* 0x0000000e05057221 */ /* 0x000fc60000010000 */
[----:B------:R-:W-:Y:S01]  /*3280*/  STG.E desc[UR4][R2.64+0x400], R29 ;  /* 0x0004001d02007986 */ /* 0x000fe2000c101904 */
[----:B------:R-:W-:Y:S01]  /*3290*/  FADD.FTZ R6, R6, R17 ;  /* 0x0000001106067221 */ /* 0x000fe20000010000 */
[----:B------:R-:W-:Y:S01]  /*32a0*/  FADD.FTZ R7, R7, R22 ;  /* 0x0000001607077221 */ /* 0x000fe20000010000 */
[----:B------:R-:W-:Y:S01]  /*32b0*/  FADD.FTZ R25, R34, R25 ;  /* 0x0000001922197221 */ /* 0x000fe20000010000 */
[----:B------:R-:W-:-:S04]  /*32c0*/  FADD.FTZ R27, R12, R27 ;  /* 0x0000001b0c1b7221 */ /* 0x000fc80000010000 */
[----:B------:R-:W-:Y:S01]  /*32d0*/  STG.E desc[UR4][R2.64], R25 ;  /* 0x0000001902007986 */ /* 0x000fe2000c101904 */
[----:B------:R-:W-:Y:S01]  /*32e0*/  FADD.FTZ R9, R5, R0 ;  /* 0x0000000005097221 */ /* 0x000fe20000010000 */
[----:B------:R-:W-:Y:S02]  /*32f0*/  IADD3.X R5, R26, UR9, RZ, P0, !PT ;  /* 0x000000091a057c10 */ /* 0x000fe400087fe4ff */
[----:B------:R-:W-:Y:S01]  /*3300*/  STG.E desc[UR4][R2.64+0x200], R27 ;  /* 0x0002001b02007986 */ /* 0x000fe2000c101904 */
[----:B0-----:R-:W-:-:S03]  /*3310*/  FADD.FTZ R31, R6, R31 ;  /* 0x0000001f061f7221 */ /* 0x001fc60000010000 */
[----:B------:R-:W-:Y:S01]  /*3320*/  STG.E desc[UR4][R2.64+0x600], R9 ;  /* 0x0006000902007986 */ /* 0x000fe2000c101904 */
[----:B-1----:R-:W-:-:S03]  /*3330*/  FADD.FTZ R7, R7, R24 ;  /* 0x0000001807077221 */ /* 0x002fc60000010000 */
        /* <DEDUP_REMOVED lines=9> */
.L_x_5193:
[----:B------:R-:W-:Y:S01]  /*33d0*/  HFMA2.MMA R137, -RZ, RZ, 0, 5.9604644775390625e-08 ;  /* 0x00000001ff897435 */ /* 0x000fe200000001ff */
[----:B------:R-:W-:Y:S01]  /*33e0*/  BSSY B2, `(.L_x_5195) ;  /* 0x0000006000027945 */ /* 0x000fe20003800000 */
[----:B------:R-:W-:Y:S02]  /*33f0*/  MOV R135, 0x1f ;  /* 0x0000001f00877802 */ /* 0x000fe40000000f00 */
[----:B------:R-:W-:-:S07]  /*3400*/  MOV R48, 0xffffffff ;  /* 0xffffffff00307802 */ /* 0x000fce0000000f00 */
[----:B------:R-:W-:Y:S05]  /*3410*/  WARPSYNC.COLLECTIVE R48, `(.L_x_5196) ;  /* 0x0000000030087348 */ /* 0x000fea0003c00000 */
[----:B------:R0:W1:Y:S02]  /*3420*/  SHFL.BFLY P1, R143, R158, R137, R135 ;  /* 0x0c0000899e8f7389 */ /* 0x0000640000020087 */
[----:B01----:R-:W-:Y:S01]  /*3430*/  ENDCOLLECTIVE ;  /* 0x000000000000791b */ /* 0x003fe20003800000 */
.L_x_5196:
[----:B------:R-:W-:Y:S05]  /*3440*/  BSYNC B2 ;  /* 0x0000000000027941 */ /* 0x000fea0003800000 */
.L_x_5195:
[----:B------:R-:W-:Y:S01]  /*3450*/  HFMA2.MMA R137, -RZ, RZ, 0, 5.9604644775390625e-08 ;  /* 0x00000001ff897435 */ /* 0x000fe200000001ff */
[----:B------:R-:W-:Y:S01]  /*3460*/  FADD.FTZ R162, R158, R143 ;  /* 0x0000008f9ea27221 */ /* 0x000fe20000010000 */
[----:B------:R-:W-:Y:S02]  /*3470*/  MOV R158, R139 ;  /* 0x0000008b009e7202 */ /* 0x000fe40000000f00 */
[----:B------:R-:W-:Y:S02]  /*3480*/  MOV R135, 0x1f ;  /* 0x0000001f00877802 */ /* 0x000fe40000000f00 */
[----:B------:R-:W-:-:S07]  /*3490*/  MOV R48, 0xffffffff ;  /* 0xffffffff00307802 */ /* 0x000fce0000000f00 */
[----:B------:R-:W-:Y:S05]  /*34a0*/  WARPSYNC.COLLECTIVE R48, `(.L_x_5197) ;  /* 0x0000000030087348 */ /* 0x000fea0003c00000 */
[----:B------:R0:W1:Y:S02]  /*34b0*/  SHFL.BFLY P1, R143, R158, R137, R135 ;  /* 0x0c0000899e8f7389 */ /* 0x0000640000020087 */
[----:B01----:R-:W-:Y:S01]  /*34c0*/  ENDCOLLECTIVE ;  /* 0x000000000000791b */ /* 0x003fe20003800000 */
.L_x_5197:
[----:B------:R-:W-:Y:S01]  /*34d0*/  HFMA2.MMA R137, -RZ, RZ, 0, 1.1920928955078125e-07 ;  /* 0x00000002ff897435 */ /* 0x000fe200000001ff */
[----:B------:R-:W-:Y:S02]  /*34e0*/  MOV R158, R162 ;  /* 0x000000a2009e7202 */ /* 0x000fe40000000f00 */
[----:B------:R-:W-:-:S08]  /*34f0*/  MOV R160, R143 ;  /* 0x0000008f00a07202 */ /* 0x000fd00000000f00 */
[----:B------:R-:W-:Y:S05]  /*3500*/  WARPSYNC.COLLECTIVE R48, `(.L_x_5198) ;  /* 0x0000000030087348 */ /* 0x000fea0003c00000 */
[----:B------:R0:W1:Y:S02]  /*3510*/  SHFL.BFLY P1, R143, R158, R137, R135 ;  /* 0x0c0000899e8f7389 */ /* 0x0000640000020087 */
[----:B01----:R-:W-:Y:S01]  /*3520*/  ENDCOLLECTIVE ;  /* 0x000000000000791b */ /* 0x003fe20003800000 */
.L_x_5198:
[----:B------:R-:W-:-:S05]  /*3530*/  FADD.FTZ R163, R139, R160 ;  /* 0x000000a08ba37221 */ /* 0x000fca0000010000 */
[----:B------:R-:W-:Y:S01]  /*3540*/  MOV R158, R163 ;  /* 0x000000a3009e7202 */ /* 0x000fe20000000f00 */
[----:B------:R-:W-:-:S07]  /*3550*/  FADD.FTZ R164, R162, R143 ;  /* 0x0000008fa2a47221 */ /* 0x000fce0000010000 */
[----:B------:R-:W-:Y:S05]  /*3560*/  WARPSYNC.COLLECTIVE R48, `(.L_x_5199) ;  /* 0x0000000030087348 */ /* 0x000fea0003c00000 */
[----:B------:R0:W1:Y:S02]  /*3570*/  SHFL.BFLY P1, R143, R158, R137, R135 ;  /* 0x0c0000899e8f7389 */ /* 0x0000640000020087 */
[----:B01----:R-:W-:Y:S01]  /*3580*/  ENDCOLLECTIVE ;  /* 0x000000000000791b */ /* 0x003fe20003800000 */
.L_x_5199:
[----:B------:R-:W-:Y:S01]  /*3590*/  HFMA2.MMA R137, -RZ, RZ, 0, 2.384185791015625e-07 ;  /* 0x00000004ff897435 */ /* 0x000fe200000001ff */
[----:B------:R-:W-:Y:S02]  /*35a0*/  MOV R158, R164 ;  /* 0x000000a4009e7202 */ /* 0x000fe40000000f00 */
[----:B------:R-:W-:-:S08]  /*35b0*/  MOV R160, R143 ;  /* 0x0000008f00a07202 */ /* 0x000fd00000000f00 */
[----:B------:R-:W-:Y:S05]  /*35c0*/  WARPSYNC.COLLECTIVE R48, `(.L_x_5200) ;  /* 0x0000000030087348 */ /* 0x000fea0003c00000 */
[----:B------:R0:W1:Y:S02]  /*35d0*/  SHFL.BFLY P1, R143, R158, R137, R135 ;  /* 0x0c0000899e8f7389 */ /* 0x0000640000020087 */
[----:B01----:R-:W-:Y:S01]  /*35e0*/  ENDCOLLECTIVE ;  /* 0x000000000000791b */ /* 0x003fe20003800000 */
.L_x_5200:
[----:B------:R-:W-:-:S05]  /*35f0*/  FADD.FTZ R165, R163, R160 ;  /* 0x000000a0a3a57221 */ /* 0x000fca0000010000 */
[----:B------:R-:W-:Y:S01]  /*3600*/  MOV R158, R165 ;  /* 0x000000a5009e7202 */ /* 0x000fe20000000f00 */
[----:B------:R-:W-:-:S07]  /*3610*/  FADD.FTZ R164, R164, R143 ;  /* 0x0000008fa4a47221 */ /* 0x000fce0000010000 */
[----:B------:R-:W-:Y:S05]  /*3620*/  WARPSYNC.COLLECTIVE R48, `(.L_x_5201) ;  /* 0x0000000030087348 */ /* 0x000fea0003c00000 */
[----:B------:R0:W1:Y:S02]  /*3630*/  SHFL.BFLY P1, R143, R158, R137, R135 ;  /* 0x0c0000899e8f7389 */ /* 0x0000640000020087 */
[----:B01----:R-:W-:Y:S01]  /*3640*/  ENDCOLLECTIVE ;  /* 0x000000000000791b */ /* 0x003fe20003800000 */
.L_x_5201:
[----:B------:R-:W-:Y:S01]  /*3650*/  HFMA2.MMA R137, -RZ, RZ, 0, 4.76837158203125e-07 ;  /* 0x00000008ff897435 */ /* 0x000fe200000001ff */
[----:B------:R-:W-:Y:S02]  /*3660*/  MOV R158, R164 ;  /* 0x000000a4009e7202 */ /* 0x000fe40000000f00 */
[----:B------:R-:W-:-:S08]  /*3670*/  MOV R160, R143 ;  /* 0x0000008f00a07202 */ /* 0x000fd00000000f00 */
[----:B------:R-:W-:Y:S05]  /*3680*/  WARPSYNC.COLLECTIVE R48, `(.L_x_5202) ;  /* 0x0000000030087348 */ /* 0x000fea0003c00000 */
[----:B------:R0:W1:Y:S02]  /*3690*/  SHFL.BFLY P1, R143, R158, R137, R135 ;  /* 0x0c0000899e8f7389 */ /* 0x0000640000020087 */
[----:B01----:R-:W-:Y:S01]  /*36a0*/  ENDCOLLECTIVE ;  /* 0x000000000000791b */ /* 0x003fe20003800000 */
.L_x_5202:
[----:B------:R-:W-:-:S05]  /*36b0*/  FADD.FTZ R160, R165, R160 ;  /* 0x000000a0a5a07221 */ /* 0x000fca0000010000 */
[----:B------:R-:W-:Y:S01]  /*36c0*/  MOV R158, R160 ;  /* 0x000000a0009e7202 */ /* 0x000fe20000000f00 */
[----:B------:R-:W-:-:S07]  /*36d0*/  FADD.FTZ R139, R164, R143 ;  /* 0x0000008fa48b7221 */ /* 0x000fce0000010000 */
[----:B------:R-:W-:Y:S05]  /*36e0*/  WARPSYNC.COLLECTIVE R48, `(.L_x_5203) ;  /* 0x0000000030087348 */ /* 0x000fea0003c00000 */
[----:B------:R0:W1:Y:S02]  /*36f0*/  SHFL.BFLY P1, R143, R158, R137, R135 ;  /* 0x0c0000899e8f7389 */ /* 0x0000640000020087 */
[----:B01----:R-:W-:Y:S01]  /*3700*/  ENDCOLLECTIVE ;  /* 0x000000000000791b */ /* 0x003fe20003800000 */
.L_x_5203:
[----:B------:R-:W-:Y:S01]  /*3710*/  HFMA2.MMA R137, -RZ, RZ, 0, 9.5367431640625e-07 ;  /* 0x00000010ff897435 */ /* 0x000fe200000001ff */
[----:B------:R-:W-:Y:S02]  /*3720*/  MOV R158, R139 ;  /* 0x0000008b009e7202 */ /* 0x000fe40000000f00 */
[----:B------:R-:W-:-:S08]  /*3730*/  MOV R163, R143 ;  /* 0x0000008f00a37202 */ /* 0x000fd00000000f00 */
[----:B------:R-:W-:Y:S05]  /*3740*/  WARPSYNC.COLLECTIVE R48, `(.L_x_5204) ;  /* 0x0000000030087348 */ /* 0x000fea0003c00000 */
[----:B------:R0:W1:Y:S02]  /*3750*/  SHFL.BFLY P1, R143, R158, R137, R135 ;  /* 0x0c0000899e8f7389 */ /* 0x0000640000020087 */
[----:B01----:R-:W-:Y:S01]  /*3760*/  ENDCOLLECTIVE ;  /* 0x000000000000791b */ /* 0x003fe20003800000 */
.L_x_5204:
[----:B------:R-:W-:-:S05]  /*3770*/  FADD.FTZ R160, R160, R163 ;  /* 0x000000a3a0a07221 */ /* 0x000fca0000010000 */
[----:B------:R-:W-:Y:S02]  /*3780*/  MOV R158, R160 ;  /* 0x000000a0009e7202 */ /* 0x000fe40000000f00 */
[----:B------:R-:W-:-:S07]  /*3790*/  MOV R162, R143 ;  /* 0x0000008f00a27202 */ /* 0x000fce0000000f00 */
[----:B------:R-:W-:Y:S05]  /*37a0*/  WARPSYNC.COLLECTIVE R48, `(.L_x_5205) ;  /* 0x0000000030087348 */ /* 0x000fea0003c00000 */
[----:B------:R0:W1:Y:S02]  /*37b0*/  SHFL.BFLY P1, R143, R158, R137, R135 ;  /* 0x0c0000899e8f7389 */ /* 0x0000640000020087 */
[----:B01----:R-:W-:Y:S01]  /*37c0*/  ENDCOLLECTIVE ;  /* 0x000000000000791b */ /* 0x003fe20003800000 */
.L_x_5205:
[----:B------:R-:W-:Y:S05]  /*37d0*/  BRA `(.L_x_5206) ;  /* 0xffffffe800747947 */ /* 0x000fea000383ffff */
.L_x_5207:
        /* <DEDUP_REMOVED lines=10> */
.L_x_5625:


//--------------------- .text._ZN10layer_norm22ln_bwd_finalize_kernelINS_22Kernel_traits_finalizeILj768E13__nv_bfloat16S2_S2_fjLj1024ELj4ENS_18Kernel_traits_baseILj768ES2_S2_S2_fjLj1024EEEEEEEvNS_9BwdParamsE --------------------------
	.section	.text._ZN10layer_norm22ln_bwd_finalize_kernelINS_22Kernel_traits_finalizeILj768E13__nv_bfloat16S2_S2_fjLj1024ELj4ENS_18Kernel_traits_baseILj768ES2_S2_S2_fjLj1024EEEEEEEvNS_9BwdParamsE,"ax",@progbits
	.align	128
        .global         _ZN10layer_norm22ln_bwd_finalize_kernelINS_22Kernel_traits_finalizeILj768E13__nv_bfloat16S2_S2_fjLj1024ELj4ENS_18Kernel_traits_baseILj768ES2_S2_S2_fjLj1024EEEEEEEvNS_9BwdParamsE
        .type           _ZN10layer_norm22ln_bwd_finalize_kernelINS_22Kernel_traits_finalizeILj768E13__nv_bfloat16S2_S2_fjLj1024ELj4ENS_18Kernel_traits_baseILj768ES2_S2_S2_fjLj1024EEEEEEEvNS_9BwdParamsE,@function
        .size           _ZN10layer_norm22ln_bwd_finalize_kernelINS_22Kernel_traits_finalizeILj768E13__nv_bfloat16S2_S2_fjLj1024ELj4ENS_18Kernel_traits_baseILj768ES2_S2_S2_fjLj1024EEEEEEEvNS_9BwdParamsE,(.L_x_5626 - _ZN10layer_norm22ln_bwd_finalize_kernelINS_22Kernel_traits_finalizeILj768E13__nv_bfloat16S2_S2_fjLj1024ELj4ENS_18Kernel_traits_baseILj768ES2_S2_S2_fjLj1024EEEEEEEvNS_9BwdParamsE)
        .other          _ZN10layer_norm22ln_bwd_finalize_kernelINS_22Kernel_traits_finalizeILj768E13__nv_bfloat16S2_S2_fjLj1024ELj4ENS_18Kernel_traits_baseILj768ES2_S2_S2_fjLj1024EEEEEEEvNS_9BwdParamsE,@"STO_CUDA_ENTRY STV_DEFAULT"
_ZN10layer_norm22ln_bwd_finalize_kernelINS_22Kernel_traits_finalizeILj768E13__nv_bfloat16S2_S2_fjLj1024ELj4ENS_18Kernel_traits_baseILj768ES2_S2_S2_fjLj1024EEEEEEEvNS_9BwdParamsE:
.text._ZN10layer_norm22ln_bwd_finalize_kernelINS_22Kernel_traits_finalizeILj768E13__nv_bfloat16S2_S2_fjLj1024ELj4ENS_18Kernel_traits_baseILj768ES2_S2_S2_fjLj1024EEEEEEEvNS_9BwdParamsE:
        /* <DEDUP_REMOVED lines=25> */
.L_x_5219:
        /* <DEDUP_REMOVED lines=28> */
.L_x_5212:
        /* <DEDUP_REMOVED lines=33> */
.L_x_5211:
[----:B------:R-:W-:Y:S05]  /*0560*/  BSYNC B1 ;  /* 0x0000000000017941 */ /* 0x000fea0003800000 */
.L_x_5210:
        /* <DEDUP_REMOVED lines=23> */
.L_x_5214:
[----:B------:R-:W-:Y:S05]  /*06e0*/  BSYNC B1 ;  /* 0x0000000000017941 */ /* 0x000fea0003800000 */
.L_x_5213:
        /* <DEDUP_REMOVED lines=11> */
.L_x_5209:
[----:B------:R-:W-:Y:S05]  /*07a0*/  BSYNC B0 ;  /* 0x0000000000007941 */ /* 0x000fea0003800000 */
.L_x_5208:
        /* <DEDUP_REMOVED lines=29> */
.L_x_5230:
[----:B------:R-:W-:Y:S01]  /*0980*/  @!P1 SHF.R.U32.HI R12, RZ, 0x3, R0 ;  /* 0x00000003ff0c9819 */ /* 0x000fe20000011600 */
[----:B---3--:R-:W-:Y:S01]  /*0990*/  FADD.FTZ R14, R9, R14 ;  /* 0x0000000e090e7221 */ /* 0x008fe20000010000 */
[----:B--2---:R-:W-:Y:S02]  /*09a0*/  FADD.FTZ R11, R10, R11 ;  /* 0x0000000b0a0b7221 */ /* 0x004fe40000010000 */
[----:B------:R-:W-:-:S05]  /*09b0*/  @!P1 LOP3.LUT R12, R12, 0x1ffffffc, RZ, 0xc0, !PT ;  /* 0x1ffffffc0c0c9812 */ /* 0x000fca00078ec0ff */
[----:B------:R2:W-:Y:S04]  /*09c0*/  @!P1 STS [R12+UR4+0x2000], R14 ;  /* 0x0020000e0c009988 */ /* 0x0005e80008000804 */
[----:B------:R2:W-:Y:S02]  /*09d0*/  @!P1 STS [R12+UR4+0x2080], R11 ;  /* 0x0020800b0c009988 */ /* 0x0005e40008000804 */
.L_x_5215:
        /* <DEDUP_REMOVED lines=14> */
.L_x_5218:
[----:B------:R-:W-:Y:S05]  /*0ac0*/  BSYNC B0 ;  /* 0x0000000000007941 */ /* 0x000fea0003800000 */
.L_x_5217:
[C---:B------:R-:W-:Y:S02]  /*0ad0*/  ISETP.GT.U32.AND P1, PT, R3.reuse, -0x301, PT ;  /* 0xfffffcff0300780c */ /* 0x040fe40003f24070 */
[----:B------:R-:W-:Y:S02]  /*0ae0*/  IADD3 R3, R3, 0x300, RZ ;  /* 0x0000030003037810 */ /* 0x000fe40007ffe0ff */
[----:B------:R-:W-:-:S09]  /*0af0*/  IADD3 R5, R5, 0x180, RZ ;  /* 0x0000018005057810 */ /* 0x000fd20007ffe0ff */
[----:B------:R-:W-:Y:S05]  /*0b00*/  @P1 BRA `(.L_x_5219) ;  /* 0xfffffff400a01947 */ /* 0x000fea000383ffff */
[----:B------:R-:W-:Y:S05]  /*0b10*/  EXIT ;  /* 0x000000000000794d */ /* 0x000fea0003800000 */
.L_x_5216:
[----:B------:R-:W-:Y:S01]  /*0b20*/  HFMA2.MMA R19, -RZ, RZ, 0, 5.9604644775390625e-08 ;  /* 0x00000001ff137435 */ /* 0x000fe200000001ff */
[----:B---3--:R-:W-:Y:S01]  /*0b30*/  IMAD.MOV.U32 R20, RZ, RZ, R10 ;  /* 0x000000ffff147224 */ /* 0x008fe200078e000a */
[----:B------:R-:W-:Y:S02]  /*0b40*/  MOV R22, 0x1f ;  /* 0x0000001f00167802 */ /* 0x000fe40000000f00 */
[----:B------:R-:W-:-:S07]  /*0b50*/  MOV R17, 0xffffffff ;  /* 0xffffffff00117802 */ /* 0x000fce0000000f00 */
[----:B012---:R-:W-:Y:S05]  /*0b60*/  WARPSYNC.COLLECTIVE R17, `(.L_x_5220) ;  /* 0x0000000011087348 */ /* 0x007fea0003c00000 */
[----:B------:R3:W4:Y:S02]  /*0b70*/  SHFL.BFLY P2, R18, R20, R19, R22 ;  /* 0x0c00001314127389 */ /* 0x0007240000040016 */
[----:B01234-:R-:W-:Y:S01]  /*0b80*/  ENDCOLLECTIVE ;  /* 0x000000000000791b */ /* 0x01ffe20003800000 */
.L_x_5220:
[----:B------:R-:W-:Y:S01]  /*0b90*/  HFMA2.MMA R19, -RZ, RZ, 0, 1.1920928955078125e-07 ;  /* 0x00000002ff137435 */ /* 0x000fe200000001ff */
[----:B------:R-:W-:-:S04]  /*0ba0*/  IMAD.MOV.U32 R11, RZ, RZ, R18 ;  /* 0x000000ffff0b7224 */ /* 0x000fc800078e0012 */
[----:B------:R-:W-:-:S05]  /*0bb0*/  FADD.FTZ R11, R10, R11 ;  /* 0x0000000b0a0b7221 */ /* 0x000fca0000010000 */
[----:B------:R-:W-:-:S07]  /*0bc0*/  MOV R20, R11 ;  /* 0x0000000b00147202 */ /* 0x000fce0000000f00 */
[----:B------:R-:W-:Y:S05]  /*0bd0*/  WARPSYNC.COLLECTIVE R17, `(.L_x_5221) ;  /* 0x0000000011087348 */ /* 0x000fea0003c00000 */
[----:B------:R0:W1:Y:S02]  /*0be0*/  SHFL.BFLY P2, R18, R20, R19, R22 ;  /* 0x0c00001314127389 */ /* 0x0000640000040016 */
[----:B01----:R-:W-:Y:S01]  /*0bf0*/  ENDCOLLECTIVE ;  /* 0x000000000000791b */ /* 0x003fe20003800000 */
.L_x_5221:
[----:B------:R-:W-:Y:S01]  /*0c00*/  HFMA2.MMA R19, -RZ, RZ, 0, 2.384185791015625e-07 ;  /* 0x00000004ff137435 */ /* 0x000fe200000001ff */
[----:B------:R-:W-:-:S05]  /*0c10*/  MOV R12, R18 ;  /* 0x00000012000c7202 */ /* 0x000fca0000000f00 */
[----:B------:R-:W-:-:S04]  /*0c20*/  FADD.FTZ R12, R11, R12 ;  /* 0x0000000c0b0c7221 */ /* 0x000fc80000010000 */
[----:B------:R-:W-:-:S07]  /*0c30*/  IMAD.MOV.U32 R20, RZ, RZ, R12 ;  /* 0x000000ffff147224 */ /* 0x000fce00078e000c */
[----:B------:R-:W-:Y:S05]  /*0c40*/  WARPSYNC.COLLECTIVE R17, `(.L_x_5222) ;  /* 0x0000000011087348 */ /* 0x000fea0003c00000 */
[----:B------:R0:W1:Y:S02]  /*0c50*/  SHFL.BFLY P2, R18, R20, R19, R22 ;  /* 0x0c00001314127389 */ /* 0x0000640000040016 */
[----:B01----:R-:W-:Y:S01]  /*0c60*/  ENDCOLLECTIVE ;  /* 0x000000000000791b */ /* 0x003fe20003800000 */
.L_x_5222:
[----:B------:R-:W-:Y:S01]  /*0c70*/  IMAD.MOV.U32 R19, RZ, RZ, 0x8 ;  /* 0x00000008ff137424 */ /* 0x000fe200078e00ff */
[----:B------:R-:W-:-:S05]  /*0c80*/  MOV R13, R18 ;  /* 0x00000012000d7202 */ /* 0x000fca0000000f00 */
[----:B------:R-:W-:-:S05]  /*0c90*/  FADD.FTZ R13, R12, R13 ;  /* 0x0000000d0c0d7221 */ /* 0x000fca0000010000 */
[----:B------:R-:W-:-:S07]  /*0ca0*/  MOV R20, R13 ;  /* 0x0000000d00147202 */ /* 0x000fce0000000f00 */
[----:B------:R-:W-:Y:S05]  /*0cb0*/  WARPSYNC.COLLECTIVE R17, `(.L_x_5223) ;  /* 0x0000000011087348 */ /* 0x000fea0003c00000 */
[----:B------:R0:W1:Y:S02]  /*0cc0*/  SHFL.BFLY P2, R18, R20, R19, R22 ;  /* 0x0c00001314127389 */ /* 0x0000640000040016 */
[----:B01----:R-:W-:Y:S01]  /*0cd0*/  ENDCOLLECTIVE ;  /* 0x000000000000791b */ /* 0x003fe20003800000 */
.L_x_5223:
[----:B------:R-:W-:Y:S01]  /*0ce0*/  HFMA2.MMA R19, -RZ, RZ, 0, 9.5367431640625e-07 ;  /* 0x00000010ff137435 */ /* 0x000fe200000001ff */
[----:B------:R-:W-:-:S05]  /*0cf0*/  MOV R10, R18 ;  /* 0x00000012000a7202 */ /* 0x000fca0000000f00 */
[----:B------:R-:W-:-:S05]  /*0d00*/  FADD.FTZ R10, R13, R10 ;  /* 0x0000000a0d0a7221 */ /* 0x000fca0000010000 */
[----:B------:R-:W-:-:S07]  /*0d10*/  MOV R20, R10 ;  /* 0x0000000a00147202 */ /* 0x000fce0000000f00 */
[----:B------:R-:W-:Y:S05]  /*0d20*/  WARPSYNC.COLLECTIVE R17, `(.L_x_5224) ;  /* 0x0000000011087348 */ /* 0x000fea0003c00000 */
[----:B------:R0:W1:Y:S02]  /*0d30*/  SHFL.BFLY P2, R18, R20, R19, R22 ;  /* 0x0c00001314127389 */ /* 0x0000640000040016 */
[----:B01----:R-:W-:Y:S01]  /*0d40*/  ENDCOLLECTIVE ;  /* 0x000000000000791b */ /* 0x003fe20003800000 */
.L_x_5224:
[----:B------:R-:W-:Y:S01]  /*0d50*/  HFMA2.MMA R19, -RZ, RZ, 0, 5.9604644775390625e-08 ;  /* 0x00000001ff137435 */ /* 0x000fe200000001ff */
[----:B------:R-:W-:Y:S01]  /*0d60*/  MOV R20, R9 ;  /* 0x0000000900147202 */ /* 0x000fe20000000f00 */
[----:B------:R-:W-:-:S09]  /*0d70*/  IMAD.MOV.U32 R11, RZ, RZ, R18 ;  /* 0x000000ffff0b7224 */ /* 0x000fd200078e0012 */
[----:B------:R-:W-:Y:S05]  /*0d80*/  WARPSYNC.COLLECTIVE R17, `(.L_x_5225) ;  /* 0x0000000011087348 */ /* 0x000fea0003c00000 */
[----:B------:R0:W1:Y:S02]  /*0d90*/  SHFL.BFLY P2, R18, R20, R19, R22 ;  /* 0x0c00001314127389 */ /* 0x0000640000040016 */
[----:B01----:R-:W-:Y:S01]  /*0da0*/  ENDCOLLECTIVE ;  /* 0x000000000000791b */ /* 0x003fe20003800000 */
.L_x_5225:
[----:B------:R-:W-:Y:S01]  /*0db0*/  HFMA2.MMA R19, -RZ, RZ, 0, 1.1920928955078125e-07 ;  /* 0x00000002ff137435 */ /* 0x000fe200000001ff */
[----:B------:R-:W-:-:S05]  /*0dc0*/  MOV R12, R18 ;  /* 0x00000012000c7202 */ /* 0x000fca0000000f00 */
[----:B------:R-:W-:-:S04]  /*0dd0*/  FADD.FTZ R14, R9, R12 ;  /* 0x0000000c090e7221 */ /* 0x000fc80000010000 */
[----:B------:R-:W-:-:S07]  /*0de0*/  IMAD.MOV.U32 R20, RZ, RZ, R14 ;  /* 0x000000ffff147224 */ /* 0x000fce00078e000e */
[----:B------:R-:W-:Y:S05]  /*0df0*/  WARPSYNC.COLLECTIVE R17, `(.L_x_5226) ;  /* 0x0000000011087348 */ /* 0x000fea0003c00000 */
[----:B------:R0:W1:Y:S02]  /*0e00*/  SHFL.BFLY P2, R18, R20, R19, R22 ;  /* 0x0c00001314127389 */ /* 0x0000640000040016 */
[----:B01----:R-:W-:Y:S01]  /*0e10*/  ENDCOLLECTIVE ;  /* 0x000000000000791b */ /* 0x003fe20003800000 */
.L_x_5226:
[----:B------:R-:W-:Y:S01]  /*0e20*/  IMAD.MOV.U32 R19, RZ, RZ, 0x4 ;  /* 0x00000004ff137424 */ /* 0x000fe200078e00ff */
[----:B------:R-:W-:-:S05]  /*0e30*/  MOV R13, R18 ;  /* 0x00000012000d7202 */ /* 0x000fca0000000f00 */
[----:B------:R-:W-:-:S05]  /*0e40*/  FADD.FTZ R15, R14, R13 ;  /* 0x0000000d0e0f7221 */ /* 0x000fca0000010000 */
[----:B------:R-:W-:-:S07]  /*0e50*/  MOV R20, R15 ;  /* 0x0000000f00147202 */ /* 0x000fce0000000f00 */
[----:B------:R-:W-:Y:S05]  /*0e60*/  WARPSYNC.COLLECTIVE R17, `(.L_x_5227) ;  /* 0x0000000011087348 */ /* 0x000fea0003c00000 */
[----:B------:R0:W1:Y:S02]  /*0e70*/  SHFL.BFLY P2, R18, R20, R19, R22 ;  /* 0x0c00001314127389 */ /* 0x0000640000040016 */
[----:B01----:R-:W-:Y:S01]  /*0e80*/  ENDCOLLECTIVE ;  /* 0x000000000000791b */ /* 0x003fe20003800000 */
.L_x_5227:
[----:B------:R-:W-:Y:S01]  /*0e90*/  HFMA2.MMA R19, -RZ, RZ, 0, 4.76837158203125e-07 ;  /* 0x00000008ff137435 */ /* 0x000fe200000001ff */
[----:B------:R-:W-:-:S05]  /*0ea0*/  MOV R16, R18 ;  /* 0x0000001200107202 */ /* 0x000fca0000000f00 */
[----:B------:R-:W-:-:S05]  /*0eb0*/  FADD.FTZ R16, R15, R16 ;  /* 0x000000100f107221 */ /* 0x000fca0000010000 */
[----:B------:R-:W-:-:S07]  /*0ec0*/  MOV R20, R16 ;  /* 0x0000001000147202 */ /* 0x000fce0000000f00 */
[----:B------:R-:W-:Y:S05]  /*0ed0*/  WARPSYNC.COLLECTIVE R17, `(.L_x_5228) ;  /* 0x0000000011087348 */ /* 0x000fea0003c00000 */
[----:B------:R0:W1:Y:S02]  /*0ee0*/  SHFL.BFLY P2, R18, R20, R19, R22 ;  /* 0x0c00001314127389 */ /* 0x0000640000040016 */
[----:B01----:R-:W-:Y:S01]  /*0ef0*/  ENDCOLLECTIVE ;  /* 0x000000000000791b */ /* 0x003fe20003800000 */
.L_x_5228:
[----:B------:R-:W-:Y:S01]  /*0f00*/  HFMA2.MMA R19, -RZ, RZ, 0, 9.5367431640625e-07 ;  /* 0x00000010ff137435 */ /* 0x000fe200000001ff */
[----:B------:R-:W-:-:S04]  /*0f10*/  IMAD.MOV.U32 R9, RZ, RZ, R18 ;  /* 0x000000ffff097224 */ /* 0x000fc800078e0012 */
[----:B------:R-:W-:-:S05]  /*0f20*/  FADD.FTZ R9, R16, R9 ;  /* 0x0000000910097221 */ /* 0x000fca0000010000 */
[----:B------:R-:W-:-:S07]  /*0f30*/  MOV R20, R9 ;  /* 0x0000000900147202 */ /* 0x000fce0000000f00 */
[----:B------:R-:W-:Y:S05]  /*0f40*/  WARPSYNC.COLLECTIVE R17, `(.L_x_5229) ;  /* 0x0000000011087348 */ /* 0x000fea0003c00000 */
[----:B------:R0:W1:Y:S02]  /*0f50*/  SHFL.BFLY P2, R18, R20, R19, R22 ;  /* 0x0c00001314127389 */ /* 0x0000640000040016 */
[----:B01----:R-:W-:Y:S01]  /*0f60*/  ENDCOLLECTIVE ;  /* 0x000000000000791b */ /* 0x003fe20003800000 */
.L_x_5229:
[----:B------:R-:W-:Y:S01]  /*0f70*/  MOV R14, R18 ;  /* 0x00000012000e7202 */ /* 0x000fe20000000f00 */
[----:B------:R-:W-:Y:S06]  /*0f80*/  BRA `(.L_x_5230) ;  /* 0xfffffff8007c7947 */ /* 0x000fec000383ffff */
.L_x_5231:
        /* <DEDUP_REMOVED lines=15> */
.L_x_5626:


//--------------------- .text._ZN10layer_norm13ln_bwd_kernelINS_13Kernel_traitsI13__nv_bfloat16S2_S2_fjLj768ELj1ELj4ELj1ELj16ENS_18Kernel_traits_baseILj768ES2_S2_S2_fjLj128EEEEEEEvNS_9BwdParamsE --------------------------
	.section	.text._ZN10layer_norm13ln_bwd_kernelINS_13Kernel_traitsI13__nv_bfloat16S2_S2_fjLj768ELj1ELj4ELj1ELj16ENS_18Kernel_traits_baseILj768ES2_S2_S2_fjLj128EEEEEEEvNS_9BwdParamsE,"ax",@progbits
	.align	128
        .global         _ZN10layer_norm13ln_bwd_kernelINS_13Kernel_traitsI13__nv_bfloat16S2_S2_fjLj768ELj1ELj4ELj1ELj16ENS_18Kernel_traits_baseILj768ES2_S2_S2_fjLj128EEEEEEEvNS_9BwdParamsE
        .type           _ZN10layer_norm13ln_bwd_kernelINS_13Kernel_traitsI13__nv_bfloat16S2_S2_fjLj768ELj1ELj4ELj1ELj16ENS_18Kernel_traits_baseILj768ES2_S2_S2_fjLj128EEEEEEEvNS_9BwdParamsE,@function
        .size           _ZN10layer_norm13ln_bwd_kernelINS_13Kernel_traitsI13__nv_bfloat16S2_S2_fjLj768ELj1ELj4ELj1ELj16ENS_18Kernel_traits_baseILj768ES2_S2_S2_fjLj128EEEEEEEvNS_9BwdParamsE,(.L_x_5627 - _ZN10layer_norm13ln_bwd_kernelINS_13Kernel_traitsI13__nv_bfloat16S2_S2_fjLj768ELj1ELj4ELj1ELj16ENS_18Kernel_traits_baseILj768ES2_S2_S2_fjLj128EEEEEEEvNS_9BwdParamsE)
        .other          _ZN10layer_norm13ln_bwd_kernelINS_13Kernel_traitsI13__nv_bfloat16S2_S2_fjLj768ELj1ELj4ELj1ELj16ENS_18Kernel_traits_baseILj768ES2_S2_S2_fjLj128EEEEEEEvNS_9BwdParamsE,@"STO_CUDA_ENTRY STV_DEFAULT"
_ZN10layer_norm13ln_bwd_kernelINS_13Kernel_traitsI13__nv_bfloat16S2_S2_fjLj768ELj1ELj4ELj1ELj16ENS_18Kernel_traits_baseILj768ES2_S2_S2_fjLj128EEEEEEEvNS_9BwdParamsE:
.text._ZN10layer_norm13ln_bwd_kernelINS_13Kernel_traitsI13__nv_bfloat16S2_S2_fjLj768ELj1ELj4ELj1ELj16ENS_18Kernel_traits_baseILj768ES2_S2_S2_fjLj128EEEEEEEvNS_9BwdParamsE:
        /* <DEDUP_REMOVED lines=11> */
[----:B------:R-:W-:Y:S02]  /*00b0*/  IADD3 R8, P1, R2, UR4, RZ ;  /* 0x0000000402087c10 */ /* 0x000fe4000ff3e0ff */
        /* <DEDUP_REMOVED lines=13> */
[----:B------:R0:W5:Y:S01]  /*0190*/  @P0 LDG.E.128 R4, desc[UR4][R8.64+0x400] ;  /* 0x0004000408040981 */ /* 0x000162000c1e1d00 */
        /* <DEDUP_REMOVED lines=22> */
[----:B-----5:R-:W-:Y:S01]  /*0300*/  @P0 PRMT R99, R20, 0x7632, R99 ;  /* 0x0000763214630816 */ /* 0x020fe20000000063 */
[----:B------:R-:W5:Y:S01]  /*0310*/  LDG.E.128 R40, desc[UR4][R2.64] ;  /* 0x0000000402287981 */ /* 0x000f62000c1e1d00 */
[----:B------:R-:W-:Y:S02]  /*0320*/  @P0 PRMT R100, R21, 0x7632, R100 ;  /* 0x0000763215640816 */ /* 0x000fe40000000064 */
[----:B------:R-:W-:Y:S01]  /*0330*/  @P0 PRMT R101, R22, 0x7632, R101 ;  /* 0x0000763216650816 */ /* 0x000fe20000000065 */
[----:B------:R-:W5:Y:S01]  /*0340*/  LDG.E.128 R36, desc[UR4][R2.64+0x200] ;  /* 0x0002000402247981 */ /* 0x000f62000c1e1d00 */
[----:B------:R-:W-:Y:S02]  /*0350*/  @P0 PRMT R104, R23, 0x7632, R104 ;  /* 0x0000763217680816 */ /* 0x000fe40000000068 */
[----:B------:R-:W-:Y:S01]  /*0360*/  @P0 PRMT R105, R16, 0x7632, R105 ;  /* 0x0000763210690816 */ /* 0x000fe20000000069 */
[----:B------:R0:W5:Y:S01]  /*0370*/  LDG.E.128 R32, desc[UR4][R2.64+0x400] ;  /* 0x0004000402207981 */ /* 0x000162000c1e1d00 */
[----:B------:R-:W-:Y:S01]  /*0380*/  @P0 PRMT R112, R17, 0x7632, R112 ;  /* 0x0000763211700816 */ /* 0x000fe20000000070 */
        /* <DEDUP_REMOVED lines=37> */
[----:B------:R-:W-:Y:S02]  /*05e0*/  CS2R R6, SRZ ;  /* 0x0000000000067805 */ /* 0x000fe4000001ff00 */
[----:B------:R-:W-:Y:S02]  /*05f0*/  CS2R R4, SRZ ;  /* 0x0000000000047805 */ /* 0x000fe4000001ff00 */
[----:B------:R-:W-:-:S02]  /*0600*/  CS2R R8, SRZ ;  /* 0x0000000000087805 */ /* 0x000fc4000001ff00 */
[----:B------:R-:W-:Y:S02]  /*0610*/  CS2R R10, SRZ ;  /* 0x00000000000a7805 */ /* 0x000fe4000001ff00 */
[----:B------:R-:W-:Y:S02]  /*0620*/  CS2R R12, SRZ ;  /* 0x00000000000c7805 */ /* 0x000fe4000001ff00 */
        /* <DEDUP_REMOVED lines=14> */
.L_x_5236:
[----:B0-----:R-:W0:Y:S01]  /*0710*/  @P0 LDC.64 R44, c[0x0][0x228] ;  /* 0x00008a00ff2c0b82 */ /* 0x001e220000000a00 */
[----:B------:R-:W-:-:S05]  /*0720*/  IMAD R67, R97, 0x60, RZ ;  /* 0x0000006061437824 */ /* 0x000fca00078e02ff */
[----:B------:R-:W-:Y:S02]  /*0730*/  LOP3.LUT R67, R67, 0x1f, R0, 0xf8, !PT ;  /* 0x0000001f43437812 */ /* 0x000fe400078ef800 */
[----:B------:R-:W1:Y:S02]  /*0740*/  @P0 LDC.64 R48, c[0x0][0x228] ;  /* 0x00008a00ff300b82 */ /* 0x000e640000000a00 */
[----:B------:R-:W-:-:S06]  /*0750*/  IADD3 R59, R67, 0x20, RZ ;  /* 0x00000020433b7810 */ /* 0x000fcc0007ffe0ff */
        /* <DEDUP_REMOVED lines=9> */
[----:B--2---:R-:W-:-:S07]  /*07f0*/  @P0 IMAD.WIDE.U32 R52, R121, 0x10, R52 ;  /* 0x0000001079340825 */ /* 0x004fce00078e0034 */
[----:B------:R-:W2:Y:S01]  /*0800*/  LDC.64 R64, c[0x0][0x268] ;  /* 0x00009a00ff407b82 */ /* 0x000ea20000000a00 */
[----:B------:R-:W4:Y:S01]  /*0810*/  @P0 LDG.E.128 R52, desc[UR4][R52.64] ;  /* 0x0000000434340981 */ /* 0x000f22000c1e1d00 */
[----:B0-----:R-:W-:Y:S01]  /*0820*/  @!P0 IMAD.WIDE.U32 R62, R59, 0x10, R62 ;  /* 0x000000103b3e8825 */ /* 0x001fe200078e003e */
[----:B------:R-:W-:-:S03]  /*0830*/  @P0 MOV R119, RZ ;  /* 0x000000ff00770202 */ /* 0x000fc60000000f00 */
[C---:B-1----:R-:W-:Y:S02]  /*0840*/  @!P0 IMAD.WIDE R108, R97.reuse, 0x4, R108 ;  /* 0x00000004616c8825 */ /* 0x042fe400078e026c */
[----:B------:R-:W0:Y:S03]  /*0850*/  @!P0 LDC.64 R60, c[0x0][0x220] ;  /* 0x00008800ff3c8b82 */ /* 0x000e260000000a00 */
[----:B------:R-:W4:Y:S01]  /*0860*/  @!P0 LDG.E R119, desc[UR4][R108.64] ;  /* 0x000000046c778981 */ /* 0x000f22000c1e1900 */
[----:B------:R-:W-:-:S06]  /*0870*/  IMAD.WIDE R110, R97, 0x4, R56 ;  /* 0x00000004616e7825 */ /* 0x000fcc00078e0238 */
[----:B------:R1:W4:Y:S01]  /*0880*/  LDG.E R110, desc[UR4][R110.64] ;  /* 0x000000046e6e7981 */ /* 0x000322000c1e1900 */
[----:B--2---:R-:W-:-:S06]  /*0890*/  IMAD.WIDE.U32 R56, R59, 0x10, R64 ;  /* 0x000000103b387825 */ /* 0x004fcc00078e0040 */
[----:B------:R-:W2:Y:S01]  /*08a0*/  LDG.E.128 R56, desc[UR4][R56.64] ;  /* 0x0000000438387981 */ /* 0x000ea2000c1e1d00 */
[----:B0-----:R-:W-:-:S04]  /*08b0*/  @!P0 IMAD.WIDE.U32 R106, R67, 0x10, R60 ;  /* 0x00000010436a8825 */ /* 0x001fc800078e003c */
[----:B------:R-:W-:Y:S02]  /*08c0*/  IMAD.WIDE.U32 R60, R67, 0x10, R64 ;  /* 0x00000010433c7825 */ /* 0x000fe400078e0040 */
[----:B------:R-:W0:Y:S02]  /*08d0*/  @!P0 LDC.64 R66, c[0x0][0x220] ;  /* 0x00008800ff428b82 */ /* 0x000e240000000a00 */
[----:B0-----:R-:W-:-:S04]  /*08e0*/  @!P0 IMAD.WIDE.U32 R102, R121, 0x10, R66 ;  /* 0x0000001079668825 */ /* 0x001fc800078e0042 */
[----:B------:R-:W-:-:S06]  /*08f0*/  IMAD.WIDE.U32 R64, R121, 0x10, R64 ;  /* 0x0000001079407825 */ /* 0x000fcc00078e0040 */
[----:B------:R-:W2:Y:S04]  /*0900*/  LDG.E.128 R64, desc[UR4][R64.64] ;  /* 0x0000000440407981 */ /* 0x000ea8000c1e1d00 */
[----:B------:R-:W3:Y:S04]  /*0910*/  @!P0 LDG.E.128 R44, desc[UR4][R62.64] ;  /* 0x000000043e2c8981 */ /* 0x000ee8000c1e1d00 */
[----:B------:R0:W2:Y:S04]  /*0920*/  @!P0 LDG.E.128 R48, desc[UR4][R106.64] ;  /* 0x000000046a308981 */ /* 0x0000a8000c1e1d00 */
[----:B------:R-:W2:Y:S04]  /*0930*/  LDG.E.128 R60, desc[UR4][R60.64] ;  /* 0x000000043c3c7981 */ /* 0x000ea8000c1e1d00 */
[----:B------:R0:W2:Y:S01]  /*0940*/  @!P0 LDG.E.128 R52, desc[UR4][R102.64] ;  /* 0x0000000466348981 */ /* 0x0000a2000c1e1d00 */
[----:B-----5:R-:W-:-:S02]  /*0950*/  SHF.L.U32 R120, R38, 0x10, RZ ;  /* 0x0000001026787819 */ /* 0x020fc400000006ff */
[----:B------:R-:W-:Y:S02]  /*0960*/  PRMT R124, R36, 0x7632, R124 ;  /* 0x00007632247c7816 */ /* 0x000fe4000000007c */
[----:B------:R-:W0:Y:S02]  /*0970*/  @P0 MUFU.RCP R128, R120 ;  /* 0x0000007800800308 */ /* 0x000e240000001000 */
[----:B------:R-:W-:Y:S02]  /*0980*/  SHF.L.U32 R124, R124, 0x10, RZ ;  /* 0x000000107c7c7819 */ /* 0x000fe400000006ff */
[C---:B------:R-:W-:Y:S02]  /*0990*/  SHF.L.U32 R125, R37.reuse, 0x10, RZ ;  /* 0x00000010257d7819 */ /* 0x040fe400000006ff */
[----:B------:R-:W-:Y:S02]  /*09a0*/  SHF.L.U32 R127, R36, 0x10, RZ ;  /* 0x00000010247f7819 */ /* 0x000fe400000006ff */
[----:B------:R-:W0:Y:S01]  /*09b0*/  @P0 MUFU.RCP R121, R124 ;  /* 0x0000007c00790308 */ /* 0x000e220000001000 */
[----:B-1----:R-:W-:-:S02]  /*09c0*/  PRMT R111, R37, 0x7632, R111 ;  /* 0x00007632256f7816 */ /* 0x002fc4000000006f */
[----:B------:R-:W-:-:S05]  /*09d0*/  PRMT R109, R38, 0x7632, R109 ;  /* 0x00007632266d7816 */ /* 0x000fca000000006d */
[----:B------:R-:W1:Y:S01]  /*09e0*/  @P0 MUFU.RCP R126, R125 ;  /* 0x0000007d007e0308 */ /* 0x000e620000001000 */
[----:B------:R-:W-:Y:S02]  /*09f0*/  SHF.L.U32 R111, R111, 0x10, RZ ;  /* 0x000000106f6f7819 */ /* 0x000fe400000006ff */
[----:B------:R-:W-:-:S05]  /*0a00*/  SHF.L.U32 R109, R109, 0x10, RZ ;  /* 0x000000106d6d7819 */ /* 0x000fca00000006ff */
[----:B------:R-:W1:Y:S01]  /*0a10*/  @P0 MUFU.RCP R108, R127 ;  /* 0x0000007f006c0308 */ /* 0x000e620000001000 */
[C---:B------:R-:W-:Y:S02]  /*0a20*/  PRMT R123, R39.reuse, 0x7632, R123 ;  /* 0x00007632277b7816 */ /* 0x040fe4000000007b */
[----:B------:R-:W-:Y:S02]  /*0a30*/  SHF.L.U32 R122, R39, 0x10, RZ ;  /* 0x00000010277a7819 */ /* 0x000fe400000006ff */
[----:B------:R-:W-:-:S03]  /*0a40*/  SHF.L.U32 R123, R123, 0x10, RZ ;  /* 0x000000107b7b7819 */ /* 0x000fc600000006ff */
[----:B------:R-:W1:Y:S08]  /*0a50*/  @P0 MUFU.RCP R129, R111 ;  /* 0x0000006f00810308 */ /* 0x000e700000001000 */
[----:B------:R-:W1:Y:S08]  /*0a60*/  @P0 MUFU.RCP R131, R109 ;  /* 0x0000006d00830308 */ /* 0x000e700000001000 */
[----:B------:R-:W1:Y:S08]  /*0a70*/  @P0 MUFU.RCP R133, R123 ;  /* 0x0000007b00850308 */ /* 0x000e700000001000 */
[----:B------:R-:W2:Y:S01]  /*0a80*/  @P0 MUFU.RCP R130, R122 ;  /* 0x0000007a00820308 */ /* 0x000ea20000001000 */
[----:B------:R-:W-:Y:S01]  /*0a90*/  UMOV UR6, 0xffffffff ;  /* 0xffffffff00067882 */ /* 0x000fe20000000000 */
[----:B---3--:R-:W-:-:S02]  /*0aa0*/  SHF.L.U32 R136, R46, 0x10, RZ ;  /* 0x000000102e887819 */ /* 0x008fc400000006ff */
[C---:B------:R-:W-:Y:S02]  /*0ab0*/  SHF.L.U32 R132, R44.reuse, 0x10, RZ ;  /* 0x000000102c847819 */ /* 0x040fe400000006ff */
[----:B------:R-:W-:Y:S01]  /*0ac0*/  PRMT R44, R44, 0x7632, R44 ;  /* 0x000076322c2c7816 */ /* 0x000fe2000000002c */
[----:B------:R-:W-:Y:S01]  /*0ad0*/  @P0 FADD.FTZ R103, -R91, R136 ;  /* 0x000000885b670221 */ /* 0x000fe20000010100 */
[----:B------:R-:W-:Y:S02]  /*0ae0*/  PRMT R46, R46, 0x7632, R46 ;  /* 0x000076322e2e7816 */ /* 0x000fe4000000002e */
[----:B------:R-:W-:Y:S01]  /*0af0*/  SHF.L.U32 R44, R44, 0x10, RZ ;  /* 0x000000102c2c7819 */ /* 0x000fe200000006ff */
[----:B0-----:R-:W-:Y:S01]  /*0b00*/  @P0 FMUL.FTZ R103, R103, R128 ;  /* 0x0000008067670220 */ /* 0x001fe20000410000 */
[----:B------:R-:W-:Y:S02]  /*0b10*/  SHF.L.U32 R134, R45, 0x10, RZ ;  /* 0x000000102d867819 */ /* 0x000fe400000006ff */
[----:B------:R-:W-:Y:S01]  /*0b20*/  SHF.L.U32 R128, R46, 0x10, RZ ;  /* 0x000000102e807819 */ /* 0x000fe200000006ff */
[----:B------:R-:W-:Y:S01]  /*0b30*/  @P0 FADD.FTZ R46, -R105, R44 ;  /* 0x0000002c692e0221 */ /* 0x000fe20000010100 */
[----:B------:R-:W-:-:S02]  /*0b40*/  SHF.L.U32 R135, R47, 0x10, RZ ;  /* 0x000000102f877819 */ /* 0x000fc400000006ff */
[----:B------:R-:W-:Y:S01]  /*0b50*/  PRMT R106, R47, 0x7632, R106 ;  /* 0x000076322f6a7816 */ /* 0x000fe2000000006a */
[----:B------:R-:W-:Y:S01]  /*0b60*/  @P0 FADD.FTZ R47, -R90, R134 ;  /* 0x000000865a2f0221 */ /* 0x000fe20000010100 */
[----:B------:R-:W-:Y:S01]  /*0b70*/  PRMT R102, R45, 0x7632, R102 ;  /* 0x000076322d667816 */ /* 0x000fe20000000066 */
[----:B------:R-:W-:Y:S01]  /*0b80*/  @P0 FADD.FTZ R45, -R89, R132 ;  /* 0x00000084592d0221 */ /* 0x000fe20000010100 */
[----:B------:R-:W-:Y:S01]  /*0b90*/  @P0 FMUL.FTZ R46, R46, R121 ;  /* 0x000000792e2e0220 */ /* 0x000fe20000410000 */
[--C-:B----4-:R-:W-:Y:S01]  /*0ba0*/  @!P0 FADD.FTZ R121, R132, -R119.reuse ;  /* 0x8000007784798221 */ /* 0x110fe20000010000 */
[----:B-1----:R-:W-:Y:S01]  /*0bb0*/  @P0 FMUL.FTZ R47, R47, R126 ;  /* 0x0000007e2f2f0220 */ /* 0x002fe20000410000 */
[----:B------:R-:W-:Y:S01]  /*0bc0*/  SHF.L.U32 R126, R102, 0x10, RZ ;  /* 0x00000010667e7819 */ /* 0x000fe200000006ff */
[----:B------:R-:W-:Y:S01]  /*0bd0*/  @P0 FMUL.FTZ R45, R45, R108 ;  /* 0x0000006c2d2d0220 */ /* 0x000fe20000410000 */
[----:B------:R-:W-:Y:S01]  /*0be0*/  @!P0 FMUL.FTZ R45, R110, R121 ;  /* 0x000000796e2d8220 */ /* 0x000fe20000410000 */
[--C-:B------:R-:W-:Y:S01]  /*0bf0*/  @!P0 FADD.FTZ R121, R44, -R119.reuse ;  /* 0x800000772c798221 */ /* 0x100fe20000010000 */
[----:B------:R-:W-:Y:S01]  /*0c00*/  SHF.L.U32 R137, R106, 0x10, RZ ;  /* 0x000000106a897819 */ /* 0x000fe200000006ff */
[----:B------:R-:W-:Y:S01]  /*0c10*/  @P0 FADD.FTZ R102, -R112, R126 ;  /* 0x0000007e70660221 */ /* 0x000fe20000010100 */
[--C-:B------:R-:W-:Y:S01]  /*0c20*/  @P0 FADD.FTZ R106, -R113, R128.reuse ;  /* 0x00000080716a0221 */ /* 0x100fe20000010100 */
[----:B------:R-:W-:Y:S01]  /*0c30*/  @!P0 FMUL.FTZ R46, R110, R121 ;  /* 0x000000796e2e8220 */ /* 0x000fe20000410000 */
[----:B------:R-:W-:Y:S01]  /*0c40*/  @!P0 FADD.FTZ R121, R128, -R119 ;  /* 0x8000007780798221 */ /* 0x000fe20000010000 */
[----:B------:R-:W-:Y:S01]  /*0c50*/  @P0 FMUL.FTZ R102, R102, R129 ;  /* 0x0000008166660220 */ /* 0x000fe20000410000 */
[----:B------:R-:W-:Y:S01]  /*0c60*/  @P0 FMUL.FTZ R106, R106, R131 ;  /* 0x000000836a6a0220 */ /* 0x000fe20000410000 */
[----:B------:R-:W-:Y:S01]  /*0c70*/  @P0 FADD.FTZ R108, -R114, R137 ;  /* 0x00000089726c0221 */ /* 0x000fe20000010100 */
[--C-:B------:R-:W-:Y:S01]  /*0c80*/  @!P0 FADD.FTZ R129, R134, -R119.reuse ;  /* 0x8000007786818221 */ /* 0x100fe20000010000 */
[----:B------:R-:W-:Y:S01]  /*0c90*/  @!P0 FADD.FTZ R131, R136, -R119 ;  /* 0x8000007788838221 */ /* 0x000fe20000010000 */
[----:B------:R-:W-:Y:S01]  /*0ca0*/  @P0 FADD.FTZ R107, -R92, R135 ;  /* 0x000000875c6b0221 */ /* 0x000fe20000010100 */
[----:B------:R-:W-:Y:S01]  /*0cb0*/  @!P0 FMUL.FTZ R106, R110, R121 ;  /* 0x000000796e6a8220 */ /* 0x000fe20000410000 */
[----:B------:R-:W-:Y:S01]  /*0cc0*/  SHF.L.U32 R121, R41, 0x10, RZ ;  /* 0x0000001029797819 */ /* 0x000fe200000006ff */
[----:B------:R-:W-:Y:S01]  /*0cd0*/  @P0 FMUL.FTZ R108, R108, R133 ;  /* 0x000000856c6c0220 */ /* 0x000fe20000410000 */
[----:B--2---:R-:W-:Y:S01]  /*0ce0*/  PRMT R128, R56, 0x7632, R128 ;  /* 0x0000763238807816 */ /* 0x004fe20000000080 */
[C---:B------:R-:W-:Y:S01]  /*0cf0*/  @!P0 FMUL.FTZ R47, R110.reuse, R129 ;  /* 0x000000816e2f8220 */ /* 0x040fe20000410000 */
[----:B------:R-:W-:Y:S01]  /*0d00*/  @!P0 FMUL.FTZ R103, R110, R131 ;  /* 0x000000836e678220 */ /* 0x000fe20000410000 */
[----:B------:R-:W-:Y:S01]  /*0d10*/  @P0 FMUL.FTZ R107, R107, R130 ;  /* 0x000000826b6b0220 */ /* 0x000fe20000410000 */
[--C-:B------:R-:W-:Y:S01]  /*0d20*/  @!P0 FADD.FTZ R133, R135, -R119.reuse ;  /* 0x8000007787858221 */ /* 0x100fe20000010000 */
[--C-:B------:R-:W-:Y:S01]  /*0d30*/  @!P0 FADD.FTZ R129, R126, -R119.reuse ;  /* 0x800000777e818221 */ /* 0x100fe20000010000 */
[----:B------:R-:W-:Y:S01]  /*0d40*/  @!P0 FADD.FTZ R131, R137, -R119 ;  /* 0x8000007789838221 */ /* 0x000fe20000010000 */
[----:B------:R-:W-:Y:S01]  /*0d50*/  SHF.L.U32 R130, R57, 0x10, RZ ;  /* 0x0000001039827819 */ /* 0x000fe200000006ff */
[----:B------:R-:W0:Y:S01]  /*0d60*/  @P0 MUFU.RCP R132, R121 ;  /* 0x0000007900840308 */ /* 0x000e220000001000 */
[----:B------:R-:W-:-:S02]  /*0d70*/  SHF.L.U32 R137, R59, 0x10, RZ ;  /* 0x000000103b897819 */ /* 0x000fc400000006ff */
[----:B------:R-:W-:Y:S02]  /*0d80*/  PRMT R136, R59, 0x7632, R136 ;  /* 0x000076323b887816 */ /* 0x000fe40000000088 */
[----:B------:R-:W-:Y:S02]  /*0d90*/  SHF.L.U32 R44, R40, 0x10, RZ ;  /* 0x00000010282c7819 */ /* 0x000fe400000006ff */
[----:B------:R-:W-:Y:S02]  /*0da0*/  PRMT R57, R57, 0x7632, R57 ;  /* 0x0000763239397816 */ /* 0x000fe40000000039 */
[----:B------:R-:W-:Y:S01]  /*0db0*/  SHF.L.U32 R59, R128, 0x10, RZ ;  /* 0x00000010803b7819 */ /* 0x000fe200000006ff */
[C---:B------:R-:W-:Y:S01]  /*0dc0*/  @!P0 FMUL.FTZ R107, R110.reuse, R133 ;  /* 0x000000856e6b8220 */ /* 0x040fe20000410000 */
[C---:B------:R-:W-:Y:S01]  /*0dd0*/  @!P0 FMUL.FTZ R102, R110.reuse, R129 ;  /* 0x000000816e668220 */ /* 0x040fe20000410000 */
[----:B------:R-:W-:Y:S01]  /*0de0*/  @!P0 FMUL.FTZ R108, R110, R131 ;  /* 0x000000836e6c8220 */ /* 0x000fe20000410000 */
[----:B------:R-:W-:Y:S01]  /*0df0*/  PRMT R135, R58, 0x7632, R135 ;  /* 0x000076323a877816 */ /* 0x000fe20000000087 */
[----:B------:R-:W1:Y:S01]  /*0e00*/  @P0 MUFU.RCP R126, R44 ;  /* 0x0000002c007e0308 */ /* 0x000e620000001000 */
[----:B------:R-:W-:-:S02]  /*0e10*/  SHF.L.U32 R129, R56, 0x10, RZ ;  /* 0x0000001038817819 */ /* 0x000fc400000006ff */
[----:B------:R-:W-:Y:S02]  /*0e20*/  SHF.L.U32 R133, R58, 0x10, RZ ;  /* 0x000000103a857819 */ /* 0x000fe400000006ff */
[----:B------:R-:W-:Y:S02]  /*0e30*/  SHF.L.U32 R131, R42, 0x10, RZ ;  /* 0x000000102a837819 */ /* 0x000fe400000006ff */
[----:B------:R-:W-:Y:S01]  /*0e40*/  SHF.L.U32 R134, R57, 0x10, RZ ;  /* 0x0000001039867819 */ /* 0x000fe200000006ff */
[----:B------:R-:W-:Y:S01]  /*0e50*/  FMUL.FTZ R57, R124, R59 ;  /* 0x0000003b7c397220 */ /* 0x000fe20000410000 */
[----:B------:R-:W-:Y:S01]  /*0e60*/  FMUL.FTZ R58, R125, R130 ;  /* 0x000000827d3a7220 */ /* 0x000fe20000410000 */
[C---:B------:R-:W-:Y:S01]  /*0e70*/  FADD.FTZ R27, R130.reuse, R27 ;  /* 0x0000001b821b7221 */ /* 0x040fe20000010000 */
[----:B------:R-:W-:Y:S01]  /*0e80*/  FFMA.FTZ R12, R130, R47, R12 ;  /* 0x0000002f820c7223 */ /* 0x000fe2000001000c */
[----:B------:R-:W-:Y:S01]  /*0e90*/  SHF.L.U32 R124, R135, 0x10, RZ ;  /* 0x00000010877c7819 */ /* 0x000fe200000006ff */
[----:B------:R-:W2:Y:S01]  /*0ea0*/  @P0 MUFU.RCP R130, R131 ;  /* 0x0000008300820308 */ /* 0x000ea20000001000 */
        /* <DEDUP_REMOVED lines=13> */
[----:B------:R-:W-:Y:S01]  /*0f80*/  PRMT R133, R41, 0x7632, R133 ;  /* 0x0000763229857816 */ /* 0x000fe20000000085 */
[----:B------:R-:W-:Y:S01]  /*0f90*/  FMUL.FTZ R109, R109, R124 ;  /* 0x0000007c6d6d7220 */ /* 0x000fe20000410000 */
[C---:B------:R-:W-:Y:S01]  /*0fa0*/  FADD.FTZ R68, R124.reuse, R68 ;  /* 0x000000447c447221 */ /* 0x040fe20000010000 */
[----:B------:R-:W-:Y:S01]  /*0fb0*/  FFMA.FTZ R11, R124, R106, R11 ;  /* 0x0000006a7c0b7223 */ /* 0x000fe2000001000b */
[----:B------:R-:W-:Y:S01]  /*0fc0*/  FMUL.FTZ R111, R123, R136 ;  /* 0x000000887b6f7220 */ /* 0x000fe20000410000 */
[C---:B------:R-:W-:Y:S01]  /*0fd0*/  FADD.FTZ R69, R136.reuse, R69 ;  /* 0x0000004588457221 */ /* 0x040fe20000010000 */
[----:B------:R-:W-:Y:S01]  /*0fe0*/  FFMA.FTZ R9, R136, R108, R9 ;  /* 0x0000006c88097223 */ /* 0x000fe20000010009 */
[----:B------:R-:W3:Y:S01]  /*0ff0*/  @P0 MUFU.RCP R128, R125 ;  /* 0x0000007d00800308 */ /* 0x000ee20000001000 */
[C---:B------:R-:W-:Y:S01]  /*1000*/  FADD.FTZ R31, R134.reuse, R31 ;  /* 0x0000001f861f7221 */ /* 0x040fe20000010000 */
[----:B------:R-:W-:Y:S01]  /*1010*/  FFMA.FTZ R13, R134, R102, R13 ;  /* 0x00000066860d7223 */ /* 0x000fe2000001000d */
[----:B------:R-:W-:-:S02]  /*1020*/  SHF.L.U32 R124, R48, 0x10, RZ ;  /* 0x00000010307c7819 */ /* 0x000fc400000006ff */
[C---:B------:R-:W-:Y:S02]  /*1030*/  SHF.L.U32 R145, R51.reuse, 0x10, RZ ;  /* 0x0000001033917819 */ /* 0x040fe400000006ff */
[----:B------:R-:W-:Y:S01]  /*1040*/  PRMT R136, R51, 0x7632, R136 ;  /* 0x0000763233887816 */ /* 0x000fe20000000088 */
[----:B------:R-:W-:Y:S01]  /*1050*/  @P0 FADD.FTZ R51, -R86, R140 ;  /* 0x0000008c56330221 */ /* 0x000fe20000010100 */
[----:B------:R-:W-:Y:S02]  /*1060*/  SHF.L.U32 R129, R129, 0x10, RZ ;  /* 0x0000001081817819 */ /* 0x000fe400000006ff */
[----:B------:R-:W-:Y:S02]  /*1070*/  PRMT R127, R42, 0x7632, R127 ;  /* 0x000076322a7f7816 */ /* 0x000fe4000000007f */
[----:B------:R-:W-:Y:S02]  /*1080*/  SHF.L.U32 R133, R133, 0x10, RZ ;  /* 0x0000001085857819 */ /* 0x000fe400000006ff */
[----:B------:R-:W-:Y:S01]  /*1090*/  PRMT R134, R43, 0x7632, R134 ;  /* 0x000076322b867816 */ /* 0x000fe20000000086 */
[----:B------:R-:W-:Y:S01]  /*10a0*/  FMUL.FTZ R122, R122, R137 ;  /* 0x000000897a7a7220 */ /* 0x000fe20000410000 */
[----:B------:R-:W-:Y:S01]  /*10b0*/  SHF.L.U32 R144, R50, 0x10, RZ ;  /* 0x0000001032907819 */ /* 0x000fe200000006ff */
[C---:B------:R-:W-:Y:S01]  /*10c0*/  FADD.FTZ R29, R137.reuse, R29 ;  /* 0x0000001d891d7221 */ /* 0x040fe20000010000 */
[----:B------:R-:W-:Y:S01]  /*10d0*/  FFMA.FTZ R8, R137, R107, R8 ;  /* 0x0000006b89087223 */ /* 0x000fe20000010008 */
[----:B------:R-:W-:Y:S01]  /*10e0*/  PRMT R123, R49, 0x7632, R123 ;  /* 0x00007632317b7816 */ /* 0x000fe2000000007b */
[----:B------:R-:W4:Y:S01]  /*10f0*/  @P0 MUFU.RCP R137, R129 ;  /* 0x0000008100890308 */ /* 0x000f220000001000 */
[----:B------:R-:W-:Y:S01]  /*1100*/  SHF.L.U32 R127, R127, 0x10, RZ ;  /* 0x000000107f7f7819 */ /* 0x000fe200000006ff */
[----:B------:R-:W-:Y:S01]  /*1110*/  @P0 FADD.FTZ R49, -R85, R124 ;  /* 0x0000007c55310221 */ /* 0x000fe20000010100 */
[----:B------:R-:W-:Y:S01]  /*1120*/  SHF.L.U32 R134, R134, 0x10, RZ ;  /* 0x0000001086867819 */ /* 0x000fe200000006ff */
[----:B0-----:R-:W-:Y:S01]  /*1130*/  @P0 FMUL.FTZ R132, R51, R132 ;  /* 0x0000008433840220 */ /* 0x001fe20000410000 */
[----:B------:R-:W-:-:S03]  /*1140*/  @!P0 FADD.FTZ R51, R124, -R119 ;  /* 0x800000777c338221 */ /* 0x000fc60000010000 */
[----:B------:R-:W0:Y:S01]  /*1150*/  @P0 MUFU.RCP R139, R133 ;  /* 0x00000085008b0308 */ /* 0x000e220000001000 */
[----:B------:R-:W-:Y:S01]  /*1160*/  @P0 FADD.FTZ R135, -R87, R144 ;  /* 0x0000009057870221 */ /* 0x000fe20000010100 */
[----:B------:R-:W-:Y:S01]  /*1170*/  PRMT R48, R48, 0x7632, R48 ;  /* 0x0000763230307816 */ /* 0x000fe20000000030 */
[----:B-1----:R-:W-:Y:S01]  /*1180*/  @P0 FMUL.FTZ R49, R49, R126 ;  /* 0x0000007e31310220 */ /* 0x002fe20000410000 */
[----:B------:R-:W-:Y:S01]  /*1190*/  @!P0 FMUL.FTZ R49, R110, R51 ;  /* 0x000000336e318220 */ /* 0x000fe20000410000 */
[----:B------:R-:W-:-:S03]  /*11a0*/  @!P0 FADD.FTZ R51, R140, -R119 ;  /* 0x800000778c338221 */ /* 0x000fc60000010000 */
[----:B------:R-:W1:Y:S01]  /*11b0*/  @P0 MUFU.RCP R141, R127 ;  /* 0x0000007f008d0308 */ /* 0x000e620000001000 */
[----:B--2---:R-:W-:Y:S01]  /*11c0*/  @P0 FMUL.FTZ R130, R135, R130 ;  /* 0x0000008287820220 */ /* 0x004fe20000410000 */
[----:B------:R-:W-:Y:S01]  /*11d0*/  PRMT R50, R50, 0x7632, R50 ;  /* 0x0000763232327816 */ /* 0x000fe20000000032 */
[----:B------:R-:W-:Y:S01]  /*11e0*/  @P0 FADD.FTZ R135, -R88, R145 ;  /* 0x0000009158870221 */ /* 0x000fe20000010100 */
[----:B------:R-:W-:-:S04]  /*11f0*/  SHF.L.U32 R138, R48, 0x10, RZ ;  /* 0x00000010308a7819 */ /* 0x000fc800000006ff */
[----:B------:R-:W2:Y:S01]  /*1200*/  @P0 MUFU.RCP R143, R134 ;  /* 0x00000086008f0308 */ /* 0x000ea20000001000 */
[----:B------:R-:W-:Y:S01]  /*1210*/  SHF.L.U32 R142, R123, 0x10, RZ ;  /* 0x000000107b8e7819 */ /* 0x000fe200000006ff */
[--C-:B------:R-:W-:Y:S01]  /*1220*/  @!P0 FADD.FTZ R123, R145, -R119.reuse ;  /* 0x80000077917b8221 */ /* 0x100fe20000010000 */
[----:B------:R-:W-:Y:S01]  /*1230*/  @!P0 FMUL.FTZ R132, R110, R51 ;  /* 0x000000336e848220 */ /* 0x000fe20000410000 */
[--C-:B------:R-:W-:Y:S01]  /*1240*/  @!P0 FADD.FTZ R51, R144, -R119.reuse ;  /* 0x8000007790338221 */ /* 0x100fe20000010000 */
[----:B---3--:R-:W-:Y:S01]  /*1250*/  @P0 FMUL.FTZ R128, R135, R128 ;  /* 0x0000008087800220 */ /* 0x008fe20000410000 */
[----:B------:R-:W-:Y:S01]  /*1260*/  SHF.L.U32 R140, R50, 0x10, RZ ;  /* 0x00000010328c7819 */ /* 0x000fe200000006ff */
[----:B------:R-:W-:Y:S01]  /*1270*/  @P0 FADD.FTZ R126, -R99, R138 ;  /* 0x0000008a637e0221 */ /* 0x000fe20000010100 */
[----:B------:R-:W-:Y:S01]  /*1280*/  SHF.L.U32 R136, R136, 0x10, RZ ;  /* 0x0000001088887819 */ /* 0x000fe200000006ff */
[----:B------:R-:W-:Y:S01]  /*1290*/  @P0 FADD.FTZ R124, -R100, R142 ;  /* 0x0000008e647c0221 */ /* 0x000fe20000010100 */
[----:B------:R-:W-:Y:S01]  /*12a0*/  @!P0 FMUL.FTZ R128, R110, R123 ;  /* 0x0000007b6e808220 */ /* 0x000fe20000410000 */
[--C-:B------:R-:W-:Y:S01]  /*12b0*/  @!P0 FADD.FTZ R123, R142, -R119.reuse ;  /* 0x800000778e7b8221 */ /* 0x100fe20000010000 */
[----:B------:R-:W-:Y:S01]  /*12c0*/  @!P0 FMUL.FTZ R130, R110, R51 ;  /* 0x000000336e828220 */ /* 0x000fe20000410000 */
[--C-:B------:R-:W-:Y:S01]  /*12d0*/  @!P0 FADD.FTZ R51, R138, -R119.reuse ;  /* 0x800000778a338221 */ /* 0x100fe20000010000 */
[----:B----4-:R-:W-:Y:S01]  /*12e0*/  @P0 FMUL.FTZ R126, R126, R137 ;  /* 0x000000897e7e0220 */ /* 0x010fe20000410000 */
[----:B0-----:R-:W-:Y:S01]  /*12f0*/  @P0 FMUL.FTZ R124, R124, R139 ;  /* 0x0000008b7c7c0220 */ /* 0x001fe20000410000 */
[----:B------:R-:W-:Y:S01]  /*1300*/  @P0 FADD.FTZ R50, -R101, R140 ;  /* 0x0000008c65320221 */ /* 0x000fe20000010100 */
[----:B------:R-:W-:Y:S01]  /*1310*/  @P0 FADD.FTZ R48, -R104, R136 ;  /* 0x0000008868300221 */ /* 0x000fe20000010100 */
[--C-:B------:R-:W-:Y:S01]  /*1320*/  @!P0 FADD.FTZ R135, R140, -R119.reuse ;  /* 0x800000778c878221 */ /* 0x100fe20000010000 */
[----:B------:R-:W-:Y:S01]  /*1330*/  @!P0 FADD.FTZ R137, R136, -R119 ;  /* 0x8000007788898221 */ /* 0x000fe20000010000 */
[----:B------:R-:W-:Y:S01]  /*1340*/  @!P0 FMUL.FTZ R124, R110, R123 ;  /* 0x0000007b6e7c8220 */ /* 0x000fe20000410000 */
[----:B------:R-:W-:Y:S01]  /*1350*/  SHF.L.U32 R123, R32, 0x10, RZ ;  /* 0x00000010207b7819 */ /* 0x000fe200000006ff */
[----:B------:R-:W-:Y:S01]  /*1360*/  @!P0 FMUL.FTZ R126, R110, R51 ;  /* 0x000000336e7e8220 */ /* 0x000fe20000410000 */
[----:B------:R-:W-:Y:S01]  /*1370*/  SHF.L.U32 R140, R63, 0x10, RZ ;  /* 0x000000103f8c7819 */ /* 0x000fe200000006ff */
[----:B-1----:R-:W-:Y:S01]  /*1380*/  @P0 FMUL.FTZ R50, R50, R141 ;  /* 0x0000008d32320220 */ /* 0x002fe20000410000 */
[----:B--2---:R-:W-:Y:S01]  /*1390*/  @P0 FMUL.FTZ R48, R48, R143 ;  /* 0x0000008f30300220 */ /* 0x004fe20000410000 */
[----:B------:R-:W-:Y:S01]  /*13a0*/  SHF.L.U32 R51, R60, 0x10, RZ ;  /* 0x000000103c337819 */ /* 0x000fe200000006ff */
[C---:B------:R-:W-:Y:S01]  /*13b0*/  @!P0 FMUL.FTZ R50, R110.reuse, R135 ;  /* 0x000000876e328220 */ /* 0x040fe20000410000 */
[C---:B------:R-:W-:Y:S01]  /*13c0*/  PRMT R139, R61.reuse, 0x7632, R139 ;  /* 0x000076323d8b7816 */ /* 0x040fe2000000008b */
[----:B------:R-:W-:Y:S01]  /*13d0*/  @!P0 FMUL.FTZ R48, R110, R137 ;  /* 0x000000896e308220 */ /* 0x000fe20000410000 */
[----:B------:R-:W-:Y:S01]  /*13e0*/  SHF.L.U32 R136, R61, 0x10, RZ ;  /* 0x000000103d887819 */ /* 0x000fe200000006ff */
[----:B------:R-:W0:Y:S01]  /*13f0*/  @P0 MUFU.RCP R135, R123 ;  /* 0x0000007b00870308 */ /* 0x000e220000001000 */
[----:B------:R-:W-:Y:S01]  /*1400*/  SHF.L.U32 R138, R62, 0x10, RZ ;  /* 0x000000103e8a7819 */ /* 0x000fe200000006ff */
[----:B------:R-:W-:Y:S01]  /*1410*/  FADD.FTZ R72, R140, R72 ;  /* 0x000000488c487221 */ /* 0x000fe20000010000 */
[----:B------:R-:W-:Y:S01]  /*1420*/  PRMT R137, R60, 0x7632, R137 ;  /* 0x000076323c897816 */ /* 0x000fe20000000089 */
[----:B------:R-:W-:Y:S01]  /*1430*/  FFMA.FTZ R73, R140, R128, R73 ;  /* 0x000000808c497223 */ /* 0x000fe20000010049 */
[----:B------:R-:W-:Y:S01]  /*1440*/  PRMT R143, R63, 0x7632, R143 ;  /* 0x000076323f8f7816 */ /* 0x000fe2000000008f */
[----:B------:R-:W-:Y:S01]  /*1450*/  FMUL.FTZ R63, R125, R140 ;  /* 0x0000008c7d3f7220 */ /* 0x000fe20000410000 */
[----:B------:R-:W-:-:S02]  /*1460*/  PRMT R141, R62, 0x7632, R141 ;  /* 0x000076323e8d7816 */ /* 0x000fc4000000008d */
[----:B------:R-:W-:Y:S01]  /*1470*/  SHF.L.U32 R60, R33, 0x10, RZ ;  /* 0x00000010213c7819 */ /* 0x000fe200000006ff */
[----:B------:R-:W-:Y:S01]  /*1480*/  FMUL.FTZ R44, R44, R51 ;  /* 0x000000332c2c7220 */ /* 0x000fe20000410000 */
        /* <DEDUP_REMOVED lines=8> */
[C---:B------:R-:W-:Y:S01]  /*1510*/  FADD.FTZ R76, R138.reuse, R76 ;  /* 0x0000004c8a4c7221 */ /* 0x040fe20000010000 */
[----:B------:R-:W-:Y:S01]  /*1520*/  FFMA.FTZ R77, R138, R130, R77 ;  /* 0x000000828a4d7223 */ /* 0x000fe2000001004d */
[----:B------:R-:W1:Y:S01]  /*1530*/  @P0 MUFU.RCP R136, R60 ;  /* 0x0000003c00880308 */ /* 0x000e620000001000 */
[----:B------:R-:W-:Y:S01]  /*1540*/  SHF.L.U32 R138, R137, 0x10, RZ ;  /* 0x00000010898a7819 */ /* 0x000fe200000006ff */
[----:B------:R-:W-:Y:S01]  /*1550*/  FMUL.FTZ R125, R133, R140 ;  /* 0x0000008c857d7220 */ /* 0x000fe20000410000 */
[----:B------:R-:W-:-:S02]  /*1560*/  SHF.L.U32 R143, R143, 0x10, RZ ;  /* 0x000000108f8f7819 */ /* 0x000fc400000006ff */
[----:B------:R-:W-:-:S03]  /*1570*/  SHF.L.U32 R131, R35, 0x10, RZ ;  /* 0x0000001023837819 */ /* 0x000fc600000006ff */
[----:B------:R-:W2:Y:S01]  /*1580*/  @P0 MUFU.RCP R137, R62 ;  /* 0x0000003e00890308 */ /* 0x000ea20000001000 */
[----:B------:R-:W-:Y:S02]  /*1590*/  SHF.L.U32 R142, R141, 0x10, RZ ;  /* 0x000000108d8e7819 */ /* 0x000fe400000006ff */
[----:B------:R-:W-:Y:S02]  /*15a0*/  PRMT R133, R32, 0x7632, R133 ;  /* 0x0000763220857816 */ /* 0x000fe40000000085 */
[----:B------:R-:W-:Y:S01]  /*15b0*/  SHF.L.U32 R150, R52, 0x10, RZ ;  /* 0x0000001034967819 */ /* 0x000fe200000006ff */
[----:B------:R-:W-:Y:S01]  /*15c0*/  FMUL.FTZ R121, R129, R138 ;  /* 0x0000008a81797220 */ /* 0x000fe20000410000 */
[C---:B------:R-:W-:Y:S01]  /*15d0*/  FADD.FTZ R82, R138.reuse, R82 ;  /* 0x000000528a527221 */ /* 0x040fe20000010000 */
[----:B------:R-:W-:Y:S01]  /*15e0*/  FFMA.FTZ R83, R138, R126, R83 ;  /* 0x0000007e8a537223 */ /* 0x000fe20000010053 */
[----:B------:R-:W-:Y:S01]  /*15f0*/  FMUL.FTZ R129, R134, R143 ;  /* 0x0000008f86817220 */ /* 0x000fe20000410000 */
[----:B------:R-:W3:Y:S01]  /*1600*/  @P0 MUFU.RCP R138, R131 ;  /* 0x00000083008a0308 */ /* 0x000ee20000001000 */
[----:B------:R-:W-:Y:S01]  /*1610*/  SHF.L.U32 R133, R133, 0x10, RZ ;  /* 0x0000001085857819 */ /* 0x000fe200000006ff */
[C---:B------:R-:W-:Y:S01]  /*1620*/  FADD.FTZ R70, R143.reuse, R70 ;  /* 0x000000468f467221 */ /* 0x040fe20000010000 */
[----:B------:R-:W-:Y:S01]  /*1630*/  FFMA.FTZ R71, R143, R48, R71 ;  /* 0x000000308f477223 */ /* 0x000fe20000010047 */
[----:B------:R-:W-:Y:S01]  /*1640*/  PRMT R134, R52, 0x7632, R134 ;  /* 0x0000763234867816 */ /* 0x000fe20000000086 */
[----:B------:R-:W-:Y:S01]  /*1650*/  FMUL.FTZ R127, R127, R142 ;  /* 0x0000008e7f7f7220 */ /* 0x000fe20000410000 */
[C---:B------:R-:W-:Y:S01]  /*1660*/  FADD.FTZ R74, R142.reuse, R74 ;  /* 0x0000004a8e4a7221 */ /* 0x040fe20000010000 */
[----:B------:R-:W-:Y:S01]  /*1670*/  FFMA.FTZ R75, R142, R50, R75 ;  /* 0x000000328e4b7223 */ /* 0x000fe2000001004b */
[----:B------:R-:W-:Y:S01]  /*1680*/  PRMT R143, R33, 0x7632, R143 ;  /* 0x00007632218f7816 */ /* 0x000fe2000000008f */
[----:B------:R-:W-:Y:S01]  /*1690*/  @P0 FADD.FTZ R52, -R93, R150 ;  /* 0x000000965d340221 */ /* 0x000fe20000010100 */
[----:B------:R-:W-:Y:S01]  /*16a0*/  SHF.L.U32 R139, R53, 0x10, RZ ;  /* 0x00000010358b7819 */ /* 0x000fe200000006ff */
[----:B------:R-:W-:Y:S01]  /*16b0*/  FADD.FTZ R78, R140, R78 ;  /* 0x0000004e8c4e7221 */ /* 0x000fe20000010000 */
[----:B------:R-:W-:Y:S01]  /*16c0*/  SHF.L.U32 R142, R54, 0x10, RZ ;  /* 0x00000010368e7819 */ /* 0x000fe200000006ff */
[----:B------:R-:W-:Y:S01]  /*16d0*/  FFMA.FTZ R79, R140, R124, R79 ;  /* 0x0000007c8c4f7223 */ /* 0x000fe2000001004f */
[----:B------:R-:W-:Y:S01]  /*16e0*/  PRMT R145, R34, 0x7632, R145 ;  /* 0x0000763222917816 */ /* 0x000fe20000000091 */
[----:B------:R-:W4:Y:S01]  /*16f0*/  @P0 MUFU.RCP R144, R133 ;  /* 0x0000008500900308 */ /* 0x000f220000001000 */
[C---:B------:R-:W-:Y:S01]  /*1700*/  SHF.L.U32 R140, R55.reuse, 0x10, RZ ;  /* 0x00000010378c7819 */ /* 0x040fe200000006ff */
[----:B0-----:R-:W-:Y:S01]  /*1710*/  @P0 FMUL.FTZ R52, R52, R135 ;  /* 0x0000008734340220 */ /* 0x001fe20000410000 */
[----:B------:R-:W-:-:S02]  /*1720*/  PRMT R141, R55, 0x7632, R141 ;  /* 0x00007632378d7816 */ /* 0x000fc4000000008d */
[----:B------:R-:W-:Y:S01]  /*1730*/  PRMT R146, R53, 0x7632, R146 ;  /* 0x0000763235927816 */ /* 0x000fe20000000092 */
[----:B------:R-:W-:Y:S01]  /*1740*/  @P0 FADD.FTZ R53, -R94, R139 ;  /* 0x0000008b5e350221 */ /* 0x000fe20000010100 */
[----:B------:R-:W-:Y:S01]  /*1750*/  SHF.L.U32 R55, R143, 0x10, RZ ;  /* 0x000000108f377819 */ /* 0x000fe200000006ff */
[----:B------:R-:W-:Y:S01]  /*1760*/  @P0 FADD.FTZ R148, -R95, R142 ;  /* 0x0000008e5f940221 */ /* 0x000fe20000010100 */
[----:B------:R-:W-:Y:S02]  /*1770*/  SHF.L.U32 R135, R145, 0x10, RZ ;  /* 0x0000001091877819 */ /* 0x000fe400000006ff */
[----:B------:R-:W-:Y:S01]  /*1780*/  PRMT R147, R54, 0x7632, R147 ;  /* 0x0000763236937816 */ /* 0x000fe20000000093 */
[----:B------:R-:W0:Y:S01]  /*1790*/  @P0 MUFU.RCP R143, R55 ;  /* 0x00000037008f0308 */ /* 0x000e220000001000 */
[----:B-1----:R-:W-:Y:S01]  /*17a0*/  @P0 FMUL.FTZ R54, R53, R136 ;  /* 0x0000008835360220 */ /* 0x002fe20000410000 */
[----:B--2---:R-:W-:Y:S01]  /*17b0*/  @P0 FMUL.FTZ R53, R148, R137 ;  /* 0x0000008994350220 */ /* 0x004fe20000410000 */
[----:B------:R-:W-:Y:S01]  /*17c0*/  SHF.L.U32 R148, R134, 0x10, RZ ;  /* 0x0000001086947819 */ /* 0x000fe200000006ff */
[----:B------:R-:W-:-:S04]  /*17d0*/  @P0 FADD.FTZ R145, -R96, R140 ;  /* 0x0000008c60910221 */ /* 0x000fc80000010100 */
[----:B------:R-:W1:Y:S01]  /*17e0*/  @P0 MUFU.RCP R149, R135 ;  /* 0x0000008700950308 */ /* 0x000e620000001000 */
[--C-:B------:R-:W-:Y:S01]  /*17f0*/  @!P0 FADD.FTZ R137, R150, -R119.reuse ;  /* 0x8000007796898221 */ /* 0x100fe20000010000 */
[----:B---3--:R-:W-:Y:S01]  /*1800*/  @P0 FMUL.FTZ R134, R145, R138 ;  /* 0x0000008a91860220 */ /* 0x008fe20000410000 */
[----:B------:R-:W-:Y:S01]  /*1810*/  @P0 FADD.FTZ R145, -R115, R148 ;  /* 0x0000009473910221 */ /* 0x000fe20000010100 */
[----:B------:R-:W-:Y:S02]  /*1820*/  SHF.L.U32 R146, R146, 0x10, RZ ;  /* 0x0000001092927819 */ /* 0x000fe400000006ff */
[----:B------:R-:W-:Y:S02]  /*1830*/  PRMT R136, R35, 0x7632, R136 ;  /* 0x0000763223887816 */ /* 0x000fe40000000088 */
[----:B------:R-:W-:Y:S01]  /*1840*/  SHF.L.U32 R150, R147, 0x10, RZ ;  /* 0x0000001093967819 */ /* 0x000fe200000006ff */
[----:B------:R-:W-:Y:S01]  /*1850*/  @!P0 FMUL.FTZ R52, R110, R137 ;  /* 0x000000896e348220 */ /* 0x000fe20000410000 */
[----:B----4-:R-:W-:Y:S01]  /*1860*/  @P0 FMUL.FTZ R137, R145, R144 ;  /* 0x0000009091890220 */ /* 0x010fe20000410000 */
[--C-:B------:R-:W-:Y:S01]  /*1870*/  @!P0 FADD.FTZ R139, R139, -R119.reuse ;  /* 0x800000778b8b8221 */ /* 0x100fe20000010000 */
[----:B------:R-:W-:Y:S01]  /*1880*/  SHF.L.U32 R136, R136, 0x10, RZ ;  /* 0x0000001088887819 */ /* 0x000fe200000006ff */
[----:B------:R-:W-:Y:S01]  /*1890*/  @P0 FADD.FTZ R138, -R116, R146 ;  /* 0x00000092748a0221 */ /* 0x000fe20000010100 */
[--C-:B------:R-:W-:Y:S01]  /*18a0*/  @!P0 FADD.FTZ R145, R142, -R119.reuse ;  /* 0x800000778e918221 */ /* 0x100fe20000010000 */
[----:B------:R-:W-:Y:S01]  /*18b0*/  @P0 FADD.FTZ R142, -R117, R150 ;  /* 0x00000096758e0221 */ /* 0x000fe20000010100 */
[----:B------:R-:W-:Y:S01]  /*18c0*/  @!P0 FMUL.FTZ R54, R110, R139 ;  /* 0x0000008b6e368220 */ /* 0x000fe20000410000 */
[----:B------:R-:W2:Y:S01]  /*18d0*/  @P0 MUFU.RCP R144, R136 ;  /* 0x0000008800900308 */ /* 0x000ea20000001000 */
[----:B0-----:R-:W-:Y:S01]  /*18e0*/  @P0 FMUL.FTZ R139, R138, R143 ;  /* 0x0000008f8a8b0220 */ /* 0x001fe20000410000 */
[----:B-1----:R-:W-:Y:S01]  /*18f0*/  @P0 FMUL.FTZ R138, R142, R149 ;  /* 0x000000958e8a0220 */ /* 0x002fe20000410000 */
[----:B------:R-:W-:Y:S01]  /*1900*/  @!P0 FADD.FTZ R147, R140, -R119 ;  /* 0x800000778c938221 */ /* 0x000fe20000010000 */
[----:B------:R-:W-:Y:S01]  /*1910*/  FADD.FTZ R142, RZ, R44 ;  /* 0x0000002cff8e7221 */ /* 0x000fe20000010000 */
[----:B------:R-:W-:Y:S01]  /*1920*/  FFMA.FTZ R140, R44, R49, RZ ;  /* 0x000000312c8c7223 */ /* 0x000fe200000100ff */
[----:B------:R-:W-:-:S02]  /*1930*/  SHF.L.U32 R151, R141, 0x10, RZ ;  /* 0x000000108d977819 */ /* 0x000fc400000006ff */
[----:B------:R-:W-:Y:S01]  /*1940*/  FADD.FTZ R142, R142, R121 ;  /* 0x000000798e8e7221 */ /* 0x000fe20000010000 */
[----:B------:R-:W-:Y:S01]  /*1950*/  FFMA.FTZ R140, R121, R126, R140 ;  /* 0x0000007e798c7223 */ /* 0x000fe2000001008c */
[----:B------:R-:W-:Y:S02]  /*1960*/  @!P0 FMUL.FTZ R53, R110, R145 ;  /* 0x000000916e358220 */ /* 0x000fe40000410000 */
[----:B------:R-:W-:Y:S01]  /*1970*/  FADD.FTZ R142, R142, R51 ;  /* 0x000000338e8e7221 */ /* 0x000fe20000010000 */
[----:B------:R-:W-:Y:S01]  /*1980*/  FFMA.FTZ R140, R51, R132, R140 ;  /* 0x00000084338c7223 */ /* 0x000fe2000001008c */
[--C-:B------:R-:W-:Y:S01]  /*1990*/  @!P0 FADD.FTZ R141, R148, -R119.reuse ;  /* 0x80000077948d8221 */ /* 0x100fe20000010000 */
[--C-:B------:R-:W-:Y:S01]  /*19a0*/  @!P0 FADD.FTZ R143, R146, -R119.reuse ;  /* 0x80000077928f8221 */ /* 0x100fe20000010000 */
[--C-:B------:R-:W-:Y:S01]  /*19b0*/  @!P0 FADD.FTZ R145, R150, -R119.reuse ;  /* 0x8000007796918221 */ /* 0x100fe20000010000 */
[----:B------:R-:W-:Y:S01]  /*19c0*/  @!P0 FADD.FTZ R149, R151, -R119 ;  /* 0x8000007797958221 */ /* 0x000fe20000010000 */
[----:B------:R-:W-:Y:S01]  /*19d0*/  @P0 FADD.FTZ R119, -R118, R151 ;  /* 0x0000009776770221 */ /* 0x000fe20000010100 */
[----:B------:R-:W-:Y:S01]  /*19e0*/  FADD.FTZ R142, R142, R125 ;  /* 0x0000007d8e8e7221 */ /* 0x000fe20000010000 */
[----:B------:R-:W-:-:S02]  /*19f0*/  FFMA.FTZ R140, R125, R124, R140 ;  /* 0x0000007c7d8c7223 */ /* 0x000fc4000001008c */
[----:B--2---:R-:W-:Y:S01]  /*1a00*/  @P0 FMUL.FTZ R119, R119, R144 ;  /* 0x0000009077770220 */ /* 0x004fe20000410000 */
[----:B------:R-:W-:Y:S01]  /*1a10*/  FADD.FTZ R144, R142, R61 ;  /* 0x0000003d8e907221 */ /* 0x000fe20000010000 */
[----:B------:R-:W-:-:S03]  /*1a20*/  FFMA.FTZ R140, R61, R130, R140 ;  /* 0x000000823d8c7223 */ /* 0x000fc6000001008c */
[----:B------:R-:W-:Y:S01]  /*1a30*/  FADD.FTZ R146, R144, R127 ;  /* 0x0000007f90927221 */ /* 0x000fe20000010000 */
[----:B------:R-:W-:-:S03]  /*1a40*/  FFMA.FTZ R148, R127, R50, R140 ;  /* 0x000000327f947223 */ /* 0x000fc6000001008c */
[----:B------:R-:W-:Y:S01]  /*1a50*/  FADD.FTZ R146, R146, R63 ;  /* 0x0000003f92927221 */ /* 0x000fe20000010000 */
[----:B------:R-:W-:Y:S01]  /*1a60*/  FFMA.FTZ R148, R63, R128, R148 ;  /* 0x000000803f947223 */ /* 0x000fe20000010094 */
[----:B------:R-:W-:Y:S01]  /*1a70*/  @!P0 FMUL.FTZ R139, R110, R143 ;  /* 0x0000008f6e8b8220 */ /* 0x000fe20000410000 */
[C---:B------:R-:W-:Y:S02]  /*1a80*/  SHF.L.U32 R144, R65.reuse, 0x10, RZ ;  /* 0x0000001041907819 */ /* 0x040fe400000006ff */
[----:B------:R-:W-:Y:S01]  /*1a90*/  PRMT R140, R65, 0x7632, R140 ;  /* 0x00007632418c7816 */ /* 0x000fe2000000008c */
[----:B------:R-:W-:Y:S01]  /*1aa0*/  FADD.FTZ R65, R146, R129 ;  /* 0x0000008192417221 */ /* 0x000fe20000010000 */
[----:B------:R-:W-:Y:S01]  /*1ab0*/  FFMA.FTZ R143, R129, R48, R148 ;  /* 0x00000030818f7223 */ /* 0x000fe20000010094 */
[----:B------:R-:W-:Y:S02]  /*1ac0*/  SHF.L.U32 R142, R64, 0x10, RZ ;  /* 0x00000010408e7819 */ /* 0x000fe400000006ff */
[----:B------:R-:W-:Y:S01]  /*1ad0*/  FADD.FTZ R148, R65, R56 ;  /* 0x0000003841947221 */ /* 0x000fe20000010000 */
[----:B------:R-:W-:Y:S01]  /*1ae0*/  FFMA.FTZ R150, R56, R45, R143 ;  /* 0x0000002d38967223 */ /* 0x000fe2000001008f */
[----:B------:R-:W-:-:S02]  /*1af0*/  @!P0 FMUL.FTZ R138, R110, R145 ;  /* 0x000000916e8a8220 */ /* 0x000fc40000410000 */
        /* <DEDUP_REMOVED lines=11> */
[----:B------:R-:W-:-:S02]  /*1bb0*/  SHF.L.U32 R141, R66, 0x10, RZ ;  /* 0x00000010428d7819 */ /* 0x000fc400000006ff */
[----:B------:R-:W-:Y:S01]  /*1bc0*/  FADD.FTZ R60, R143, R120 ;  /* 0x000000788f3c7221 */ /* 0x000fe20000010000 */
[----:B------:R-:W-:Y:S02]  /*1bd0*/  FFMA.FTZ R142, R120, R103, R145 ;  /* 0x00000067788e7223 */ /* 0x000fe40000010091 */
        /* <DEDUP_REMOVED lines=8> */
[----:B------:R-:W-:-:S02]  /*1c60*/  SHF.L.U32 R64, R64, 0x10, RZ ;  /* 0x0000001040407819 */ /* 0x000fc400000006ff */
[----:B------:R-:W-:Y:S01]  /*1c70*/  SHF.L.U32 R141, R140, 0x10, RZ ;  /* 0x000000108c8d7819 */ /* 0x000fe200000006ff */
[----:B------:R-:W-:Y:S01]  /*1c80*/  FADD.FTZ R140, R60, R111 ;  /* 0x0000006f3c8c7221 */ /* 0x000fe20000010000 */
[----:B------:R-:W-:Y:S01]  /*1c90*/  FFMA.FTZ R142, R111, R108, R142 ;  /* 0x0000006c6f8e7223 */ /* 0x000fe2000001008e */
[----:B------:R-:W-:Y:S02]  /*1ca0*/  FMUL.FTZ R60, R133, R64 ;  /* 0x00000040853c7220 */ /* 0x000fe40000410000 */
[----:B------:R-:W-:Y:S01]  /*1cb0*/  FADD.FTZ R133, R140, R123 ;  /* 0x0000007b8c857221 */ /* 0x000fe20000010000 */
[----:B------:R-:W-:Y:S01]  /*1cc0*/  FFMA.FTZ R143, R123, R52, R142 ;  /* 0x000000347b8f7223 */ /* 0x000fe2000001008e */
[----:B------:R-:W-:Y:S02]  /*1cd0*/  FADD.FTZ R25, R64, R25 ;  /* 0x0000001940197221 */ /* 0x000fe40000010000 */
[----:B------:R-:W-:Y:S01]  /*1ce0*/  FADD.FTZ R140, R133, R60 ;  /* 0x0000003c858c7221 */ /* 0x000fe20000010000 */
[-C--:B------:R-:W-:Y:S01]  /*1cf0*/  FFMA.FTZ R142, R60, R137.reuse, R143 ;  /* 0x000000893c8e7223 */ /* 0x080fe2000001008f */
        /* <DEDUP_REMOVED lines=8> */
[----:B------:R-:W-:Y:S01]  /*1d80*/  SHF.L.U32 R146, R67, 0x10, RZ ;  /* 0x0000001043927819 */ /* 0x000fe200000006ff */
[----:B------:R-:W-:Y:S01]  /*1d90*/  FMUL.FTZ R135, R135, R66 ;  /* 0x0000004287877220 */ /* 0x000fe20000410000 */
[----:B------:R-:W-:Y:S01]  /*1da0*/  PRMT R67, R67, 0x7632, R67 ;  /* 0x0000763243437816 */ /* 0x000fe20000000043 */
[----:B------:R-:W-:Y:S01]  /*1db0*/  FADD.FTZ R140, R55, R62 ;  /* 0x0000003e378c7221 */ /* 0x000fe20000010000 */
[----:B------:R-:W-:Y:S01]  /*1dc0*/  FFMA.FTZ R142, R62, R53, R133 ;  /* 0x000000353e8e7223 */ /* 0x000fe20000010085 */
[----:B------:R-:W-:Y:S01]  /*1dd0*/  @!P0 FMUL.FTZ R134, R110, R147 ;  /* 0x000000936e868220 */ /* 0x000fe20000410000 */
[----:B------:R-:W-:Y:S01]  /*1de0*/  SHF.L.U32 R67, R67, 0x10, RZ ;  /* 0x0000001043437819 */ /* 0x000fe200000006ff */
[----:B------:R-:W-:Y:S01]  /*1df0*/  FMUL.FTZ R131, R131, R146 ;  /* 0x0000009283837220 */ /* 0x000fe20000410000 */
[----:B------:R-:W-:Y:S01]  /*1e00*/  FADD.FTZ R140, R140, R135 ;  /* 0x000000878c8c7221 */ /* 0x000fe20000010000 */
[-C--:B------:R-:W-:Y:S01]  /*1e10*/  FFMA.FTZ R142, R135, R138.reuse, R142 ;  /* 0x0000008a878e7223 */ /* 0x080fe2000001008e */
[C---:B------:R-:W-:Y:S01]  /*1e20*/  FADD.FTZ R24, R66.reuse, R24 ;  /* 0x0000001842187221 */ /* 0x040fe20000010000 */
[----:B------:R-:W-:Y:S01]  /*1e30*/  FFMA.FTZ R19, R66, R138, R19 ;  /* 0x0000008a42137223 */ /* 0x000fe20000010013 */
[----:B------:R-:W-:Y:S01]  /*1e40*/  LOP3.LUT R66, R0, 0x1f, RZ, 0xc0, !PT ;  /* 0x0000001f00427812 */ /* 0x000fe200078ec0ff */
        /* <DEDUP_REMOVED lines=8> */
[----:B------:R-:W-:-:S02]  /*1ed0*/  IMAD R55, R97, 0x60, R66 ;  /* 0x0000006061377824 */ /* 0x000fc400078e0242 */
        /* <DEDUP_REMOVED lines=26> */
.L_x_5248:
[----:B-1----:R-:W-:Y:S01]  /*2080*/  FADD.FTZ R133, R144, R133 ;  /* 0x0000008590857221 */ /* 0x002fe20000010000 */
[----:B--2---:R-:W-:Y:S01]  /*2090*/  FADD.FTZ R141, R66, R141 ;  /* 0x0000008d428d7221 */ /* 0x004fe20000010000 */
[----:B------:R-:W-:Y:S02]  /*20a0*/  IADD3 R143, R55, 0x40, RZ ;  /* 0x00000040378f7810 */ /* 0x000fe40007ffe0ff */
[----:B------:R-:W-:Y:S01]  /*20b0*/  FMUL.FTZ R133, R133, 0.001302083372138440609 ;  /* 0x3aaaaaab85857820 */ /* 0x000fe20000410000 */
[----:B0-----:R-:W-:-:S04]  /*20c0*/  FMUL.FTZ R66, R141, 0.001302083372138440609 ;  /* 0x3aaaaaab8d427820 */ /* 0x001fc80000410000 */
        /* <DEDUP_REMOVED lines=9> */
[----:B------:R-:W-:Y:S01]  /*2160*/  FFMA.FTZ R141, R66, R53, R133 ;  /* 0x00000035428d7223 */ /* 0x000fe20000010085 */
[----:B------:R-:W-:Y:S01]  /*2170*/  FADD.FTZ R57, R57, -R46 ;  /* 0x8000002e39397221 */ /* 0x000fe20000010000 */
[C---:B------:R-:W-:Y:S01]  /*2180*/  FMUL.FTZ R46, R110.reuse, R47 ;  /* 0x0000002f6e2e7220 */ /* 0x040fe20000410000 */
[----:B------:R-:W-:Y:S01]  /*2190*/  FMUL.FTZ R47, R110, R63 ;  /* 0x0000003f6e2f7220 */ /* 0x000fe20000410000 */
        /* <DEDUP_REMOVED lines=68> */
[----:B------:R-:W-:Y:S01]  /*25e0*/  IMAD.WIDE.U32 R60, R143, 0x10, R60 ;  /* 0x000000108f3c7825 */ /* 0x000fe200078e003c */
        /* <DEDUP_REMOVED lines=10> */
[----:B-1----:R-:W-:-:S03]  /*2690*/  LEA R97, R62, R97, 0x2 ;  /* 0x000000613e617211 */ /* 0x002fc600078e10ff */
[----:B------:R0:W-:Y:S01]  /*26a0*/  STG.E.128 desc[UR4][R60.64], R52 ;  /* 0x000000343c007986 */ /* 0x0001e2000c101d04 */
[----:B------:R-:W-:-:S13]  /*26b0*/  ISETP.GE.AND P1, PT, R97, R63, PT ;  /* 0x0000003f6100720c */ /* 0x000fda0003f26270 */
[----:B------:R-:W-:Y:S05]  /*26c0*/  @!P1 BRA `(.L_x_5236) ;  /* 0xffffffe000109947 */ /* 0x000fea000383ffff */
[----:B------:R-:W-:Y:S05]  /*26d0*/  BSYNC B1 ;  /* 0x0000000000017941 */ /* 0x000fea0003800000 */
.L_x_5234:
        /* <DEDUP_REMOVED lines=48> */
.L_x_5233:
[----:B------:R-:W-:Y:S05]  /*29e0*/  BSYNC B0 ;  /* 0x0000000000007941 */ /* 0x000fea0003800000 */
.L_x_5232:
[----:B-----5:R-:W0:Y:S01]  /*29f0*/  S2R R4, SR_CgaCtaId ;  /* 0x0000000000047919 */ /* 0x020e220000008800 */
[----:B------:R-:W-:Y:S01]  /*2a00*/  SHF.R.U32.HI R2, RZ, 0x5, R0 ;  /* 0x00000005ff027819 */ /* 0x000fe20000011600 */
[----:B------:R-:W-:Y:S05]  /*2a10*/  WARPSYNC.ALL ;  /* 0x0000000000007948 */ /* 0x000fea0003800000 */
[----:B------:R-:W-:Y:S01]  /*2a20*/  LOP3.LUT R5, R0, 0x1f, RZ, 0xc0, !PT ;  /* 0x0000001f00057812 */ /* 0x000fe200078ec0ff */
[----:B------:R-:W1:Y:S01]  /*2a30*/  S2R R24, SR_CTAID.X ;  /* 0x0000000000187919 */ /* 0x000e620000002500 */
[----:B------:R-:W-:Y:S01]  /*2a40*/  MOV R3, 0x400 ;  /* 0x0000040000037802 */ /* 0x000fe20000000f00 */
[----:B------:R-:W-:-:S02]  /*2a50*/  ULDC.64 UR6, c[0x0][0x278] ;  /* 0x00009e0000067ab9 */ /* 0x000fc40000000a00 */
[----:B------:R-:W-:Y:S01]  /*2a60*/  IMAD R2, R2, 0x60, R5 ;  /* 0x0000006002027824 */ /* 0x000fe200078e0205 */
[----:B0-----:R-:W-:-:S04]  /*2a70*/  LEA R3, R4, R3, 0x18 ;  /* 0x0000000304037211 */ /* 0x001fc800078ec0ff */
[-C--:B------:R-:W-:Y:S02]  /*2a80*/  LEA R2, R2, R3.reuse, 0x5 ;  /* 0x0000000302027211 */ /* 0x080fe400078e28ff */
[----:B------:R-:W-:-:S03]  /*2a90*/  LEA R3, R0, R3, 0x2 ;  /* 0x0000000300037211 */ /* 0x000fc600078e10ff */
[----:B------:R1:W-:Y:S04]  /*2aa0*/  STS.128 [R2], R40 ;  /* 0x0000002802007388 */ /* 0x0003e80000000c00 */
[----:B------:R0:W-:Y:S04]  /*2ab0*/  STS.128 [R2+0x10], R44 ;  /* 0x0000102c02007388 */ /* 0x0001e80000000c00 */
[----:B------:R-:W-:Y:S04]  /*2ac0*/  STS.128 [R2+0x400], R52 ;  /* 0x0004003402007388 */ /* 0x000fe80000000c00 */
[----:B------:R-:W-:Y:S04]  /*2ad0*/  STS.128 [R2+0x410], R56 ;  /* 0x0004103802007388 */ /* 0x000fe80000000c00 */
[----:B------:R-:W-:Y:S01]  /*2ae0*/  STS.128 [R2+0x800], R64 ;  /* 0x0008004002007388 */ /* 0x000fe20000000c00 */
[----:B-1----:R-:W-:-:S03]  /*2af0*/  IMAD R41, R24, 0x300, RZ ;  /* 0x0000030018297824 */ /* 0x002fc600078e02ff */
[----:B------:R-:W-:Y:S01]  /*2b00*/  STS.128 [R2+0x810], R60 ;  /* 0x0008103c02007388 */ /* 0x000fe20000000c00 */
[----:B------:R-:W-:Y:S01]  /*2b10*/  BAR.SYNC.DEFER_BLOCKING 0x0 ;  /* 0x0000000000007b1d */ /* 0x000fe20000010000 */
[----:B0-----:R-:W-:-:S05]  /*2b20*/  IADD3 R46, P0, R41, R0, RZ ;  /* 0x00000000292e7210 */ /* 0x001fca0007f1e0ff */
        /* <DEDUP_REMOVED lines=29> */
[----:B------:R-:W-:Y:S04]  /*2d00*/  LDS R18, [R3+0x2600] ;  /* 0x0026000003127984 */ /* 0x000fe80000000800 */
        /* <DEDUP_REMOVED lines=12> */
[----:B------:R-:W-:Y:S01]  /*2dd0*/  FADD.FTZ R0, R17, R0 ;  /* 0x0000000011007221 */ /* 0x000fe20000010000 */
[----:B------:R-:W-:Y:S01]  /*2de0*/  FADD.FTZ R19, R4, R19 ;  /* 0x0000001304137221 */ /* 0x000fe20000010000 */
[----:B------:R-:W-:Y:S01]  /*2df0*/  SHF.L.U32 R4, R46, 0x2, RZ ;  /* 0x000000022e047819 */ /* 0x000fe200000006ff */
[----:B------:R-:W-:Y:S01]  /*2e00*/  STS.128 [R2], R32 ;  /* 0x0000002002007388 */ /* 0x000fe20000000c00 */
[----:B------:R-:W-:-:S03]  /*2e10*/  FADD.FTZ R43, R6, R43 ;  /* 0x0000002b062b7221 */ /* 0x000fc60000010000 */
[----:B------:R-:W-:Y:S01]  /*2e20*/  STS.128 [R2+0x10], R36 ;  /* 0x0000102402007388 */ /* 0x000fe20000000c00 */
[----:B0-----:R-:W-:-:S03]  /*2e30*/  FADD.FTZ R7, R7, R40 ;  /* 0x0000002807077221 */ /* 0x001fc60000010000 */
[----:B------:R-:W-:Y:S01]  /*2e40*/  STS.128 [R2+0x400], R48 ;  /* 0x0004003002007388 */ /* 0x000fe20000000c00 */
[----:B-1----:R-:W-:-:S03]  /*2e50*/  FADD.FTZ R45, R16, R45 ;  /* 0x0000002d102d7221 */ /* 0x002fc60000010000 */
[----:B------:R-:W-:Y:S01]  /*2e60*/  STS.128 [R2+0x410], R12 ;  /* 0x0004100c02007388 */ /* 0x000fe20000000c00 */
[----:B--2---:R-:W-:-:S03]  /*2e70*/  FADD.FTZ R47, R0, R47 ;  /* 0x0000002f002f7221 */ /* 0x004fc60000010000 */
[----:B------:R0:W-:Y:S04]  /*2e80*/  STS.128 [R2+0x800], R8 ;  /* 0x0008000802007388 */ /* 0x0001e80000000c00 */
[----:B------:R1:W-:Y:S01]  /*2e90*/  STS.128 [R2+0x810], R28 ;  /* 0x0008101c02007388 */ /* 0x0003e20000000c00 */
[----:B------:R-:W-:Y:S01]  /*2ea0*/  BAR.SYNC.DEFER_BLOCKING 0x0 ;  /* 0x0000000000007b1d */ /* 0x000fe20000010000 */
[----:B0-----:R-:W-:Y:S01]  /*2eb0*/  FADD.FTZ R9, R5, R18 ;  /* 0x0000001205097221 */ /* 0x001fe20000010000 */
[----:B------:R-:W-:Y:S02]  /*2ec0*/  IADD3.X R5, RZ, RZ, RZ, P0, !PT ;  /* 0x000000ffff057210 */ /* 0x000fe400007fe4ff */
[----:B-1----:R-:W-:Y:S02]  /*2ed0*/  IADD3 R2, P0, R4, UR6, RZ ;  /* 0x0000000604027c10 */ /* 0x002fe4000ff1e0ff */
[----:B------:R-:W-:Y:S01]  /*2ee0*/  SHF.L.U64.HI R5, R46, 0x2, R5 ;  /* 0x000000022e057819 */ /* 0x000fe20000010205 */
        /* <DEDUP_REMOVED lines=17> */
[----:B---3--:R-:W-:-:S03]  /*3000*/  FADD.FTZ R10, RZ, R10 ;  /* 0x0000000aff0a7221 */ /* 0x008fc60000010000 */
        /* <DEDUP_REMOVED lines=18> */
[----:B------:R1:W0:Y:S01]  /*3130*/  LDS R37, [R3+0x2e00] ;  /* 0x002e000003257984 */ /* 0x0002220000000800 */
[----:B--2---:R-:W-:Y:S01]  /*3140*/  FADD.FTZ R13, R13, R28 ;  /* 0x0000001c0d0d7221 */ /* 0x004fe20000010000 */
[----:B---3--:R-:W-:Y:S01]  /*3150*/  FADD.FTZ R8, R8, R25 ;  /* 0x0000001908087221 */ /* 0x008fe20000010000 */
[----:B-1----:R-:W-:Y:S01]  /*3160*/  IADD3.X R3, R5, UR7, RZ, P0, !PT ;  /* 0x0000000705037c10 */ /* 0x002fe200087fe4ff */
[----:B------:R-:W-:Y:S01]  /*3170*/  ULDC.64 UR6, c[0x0][0x270] ;  /* 0x00009c0000067ab9 */ /* 0x000fe20000000a00 */
[----:B----4-:R-:W-:Y:S01]  /*3180*/  FADD.FTZ R10, R10, R27 ;  /* 0x0000001b0a0a7221 */ /* 0x010fe20000010000 */
[----:B------:R-:W-:Y:S01]  /*3190*/  IADD3 R4, P0, R4, UR6, RZ ;  /* 0x0000000604047c10 */ /* 0x000fe2000ff1e0ff */
[----:B------:R-:W-:-:S03]  /*31a0*/  FADD.FTZ R11, R11, R22 ;  /* 0x000000160b0b7221 */ /* 0x000fc60000010000 */
[----:B------:R-:W-:Y:S01]  /*31b0*/  IADD3.X R5, R5, UR7, RZ, P0, !PT ;  /* 0x0000000705057c10 */ /* 0x000fe200087fe4ff */
[----:B------:R-:W-:Y:S01]  /*31c0*/  FADD.FTZ R12, R12, R17 ;  /* 0x000000110c0c7221 */ /* 0x000fe20000010000 */
[----:B------:R-:W-:Y:S01]  /*31d0*/  FADD.FTZ R29, R20, R29 ;  /* 0x0000001d141d7221 */ /* 0x000fe20000010000 */
[----:B------:R-:W-:-:S04]  /*31e0*/  FADD.FTZ R13, R13, R30 ;  /* 0x0000001e0d0d7221 */ /* 0x000fc80000010000 */
[----:B------:R-:W-:Y:S01]  /*31f0*/  STG.E desc[UR4][R2.64], R29 ;  /* 0x0000001d02007986 */ /* 0x000fe2000c101904 */
[----:B------:R-:W-:-:S03]  /*3200*/  FADD.FTZ R31, R8, R31 ;  /* 0x0000001f081f7221 */ /* 0x000fc60000010000 */
[----:B------:R-:W-:Y:S01]  /*3210*/  STG.E desc[UR4][R2.64+0x200], R13 ;  /* 0x0002000d02007986 */ /* 0x000fe2000c101904 */
[----:B------:R-:W-:-:S03]  /*3220*/  FADD.FTZ R35, R10, R35 ;  /* 0x000000230a237221 */ /* 0x000fc60000010000 */
[----:B------:R-:W-:Y:S01]  /*3230*/  STG.E desc[UR4][R2.64+0x400], R31 ;  /* 0x0004001f02007986 */ /* 0x000fe2000c101904 */
[----:B0-----:R-:W-:-:S03]  /*3240*/  FADD.FTZ R11, R11, R24 ;  /* 0x000000180b0b7221 */ /* 0x001fc60000010000 */
        /* <DEDUP_REMOVED lines=11> */
.L_x_5235:
        /* <DEDUP_REMOVED lines=8> */
.L_x_5238:
[----:B------:R-:W-:Y:S05]  /*3380*/  BSYNC B2 ;  /* 0x0000000000027941 */ /* 0x000fea0003800000 */
.L_x_5237:
        /* <DEDUP_REMOVED lines=8> */
.L_x_5239:
[----:B------:R-:W-:Y:S01]  /*3410*/  FADD.FTZ R133, R22, R133 ;  /* 0x0000008516857221 */ /* 0x000fe20000010000 */
[----:B------:R-:W-:-:S04]  /*3420*/  HFMA2.MMA R148, -RZ, RZ, 0, 1.1920928955078125e-07 ;  /* 0x00000002ff947435 */ /* 0x000fc800000001ff */
[----:B------:R-:W-:Y:S02]  /*3430*/  MOV R149, R133 ;  /* 0x0000008500957202 */ /* 0x000fe40000000f00 */
[----:B------:R-:W-:-:S07]  /*3440*/  MOV R141, R147 ;  /* 0x00000093008d7202 */ /* 0x000fce0000000f00 */
[----:B------:R-:W-:Y:S05]  /*3450*/  WARPSYNC.COLLECTIVE R146, `(.L_x_5240) ;  /* 0x0000000092087348 */ /* 0x000fea0003c00000 */
[----:B------:R0:W1:Y:S02]  /*3460*/  SHFL.BFLY P1, R147, R149, R148, R151 ;  /* 0x0c00009495937389 */ /* 0x0000640000020097 */
[----:B01----:R-:W-:Y:S01]  /*3470*/  ENDCOLLECTIVE ;  /* 0x000000000000791b */ /* 0x003fe20003800000 */
.L_x_5240:
[----:B------:R-:W-:-:S05]  /*3480*/  FADD.FTZ R141, R66, R141 ;  /* 0x0000008d428d7221 */ /* 0x000fca0000010000 */
[----:B------:R-:W-:Y:S02]  /*3490*/  MOV R149, R141 ;  /* 0x0000008d00957202 */ /* 0x000fe40000000f00 */
[----:B------:R-:W-:-:S07]  /*34a0*/  MOV R140, R147 ;  /* 0x00000093008c7202 */ /* 0x000fce0000000f00 */
[----:B------:R-:W-:Y:S05]  /*34b0*/  WARPSYNC.COLLECTIVE R146, `(.L_x_5241) ;  /* 0x0000000092087348 */ /* 0x000fea0003c00000 */
[----:B------:R0:W1:Y:S02]  /*34c0*/  SHFL.BFLY P1, R147, R149, R148, R151 ;  /* 0x0c00009495937389 */ /* 0x0000640000020097 */
[----:B01----:R-:W-:Y:S01]  /*34d0*/  ENDCOLLECTIVE ;  /* 0x000000000000791b */ /* 0x003fe20003800000 */
.L_x_5241:
[----:B------:R-:W-:Y:S01]  /*34e0*/  FADD.FTZ R140, R133, R140 ;  /* 0x0000008c858c7221 */ /* 0x000fe20000010000 */
[----:B------:R-:W-:-:S04]  /*34f0*/  HFMA2.MMA R148, -RZ, RZ, 0, 2.384185791015625e-07 ;  /* 0x00000004ff947435 */ /* 0x000fc800000001ff */
[----:B------:R-:W-:Y:S02]  /*3500*/  MOV R149, R140 ;  /* 0x0000008c00957202 */ /* 0x000fe40000000f00 */
[----:B------:R-:W-:-:S07]  /*3510*/  MOV R142, R147 ;  /* 0x00000093008e7202 */ /* 0x000fce0000000f00 */
[----:B------:R-:W-:Y:S05]  /*3520*/  WARPSYNC.COLLECTIVE R146, `(.L_x_5242) ;  /* 0x0000000092087348 */ /* 0x000fea0003c00000 */
[----:B------:R0:W1:Y:S02]  /*3530*/  SHFL.BFLY P1, R147, R149, R148, R151 ;  /* 0x0c00009495937389 */ /* 0x0000640000020097 */
[----:B01----:R-:W-:Y:S01]  /*3540*/  ENDCOLLECTIVE ;  /* 0x000000000000791b */ /* 0x003fe20003800000 */
.L_x_5242:
[----:B------:R-:W-:-:S05]  /*3550*/  FADD.FTZ R142, R141, R142 ;  /* 0x0000008e8d8e7221 */ /* 0x000fca0000010000 */
[----:B------:R-:W-:Y:S02]  /*3560*/  MOV R149, R142 ;  /* 0x0000008e00957202 */ /* 0x000fe40000000f00 */
[----:B------:R-:W-:-:S07]  /*3570*/  MOV R143, R147 ;  /* 0x00000093008f7202 */ /* 0x000fce0000000f00 */
[----:B------:R-:W-:Y:S05]  /*3580*/  WARPSYNC.COLLECTIVE R146, `(.L_x_5243) ;  /* 0x0000000092087348 */ /* 0x000fea0003c00000 */
[----:B------:R0:W1:Y:S02]  /*3590*/  SHFL.BFLY P1, R147, R149, R148, R151 ;  /* 0x0c00009495937389 */ /* 0x0000640000020097 */
[----:B01----:R-:W-:Y:S01]  /*35a0*/  ENDCOLLECTIVE ;  /* 0x000000000000791b */ /* 0x003fe20003800000 */
.L_x_5243:
[----:B------:R-:W-:Y:S01]  /*35b0*/  FADD.FTZ R143, R140, R143 ;  /* 0x0000008f8c8f7221 */ /* 0x000fe20000010000 */
[----:B------:R-:W-:-:S04]  /*35c0*/  HFMA2.MMA R148, -RZ, RZ, 0, 4.76837158203125e-07 ;  /* 0x00000008ff947435 */ /* 0x000fc800000001ff */
[----:B------:R-:W-:Y:S02]  /*35d0*/  MOV R149, R143 ;  /* 0x0000008f00957202 */ /* 0x000fe40000000f00 */
[----:B------:R-:W-:-:S07]  /*35e0*/  MOV R145, R147 ;  /* 0x0000009300917202 */ /* 0x000fce0000000f00 */
[----:B------:R-:W-:Y:S05]  /*35f0*/  WARPSYNC.COLLECTIVE R146, `(.L_x_5244) ;  /* 0x0000000092087348 */ /* 0x000fea0003c00000 */
[----:B------:R0:W1:Y:S02]  /*3600*/  SHFL.BFLY P1, R147, R149, R148, R151 ;  /* 0x0c00009495937389 */ /* 0x0000640000020097 */
[----:B01----:R-:W-:Y:S01]  /*3610*/  ENDCOLLECTIVE ;  /* 0x000000000000791b */ /* 0x003fe20003800000 */
.L_x_5244:
[----:B------:R-:W-:-:S05]  /*3620*/  FADD.FTZ R145, R142, R145 ;  /* 0x000000918e917221 */ /* 0x000fca0000010000 */
[----:B------:R-:W-:Y:S02]  /*3630*/  MOV R149, R145 ;  /* 0x0000009100957202 */ /* 0x000fe40000000f00 */
[----:B------:R-:W-:-:S07]  /*3640*/  MOV R22, R147 ;  /* 0x0000009300167202 */ /* 0x000fce0000000f00 */
[----:B------:R-:W-:Y:S05]  /*3650*/  WARPSYNC.COLLECTIVE R146, `(.L_x_5245) ;  /* 0x0000000092087348 */ /* 0x000fea0003c00000 */
[----:B------:R0:W1:Y:S02]  /*3660*/  SHFL.BFLY P1, R147, R149, R148, R151 ;  /* 0x0c00009495937389 */ /* 0x0000640000020097 */
[----:B01----:R-:W-:Y:S01]  /*3670*/  ENDCOLLECTIVE ;  /* 0x000000000000791b */ /* 0x003fe20003800000 */
.L_x_5245:
        /* <DEDUP_REMOVED lines=8> */
.L_x_5246:
[----:B------:R-:W-:-:S05]  /*3700*/  FADD.FTZ R66, R145, R66 ;  /* 0x0000004291427221 */ /* 0x000fca0000010000 */
[----:B------:R-:W-:Y:S02]  /*3710*/  MOV R149, R66 ;  /* 0x0000004200957202 */ /* 0x000fe40000000f00 */
[----:B------:R-:W-:-:S07]  /*3720*/  MOV R133, R147 ;  /* 0x0000009300857202 */ /* 0x000fce0000000f00 */
[----:B------:R-:W-:Y:S05]  /*3730*/  WARPSYNC.COLLECTIVE R146, `(.L_x_5247) ;  /* 0x0000000092087348 */ /* 0x000fea0003c00000 */
[----:B------:R0:W1:Y:S02]  /*3740*/  SHFL.BFLY P1, R147, R149, R148, R151 ;  /* 0x0c00009495937389 */ /* 0x0000640000020097 */
[----:B01----:R-:W-:Y:S01]  /*3750*/  ENDCOLLECTIVE ;  /* 0x000000000000791b */ /* 0x003fe20003800000 */
.L_x_5247:
[----:B------:R-:W-:Y:S01]  /*3760*/  MOV R141, R147 ;  /* 0x00000093008d7202 */ /* 0x000fe20000000f00 */
[----:B------:R-:W-:Y:S06]  /*3770*/  BRA `(.L_x_5248) ;  /* 0xffffffe800407947 */ /* 0x000fec000383ffff */
.L_x_5249:
        /* <DEDUP_REMOVED lines=16> */
.L_x_5627:


//--------------------- .text._ZN10layer_norm22ln_bwd_finalize_kernelINS_22Kernel_traits_finalizeILj768E6__halffS2_fjLj1024ELj4ENS_18Kernel_traits_baseILj768ES2_fS2_fjLj1024EEEEEEEvNS_9BwdParamsE --------------------------
	.section	.text._ZN10layer_norm22ln_bwd_finalize_kernelINS_22Kernel_traits_finalizeILj768E6__halffS2_fjLj1024ELj4ENS_18Kernel_traits_baseILj768ES2_fS2_fjLj1024EEEEEEEvNS_9BwdParamsE,"ax",@progbits
	.align	128
        .global         _ZN10layer_norm22ln_bwd_finalize_kernelINS_22Kernel_traits_finalizeILj768E6__halffS2_fjLj1024ELj4ENS_18Kernel_traits_baseILj768ES2_fS2_fjLj1024EEEEEEEvNS_9BwdParamsE
        .type           _ZN10layer_norm22ln_bwd_finalize_kernelINS_22Kernel_traits_finalizeILj768E6__halffS2_fjLj1024ELj4ENS_18Kernel_traits_baseILj768ES2_fS2_fjLj1024EEEEEEEvNS_9BwdParamsE,@function
        .size           _ZN10layer_norm22ln_bwd_finalize_kernelINS_22Kernel_traits_finalizeILj768E6__halffS2_fjLj1024ELj4ENS_18Kernel_traits_baseILj768ES2_fS2_fjLj1024EEEEEEEvNS_9BwdParamsE,(.L_x_5628 - _ZN10layer_norm22ln_bwd_finalize_kernelINS_22Kernel_traits_finalizeILj768E6__halffS2_fjLj1024ELj4ENS_18Kernel_traits_baseILj768ES2_fS2_fjLj1024EEEEEEEvNS_9BwdParamsE)
        .other          _ZN10layer_norm22ln_bwd_finalize_kernelINS_22Kernel_traits_finalizeILj768E6__halffS2_fjLj1024ELj4ENS_18Kernel_traits_baseILj768ES2_fS2_fjLj1024EEEEEEEvNS_9BwdParamsE,@"STO_CUDA_ENTRY STV_DEFAULT"
_ZN10layer_norm22ln_bwd_finalize_kernelINS_22Kernel_traits_finalizeILj768E6__halffS2_fjLj1024ELj4ENS_18Kernel_traits_baseILj768ES2_fS2_fjLj1024EEEEEEEvNS_9BwdParamsE:
.text._ZN10layer_norm22ln_bwd_finalize_kernelINS_22Kernel_traits_finalizeILj768E6__halffS2_fjLj1024ELj4ENS_18Kernel_traits_baseILj768ES2_fS2_fjLj1024EEEEEEEvNS_9BwdParamsE:
        /* <DEDUP_REMOVED lines=25> */
.L_x_5261:
        /* <DEDUP_REMOVED lines=28> */
.L_x_5254:
        /* <DEDUP_REMOVED lines=33> */
.L_x_5253:
[----:B------:R-:W-:Y:S05]  /*0560*/  BSYNC B1 ;  /* 0x0000000000017941 */ /* 0x000fea0003800000 */
.L_x_5252:
        /* <DEDUP_REMOVED lines=23> */
.L_x_5256:
[----:B------:R-:W-:Y:S05]  /*06e0*/  BSYNC B1 ;  /* 0x0000000000017941 */ /* 0x000fea0003800000 */
.L_x_5255:
        /* <DEDUP_REMOVED lines=11> */
.L_x_5251:
[----:B------:R-:W-:Y:S05]  /*07a0*/  BSYNC B0 ;  /* 0x0000000000007941 */ /* 0x000fea0003800000 */
.L_x_5250:
        /* <DEDUP_REMOVED lines=29> */
.L_x_5272:
[----:B------:R-:W-:Y:S01]  /*0980*/  @!P1 SHF.R.U32.HI R12, RZ, 0x3, R0 ;  /* 0x00000003ff0c9819 */ /* 0x000fe20000011600 */
[----:B---3--:R-:W-:Y:S01]  /*0990*/  FADD.FTZ R14, R9, R14 ;  /* 0x0000000e090e7221 */ /* 0x008fe20000010000 */
[----:B--2---:R-:W-:Y:S02]  /*09a0*/  FADD.FTZ R11, R10, R11 ;  /* 0x0000000b0a0b7221 */ /* 0x004fe40000010000 */
[----:B------:R-:W-:-:S05]  /*09b0*/  @!P1 LOP3.LUT R12, R12, 0x1ffffffc, RZ, 0xc0, !PT ;  /* 0x1ffffffc0c0c9812 */ /* 0x000fca00078ec0ff */
[----:B------:R2:W-:Y:S04]  /*09c0*/  @!P1 STS [R12+UR4+0x2000], R14 ;  /* 0x0020000e0c009988 */ /* 0x0005e80008000804 */
[----:B------:R2:W-:Y:S02]  /*09d0*/  @!P1 STS [R12+UR4+0x2080], R11 ;  /* 0x0020800b0c009988 */ /* 0x0005e40008000804 */
.L_x_5257:
        /* <DEDUP_REMOVED lines=14> */
.L_x_5260:
[----:B------:R-:W-:Y:S05]  /*0ac0*/  BSYNC B0 ;  /* 0x0000000000007941 */ /* 0x000fea0003800000 */
.L_x_5259:
[C---:B------:R-:W-:Y:S02]  /*0ad0*/  ISETP.GT.U32.AND P1, PT, R3.reuse, -0x301, PT ;  /* 0xfffffcff0300780c */ /* 0x040fe40003f24070 */
[----:B------:R-:W-:Y:S02]  /*0ae0*/  IADD3 R3, R3, 0x300, RZ ;  /* 0x0000030003037810 */ /* 0x000fe40007ffe0ff */
[----:B------:R-:W-:-:S09]  /*0af0*/  IADD3 R5, R5, 0x180, RZ ;  /* 0x0000018005057810 */ /* 0x000fd20007ffe0ff */
[----:B------:R-:W-:Y:S05]  /*0b00*/  @P1 BRA `(.L_x_5261) ;  /* 0xfffffff400a01947 */ /* 0x000fea000383ffff */
[----:B------:R-:W-:Y:S05]  /*0b10*/  EXIT ;  /* 0x000000000000794d */ /* 0x000fea0003800000 */
.L_x_5258:
[----:B------:R-:W-:Y:S01]  /*0b20*/  HFMA2.MMA R19, -RZ, RZ, 0, 5.9604644775390625e-08 ;  /* 0x00000001ff137435 */ /* 0x000fe200000001ff */
[----:B---3--:R-:W-:Y:S01]  /*0b30*/  IMAD.MOV.U32 R20, RZ, RZ, R10 ;  /* 0x000000ffff147224 */ /* 0x008fe200078e000a */
[----:B------:R-:W-:Y:S02]  /*0b40*/  MOV R22, 0x1f ;  /* 0x0000001f00167802 */ /* 0x000fe40000000f00 */
[----:B------:R-:W-:-:S07]  /*0b50*/  MOV R17, 0xffffffff ;  /* 0xffffffff00117802 */ /* 0x000fce0000000f00 */
[----:B012---:R-:W-:Y:S05]  /*0b60*/  WARPSYNC.COLLECTIVE R17, `(.L_x_5262) ;  /* 0x0000000011087348 */ /* 0x007fea0003c00000 */
[----:B------:R3:W4:Y:S02]  /*0b70*/  SHFL.BFLY P2, R18, R20, R19, R22 ;  /* 0x0c00001314127389 */ /* 0x0007240000040016 */
[----:B01234-:R-:W-:Y:S01]  /*0b80*/  ENDCOLLECTIVE ;  /* 0x000000000000791b */ /* 0x01ffe20003800000 */
.L_x_5262:
[----:B------:R-:W-:Y:S01]  /*0b90*/  HFMA2.MMA R19, -RZ, RZ, 0, 1.1920928955078125e-07 ;  /* 0x00000002ff137435 */ /* 0x000fe200000001ff */
[----:B------:R-:W-:-:S04]  /*0ba0*/  IMAD.MOV.U32 R11, RZ, RZ, R18 ;  /* 0x000000ffff0b7224 */ /* 0x000fc800078e0012 */
[----:B------:R-:W-:-:S05]  /*0bb0*/  FADD.FTZ R11, R10, R11 ;  /* 0x0000000b0a0b7221 */ /* 0x000fca0000010000 */
[----:B------:R-:W-:-:S07]  /*0bc0*/  MOV R20, R11 ;  /* 0x0000000b00147202 */ /* 0x000fce0000000f00 */
[----:B------:R-:W-:Y:S05]  /*0bd0*/  WARPSYNC.COLLECTIVE R17, `(.L_x_5263) ;  /* 0x0000000011087348 */ /* 0x000fea0003c00000 */
[----:B------:R0:W1:Y:S02]  /*0be0*/  SHFL.BFLY P2, R18, R20, R19, R22 ;  /* 0x0c00001314127389 */ /* 0x0000640000040016 */
[----:B01----:R-:W-:Y:S01]  /*0bf0*/  ENDCOLLECTIVE ;  /* 0x000000000000791b */ /* 0x003fe20003800000 */
.L_x_5263:
[----:B------:R-:W-:Y:S01]  /*0c00*/  HFMA2.MMA R19, -RZ, RZ, 0, 2.384185791015625e-07 ;  /* 0x00000004ff137435 */ /* 0x000fe200000001ff */
[----:B------:R-:W-:-:S05]  /*0c10*/  MOV R12, R18 ;  /* 0x00000012000c7202 */ /* 0x000fca0000000f00 */
[----:B------:R-:W-:-:S04]  /*0c20*/  FADD.FTZ R12, R11, R12 ;  /* 0x0000000c0b0c7221 */ /* 0x000fc80000010000 */
[----:B------:R-:W-:-:S07]  /*0c30*/  IMAD.MOV.U32 R20, RZ, RZ, R12 ;  /* 0x000000ffff147224 */ /* 0x000fce00078e000c */
[----:B------:R-:W-:Y:S05]  /*0c40*/  WARPSYNC.COLLECTIVE R17, `(.L_x_5264) ;  /* 0x0000000011087348 */ /* 0x000fea0003c00000 */
[----:B------:R0:W1:Y:S02]  /*0c50*/  SHFL.BFLY P2, R18, R20, R19, R22 ;  /* 0x0c00001314127389 */ /* 0x0000640000040016 */
[----:B01----:R-:W-:Y:S01]  /*0c60*/  ENDCOLLECTIVE ;  /* 0x000000000000791b */ /* 0x003fe20003800000 */
.L_x_5264:
[----:B------:R-:W-:Y:S01]  /*0c70*/  IMAD.MOV.U32 R19, RZ, RZ, 0x8 ;  /* 0x00000008ff137424 */ /* 0x000fe200078e00ff */
[----:B------:R-:W-:-:S05]  /*0c80*/  MOV R13, R18 ;  /* 0x00000012000d7202 */ /* 0x000fca0000000f00 */
[----:B------:R-:W-:-:S05]  /*0c90*/  FADD.FTZ R13, R12, R13 ;  /* 0x0000000d0c0d7221 */ /* 0x000fca0000010000 */
[----:B------:R-:W-:-:S07]  /*0ca0*/  MOV R20, R13 ;  /* 0x0000000d00147202 */ /* 0x000fce0000000f00 */
[----:B------:R-:W-:Y:S05]  /*0cb0*/  WARPSYNC.COLLECTIVE R17, `(.L_x_5265) ;  /* 0x0000000011087348 */ /* 0x000fea0003c00000 */
[----:B------:R0:W1:Y:S02]  /*0cc0*/  SHFL.BFLY P2, R18, R20, R19, R22 ;  /* 0x0c00001314127389 */ /* 0x0000640000040016 */
[----:B01----:R-:W-:Y:S01]  /*0cd0*/  ENDCOLLECTIVE ;  /* 0x000000000000791b */ /* 0x003fe20003800000 */
.L_x_5265:
[----:B------:R-:W-:Y:S01]  /*0ce0*/  HFMA2.MMA R19, -RZ, RZ, 0, 9.5367431640625e-07 ;  /* 0x00000010ff137435 */ /* 0x000fe200000001ff */
[----:B------:R-:W-:-:S05]  /*0cf0*/  MOV R10, R18 ;  /* 0x00000012000a7202 */ /* 0x000fca0000000f00 */
[----:B------:R-:W-:-:S05]  /*0d00*/  FADD.FTZ R10, R13, R10 ;  /* 0x0000000a0d0a7221 */ /* 0x000fca0000010000 */
[----:B------:R-:W-:-:S07]  /*0d10*/  MOV R20, R10 ;  /* 0x0000000a00147202 */ /* 0x000fce0000000f00 */
[----:B------:R-:W-:Y:S05]  /*0d20*/  WARPSYNC.COLLECTIVE R17, `(.L_x_5266) ;  /* 0x0000000011087348 */ /* 0x000fea0003c00000 */
[----:B------:R0:W1:Y:S02]  /*0d30*/  SHFL.BFLY P2, R18, R20, R19, R22 ;  /* 0x0c00001314127389 */ /* 0x0000640000040016 */
[----:B01----:R-:W-:Y:S01]  /*0d40*/  ENDCOLLECTIVE ;  /* 0x000000000000791b */ /* 0x003fe20003800000 */
.L_x_5266:
[----:B------:R-:W-:Y:S01]  /*0d50*/  HFMA2.MMA R19, -RZ, RZ, 0, 5.9604644775390625e-08 ;  /* 0x00000001ff137435 */ /* 0x000fe200000001ff */
[----:B------:R-:W-:Y:S01]  /*0d60*/  MOV R20, R9 ;  /* 0x0000000900147202 */ /* 0x000fe20000000f00 */
[----:B------:R-:W-:-:S09]  /*0d70*/  IMAD.MOV.U32 R11, RZ, RZ, R18 ;  /* 0x000000ffff0b7224 */ /* 0x000fd200078e0012 */
[----:B------:R-:W-:Y:S05]  /*0d80*/  WARPSYNC.COLLECTIVE R17, `(.L_x_5267) ;  /* 0x0000000011087348 */ /* 0x000fea0003c00000 */
[----:B------:R0:W1:Y:S02]  /*0d90*/  SHFL.BFLY P2, R18, R20, R19, R22 ;  /* 0x0c00001314127389 */ /* 0x0000640000040016 */
[----:B01----:R-:W-:Y:S01]  /*0da0*/  ENDCOLLECTIVE ;  /* 0x000000000000791b */ /* 0x003fe20003800000 */
.L_x_5267:
[----:B------:R-:W-:Y:S01]  /*0db0*/  HFMA2.MMA R19, -RZ, RZ, 0, 1.1920928955078125e-07 ;  /* 0x00000002ff137435 */ /* 0x000fe200000001ff */
[----:B------:R-:W-:-:S05]  /*0dc0*/  MOV R12, R18 ;  /* 0x00000012000c7202 */ /* 0x000fca0000000f00 */
[----:B------:R-:W-:-:S04]  /*0dd0*/  FADD.FTZ R14, R9, R12 ;  /* 0x0000000c090e7221 */ /* 0x000fc80000010000 */
[----:B------:R-:W-:-:S07]  /*0de0*/  IMAD.MOV.U32 R20, RZ, RZ, R14 ;  /* 0x000000ffff147224 */ /* 0x000fce00078e000e */
[----:B------:R-:W-:Y:S05]  /*0df0*/  WARPSYNC.COLLECTIVE R17, `(.L_x_5268) ;  /* 0x0000000011087348 */ /* 0x000fea0003c00000 */
[----:B------:R0:W1:Y:S02]  /*0e00*/  SHFL.BFLY P2, R18, R20, R19, R22 ;  /* 0x0c00001314127389 */ /* 0x0000640000040016 */
[----:B01----:R-:W-:Y:S01]  /*0e10*/  ENDCOLLECTIVE ;  /* 0x000000000000791b */ /* 0x003fe20003800000 */
.L_x_5268:
[----:B------:R-:W-:Y:S01]  /*0e20*/  IMAD.MOV.U32 R19, RZ, RZ, 0x4 ;  /* 0x00000004ff137424 */ /* 0x000fe200078e00ff */
[----:B------:R-:W-:-:S05]  /*0e30*/  MOV R13, R18 ;  /* 0x00000012000d7202 */ /* 0x000fca0000000f00 */
[----:B------:R-:W-:-:S05]  /*0e40*/  FADD.FTZ R15, R14, R13 ;  /* 0x0000000d0e0f7221 */ /* 0x000fca0000010000 */
[----:B------:R-:W-:-:S07]  /*0e50*/  MOV R20, R15 ;  /* 0x0000000f00147202 */ /* 0x000fce0000000f00 */
[----:B------:R-:W-:Y:S05]  /*0e60*/  WARPSYNC.COLLECTIVE R17, `(.L_x_5269) ;  /* 0x0000000011087348 */ /* 0x000fea0003c00000 */
[----:B------:R0:W1:Y:S02]  /*0e70*/  SHFL.BFLY P2, R18, R20, R19, R22 ;  /* 0x0c00001314127389 */ /* 0x0000640000040016 */
[----:B01----:R-:W-:Y:S01]  /*0e80*/  ENDCOLLECTIVE ;  /* 0x000000000000791b */ /* 0x003fe20003800000 */
.L_x_5269:
[----:B------:R-:W-:Y:S01]  /*0e90*/  HFMA2.MMA R19, -RZ, RZ, 0, 4.76837158203125e-07 ;  /* 0x00000008ff137435 */ /* 0x000fe200000001ff */
[----:B------:R-:W-:-:S05]  /*0ea0*/  MOV R16, R18 ;  /* 0x0000001200107202 */ /* 0x000fca0000000f00 */
[----:B------:R-:W-:-:S05]  /*0eb0*/  FADD.FTZ R16, R15, R16 ;  /* 0x000000100f107221 */ /* 0x000fca0000010000 */
[----:B------:R-:W-:-:S07]  /*0ec0*/  MOV R20, R16 ;  /* 0x0000001000147202 */ /* 0x000fce0000000f00 */
[----:B------:R-:W-:Y:S05]  /*0ed0*/  WARPSYNC.COLLECTIVE R17, `(.L_x_5270) ;  /* 0x0000000011087348 */ /* 0x000fea0003c00000 */
[----:B------:R0:W1:Y:S02]  /*0ee0*/  SHFL.BFLY P2, R18, R20, R19, R22 ;  /* 0x0c00001314127389 */ /* 0x0000640000040016 */
[----:B01----:R-:W-:Y:S01]  /*0ef0*/  ENDCOLLECTIVE ;  /* 0x000000000000791b */ /* 0x003fe20003800000 */
.L_x_5270:
[----:B------:R-:W-:Y:S01]  /*0f00*/  HFMA2.MMA R19, -RZ, RZ, 0, 9.5367431640625e-07 ;  /* 0x00000010ff137435 */ /* 0x000fe200000001ff */
[----:B------:R-:W-:-:S04]  /*0f10*/  IMAD.MOV.U32 R9, RZ, RZ, R18 ;  /* 0x000000ffff097224 */ /* 0x000fc800078e0012 */
[----:B------:R-:W-:-:S05]  /*0f20*/  FADD.FTZ R9, R16, R9 ;  /* 0x0000000910097221 */ /* 0x000fca0000010000 */
[----:B------:R-:W-:-:S07]  /*0f30*/  MOV R20, R9 ;  /* 0x0000000900147202 */ /* 0x000fce0000000f00 */
[----:B------:R-:W-:Y:S05]  /*0f40*/  WARPSYNC.COLLECTIVE R17, `(.L_x_5271) ;  /* 0x0000000011087348 */ /* 0x000fea0003c00000 */
[----:B------:R0:W1:Y:S02]  /*0f50*/  SHFL.BFLY P2, R18, R20, R19, R22 ;  /* 0x0c00001314127389 */ /* 0x0000640000040016 */
[----:B01----:R-:W-:Y:S01]  /*0f60*/  ENDCOLLECTIVE ;  /* 0x000000000000791b */ /* 0x003fe20003800000 */
.L_x_5271:
[----:B------:R-:W-:Y:S01]  /*0f70*/  MOV R14, R18 ;  /* 0x00000012000e7202 */ /* 0x000fe20000000f00 */
[----:B------:R-:W-:Y:S06]  /*0f80*/  BRA `(.L_x_5272) ;  /* 0xfffffff8007c7947 */ /* 0x000fec000383ffff */
.L_x_5273:
        /* <DEDUP_REMOVED lines=15> */
.L_x_5628:


//--------------------- .text._ZN10layer_norm13ln_bwd_kernelINS_13Kernel_traitsI6__halffS2_fjLj768ELj1ELj4ELj1ELj16ENS_18Kernel_traits_baseILj768ES2_fS2_fjLj128EEEEEEEvNS_9BwdParamsE --------------------------
	.section	.text._ZN10layer_norm13ln_bwd_kernelINS_13Kernel_traitsI6__halffS2_fjLj768ELj1ELj4ELj1ELj16ENS_18Kernel_traits_baseILj768ES2_fS2_fjLj128EEEEEEEvNS_9BwdParamsE,"ax",@progbits
	.align	128
        .global         _ZN10layer_norm13ln_bwd_kernelINS_13Kernel_traitsI6__halffS2_fjLj768ELj1ELj4ELj1ELj16ENS_18Kernel_traits_baseILj768ES2_fS2_fjLj128EEEEEEEvNS_9BwdParamsE
        .type           _ZN10layer_norm13ln_bwd_kernelINS_13Kernel_traitsI6__halffS2_fjLj768ELj1ELj4ELj1ELj16ENS_18Kernel_traits_baseILj768ES2_fS2_fjLj128EEEEEEEvNS_9BwdParamsE,@function
        .size           _ZN10layer_norm13ln_bwd_kernelINS_13Kernel_traitsI6__halffS2_fjLj768ELj1ELj4ELj1ELj16ENS_18Kernel_traits_baseILj768ES2_fS2_fjLj128EEEEEEEvNS_9BwdParamsE,(.L_x_5629 - _ZN10layer_norm13ln_bwd_kernelINS_13Kernel_traitsI6__halffS2_fjLj768ELj1ELj4ELj1ELj16ENS_18Kernel_traits_baseILj768ES2_fS2_fjLj128EEEEEEEvNS_9BwdParamsE)
        .other          _ZN10layer_norm13ln_bwd_kernelINS_13Kernel_traitsI6__halffS2_fjLj768ELj1ELj4ELj1ELj16ENS_18Kernel_traits_baseILj768ES2_fS2_fjLj128EEEEEEEvNS_9BwdParamsE,@"STO_CUDA_ENTRY STV_DEFAULT"
_ZN10layer_norm13ln_bwd_kernelINS_13Kernel_traitsI6__halffS2_fjLj768ELj1ELj4ELj1ELj16ENS_18Kernel_traits_baseILj768ES2_fS2_fjLj128EEEEEEEvNS_9BwdParamsE:
.text._ZN10layer_norm13ln_bwd_kernelINS_13Kernel_traitsI6__halffS2_fjLj768ELj1ELj4ELj1ELj16ENS_18Kernel_traits_baseILj768ES2_fS2_fjLj128EEEEEEEvNS_9BwdParamsE:
        /* <DEDUP_REMOVED lines=71> */
[----:B------:R-:W-:Y:S01]  /*0470*/  HFMA2.MMA R3, -RZ, RZ, 0, 0 ;  /* 0x00000000ff037435 */ /* 0x000fe200000001ff */
[----:B------:R-:W-:Y:S01]  /*0480*/  SHF.R.U32.HI R90, RZ, 0x10, R117 ;  /* 0x00000010ff5a7819 */ /* 0x000fe20000011675 */
[----:B------:R-:W-:Y:S01]  /*0490*/  BSSY B1, `(.L_x_5276) ;  /* 0x0000234000017945 */ /* 0x000fe20003800000 */
        /* <DEDUP_REMOVED lines=82> */
.L_x_5278:
        /* <DEDUP_REMOVED lines=63> */
[----:B0-----:R-:W-:-:S04]  /*0db0*/  IMAD.WIDE.U32 R138, R140, 0x8, R96 ;  /* 0x000000088c8a7825 */ /* 0x001fc800078e0060 */
[--C-:B-1----:R-:W-:Y:S02]  /*0dc0*/  IMAD.WIDE.U32 R136, R141, 0x8, R96.reuse ;  /* 0x000000088d887825 */ /* 0x102fe400078e0060 */
[----:B------:R-:W3:Y:S04]  /*0dd0*/  LDG.E.64 R138, desc[UR4][R138.64] ;  /* 0x000000048a8a7981 */ /* 0x000ee8000c1e1b00 */
[----:B------:R-:W3:Y:S01]  /*0de0*/  @!P0 LDG.E.128 R52, desc[UR4][R146.64] ;  /* 0x0000000492348981 */ /* 0x000ee2000c1e1d00 */
[----:B----4-:R-:W-:-:S03]  /*0df0*/  IMAD.WIDE.U32 R134, R142, 0x8, R96 ;  /* 0x000000088e867825 */ /* 0x010fc600078e0060 */
[----:B------:R-:W4:Y:S01]  /*0e00*/  LDG.E.64 R136, desc[UR4][R136.64] ;  /* 0x0000000488887981 */ /* 0x000f22000c1e1b00 */
[----:B------:R-:W-:-:S03]  /*0e10*/  IMAD.WIDE.U32 R130, R132, 0x8, R96 ;  /* 0x0000000884827825 */ /* 0x000fc600078e0060 */
[----:B------:R-:W4:Y:S04]  /*0e20*/  LDG.E.64 R134, desc[UR4][R134.64] ;  /* 0x0000000486867981 */ /* 0x000f28000c1e1b00 */
[----:B------:R5:W4:Y:S01]  /*0e30*/  @!P0 LDG.E.128 R56, desc[UR4][R144.64] ;  /* 0x0000000490388981 */ /* 0x000b22000c1e1d00 */
[----:B------:R-:W-:-:S03]  /*0e40*/  IMAD.WIDE.U32 R96, R128, 0x8, R96 ;  /* 0x0000000880607825 */ /* 0x000fc600078e0060 */
        /* <DEDUP_REMOVED lines=51> */
[----:B------:R-:W-:Y:S01]  /*1180*/  @!P0 FADD.FTZ R46, R46, -R143 ;  /* 0x8000008f2e2e8221 */ /* 0x000fe20000010000 */
[----:B------:R-:W-:-:S03]  /*1190*/  @P0 FADD.FTZ R43, -R115, R44 ;  /* 0x0000002c732b0221 */ /* 0x000fc60000010100 */
[----:B------:R-:W3:Y:S01]  /*11a0*/  @P0 MUFU.RCP R146, R106 ;  /* 0x0000006a00920308 */ /* 0x000ee20000001000 */
        /* <DEDUP_REMOVED lines=14> */
[----:B------:R-:W-:Y:S01]  /*1290*/  @P0 FMUL.FTZ R155, R42, R155 ;  /* 0x0000009b2a9b0220 */ /* 0x000fe20000410000 */
[----:B------:R-:W-:Y:S01]  /*12a0*/  @!P0 FMUL.FTZ R45, R129, R46 ;  /* 0x0000002e812d8220 */ /* 0x000fe20000410000 */
[----:B------:R-:W-:-:S04]  /*12b0*/  @!P0 FADD.FTZ R42, R49, -R143 ;  /* 0x8000008f312a8221 */ /* 0x000fc80000010000 */
[----:B------:R-:W2:Y:S01]  /*12c0*/  @P0 MUFU.RCP R40, R83 ;  /* 0x0000005300280308 */ /* 0x000ea20000001000 */
[----:B------:R-:W-:Y:S01]  /*12d0*/  @P0 FADD.FTZ R49, -R109, R50 ;  /* 0x000000326d310221 */ /* 0x000fe20000010100 */
[----:B------:R-:W-:Y:S01]  /*12e0*/  @!P0 FMUL.FTZ R155, R129, R42 ;  /* 0x0000002a819b8220 */ /* 0x000fe20000410000 */
[----:B------:R-:W-:Y:S01]  /*12f0*/  @P0 FADD.FTZ R157, -R82, R51 ;  /* 0x00000033529d0221 */ /* 0x000fe20000010100 */
[----:B------:R-:W-:-:S04]  /*1300*/  @!P0 FADD.FTZ R42, R51, -R143 ;  /* 0x8000008f332a8221 */ /* 0x000fc80000010000 */
[----:B------:R-:W3:Y:S01]  /*1310*/  @P0 MUFU.RCP R46, R112 ;  /* 0x00000070002e0308 */ /* 0x000ee20000001000 */
[--C-:B------:R-:W-:Y:S01]  /*1320*/  @!P0 FADD.FTZ R50, R50, -R143.reuse ;  /* 0x8000008f32328221 */ /* 0x100fe20000010000 */
[----:B0-----:R-:W-:Y:S01]  /*1330*/  @P0 FMUL.FTZ R49, R49, R38 ;  /* 0x0000002631310220 */ /* 0x001fe20000410000 */
[----:B-1----:R-:W-:Y:S01]  /*1340*/  @P0 FMUL.FTZ R38, R157, R44 ;  /* 0x0000002c9d260220 */ /* 0x002fe20000410000 */
[C---:B------:R-:W-:Y:S01]  /*1350*/  @!P0 FMUL.FTZ R38, R129.reuse, R42 ;  /* 0x0000002a81268220 */ /* 0x040fe20000410000 */
[----:B------:R-:W-:Y:S01]  /*1360*/  @!P0 FMUL.FTZ R49, R129, R50 ;  /* 0x0000003281318220 */ /* 0x000fe20000410000 */
[----:B------:R-:W-:Y:S02]  /*1370*/  @!P0 FADD.FTZ R48, R48, -R143 ;  /* 0x8000008f30308221 */ /* 0x000fe40000010000 */
[----:B------:R-:W0:Y:S01]  /*1380*/  @P0 MUFU.RCP R42, R77 ;  /* 0x0000004d002a0308 */ /* 0x000e220000001000 */
[----:B------:R-:W-:Y:S01]  /*1390*/  @P0 FADD.FTZ R51, -R107, R52 ;  /* 0x000000346b330221 */ /* 0x000fe20000010100 */
[----:B------:R-:W-:Y:S01]  /*13a0*/  @P0 FADD.FTZ R157, -R80, R53 ;  /* 0x00000035509d0221 */ /* 0x000fe20000010100 */
[----:B------:R-:W-:-:S05]  /*13b0*/  @!P0 FMUL.FTZ R47, R129, R48 ;  /* 0x00000030812f8220 */ /* 0x000fca0000410000 */
[----:B------:R-:W1:Y:S01]  /*13c0*/  @P0 MUFU.RCP R50, R79 ;  /* 0x0000004f00320308 */ /* 0x000e620000001000 */
[----:B--2---:R-:W-:Y:S01]  /*13d0*/  @P0 FMUL.FTZ R51, R51, R40 ;  /* 0x0000002833330220 */ /* 0x004fe20000410000 */
        /* <DEDUP_REMOVED lines=12> */
[----:B------:R-:W-:Y:S01]  /*14a0*/  @P0 FMUL.FTZ R147, R147, R152 ;  /* 0x0000009893930220 */ /* 0x000fe20000410000 */
[----:B------:R-:W-:Y:S01]  /*14b0*/  @P0 FADD.FTZ R157, -R103, R56 ;  /* 0x00000038679d0221 */ /* 0x000fe20000010100 */
[----:B------:R-:W-:Y:S01]  /*14c0*/  @P0 FADD.FTZ R53, -R76, R57 ;  /* 0x000000394c350221 */ /* 0x000fe20000010100 */
[----:B----4-:R-:W-:Y:S01]  /*14d0*/  @!P0 FADD.FTZ R52, R59, -R143 ;  /* 0x8000008f3b348221 */ /* 0x010fe20000010000 */
[----:B------:R-:W-:Y:S01]  /*14e0*/  @!P0 FADD.FTZ R54, R54, -R143 ;  /* 0x8000008f36368221 */ /* 0x000fe20000010000 */
[----:B------:R-:W-:Y:S01]  /*14f0*/  @P0 FADD.FTZ R59, -R74, R59 ;  /* 0x0000003b4a3b0221 */ /* 0x000fe20000010100 */
[--C-:B------:R-:W-:Y:S01]  /*1500*/  SHF.R.U64 R152, R138, 0x10, R139.reuse ;  /* 0x000000108a987819 */ /* 0x100fe2000000128b */
[----:B0-----:R-:W-:Y:S01]  /*1510*/  @P0 FMUL.FTZ R42, R55, R42 ;  /* 0x0000002a372a0220 */ /* 0x001fe20000410000 */
[----:B------:R-:W-:Y:S01]  /*1520*/  SHF.R.U32.HI R156, RZ, 0x10, R139 ;  /* 0x00000010ff9c7819 */ /* 0x000fe2000001168b */
[----:B------:R-:W-:Y:S01]  /*1530*/  @!P0 FMUL.FTZ R147, R129, R148 ;  /* 0x0000009481938220 */ /* 0x000fe20000410000 */
[----:B-1----:R-:W-:Y:S01]  /*1540*/  @P0 FMUL.FTZ R157, R157, R50 ;  /* 0x000000329d9d0220 */ /* 0x002fe20000410000 */
[----:B------:R-:W-:Y:S01]  /*1550*/  @!P0 FADD.FTZ R58, R58, -R143 ;  /* 0x8000008f3a3a8221 */ /* 0x000fe20000010000 */
[----:B--2---:R-:W-:Y:S01]  /*1560*/  @P0 FMUL.FTZ R44, R53, R44 ;  /* 0x0000002c352c0220 */ /* 0x004fe20000410000 */
[----:B------:R-:W-:Y:S01]  /*1570*/  SHF.R.U32.HI R55, RZ, 0x10, R137 ;  /* 0x00000010ff377819 */ /* 0x000fe20000011689 */
[----:B------:R-:W-:Y:S01]  /*1580*/  @!P0 FADD.FTZ R50, R57, -R143 ;  /* 0x8000008f39328221 */ /* 0x000fe20000010000 */
[----:B---3--:R-:W-:Y:S01]  /*1590*/  @P0 FMUL.FTZ R53, R59, R146 ;  /* 0x000000923b350220 */ /* 0x008fe20000410000 */
[C---:B------:R-:W-:Y:S01]  /*15a0*/  @!P0 FMUL.FTZ R161, R129.reuse, R54 ;  /* 0x0000003681a18220 */ /* 0x040fe20000410000 */
[----:B------:R-:W-:Y:S01]  /*15b0*/  MOV R154, R138 ;  /* 0x0000008a009a7202 */ /* 0x000fe20000000f00 */
[----:B------:R-:W-:Y:S01]  /*15c0*/  HADD2.F32 R152, -RZ, R152.H0_H0 ;  /* 0x20000098ff987230 */ /* 0x000fe20000004100 */
[----:B------:R-:W-:Y:S01]  /*15d0*/  MOV R148, R139 ;  /* 0x0000008b00947202 */ /* 0x000fe20000000f00 */
[----:B------:R-:W-:Y:S01]  /*15e0*/  @!P0 FMUL.FTZ R53, R129, R52 ;  /* 0x0000003481358220 */ /* 0x000fe20000410000 */
[----:B------:R-:W-:-:S02]  /*15f0*/  MOV R150, R136 ;  /* 0x0000008800967202 */ /* 0x000fc40000000f00 */
[----:B------:R-:W-:Y:S02]  /*1600*/  SHF.R.U64 R139, R136, 0x10, R137 ;  /* 0x00000010888b7819 */ /* 0x000fe40000001289 */
[--C-:B------:R-:W-:Y:S02]  /*1610*/  SHF.R.U64 R59, R98, 0x10, R99.reuse ;  /* 0x00000010623b7819 */ /* 0x100fe40000001263 */
[----:B------:R-:W-:Y:S02]  /*1620*/  MOV R54, R99 ;  /* 0x0000006300367202 */ /* 0x000fe40000000f00 */
[----:B------:R-:W-:Y:S01]  /*1630*/  SHF.R.U32.HI R57, RZ, 0x10, R99 ;  /* 0x00000010ff397819 */ /* 0x000fe20000011663 */
[----:B------:R-:W-:Y:S01]  /*1640*/  HADD2.F32 R99, -RZ, R156.H0_H0 ;  /* 0x2000009cff637230 */ /* 0x000fe20000004100 */
[----:B------:R-:W-:Y:S01]  /*1650*/  MOV R136, R134 ;  /* 0x0000008600887202 */ /* 0x000fe20000000f00 */
[----:B------:R-:W-:Y:S01]  /*1660*/  @!P0 FMUL.FTZ R42, R129, R58 ;  /* 0x0000003a812a8220 */ /* 0x000fe20000410000 */
[----:B------:R-:W-:Y:S01]  /*1670*/  SHF.R.U64 R138, R134, 0x10, R135 ;  /* 0x00000010868a7819 */ /* 0x000fe20000001287 */
[----:B------:R-:W-:Y:S01]  /*1680*/  HADD2.F32 R55, -RZ, R55.H0_H0 ;  /* 0x20000037ff377230 */ /* 0x000fe20000004100 */
[----:B------:R-:W-:-:S02]  /*1690*/  MOV R134, R130 ;  /* 0x0000008200867202 */ /* 0x000fc40000000f00 */
[--C-:B------:R-:W-:Y:S02]  /*16a0*/  SHF.R.U64 R52, R130, 0x10, R131.reuse ;  /* 0x0000001082347819 */ /* 0x100fe40000001283 */
[----:B------:R-:W-:Y:S02]  /*16b0*/  MOV R58, R131 ;  /* 0x00000083003a7202 */ /* 0x000fe40000000f00 */
[----:B------:R-:W-:Y:S01]  /*16c0*/  SHF.R.U32.HI R130, RZ, 0x10, R131 ;  /* 0x00000010ff827819 */ /* 0x000fe20000011683 */
[----:B------:R-:W-:Y:S02]  /*16d0*/  HADD2.F32 R131, -RZ, R154.H0_H0 ;  /* 0x2000009aff837230 */ /* 0x000fe40000004100 */
[C---:B------:R-:W-:Y:S01]  /*16e0*/  FADD.FTZ R71, R152.reuse, R71 ;  /* 0x0000004798477221 */ /* 0x040fe20000010000 */
[----:B------:R-:W-:Y:S01]  /*16f0*/  FFMA.FTZ R72, R152, R145, R72 ;  /* 0x0000009198487223 */ /* 0x000fe20000010048 */
[----:B------:R-:W-:Y:S01]  /*1700*/  FMUL.FTZ R156, R123, R152 ;  /* 0x000000987b9c7220 */ /* 0x000fe20000410000 */
[C---:B------:R-:W-:Y:S01]  /*1710*/  FADD.FTZ R67, R99.reuse, R67 ;  /* 0x0000004363437221 */ /* 0x040fe20000010000 */
[----:B------:R-:W-:Y:S01]  /*1720*/  FFMA.FTZ R68, R99, R147, R68 ;  /* 0x0000009363447223 */ /* 0x000fe20000010044 */
[----:B------:R-:W-:Y:S01]  /*1730*/  FMUL.FTZ R152, R120, R99 ;  /* 0x0000006378987220 */ /* 0x000fe20000410000 */
[----:B------:R-:W-:-:S02]  /*1740*/  HADD2.F32 R139, -RZ, R139.H0_H0 ;  /* 0x2000008bff8b7230 */ /* 0x000fc40000004100 */
[----:B------:R-:W-:Y:S01]  /*1750*/  @!P0 FADD.FTZ R56, R56, -R143 ;  /* 0x8000008f38388221 */ /* 0x000fe20000010000 */
[----:B------:R-:W-:Y:S01]  /*1760*/  HADD2.F32 R99, -RZ, R138.H0_H0 ;  /* 0x2000008aff637230 */ /* 0x000fe20000004100 */
[----:B------:R-:W-:Y:S01]  /*1770*/  MOV R146, R137 ;  /* 0x0000008900927202 */ /* 0x000fe20000000f00 */
[C---:B------:R-:W-:Y:S01]  /*1780*/  FADD.FTZ R35, R55.reuse, R35 ;  /* 0x0000002337237221 */ /* 0x040fe20000010000 */
        /* <DEDUP_REMOVED lines=10> */
[----:B------:R-:W-:Y:S02]  /*1830*/  HADD2.F32 R97, -RZ, R148.H0_H0 ;  /* 0x20000094ff617230 */ /* 0x000fe40000004100 */
[C---:B------:R-:W-:Y:S01]  /*1840*/  FADD.FTZ R63, R139.reuse, R63 ;  /* 0x0000003f8b3f7221 */ /* 0x040fe20000010000 */
[----:B------:R-:W-:Y:S01]  /*1850*/  FFMA.FTZ R64, R139, R149, R64 ;  /* 0x000000958b407223 */ /* 0x000fe20000010040 */
[----:B------:R-:W-:Y:S01]  /*1860*/  FMUL.FTZ R148, R100, R139 ;  /* 0x0000008b64947220 */ /* 0x000fe20000410000 */
[----:B------:R-:W-:Y:S01]  /*1870*/  FADD.FTZ R139, RZ, R55 ;  /* 0x00000037ff8b7221 */ /* 0x000fe20000010000 */
[----:B------:R-:W-:Y:S01]  /*1880*/  FFMA.FTZ R55, R55, R144, RZ ;  /* 0x0000009037377223 */ /* 0x000fe200000100ff */
[----:B------:R-:W-:-:S02]  /*1890*/  FMUL.FTZ R154, R122, R97 ;  /* 0x000000617a9a7220 */ /* 0x000fc40000410000 */
[----:B------:R-:W-:Y:S01]  /*18a0*/  FADD.FTZ R139, R139, R156 ;  /* 0x0000009c8b8b7221 */ /* 0x000fe20000010000 */
[----:B------:R-:W-:Y:S01]  /*18b0*/  FFMA.FTZ R55, R156, R145, R55 ;  /* 0x000000919c377223 */ /* 0x000fe20000010037 */
[----:B------:R-:W-:Y:S02]  /*18c0*/  HADD2.F32 R150, -RZ, R150.H0_H0 ;  /* 0x20000096ff967230 */ /* 0x000fe40000004100 */
[----:B------:R-:W-:Y:S01]  /*18d0*/  FADD.FTZ R139, R139, R154 ;  /* 0x0000009a8b8b7221 */ /* 0x000fe20000010000 */
[----:B------:R-:W-:Y:S02]  /*18e0*/  FFMA.FTZ R55, R154, R37, R55 ;  /* 0x000000259a377223 */ /* 0x000fe40000010037 */
[C---:B------:R-:W-:Y:S01]  /*18f0*/  FADD.FTZ R65, R150.reuse, R65 ;  /* 0x0000004196417221 */ /* 0x040fe20000010000 */
[----:B------:R-:W-:Y:S01]  /*1900*/  FFMA.FTZ R66, R150, R39, R66 ;  /* 0x0000002796427223 */ /* 0x000fe20000010042 */
[----:B------:R-:W-:Y:S01]  /*1910*/  FMUL.FTZ R150, R95, R150 ;  /* 0x000000965f967220 */ /* 0x000fe20000410000 */
[----:B------:R-:W-:Y:S01]  /*1920*/  FADD.FTZ R139, R139, R152 ;  /* 0x000000988b8b7221 */ /* 0x000fe20000010000 */
[----:B------:R-:W-:Y:S01]  /*1930*/  FFMA.FTZ R55, R152, R147, R55 ;  /* 0x0000009398377223 */ /* 0x000fe20000010037 */
[----:B------:R-:W-:-:S02]  /*1940*/  HADD2.F32 R146, -RZ, R146.H0_H0 ;  /* 0x20000092ff927230 */ /* 0x000fc40000004100 */
[----:B------:R-:W-:Y:S01]  /*1950*/  FADD.FTZ R139, R139, R150 ;  /* 0x000000968b8b7221 */ /* 0x000fe20000010000 */
[----:B------:R-:W-:Y:S02]  /*1960*/  FFMA.FTZ R55, R150, R39, R55 ;  /* 0x0000002796377223 */ /* 0x000fe40000010037 */
[C---:B------:R-:W-:Y:S01]  /*1970*/  FADD.FTZ R61, R146.reuse, R61 ;  /* 0x0000003d923d7221 */ /* 0x040fe20000010000 */
[----:B------:R-:W-:Y:S01]  /*1980*/  FFMA.FTZ R62, R146, R41, R62 ;  /* 0x00000029923e7223 */ /* 0x000fe2000001003e */
[----:B------:R-:W-:Y:S01]  /*1990*/  FMUL.FTZ R146, R93, R146 ;  /* 0x000000925d927220 */ /* 0x000fe20000410000 */
[----:B------:R-:W-:Y:S01]  /*19a0*/  FADD.FTZ R139, R139, R148 ;  /* 0x000000948b8b7221 */ /* 0x000fe20000010000 */
[----:B------:R-:W-:Y:S01]  /*19b0*/  FFMA.FTZ R55, R148, R149, R55 ;  /* 0x0000009594377223 */ /* 0x000fe20000010037 */
[----:B------:R-:W-:Y:S02]  /*19c0*/  HADD2.F32 R136, -RZ, R136.H0_H0 ;  /* 0x20000088ff887230 */ /* 0x000fe40000004100 */
        /* <DEDUP_REMOVED lines=9> */
[----:B------:R-:W-:Y:S01]  /*1a60*/  MOV R56, R98 ;  /* 0x0000006200387202 */ /* 0x000fe20000000f00 */
[----:B------:R-:W-:Y:S01]  /*1a70*/  HADD2.F32 R98, -RZ, R134.H0_H0 ;  /* 0x20000086ff627230 */ /* 0x000fe20000004100 */
[----:B------:R-:W-:Y:S01]  /*1a80*/  MOV R50, R96 ;  /* 0x0000006000327202 */ /* 0x000fe20000000f00 */
[----:B------:R-:W-:-:S02]  /*1a90*/  HADD2.F32 R96, -RZ, R137.H0_H0 ;  /* 0x20000089ff607230 */ /* 0x000fc40000004100 */
        /* <DEDUP_REMOVED lines=113> */
.L_x_5290:
        /* <DEDUP_REMOVED lines=99> */
.L_x_5276:
        /* <DEDUP_REMOVED lines=45> */
.L_x_5275:
[----:B------:R-:W-:Y:S05]  /*2ab0*/  BSYNC B0 ;  /* 0x0000000000007941 */ /* 0x000fea0003800000 */
.L_x_5274:
        /* <DEDUP_REMOVED lines=145> */
.L_x_5277:
[----:B------:R-:W-:Y:S01]  /*33d0*/  HFMA2.MMA R137, -RZ, RZ, 0, 5.9604644775390625e-08 ;  /* 0x00000001ff897435 */ /* 0x000fe200000001ff */
[----:B------:R-:W-:Y:S01]  /*33e0*/  BSSY B2, `(.L_x_5279) ;  /* 0x0000006000027945 */ /* 0x000fe20003800000 */
[----:B------:R-:W-:Y:S02]  /*33f0*/  MOV R135, 0x1f ;  /* 0x0000001f00877802 */ /* 0x000fe40000000f00 */
[----:B------:R-:W-:-:S07]  /*3400*/  MOV R48, 0xffffffff ;  /* 0xffffffff00307802 */ /* 0x000fce0000000f00 */
[----:B------:R-:W-:Y:S05]  /*3410*/  WARPSYNC.COLLECTIVE R48, `(.L_x_5280) ;  /* 0x0000000030087348 */ /* 0x000fea0003c00000 */
[----:B------:R0:W1:Y:S02]  /*3420*/  SHFL.BFLY P1, R143, R158, R137, R135 ;  /* 0x0c0000899e8f7389 */ /* 0x0000640000020087 */
[----:B01----:R-:W-:Y:S01]  /*3430*/  ENDCOLLECTIVE ;  /* 0x000000000000791b */ /* 0x003fe20003800000 */
.L_x_5280:
[----:B------:R-:W-:Y:S05]  /*3440*/  BSYNC B2 ;  /* 0x0000000000027941 */ /* 0x000fea0003800000 */
.L_x_5279:
        /* <DEDUP_REMOVED lines=8> */
.L_x_5281:
[----:B------:R-:W-:Y:S01]  /*34d0*/  HFMA2.MMA R137, -RZ, RZ, 0, 1.1920928955078125e-07 ;  /* 0x00000002ff897435 */ /* 0x000fe200000001ff */
[----:B------:R-:W-:Y:S02]  /*34e0*/  MOV R158, R162 ;  /* 0x000000a2009e7202 */ /* 0x000fe40000000f00 */
[----:B------:R-:W-:-:S08]  /*34f0*/  MOV R160, R143 ;  /* 0x0000008f00a07202 */ /* 0x000fd00000000f00 */
[----:B------:R-:W-:Y:S05]  /*3500*/  WARPSYNC.COLLECTIVE R48, `(.L_x_5282) ;  /* 0x0000000030087348 */ /* 0x000fea0003c00000 */
[----:B------:R0:W1:Y:S02]  /*3510*/  SHFL.BFLY P1, R143, R158, R137, R135 ;  /* 0x0c0000899e8f7389 */ /* 0x0000640000020087 */
[----:B01----:R-:W-:Y:S01]  /*3520*/  ENDCOLLECTIVE ;  /* 0x000000000000791b */ /* 0x003fe20003800000 */
.L_x_5282:
[----:B------:R-:W-:-:S05]  /*3530*/  FADD.FTZ R163, R139, R160 ;  /* 0x000000a08ba37221 */ /* 0x000fca0000010000 */
[----:B------:R-:W-:Y:S01]  /*3540*/  MOV R158, R163 ;  /* 0x000000a3009e7202 */ /* 0x000fe20000000f00 */
[----:B------:R-:W-:-:S07]  /*3550*/  FADD.FTZ R164, R162, R143 ;  /* 0x0000008fa2a47221 */ /* 0x000fce0000010000 */
[----:B------:R-:W-:Y:S05]  /*3560*/  WARPSYNC.COLLECTIVE R48, `(.L_x_5283) ;  /* 0x0000000030087348 */ /* 0x000fea0003c00000 */
[----:B------:R0:W1:Y:S02]  /*3570*/  SHFL.BFLY P1, R143, R158, R137, R135 ;  /* 0x0c0000899e8f7389 */ /* 0x0000640000020087 */
[----:B01----:R-:W-:Y:S01]  /*3580*/  ENDCOLLECTIVE ;  /* 0x000000000000791b */ /* 0x003fe20003800000 */
.L_x_5283:
[----:B------:R-:W-:Y:S01]  /*3590*/  HFMA2.MMA R137, -RZ, RZ, 0, 2.384185791015625e-07 ;  /* 0x00000004ff897435 */ /* 0x000fe200000001ff */
[----:B------:R-:W-:Y:S02]  /*35a0*/  MOV R158, R164 ;  /* 0x000000a4009e7202 */ /* 0x000fe40000000f00 */
[----:B------:R-:W-:-:S08]  /*35b0*/  MOV R160, R143 ;  /* 0x0000008f00a07202 */ /* 0x000fd00000000f00 */
[----:B------:R-:W-:Y:S05]  /*35c0*/  WARPSYNC.COLLECTIVE R48, `(.L_x_5284) ;  /* 0x0000000030087348 */ /* 0x000fea0003c00000 */
[----:B------:R0:W1:Y:S02]  /*35d0*/  SHFL.BFLY P1, R143, R158, R137, R135 ;  /* 0x0c0000899e8f7389 */ /* 0x0000640000020087 */
[----:B01----:R-:W-:Y:S01]  /*35e0*/  ENDCOLLECTIVE ;  /* 0x000000000000791b */ /* 0x003fe20003800000 */
.L_x_5284:
[----:B------:R-:W-:-:S05]  /*35f0*/  FADD.FTZ R165, R163, R160 ;  /* 0x000000a0a3a57221 */ /* 0x000fca0000010000 */
[----:B------:R-:W-:Y:S01]  /*3600*/  MOV R158, R165 ;  /* 0x000000a5009e7202 */ /* 0x000fe20000000f00 */
[----:B------:R-:W-:-:S07]  /*3610*/  FADD.FTZ R164, R164, R143 ;  /* 0x0000008fa4a47221 */ /* 0x000fce0000010000 */
[----:B------:R-:W-:Y:S05]  /*3620*/  WARPSYNC.COLLECTIVE R48, `(.L_x_5285) ;  /* 0x0000000030087348 */ /* 0x000fea0003c00000 */
[----:B------:R0:W1:Y:S02]  /*3630*/  SHFL.BFLY P1, R143, R158, R137, R135 ;  /* 0x0c0000899e8f7389 */ /* 0x0000640000020087 */
[----:B01----:R-:W-:Y:S01]  /*3640*/  ENDCOLLECTIVE ;  /* 0x000000000000791b */ /* 0x003fe20003800000 */
.L_x_5285:
[----:B------:R-:W-:Y:S01]  /*3650*/  HFMA2.MMA R137, -RZ, RZ, 0, 4.76837158203125e-07 ;  /* 0x00000008ff897435 */ /* 0x000fe200000001ff */
[----:B------:R-:W-:Y:S02]  /*3660*/  MOV R158, R164 ;  /* 0x000000a4009e7202 */ /* 0x000fe40000000f00 */
[----:B------:R-:W-:-:S08]  /*3670*/  MOV R160, R143 ;  /* 0x0000008f00a07202 */ /* 0x000fd00000000f00 */
[----:B------:R-:W-:Y:S05]  /*3680*/  WARPSYNC.COLLECTIVE R48, `(.L_x_5286) ;  /* 0x0000000030087348 */ /* 0x000fea0003c00000 */
[----:B------:R0:W1:Y:S02]  /*3690*/  SHFL.BFLY P1, R143, R158, R137, R135 ;  /* 0x0c0000899e8f7389 */ /* 0x0000640000020087 */
[----:B01----:R-:W-:Y:S01]  /*36a0*/  ENDCOLLECTIVE ;  /* 0x000000000000791b */ /* 0x003fe20003800000 */
.L_x_5286:
[----:B------:R-:W-:-:S05]  /*36b0*/  FADD.FTZ R160, R165, R160 ;  /* 0x000000a0a5a07221 */ /* 0x000fca0000010000 */
[----:B------:R-:W-:Y:S01]  /*36c0*/  MOV R158, R160 ;  /* 0x000000a0009e7202 */ /* 0x000fe20000000f00 */
[----:B------:R-:W-:-:S07]  /*36d0*/  FADD.FTZ R139, R164, R143 ;  /* 0x0000008fa48b7221 */ /* 0x000fce0000010000 */
[----:B------:R-:W-:Y:S05]  /*36e0*/  WARPSYNC.COLLECTIVE R48, `(.L_x_5287) ;  /* 0x0000000030087348 */ /* 0x000fea0003c00000 */
[----:B------:R0:W1:Y:S02]  /*36f0*/  SHFL.BFLY P1, R143, R158, R137, R135 ;  /* 0x0c0000899e8f7389 */ /* 0x0000640000020087 */
[----:B01----:R-:W-:Y:S01]  /*3700*/  ENDCOLLECTIVE ;  /* 0x000000000000791b */ /* 0x003fe20003800000 */
.L_x_5287:
[----:B------:R-:W-:Y:S01]  /*3710*/  HFMA2.MMA R137, -RZ, RZ, 0, 9.5367431640625e-07 ;  /* 0x00000010ff897435 */ /* 0x000fe200000001ff */
[----:B------:R-:W-:Y:S02]  /*3720*/  MOV R158, R139 ;  /* 0x0000008b009e7202 */ /* 0x000fe40000000f00 */
[----:B------:R-:W-:-:S08]  /*3730*/  MOV R163, R143 ;  /* 0x0000008f00a37202 */ /* 0x000fd00000000f00 */
[----:B------:R-:W-:Y:S05]  /*3740*/  WARPSYNC.COLLECTIVE R48, `(.L_x_5288) ;  /* 0x0000000030087348 */ /* 0x000fea0003c00000 */
[----:B------:R0:W1:Y:S02]  /*3750*/  SHFL.BFLY P1, R143, R158, R137, R135 ;  /* 0x0c0000899e8f7389 */ /* 0x0000640000020087 */
[----:B01----:R-:W-:Y:S01]  /*3760*/  ENDCOLLECTIVE ;  /* 0x000000000000791b */ /* 0x003fe20003800000 */
.L_x_5288:
[----:B------:R-:W-:-:S05]  /*3770*/  FADD.FTZ R160, R160, R163 ;  /* 0x000000a3a0a07221 */ /* 0x000fca0000010000 */
[----:B------:R-:W-:Y:S02]  /*3780*/  MOV R158, R160 ;  /* 0x000000a0009e7202 */ /* 0x000fe40000000f00 */
[----:B------:R-:W-:-:S07]  /*3790*/  MOV R162, R143 ;  /* 0x0000008f00a27202 */ /* 0x000fce0000000f00 */
[----:B------:R-:W-:Y:S05]  /*37a0*/  WARPSYNC.COLLECTIVE R48, `(.L_x_5289) ;  /* 0x0000000030087348 */ /* 0x000fea0003c00000 */
[----:B------:R0:W1:Y:S02]  /*37b0*/  SHFL.BFLY P1, R143, R158, R137, R135 ;  /* 0x0c0000899e8f7389 */ /* 0x0000640000020087 */
[----:B01----:R-:W-:Y:S01]  /*37c0*/  ENDCOLLECTIVE ;  /* 0x000000000000791b */ /* 0x003fe20003800000 */
.L_x_5289:
[----:B------:R-:W-:Y:S05]  /*37d0*/  BRA `(.L_x_5290) ;  /* 0xffffffe800747947 */ /* 0x000fea000383ffff */
.L_x_5291:
        /* <DEDUP_REMOVED lines=10> */
.L_x_5629:


//--------------------- .text._ZN10layer_norm22ln_bwd_finalize_kernelINS_22Kernel_traits_finalizeILj768E6__halfS2_S2_fjLj1024ELj4ENS_18Kernel_traits_baseILj768ES2_S2_S2_fjLj1024EEEEEEEvNS_9BwdParamsE --------------------------
	.section	.text._ZN10layer_norm22ln_bwd_finalize_kernelINS_22Kernel_traits_finalizeILj768E6__halfS2_S2_fjLj1024ELj4ENS_18Kernel_traits_baseILj768ES2_S2_S2_fjLj1024EEEEEEEvNS_9BwdParamsE,"ax",@progbits
	.align	128
        .global         _ZN10layer_norm22ln_bwd_finalize_kernelINS_22Kernel_traits_finalizeILj768E6__halfS2_S2_fjLj1024ELj4ENS_18Kernel_traits_baseILj768ES2_S2_S2_fjLj1024EEEEEEEvNS_9BwdParamsE
        .type           _ZN10layer_norm22ln_bwd_finalize_kernelINS_22Kernel_traits_finalizeILj768E6__halfS2_S2_fjLj1024ELj4ENS_18Kernel_traits_baseILj768ES2_S2_S2_fjLj1024EEEEEEEvNS_9BwdParamsE,@function
        .size           _ZN10layer_norm22ln_bwd_finalize_kernelINS_22Kernel_traits_finalizeILj768E6__halfS2_S2_fjLj1024ELj4ENS_18Kernel_traits_baseILj768ES2_S2_S2_fjLj1024EEEEEEEvNS_9BwdParamsE,(.L_x_5630 - _ZN10layer_norm22ln_bwd_finalize_kernelINS_22Kernel_traits_finalizeILj768E6__halfS2_S2_fjLj1024ELj4ENS_18Kernel_traits_baseILj768ES2_S2_S2_fjLj1024EEEEEEEvNS_9BwdParamsE)
        .other          _ZN10layer_norm22ln_bwd_finalize_kernelINS_22Kernel_traits_finalizeILj768E6__halfS2_S2_fjLj1024ELj4ENS_18Kernel_traits_baseILj768ES2_S2_S2_fjLj1024EEEEEEEvNS_9BwdParamsE,@"STO_CUDA_ENTRY STV_DEFAULT"
_ZN10layer_norm22ln_bwd_finalize_kernelINS_22Kernel_traits_finalizeILj768E6__halfS2_S2_fjLj1024ELj4ENS_18Kernel_traits_baseILj768ES2_S2_S2_fjLj1024EEEEEEEvNS_9BwdParamsE:
.text._ZN10layer_norm22ln_bwd_finalize_kernelINS_22Kernel_traits_finalizeILj768E6__halfS2_S2_fjLj1024ELj4ENS_18Kernel_traits_baseILj768ES2_S2_S2_fjLj1024EEEEEEEvNS_9BwdParamsE:
        /* <DEDUP_REMOVED lines=25> */
.L_x_5303:
        /* <DEDUP_REMOVED lines=28> */
.L_x_5296:
        /* <DEDUP_REMOVED lines=33> */
.L_x_5295:
[----:B------:R-:W-:Y:S05]  /*0560*/  BSYNC B1 ;  /* 0x0000000000017941 */ /* 0x000fea0003800000 */
.L_x_5294:
        /* <DEDUP_REMOVED lines=23> */
.L_x_5298:
[----:B------:R-:W-:Y:S05]  /*06e0*/  BSYNC B1 ;  /* 0x0000000000017941 */ /* 0x000fea0003800000 */
.L_x_5297:
        /* <DEDUP_REMOVED lines=11> */
.L_x_5293:
[----:B------:R-:W-:Y:S05]  /*07a0*/  BSYNC B0 ;  /* 0x0000000000007941 */ /* 0x000fea0003800000 */
.L_x_5292:
        /* <DEDUP_REMOVED lines=29> */
.L_x_5314:
[----:B------:R-:W-:Y:S01]  /*0980*/  @!P1 SHF.R.U32.HI R12, RZ, 0x3, R0 ;  /* 0x00000003ff0c9819 */ /* 0x000fe20000011600 */
[----:B---3--:R-:W-:Y:S01]  /*0990*/  FADD.FTZ R14, R9, R14 ;  /* 0x0000000e090e7221 */ /* 0x008fe20000010000 */
[----:B--2---:R-:W-:Y:S02]  /*09a0*/  FADD.FTZ R11, R10, R11 ;  /* 0x0000000b0a0b7221 */ /* 0x004fe40000010000 */
[----:B------:R-:W-:-:S05]  /*09b0*/  @!P1 LOP3.LUT R12, R12, 0x1ffffffc, RZ, 0xc0, !PT ;  /* 0x1ffffffc0c0c9812 */ /* 0x000fca00078ec0ff */
[----:B------:R2:W-:Y:S04]  /*09c0*/  @!P1 STS [R12+UR4+0x2000], R14 ;  /* 0x0020000e0c009988 */ /* 0x0005e80008000804 */
[----:B------:R2:W-:Y:S02]  /*09d0*/  @!P1 STS [R12+UR4+0x2080], R11 ;  /* 0x0020800b0c009988 */ /* 0x0005e40008000804 */
.L_x_5299:
        /* <DEDUP_REMOVED lines=14> */
.L_x_5302:
[----:B------:R-:W-:Y:S05]  /*0ac0*/  BSYNC B0 ;  /* 0x0000000000007941 */ /* 0x000fea0003800000 */
.L_x_5301:
[C---:B------:R-:W-:Y:S02]  /*0ad0*/  ISETP.GT.U32.AND P1, PT, R3.reuse, -0x301, PT ;  /* 0xfffffcff0300780c */ /* 0x040fe40003f24070 */
[----:B------:R-:W-:Y:S02]  /*0ae0*/  IADD3 R3, R3, 0x300, RZ ;  /* 0x0000030003037810 */ /* 0x000fe40007ffe0ff */
[----:B------:R-:W-:-:S09]  /*0af0*/  IADD3 R5, R5, 0x180, RZ ;  /* 0x0000018005057810 */ /* 0x000fd20007ffe0ff */
[----:B------:R-:W-:Y:S05]  /*0b00*/  @P1 BRA `(.L_x_5303) ;  /* 0xfffffff400a01947 */ /* 0x000fea000383ffff */
[----:B------:R-:W-:Y:S05]  /*0b10*/  EXIT ;  /* 0x000000000000794d */ /* 0x000fea0003800000 */
.L_x_5300:
[----:B------:R-:W-:Y:S01]  /*0b20*/  HFMA2.MMA R19, -RZ, RZ, 0, 5.9604644775390625e-08 ;  /* 0x00000001ff137435 */ /* 0x000fe200000001ff */
[----:B---3--:R-:W-:Y:S01]  /*0b30*/  IMAD.MOV.U32 R20, RZ, RZ, R10 ;  /* 0x000000ffff147224 */ /* 0x008fe200078e000a */
[----:B------:R-:W-:Y:S02]  /*0b40*/  MOV R22, 0x1f ;  /* 0x0000001f00167802 */ /* 0x000fe40000000f00 */
[----:B------:R-:W-:-:S07]  /*0b50*/  MOV R17, 0xffffffff ;  /* 0xffffffff00117802 */ /* 0x000fce0000000f00 */
[----:B012---:R-:W-:Y:S05]  /*0b60*/  WARPSYNC.COLLECTIVE R17, `(.L_x_5304) ;  /* 0x0000000011087348 */ /* 0x007fea0003c00000 */
[----:B------:R3:W4:Y:S02]  /*0b70*/  SHFL.BFLY P2, R18, R20, R19, R22 ;  /* 0x0c00001314127389 */ /* 0x0007240000040016 */
[----:B01234-:R-:W-:Y:S01]  /*0b80*/  ENDCOLLECTIVE ;  /* 0x000000000000791b */ /* 0x01ffe20003800000 */
.L_x_5304:
[----:B------:R-:W-:Y:S01]  /*0b90*/  HFMA2.MMA R19, -RZ, RZ, 0, 1.1920928955078125e-07 ;  /* 0x00000002ff137435 */ /* 0x000fe200000001ff */
[----:B------:R-:W-:-:S04]  /*0ba0*/  IMAD.MOV.U32 R11, RZ, RZ, R18 ;  /* 0x000000ffff0b7224 */ /* 0x000fc800078e0012 */
[----:B------:R-:W-:-:S05]  /*0bb0*/  FADD.FTZ R11, R10, R11 ;  /* 0x0000000b0a0b7221 */ /* 0x000fca0000010000 */
[----:B------:R-:W-:-:S07]  /*0bc0*/  MOV R20, R11 ;  /* 0x0000000b00147202 */ /* 0x000fce0000000f00 */
[----:B------:R-:W-:Y:S05]  /*0bd0*/  WARPSYNC.COLLECTIVE R17, `(.L_x_5305) ;  /* 0x0000000011087348 */ /* 0x000fea0003c00000 */
[----:B------:R0:W1:Y:S02]  /*0be0*/  SHFL.BFLY P2, R18, R20, R19, R22 ;  /* 0x0c00001314127389 */ /* 0x0000640000040016 */
[----:B01----:R-:W-:Y:S01]  /*0bf0*/  ENDCOLLECTIVE ;  /* 0x000000000000791b */ /* 0x003fe20003800000 */
.L_x_5305:
[----:B------:R-:W-:Y:S01]  /*0c00*/  HFMA2.MMA R19, -RZ, RZ, 0, 2.384185791015625e-07 ;  /* 0x00000004ff137435 */ /* 0x000fe200000001ff */
[----:B------:R-:W-:-:S05]  /*0c10*/  MOV R12, R18 ;  /* 0x00000012000c7202 */ /* 0x000fca0000000f00 */
[----:B------:R-:W-:-:S04]  /*0c20*/  FADD.FTZ R12, R11, R12 ;  /* 0x0000000c0b0c7221 */ /* 0x000fc80000010000 */
[----:B------:R-:W-:-:S07]  /*0c30*/  IMAD.MOV.U32 R20, RZ, RZ, R12 ;  /* 0x000000ffff147224 */ /* 0x000fce00078e000c */
[----:B------:R-:W-:Y:S05]  /*0c40*/  WARPSYNC.COLLECTIVE R17, `(.L_x_5306) ;  /* 0x0000000011087348 */ /* 0x000fea0003c00000 */
[----:B------:R0:W1:Y:S02]  /*0c50*/  SHFL.BFLY P2, R18, R20, R19, R22 ;  /* 0x0c00001314127389 */ /* 0x0000640000040016 */
[----:B01----:R-:W-:Y:S01]  /*0c60*/  ENDCOLLECTIVE ;  /* 0x000000000000791b */ /* 0x003fe20003800000 */
.L_x_5306:
[----:B------:R-:W-:Y:S01]  /*0c70*/  IMAD.MOV.U32 R19, RZ, RZ, 0x8 ;  /* 0x00000008ff137424 */ /* 0x000fe200078e00ff */
[----:B------:R-:W-:-:S05]  /*0c80*/  MOV R13, R18 ;  /* 0x00000012000d7202 */ /* 0x000fca0000000f00 */
[----:B------:R-:W-:-:S05]  /*0c90*/  FADD.FTZ R13, R12, R13 ;  /* 0x0000000d0c0d7221 */ /* 0x000fca0000010000 */
[----:B------:R-:W-:-:S07]  /*0ca0*/  MOV R20, R13 ;  /* 0x0000000d00147202 */ /* 0x000fce0000000f00 */
[----:B------:R-:W-:Y:S05]  /*0cb0*/  WARPSYNC.COLLECTIVE R17, `(.L_x_5307) ;  /* 0x0000000011087348 */ /* 0x000fea0003c00000 */
[----:B------:R0:W1:Y:S02]  /*0cc0*/  SHFL.BFLY P2, R18, R20, R19, R22 ;  /* 0x0c00001314127389 */ /* 0x0000640000040016 */
[----:B01----:R-:W-:Y:S01]  /*0cd0*/  ENDCOLLECTIVE ;  /* 0x000000000000791b */ /* 0x003fe20003800000 */
.L_x_5307:
[----:B------:R-:W-:Y:S01]  /*0ce0*/  HFMA2.MMA R19, -RZ, RZ, 0, 9.5367431640625e-07 ;  /* 0x00000010ff137435 */ /* 0x000fe200000001ff */
[----:B------:R-:W-:-:S05]  /*0cf0*/  MOV R10, R18 ;  /* 0x00000012000a7202 */ /* 0x000fca0000000f00 */
[----:B------:R-:W-:-:S05]  /*0d00*/  FADD.FTZ R10, R13, R10 ;  /* 0x0000000a0d0a7221 */ /* 0x000fca0000010000 */
[----:B------:R-:W-:-:S07]  /*0d10*/  MOV R20, R10 ;  /* 0x0000000a00147202 */ /* 0x000fce0000000f00 */
[----:B------:R-:W-:Y:S05]  /*0d20*/  WARPSYNC.COLLECTIVE R17, `(.L_x_5308) ;  /* 0x0000000011087348 */ /* 0x000fea0003c00000 */
[----:B------:R0:W1:Y:S02]  /*0d30*/  SHFL.BFLY P2, R18, R20, R19, R22 ;  /* 0x0c00001314127389 */ /* 0x0000640000040016 */
[----:B01----:R-:W-:Y:S01]  /*0d40*/  ENDCOLLECTIVE ;  /* 0x000000000000791b */ /* 0x003fe20003800000 */
.L_x_5308:
[----:B------:R-:W-:Y:S01]  /*0d50*/  HFMA2.MMA R19, -RZ, RZ, 0, 5.9604644775390625e-08 ;  /* 0x00000001ff137435 */ /* 0x000fe200000001ff */
[----:B------:R-:W-:Y:S01]  /*0d60*/  MOV R20, R9 ;  /* 0x0000000900147202 */ /* 0x000fe20000000f00 */
[----:B------:R-:W-:-:S09]  /*0d70*/  IMAD.MOV.U32 R11, RZ, RZ, R18 ;  /* 0x000000ffff0b7224 */ /* 0x000fd200078e0012 */
[----:B------:R-:W-:Y:S05]  /*0d80*/  WARPSYNC.COLLECTIVE R17, `(.L_x_5309) ;  /* 0x0000000011087348 */ /* 0x000fea0003c00000 */
[----:B------:R0:W1:Y:S02]  /*0d90*/  SHFL.BFLY P2, R18, R20, R19, R22 ;  /* 0x0c00001314127389 */ /* 0x0000640000040016 */
[----:B01----:R-:W-:Y:S01]  /*0da0*/  ENDCOLLECTIVE ;  /* 0x000000000000791b */ /* 0x003fe20003800000 */
.L_x_5309:
[----:B------:R-:W-:Y:S01]  /*0db0*/  HFMA2.MMA R19, -RZ, RZ, 0, 1.1920928955078125e-07 ;  /* 0x00000002ff137435 */ /* 0x000fe200000001ff */
[----:B------:R-:W-:-:S05]  /*0dc0*/  MOV R12, R18 ;  /* 0x00000012000c7202 */ /* 0x000fca0000000f00 */
[----:B------:R-:W-:-:S04]  /*0dd0*/  FADD.FTZ R14, R9, R12 ;  /* 0x0000000c090e7221 */ /* 0x000fc80000010000 */
[----:B------:R-:W-:-:S07]  /*0de0*/  IMAD.MOV.U32 R20, RZ, RZ, R14 ;  /* 0x000000ffff147224 */ /* 0x000fce00078e000e */
[----:B------:R-:W-:Y:S05]  /*0df0*/  WARPSYNC.COLLECTIVE R17, `(.L_x_5310) ;  /* 0x0000000011087348 */ /* 0x000fea0003c00000 */
[----:B------:R0:W1:Y:S02]  /*0e00*/  SHFL.BFLY P2, R18, R20, R19, R22 ;  /* 0x0c00001314127389 */ /* 0x0000640000040016 */
[----:B01----:R-:W-:Y:S01]  /*0e10*/  ENDCOLLECTIVE ;  /* 0x000000000000791b */ /* 0x003fe20003800000 */
.L_x_5310:
[----:B------:R-:W-:Y:S01]  /*0e20*/  IMAD.MOV.U32 R19, RZ, RZ, 0x4 ;  /* 0x00000004ff137424 */ /* 0x000fe200078e00ff */
[----:B------:R-:W-:-:S05]  /*0e30*/  MOV R13, R18 ;  /* 0x00000012000d7202 */ /* 0x000fca0000000f00 */
[----:B------:R-:W-:-:S05]  /*0e40*/  FADD.FTZ R15, R14, R13 ;  /* 0x0000000d0e0f7221 */ /* 0x000fca0000010000 */
[----:B------:R-:W-:-:S07]  /*0e50*/  MOV R20, R15 ;  /* 0x0000000f00147202 */ /* 0x000fce0000000f00 */
[----:B------:R-:W-:Y:S05]  /*0e60*/  WARPSYNC.COLLECTIVE R17, `(.L_x_5311) ;  /* 0x0000000011087348 */ /* 0x000fea0003c00000 */
[----:B------:R0:W1:Y:S02]  /*0e70*/  SHFL.BFLY P2, R18, R20, R19, R22 ;  /* 0x0c00001314127389 */ /* 0x0000640000040016 */
[----:B01----:R-:W-:Y:S01]  /*0e80*/  ENDCOLLECTIVE ;  /* 0x000000000000791b */ /* 0x003fe20003800000 */
.L_x_5311:
[----:B------:R-:W-:Y:S01]  /*0e90*/  HFMA2.MMA R19, -RZ, RZ, 0, 4.76837158203125e-07 ;  /* 0x00000008ff137435 */ /* 0x000fe200000001ff */
[----:B------:R-:W-:-:S05]  /*0ea0*/  MOV R16, R18 ;  /* 0x0000001200107202 */ /* 0x000fca0000000f00 */
[----:B------:R-:W-:-:S05]  /*0eb0*/  FADD.FTZ R16, R15, R16 ;  /* 0x000000100f107221 */ /* 0x000fca0000010000 */
[----:B------:R-:W-:-:S07]  /*0ec0*/  MOV R20, R16 ;  /* 0x0000001000147202 */ /* 0x000fce0000000f00 */
[----:B------:R-:W-:Y:S05]  /*0ed0*/  WARPSYNC.COLLECTIVE R17, `(.L_x_5312) ;  /* 0x0000000011087348 */ /* 0x000fea0003c00000 */
[----:B------:R0:W1:Y:S02]  /*0ee0*/  SHFL.BFLY P2, R18, R20, R19, R22 ;  /* 0x0c00001314127389 */ /* 0x0000640000040016 */
[----:B01----:R-:W-:Y:S01]  /*0ef0*/  ENDCOLLECTIVE ;  /* 0x000000000000791b */ /* 0x003fe20003800000 */
.L_x_5312:
[----:B------:R-:W-:Y:S01]  /*0f00*/  HFMA2.MMA R19, -RZ, RZ, 0, 9.5367431640625e-07 ;  /* 0x00000010ff137435 */ /* 0x000fe200000001ff */
[----:B------:R-:W-:-:S04]  /*0f10*/  IMAD.MOV.U32 R9, RZ, RZ, R18 ;  /* 0x000000ffff097224 */ /* 0x000fc800078e0012 */
[----:B------:R-:W-:-:S05]  /*0f20*/  FADD.FTZ R9, R16, R9 ;  /* 0x0000000910097221 */ /* 0x000fca0000010000 */
[----:B------:R-:W-:-:S07]  /*0f30*/  MOV R20, R9 ;  /* 0x0000000900147202 */ /* 0x000fce0000000f00 */
[----:B------:R-:W-:Y:S05]  /*0f40*/  WARPSYNC.COLLECTIVE R17, `(.L_x_5313) ;  /* 0x0000000011087348 */ /* 0x000fea0003c00000 */
[----:B------:R0:W1:Y:S02]  /*0f50*/  SHFL.BFLY P2, R18, R20, R19, R22 ;  /* 0x0c00001314127389 */ /* 0x0000640000040016 */
[----:B01----:R-:W-:Y:S01]  /*0f60*/  ENDCOLLECTIVE ;  /* 0x000000000000791b */ /* 0x003fe20003800000 */
.L_x_5313:
[----:B------:R-:W-:Y:S01]  /*0f70*/  MOV R14, R18 ;  /* 0x00000012000e7202 */ /* 0x000fe20000000f00 */
[----:B------:R-:W-:Y:S06]  /*0f80*/  BRA `(.L_x_5314) ;  /* 0xfffffff8007c7947 */ /* 0x000fec000383ffff */
.L_x_5315:
        /* <DEDUP_REMOVED lines=15> */
.L_x_5630:


//--------------------- .text._ZN10layer_norm13ln_bwd_kernelINS_13Kernel_traitsI6__halfS2_S2_fjLj768ELj1ELj4ELj1ELj16ENS_18Kernel_traits_baseILj768ES2_S2_S2_fjLj128EEEEEEEvNS_9BwdParamsE --------------------------
	.section	.text._ZN10layer_norm13ln_bwd_kernelINS_13Kernel_traitsI6__halfS2_S2_fjLj768ELj1ELj4ELj1ELj16ENS_18Kernel_traits_baseILj768ES2_S2_S2_fjLj128EEEEEEEvNS_9BwdParamsE,"ax",@progbits
	.align	128
        .global         _ZN10layer_norm13ln_bwd_kernelINS_13Kernel_traitsI6__halfS2_S2_fjLj768ELj1ELj4ELj1ELj16ENS_18Kernel_traits_baseILj768ES2_S2_S2_fjLj128EEEEEEEvNS_9BwdParamsE
        .type           _ZN10layer_norm13ln_bwd_kernelINS_13Kernel_traitsI6__halfS2_S2_fjLj768ELj1ELj4ELj1ELj16ENS_18Kernel_traits_baseILj768ES2_S2_S2_fjLj128EEEEEEEvNS_9BwdParamsE,@function
        .size           _ZN10layer_norm13ln_bwd_kernelINS_13Kernel_traitsI6__halfS2_S2_fjLj768ELj1ELj4ELj1ELj16ENS_18Kernel_traits_baseILj768ES2_S2_S2_fjLj128EEEEEEEvNS_9BwdParamsE,(.L_x_5631 - _ZN10layer_norm13ln_bwd_kernelINS_13Kernel_traitsI6__halfS2_S2_fjLj768ELj1ELj4ELj1ELj16ENS_18Kernel_traits_baseILj768ES2_S2_S2_fjLj128EEEEEEEvNS_9BwdParamsE)
        .other          _ZN10layer_norm13ln_bwd_kernelINS_13Kernel_traitsI6__halfS2_S2_fjLj768ELj1ELj4ELj1ELj16ENS_18Kernel_traits_baseILj768ES2_S2_S2_fjLj128EEEEEEEvNS_9BwdParamsE,@"STO_CUDA_ENTRY STV_DEFAULT"
_ZN10layer_norm13ln_bwd_kernelINS_13Kernel_traitsI6__halfS2_S2_fjLj768ELj1ELj4ELj1ELj16ENS_18Kernel_traits_baseILj768ES2_S2_S2_fjLj128EEEEEEEvNS_9BwdParamsE:
.text._ZN10layer_norm13ln_bwd_kernelINS_13Kernel_traitsI6__halfS2_S2_fjLj768ELj1ELj4ELj1ELj16ENS_18Kernel_traits_baseILj768ES2_S2_S2_fjLj128EEEEEEEvNS_9BwdParamsE:
        /* <DEDUP_REMOVED lines=48> */
[----:B------:R-:W-:Y:S01]  /*0300*/  HFMA2.MMA R84, -RZ, RZ, 0, 0 ;  /* 0x00000000ff547435 */ /* 0x000fe200000001ff */
[----:B------:R-:W-:Y:S01]  /*0310*/  BSSY B1, `(.L_x_5318) ;  /* 0x000020c000017945 */ /* 0x000fe20003800000 */
[----:B------:R-:W5:Y:S02]  /*0320*/  LDG.E.128 R40, desc[UR4][R2.64] ;  /* 0x0000000402287981 */ /* 0x000f64000c1e1d00 */
[--C-:B-----5:R-:W-:Y:S01]  /*0330*/  HADD2.F32 R85, -RZ, R24.reuse.H0_H0 ;  /* 0x20000018ff557230 */ /* 0x120fe20000004100 */
        /* <DEDUP_REMOVED lines=48> */
[----:B------:R-:W-:-:S07]  /*0640*/  MOV R118, RZ ;  /* 0x000000ff00767202 */ /* 0x000fce0000000f00 */
.L_x_5320:
        /* <DEDUP_REMOVED lines=10> */
[----:B------:R-:W1:Y:S01]  /*06f0*/  LDC.64 R56, c[0x0][0x238] ;  /* 0x00008e00ff387b82 */ /* 0x000e620000000a00 */
[----:B------:R-:W4:Y:S01]  /*0700*/  @P0 LDG.E.128 R48, desc[UR4][R48.64] ;  /* 0x0000000430300981 */ /* 0x000f22000c1e1d00 */
[----:B------:R-:W-:-:S06]  /*0710*/  IADD3 R121, R67, 0x40, RZ ;  /* 0x0000004043797810 */ /* 0x000fcc0007ffe0ff */
[----:B------:R-:W1:Y:S01]  /*0720*/  LDC.64 R64, c[0x0][0x268] ;  /* 0x00009a00ff407b82 */ /* 0x000e620000000a00 */
[----:B--2---:R-:W-:-:S07]  /*0730*/  @P0 IMAD.WIDE.U32 R52, R121, 0x10, R52 ;  /* 0x0000001079340825 */ /* 0x004fce00078e0034 */
[----:B------:R-:W2:Y:S01]  /*0740*/  @!P0 LDC.64 R58, c[0x0][0x230] ;  /* 0x00008c00ff3a8b82 */ /* 0x000ea20000000a00 */
[----:B------:R-:W4:Y:S01]  /*0750*/  @P0 LDG.E.128 R52, desc[UR4][R52.64] ;  /* 0x0000000434340981 */ /* 0x000f22000c1e1d00 */
[----:B0-----:R-:W-:Y:S01]  /*0760*/  @!P0 IMAD.WIDE.U32 R62, R61, 0x10, R62 ;  /* 0x000000103d3e8825 */ /* 0x001fe200078e003e */
[----:B------:R-:W-:-:S03]  /*0770*/  @P0 MOV R119, RZ ;  /* 0x000000ff00770202 */ /* 0x000fc60000000f00 */
[----:B-1----:R-:W-:-:S06]  /*0780*/  IMAD.WIDE R110, R117, 0x4, R56 ;  /* 0x00000004756e7825 */ /* 0x002fcc00078e0238 */
[----:B------:R-:W4:Y:S01]  /*0790*/  LDG.E R110, desc[UR4][R110.64] ;  /* 0x000000046e6e7981 */ /* 0x000f22000c1e1900 */
[----:B------:R-:W-:Y:S02]  /*07a0*/  IMAD.WIDE.U32 R56, R61, 0x10, R64 ;  /* 0x000000103d387825 */ /* 0x000fe400078e0040 */
[----:B------:R-:W0:Y:S02]  /*07b0*/  @!P0 LDC.64 R60, c[0x0][0x220] ;  /* 0x00008800ff3c8b82 */ /* 0x000e240000000a00 */
[----:B--2---:R-:W-:Y:S02]  /*07c0*/  @!P0 IMAD.WIDE R108, R117, 0x4, R58 ;  /* 0x00000004756c8825 */ /* 0x004fe400078e023a */
[----:B------:R-:W2:Y:S04]  /*07d0*/  LDG.E.128 R56, desc[UR4][R56.64] ;  /* 0x0000000438387981 */ /* 0x000ea8000c1e1d00 */
[----:B------:R1:W4:Y:S01]  /*07e0*/  @!P0 LDG.E R119, desc[UR4][R108.64] ;  /* 0x000000046c778981 */ /* 0x000322000c1e1900 */
[----:B0-----:R-:W-:-:S04]  /*07f0*/  @!P0 IMAD.WIDE.U32 R106, R67, 0x10, R60 ;  /* 0x00000010436a8825 */ /* 0x001fc800078e003c */
[----:B------:R-:W-:Y:S02]  /*0800*/  IMAD.WIDE.U32 R60, R67, 0x10, R64 ;  /* 0x00000010433c7825 */ /* 0x000fe400078e0040 */
[----:B------:R-:W0:Y:S02]  /*0810*/  @!P0 LDC.64 R66, c[0x0][0x220] ;  /* 0x00008800ff428b82 */ /* 0x000e240000000a00 */
[----:B0-----:R-:W-:-:S04]  /*0820*/  @!P0 IMAD.WIDE.U32 R102, R121, 0x10, R66 ;  /* 0x0000001079668825 */ /* 0x001fc800078e0042 */
[----:B------:R-:W-:-:S06]  /*0830*/  IMAD.WIDE.U32 R64, R121, 0x10, R64 ;  /* 0x0000001079407825 */ /* 0x000fcc00078e0040 */
[----:B------:R-:W4:Y:S04]  /*0840*/  LDG.E.128 R64, desc[UR4][R64.64] ;  /* 0x0000000440407981 */ /* 0x000f28000c1e1d00 */
[----:B------:R-:W3:Y:S04]  /*0850*/  @!P0 LDG.E.128 R44, desc[UR4][R62.64] ;  /* 0x000000043e2c8981 */ /* 0x000ee8000c1e1d00 */
[----:B------:R0:W4:Y:S04]  /*0860*/  @!P0 LDG.E.128 R48, desc[UR4][R106.64] ;  /* 0x000000046a308981 */ /* 0x000128000c1e1d00 */
[----:B------:R-:W4:Y:S04]  /*0870*/  LDG.E.128 R60, desc[UR4][R60.64] ;  /* 0x000000043c3c7981 */ /* 0x000f28000c1e1d00 */
[----:B------:R0:W4:Y:S01]  /*0880*/  @!P0 LDG.E.128 R52, desc[UR4][R102.64] ;  /* 0x0000000466348981 */ /* 0x000122000c1e1d00 */
[----:B-----5:R-:W-:-:S02]  /*0890*/  HADD2.F32 R121, -RZ, R37.H1_H1 ;  /* 0x30000025ff797230 */ /* 0x020fc40000004100 */
[--C-:B------:R-:W-:Y:S02]  /*08a0*/  HADD2.F32 R125, -RZ, R36.reuse.H1_H1 ;  /* 0x30000024ff7d7230 */ /* 0x100fe40000004100 */
[----:B------:R-:W0:Y:S01]  /*08b0*/  @P0 MUFU.RCP R127, R121 ;  /* 0x00000079007f0308 */ /* 0x000e220000001000 */
[----:B------:R-:W-:Y:S02]  /*08c0*/  HADD2.F32 R126, -RZ, R36.H0_H0 ;  /* 0x20000024ff7e7230 */ /* 0x000fe40000004100 */
[----:B-1----:R-:W-:-:S05]  /*08d0*/  HADD2.F32 R109, -RZ, R38.H1_H1 ;  /* 0x30000026ff6d7230 */ /* 0x002fca0000004100 */
[----:B------:R-:W1:Y:S01]  /*08e0*/  @P0 MUFU.RCP R123, R125 ;  /* 0x0000007d007b0308 */ /* 0x000e620000001000 */
[----:B------:R-:W-:Y:S02]  /*08f0*/  HADD2.F32 R124, -RZ, R37.H0_H0 ;  /* 0x20000025ff7c7230 */ /* 0x000fe40000004100 */
[----:B------:R-:W-:Y:S02]  /*0900*/  HADD2.F32 R120, -RZ, R38.H0_H0 ;  /* 0x20000026ff787230 */ /* 0x000fe40000004100 */
[----:B------:R-:W-:-:S03]  /*0910*/  HADD2.F32 R111, -RZ, R39.H1_H1 ;  /* 0x30000027ff6f7230 */ /* 0x000fc60000004100 */
[----:B------:R-:W1:Y:S01]  /*0920*/  @P0 MUFU.RCP R128, R126 ;  /* 0x0000007e00800308 */ /* 0x000e620000001000 */
[----:B------:R-:W-:-:S07]  /*0930*/  HADD2.F32 R122, -RZ, R39.H0_H0 ;  /* 0x20000027ff7a7230 */ /* 0x000fce0000004100 */
[----:B------:R-:W1:Y:S08]  /*0940*/  @P0 MUFU.RCP R129, R109 ;  /* 0x0000006d00810308 */ /* 0x000e700000001000 */
[----:B------:R-:W1:Y:S08]  /*0950*/  @P0 MUFU.RCP R130, R124 ;  /* 0x0000007c00820308 */ /* 0x000e700000001000 */
[----:B------:R-:W1:Y:S08]  /*0960*/  @P0 MUFU.RCP R132, R120 ;  /* 0x0000007800840308 */ /* 0x000e700000001000 */
[----:B------:R-:W1:Y:S08]  /*0970*/  @P0 MUFU.RCP R131, R111 ;  /* 0x0000006f00830308 */ /* 0x000e700000001000 */
[----:B------:R0:W1:Y:S01]  /*0980*/  @P0 MUFU.RCP R134, R122 ;  /* 0x0000007a00860308 */ /* 0x0000620000001000 */
[----:B--2---:R-:W-:-:S02]  /*0990*/  HADD2.F32 R139, -RZ, R59.H0_H0 ;  /* 0x2000003bff8b7230 */ /* 0x004fc40000004100 */
[----:B------:R-:W-:-:S03]  /*09a0*/  HADD2.F32 R144, -RZ, R59.H1_H1 ;  /* 0x3000003bff907230 */ /* 0x000fc60000004100 */
[----:B------:R-:W-:Y:S01]  /*09b0*/  FADD.FTZ R31, R139, R31 ;  /* 0x0000001f8b1f7221 */ /* 0x000fe20000010000 */
[----:B0-----:R-:W-:Y:S01]  /*09c0*/  FMUL.FTZ R122, R122, R139 ;  /* 0x0000008b7a7a7220 */ /* 0x001fe20000410000 */
[----:B------:R-:W-:Y:S01]  /*09d0*/  FMUL.FTZ R111, R111, R144 ;  /* 0x000000906f6f7220 */ /* 0x000fe20000410000 */
[----:B------:R-:W-:Y:S01]  /*09e0*/  FADD.FTZ R68, R144, R68 ;  /* 0x0000004490447221 */ /* 0x000fe20000010000 */
[----:B------:R-:W-:Y:S01]  /*09f0*/  UMOV UR6, 0xffffffff ;  /* 0xffffffff00067882 */ /* 0x000fe20000000000 */
[----:B---3--:R-:W-:Y:S02]  /*0a00*/  HADD2.F32 R133, -RZ, R45.H1_H1 ;  /* 0x3000002dff857230 */ /* 0x008fe40000004100 */
[--C-:B------:R-:W-:Y:S02]  /*0a10*/  HADD2.F32 R136, -RZ, R44.reuse.H0_H0 ;  /* 0x2000002cff887230 */ /* 0x100fe40000004100 */
[----:B------:R-:W-:Y:S02]  /*0a20*/  HADD2.F32 R44, -RZ, R44.H1_H1 ;  /* 0x3000002cff2c7230 */ /* 0x000fe40000004100 */
[----:B------:R-:W-:Y:S01]  /*0a30*/  @P0 FADD.FTZ R106, -R96, R133 ;  /* 0x00000085606a0221 */ /* 0x000fe20000010100 */
[----:B------:R-:W-:-:S02]  /*0a40*/  HADD2.F32 R135, -RZ, R46.H1_H1 ;  /* 0x3000002eff877230 */ /* 0x000fc40000004100 */
[----:B------:R-:W-:Y:S01]  /*0a50*/  @P0 FADD.FTZ R108, -R94, R44 ;  /* 0x0000002c5e6c0221 */ /* 0x000fe20000010100 */
[----:B------:R-:W-:Y:S01]  /*0a60*/  @P0 FMUL.FTZ R106, R106, R127 ;  /* 0x0000007f6a6a0220 */ /* 0x000fe20000410000 */
[----:B----4-:R-:W-:Y:S01]  /*0a70*/  @!P0 FADD.FTZ R127, R44, -R119 ;  /* 0x800000772c7f8221 */ /* 0x010fe20000010000 */
[----:B------:R-:W-:Y:S02]  /*0a80*/  HADD2.F32 R138, -RZ, R45.H0_H0 ;  /* 0x2000002dff8a7230 */ /* 0x000fe40000004100 */
[----:B------:R-:W-:Y:S01]  /*0a90*/  @P0 FADD.FTZ R107, -R93, R136 ;  /* 0x000000885d6b0221 */ /* 0x000fe20000010100 */
[----:B------:R-:W-:Y:S02]  /*0aa0*/  HADD2.F32 R140, -RZ, R46.H0_H0 ;  /* 0x2000002eff8c7230 */ /* 0x000fe40000004100 */
[----:B-1----:R-:W-:Y:S01]  /*0ab0*/  @P0 FMUL.FTZ R108, R108, R123 ;  /* 0x0000007b6c6c0220 */ /* 0x002fe20000410000 */
[----:B------:R-:W-:Y:S01]  /*0ac0*/  @P0 FADD.FTZ R102, -R98, R135 ;  /* 0x0000008762660221 */ /* 0x000fe20000010100 */
[----:B------:R-:W-:Y:S01]  /*0ad0*/  @!P0 FADD.FTZ R123, R136, -R119 ;  /* 0x80000077887b8221 */ /* 0x000fe20000010000 */
[----:B------:R-:W-:-:S02]  /*0ae0*/  HADD2.F32 R137, -RZ, R47.H1_H1 ;  /* 0x3000002fff897230 */ /* 0x000fc40000004100 */
[----:B------:R-:W-:Y:S01]  /*0af0*/  @!P0 FMUL.FTZ R108, R110, R127 ;  /* 0x0000007f6e6c8220 */ /* 0x000fe20000410000 */
[--C-:B------:R-:W-:Y:S01]  /*0b00*/  @!P0 FADD.FTZ R127, R133, -R119.reuse ;  /* 0x80000077857f8221 */ /* 0x100fe20000010000 */
[----:B------:R-:W-:Y:S02]  /*0b10*/  HADD2.F32 R142, -RZ, R47.H0_H0 ;  /* 0x2000002fff8e7230 */ /* 0x000fe40000004100 */
[----:B------:R-:W-:Y:S01]  /*0b20*/  @P0 FMUL.FTZ R107, R107, R128 ;  /* 0x000000806b6b0220 */ /* 0x000fe20000410000 */
[----:B------:R-:W-:Y:S01]  /*0b30*/  @P0 FADD.FTZ R103, -R95, R138 ;  /* 0x0000008a5f670221 */ /* 0x000fe20000010100 */
[----:B------:R-:W-:Y:S01]  /*0b40*/  @P0 FADD.FTZ R47, -R97, R140 ;  /* 0x0000008c612f0221 */ /* 0x000fe20000010100 */
[----:B------:R-:W-:Y:S01]  /*0b50*/  @P0 FMUL.FTZ R102, R102, R129 ;  /* 0x0000008166660220 */ /* 0x000fe20000410000 */
[----:B------:R-:W-:Y:S01]  /*0b60*/  @!P0 FMUL.FTZ R107, R110, R123 ;  /* 0x0000007b6e6b8220 */ /* 0x000fe20000410000 */
[--C-:B------:R-:W-:Y:S01]  /*0b70*/  @!P0 FADD.FTZ R123, R138, -R119.reuse ;  /* 0x800000778a7b8221 */ /* 0x100fe20000010000 */
[----:B------:R-:W-:Y:S01]  /*0b80*/  @!P0 FADD.FTZ R129, R140, -R119 ;  /* 0x800000778c818221 */ /* 0x000fe20000010000 */
[----:B------:R-:W-:Y:S01]  /*0b90*/  @P0 FADD.FTZ R46, -R100, R137 ;  /* 0x00000089642e0221 */ /* 0x000fe20000010100 */
[----:B------:R-:W-:Y:S01]  /*0ba0*/  @!P0 FMUL.FTZ R106, R110, R127 ;  /* 0x0000007f6e6a8220 */ /* 0x000fe20000410000 */
[----:B------:R-:W-:-:S02]  /*0bb0*/  HADD2.F32 R127, -RZ, R41.H0_H0 ;  /* 0x20000029ff7f7230 */ /* 0x000fc40000004100 */
[----:B------:R-:W-:Y:S01]  /*0bc0*/  @P0 FMUL.FTZ R103, R103, R130 ;  /* 0x0000008267670220 */ /* 0x000fe20000410000 */
[----:B------:R-:W-:Y:S01]  /*0bd0*/  @P0 FMUL.FTZ R47, R47, R132 ;  /* 0x000000842f2f0220 */ /* 0x000fe20000410000 */
[----:B------:R-:W-:Y:S01]  /*0be0*/  @P0 FADD.FTZ R45, -R99, R142 ;  /* 0x0000008e632d0221 */ /* 0x000fe20000010100 */
[C---:B------:R-:W-:Y:S01]  /*0bf0*/  @!P0 FMUL.FTZ R103, R110.reuse, R123 ;  /* 0x0000007b6e678220 */ /* 0x040fe20000410000 */
[----:B------:R-:W-:Y:S01]  /*0c00*/  @!P0 FMUL.FTZ R47, R110, R129 ;  /* 0x000000816e2f8220 */ /* 0x000fe20000410000 */
[----:B------:R-:W-:Y:S01]  /*0c10*/  @P0 FMUL.FTZ R46, R46, R131 ;  /* 0x000000832e2e0220 */ /* 0x000fe20000410000 */
[--C-:B------:R-:W-:Y:S01]  /*0c20*/  @!P0 FADD.FTZ R123, R135, -R119.reuse ;  /* 0x80000077877b8221 */ /* 0x100fe20000010000 */
[--C-:B------:R-:W-:Y:S01]  /*0c30*/  @!P0 FADD.FTZ R129, R142, -R119.reuse ;  /* 0x800000778e818221 */ /* 0x100fe20000010000 */
[--C-:B------:R-:W-:Y:S02]  /*0c40*/  HADD2.F32 R44, -RZ, R40.reuse.H0_H0 ;  /* 0x20000028ff2c7230 */ /* 0x100fe40000004100 */
[----:B------:R-:W-:Y:S01]  /*0c50*/  @!P0 FADD.FTZ R131, R137, -R119 ;  /* 0x8000007789838221 */ /* 0x000fe20000010000 */
[----:B------:R-:W0:Y:S01]  /*0c60*/  @P0 MUFU.RCP R130, R127 ;  /* 0x0000007f00820308 */ /* 0x000e220000001000 */
[----:B------:R-:W-:-:S02]  /*0c70*/  HADD2.F32 R133, -RZ, R40.H1_H1 ;  /* 0x30000028ff857230 */ /* 0x000fc40000004100 */
[----:B------:R-:W-:Y:S01]  /*0c80*/  @P0 FMUL.FTZ R45, R45, R134 ;  /* 0x000000862d2d0220 */ /* 0x000fe20000410000 */
[----:B------:R-:W-:Y:S02]  /*0c90*/  HADD2.F32 R142, -RZ, R58.H1_H1 ;  /* 0x3000003aff8e7230 */ /* 0x000fe40000004100 */
[C---:B------:R-:W-:Y:S01]  /*0ca0*/  @!P0 FMUL.FTZ R102, R110.reuse, R123 ;  /* 0x0000007b6e668220 */ /* 0x040fe20000410000 */
[C---:B------:R-:W-:Y:S01]  /*0cb0*/  @!P0 FMUL.FTZ R45, R110.reuse, R129 ;  /* 0x000000816e2d8220 */ /* 0x040fe20000410000 */
[----:B------:R-:W-:Y:S01]  /*0cc0*/  @!P0 FMUL.FTZ R46, R110, R131 ;  /* 0x000000836e2e8220 */ /* 0x000fe20000410000 */
[----:B------:R-:W-:Y:S01]  /*0cd0*/  HADD2.F32 R129, -RZ, R56.H0_H0 ;  /* 0x20000038ff817230 */ /* 0x000fe20000004100 */
[----:B------:R-:W1:Y:S01]  /*0ce0*/  @P0 MUFU.RCP R128, R44 ;  /* 0x0000002c00800308 */ /* 0x000e620000001000 */
[----:B------:R-:W-:Y:S02]  /*0cf0*/  HADD2.F32 R131, -RZ, R57.H0_H0 ;  /* 0x20000039ff837230 */ /* 0x000fe40000004100 */
[----:B------:R-:W-:Y:S01]  /*0d00*/  FMUL.FTZ R109, R109, R142 ;  /* 0x0000008e6d6d7220 */ /* 0x000fe20000410000 */
[----:B------:R-:W-:-:S02]  /*0d10*/  HADD2.F32 R123, -RZ, R41.H1_H1 ;  /* 0x30000029ff7b7230 */ /* 0x000fc40000004100 */
[C---:B------:R-:W-:Y:S01]  /*0d20*/  FADD.FTZ R30, R142.reuse, R30 ;  /* 0x0000001e8e1e7221 */ /* 0x040fe20000010000 */
[----:B------:R-:W-:Y:S02]  /*0d30*/  HADD2.F32 R138, -RZ, R56.H1_H1 ;  /* 0x30000038ff8a7230 */ /* 0x000fe40000004100 */
[----:B------:R-:W-:Y:S01]  /*0d40*/  FFMA.FTZ R11, R142, R102, R11 ;  /* 0x000000668e0b7223 */ /* 0x000fe2000001000b */
[----:B------:R-:W2:Y:S01]  /*0d50*/  @P0 MUFU.RCP R132, R133 ;  /* 0x0000008500840308 */ /* 0x000ea20000001000 */
[----:B------:R-:W-:Y:S02]  /*0d60*/  HADD2.F32 R140, -RZ, R57.H1_H1 ;  /* 0x30000039ff8c7230 */ /* 0x000fe40000004100 */
[----:B------:R-:W-:Y:S01]  /*0d70*/  FMUL.FTZ R56, R126, R129 ;  /* 0x000000817e387220 */ /* 0x000fe20000410000 */
[----:B------:R-:W-:Y:S02]  /*0d80*/  HADD2.F32 R137, -RZ, R58.H0_H0 ;  /* 0x2000003aff897230 */ /* 0x000fe40000004100 */
[----:B------:R-:W-:Y:S01]  /*0d90*/  FADD.FTZ R25, R129, R25 ;  /* 0x0000001981197221 */ /* 0x000fe20000010000 */
[----:B------:R-:W-:-:S02]  /*0da0*/  HADD2.F32 R134, -RZ, R42.H0_H0 ;  /* 0x2000002aff867230 */ /* 0x000fc40000004100 */
[----:B------:R-:W-:Y:S01]  /*0db0*/  FFMA.FTZ R14, R129, R107, R14 ;  /* 0x0000006b810e7223 */ /* 0x000fe2000001000e */
[----:B------:R-:W-:Y:S01]  /*0dc0*/  HADD2.F32 R142, -RZ, R49.H0_H0 ;  /* 0x20000031ff8e7230 */ /* 0x000fe20000004100 */
[----:B------:R-:W3:Y:S01]  /*0dd0*/  @P0 MUFU.RCP R136, R123 ;  /* 0x0000007b00880308 */ /* 0x000ee20000001000 */
[----:B------:R-:W-:Y:S01]  /*0de0*/  FMUL.FTZ R58, R124, R131 ;  /* 0x000000837c3a7220 */ /* 0x000fe20000410000 */
[C---:B------:R-:W-:Y:S01]  /*0df0*/  FADD.FTZ R27, R131.reuse, R27 ;  /* 0x0000001b831b7221 */ /* 0x040fe20000010000 */
[----:B------:R-:W-:Y:S01]  /*0e00*/  FFMA.FTZ R12, R131, R103, R12 ;  /* 0x00000067830c7223 */ /* 0x000fe2000001000c */
[----:B------:R-:W-:Y:S02]  /*0e10*/  HADD2.F32 R135, -RZ, R42.H1_H1 ;  /* 0x3000002aff877230 */ /* 0x000fe40000004100 */
[----:B------:R-:W-:Y:S01]  /*0e20*/  FMUL.FTZ R57, R125, R138 ;  /* 0x0000008a7d397220 */ /* 0x000fe20000410000 */
[--C-:B------:R-:W-:Y:S02]  /*0e30*/  HADD2.F32 R129, -RZ, R43.reuse.H0_H0 ;  /* 0x2000002bff817230 */ /* 0x100fe40000004100 */
[C---:B------:R-:W-:Y:S01]  /*0e40*/  FADD.FTZ R26, R138.reuse, R26 ;  /* 0x0000001a8a1a7221 */ /* 0x040fe20000010000 */
[----:B------:R-:W-:Y:S01]  /*0e50*/  FFMA.FTZ R15, R138, R108, R15 ;  /* 0x0000006c8a0f7223 */ /* 0x000fe2000001000f */
[----:B------:R-:W-:Y:S01]  /*0e60*/  HADD2.F32 R131, -RZ, R43.H1_H1 ;  /* 0x3000002bff837230 */ /* 0x000fe20000004100 */
[----:B------:R-:W4:Y:S01]  /*0e70*/  @P0 MUFU.RCP R126, R134 ;  /* 0x00000086007e0308 */ /* 0x000f220000001000 */
[----:B------:R-:W-:Y:S01]  /*0e80*/  FMUL.FTZ R59, R121, R140 ;  /* 0x0000008c793b7220 */ /* 0x000fe20000410000 */
[C---:B------:R-:W-:Y:S01]  /*0e90*/  FADD.FTZ R28, R140.reuse, R28 ;  /* 0x0000001c8c1c7221 */ /* 0x040fe20000010000 */
[----:B------:R-:W-:Y:S01]  /*0ea0*/  FFMA.FTZ R13, R140, R106, R13 ;  /* 0x0000006a8c0d7223 */ /* 0x000fe2000001000d */
[----:B------:R-:W-:-:S02]  /*0eb0*/  HADD2.F32 R138, -RZ, R48.H0_H0 ;  /* 0x20000030ff8a7230 */ /* 0x000fc40000004100 */
[----:B------:R-:W-:Y:S01]  /*0ec0*/  FMUL.FTZ R120, R120, R137 ;  /* 0x0000008978787220 */ /* 0x000fe20000410000 */
[--C-:B------:R-:W-:Y:S02]  /*0ed0*/  HADD2.F32 R146, -RZ, R51.reuse.H0_H0 ;  /* 0x20000033ff927230 */ /* 0x100fe40000004100 */
[C---:B------:R-:W-:Y:S01]  /*0ee0*/  FADD.FTZ R29, R137.reuse, R29 ;  /* 0x0000001d891d7221 */ /* 0x040fe20000010000 */
[----:B------:R-:W-:Y:S02]  /*0ef0*/  HADD2.F32 R147, -RZ, R51.H1_H1 ;  /* 0x30000033ff937230 */ /* 0x000fe40000004100 */
[----:B------:R-:W-:Y:S01]  /*0f00*/  FFMA.FTZ R10, R137, R47, R10 ;  /* 0x0000002f890a7223 */ /* 0x000fe2000001000a */
[----:B------:R-:W-:Y:S02]  /*0f10*/  HADD2.F32 R140, -RZ, R48.H1_H1 ;  /* 0x30000030ff8c7230 */ /* 0x000fe40000004100 */
[----:B------:R-:W-:Y:S01]  /*0f20*/  @P0 FADD.FTZ R51, -R87, R142 ;  /* 0x0000008e57330221 */ /* 0x000fe20000010100 */
[----:B------:R-:W4:Y:S01]  /*0f30*/  @P0 MUFU.RCP R141, R135 ;  /* 0x00000087008d0308 */ /* 0x000f220000001000 */
[----:B------:R-:W-:Y:S01]  /*0f40*/  FFMA.FTZ R8, R139, R45, R8 ;  /* 0x0000002d8b087223 */ /* 0x000fe20000010008 */
[----:B------:R-:W-:-:S02]  /*0f50*/  HADD2.F32 R143, -RZ, R49.H1_H1 ;  /* 0x30000031ff8f7230 */ /* 0x000fc40000004100 */
[----:B------:R-:W-:Y:S01]  /*0f60*/  @P0 FADD.FTZ R49, -R85, R138 ;  /* 0x0000008a55310221 */ /* 0x000fe20000010100 */
[----:B0-----:R-:W-:-:S03]  /*0f70*/  @P0 FMUL.FTZ R130, R51, R130 ;  /* 0x0000008233820220 */ /* 0x001fc60000410000 */
[----:B------:R-:W0:Y:S01]  /*0f80*/  @P0 MUFU.RCP R137, R129 ;  /* 0x0000008100890308 */ /* 0x000e220000001000 */
[----:B------:R-:W-:Y:S01]  /*0f90*/  @P0 FADD.FTZ R121, -R86, R140 ;  /* 0x0000008c56790221 */ /* 0x000fe20000010100 */
[----:B------:R-:W-:Y:S01]  /*0fa0*/  @!P0 FADD.FTZ R51, R138, -R119 ;  /* 0x800000778a338221 */ /* 0x000fe20000010000 */
[----:B------:R-:W-:-:S05]  /*0fb0*/  FFMA.FTZ R9, R144, R46, R9 ;  /* 0x0000002e90097223 */ /* 0x000fca0000010009 */
[----:B------:R-:W0:Y:S01]  /*0fc0*/  @P0 MUFU.RCP R139, R131 ;  /* 0x00000083008b0308 */ /* 0x000e220000001000 */
[--C-:B------:R-:W-:Y:S02]  /*0fd0*/  HADD2.F32 R144, -RZ, R50.reuse.H0_H0 ;  /* 0x20000032ff907230 */ /* 0x100fe40000004100 */
[----:B-1----:R-:W-:Y:S01]  /*0fe0*/  @P0 FMUL.FTZ R49, R49, R128 ;  /* 0x0000008031310220 */ /* 0x002fe20000410000 */
[----:B------:R-:W-:Y:S02]  /*0ff0*/  HADD2.F32 R145, -RZ, R50.H1_H1 ;  /* 0x30000032ff917230 */ /* 0x000fe40000004100 */
[----:B--2---:R-:W-:Y:S01]  /*1000*/  @P0 FMUL.FTZ R132, R121, R132 ;  /* 0x0000008479840220 */ /* 0x004fe20000410000 */
[----:B------:R-:W-:Y:S01]  /*1010*/  @!P0 FMUL.FTZ R49, R110, R51 ;  /* 0x000000336e318220 */ /* 0x000fe20000410000 */
[----:B------:R-:W-:Y:S01]  /*1020*/  @P0 FADD.FTZ R121, -R88, R143 ;  /* 0x0000008f58790221 */ /* 0x000fe20000010100 */
[----:B------:R-:W-:Y:S01]  /*1030*/  @!P0 FADD.FTZ R51, R142, -R119 ;  /* 0x800000778e338221 */ /* 0x000fe20000010000 */
[----:B------:R-:W-:Y:S01]  /*1040*/  @P0 FADD.FTZ R125, -R89, R144 ;  /* 0x00000090597d0221 */ /* 0x000fe20000010100 */
[----:B------:R-:W-:Y:S01]  /*1050*/  @P0 FADD.FTZ R124, -R90, R145 ;  /* 0x000000915a7c0221 */ /* 0x000fe20000010100 */
[----:B---3--:R-:W-:Y:S01]  /*1060*/  @P0 FMUL.FTZ R128, R121, R136 ;  /* 0x0000008879800220 */ /* 0x008fe20000410000 */
[----:B------:R-:W-:Y:S01]  /*1070*/  @P0 FADD.FTZ R50, -R91, R146 ;  /* 0x000000925b320221 */ /* 0x000fe20000010100 */
[----:B------:R-:W-:Y:S01]  /*1080*/  @!P0 FMUL.FTZ R130, R110, R51 ;  /* 0x000000336e828220 */ /* 0x000fe20000410000 */
[----:B------:R-:W-:Y:S01]  /*1090*/  @P0 FADD.FTZ R48, -R92, R147 ;  /* 0x000000935c300221 */ /* 0x000fe20000010100 */
[--C-:B------:R-:W-:Y:S01]  /*10a0*/  @!P0 FADD.FTZ R121, R140, -R119.reuse ;  /* 0x800000778c798221 */ /* 0x100fe20000010000 */
[----:B------:R-:W-:Y:S01]  /*10b0*/  @!P0 FADD.FTZ R51, R145, -R119 ;  /* 0x8000007791338221 */ /* 0x000fe20000010000 */
[----:B----4-:R-:W-:Y:S01]  /*10c0*/  @P0 FMUL.FTZ R126, R125, R126 ;  /* 0x0000007e7d7e0220 */ /* 0x010fe20000410000 */
[----:B------:R-:W-:-:S02]  /*10d0*/  HADD2.F32 R125, -RZ, R32.H0_H0 ;  /* 0x20000020ff7d7230 */ /* 0x000fc40000004100 */
[----:B------:R-:W-:Y:S01]  /*10e0*/  @P0 FMUL.FTZ R124, R124, R141 ;  /* 0x0000008d7c7c0220 */ /* 0x000fe20000410000 */
[----:B0-----:R-:W-:Y:S01]  /*10f0*/  @P0 FMUL.FTZ R50, R50, R137 ;  /* 0x0000008932320220 */ /* 0x001fe20000410000 */
[----:B------:R-:W-:Y:S01]  /*1100*/  @P0 FMUL.FTZ R48, R48, R139 ;  /* 0x0000008b30300220 */ /* 0x000fe20000410000 */
[----:B------:R-:W-:Y:S01]  /*1110*/  @!P0 FMUL.FTZ R132, R110, R121 ;  /* 0x000000796e848220 */ /* 0x000fe20000410000 */
[--C-:B------:R-:W-:Y:S01]  /*1120*/  @!P0 FADD.FTZ R137, R144, -R119.reuse ;  /* 0x8000007790898221 */ /* 0x100fe20000010000 */
[----:B------:R-:W-:Y:S01]  /*1130*/  @!P0 FMUL.FTZ R124, R110, R51 ;  /* 0x000000336e7c8220 */ /* 0x000fe20000410000 */
[--C-:B------:R-:W-:Y:S01]  /*1140*/  @!P0 FADD.FTZ R121, R143, -R119.reuse ;  /* 0x800000778f798221 */ /* 0x100fe20000010000 */
[----:B------:R-:W-:Y:S01]  /*1150*/  @!P0 FADD.FTZ R139, R147, -R119 ;  /* 0x80000077938b8221 */ /* 0x000fe20000010000 */
[--C-:B------:R-:W-:Y:S01]  /*1160*/  HADD2.F32 R51, -RZ, R60.reuse.H0_H0 ;  /* 0x2000003cff337230 */ /* 0x100fe20000004100 */
[----:B------:R-:W0:Y:S01]  /*1170*/  @P0 MUFU.RCP R136, R125 ;  /* 0x0000007d00880308 */ /* 0x000e220000001000 */
[----:B------:R-:W-:-:S02]  /*1180*/  HADD2.F32 R138, -RZ, R60.H1_H1 ;  /* 0x3000003cff8a7230 */ /* 0x000fc40000004100 */
[C---:B------:R-:W-:Y:S01]  /*1190*/  @!P0 FMUL.FTZ R126, R110.reuse, R137 ;  /* 0x000000896e7e8220 */ /* 0x040fe20000410000 */
[----:B------:R-:W-:Y:S02]  /*11a0*/  HADD2.F32 R60, -RZ, R33.H0_H0 ;  /* 0x20000021ff3c7230 */ /* 0x000fe40000004100 */
[----:B------:R-:W-:Y:S01]  /*11b0*/  @!P0 FMUL.FTZ R128, R110, R121 ;  /* 0x000000796e808220 */ /* 0x000fe20000410000 */
[--C-:B------:R-:W-:Y:S02]  /*11c0*/  HADD2.F32 R142, -RZ, R61.reuse.H1_H1 ;  /* 0x3000003dff8e7230 */ /* 0x100fe40000004100 */
[----:B------:R-:W-:Y:S01]  /*11d0*/  @!P0 FADD.FTZ R137, R146, -R119 ;  /* 0x8000007792898221 */ /* 0x000fe20000010000 */
[----:B------:R-:W-:Y:S01]  /*11e0*/  @!P0 FMUL.FTZ R48, R110, R139 ;  /* 0x0000008b6e308220 */ /* 0x000fe20000410000 */
[----:B------:R-:W-:Y:S01]  /*11f0*/  FMUL.FTZ R44, R44, R51 ;  /* 0x000000332c2c7220 */ /* 0x000fe20000410000 */
[C---:B------:R-:W-:Y:S01]  /*1200*/  FADD.FTZ R84, R51.reuse, R84 ;  /* 0x0000005433547221 */ /* 0x040fe20000010000 */
[----:B------:R-:W-:Y:S01]  /*1210*/  FFMA.FTZ R118, R51, R49, R118 ;  /* 0x0000003133767223 */ /* 0x000fe20000010076 */
[----:B------:R-:W-:Y:S01]  /*1220*/  HADD2.F32 R121, -RZ, R32.H1_H1 ;  /* 0x30000020ff797230 */ /* 0x000fe20000004100 */
[----:B------:R-:W1:Y:S01]  /*1230*/  @P0 MUFU.RCP R139, R60 ;  /* 0x0000003c008b0308 */ /* 0x000e620000001000 */
[----:B------:R-:W-:Y:S01]  /*1240*/  FMUL.FTZ R51, R133, R138 ;  /* 0x0000008a85337220 */ /* 0x000fe20000410000 */
[----:B------:R-:W-:-:S02]  /*1250*/  HADD2.F32 R140, -RZ, R61.H0_H0 ;  /* 0x2000003dff8c7230 */ /* 0x000fc40000004100 */
[C---:B------:R-:W-:Y:S01]  /*1260*/  FADD.FTZ R78, R142.reuse, R78 ;  /* 0x0000004e8e4e7221 */ /* 0x040fe20000010000 */
[--C-:B------:R-:W-:Y:S02]  /*1270*/  HADD2.F32 R146, -RZ, R63.reuse.H0_H0 ;  /* 0x2000003fff927230 */ /* 0x100fe40000004100 */
[----:B------:R-:W-:Y:S01]  /*1280*/  FFMA.FTZ R79, R142, R128, R79 ;  /* 0x000000808e4f7223 */ /* 0x000fe2000001004f */
[----:B------:R-:W-:Y:S02]  /*1290*/  HADD2.F32 R148, -RZ, R63.H1_H1 ;  /* 0x3000003fff947230 */ /* 0x000fe40000004100 */
[----:B------:R-:W-:Y:S01]  /*12a0*/  FMUL.FTZ R63, R123, R142 ;  /* 0x0000008e7b3f7220 */ /* 0x000fe20000410000 */
[----:B------:R-:W-:Y:S02]  /*12b0*/  HADD2.F32 R133, -RZ, R34.H0_H0 ;  /* 0x20000022ff857230 */ /* 0x000fe40000004100 */
[----:B------:R-:W-:Y:S01]  /*12c0*/  @!P0 FMUL.FTZ R50, R110, R137 ;  /* 0x000000896e328220 */ /* 0x000fe20000410000 */
[----:B------:R-:W-:Y:S01]  /*12d0*/  HADD2.F32 R144, -RZ, R62.H1_H1 ;  /* 0x3000003eff907230 */ /* 0x000fe20000004100 */
[----:B------:R-:W2:Y:S01]  /*12e0*/  @P0 MUFU.RCP R137, R121 ;  /* 0x0000007900890308 */ /* 0x000ea20000001000 */
[----:B------:R-:W-:-:S02]  /*12f0*/  HADD2.F32 R142, -RZ, R52.H0_H0 ;  /* 0x20000034ff8e7230 */ /* 0x000fc40000004100 */
[----:B------:R-:W-:Y:S01]  /*1300*/  FMUL.FTZ R61, R127, R140 ;  /* 0x0000008c7f3d7220 */ /* 0x000fe20000410000 */
[----:B------:R-:W-:Y:S02]  /*1310*/  HADD2.F32 R141, -RZ, R62.H0_H0 ;  /* 0x2000003eff8d7230 */ /* 0x000fe40000004100 */
[----:B------:R-:W-:Y:S01]  /*1320*/  FMUL.FTZ R127, R135, R144 ;  /* 0x00000090877f7220 */ /* 0x000fe20000410000 */
[----:B------:R-:W-:Y:S02]  /*1330*/  HADD2.F32 R62, -RZ, R33.H1_H1 ;  /* 0x30000021ff3e7230 */ /* 0x000fe40000004100 */
[C---:B------:R-:W-:Y:S01]  /*1340*/  FADD.FTZ R74, R144.reuse, R74 ;  /* 0x0000004a904a7221 */ /* 0x040fe20000010000 */
[----:B------:R-:W3:Y:S01]  /*1350*/  @P0 MUFU.RCP R143, R133 ;  /* 0x00000085008f0308 */ /* 0x000ee20000001000 */
[----:B------:R-:W-:Y:S01]  /*1360*/  FFMA.FTZ R75, R144, R124, R75 ;  /* 0x0000007c904b7223 */ /* 0x000fe2000001004b */
[----:B------:R-:W-:Y:S01]  /*1370*/  @P0 FADD.FTZ R135, -R101, R142 ;  /* 0x0000008e65870221 */ /* 0x000fe20000010100 */
[----:B------:R-:W-:-:S02]  /*1380*/  HADD2.F32 R144, -RZ, R53.H0_H0 ;  /* 0x20000035ff907230 */ /* 0x000fc40000004100 */
[C---:B------:R-:W-:Y:S01]  /*1390*/  FADD.FTZ R80, R140.reuse, R80 ;  /* 0x000000508c507221 */ /* 0x040fe20000010000 */
[----:B------:R-:W-:Y:S01]  /*13a0*/  FFMA.FTZ R81, R140, R130, R81 ;  /* 0x000000828c517223 */ /* 0x000fe20000010051 */
[----:B------:R-:W-:Y:S01]  /*13b0*/  FMUL.FTZ R123, R134, R141 ;  /* 0x0000008d867b7220 */ /* 0x000fe20000410000 */
[C---:B------:R-:W-:Y:S01]  /*13c0*/  FADD.FTZ R76, R141.reuse, R76 ;  /* 0x0000004c8d4c7221 */ /* 0x040fe20000010000 */
[----:B------:R-:W4:Y:S01]  /*13d0*/  @P0 MUFU.RCP R140, R62 ;  /* 0x0000003e008c0308 */ /* 0x000f220000001000 */
[----:B------:R-:W-:Y:S01]  /*13e0*/  FFMA.FTZ R77, R141, R126, R77 ;  /* 0x0000007e8d4d7223 */ /* 0x000fe2000001004d */
[----:B------:R-:W-:Y:S02]  /*13f0*/  HADD2.F32 R134, -RZ, R34.H1_H1 ;  /* 0x30000022ff867230 */ /* 0x000fe40000004100 */
[----:B0-----:R-:W-:Y:S01]  /*1400*/  @P0 FMUL.FTZ R135, R135, R136 ;  /* 0x0000008887870220 */ /* 0x001fe20000410000 */
[----:B------:R-:W-:Y:S02]  /*1410*/  HADD2.F32 R141, -RZ, R52.H1_H1 ;  /* 0x30000034ff8d7230 */ /* 0x000fe40000004100 */
[----:B------:R-:W-:Y:S01]  /*1420*/  @P0 FADD.FTZ R136, -R105, R144 ;  /* 0x0000009069880221 */ /* 0x000fe20000010100 */
[----:B------:R-:W-:-:S02]  /*1430*/  HADD2.F32 R150, -RZ, R54.H0_H0 ;  /* 0x20000036ff967230 */ /* 0x000fc40000004100 */
[----:B------:R-:W-:Y:S01]  /*1440*/  FMUL.FTZ R129, R129, R146 ;  /* 0x0000009281817220 */ /* 0x000fe20000410000 */
[C---:B------:R-:W-:Y:S01]  /*1450*/  FADD.FTZ R72, R146.reuse, R72 ;  /* 0x0000004892487221 */ /* 0x040fe20000010000 */
[----:B------:R-:W-:Y:S01]  /*1460*/  FFMA.FTZ R73, R146, R50, R73 ;  /* 0x0000003292497223 */ /* 0x000fe20000010049 */
[----:B------:R-:W-:Y:S01]  /*1470*/  HADD2.F32 R151, -RZ, R54.H1_H1 ;  /* 0x30000036ff977230 */ /* 0x000fe20000004100 */
[----:B------:R-:W0:Y:S01]  /*1480*/  @P0 MUFU.RCP R146, R134 ;  /* 0x0000008600920308 */ /* 0x000e220000001000 */
[----:B------:R-:W-:Y:S01]  /*1490*/  @P0 FADD.FTZ R52, -R104, R141 ;  /* 0x0000008d68340221 */ /* 0x000fe20000010100 */
[----:B-1----:R-:W-:Y:S01]  /*14a0*/  @P0 FMUL.FTZ R54, R136, R139 ;  /* 0x0000008b88360220 */ /* 0x002fe20000410000 */
[----:B------:R-:W-:Y:S01]  /*14b0*/  @P0 FADD.FTZ R136, -R113, R150 ;  /* 0x0000009671880221 */ /* 0x000fe20000010100 */
[----:B------:R-:W-:Y:S02]  /*14c0*/  HADD2.F32 R145, -RZ, R53.H1_H1 ;  /* 0x30000035ff917230 */ /* 0x000fe40000004100 */
[C---:B------:R-:W-:Y:S01]  /*14d0*/  FADD.FTZ R82, R138.reuse, R82 ;  /* 0x000000528a527221 */ /* 0x040fe20000010000 */
[----:B------:R-:W-:Y:S01]  /*14e0*/  FFMA.FTZ R83, R138, R132, R83 ;  /* 0x000000848a537223 */ /* 0x000fe20000010053 */
[----:B--2---:R-:W-:Y:S01]  /*14f0*/  @P0 FMUL.FTZ R52, R52, R137 ;  /* 0x0000008934340220 */ /* 0x004fe20000410000 */
[----:B------:R-:W-:-:S02]  /*1500*/  HADD2.F32 R138, -RZ, R35.H0_H0 ;  /* 0x20000023ff8a7230 */ /* 0x000fc40000004100 */
[----:B---3--:R-:W-:Y:S01]  /*1510*/  @P0 FMUL.FTZ R137, R136, R143 ;  /* 0x0000008f88890220 */ /* 0x008fe20000410000 */
[----:B------:R-:W-:Y:S01]  /*1520*/  FMUL.FTZ R131, R131, R148 ;  /* 0x0000009483837220 */ /* 0x000fe20000410000 */
[C---:B------:R-:W-:Y:S01]  /*1530*/  FADD.FTZ R70, R148.reuse, R70 ;  /* 0x0000004694467221 */ /* 0x040fe20000010000 */
[----:B------:R-:W-:Y:S01]  /*1540*/  FFMA.FTZ R71, R148, R48, R71 ;  /* 0x0000003094477223 */ /* 0x000fe20000010047 */
[----:B------:R-:W-:Y:S01]  /*1550*/  @!P0 FADD.FTZ R143, R142, -R119 ;  /* 0x800000778e8f8221 */ /* 0x000fe20000010000 */
[----:B------:R-:W-:Y:S01]  /*1560*/  @P0 FADD.FTZ R53, -R112, R145 ;  /* 0x0000009170350221 */ /* 0x000fe20000010100 */
[----:B------:R-:W-:Y:S01]  /*1570*/  FADD.FTZ R148, RZ, R44 ;  /* 0x0000002cff947221 */ /* 0x000fe20000010000 */
[----:B------:R-:W-:Y:S01]  /*1580*/  FFMA.FTZ R142, R44, R49, RZ ;  /* 0x000000312c8e7223 */ /* 0x000fe200000100ff */
[----:B------:R-:W1:Y:S01]  /*1590*/  @P0 MUFU.RCP R147, R138 ;  /* 0x0000008a00930308 */ /* 0x000e620000001000 */
[----:B----4-:R-:W-:Y:S01]  /*15a0*/  @P0 FMUL.FTZ R53, R53, R140 ;  /* 0x0000008c35350220 */ /* 0x010fe20000410000 */
[----:B------:R-:W-:Y:S01]  /*15b0*/  @P0 FADD.FTZ R139, -R114, R151 ;  /* 0x00000097728b0221 */ /* 0x000fe20000010100 */
[----:B------:R-:W-:Y:S01]  /*15c0*/  FADD.FTZ R148, R148, R51 ;  /* 0x0000003394947221 */ /* 0x000fe20000010000 */
[----:B------:R-:W-:Y:S01]  /*15d0*/  FFMA.FTZ R142, R51, R132, R142 ;  /* 0x00000084338e7223 */ /* 0x000fe2000001008e */
[----:B------:R-:W-:-:S02]  /*15e0*/  HADD2.F32 R140, -RZ, R35.H1_H1 ;  /* 0x30000023ff8c7230 */ /* 0x000fc40000004100 */
[----:B0-----:R-:W-:Y:S01]  /*15f0*/  @P0 FMUL.FTZ R139, R139, R146 ;  /* 0x000000928b8b0220 */ /* 0x001fe20000410000 */
[----:B------:R-:W-:Y:S01]  /*1600*/  FADD.FTZ R148, R148, R61 ;  /* 0x0000003d94947221 */ /* 0x000fe20000010000 */
[----:B------:R-:W-:Y:S01]  /*1610*/  FFMA.FTZ R142, R61, R130, R142 ;  /* 0x000000823d8e7223 */ /* 0x000fe2000001008e */
[----:B------:R-:W0:Y:S01]  /*1620*/  @P0 MUFU.RCP R146, R140 ;  /* 0x0000008c00920308 */ /* 0x000e220000001000 */
[--C-:B------:R-:W-:Y:S02]  /*1630*/  HADD2.F32 R152, -RZ, R55.reuse.H0_H0 ;  /* 0x20000037ff987230 */ /* 0x100fe40000004100 */
[----:B------:R-:W-:Y:S01]  /*1640*/  FADD.FTZ R148, R148, R63 ;  /* 0x0000003f94947221 */ /* 0x000fe20000010000 */
[----:B------:R-:W-:Y:S01]  /*1650*/  FFMA.FTZ R142, R63, R128, R142 ;  /* 0x000000803f8e7223 */ /* 0x000fe2000001008e */
[----:B------:R-:W-:Y:S02]  /*1660*/  HADD2.F32 R55, -RZ, R55.H1_H1 ;  /* 0x30000037ff377230 */ /* 0x000fe40000004100 */
[----:B------:R-:W-:Y:S01]  /*1670*/  @P0 FADD.FTZ R136, -R115, R152 ;  /* 0x0000009873880221 */ /* 0x000fe20000010100 */
[----:B------:R-:W-:Y:S01]  /*1680*/  FADD.FTZ R148, R148, R123 ;  /* 0x0000007b94947221 */ /* 0x000fe20000010000 */
[----:B------:R-:W-:Y:S01]  /*1690*/  FFMA.FTZ R142, R123, R126, R142 ;  /* 0x0000007e7b8e7223 */ /* 0x000fe2000001008e */
[--C-:B------:R-:W-:Y:S01]  /*16a0*/  @!P0 FADD.FTZ R141, R141, -R119.reuse ;  /* 0x800000778d8d8221 */ /* 0x100fe20000010000 */
[----:B-1----:R-:W-:Y:S01]  /*16b0*/  @P0 FMUL.FTZ R136, R136, R147 ;  /* 0x0000009388880220 */ /* 0x002fe20000410000 */
[--C-:B------:R-:W-:Y:S01]  /*16c0*/  @!P0 FADD.FTZ R147, R144, -R119.reuse ;  /* 0x8000007790938221 */ /* 0x100fe20000010000 */
[--C-:B------:R-:W-:Y:S01]  /*16d0*/  @!P0 FADD.FTZ R145, R145, -R119.reuse ;  /* 0x8000007791918221 */ /* 0x100fe20000010000 */
[--C-:B------:R-:W-:Y:S01]  /*16e0*/  @!P0 FADD.FTZ R149, R150, -R119.reuse ;  /* 0x8000007796958221 */ /* 0x100fe20000010000 */
[--C-:B------:R-:W-:Y:S01]  /*16f0*/  @!P0 FADD.FTZ R151, R151, -R119.reuse ;  /* 0x8000007797978221 */ /* 0x100fe20000010000 */
[----:B------:R-:W-:Y:S01]  /*1700*/  @!P0 FADD.FTZ R153, R152, -R119 ;  /* 0x8000007798998221 */ /* 0x000fe20000010000 */
[----:B------:R-:W-:Y:S01]  /*1710*/  FADD.FTZ R148, R148, R127 ;  /* 0x0000007f94947221 */ /* 0x000fe20000010000 */
[----:B------:R-:W-:Y:S01]  /*1720*/  FFMA.FTZ R142, R127, R124, R142 ;  /* 0x0000007c7f8e7223 */ /* 0x000fe2000001008e */
[----:B------:R-:W-:Y:S01]  /*1730*/  @!P0 FADD.FTZ R119, R55, -R119 ;  /* 0x8000007737778221 */ /* 0x000fe20000010000 */
[----:B------:R-:W-:Y:S01]  /*1740*/  @P0 FADD.FTZ R55, -R116, R55 ;  /* 0x0000003774370221 */ /* 0x000fe20000010100 */
[----:B------:R-:W-:Y:S01]  /*1750*/  FADD.FTZ R148, R148, R129 ;  /* 0x0000008194947221 */ /* 0x000fe20000010000 */
[----:B------:R-:W-:Y:S01]  /*1760*/  FFMA.FTZ R142, R129, R50, R142 ;  /* 0x00000032818e7223 */ /* 0x000fe2000001008e */
[C---:B------:R-:W-:Y:S01]  /*1770*/  @!P0 FMUL.FTZ R135, R110.reuse, R143 ;  /* 0x0000008f6e878220 */ /* 0x040fe20000410000 */
[----:B0-----:R-:W-:Y:S01]  /*1780*/  @P0 FMUL.FTZ R55, R55, R146 ;  /* 0x0000009237370220 */ /* 0x001fe20000410000 */
[----:B------:R-:W-:Y:S01]  /*1790*/  @!P0 FMUL.FTZ R55, R110, R119 ;  /* 0x000000776e378220 */ /* 0x000fe20000410000 */
[----:B------:R-:W-:Y:S01]  /*17a0*/  FADD.FTZ R119, R148, R131 ;  /* 0x0000008394777221 */ /* 0x000fe20000010000 */
[----:B------:R-:W-:Y:S01]  /*17b0*/  FFMA.FTZ R143, R131, R48, R142 ;  /* 0x00000030838f7223 */ /* 0x000fe2000001008e */
[----:B------:R-:W-:-:S02]  /*17c0*/  HADD2.F32 R144, -RZ, R64.H0_H0 ;  /* 0x20000040ff907230 */ /* 0x000fc40000004100 */
[----:B------:R-:W-:Y:S02]  /*17d0*/  HADD2.F32 R146, -RZ, R64.H1_H1 ;  /* 0x30000040ff927230 */ /* 0x000fe40000004100 */
[----:B------:R-:W-:Y:S01]  /*17e0*/  FADD.FTZ R64, R119, R56 ;  /* 0x0000003877407221 */ /* 0x000fe20000010000 */
[----:B------:R-:W-:Y:S01]  /*17f0*/  FFMA.FTZ R148, R56, R107, R143 ;  /* 0x0000006b38947223 */ /* 0x000fe2000001008f */
[C---:B------:R-:W-:Y:S01]  /*1800*/  @!P0 FMUL.FTZ R52, R110.reuse, R141 ;  /* 0x0000008d6e348220 */ /* 0x040fe20000410000 */
[C---:B------:R-:W-:Y:S01]  /*1810*/  @!P0 FMUL.FTZ R53, R110.reuse, R145 ;  /* 0x000000916e358220 */ /* 0x040fe20000410000 */
[----:B------:R-:W-:Y:S01]  /*1820*/  @!P0 FMUL.FTZ R54, R110, R147 ;  /* 0x000000936e368220 */ /* 0x000fe20000410000 */
[--C-:B------:R-:W-:Y:S02]  /*1830*/  HADD2.F32 R145, -RZ, R65.reuse.H0_H0 ;  /* 0x20000041ff917230 */ /* 0x100fe40000004100 */
[----:B------:R-:W-:Y:S01]  /*1840*/  FFMA.FTZ R147, R57, R108, R148 ;  /* 0x0000006c39937223 */ /* 0x000fe20000010094 */
[----:B------:R-:W-:-:S02]  /*1850*/  HADD2.F32 R141, -RZ, R65.H1_H1 ;  /* 0x30000041ff8d7230 */ /* 0x000fc40000004100 */
[----:B------:R-:W-:Y:S01]  /*1860*/  FADD.FTZ R65, R64, R57 ;  /* 0x0000003940417221 */ /* 0x000fe20000010000 */
[----:B------:R-:W-:-:S03]  /*1870*/  FFMA.FTZ R150, R58, R103, R147 ;  /* 0x000000673a967223 */ /* 0x000fc60000010093 */
[----:B------:R-:W-:Y:S01]  /*1880*/  FADD.FTZ R148, R65, R58 ;  /* 0x0000003a41947221 */ /* 0x000fe20000010000 */
[--C-:B------:R-:W-:Y:S02]  /*1890*/  HADD2.F32 R142, -RZ, R66.reuse.H0_H0 ;  /* 0x20000042ff8e7230 */ /* 0x100fe40000004100 */
[----:B------:R-:W-:Y:S02]  /*18a0*/  HADD2.F32 R143, -RZ, R66.H1_H1 ;  /* 0x30000042ff8f7230 */ /* 0x000fe40000004100 */
[----:B------:R-:W-:Y:S01]  /*18b0*/  FADD.FTZ R65, R148, R59 ;  /* 0x0000003b94417221 */ /* 0x000fe20000010000 */
[--C-:B------:R-:W-:Y:S02]  /*18c0*/  HADD2.F32 R66, -RZ, R67.reuse.H0_H0 ;  /* 0x20000043ff427230 */ /* 0x100fe40000004100 */
[----:B------:R-:W-:Y:S02]  /*18d0*/  HADD2.F32 R119, -RZ, R67.H1_H1 ;  /* 0x30000043ff777230 */ /* 0x000fe40000004100 */
        /* <DEDUP_REMOVED lines=22> */
[----:B------:R-:W-:Y:S01]  /*1a40*/  FFMA.FTZ R125, R65, R54, R146 ;  /* 0x00000036417d7223 */ /* 0x000fe20000010092 */
[----:B------:R-:W-:Y:S01]  /*1a50*/  FMUL.FTZ R60, R133, R142 ;  /* 0x0000008e853c7220 */ /* 0x000fe20000410000 */
[----:B------:R-:W-:Y:S01]  /*1a60*/  @!P0 FMUL.FTZ R137, R110, R149 ;  /* 0x000000956e898220 */ /* 0x000fe20000410000 */
[----:B------:R-:W-:Y:S01]  /*1a70*/  FADD.FTZ R133, R67, R62 ;  /* 0x0000003e43857221 */ /* 0x000fe20000010000 */
        /* <DEDUP_REMOVED lines=13> */
[----:B------:R-:W-:Y:S01]  /*1b50*/  LOP3.LUT R66, R0, 0x1f, RZ, 0xc0, !PT ;  /* 0x0000001f00427812 */ /* 0x000fe200078ec0ff */
        /* <DEDUP_REMOVED lines=34> */
.L_x_5332:
        /* <DEDUP_REMOVED lines=14> */
[C-C-:B------:R-:W-:Y:S01]  /*1e60*/  FFMA.FTZ R141, R66.reuse, R53, R133.reuse ;  /* 0x00000035428d7223 */ /* 0x140fe20000010085 */
[----:B------:R-:W-:Y:S01]  /*1e70*/  FADD.FTZ R131, R131, -R48 ;  /* 0x8000003083837221 */ /* 0x000fe20000010000 */
[----:B------:R-:W-:Y:S01]  /*1e80*/  FFMA.FTZ R49, R66, R49, R133 ;  /* 0x0000003142317223 */ /* 0x000fe20000010085 */
        /* <DEDUP_REMOVED lines=69> */
[----:B------:R-:W-:Y:S01]  /*22e0*/  IMAD.WIDE.U32 R60, R143, 0x10, R60 ;  /* 0x000000108f3c7825 */ /* 0x000fe200078e003c */
        /* <DEDUP_REMOVED lines=10> */
[----:B-1----:R-:W-:-:S03]  /*2390*/  LEA R117, R62, R117, 0x2 ;  /* 0x000000753e757211 */ /* 0x002fc600078e10ff */
[----:B------:R0:W-:Y:S01]  /*23a0*/  STG.E.128 desc[UR4][R60.64], R52 ;  /* 0x000000343c007986 */ /* 0x0001e2000c101d04 */
[----:B------:R-:W-:-:S13]  /*23b0*/  ISETP.GE.AND P1, PT, R117, R63, PT ;  /* 0x0000003f7500720c */ /* 0x000fda0003f26270 */
[----:B------:R-:W-:Y:S05]  /*23c0*/  @!P1 BRA `(.L_x_5320) ;  /* 0xffffffe000a09947 */ /* 0x000fea000383ffff */
[----:B------:R-:W-:Y:S05]  /*23d0*/  BSYNC B1 ;  /* 0x0000000000017941 */ /* 0x000fea0003800000 */
.L_x_5318:
        /* <DEDUP_REMOVED lines=47> */
.L_x_5317:
[----:B------:R-:W-:Y:S05]  /*26d0*/  BSYNC B0 ;  /* 0x0000000000007941 */ /* 0x000fea0003800000 */
.L_x_5316:
[----:B-----5:R-:W0:Y:S01]  /*26e0*/  S2R R4, SR_CgaCtaId ;  /* 0x0000000000047919 */ /* 0x020e220000008800 */
[----:B------:R-:W-:Y:S01]  /*26f0*/  SHF.R.U32.HI R2, RZ, 0x5, R0 ;  /* 0x00000005ff027819 */ /* 0x000fe20000011600 */
[----:B------:R-:W-:Y:S05]  /*2700*/  WARPSYNC.ALL ;  /* 0x0000000000007948 */ /* 0x000fea0003800000 */
[----:B------:R-:W-:Y:S01]  /*2710*/  LOP3.LUT R5, R0, 0x1f, RZ, 0xc0, !PT ;  /* 0x0000001f00057812 */ /* 0x000fe200078ec0ff */
[----:B------:R-:W-:Y:S01]  /*2720*/  ULDC.64 UR6, c[0x0][0x278] ;  /* 0x00009e0000067ab9 */ /* 0x000fe20000000a00 */
[----:B------:R-:W-:-:S03]  /*2730*/  MOV R3, 0x400 ;  /* 0x0000040000037802 */ /* 0x000fc60000000f00 */
        /* <DEDUP_REMOVED lines=8> */
[----:B------:R-:W-:Y:S04]  /*27c0*/  STS.128 [R2+0x800], R60 ;  /* 0x0008003c02007388 */ /* 0x000fe80000000c00 */
[----:B------:R-:W-:Y:S01]  /*27d0*/  STS.128 [R2+0x810], R56 ;  /* 0x0008103802007388 */ /* 0x000fe20000000c00 */
[----:B------:R-:W-:Y:S06]  /*27e0*/  BAR.SYNC.DEFER_BLOCKING 0x0 ;  /* 0x0000000000007b1d */ /* 0x000fec0000010000 */
[----:B0-----:R-:W0:Y:S01]  /*27f0*/  S2R R40, SR_CTAID.X ;  /* 0x0000000000287919 */ /* 0x001e220000002500 */
[----:B------:R-:W2:Y:S04]  /*2800*/  LDS R4, [R3] ;  /* 0x0000000003047984 */ /* 0x000ea80000000800 */
[----:B------:R-:W3:Y:S04]  /*2810*/  LDS R5, [R3+0x200] ;  /* 0x0002000003057984 */ /* 0x000ee80000000800 */
[----:B------:R-:W4:Y:S04]  /*2820*/  LDS R23, [R3+0xc00] ;  /* 0x000c000003177984 */ /* 0x000f280000000800 */
[----:B------:R-:W4:Y:S01]  /*2830*/  LDS R22, [R3+0xe00] ;  /* 0x000e000003167984 */ /* 0x000f220000000800 */
[----:B0-----:R-:W-:-:S03]  /*2840*/  IMAD R41, R40, 0x300, RZ ;  /* 0x0000030028297824 */ /* 0x001fc600078e02ff */
[----:B------:R-:W0:Y:S02]  /*2850*/  LDS R6, [R3+0x400] ;  /* 0x0004000003067984 */ /* 0x000e240000000800 */
[----:B-1----:R-:W-:Y:S02]  /*2860*/  IADD3 R46, P0, R41, R0, RZ ;  /* 0x00000000292e7210 */ /* 0x002fe40007f1e0ff */
[----:B------:R-:W1:Y:S04]  /*2870*/  LDS R7, [R3+0x600] ;  /* 0x0006000003077984 */ /* 0x000e680000000800 */
[----:B------:R-:W1:Y:S04]  /*2880*/  LDS R25, [R3+0x1000] ;  /* 0x0010000003197984 */ /* 0x000e680000000800 */
[----:B------:R-:W1:Y:S04]  /*2890*/  LDS R20, [R3+0x800] ;  /* 0x0008000003147984 */ /* 0x000e680000000800 */
[----:B------:R-:W1:Y:S04]  /*28a0*/  LDS R24, [R3+0x1200] ;  /* 0x0012000003187984 */ /* 0x000e680000000800 */
[----:B------:R-:W1:Y:S01]  /*28b0*/  LDS R21, [R3+0xa00] ;  /* 0x000a000003157984 */ /* 0x000e620000000800 */
[----:B--2---:R-:W-:-:S03]  /*28c0*/  FADD.FTZ R4, RZ, R4 ;  /* 0x00000004ff047221 */ /* 0x004fc60000010000 */
[----:B------:R-:W2:Y:S01]  /*28d0*/  LDS R27, [R3+0x1400] ;  /* 0x00140000031b7984 */ /* 0x000ea20000000800 */
[----:B---3--:R-:W-:-:S03]  /*28e0*/  FADD.FTZ R5, RZ, R5 ;  /* 0x00000005ff057221 */ /* 0x008fc60000010000 */
[----:B------:R-:W3:Y:S01]  /*28f0*/  LDS R26, [R3+0x1600] ;  /* 0x00160000031a7984 */ /* 0x000ee20000000800 */
[----:B----4-:R-:W-:-:S03]  /*2900*/  FADD.FTZ R4, R4, R23 ;  /* 0x0000001704047221 */ /* 0x010fc60000010000 */
[----:B------:R-:W4:Y:S01]  /*2910*/  LDS R29, [R3+0x1800] ;  /* 0x00180000031d7984 */ /* 0x000f220000000800 */
[----:B------:R-:W-:-:S03]  /*2920*/  FADD.FTZ R5, R5, R22 ;  /* 0x0000001605057221 */ /* 0x000fc60000010000 */
[----:B------:R-:W4:Y:S01]  /*2930*/  LDS R28, [R3+0x1a00] ;  /* 0x001a0000031c7984 */ /* 0x000f220000000800 */
[----:B0-----:R-:W-:-:S03]  /*2940*/  FADD.FTZ R6, RZ, R6 ;  /* 0x00000006ff067221 */ /* 0x001fc60000010000 */
[----:B------:R-:W0:Y:S04]  /*2950*/  LDS R31, [R3+0x1c00] ;  /* 0x001c0000031f7984 */ /* 0x000e280000000800 */
[----:B------:R-:W0:Y:S01]  /*2960*/  LDS R30, [R3+0x1e00] ;  /* 0x001e0000031e7984 */ /* 0x000e220000000800 */
[----:B-1----:R-:W-:-:S03]  /*2970*/  FADD.FTZ R7, RZ, R7 ;  /* 0x00000007ff077221 */ /* 0x002fc60000010000 */
[----:B------:R-:W1:Y:S01]  /*2980*/  LDS R41, [R3+0x2000] ;  /* 0x0020000003297984 */ /* 0x000e620000000800 */
[----:B------:R-:W-:-:S03]  /*2990*/  FADD.FTZ R6, R6, R25 ;  /* 0x0000001906067221 */ /* 0x000fc60000010000 */
[----:B------:R-:W1:Y:S01]  /*29a0*/  LDS R0, [R3+0x2200] ;  /* 0x0022000003007984 */ /* 0x000e620000000800 */
[----:B------:R-:W-:-:S03]  /*29b0*/  FADD.FTZ R20, RZ, R20 ;  /* 0x00000014ff147221 */ /* 0x000fc60000010000 */
[----:B------:R-:W1:Y:S01]  /*29c0*/  LDS R23, [R3+0x2400] ;  /* 0x0024000003177984 */ /* 0x000e620000000800 */
[----:B------:R-:W-:-:S03]  /*29d0*/  FADD.FTZ R7, R7, R24 ;  /* 0x0000001807077221 */ /* 0x000fc60000010000 */
[----:B------:R-:W-:Y:S01]  /*29e0*/  LDS R22, [R3+0x2600] ;  /* 0x0026000003167984 */ /* 0x000fe20000000800 */
[----:B------:R-:W-:-:S03]  /*29f0*/  FADD.FTZ R21, RZ, R21 ;  /* 0x00000015ff157221 */ /* 0x000fc60000010000 */
[----:B------:R-:W1:Y:S01]  /*2a00*/  LDS R43, [R3+0x2800] ;  /* 0x00280000032b7984 */ /* 0x000e620000000800 */
[----:B--2---:R-:W-:-:S03]  /*2a10*/  FADD.FTZ R20, R20, R27 ;  /* 0x0000001b14147221 */ /* 0x004fc60000010000 */
[----:B------:R-:W2:Y:S01]  /*2a20*/  LDS R40, [R3+0x2a00] ;  /* 0x002a000003287984 */ /* 0x000ea20000000800 */
[----:B---3--:R-:W-:-:S03]  /*2a30*/  FADD.FTZ R21, R21, R26 ;  /* 0x0000001a15157221 */ /* 0x008fc60000010000 */
[----:B------:R-:W3:Y:S01]  /*2a40*/  LDS R45, [R3+0x2c00] ;  /* 0x002c0000032d7984 */ /* 0x000ee20000000800 */
[----:B----4-:R-:W-:-:S03]  /*2a50*/  FADD.FTZ R4, R4, R29 ;  /* 0x0000001d04047221 */ /* 0x010fc60000010000 */
[----:B------:R-:W4:Y:S01]  /*2a60*/  LDS R47, [R3+0x2e00] ;  /* 0x002e0000032f7984 */ /* 0x000f220000000800 */
[----:B------:R-:W-:Y:S01]  /*2a70*/  FADD.FTZ R5, R5, R28 ;  /* 0x0000001c05057221 */ /* 0x000fe20000010000 */
[----:B------:R-:W-:Y:S01]  /*2a80*/  BAR.SYNC.DEFER_BLOCKING 0x0 ;  /* 0x0000000000007b1d */ /* 0x000fe20000010000 */
[----:B0-----:R-:W-:Y:S01]  /*2a90*/  FADD.FTZ R6, R6, R31 ;  /* 0x0000001f06067221 */ /* 0x001fe20000010000 */
[----:B------:R-:W-:Y:S01]  /*2aa0*/  FADD.FTZ R7, R7, R30 ;  /* 0x0000001e07077221 */ /* 0x000fe20000010000 */
[----:B-1----:R-:W-:Y:S01]  /*2ab0*/  FADD.FTZ R20, R20, R41 ;  /* 0x0000002914147221 */ /* 0x002fe20000010000 */
[----:B------:R-:W-:Y:S01]  /*2ac0*/  FADD.FTZ R0, R21, R0 ;  /* 0x0000000015007221 */ /* 0x000fe20000010000 */
[----:B------:R-:W-:Y:S01]  /*2ad0*/  FADD.FTZ R23, R4, R23 ;  /* 0x0000001704177221 */ /* 0x000fe20000010000 */
[----:B------:R-:W-:Y:S01]  /*2ae0*/  SHF.L.U32 R4, R46, 0x2, RZ ;  /* 0x000000022e047819 */ /* 0x000fe200000006ff */
[----:B------:R-:W-:Y:S01]  /*2af0*/  STS.128 [R2], R32 ;  /* 0x0000002002007388 */ /* 0x000fe20000000c00 */
[----:B------:R-:W-:-:S03]  /*2b00*/  FADD.FTZ R43, R6, R43 ;  /* 0x0000002b062b7221 */ /* 0x000fc60000010000 */
[----:B------:R-:W-:Y:S01]  /*2b10*/  STS.128 [R2+0x10], R36 ;  /* 0x0000102402007388 */ /* 0x000fe20000000c00 */
[----:B--2---:R-:W-:-:S03]  /*2b20*/  FADD.FTZ R7, R7, R40 ;  /* 0x0000002807077221 */ /* 0x004fc60000010000 */
[----:B------:R-:W-:Y:S01]  /*2b30*/  STS.128 [R2+0x400], R48 ;  /* 0x0004003002007388 */ /* 0x000fe20000000c00 */
[----:B---3--:R-:W-:-:S03]  /*2b40*/  FADD.FTZ R45, R20, R45 ;  /* 0x0000002d142d7221 */ /* 0x008fc60000010000 */
[----:B------:R-:W-:Y:S01]  /*2b50*/  STS.128 [R2+0x410], R12 ;  /* 0x0004100c02007388 */ /* 0x000fe20000000c00 */
[----:B----4-:R-:W-:-:S03]  /*2b60*/  FADD.FTZ R47, R0, R47 ;  /* 0x0000002f002f7221 */ /* 0x010fc60000010000 */
        /* <DEDUP_REMOVED lines=72> */
.L_x_5319:
        /* <DEDUP_REMOVED lines=8> */
.L_x_5322:
[----:B------:R-:W-:Y:S05]  /*3070*/  BSYNC B2 ;  /* 0x0000000000027941 */ /* 0x000fea0003800000 */
.L_x_5321:
        /* <DEDUP_REMOVED lines=8> */
.L_x_5323:
[----:B------:R-:W-:Y:S01]  /*3100*/  FADD.FTZ R133, R22, R133 ;  /* 0x0000008516857221 */ /* 0x000fe20000010000 */
[----:B------:R-:W-:-:S04]  /*3110*/  HFMA2.MMA R148, -RZ, RZ, 0, 1.1920928955078125e-07 ;  /* 0x00000002ff947435 */ /* 0x000fc800000001ff */
[----:B------:R-:W-:Y:S02]  /*3120*/  MOV R149, R133 ;  /* 0x0000008500957202 */ /* 0x000fe40000000f00 */
[----:B------:R-:W-:-:S07]  /*3130*/  MOV R141, R147 ;  /* 0x00000093008d7202 */ /* 0x000fce0000000f00 */
[----:B------:R-:W-:Y:S05]  /*3140*/  WARPSYNC.COLLECTIVE R146, `(.L_x_5324) ;  /* 0x0000000092087348 */ /* 0x000fea0003c00000 */
[----:B------:R0:W1:Y:S02]  /*3150*/  SHFL.BFLY P1, R147, R149, R148, R151 ;  /* 0x0c00009495937389 */ /* 0x0000640000020097 */
[----:B01----:R-:W-:Y:S01]  /*3160*/  ENDCOLLECTIVE ;  /* 0x000000000000791b */ /* 0x003fe20003800000 */
.L_x_5324:
[----:B------:R-:W-:-:S05]  /*3170*/  FADD.FTZ R141, R66, R141 ;  /* 0x0000008d428d7221 */ /* 0x000fca0000010000 */
[----:B------:R-:W-:Y:S02]  /*3180*/  MOV R149, R141 ;  /* 0x0000008d00957202 */ /* 0x000fe40000000f00 */
[----:B------:R-:W-:-:S07]  /*3190*/  MOV R138, R147 ;  /* 0x00000093008a7202 */ /* 0x000fce0000000f00 */
[----:B------:R-:W-:Y:S05]  /*31a0*/  WARPSYNC.COLLECTIVE R146, `(.L_x_5325) ;  /* 0x0000000092087348 */ /* 0x000fea0003c00000 */
[----:B------:R0:W1:Y:S02]  /*31b0*/  SHFL.BFLY P1, R147, R149, R148, R151 ;  /* 0x0c00009495937389 */ /* 0x0000640000020097 */
[----:B01----:R-:W-:Y:S01]  /*31c0*/  ENDCOLLECTIVE ;  /* 0x000000000000791b */ /* 0x003fe20003800000 */
.L_x_5325:
[----:B------:R-:W-:Y:S01]  /*31d0*/  FADD.FTZ R138, R133, R138 ;  /* 0x0000008a858a7221 */ /* 0x000fe20000010000 */
[----:B------:R-:W-:-:S04]  /*31e0*/  HFMA2.MMA R148, -RZ, RZ, 0, 2.384185791015625e-07 ;  /* 0x00000004ff947435 */ /* 0x000fc800000001ff */
[----:B------:R-:W-:Y:S02]  /*31f0*/  MOV R149, R138 ;  /* 0x0000008a00957202 */ /* 0x000fe40000000f00 */
[----:B------:R-:W-:-:S07]  /*3200*/  MOV R142, R147 ;  /* 0x00000093008e7202 */ /* 0x000fce0000000f00 */
[----:B------:R-:W-:Y:S05]  /*3210*/  WARPSYNC.COLLECTIVE R146, `(.L_x_5326) ;  /* 0x0000000092087348 */ /* 0x000fea0003c00000 */
[----:B------:R0:W1:Y:S02]  /*3220*/  SHFL.BFLY P1, R147, R149, R148, R151 ;  /* 0x0c00009495937389 */ /* 0x0000640000020097 */
[----:B01----:R-:W-:Y:S01]  /*3230*/  ENDCOLLECTIVE ;  /* 0x000000000000791b */ /* 0x003fe20003800000 */
.L_x_5326:
[----:B------:R-:W-:-:S05]  /*3240*/  FADD.FTZ R142, R141, R142 ;  /* 0x0000008e8d8e7221 */ /* 0x000fca0000010000 */
[----:B------:R-:W-:Y:S02]  /*3250*/  MOV R149, R142 ;  /* 0x0000008e00957202 */ /* 0x000fe40000000f00 */
[----:B------:R-:W-:-:S07]  /*3260*/  MOV R143, R147 ;  /* 0x00000093008f7202 */ /* 0x000fce0000000f00 */
[----:B------:R-:W-:Y:S05]  /*3270*/  WARPSYNC.COLLECTIVE R146, `(.L_x_5327) ;  /* 0x0000000092087348 */ /* 0x000fea0003c00000 */
[----:B------:R0:W1:Y:S02]  /*3280*/  SHFL.BFLY P1, R147, R149, R148, R151 ;  /* 0x0c00009495937389 */ /* 0x0000640000020097 */
[----:B01----:R-:W-:Y:S01]  /*3290*/  ENDCOLLECTIVE ;  /* 0x000000000000791b */ /* 0x003fe20003800000 */
.L_x_5327:
[----:B------:R-:W-:Y:S01]  /*32a0*/  FADD.FTZ R143, R138, R143 ;  /* 0x0000008f8a8f7221 */ /* 0x000fe20000010000 */
[----:B------:R-:W-:-:S04]  /*32b0*/  HFMA2.MMA R148, -RZ, RZ, 0, 4.76837158203125e-07 ;  /* 0x00000008ff947435 */ /* 0x000fc800000001ff */
[----:B------:R-:W-:Y:S02]  /*32c0*/  MOV R149, R143 ;  /* 0x0000008f00957202 */ /* 0x000fe40000000f00 */
[----:B------:R-:W-:-:S07]  /*32d0*/  MOV R145, R147 ;  /* 0x0000009300917202 */ /* 0x000fce0000000f00 */
[----:B------:R-:W-:Y:S05]  /*32e0*/  WARPSYNC.COLLECTIVE R146, `(.L_x_5328) ;  /* 0x0000000092087348 */ /* 0x000fea0003c00000 */
[----:B------:R0:W1:Y:S02]  /*32f0*/  SHFL.BFLY P1, R147, R149, R148, R151 ;  /* 0x0c00009495937389 */ /* 0x0000640000020097 */
[----:B01----:R-:W-:Y:S01]  /*3300*/  ENDCOLLECTIVE ;  /* 0x000000000000791b */ /* 0x003fe20003800000 */
.L_x_5328:
[----:B------:R-:W-:-:S05]  /*3310*/  FADD.FTZ R145, R142, R145 ;  /* 0x000000918e917221 */ /* 0x000fca0000010000 */
[----:B------:R-:W-:Y:S02]  /*3320*/  MOV R149, R145 ;  /* 0x0000009100957202 */ /* 0x000fe40000000f00 */
[----:B------:R-:W-:-:S07]  /*3330*/  MOV R22, R147 ;  /* 0x0000009300167202 */ /* 0x000fce0000000f00 */
[----:B------:R-:W-:Y:S05]  /*3340*/  WARPSYNC.COLLECTIVE R146, `(.L_x_5329) ;  /* 0x0000000092087348 */ /* 0x000fea0003c00000 */
[----:B------:R0:W1:Y:S02]  /*3350*/  SHFL.BFLY P1, R147, R149, R148, R151 ;  /* 0x0c00009495937389 */ /* 0x0000640000020097 */
[----:B01----:R-:W-:Y:S01]  /*3360*/  ENDCOLLECTIVE ;  /* 0x000000000000791b */ /* 0x003fe20003800000 */
.L_x_5329:
        /* <DEDUP_REMOVED lines=8> */
.L_x_5330:
[----:B------:R-:W-:-:S05]  /*33f0*/  FADD.FTZ R66, R145, R66 ;  /* 0x0000004291427221 */ /* 0x000fca0000010000 */
[----:B------:R-:W-:Y:S02]  /*3400*/  MOV R149, R66 ;  /* 0x0000004200957202 */ /* 0x000fe40000000f00 */
[----:B------:R-:W-:-:S07]  /*3410*/  MOV R133, R147 ;  /* 0x0000009300857202 */ /* 0x000fce0000000f00 */
[----:B------:R-:W-:Y:S05]  /*3420*/  WARPSYNC.COLLECTIVE R146, `(.L_x_5331) ;  /* 0x0000000092087348 */ /* 0x000fea0003c00000 */
[----:B------:R0:W1:Y:S02]  /*3430*/  SHFL.BFLY P1, R147, R149, R148, R151 ;  /* 0x0c00009495937389 */ /* 0x0000640000020097 */
[----:B01----:R-:W-:Y:S01]  /*3440*/  ENDCOLLECTIVE ;  /* 0x000000000000791b */ /* 0x003fe20003800000 */
.L_x_5331:
[----:B------:R-:W-:Y:S01]  /*3450*/  MOV R141, R147 ;  /* 0x00000093008d7202 */ /* 0x000fe20000000f00 */
[----:B------:R-:W-:Y:S06]  /*3460*/  BRA `(.L_x_5332) ;  /* 0xffffffe800447947 */ /* 0x000fec000383ffff */
.L_x_5333:
        /* <DEDUP_REMOVED lines=9> */
.L_x_5631:


//--------------------- .text._ZN10layer_norm22ln_bwd_finalize_kernelINS_22Kernel_traits_finalizeILj768EffffjLj1024ELj4ENS_18Kernel_traits_baseILj768EffffjLj1024EEEEEEEvNS_9BwdParamsE --------------------------
	.section	.text._ZN10layer_norm22ln_bwd_finalize_kernelINS_22Kernel_traits_finalizeILj768EffffjLj1024ELj4ENS_18Kernel_traits_baseILj768EffffjLj1024EEEEEEEvNS_9BwdParamsE,"ax",@progbits
	.align	128
        .global         _ZN10layer_norm22ln_bwd_finalize_kernelINS_22Kernel_traits_finalizeILj768EffffjLj1024ELj4ENS_18Kernel_traits_baseILj768EffffjLj1024EEEEEEEvNS_9BwdParamsE
        .type           _ZN10layer_norm22ln_bwd_finalize_kernelINS_22Kernel_traits_finalizeILj768EffffjLj1024ELj4ENS_18Kernel_traits_baseILj768EffffjLj1024EEEEEEEvNS_9BwdParamsE,@function
        .size           _ZN10layer_norm22ln_bwd_finalize_kernelINS_22Kernel_traits_finalizeILj768EffffjLj1024ELj4ENS_18Kernel_traits_baseILj768EffffjLj1024EEEEEEEvNS_9BwdParamsE,(.L_x_5632 - _ZN10layer_norm22ln_bwd_finalize_kernelINS_22Kernel_traits_finalizeILj768EffffjLj1024ELj4ENS_18Kernel_traits_baseILj768EffffjLj1024EEEEEEEvNS_9BwdParamsE)
        .other          _ZN10layer_norm22ln_bwd_finalize_kernelINS_22Kernel_traits_finalizeILj768EffffjLj1024ELj4ENS_18Kernel_traits_baseILj768EffffjLj1024EEEEEEEvNS_9BwdParamsE,@"STO_CUDA_ENTRY STV_DEFAULT"
_ZN10layer_norm22ln_bwd_finalize_kernelINS_22Kernel_traits_finalizeILj768EffffjLj1024ELj4ENS_18Kernel_traits_baseILj768EffffjLj1024EEEEEEEvNS_9BwdParamsE:
.text._ZN10layer_norm22ln_bwd_finalize_kernelINS_22Kernel_traits_finalizeILj768EffffjLj1024ELj4ENS_18Kernel_traits_baseILj768EffffjLj1024EEEEEEEvNS_9BwdParamsE:
        /* <DEDUP_REMOVED lines=25> */
.L_x_5343:
        /* <DEDUP_REMOVED lines=28> */
.L_x_5338:
        /* <DEDUP_REMOVED lines=33> */
.L_x_5337:
[----:B------:R-:W-:Y:S05]  /*0560*/  BSYNC B1 ;  /* 0x0000000000017941 */ /* 0x000fea0003800000 */
.L_x_5336:
        /* <DEDUP_REMOVED lines=23> */
.L_x_5340:
[----:B------:R-:W-:Y:S05]  /*06e0*/  BSYNC B1 ;  /* 0x0000000000017941 */ /* 0x000fea0003800000 */
.L_x_5339:
        /* <DEDUP_REMOVED lines=11> */
.L_x_5335:
[----:B------:R-:W-:Y:S05]  /*07a0*/  BSYNC B0 ;  /* 0x0000000000007941 */ /* 0x000fea0003800000 */
.L_x_5334:
        /* <DEDUP_REMOVED lines=29> */
.L_x_5354:
[----:B------:R-:W-:Y:S01]  /*0980*/  @!P1 SHF.R.U32.HI R12, RZ, 0x3, R0 ;  /* 0x00000003ff0c9819 */ /* 0x000fe20000011600 */
[----:B---3--:R-:W-:Y:S01]  /*0990*/  FADD.FTZ R14, R9, R14 ;  /* 0x0000000e090e7221 */ /* 0x008fe20000010000 */
[----:B--2---:R-:W-:Y:S02]  /*09a0*/  FADD.FTZ R11, R10, R11 ;  /* 0x0000000b0a0b7221 */ /* 0x004fe40000010000 */
[----:B------:R-:W-:-:S05]  /*09b0*/  @!P1 LOP3.LUT R12, R12, 0x1ffffffc, RZ, 0xc0, !PT ;  /* 0x1ffffffc0c0c9812 */ /* 0x000fca00078ec0ff */
[----:B------:R2:W-:Y:S04]  /*09c0*/  @!P1 STS [R12+UR4+0x2000], R14 ;  /* 0x0020000e0c009988 */ /* 0x0005e80008000804 */
[----:B------:R2:W-:Y:S02]  /*09d0*/  @!P1 STS [R12+UR4+0x2080], R11 ;  /* 0x0020800b0c009988 */ /* 0x0005e40008000804 */
.L_x_5341:
        /* <DEDUP_REMOVED lines=15> */
.L_x_5342:
[----:B------:R-:W-:Y:S01]  /*0ad0*/  HFMA2.MMA R19, -RZ, RZ, 0, 5.9604644775390625e-08 ;  /* 0x00000001ff137435 */ /* 0x000fe200000001ff */
[----:B---3--:R-:W-:Y:S01]  /*0ae0*/  IMAD.MOV.U32 R20, RZ, RZ, R10 ;  /* 0x000000ffff147224 */ /* 0x008fe200078e000a */
[----:B------:R-:W-:Y:S02]  /*0af0*/  MOV R22, 0x1f ;  /* 0x0000001f00167802 */ /* 0x000fe40000000f00 */
[----:B------:R-:W-:-:S07]  /*0b00*/  MOV R17, 0xffffffff ;  /* 0xffffffff00117802 */ /* 0x000fce0000000f00 */
[----:B012---:R-:W-:Y:S05]  /*0b10*/  WARPSYNC.COLLECTIVE R17, `(.L_x_5344) ;  /* 0x0000000011087348 */ /* 0x007fea0003c00000 */
[----:B------:R3:W4:Y:S02]  /*0b20*/  SHFL.BFLY P2, R18, R20, R19, R22 ;  /* 0x0c00001314127389 */ /* 0x0007240000040016 */
[----:B01234-:R-:W-:Y:S01]  /*0b30*/  ENDCOLLECTIVE ;  /* 0x000000000000791b */ /* 0x01ffe20003800000 */
.L_x_5344:
[----:B------:R-:W-:Y:S01]  /*0b40*/  HFMA2.MMA R19, -RZ, RZ, 0, 1.1920928955078125e-07 ;  /* 0x00000002ff137435 */ /* 0x000fe200000001ff */
[----:B------:R-:W-:-:S04]  /*0b50*/  IMAD.MOV.U32 R11, RZ, RZ, R18 ;  /* 0x000000ffff0b7224 */ /* 0x000fc800078e0012 */
[----:B------:R-:W-:-:S05]  /*0b60*/  FADD.FTZ R11, R10, R11 ;  /* 0x0000000b0a0b7221 */ /* 0x000fca0000010000 */
[----:B------:R-:W-:-:S07]  /*0b70*/  MOV R20, R11 ;  /* 0x0000000b00147202 */ /* 0x000fce0000000f00 */
[----:B------:R-:W-:Y:S05]  /*0b80*/  WARPSYNC.COLLECTIVE R17, `(.L_x_5345) ;  /* 0x0000000011087348 */ /* 0x000fea0003c00000 */
[----:B------:R0:W1:Y:S02]  /*0b90*/  SHFL.BFLY P2, R18, R20, R19, R22 ;  /* 0x0c00001314127389 */ /* 0x0000640000040016 */
[----:B01----:R-:W-:Y:S01]  /*0ba0*/  ENDCOLLECTIVE ;  /* 0x000000000000791b */ /* 0x003fe20003800000 */
.L_x_5345:
[----:B------:R-:W-:Y:S01]  /*0bb0*/  HFMA2.MMA R19, -RZ, RZ, 0, 2.384185791015625e-07 ;  /* 0x00000004ff137435 */ /* 0x000fe200000001ff */
[----:B------:R-:W-:-:S05]  /*0bc0*/  MOV R12, R18 ;  /* 0x00000012000c7202 */ /* 0x000fca0000000f00 */
[----:B------:R-:W-:-:S04]  /*0bd0*/  FADD.FTZ R12, R11, R12 ;  /* 0x0000000c0b0c7221 */ /* 0x000fc80000010000 */
[----:B------:R-:W-:-:S07]  /*0be0*/  IMAD.MOV.U32 R20, RZ, RZ, R12 ;  /* 0x000000ffff147224 */ /* 0x000fce00078e000c */
[----:B------:R-:W-:Y:S05]  /*0bf0*/  WARPSYNC.COLLECTIVE R17, `(.L_x_5346) ;  /* 0x0000000011087348 */ /* 0x000fea0003c00000 */
[----:B------:R0:W1:Y:S02]  /*0c00*/  SHFL.BFLY P2, R18, R20, R19, R22 ;  /* 0x0c00001314127389 */ /* 0x0000640000040016 */
[----:B01----:R-:W-:Y:S01]  /*0c10*/  ENDCOLLECTIVE ;  /* 0x000000000000791b */ /* 0x003fe20003800000 */
.L_x_5346:
[----:B------:R-:W-:Y:S01]  /*0c20*/  IMAD.MOV.U32 R19, RZ, RZ, 0x8 ;  /* 0x00000008ff137424 */ /* 0x000fe200078e00ff */
[----:B------:R-:W-:-:S05]  /*0c30*/  MOV R13, R18 ;  /* 0x00000012000d7202 */ /* 0x000fca0000000f00 */
[----:B------:R-:W-:-:S05]  /*0c40*/  FADD.FTZ R13, R12, R13 ;  /* 0x0000000d0c0d7221 */ /* 0x000fca0000010000 */
[----:B------:R-:W-:-:S07]  /*0c50*/  MOV R20, R13 ;  /* 0x0000000d00147202 */ /* 0x000fce0000000f00 */
[----:B------:R-:W-:Y:S05]  /*0c60*/  WARPSYNC.COLLECTIVE R17, `(.L_x_5347) ;  /* 0x0000000011087348 */ /* 0x000fea0003c00000 */
[----:B------:R0:W1:Y:S02]  /*0c70*/  SHFL.BFLY P2, R18, R20, R19, R22 ;  /* 0x0c00001314127389 */ /* 0x0000640000040016 */
[----:B01----:R-:W-:Y:S01]  /*0c80*/  ENDCOLLECTIVE ;  /* 0x000000000000791b */ /* 0x003fe20003800000 */
.L_x_5347:
[----:B------:R-:W-:Y:S01]  /*0c90*/  HFMA2.MMA R19, -RZ, RZ, 0, 9.5367431640625e-07 ;  /* 0x00000010ff137435 */ /* 0x000fe200000001ff */
[----:B------:R-:W-:-:S05]  /*0ca0*/  MOV R10, R18 ;  /* 0x00000012000a7202 */ /* 0x000fca0000000f00 */
[----:B------:R-:W-:-:S05]  /*0cb0*/  FADD.FTZ R10, R13, R10 ;  /* 0x0000000a0d0a7221 */ /* 0x000fca0000010000 */
[----:B------:R-:W-:-:S07]  /*0cc0*/  MOV R20, R10 ;  /* 0x0000000a00147202 */ /* 0x000fce0000000f00 */
[----:B------:R-:W-:Y:S05]  /*0cd0*/  WARPSYNC.COLLECTIVE R17, `(.L_x_5348) ;  /* 0x0000000011087348 */ /* 0x000fea0003c00000 */
[----:B------:R0:W1:Y:S02]  /*0ce0*/  SHFL.BFLY P2, R18, R20, R19, R22 ;  /* 0x0c00001314127389 */ /* 0x0000640000040016 */
[----:B01----:R-:W-:Y:S01]  /*0cf0*/  ENDCOLLECTIVE ;  /* 0x000000000000791b */ /* 0x003fe20003800000 */
.L_x_5348:
[----:B------:R-:W-:Y:S01]  /*0d00*/  HFMA2.MMA R19, -RZ, RZ, 0, 5.9604644775390625e-08 ;  /* 0x00000001ff137435 */ /* 0x000fe200000001ff */
[----:B------:R-:W-:Y:S01]  /*0d10*/  MOV R20, R9 ;  /* 0x0000000900147202 */ /* 0x000fe20000000f00 */
[----:B------:R-:W-:-:S09]  /*0d20*/  IMAD.MOV.U32 R11, RZ, RZ, R18 ;  /* 0x000000ffff0b7224 */ /* 0x000fd200078e0012 */
[----:B------:R-:W-:Y:S05]  /*0d30*/  WARPSYNC.COLLECTIVE R17, `(.L_x_5349) ;  /* 0x0000000011087348 */ /* 0x000fea0003c00000 */
[----:B------:R0:W1:Y:S02]  /*0d40*/  SHFL.BFLY P2, R18, R20, R19, R22 ;  /* 0x0c00001314127389 */ /* 0x0000640000040016 */
[----:B01----:R-:W-:Y:S01]  /*0d50*/  ENDCOLLECTIVE ;  /* 0x000000000000791b */ /* 0x003fe20003800000 */
.L_x_5349:
[----:B------:R-:W-:Y:S01]  /*0d60*/  HFMA2.MMA R19, -RZ, RZ, 0, 1.1920928955078125e-07 ;  /* 0x00000002ff137435 */ /* 0x000fe200000001ff */
[----:B------:R-:W-:-:S05]  /*0d70*/  MOV R12, R18 ;  /* 0x00000012000c7202 */ /* 0x000fca0000000f00 */
[----:B------:R-:W-:-:S04]  /*0d80*/  FADD.FTZ R14, R9, R12 ;  /* 0x0000000c090e7221 */ /* 0x000fc80000010000 */
[----:B------:R-:W-:-:S07]  /*0d90*/  IMAD.MOV.U32 R20, RZ, RZ, R14 ;  /* 0x000000ffff147224 */ /* 0x000fce00078e000e */
[----:B------:R-:W-:Y:S05]  /*0da0*/  WARPSYNC.COLLECTIVE R17, `(.L_x_5350) ;  /* 0x0000000011087348 */ /* 0x000fea0003c00000 */
[----:B------:R0:W1:Y:S02]  /*0db0*/  SHFL.BFLY P2, R18, R20, R19, R22 ;  /* 0x0c00001314127389 */ /* 0x0000640000040016 */
[----:B01----:R-:W-:Y:S01]  /*0dc0*/  ENDCOLLECTIVE ;  /* 0x000000000000791b */ /* 0x003fe20003800000 */
.L_x_5350:
[----:B------:R-:W-:Y:S01]  /*0dd0*/  IMAD.MOV.U32 R19, RZ, RZ, 0x4 ;  /* 0x00000004ff137424 */ /* 0x000fe200078e00ff */
[----:B------:R-:W-:-:S05]  /*0de0*/  MOV R13, R18 ;  /* 0x00000012000d7202 */ /* 0x000fca0000000f00 */
[----:B------:R-:W-:-:S05]  /*0df0*/  FADD.FTZ R15, R14, R13 ;  /* 0x0000000d0e0f7221 */ /* 0x000fca0000010000 */
[----:B------:R-:W-:-:S07]  /*0e00*/  MOV R20, R15 ;  /* 0x0000000f00147202 */ /* 0x000fce0000000f00 */
[----:B------:R-:W-:Y:S05]  /*0e10*/  WARPSYNC.COLLECTIVE R17, `(.L_x_5351) ;  /* 0x0000000011087348 */ /* 0x000fea0003c00000 */
[----:B------:R0:W1:Y:S02]  /*0e20*/  SHFL.BFLY P2, R18, R20, R19, R22 ;  /* 0x0c00001314127389 */ /* 0x0000640000040016 */
[----:B01----:R-:W-:Y:S01]  /*0e30*/  ENDCOLLECTIVE ;  /* 0x000000000000791b */ /* 0x003fe20003800000 */
.L_x_5351:
[----:B------:R-:W-:Y:S01]  /*0e40*/  HFMA2.MMA R19, -RZ, RZ, 0, 4.76837158203125e-07 ;  /* 0x00000008ff137435 */ /* 0x000fe200000001ff */
[----:B------:R-:W-:-:S05]  /*0e50*/  MOV R16, R18 ;  /* 0x0000001200107202 */ /* 0x000fca0000000f00 */
[----:B------:R-:W-:-:S05]  /*0e60*/  FADD.FTZ R16, R15, R16 ;  /* 0x000000100f107221 */ /* 0x000fca0000010000 */
[----:B------:R-:W-:-:S07]  /*0e70*/  MOV R20, R16 ;  /* 0x0000001000147202 */ /* 0x000fce0000000f00 */
[----:B------:R-:W-:Y:S05]  /*0e80*/  WARPSYNC.COLLECTIVE R17, `(.L_x_5352) ;  /* 0x0000000011087348 */ /* 0x000fea0003c00000 */
[----:B------:R0:W1:Y:S02]  /*0e90*/  SHFL.BFLY P2, R18, R20, R19, R22 ;  /* 0x0c00001314127389 */ /* 0x0000640000040016 */
[----:B01----:R-:W-:Y:S01]  /*0ea0*/  ENDCOLLECTIVE ;  /* 0x000000000000791b */ /* 0x003fe20003800000 */
.L_x_5352:
[----:B------:R-:W-:Y:S01]  /*0eb0*/  HFMA2.MMA R19, -RZ, RZ, 0, 9.5367431640625e-07 ;  /* 0x00000010ff137435 */ /* 0x000fe200000001ff */
[----:B------:R-:W-:-:S04]  /*0ec0*/  IMAD.MOV.U32 R9, RZ, RZ, R18 ;  /* 0x000000ffff097224 */ /* 0x000fc800078e0012 */
[----:B------:R-:W-:-:S05]  /*0ed0*/  FADD.FTZ R9, R16, R9 ;  /* 0x0000000910097221 */ /* 0x000fca0000010000 */
[----:B------:R-:W-:-:S07]  /*0ee0*/  MOV R20, R9 ;  /* 0x0000000900147202 */ /* 0x000fce0000000f00 */
[----:B------:R-:W-:Y:S05]  /*0ef0*/  WARPSYNC.COLLECTIVE R17, `(.L_x_5353) ;  /* 0x0000000011087348 */ /* 0x000fea0003c00000 */
[----:B------:R0:W1:Y:S02]  /*0f00*/  SHFL.BFLY P2, R18, R20, R19, R22 ;  /* 0x0c00001314127389 */ /* 0x0000640000040016 */
[----:B01----:R-:W-:Y:S01]  /*0f10*/  ENDCOLLECTIVE ;  /* 0x000000000000791b */ /* 0x003fe20003800000 */
.L_x_5353:
[----:B------:R-:W-:Y:S01]  /*0f20*/  MOV R14, R18 ;  /* 0x00000012000e7202 */ /* 0x000fe20000000f00 */
[----:B------:R-:W-:Y:S06]  /*0f30*/  BRA `(.L_x_5354) ;  /* 0xfffffff800907947 */ /* 0x000fec000383ffff */
.L_x_5355:
        /* <DEDUP_REMOVED lines=12> */
.L_x_5632:


//--------------------- .text._ZN10layer_norm13ln_bwd_kernelINS_13Kernel_traitsIffffjLj768ELj1ELj4ELj1ELj16ENS_18Kernel_traits_baseILj768EffffjLj128EEEEEEEvNS_9BwdParamsE --------------------------
	.section	.text._ZN10layer_norm13ln_bwd_kernelINS_13Kernel_traitsIffffjLj768ELj1ELj4ELj1ELj16ENS_18Kernel_traits_baseILj768EffffjLj128EEEEEEEvNS_9BwdParamsE,"ax",@progbits
	.align	128
        .global         _ZN10layer_norm13ln_bwd_kernelINS_13Kernel_traitsIffffjLj768ELj1ELj4ELj1ELj16ENS_18Kernel_traits_baseILj768EffffjLj128EEEEEEEvNS_9BwdParamsE
        .type           _ZN10layer_norm13ln_bwd_kernelINS_13Kernel_traitsIffffjLj768ELj1ELj4ELj1ELj16ENS_18Kernel_traits_baseILj768EffffjLj128EEEEEEEvNS_9BwdParamsE,@function
        .size           _ZN10layer_norm13ln_bwd_kernelINS_13Kernel_traitsIffffjLj768ELj1ELj4ELj1ELj16ENS_18Kernel_traits_baseILj768EffffjLj128EEEEEEEvNS_9BwdParamsE,(.L_x_5633 - _ZN10layer_norm13ln_bwd_kernelINS_13Kernel_traitsIffffjLj768ELj1ELj4ELj1ELj16ENS_18Kernel_traits_baseILj768EffffjLj128EEEEEEEvNS_9BwdParamsE)
        .other          _ZN10layer_norm13ln_bwd_kernelINS_13Kernel_traitsIffffjLj768ELj1ELj4ELj1ELj16ENS_18Kernel_traits_baseILj768EffffjLj128EEEEEEEvNS_9BwdParamsE,@"STO_CUDA_ENTRY STV_DEFAULT"
_ZN10layer_norm13ln_bwd_kernelINS_13Kernel_traitsIffffjLj768ELj1ELj4ELj1ELj16ENS_18Kernel_traits_baseILj768EffffjLj128EEEEEEEvNS_9BwdParamsE:
.text._ZN10layer_norm13ln_bwd_kernelINS_13Kernel_traitsIffffjLj768ELj1ELj4ELj1ELj16ENS_18Kernel_traits_baseILj768EffffjLj128EEEEEEEvNS_9BwdParamsE:
        /* <DEDUP_REMOVED lines=48> */
[----:B-1----:R-:W-:-:S04]  /*0300*/  LEA R147, R0, R3, 0x2 ;  /* 0x0000000300937211 */ /* 0x002fc800078e10ff */
        /* <DEDUP_REMOVED lines=34> */
[----:B0-----:R-:W-:-:S07]  /*0530*/  CS2R R12, SRZ ;  /* 0x00000000000c7805 */ /* 0x001fce000001ff00 */
.L_x_5360:
[----:B0---4-:R-:W0:Y:S01]  /*0540*/  @P0 LDC.64 R70, c[0x0][0x228] ;  /* 0x00008a00ff460b82 */ /* 0x011e220000000a00 */
[----:B------:R-:W-:-:S05]  /*0550*/  IMAD R69, R147, 0xc0, RZ ;  /* 0x000000c093457824 */ /* 0x000fca00078e02ff */
[----:B------:R-:W-:Y:S02]  /*0560*/  LOP3.LUT R154, R69, 0x1f, R2, 0xf8, !PT ;  /* 0x0000001f459a7812 */ /* 0x000fe400078ef802 */
[----:B------:R-:W1:Y:S08]  /*0570*/  @P0 LDC.64 R72, c[0x0][0x228] ;  /* 0x00008a00ff480b82 */ /* 0x000e700000000a00 */
[----:B------:R-:W2:Y:S01]  /*0580*/  @P0 LDC.64 R76, c[0x0][0x228] ;  /* 0x00008a00ff4c0b82 */ /* 0x000ea20000000a00 */
[----:B0-----:R-:W-:-:S07]  /*0590*/  @P0 LEA R68, P1, R154, R70, 0x4 ;  /* 0x000000469a440211 */ /* 0x001fce00078220ff */
[----:B------:R-:W0:Y:S01]  /*05a0*/  @P0 LDC.64 R80, c[0x0][0x228] ;  /* 0x00008a00ff500b82 */ /* 0x000e220000000a00 */
[----:B------:R-:W-:-:S07]  /*05b0*/  @P0 LEA.HI.X R69, R154, R71, RZ, 0x4, P1 ;  /* 0x000000479a450211 */ /* 0x000fce00008f24ff */
[----:B------:R-:W3:Y:S01]  /*05c0*/  @P0 LDC.64 R84, c[0x0][0x228] ;  /* 0x00008a00ff540b82 */ /* 0x000ee20000000a00 */
[----:B------:R-:W4:Y:S01]  /*05d0*/  @P0 LDG.E.128 R68, desc[UR4][R68.64] ;  /* 0x0000000444440981 */ /* 0x000f22000c1e1d00 */
[----:B------:R-:W-:-:S04]  /*05e0*/  IADD3 R153, R154, 0x20, RZ ;  /* 0x000000209a997810 */ /* 0x000fc80007ffe0ff */
[C---:B-1----:R-:W-:Y:S02]  /*05f0*/  @P0 LEA R72, P1, R153.reuse, R72, 0x4 ;  /* 0x0000004899480211 */ /* 0x042fe400078220ff */
[----:B------:R-:W1:Y:S02]  /*0600*/  @P0 LDC.64 R88, c[0x0][0x228] ;  /* 0x00008a00ff580b82 */ /* 0x000e640000000a00 */
[----:B------:R-:W-:-:S06]  /*0610*/  @P0 LEA.HI.X R73, R153, R73, RZ, 0x4, P1 ;  /* 0x0000004999490211 */ /* 0x000fcc00008f24ff */
[----:B------:R-:W4:Y:S01]  /*0620*/  @P0 LDG.E.128 R72, desc[UR4][R72.64] ;  /* 0x0000000448480981 */ /* 0x000f22000c1e1d00 */
[----:B------:R-:W-:Y:S01]  /*0630*/  IADD3 R152, R154, 0x40, RZ ;  /* 0x000000409a987810 */ /* 0x000fe20007ffe0ff */
[----:B------:R-:W1:Y:S03]  /*0640*/  @!P0 LDC.64 R92, c[0x0][0x220] ;  /* 0x00008800ff5c8b82 */ /* 0x000e660000000a00 */
[----:B--2---:R-:W-:-:S04]  /*0650*/  @P0 LEA R76, P1, R152, R76, 0x4 ;  /* 0x0000004c984c0211 */ /* 0x004fc800078220ff */
[----:B------:R-:W-:Y:S01]  /*0660*/  @P0 LEA.HI.X R77, R152, R77, RZ, 0x4, P1 ;  /* 0x0000004d984d0211 */ /* 0x000fe200008f24ff */
[----:B------:R-:W2:Y:S05]  /*0670*/  @!P0 LDC.64 R96, c[0x0][0x230] ;  /* 0x00008c00ff608b82 */ /* 0x000eaa0000000a00 */
[----:B------:R-:W4:Y:S01]  /*0680*/  @P0 LDG.E.128 R76, desc[UR4][R76.64] ;  /* 0x000000044c4c0981 */ /* 0x000f22000c1e1d00 */
[----:B------:R-:W-:Y:S02]  /*0690*/  IADD3 R150, R154, 0x60, RZ ;  /* 0x000000609a967810 */ /* 0x000fe40007ffe0ff */
[----:B------:R-:W2:Y:S02]  /*06a0*/  LDC.64 R94, c[0x0][0x238] ;  /* 0x00008e00ff5e7b82 */ /* 0x000ea40000000a00 */
[----:B0-----:R-:W-:-:S04]  /*06b0*/  @P0 LEA R80, P1, R150, R80, 0x4 ;  /* 0x0000005096500211 */ /* 0x001fc800078220ff */
[----:B------:R-:W-:Y:S02]  /*06c0*/  @P0 LEA.HI.X R81, R150, R81, RZ, 0x4, P1 ;  /* 0x0000005196510211 */ /* 0x000fe400008f24ff */
[----:B------:R-:W-:Y:S01]  /*06d0*/  @P0 MOV R155, RZ ;  /* 0x000000ff009b0202 */ /* 0x000fe20000000f00 */
[----:B------:R-:W0:Y:S03]  /*06e0*/  LDC.64 R112, c[0x0][0x268] ;  /* 0x00009a00ff707b82 */ /* 0x000e260000000a00 */
[----:B------:R-:W4:Y:S01]  /*06f0*/  @P0 LDG.E.128 R80, desc[UR4][R80.64] ;  /* 0x0000000450500981 */ /* 0x000f22000c1e1d00 */
[----:B------:R-:W-:-:S04]  /*0700*/  IADD3 R151, R154, 0x80, RZ ;  /* 0x000000809a977810 */ /* 0x000fc80007ffe0ff */
[----:B---3--:R-:W-:-:S04]  /*0710*/  @P0 LEA R84, P1, R151, R84, 0x4 ;  /* 0x0000005497540211 */ /* 0x008fc800078220ff */
[----:B------:R-:W-:-:S06]  /*0720*/  @P0 LEA.HI.X R85, R151, R85, RZ, 0x4, P1 ;  /* 0x0000005597550211 */ /* 0x000fcc00008f24ff */
[----:B------:R-:W3:Y:S01]  /*0730*/  @P0 LDG.E.128 R84, desc[UR4][R84.64] ;  /* 0x0000000454540981 */ /* 0x000ee2000c1e1d00 */
[----:B------:R-:W-:-:S04]  /*0740*/  IADD3 R148, R154, 0xa0, RZ ;  /* 0x000000a09a947810 */ /* 0x000fc80007ffe0ff */
[----:B-1----:R-:W-:-:S04]  /*0750*/  @P0 LEA R88, P1, R148, R88, 0x4 ;  /* 0x0000005894580211 */ /* 0x002fc800078220ff */
[----:B------:R-:W-:-:S06]  /*0760*/  @P0 LEA.HI.X R89, R148, R89, RZ, 0x4, P1 ;  /* 0x0000005994590211 */ /* 0x000fcc00008f24ff */
[----:B------:R-:W3:Y:S01]  /*0770*/  @P0 LDG.E.128 R88, desc[UR4][R88.64] ;  /* 0x0000000458580981 */ /* 0x000ee2000c1e1d00 */
[----:B------:R-:W-:Y:S01]  /*0780*/  @!P0 LEA R100, P1, R154, R92, 0x4 ;  /* 0x0000005c9a648211 */ /* 0x000fe200078220ff */
[----:B--2---:R-:W-:-:S03]  /*0790*/  @!P0 IMAD.WIDE R102, R147, 0x4, R96 ;  /* 0x0000000493668825 */ /* 0x004fc600078e0260 */
[----:B------:R-:W-:Y:S01]  /*07a0*/  @!P0 LEA.HI.X R101, R154, R93, RZ, 0x4, P1 ;  /* 0x0000005d9a658211 */ /* 0x000fe200008f24ff */
[----:B------:R-:W-:Y:S01]  /*07b0*/  IMAD.WIDE R104, R147, 0x4, R94 ;  /* 0x0000000493687825 */ /* 0x000fe200078e025e */
[----:B------:R1:W2:Y:S01]  /*07c0*/  @!P0 LDG.E R155, desc[UR4][R102.64] ;  /* 0x00000004669b8981 */ /* 0x0002a2000c1e1900 */
[----:B------:R-:W0:Y:S03]  /*07d0*/  @!P0 LDC.64 R92, c[0x0][0x220] ;  /* 0x00008800ff5c8b82 */ /* 0x000e260000000a00 */
[----:B------:R-:W3:Y:S01]  /*07e0*/  LDG.E R149, desc[UR4][R104.64] ;  /* 0x0000000468957981 */ /* 0x000ee2000c1e1900 */
[----:B0-----:R-:W-:-:S04]  /*07f0*/  @!P0 LEA R98, P1, R153, R92, 0x4 ;  /* 0x0000005c99628211 */ /* 0x001fc800078220ff */
[----:B------:R-:W-:Y:S02]  /*0800*/  @!P0 LEA.HI.X R99, R153, R93, RZ, 0x4, P1 ;  /* 0x0000005d99638211 */ /* 0x000fe400008f24ff */
[----:B------:R-:W0:Y:S02]  /*0810*/  @!P0 LDC.64 R92, c[0x0][0x220] ;  /* 0x00008800ff5c8b82 */ /* 0x000e240000000a00 */
[----:B0-----:R-:W-:-:S04]  /*0820*/  @!P0 LEA R96, P1, R152, R92, 0x4 ;  /* 0x0000005c98608211 */ /* 0x001fc800078220ff */
[----:B------:R-:W-:Y:S02]  /*0830*/  @!P0 LEA.HI.X R97, R152, R93, RZ, 0x4, P1 ;  /* 0x0000005d98618211 */ /* 0x000fe400008f24ff */
[----:B------:R-:W0:Y:S01]  /*0840*/  @!P0 LDC.64 R92, c[0x0][0x220] ;  /* 0x00008800ff5c8b82 */ /* 0x000e220000000a00 */
[----:B------:R-:W2:Y:S04]  /*0850*/  @!P0 LDG.E.128 R68, desc[UR4][R100.64] ;  /* 0x0000000464448981 */ /* 0x000ea8000c1e1d00 */
[----:B------:R-:W3:Y:S04]  /*0860*/  @!P0 LDG.E.128 R72, desc[UR4][R98.64] ;  /* 0x0000000462488981 */ /* 0x000ee8000c1e1d00 */
[----:B------:R4:W3:Y:S01]  /*0870*/  @!P0 LDG.E.128 R76, desc[UR4][R96.64] ;  /* 0x00000004604c8981 */ /* 0x0008e2000c1e1d00 */
[----:B0-----:R-:W-:-:S04]  /*0880*/  @!P0 LEA R94, P1, R150, R92, 0x4 ;  /* 0x0000005c965e8211 */ /* 0x001fc800078220ff */
[----:B------:R-:W-:Y:S02]  /*0890*/  @!P0 LEA.HI.X R95, R150, R93, RZ, 0x4, P1 ;  /* 0x0000005d965f8211 */ /* 0x000fe400008f24ff */
[----:B------:R-:W1:Y:S03]  /*08a0*/  @!P0 LDC.64 R92, c[0x0][0x220] ;  /* 0x00008800ff5c8b82 */ /* 0x000e660000000a00 */
[----:B------:R-:W3:Y:S01]  /*08b0*/  @!P0 LDG.E.128 R80, desc[UR4][R94.64] ;  /* 0x000000045e508981 */ /* 0x000ee2000c1e1d00 */
[----:B-1----:R-:W-:-:S04]  /*08c0*/  @!P0 LEA R102, P1, R151, R92, 0x4 ;  /* 0x0000005c97668211 */ /* 0x002fc800078220ff */
[----:B------:R-:W-:Y:S02]  /*08d0*/  @!P0 LEA.HI.X R103, R151, R93, RZ, 0x4, P1 ;  /* 0x0000005d97678211 */ /* 0x000fe400008f24ff */
[----:B------:R-:W0:Y:S03]  /*08e0*/  @!P0 LDC.64 R92, c[0x0][0x220] ;  /* 0x00008800ff5c8b82 */ /* 0x000e260000000a00 */
[----:B------:R-:W3:Y:S01]  /*08f0*/  @!P0 LDG.E.128 R84, desc[UR4][R102.64] ;  /* 0x0000000466548981 */ /* 0x000ee2000c1e1d00 */
[----:B0-----:R-:W-:-:S04]  /*0900*/  @!P0 LEA R110, P1, R148, R92, 0x4 ;  /* 0x0000005c946e8211 */ /* 0x001fc800078220ff */
[----:B------:R-:W-:Y:S01]  /*0910*/  @!P0 LEA.HI.X R111, R148, R93, RZ, 0x4, P1 ;  /* 0x0000005d946f8211 */ /* 0x000fe200008f24ff */
[----:B------:R-:W-:-:S04]  /*0920*/  IMAD.WIDE.U32 R92, R154, 0x10, R112 ;  /* 0x000000109a5c7825 */ /* 0x000fc800078e0070 */
[----:B------:R-:W3:Y:S04]  /*0930*/  @!P0 LDG.E.128 R88, desc[UR4][R110.64] ;  /* 0x000000046e588981 */ /* 0x000ee8000c1e1d00 */
[----:B------:R-:W3:Y:S01]  /*0940*/  LDG.E.128 R92, desc[UR4][R92.64] ;  /* 0x000000045c5c7981 */ /* 0x000ee2000c1e1d00 */
[----:B----4-:R-:W-:-:S06]  /*0950*/  IMAD.WIDE.U32 R96, R153, 0x10, R112 ;  /* 0x0000001099607825 */ /* 0x010fcc00078e0070 */
[----:B------:R-:W4:Y:S01]  /*0960*/  LDG.E.128 R96, desc[UR4][R96.64] ;  /* 0x0000000460607981 */ /* 0x000f22000c1e1d00 */
[----:B------:R-:W-:-:S06]  /*0970*/  IMAD.WIDE.U32 R100, R152, 0x10, R112 ;  /* 0x0000001098647825 */ /* 0x000fcc00078e0070 */
[----:B------:R-:W4:Y:S01]  /*0980*/  LDG.E.128 R100, desc[UR4][R100.64] ;  /* 0x0000000464647981 */ /* 0x000f22000c1e1d00 */
[----:B------:R-:W-:-:S06]  /*0990*/  IMAD.WIDE.U32 R104, R150, 0x10, R112 ;  /* 0x0000001096687825 */ /* 0x000fcc00078e0070 */
[----:B------:R-:W4:Y:S01]  /*09a0*/  LDG.E.128 R104, desc[UR4][R104.64] ;  /* 0x0000000468687981 */ /* 0x000f22000c1e1d00 */
[----:B-----5:R-:W0:Y:S01]  /*09b0*/  @P0 MUFU.RCP R114, R40 ;  /* 0x0000002800720308 */ /* 0x020e220000001000 */
[----:B------:R-:W-:-:S06]  /*09c0*/  IMAD.WIDE.U32 R108, R151, 0x10, R112 ;  /* 0x00000010976c7825 */ /* 0x000fcc00078e0070 */
[----:B------:R-:W4:Y:S01]  /*09d0*/  LDG.E.128 R108, desc[UR4][R108.64] ;  /* 0x000000046c6c7981 */ /* 0x000f22000c1e1d00 */
[----:B------:R-:W1:Y:S01]  /*09e0*/  @P0 MUFU.RCP R115, R41 ;  /* 0x0000002900730308 */ /* 0x000e620000001000 */
[----:B------:R-:W-:-:S07]  /*09f0*/  IMAD.WIDE.U32 R112, R148, 0x10, R112 ;  /* 0x0000001094707825 */ /* 0x000fce00078e0070 */
[----:B------:R-:W1:Y:S08]  /*0a00*/  @P0 MUFU.RCP R159, R42 ;  /* 0x0000002a009f0308 */ /* 0x000e700000001000 */
[----:B------:R-:W1:Y:S08]  /*0a10*/  @P0 MUFU.RCP R158, R43 ;  /* 0x0000002b009e0308 */ /* 0x000e700000001000 */
[----:B------:R-:W1:Y:S01]  /*0a20*/  @P0 MUFU.RCP R160, R36 ;  /* 0x0000002400a00308 */ /* 0x000e620000001000 */
[----:B------:R-:W-:Y:S01]  /*0a30*/  @P0 FADD.FTZ R157, -R64, R68 ;  /* 0x00000044409d0221 */ /* 0x000fe20000010100 */
[----:B--2---:R-:W-:-:S03]  /*0a40*/  @!P0 FADD.FTZ R68, R68, -R155 ;  /* 0x8000009b44448221 */ /* 0x004fc60000010000 */
[----:B0-----:R-:W-:Y:S01]  /*0a50*/  @P0 FMUL.FTZ R157, R157, R114 ;  /* 0x000000729d9d0220 */ /* 0x001fe20000410000 */
[----:B---3--:R-:W-:Y:S01]  /*0a60*/  @!P0 FMUL.FTZ R157, R149, R68 ;  /* 0x00000044959d8220 */ /* 0x008fe20000410000 */
[----:B------:R-:W-:Y:S01]  /*0a70*/  @P0 FADD.FTZ R68, -R65, R69 ;  /* 0x0000004541440221 */ /* 0x000fe20000010100 */
[----:B------:R-:W-:-:S03]  /*0a80*/  @!P0 FADD.FTZ R114, R69, -R155 ;  /* 0x8000009b45728221 */ /* 0x000fc60000010000 */
[----:B-1----:R-:W-:Y:S01]  /*0a90*/  @P0 FMUL.FTZ R68, R68, R115 ;  /* 0x0000007344440220 */ /* 0x002fe20000410000 */
[----:B------:R-:W-:Y:S02]  /*0aa0*/  @!P0 FMUL.FTZ R68, R149, R114 ;  /* 0x0000007295448220 */ /* 0x000fe40000410000 */
[----:B------:R-:W2:Y:S01]  /*0ab0*/  LDG.E.128 R112, desc[UR4][R112.64] ;  /* 0x0000000470707981 */ /* 0x000ea2000c1e1d00 */
[----:B------:R-:W-:Y:S01]  /*0ac0*/  @P0 FADD.FTZ R156, -R66, R70 ;  /* 0x00000046429c0221 */ /* 0x000fe20000010100 */
[----:B------:R-:W-:-:S03]  /*0ad0*/  @P0 FADD.FTZ R69, -R67, R71 ;  /* 0x0000004743450221 */ /* 0x000fc60000010100 */
[----:B------:R-:W-:Y:S02]  /*0ae0*/  @P0 FMUL.FTZ R156, R156, R159 ;  /* 0x0000009f9c9c0220 */ /* 0x000fe40000410000 */
[----:B------:R-:W0:Y:S01]  /*0af0*/  @P0 MUFU.RCP R159, R37 ;  /* 0x00000025009f0308 */ /* 0x000e220000001000 */
[----:B------:R-:W-:Y:S01]  /*0b00*/  @P0 FMUL.FTZ R69, R69, R158 ;  /* 0x0000009e45450220 */ /* 0x000fe20000410000 */
[----:B------:R-:W-:Y:S01]  /*0b10*/  @!P0 FADD.FTZ R158, R71, -R155 ;  /* 0x8000009b479e8221 */ /* 0x000fe20000010000 */
[----:B------:R-:W-:Y:S01]  /*0b20*/  @P0 FADD.FTZ R71, -R60, R72 ;  /* 0x000000483c470221 */ /* 0x000fe20000010100 */
[----:B------:R-:W-:-:S03]  /*0b30*/  @!P0 FADD.FTZ R70, R70, -R155 ;  /* 0x8000009b46468221 */ /* 0x000fc60000010000 */
[----:B------:R-:W-:Y:S01]  /*0b40*/  @P0 FMUL.FTZ R71, R71, R160 ;  /* 0x000000a047470220 */ /* 0x000fe20000410000 */
        /* <DEDUP_REMOVED lines=68> */
[----:B------:R-:W-:Y:S02]  /*0f90*/  @!P0 FADD.FTZ R84, R84, -R155 ;  /* 0x8000009b54548221 */ /* 0x000fe40000010000 */
[----:B------:R-:W-:Y:S01]  /*0fa0*/  @!P0 FMUL.FTZ R82, R149, R158 ;  /* 0x0000009e95528220 */ /* 0x000fe20000410000 */
[----:B-1----:R-:W-:Y:S01]  /*0fb0*/  @P0 FMUL.FTZ R85, R85, R160 ;  /* 0x000000a055550220 */ /* 0x002fe20000410000 */
[----:B------:R-:W-:Y:S01]  /*0fc0*/  @!P0 FMUL.FTZ R83, R149, R84 ;  /* 0x0000005495538220 */ /* 0x000fe20000410000 */
[----:B------:R-:W1:Y:S01]  /*0fd0*/  @P0 MUFU.RCP R160, R21 ;  /* 0x0000001500a00308 */ /* 0x000e620000001000 */
[----:B------:R-:W-:Y:S01]  /*0fe0*/  @P0 FADD.FTZ R84, -R51, R87 ;  /* 0x0000005733540221 */ /* 0x000fe20000010100 */
[----:B------:R-:W-:-:S06]  /*0ff0*/  @!P0 FADD.FTZ R158, R87, -R155 ;  /* 0x8000009b579e8221 */ /* 0x000fcc0000010000 */
[----:B------:R-:W3:Y:S01]  /*1000*/  @P0 MUFU.RCP R162, R20 ;  /* 0x0000001400a20308 */ /* 0x000ee20000001000 */
[----:B0-----:R-:W-:Y:S01]  /*1010*/  @P0 FMUL.FTZ R84, R84, R159 ;  /* 0x0000009f54540220 */ /* 0x001fe20000410000 */
[----:B------:R-:W-:-:S06]  /*1020*/  @!P0 FMUL.FTZ R84, R149, R158 ;  /* 0x0000009e95548220 */ /* 0x000fcc0000410000 */
[----:B------:R-:W0:Y:S01]  /*1030*/  @P0 MUFU.RCP R159, R22 ;  /* 0x00000016009f0308 */ /* 0x000e220000001000 */
[----:B------:R-:W-:Y:S01]  /*1040*/  @!P0 FADD.FTZ R86, R86, -R155 ;  /* 0x8000009b56568221 */ /* 0x000fe20000010000 */
[----:B------:R-:W-:-:S06]  /*1050*/  @P0 FADD.FTZ R161, -R45, R89 ;  /* 0x000000592da10221 */ /* 0x000fcc0000010100 */
[----:B------:R-:W4:Y:S01]  /*1060*/  @P0 MUFU.RCP R158, R23 ;  /* 0x00000017009e0308 */ /* 0x000f220000001000 */
[----:B------:R-:W-:Y:S01]  /*1070*/  @!P0 FMUL.FTZ R85, R149, R86 ;  /* 0x0000005695558220 */ /* 0x000fe20000410000 */
[----:B------:R-:W-:Y:S01]  /*1080*/  @P0 FADD.FTZ R87, -R44, R88 ;  /* 0x000000582c570221 */ /* 0x000fe20000010100 */
[----:B-1----:R-:W-:Y:S01]  /*1090*/  @P0 FMUL.FTZ R86, R161, R160 ;  /* 0x000000a0a1560220 */ /* 0x002fe20000410000 */
[----:B------:R-:W-:Y:S01]  /*10a0*/  @!P0 FADD.FTZ R160, R88, -R155 ;  /* 0x8000009b58a08221 */ /* 0x000fe20000010000 */
[----:B------:R-:W-:Y:S01]  /*10b0*/  @P0 FADD.FTZ R88, -R46, R90 ;  /* 0x0000005a2e580221 */ /* 0x000fe20000010100 */
[----:B------:R-:W-:Y:S01]  /*10c0*/  @!P0 FADD.FTZ R164, R91, -R155 ;  /* 0x8000009b5ba48221 */ /* 0x000fe20000010000 */
[----:B------:R-:W-:Y:S01]  /*10d0*/  @P0 FADD.FTZ R91, -R47, R91 ;  /* 0x0000005b2f5b0221 */ /* 0x000fe20000010100 */
[----:B---3--:R-:W-:Y:S01]  /*10e0*/  @P0 FMUL.FTZ R87, R87, R162 ;  /* 0x000000a257570220 */ /* 0x008fe20000410000 */
[C---:B------:R-:W-:Y:S01]  /*10f0*/  FADD.FTZ R143, R92.reuse, R143 ;  /* 0x0000008f5c8f7221 */ /* 0x040fe20000010000 */
[----:B------:R-:W-:Y:S01]  /*1100*/  FFMA.FTZ R145, R92, R157, R145 ;  /* 0x0000009d5c917223 */ /* 0x000fe20000010091 */
[----:B------:R-:W-:Y:S01]  /*1110*/  @!P0 FADD.FTZ R162, R89, -R155 ;  /* 0x8000009b59a28221 */ /* 0x000fe20000010000 */
[----:B------:R-:W-:Y:S01]  /*1120*/  FMUL.FTZ R92, R40, R92 ;  /* 0x0000005c285c7220 */ /* 0x000fe20000410000 */
[----:B0-----:R-:W-:Y:S01]  /*1130*/  @P0 FMUL.FTZ R89, R88, R159 ;  /* 0x0000009f58590220 */ /* 0x001fe20000410000 */
[C---:B------:R-:W-:Y:S01]  /*1140*/  FADD.FTZ R144, R93.reuse, R144 ;  /* 0x000000905d907221 */ /* 0x040fe20000010000 */
[----:B------:R-:W-:Y:S01]  /*1150*/  FFMA.FTZ R146, R93, R68, R146 ;  /* 0x000000445d927223 */ /* 0x000fe20000010092 */
[C---:B------:R-:W-:Y:S01]  /*1160*/  FADD.FTZ R139, R94.reuse, R139 ;  /* 0x0000008b5e8b7221 */ /* 0x040fe20000010000 */
[----:B----4-:R-:W-:Y:S01]  /*1170*/  @P0 FMUL.FTZ R88, R91, R158 ;  /* 0x0000009e5b580220 */ /* 0x010fe20000410000 */
[----:B------:R-:W-:Y:S01]  /*1180*/  FFMA.FTZ R141, R94, R156, R141 ;  /* 0x0000009c5e8d7223 */ /* 0x000fe2000001008d */
[----:B------:R-:W-:Y:S01]  /*1190*/  FMUL.FTZ R91, R42, R94 ;  /* 0x0000005e2a5b7220 */ /* 0x000fe20000410000 */
[----:B------:R-:W-:Y:S01]  /*11a0*/  FMUL.FTZ R93, R41, R93 ;  /* 0x0000005d295d7220 */ /* 0x000fe20000410000 */
[----:B------:R-:W-:Y:S01]  /*11b0*/  FADD.FTZ R94, RZ, R92 ;  /* 0x0000005cff5e7221 */ /* 0x000fe20000010000 */
[----:B------:R-:W-:-:S03]  /*11c0*/  @!P0 FADD.FTZ R90, R90, -R155 ;  /* 0x8000009b5a5a8221 */ /* 0x000fc60000010000 */
[----:B------:R-:W-:Y:S01]  /*11d0*/  FADD.FTZ R158, R94, R93 ;  /* 0x0000005d5e9e7221 */ /* 0x000fe20000010000 */
[----:B------:R-:W-:Y:S01]  /*11e0*/  FFMA.FTZ R94, R92, R157, RZ ;  /* 0x0000009d5c5e7223 */ /* 0x000fe200000100ff */
[----:B------:R-:W-:Y:S01]  /*11f0*/  @!P0 FMUL.FTZ R89, R149, R90 ;  /* 0x0000005a95598220 */ /* 0x000fe20000410000 */
        /* <DEDUP_REMOVED lines=109> */
[----:B------:R-:W-:-:S03]  /*18d0*/  FFMA.FTZ R94, R114, R89, R155 ;  /* 0x00000059725e7223 */ /* 0x000fc6000001009b */
        /* <DEDUP_REMOVED lines=21> */
.L_x_5372:
        /* <DEDUP_REMOVED lines=45> */
[----:B------:R-:W-:Y:S01]  /*1d00*/  FMUL.FTZ R69, R149, R68 ;  /* 0x0000004495457220 */ /* 0x000fe20000410000 */
[----:B------:R-:W-:Y:S01]  /*1d10*/  FADD.FTZ R100, R100, -R75 ;  /* 0x8000004b64647221 */ /* 0x000fe20000010000 */
[----:B------:R-:W-:Y:S01]  /*1d20*/  FADD.FTZ R76, R103, -R76 ;  /* 0x8000004c674c7221 */ /* 0x000fe20000010000 */
        /* <DEDUP_REMOVED lines=8> */
[----:B------:R-:W-:Y:S01]  /*1db0*/  FMUL.FTZ R75, R149, R72 ;  /* 0x00000048954b7220 */ /* 0x000fe20000410000 */
[----:B------:R-:W-:Y:S01]  /*1dc0*/  FADD.FTZ R104, R104, -R79 ;  /* 0x8000004f68687221 */ /* 0x000fe20000010000 */
[----:B------:R-:W-:Y:S01]  /*1dd0*/  FADD.FTZ R98, R105, -R78 ;  /* 0x8000004e69627221 */ /* 0x000fe20000010000 */
[----:B------:R-:W-:Y:S01]  /*1de0*/  FADD.FTZ R112, R112, -R87 ;  /* 0x8000005770707221 */ /* 0x000fe20000010000 */
[----:B------:R-:W-:Y:S01]  /*1df0*/  LEA.HI.X R89, R153, UR7, RZ, 0x4, P2 ;  /* 0x0000000799597c11 */ /* 0x000fe200090f24ff */
[C---:B------:R-:W-:Y:S01]  /*1e00*/  FMUL.FTZ R74, R149.reuse, R160 ;  /* 0x000000a0954a7220 */ /* 0x040fe20000410000 */
[C---:B------:R-:W-:Y:S01]  /*1e10*/  FMUL.FTZ R73, R149.reuse, R90 ;  /* 0x0000005a95497220 */ /* 0x040fe20000410000 */
[----:B------:R-:W-:Y:S01]  /*1e20*/  FMUL.FTZ R72, R149, R96 ;  /* 0x0000006095487220 */ /* 0x000fe20000410000 */
[----:B------:R-:W-:Y:S01]  /*1e30*/  LEA R94, P1, R150, UR6, 0x4 ;  /* 0x00000006965e7c11 */ /* 0x000fe2000f8220ff */
[----:B------:R-:W-:Y:S01]  /*1e40*/  FADD.FTZ R108, R108, -R83 ;  /* 0x800000536c6c7221 */ /* 0x000fe20000010000 */
[----:B------:R-:W-:Y:S01]  /*1e50*/  FADD.FTZ R102, R109, -R82 ;  /* 0x800000526d667221 */ /* 0x000fe20000010000 */
[----:B------:R-:W-:Y:S01]  /*1e60*/  LEA.HI.X R87, R152, UR7, RZ, 0x4, P3 ;  /* 0x0000000798577c11 */ /* 0x000fe200098f24ff */
[----:B------:R-:W-:Y:S01]  /*1e70*/  FMUL.FTZ R79, R149, R76 ;  /* 0x0000004c954f7220 */ /* 0x000fe20000410000 */
[----:B------:R-:W-:Y:S01]  /*1e80*/  LEA R92, P2, R151, UR6, 0x4 ;  /* 0x00000006975c7c11 */ /* 0x000fe2000f8420ff */
[C---:B------:R-:W-:Y:S01]  /*1e90*/  FMUL.FTZ R78, R149.reuse, R164 ;  /* 0x000000a4954e7220 */ /* 0x040fe20000410000 */
[----:B------:R-:W-:Y:S01]  /*1ea0*/  LEA R90, P3, R148, UR6, 0x4 ;  /* 0x00000006945a7c11 */ /* 0x000fe2000f8620ff */
[C---:B------:R-:W-:Y:S01]  /*1eb0*/  FMUL.FTZ R77, R149.reuse, R162 ;  /* 0x000000a2954d7220 */ /* 0x040fe20000410000 */
[C---:B------:R-:W-:Y:S01]  /*1ec0*/  FMUL.FTZ R76, R149.reuse, R100 ;  /* 0x00000064954c7220 */ /* 0x040fe20000410000 */
[----:B------:R2:W-:Y:S01]  /*1ed0*/  STG.E.128 desc[UR4][R80.64], R68 ;  /* 0x0000004450007986 */ /* 0x0005e2000c101d04 */
[----:B------:R-:W-:Y:S01]  /*1ee0*/  LEA.HI.X R95, R150, UR7, RZ, 0x4, P1 ;  /* 0x00000007965f7c11 */ /* 0x000fe200088f24ff */
[C---:B------:R-:W-:Y:S01]  /*1ef0*/  FMUL.FTZ R83, R149.reuse, R107 ;  /* 0x0000006b95537220 */ /* 0x040fe20000410000 */
[----:B------:R-:W-:Y:S01]  /*1f00*/  FMUL.FTZ R82, R149, R106 ;  /* 0x0000006a95527220 */ /* 0x000fe20000410000 */
[----:B------:R3:W-:Y:S01]  /*1f10*/  STG.E.128 desc[UR4][R88.64], R72 ;  /* 0x0000004858007986 */ /* 0x0007e2000c101d04 */
[----:B------:R-:W-:-:S02]  /*1f20*/  LEA.HI.X R93, R151, UR7, RZ, 0x4, P2 ;  /* 0x00000007975d7c11 */ /* 0x000fc400090f24ff */
[----:B------:R-:W-:Y:S01]  /*1f30*/  LEA.HI.X R91, R148, UR7, RZ, 0x4, P3 ;  /* 0x00000007945b7c11 */ /* 0x000fe200098f24ff */
[----:B------:R4:W-:Y:S01]  /*1f40*/  STG.E.128 desc[UR4][R86.64], R76 ;  /* 0x0000004c56007986 */ /* 0x0009e2000c101d04 */
[----:B-1----:R-:W-:-:S04]  /*1f50*/  LEA R147, R84, R147, 0x2 ;  /* 0x0000009354937211 */ /* 0x002fc800078e10ff */
[----:B------:R-:W-:Y:S01]  /*1f60*/  ISETP.GE.AND P1, PT, R147, R85, PT ;  /* 0x000000559300720c */ /* 0x000fe20003f26270 */
[C---:B--2---:R-:W-:Y:S01]  /*1f70*/  FMUL.FTZ R81, R149.reuse, R98 ;  /* 0x0000006295517220 */ /* 0x044fe20000410000 */
        /* <DEDUP_REMOVED lines=11> */
[----:B------:R4:W-:Y:S01]  /*2030*/  STG.E.128 desc[UR4][R90.64], R72 ;  /* 0x000000485a007986 */ /* 0x0009e2000c101d04 */
[----:B------:R-:W-:Y:S05]  /*2040*/  @!P1 BRA `(.L_x_5360) ;  /* 0xffffffe4003c9947 */ /* 0x000fea000383ffff */
[----:B------:R-:W-:Y:S05]  /*2050*/  BSYNC B1 ;  /* 0x0000000000017941 */ /* 0x000fea0003800000 */
.L_x_5358:
[----:B----4-:R-:W-:Y:S02]  /*2060*/  MOV R74, R11 ;  /* 0x0000000b004a7202 */ /* 0x010fe40000000f00 */
        /* <DEDUP_REMOVED lines=47> */
.L_x_5357:
[----:B------:R-:W-:Y:S05]  /*2360*/  BSYNC B0 ;  /* 0x0000000000007941 */ /* 0x000fea0003800000 */
.L_x_5356:
[----:B------:R-:W1:Y:S01]  /*2370*/  S2R R5, SR_CgaCtaId ;  /* 0x0000000000057919 */ /* 0x000e620000008800 */
[----:B------:R-:W-:Y:S01]  /*2380*/  SHF.R.U32.HI R3, RZ, 0x5, R2 ;  /* 0x00000005ff037819 */ /* 0x000fe20000011602 */
[----:B------:R-:W-:Y:S05]  /*2390*/  WARPSYNC.ALL ;  /* 0x0000000000007948 */ /* 0x000fea0003800000 */
[----:B------:R-:W-:Y:S01]  /*23a0*/  IMAD R3, R3, 0xc0, RZ ;  /* 0x000000c003037824 */ /* 0x000fe200078e02ff */
[----:B------:R-:W-:Y:S01]  /*23b0*/  MOV R4, 0x400 ;  /* 0x0000040000047802 */ /* 0x000fe20000000f00 */
[----:B-----5:R-:W2:Y:S01]  /*23c0*/  S2R R45, SR_TID.X ;  /* 0x00000000002d7919 */ /* 0x020ea20000002100 */
[----:B------:R-:W-:-:S02]  /*23d0*/  ULDC.64 UR8, c[0x0][0x278] ;  /* 0x00009e0000087ab9 */ /* 0x000fc40000000a00 */
[----:B------:R-:W-:Y:S02]  /*23e0*/  LOP3.LUT R3, R3, 0x1f, R2, 0xf8, !PT ;  /* 0x0000001f03037812 */ /* 0x000fe400078ef802 */
[----:B-1----:R-:W-:-:S04]  /*23f0*/  LEA R4, R5, R4, 0x18 ;  /* 0x0000000405047211 */ /* 0x002fc800078ec0ff */
[----:B------:R-:W-:-:S05]  /*2400*/  LEA R3, R3, R4, 0x4 ;  /* 0x0000000403037211 */ /* 0x000fca00078e20ff */
[----:B------:R-:W-:Y:S01]  /*2410*/  STS.128 [R3], R32 ;  /* 0x0000002003007388 */ /* 0x000fe20000000c00 */
[----:B--2---:R-:W-:-:S03]  /*2420*/  LEA R4, R45, R4, 0x2 ;  /* 0x000000042d047211 */ /* 0x004fc600078e10ff */
[----:B------:R-:W-:Y:S04]  /*2430*/  STS.128 [R3+0x200], R36 ;  /* 0x0002002403007388 */ /* 0x000fe80000000c00 */
[----:B------:R1:W-:Y:S04]  /*2440*/  STS.128 [R3+0x400], R40 ;  /* 0x0004002803007388 */ /* 0x0003e80000000c00 */
[----:B------:R-:W-:Y:S04]  /*2450*/  STS.128 [R3+0x600], R72 ;  /* 0x0006004803007388 */ /* 0x000fe80000000c00 */
[----:B------:R-:W-:Y:S04]  /*2460*/  STS.128 [R3+0x800], R80 ;  /* 0x0008005003007388 */ /* 0x000fe80000000c00 */
[----:B------:R-:W-:Y:S01]  /*2470*/  STS.128 [R3+0xa00], R84 ;  /* 0x000a005403007388 */ /* 0x000fe20000000c00 */
[----:B------:R-:W-:Y:S01]  /*2480*/  BAR.SYNC.DEFER_BLOCKING 0x0 ;  /* 0x0000000000007b1d */ /* 0x000fe20000010000 */
[----:B-1----:R-:W-:-:S05]  /*2490*/  IMAD R42, R0, 0x300, RZ ;  /* 0x00000300002a7824 */ /* 0x002fca00078e02ff */
[----:B------:R-:W-:Y:S01]  /*24a0*/  IADD3 R42, P0, R42, R45, RZ ;  /* 0x0000002d2a2a7210 */ /* 0x000fe20007f1e0ff */
        /* <DEDUP_REMOVED lines=8> */
[----:B------:R-:W0:Y:S04]  /*2530*/  LDS R16, [R4+0x1200] ;  /* 0x0012000004107984 */ /* 0x000e280000000800 */
[----:B------:R-:W0:Y:S01]  /*2540*/  LDS R13, [R4+0xa00] ;  /* 0x000a0000040d7984 */ /* 0x000e220000000800 */
[----:B-1----:R-:W-:-:S03]  /*2550*/  FADD.FTZ R2, RZ, R2 ;  /* 0x00000002ff027221 */ /* 0x002fc60000010000 */
[----:B------:R-:W1:Y:S01]  /*2560*/  LDS R19, [R4+0x1400] ;  /* 0x0014000004137984 */ /* 0x000e620000000800 */
[----:B--2---:R-:W-:-:S03]  /*2570*/  FADD.FTZ R5, RZ, R5 ;  /* 0x00000005ff057221 */ /* 0x004fc60000010000 */
[----:B------:R-:W2:Y:S01]  /*2580*/  LDS R18, [R4+0x1600] ;  /* 0x0016000004127984 */ /* 0x000ea20000000800 */
[----:B---3--:R-:W-:-:S03]  /*2590*/  FADD.FTZ R2, R2, R15 ;  /* 0x0000000f02027221 */ /* 0x008fc60000010000 */
[----:B------:R-:W3:Y:S01]  /*25a0*/  LDS R33, [R4+0x1800] ;  /* 0x0018000004217984 */ /* 0x000ee20000000800 */
[----:B----4-:R-:W-:-:S03]  /*25b0*/  FADD.FTZ R5, R5, R14 ;  /* 0x0000000e05057221 */ /* 0x010fc60000010000 */
[----:B------:R-:W4:Y:S01]  /*25c0*/  LDS R0, [R4+0x1a00] ;  /* 0x001a000004007984 */ /* 0x000f220000000800 */
[----:B0-----:R-:W-:-:S03]  /*25d0*/  FADD.FTZ R6, RZ, R6 ;  /* 0x00000006ff067221 */ /* 0x001fc60000010000 */
[----:B------:R-:W0:Y:S01]  /*25e0*/  LDS R35, [R4+0x1c00] ;  /* 0x001c000004237984 */ /* 0x000e220000000800 */
[----:B------:R-:W-:-:S03]  /*25f0*/  FADD.FTZ R7, RZ, R7 ;  /* 0x00000007ff077221 */ /* 0x000fc60000010000 */
[----:B------:R-:W0:Y:S01]  /*2600*/  LDS R32, [R4+0x1e00] ;  /* 0x001e000004207984 */ /* 0x000e220000000800 */
[----:B------:R-:W-:-:S03]  /*2610*/  FADD.FTZ R6, R6, R17 ;  /* 0x0000001106067221 */ /* 0x000fc60000010000 */
[----:B------:R-:W0:Y:S01]  /*2620*/  LDS R37, [R4+0x2000] ;  /* 0x0020000004257984 */ /* 0x000e220000000800 */
[----:B------:R-:W-:-:S03]  /*2630*/  FADD.FTZ R12, RZ, R12 ;  /* 0x0000000cff0c7221 */ /* 0x000fc60000010000 */
[----:B------:R-:W0:Y:S01]  /*2640*/  LDS R14, [R4+0x2200] ;  /* 0x00220000040e7984 */ /* 0x000e220000000800 */
[----:B------:R-:W-:-:S03]  /*2650*/  FADD.FTZ R7, R7, R16 ;  /* 0x0000001007077221 */ /* 0x000fc60000010000 */
[----:B------:R-:W0:Y:S01]  /*2660*/  LDS R15, [R4+0x2400] ;  /* 0x00240000040f7984 */ /* 0x000e220000000800 */
[----:B------:R-:W-:-:S03]  /*2670*/  FADD.FTZ R13, RZ, R13 ;  /* 0x0000000dff0d7221 */ /* 0x000fc60000010000 */
[----:B------:R-:W0:Y:S04]  /*2680*/  LDS R39, [R4+0x2600] ;  /* 0x0026000004277984 */ /* 0x000e280000000800 */
[----:B------:R-:W0:Y:S01]  /*2690*/  LDS R41, [R4+0x2800] ;  /* 0x0028000004297984 */ /* 0x000e220000000800 */
[----:B-1----:R-:W-:-:S03]  /*26a0*/  FADD.FTZ R12, R12, R19 ;  /* 0x000000130c0c7221 */ /* 0x002fc60000010000 */
[----:B------:R-:W1:Y:S01]  /*26b0*/  LDS R34, [R4+0x2a00] ;  /* 0x002a000004227984 */ /* 0x000e620000000800 */
[----:B--2---:R-:W-:-:S03]  /*26c0*/  FADD.FTZ R13, R13, R18 ;  /* 0x000000120d0d7221 */ /* 0x004fc60000010000 */
[----:B------:R-:W2:Y:S01]  /*26d0*/  LDS R43, [R4+0x2c00] ;  /* 0x002c0000042b7984 */ /* 0x000ea20000000800 */
[----:B---3--:R-:W-:-:S03]  /*26e0*/  FADD.FTZ R2, R2, R33 ;  /* 0x0000002102027221 */ /* 0x008fc60000010000 */
[----:B------:R-:W3:Y:S01]  /*26f0*/  LDS R36, [R4+0x2e00] ;  /* 0x002e000004247984 */ /* 0x000ee20000000800 */
[----:B----4-:R-:W-:Y:S01]  /*2700*/  FADD.FTZ R0, R5, R0 ;  /* 0x0000000005007221 */ /* 0x010fe20000010000 */
[----:B------:R-:W-:Y:S01]  /*2710*/  BAR.SYNC.DEFER_BLOCKING 0x0 ;  /* 0x0000000000007b1d */ /* 0x000fe20000010000 */
[----:B0-----:R-:W-:Y:S01]  /*2720*/  FADD.FTZ R6, R6, R35 ;  /* 0x0000002306067221 */ /* 0x001fe20000010000 */
[----:B------:R-:W-:Y:S01]  /*2730*/  FADD.FTZ R7, R7, R32 ;  /* 0x0000002007077221 */ /* 0x000fe20000010000 */
        /* <DEDUP_REMOVED lines=8> */
[----:B-1----:R-:W-:-:S03]  /*27c0*/  FADD.FTZ R7, R7, R34 ;  /* 0x0000002207077221 */ /* 0x002fc60000010000 */
[----:B------:R-:W-:Y:S01]  /*27d0*/  STS.128 [R3+0x400], R28 ;  /* 0x0004001c03007388 */ /* 0x000fe20000000c00 */
[----:B--2---:R-:W-:-:S03]  /*27e0*/  FADD.FTZ R43, R12, R43 ;  /* 0x0000002b0c2b7221 */ /* 0x004fc60000010000 */
[----:B------:R-:W-:Y:S01]  /*27f0*/  STS.128 [R3+0x600], R68 ;  /* 0x0006004403007388 */ /* 0x000fe20000000c00 */
[----:B---3--:R-:W-:-:S03]  /*2800*/  FADD.FTZ R13, R13, R36 ;  /* 0x000000240d0d7221 */ /* 0x008fc60000010000 */
[----:B------:R-:W-:Y:S04]  /*2810*/  STS.128 [R3+0x800], R76 ;  /* 0x0008004c03007388 */ /* 0x000fe80000000c00 */
[----:B------:R0:W-:Y:S01]  /*2820*/  STS.128 [R3+0xa00], R8 ;  /* 0x000a000803007388 */ /* 0x0001e20000000c00 */
[----:B------:R-:W-:Y:S01]  /*2830*/  BAR.SYNC.DEFER_BLOCKING 0x0 ;  /* 0x0000000000007b1d */ /* 0x000fe20000010000 */
[----:B0-----:R-:W-:Y:S02]  /*2840*/  IADD3.X R3, RZ, RZ, RZ, P0, !PT ;  /* 0x000000ffff037210 */ /* 0x001fe400007fe4ff */
[----:B------:R-:W-:Y:S02]  /*2850*/  IADD3 R2, P0, R0, UR8, RZ ;  /* 0x0000000800027c10 */ /* 0x000fe4000ff1e0ff */
[----:B------:R-:W-:-:S04]  /*2860*/  SHF.L.U64.HI R6, R42, 0x2, R3 ;  /* 0x000000022a067819 */ /* 0x000fc80000010203 */
        /* <DEDUP_REMOVED lines=41> */
[----:B----4-:R-:W-:Y:S01]  /*2b00*/  FADD.FTZ R5, R5, R24 ;  /* 0x0000001805057221 */ /* 0x010fe20000010000 */
[----:B-1----:R-:W-:Y:S01]  /*2b10*/  IADD3 R4, P0, R0, UR8, RZ ;  /* 0x0000000800047c10 */ /* 0x002fe2000ff1e0ff */
[----:B------:R-:W-:Y:S01]  /*2b20*/  FADD.FTZ R9, R9, R26 ;  /* 0x0000001a09097221 */ /* 0x000fe20000010000 */
[----:B------:R-:W-:Y:S01]  /*2b30*/  FADD.FTZ R10, R10, R25 ;  /* 0x000000190a0a7221 */ /* 0x000fe20000010000 */
[----:B------:R-:W-:Y:S01]  /*2b40*/  FADD.FTZ R27, R20, R27 ;  /* 0x0000001b141b7221 */ /* 0x000fe20000010000 */
[----:B------:R-:W-:-:S04]  /*2b50*/  FADD.FTZ R17, R17, R28 ;  /* 0x0000001c11117221 */ /* 0x000fc80000010000 */
[----:B------:R-:W-:Y:S01]  /*2b60*/  STG.E desc[UR4][R2.64], R27 ;  /* 0x0000001b02007986 */ /* 0x000fe2000c101904 */
[----:B------:R-:W-:-:S03]  /*2b70*/  FADD.FTZ R29, R8, R29 ;  /* 0x0000001d081d7221 */ /* 0x000fc60000010000 */
[----:B------:R-:W-:Y:S01]  /*2b80*/  STG.E desc[UR4][R2.64+0x200], R17 ;  /* 0x0002001102007986 */ /* 0x000fe2000c101904 */
[----:B------:R-:W-:Y:S01]  /*2b90*/  FADD.FTZ R11, R5, R14 ;  /* 0x0000000e050b7221 */ /* 0x000fe20000010000 */
[----:B------:R-:W-:Y:S02]  /*2ba0*/  IADD3.X R5, R6, UR9, RZ, P0, !PT ;  /* 0x0000000906057c10 */ /* 0x000fe400087fe4ff */
        /* <DEDUP_REMOVED lines=13> */
.L_x_5359:
[----:B------:R-:W-:Y:S01]  /*2c80*/  HFMA2.MMA R155, -RZ, RZ, 0, 5.9604644775390625e-08 ;  /* 0x00000001ff9b7435 */ /* 0x000fe200000001ff */
[----:B------:R-:W-:Y:S01]  /*2c90*/  BSSY B2, `(.L_x_5361) ;  /* 0x0000006000027945 */ /* 0x000fe20003800000 */
[----:B------:R-:W-:Y:S02]  /*2ca0*/  MOV R95, 0x1f ;  /* 0x0000001f005f7802 */ /* 0x000fe40000000f00 */
[----:B------:R-:W-:-:S07]  /*2cb0*/  MOV R94, 0xffffffff ;  /* 0xffffffff005e7802 */ /* 0x000fce0000000f00 */
[----:B------:R-:W-:Y:S05]  /*2cc0*/  WARPSYNC.COLLECTIVE R94, `(.L_x_5362) ;  /* 0x000000005e087348 */ /* 0x000fea0003c00000 */
[----:B------:R0:W1:Y:S02]  /*2cd0*/  SHFL.BFLY P1, R160, R158, R155, R95 ;  /* 0x0c00009b9ea07389 */ /* 0x000064000002005f */
[----:B01----:R-:W-:Y:S01]  /*2ce0*/  ENDCOLLECTIVE ;  /* 0x000000000000791b */ /* 0x003fe20003800000 */
.L_x_5362:
[----:B------:R-:W-:Y:S05]  /*2cf0*/  BSYNC B2 ;  /* 0x0000000000027941 */ /* 0x000fea0003800000 */
.L_x_5361:
        /* <DEDUP_REMOVED lines=8> */
.L_x_5363:
[----:B------:R-:W-:Y:S01]  /*2d80*/  HFMA2.MMA R155, -RZ, RZ, 0, 1.1920928955078125e-07 ;  /* 0x00000002ff9b7435 */ /* 0x000fe200000001ff */
[----:B------:R-:W-:Y:S02]  /*2d90*/  MOV R158, R161 ;  /* 0x000000a1009e7202 */ /* 0x000fe40000000f00 */
[----:B------:R-:W-:-:S08]  /*2da0*/  MOV R162, R160 ;  /* 0x000000a000a27202 */ /* 0x000fd00000000f00 */
[----:B------:R-:W-:Y:S05]  /*2db0*/  WARPSYNC.COLLECTIVE R94, `(.L_x_5364) ;  /* 0x000000005e087348 */ /* 0x000fea0003c00000 */
[----:B------:R0:W1:Y:S02]  /*2dc0*/  SHFL.BFLY P1, R160, R158, R155, R95 ;  /* 0x0c00009b9ea07389 */ /* 0x000064000002005f */
[----:B01----:R-:W-:Y:S01]  /*2dd0*/  ENDCOLLECTIVE ;  /* 0x000000000000791b */ /* 0x003fe20003800000 */
.L_x_5364:
[----:B------:R-:W-:-:S05]  /*2de0*/  FADD.FTZ R162, R159, R162 ;  /* 0x000000a29fa27221 */ /* 0x000fca0000010000 */
[----:B------:R-:W-:Y:S01]  /*2df0*/  MOV R158, R162 ;  /* 0x000000a2009e7202 */ /* 0x000fe20000000f00 */
[----:B------:R-:W-:-:S07]  /*2e00*/  FADD.FTZ R164, R161, R160 ;  /* 0x000000a0a1a47221 */ /* 0x000fce0000010000 */
[----:B------:R-:W-:Y:S05]  /*2e10*/  WARPSYNC.COLLECTIVE R94, `(.L_x_5365) ;  /* 0x000000005e087348 */ /* 0x000fea0003c00000 */
[----:B------:R0:W1:Y:S02]  /*2e20*/  SHFL.BFLY P1, R160, R158, R155, R95 ;  /* 0x0c00009b9ea07389 */ /* 0x000064000002005f */
[----:B01----:R-:W-:Y:S01]  /*2e30*/  ENDCOLLECTIVE ;  /* 0x000000000000791b */ /* 0x003fe20003800000 */
.L_x_5365:
[----:B------:R-:W-:Y:S01]  /*2e40*/  HFMA2.MMA R155, -RZ, RZ, 0, 2.384185791015625e-07 ;  /* 0x00000004ff9b7435 */ /* 0x000fe200000001ff */
[----:B------:R-:W-:Y:S02]  /*2e50*/  MOV R158, R164 ;  /* 0x000000a4009e7202 */ /* 0x000fe40000000f00 */
[----:B------:R-:W-:-:S08]  /*2e60*/  MOV R163, R160 ;  /* 0x000000a000a37202 */ /* 0x000fd00000000f00 */
[----:B------:R-:W-:Y:S05]  /*2e70*/  WARPSYNC.COLLECTIVE R94, `(.L_x_5366) ;  /* 0x000000005e087348 */ /* 0x000fea0003c00000 */
[----:B------:R0:W1:Y:S02]  /*2e80*/  SHFL.BFLY P1, R160, R158, R155, R95 ;  /* 0x0c00009b9ea07389 */ /* 0x000064000002005f */
[----:B01----:R-:W-:Y:S01]  /*2e90*/  ENDCOLLECTIVE ;  /* 0x000000000000791b */ /* 0x003fe20003800000 */
.L_x_5366:
[----:B------:R-:W-:-:S05]  /*2ea0*/  FADD.FTZ R163, R162, R163 ;  /* 0x000000a3a2a37221 */ /* 0x000fca0000010000 */
[----:B------:R-:W-:Y:S01]  /*2eb0*/  MOV R158, R163 ;  /* 0x000000a3009e7202 */ /* 0x000fe20000000f00 */
[----:B------:R-:W-:-:S07]  /*2ec0*/  FADD.FTZ R164, R164, R160 ;  /* 0x000000a0a4a47221 */ /* 0x000fce0000010000 */
[----:B------:R-:W-:Y:S05]  /*2ed0*/  WARPSYNC.COLLECTIVE R94, `(.L_x_5367) ;  /* 0x000000005e087348 */ /* 0x000fea0003c00000 */
[----:B------:R0:W1:Y:S02]  /*2ee0*/  SHFL.BFLY P1, R160, R158, R155, R95 ;  /* 0x0c00009b9ea07389 */ /* 0x000064000002005f */
[----:B01----:R-:W-:Y:S01]  /*2ef0*/  ENDCOLLECTIVE ;  /* 0x000000000000791b */ /* 0x003fe20003800000 */
.L_x_5367:
[----:B------:R-:W-:Y:S01]  /*2f00*/  HFMA2.MMA R155, -RZ, RZ, 0, 4.76837158203125e-07 ;  /* 0x00000008ff9b7435 */ /* 0x000fe200000001ff */
[----:B------:R-:W-:Y:S02]  /*2f10*/  MOV R158, R164 ;  /* 0x000000a4009e7202 */ /* 0x000fe40000000f00 */
[----:B------:R-:W-:-:S08]  /*2f20*/  MOV R165, R160 ;  /* 0x000000a000a57202 */ /* 0x000fd00000000f00 */
[----:B------:R-:W-:Y:S05]  /*2f30*/  WARPSYNC.COLLECTIVE R94, `(.L_x_5368) ;  /* 0x000000005e087348 */ /* 0x000fea0003c00000 */
[----:B------:R0:W1:Y:S02]  /*2f40*/  SHFL.BFLY P1, R160, R158, R155, R95 ;  /* 0x0c00009b9ea07389 */ /* 0x000064000002005f */
[----:B01----:R-:W-:Y:S01]  /*2f50*/  ENDCOLLECTIVE ;  /* 0x000000000000791b */ /* 0x003fe20003800000 */
.L_x_5368:
[----:B------:R-:W-:-:S05]  /*2f60*/  FADD.FTZ R165, R163, R165 ;  /* 0x000000a5a3a57221 */ /* 0x000fca0000010000 */
[----:B------:R-:W-:Y:S01]  /*2f70*/  MOV R158, R165 ;  /* 0x000000a5009e7202 */ /* 0x000fe20000000f00 */
[----:B------:R-:W-:-:S07]  /*2f80*/  FADD.FTZ R159, R164, R160 ;  /* 0x000000a0a49f7221 */ /* 0x000fce0000010000 */
[----:B------:R-:W-:Y:S05]  /*2f90*/  WARPSYNC.COLLECTIVE R94, `(.L_x_5369) ;  /* 0x000000005e087348 */ /* 0x000fea0003c00000 */
[----:B------:R0:W1:Y:S02]  /*2fa0*/  SHFL.BFLY P1, R160, R158, R155, R95 ;  /* 0x0c00009b9ea07389 */ /* 0x000064000002005f */
[----:B01----:R-:W-:Y:S01]  /*2fb0*/  ENDCOLLECTIVE ;  /* 0x000000000000791b */ /* 0x003fe20003800000 */
.L_x_5369:
[----:B------:R-:W-:Y:S01]  /*2fc0*/  HFMA2.MMA R155, -RZ, RZ, 0, 9.5367431640625e-07 ;  /* 0x00000010ff9b7435 */ /* 0x000fe200000001ff */
[----:B------:R-:W-:Y:S02]  /*2fd0*/  MOV R158, R159 ;  /* 0x0000009f009e7202 */ /* 0x000fe40000000f00 */
[----:B------:R-:W-:-:S08]  /*2fe0*/  MOV R162, R160 ;  /* 0x000000a000a27202 */ /* 0x000fd00000000f00 */
[----:B------:R-:W-:Y:S05]  /*2ff0*/  WARPSYNC.COLLECTIVE R94, `(.L_x_5370) ;  /* 0x000000005e087348 */ /* 0x000fea0003c00000 */
[----:B------:R0:W1:Y:S02]  /*3000*/  SHFL.BFLY P1, R160, R158, R155, R95 ;  /* 0x0c00009b9ea07389 */ /* 0x000064000002005f */
[----:B01----:R-:W-:Y:S01]  /*3010*/  ENDCOLLECTIVE ;  /* 0x000000000000791b */ /* 0x003fe20003800000 */
.L_x_5370:
[----:B------:R-:W-:-:S05]  /*3020*/  FADD.FTZ R161, R165, R162 ;  /* 0x000000a2a5a17221 */ /* 0x000fca0000010000 */
[----:B------:R-:W-:Y:S02]  /*3030*/  MOV R158, R161 ;  /* 0x000000a1009e7202 */ /* 0x000fe40000000f00 */
[----:B------:R-:W-:-:S07]  /*3040*/  MOV R162, R160 ;  /* 0x000000a000a27202 */ /* 0x000fce0000000f00 */
[----:B------:R-:W-:Y:S05]  /*3050*/  WARPSYNC.COLLECTIVE R94, `(.L_x_5371) ;  /* 0x000000005e087348 */ /* 0x000fea0003c00000 */
[----:B------:R0:W1:Y:S02]  /*3060*/  SHFL.BFLY P1, R160, R158, R155, R95 ;  /* 0x0c00009b9ea07389 */ /* 0x000064000002005f */
[----:B01----:R-:W-:Y:S01]  /*3070*/  ENDCOLLECTIVE ;  /* 0x000000000000791b */ /* 0x003fe20003800000 */
.L_x_5371:
[----:B------:R-:W-:Y:S05]  /*3080*/  BRA `(.L_x_5372) ;  /* 0xffffffe800687947 */ /* 0x000fea000383ffff */
.L_x_5373:
        /* <DEDUP_REMOVED lines=15> */
.L_x_5633:


//--------------------- .nv.shared._ZN10layer_norm22ln_bwd_finalize_kernelINS_22Kernel_traits_finalizeILj65536E13__nv_bfloat16fS2_fjLj1024ELj4ENS_18Kernel_traits_baseILj65536ES2_fS2_fjLj1024EEEEEEEvNS_9BwdParamsE --------------------------
	.section	.nv.shared._ZN10layer_norm22ln_bwd_finalize_kernelINS_22Kernel_traits_finalizeILj65536E13__nv_bfloat16fS2_fjLj1024ELj4ENS_18Kernel_traits_baseILj65536ES2_fS2_fjLj1024EEEEEEEvNS_9BwdParamsE,"aw",@nobits
	.sectionflags	@""
	.align	16
.nv.shared._ZN10layer_norm22ln_bwd_finalize_kernelINS_22Kernel_traits_finalizeILj65536E13__nv_bfloat16fS2_fjLj1024ELj4ENS_18Kernel_traits_baseILj65536ES2_fS2_fjLj1024EEEEEEEvNS_9BwdParamsE:
	.zero		9472


//--------------------- .nv.shared.reserved.0     --------------------------
	.section	.nv.shared.reserved.0,"aw",@nobits
	.weak		__nv_reservedSMEM_offset_0_alias
	.size		__nv_reservedSMEM_offset_0_alias, 0, 0
	.other		__nv_reservedSMEM_offset_0_alias,@"STO_CUDA_RESERVED_SHARED STV_DEFAULT"
__nv_reservedSMEM_offset_0_alias:
	.zero		0


//--------------------- .nv.shared._ZN10layer_norm13ln_bwd_kernelINS_13Kernel_traitsI13__nv_bfloat16fS2_fjLj65536ELj8ELj1ELj8ELj16ENS_18Kernel_traits_baseILj65536ES2_fS2_fjLj256EEEEEEEvNS_9BwdParamsE --------------------------
	.section	.nv.shared._ZN10layer_norm13ln_bwd_kernelINS_13Kernel_traitsI13__nv_bfloat16fS2_fjLj65536ELj8ELj1ELj8ELj16ENS_18Kernel_traits_baseILj65536ES2_fS2_fjLj256EEEEEEEvNS_9BwdParamsE,"aw",@nobits
	.sectionflags	@""
	.align	16
	.zero		1024


//--------------------- .nv.shared._ZN10layer_norm22ln_bwd_finalize_kernelINS_22Kernel_traits_finalizeILj65536E13__nv_bfloat16S2_S2_fjLj1024ELj4ENS_18Kernel_traits_baseILj65536ES2_S2_S2_fjLj1024EEEEEEEvNS_9BwdParamsE --------------------------
	.section	.nv.shared._ZN10layer_norm22ln_bwd_finalize_kernelINS_22Kernel_traits_finalizeILj65536E13__nv_bfloat16S2_S2_fjLj1024ELj4ENS_18Kernel_traits_baseILj65536ES2_S2_S2_fjLj1024EEEEEEEvNS_9BwdParamsE,"aw",@nobits
	.sectionflags	@""
	.align	16
.nv.shared._ZN10layer_norm22ln_bwd_finalize_kernelINS_22Kernel_traits_finalizeILj65536E13__nv_bfloat16S2_S2_fjLj1024ELj4ENS_18Kernel_traits_baseILj65536ES2_S2_S2_fjLj1024EEEEEEEvNS_9BwdParamsE:
	.zero		9472


//--------------------- .nv.shared._ZN10layer_norm13ln_bwd_kernelINS_13Kernel_traitsI13__nv_bfloat16S2_S2_fjLj65536ELj8ELj1ELj8ELj16ENS_18Kernel_traits_baseILj65536ES2_S2_S2_fjLj256EEEEEEEvNS_9BwdParamsE --------------------------
	.section	.nv.shared._ZN10layer_norm13ln_bwd_kernelINS_13Kernel_traitsI13__nv_bfloat16S2_S2_fjLj65536ELj8ELj1ELj8ELj16ENS_18Kernel_traits_baseILj65536ES2_S2_S2_fjLj256EEEEEEEvNS_9BwdParamsE,"aw",@nobits
	.sectionflags	@""
	.align	16
	.zero		1024


//--------------------- .nv.shared._ZN10layer_norm22ln_bwd_finalize_kernelINS_22Kernel_traits_finalizeILj65536E6__halffS2_fjLj1024ELj4ENS_18Kernel_traits_baseILj65536ES2_fS2_fjLj1024EEEEEEEvNS_9BwdParamsE --------------------------
	.section	.nv.shared._ZN10layer_norm22ln_bwd_finalize_kernelINS_22Kernel_traits_finalizeILj65536E6__halffS2_fjLj1024ELj4ENS_18Kernel_traits_baseILj65536ES2_fS2_fjLj1024EEEEEEEvNS_9BwdParamsE,"aw",@nobits
	.sectionflags	@""
	.align	16
.nv.shared._ZN10layer_norm22ln_bwd_finalize_kernelINS_22Kernel_traits_finalizeILj65536E6__halffS2_fjLj1024ELj4ENS_18Kernel_traits_baseILj65536ES2_fS2_fjLj1024EEEEEEEvNS_9BwdParamsE:
	.zero		9472


//--------------------- .nv.shared._ZN10layer_norm13ln_bwd_kernelINS_13Kernel_traitsI6__halffS2_fjLj65536ELj8ELj1ELj8ELj16ENS_18Kernel_traits_baseILj65536ES2_fS2_fjLj256EEEEEEEvNS_9BwdParamsE --------------------------
	.section	.nv.shared._ZN10layer_norm13ln_bwd_kernelINS_13Kernel_traitsI6__halffS2_fjLj65536ELj8ELj1ELj8ELj16ENS_18Kernel_traits_baseILj65536ES2_fS2_fjLj256EEEEEEEvNS_9BwdParamsE,"aw",@nobits
	.sectionflags	@""
	.align	16
	.zero		1024


//--------------------- .nv.shared._ZN10layer_norm22ln_bwd_finalize_kernelINS_22Kernel_traits_finalizeILj65536E6__halfS2_S2_fjLj1024ELj4ENS_18Kernel_traits_baseILj65536ES2_S2_S2_fjLj1024EEEEEEEvNS_9BwdParamsE --------------------------
	.section	.nv.shared._ZN10layer_norm22ln_bwd_finalize_kernelINS_22Kernel_traits_finalizeILj65536E6__halfS2_S2_fjLj1024ELj4ENS_18Kernel_traits_baseILj65536ES2_S2_S2_fjLj1024EEEEEEEvNS_9BwdParamsE,"aw",@nobits
	.sectionflags	@""
	.align	16
.nv.shared._ZN10layer_norm22ln_bwd_finalize_kernelINS_22Kernel_traits_finalizeILj65536E6__halfS2_S2_fjLj1024ELj4ENS_18Kernel_traits_baseILj65536ES2_S2_S2_fjLj1024EEEEEEEvNS_9BwdParamsE:
	.zero		9472


//--------------------- .nv.shared._ZN10layer_norm13ln_bwd_kernelINS_13Kernel_traitsI6__halfS2_S2_fjLj65536ELj8ELj1ELj8ELj16ENS_18Kernel_traits_baseILj65536ES2_S2_S2_fjLj256EEEEEEEvNS_9BwdParamsE --------------------------
	.section	.nv.shared._ZN10layer_norm13ln_bwd_kernelINS_13Kernel_traitsI6__halfS2_S2_fjLj65536ELj8ELj1ELj8ELj16ENS_18Kernel_traits_baseILj65536ES2_S2_S2_fjLj256EEEEEEEvNS_9BwdParamsE,"aw",@nobits
	.sectionflags	@""
	.align	16
	.zero		1024


//--------------------- .nv.shared._ZN10layer_norm22ln_bwd_finalize_kernelINS_22Kernel_traits_finalizeILj65536EffffjLj1024ELj4ENS_18Kernel_traits_baseILj65536EffffjLj1024EEEEEEEvNS_9BwdParamsE --------------------------
	.section	.nv.shared._ZN10layer_norm22ln_bwd_finalize_kernelINS_22Kernel_traits_finalizeILj65536EffffjLj1024ELj4ENS_18Kernel_traits_baseILj65536EffffjLj1024EEEEEEEvNS_9BwdParamsE,"aw",@nobits
	.sectionflags	@""
	.align	16
.nv.shared._ZN10layer_norm22ln_bwd_finalize_kernelINS_22Kernel_traits_finalizeILj65536EffffjLj1024ELj4ENS_18Kernel_traits_baseILj65536EffffjLj1024EEEEEEEvNS_9BwdParamsE:
	.zero		9472


//--------------------- .nv.shared._ZN10layer_norm13ln_bwd_kernelINS_13Kernel_traitsIffffjLj65536ELj8ELj1ELj8ELj16ENS_18Kernel_traits_baseILj65536EffffjLj256EEEEEEEvNS_9BwdParamsE --------------------------
	.section	.nv.shared._ZN10layer_norm13ln_bwd_kernelINS_13Kernel_traitsIffffjLj65536ELj8ELj1ELj8ELj16ENS_18Kernel_traits_baseILj65536EffffjLj256EEEEEEEvNS_9BwdParamsE,"aw",@nobits
	.sectionflags	@""
	.align	16
	.zero		1024


//--------------------- .nv.shared._ZN10layer_norm22ln_bwd_finalize_kernelINS_22Kernel_traits_finalizeILj49152E13__nv_bfloat16fS2_fjLj1024ELj4ENS_18Kernel_traits_baseILj49152ES2_fS2_fjLj1024EEEEEEEvNS_9BwdParamsE --------------------------
	.section	.nv.shared._ZN10layer_norm22ln_bwd_finalize_kernelINS_22Kernel_traits_finalizeILj49152E13__nv_bfloat16fS2_fjLj1024ELj4ENS_18Kernel_traits_baseILj49152ES2_fS2_fjLj1024EEEEEEEvNS_9BwdParamsE,"aw",@nobits
	.sectionflags	@""
	.align	16
.nv.shared._ZN10layer_norm22ln_bwd_finalize_kernelINS_22Kernel_traits_finalizeILj49152E13__nv_bfloat16fS2_fjLj1024ELj4ENS_18Kernel_traits_baseILj49152ES2_fS2_fjLj1024EEEEEEEvNS_9BwdParamsE:
	.zero		9472


//--------------------- .nv.shared._ZN10layer_norm13ln_bwd_kernelINS_13Kernel_traitsI13__nv_bfloat16fS2_fjLj49152ELj8ELj1ELj8ELj16ENS_18Kernel_traits_baseILj49152ES2_fS2_fjLj256EEEEEEEvNS_9BwdParamsE --------------------------
	.section	.nv.shared._ZN10layer_norm13ln_bwd_kernelINS_13Kernel_traitsI13__nv_bfloat16fS2_fjLj49152ELj8ELj1ELj8ELj16ENS_18Kernel_traits_baseILj49152ES2_fS2_fjLj256EEEEEEEvNS_9BwdParamsE,"aw",@nobits
	.sectionflags	@""
	.align	16
	.zero		1024


//--------------------- .nv.shared._ZN10layer_norm22ln_bwd_finalize_kernelINS_22Kernel_traits_finalizeILj49152E13__nv_bfloat16S2_S2_fjLj1024ELj4ENS_18Kernel_traits_baseILj49152ES2_S2_S2_fjLj1024EEEEEEEvNS_9BwdParamsE --------------------------
	.section	.nv.shared._ZN10layer_norm22ln_bwd_finalize_kernelINS_22Kernel_traits_finalizeILj49152E13__nv_bfloat16S2_S2_fjLj1024ELj4ENS_18Kernel_traits_baseILj49152ES2_S2_S2_fjLj1024EEEEEEEvNS_9BwdParamsE,"aw",@nobits
	.sectionflags	@""
	.align	16
.nv.shared._ZN10layer_norm22ln_bwd_finalize_kernelINS_22Kernel_traits_finalizeILj49152E13__nv_bfloat16S2_S2_fjLj1024ELj4ENS_18Kernel_traits_baseILj49152ES2_S2_S2_fjLj1024EEEEEEEvNS_9BwdParamsE:
	.zero		9472


//--------------------- .nv.shared._ZN10layer_norm13ln_bwd_kernelINS_13Kernel_traitsI13__nv_bfloat16S2_S2_fjLj49152ELj8ELj1ELj8ELj16ENS_18Kernel_traits_baseILj49152ES2_S2_S2_fjLj256EEEEEEEvNS_9BwdParamsE --------------------------
	.section	.nv.shared._ZN10layer_norm13ln_bwd_kernelINS_13Kernel_traitsI13__nv_bfloat16S2_S2_fjLj49152ELj8ELj1ELj8ELj16ENS_18Kernel_traits_baseILj49152ES2_S2_S2_fjLj256EEEEEEEvNS_9BwdParamsE,"aw",@nobits
	.sectionflags	@""
	.align	16
	.zero		1024


//--------------------- .nv.shared._ZN10layer_norm22ln_bwd_finalize_kernelINS_22Kernel_traits_finalizeILj49152E6__halffS2_fjLj1024ELj4ENS_18Kernel_traits_baseILj49152ES2_fS2_fjLj1024EEEEEEEvNS_9BwdParamsE --------------------------
	.section	.nv.shared._ZN10layer_norm22ln_bwd_finalize_kernelINS_22Kernel_traits_finalizeILj49152E6__halffS2_fjLj1024ELj4ENS_18Kernel_traits_baseILj49152ES2_fS2_fjLj1024EEEEEEEvNS_9BwdParamsE,"aw",@nobits
	.sectionflags	@""
	.align	16
.nv.shared._ZN10layer_norm22ln_bwd_finalize_kernelINS_22Kernel_traits_finalizeILj49152E6__halffS2_fjLj1024ELj4ENS_18Kernel_traits_baseILj49152ES2_fS2_fjLj1024EEEEEEEvNS_9BwdParamsE:
	.zero		9472


//--------------------- .nv.shared._ZN10layer_norm13ln_bwd_kernelINS_13Kernel_traitsI6__halffS2_fjLj49152ELj8ELj1ELj8ELj16ENS_18Kernel_traits_baseILj49152ES2_fS2_fjLj256EEEEEEEvNS_9BwdParamsE --------------------------
	.section	.nv.shared._ZN10layer_norm13ln_bwd_kernelINS_13Kernel_traitsI6__halffS2_fjLj49152ELj8ELj1ELj8ELj16ENS_18Kernel_traits_baseILj49152ES2_fS2_fjLj256EEEEEEEvNS_9BwdParamsE,"aw",@nobits
	.sectionflags	@""
	.align	16
	.zero		1024


//--------------------- .nv.shared._ZN10layer_norm22ln_bwd_finalize_kernelINS_22Kernel_traits_finalizeILj49152E6__halfS2_S2_fjLj1024ELj4ENS_18Kernel_traits_baseILj49152ES2_S2_S2_fjLj1024EEEEEEEvNS_9BwdParamsE --------------------------
	.section	.nv.shared._ZN10layer_norm22ln_bwd_finalize_kernelINS_22Kernel_traits_finalizeILj49152E6__halfS2_S2_fjLj1024ELj4ENS_18Kernel_traits_baseILj49152ES2_S2_S2_fjLj1024EEEEEEEvNS_9BwdParamsE,"aw",@nobits
	.sectionflags	@""
	.align	16
.nv.shared._ZN10layer_norm22ln_bwd_finalize_kernelINS_22Kernel_traits_finalizeILj49152E6__halfS2_S2_fjLj1024ELj4ENS_18Kernel_traits_baseILj49152ES2_S2_S2_fjLj1024EEEEEEEvNS_9BwdParamsE:
	.zero		9472


//--------------------- .nv.shared._ZN10layer_norm13ln_bwd_kernelINS_13Kernel_traitsI6__halfS2_S2_fjLj49152ELj8ELj1ELj8ELj16ENS_18Kernel_traits_baseILj49152ES2_S2_S2_fjLj256EEEEEEEvNS_9BwdParamsE --------------------------
	.section	.nv.shared._ZN10layer_norm13ln_bwd_kernelINS_13Kernel_traitsI6__halfS2_S2_fjLj49152ELj8ELj1ELj8ELj16ENS_18Kernel_traits_baseILj49152ES2_S2_S2_fjLj256EEEEEEEvNS_9BwdParamsE,"aw",@nobits
	.sectionflags	@""
	.align	16
	.zero		1024


//--------------------- .nv.shared._ZN10layer_norm22ln_bwd_finalize_kernelINS_22Kernel_traits_finalizeILj49152EffffjLj1024ELj4ENS_18Kernel_traits_baseILj49152EffffjLj1024EEEEEEEvNS_9BwdParamsE --------------------------
	.section	.nv.shared._ZN10layer_norm22ln_bwd_finalize_kernelINS_22Kernel_traits_finalizeILj49152EffffjLj1024ELj4ENS_18Kernel_traits_baseILj49152EffffjLj1024EEEEEEEvNS_9BwdParamsE,"aw",@nobits
	.sectionflags	@""
	.align	16
.nv.shared._ZN10layer_norm22ln_bwd_finalize_kernelINS_22Kernel_traits_finalizeILj49152EffffjLj1024ELj4ENS_18Kernel_traits_baseILj49152EffffjLj1024EEEEEEEvNS_9BwdParamsE:
	.zero		9472


//--------------------- .nv.shared._ZN10layer_norm13ln_bwd_kernelINS_13Kernel_traitsIffffjLj49152ELj8ELj1ELj8ELj16ENS_18Kernel_traits_baseILj49152EffffjLj256EEEEEEEvNS_9BwdParamsE --------------------------
	.section	.nv.shared._ZN10layer_norm13ln_bwd_kernelINS_13Kernel_traitsIffffjLj49152ELj8ELj1ELj8ELj16ENS_18Kernel_traits_baseILj49152EffffjLj256EEEEEEEvNS_9BwdParamsE,"aw",@nobits
	.sectionflags	@""
	.align	16
	.zero		1024


//--------------------- .nv.shared._ZN10layer_norm22ln_bwd_finalize_kernelINS_22Kernel_traits_finalizeILj40960E13__nv_bfloat16fS2_fjLj1024ELj4ENS_18Kernel_traits_baseILj40960ES2_fS2_fjLj1024EEEEEEEvNS_9BwdParamsE --------------------------
	.section	.nv.shared._ZN10layer_norm22ln_bwd_finalize_kernelINS_22Kernel_traits_finalizeILj40960E13__nv_bfloat16fS2_fjLj1024ELj4ENS_18Kernel_traits_baseILj40960ES2_fS2_fjLj1024EEEEEEEvNS_9BwdParamsE,"aw",@nobits
	.sectionflags	@""
	.align	16
.nv.shared._ZN10layer_norm22ln_bwd_finalize_kernelINS_22Kernel_traits_finalizeILj40960E13__nv_bfloat16fS2_fjLj1024ELj4ENS_18Kernel_traits_baseILj40960ES2_fS2_fjLj1024EEEEEEEvNS_9BwdParamsE:
	.zero		9472


//--------------------- .nv.shared._ZN10layer_norm13ln_bwd_kernelINS_13Kernel_traitsI13__nv_bfloat16fS2_fjLj40960ELj4ELj1ELj8ELj16ENS_18Kernel_traits_baseILj40960ES2_fS2_fjLj256EEEEEEEvNS_9BwdParamsE --------------------------
	.section	.nv.shared._ZN10layer_norm13ln_bwd_kernelINS_13Kernel_traitsI13__nv_bfloat16fS2_fjLj40960ELj4ELj1ELj8ELj16ENS_18Kernel_traits_baseILj40960ES2_fS2_fjLj256EEEEEEEvNS_9BwdParamsE,"aw",@nobits
	.sectionflags	@""
	.align	16
	.zero		1024


//--------------------- .nv.shared._ZN10layer_norm22ln_bwd_finalize_kernelINS_22Kernel_traits_finalizeILj40960E13__nv_bfloat16S2_S2_fjLj1024ELj4ENS_18Kernel_traits_baseILj40960ES2_S2_S2_fjLj1024EEEEEEEvNS_9BwdParamsE --------------------------
	.section	.nv.shared._ZN10layer_norm22ln_bwd_finalize_kernelINS_22Kernel_traits_finalizeILj40960E13__nv_bfloat16S2_S2_fjLj1024ELj4ENS_18Kernel_traits_baseILj40960ES2_S2_S2_fjLj1024EEEEEEEvNS_9BwdParamsE,"aw",@nobits
	.sectionflags	@""
	.align	16
.nv.shared._ZN10layer_norm22ln_bwd_finalize_kernelINS_22Kernel_traits_finalizeILj40960E13__nv_bfloat16S2_S2_fjLj1024ELj4ENS_18Kernel_traits_baseILj40960ES2_S2_S2_fjLj1024EEEEEEEvNS_9BwdParamsE:
	.zero		9472


//--------------------- .nv.shared._ZN10layer_norm13ln_bwd_kernelINS_13Kernel_traitsI13__nv_bfloat16S2_S2_fjLj40960ELj4ELj1ELj8ELj16ENS_18Kernel_traits_baseILj40960ES2_S2_S2_fjLj256EEEEEEEvNS_9BwdParamsE --------------------------
	.section	.nv.shared._ZN10layer_norm13ln_bwd_kernelINS_13Kernel_traitsI13__nv_bfloat16S2_S2_fjLj40960ELj4ELj1ELj8ELj16ENS_18Kernel_traits_baseILj40960ES2_S2_S2_fjLj256EEEEEEEvNS_9BwdParamsE,"aw",@nobits
	.sectionflags	@""
	.align	16
	.zero		1024


//--------------------- .nv.shared._ZN10layer_norm22ln_bwd_finalize_kernelINS_22Kernel_traits_finalizeILj40960E6__halffS2_fjLj1024ELj4ENS_18Kernel_traits_baseILj40960ES2_fS2_fjLj1024EEEEEEEvNS_9BwdParamsE --------------------------
	.section	.nv.shared._ZN10layer_norm22ln_bwd_finalize_kernelINS_22Kernel_traits_finalizeILj40960E6__halffS2_fjLj1024ELj4ENS_18Kernel_traits_baseILj40960ES2_fS2_fjLj1024EEEEEEEvNS_9BwdParamsE,"aw",@nobits
	.sectionflags	@""
	.align	16
.nv.shared._ZN10layer_norm22ln_bwd_finalize_kernelINS_22Kernel_traits_finalizeILj40960E6__halffS2_fjLj1024ELj4ENS_18Kernel_traits_baseILj40960ES2_fS2_fjLj1024EEEEEEEvNS_9BwdParamsE:
	.zero		9472


//--------------------- .nv.shared._ZN10layer_norm13ln_bwd_kernelINS_13Kernel_traitsI6__halffS2_fjLj40960ELj4ELj1ELj8ELj16ENS_18Kernel_traits_baseILj40960ES2_fS2_fjLj256EEEEEEEvNS_9BwdParamsE --------------------------
	.section	.nv.shared._ZN10layer_norm13ln_bwd_kernelINS_13Kernel_traitsI6__halffS2_fjLj40960ELj4ELj1ELj8ELj16ENS_18Kernel_traits_baseILj40960ES2_fS2_fjLj256EEEEEEEvNS_9BwdParamsE,"aw",@nobits
	.sectionflags	@""
	.align	16
	.zero		1024


//--------------------- .nv.shared._ZN10layer_norm22ln_bwd_finalize_kernelINS_22Kernel_traits_finalizeILj40960E6__halfS2_S2_fjLj1024ELj4ENS_18Kernel_traits_baseILj40960ES2_S2_S2_fjLj1024EEEEEEEvNS_9BwdParamsE --------------------------
	.section	.nv.shared._ZN10layer_norm22ln_bwd_finalize_kernelINS_22Kernel_traits_finalizeILj40960E6__halfS2_S2_fjLj1024ELj4ENS_18Kernel_traits_baseILj40960ES2_S2_S2_fjLj1024EEEEEEEvNS_9BwdParamsE,"aw",@nobits
	.sectionflags	@""
	.align	16
.nv.shared._ZN10layer_norm22ln_bwd_finalize_kernelINS_22Kernel_traits_finalizeILj40960E6__halfS2_S2_fjLj1024ELj4ENS_18Kernel_traits_baseILj40960ES2_S2_S2_fjLj1024EEEEEEEvNS_9BwdParamsE:
	.zero		9472


//--------------------- .nv.shared._ZN10layer_norm13ln_bwd_kernelINS_13Kernel_traitsI6__halfS2_S2_fjLj40960ELj4ELj1ELj8ELj16ENS_18Kernel_traits_baseILj40960ES2_S2_S2_fjLj256EEEEEEEvNS_9BwdParamsE --------------------------
	.section	.nv.shared._ZN10layer_norm13ln_bwd_kernelINS_13Kernel_traitsI6__halfS2_S2_fjLj40960ELj4ELj1ELj8ELj16ENS_18Kernel_traits_baseILj40960ES2_S2_S2_fjLj256EEEEEEEvNS_9BwdParamsE,"aw",@nobits
	.sectionflags	@""
	.align	16
	.zero		1024


//--------------------- .nv.shared._ZN10layer_norm22ln_bwd_finalize_kernelINS_22Kernel_traits_finalizeILj40960EffffjLj1024ELj4ENS_18Kernel_traits_baseILj40960EffffjLj1024EEEEEEEvNS_9BwdParamsE --------------------------
	.section	.nv.shared._ZN10layer_norm22ln_bwd_finalize_kernelINS_22Kernel_traits_finalizeILj40960EffffjLj1024ELj4ENS_18Kernel_traits_baseILj40960EffffjLj1024EEEEEEEvNS_9BwdParamsE,"aw",@nobits
	.sectionflags	@""
	.align	16
.nv.shared._ZN10layer_norm22ln_bwd_finalize_kernelINS_22Kernel_traits_finalizeILj40960EffffjLj1024ELj4ENS_18Kernel_traits_baseILj40960EffffjLj1024EEEEEEEvNS_9BwdParamsE:
	.zero		9472


//--------------------- .nv.shared._ZN10layer_norm13ln_bwd_kernelINS_13Kernel_traitsIffffjLj40960ELj4ELj1ELj8ELj16ENS_18Kernel_traits_baseILj40960EffffjLj256EEEEEEEvNS_9BwdParamsE --------------------------
	.section	.nv.shared._ZN10layer_norm13ln_bwd_kernelINS_13Kernel_traitsIffffjLj40960ELj4ELj1ELj8ELj16ENS_18Kernel_traits_baseILj40960EffffjLj256EEEEEEEvNS_9BwdParamsE,"aw",@nobits
	.sectionflags	@""
	.align	16
	.zero		1024


//--------------------- .nv.shared._ZN10layer_norm22ln_bwd_finalize_kernelINS_22Kernel_traits_finalizeILj32768E13__nv_bfloat16fS2_fjLj1024ELj4ENS_18Kernel_traits_baseILj32768ES2_fS2_fjLj1024EEEEEEEvNS_9BwdParamsE --------------------------
	.section	.nv.shared._ZN10layer_norm22ln_bwd_finalize_kernelINS_22Kernel_traits_finalizeILj32768E13__nv_bfloat16fS2_fjLj1024ELj4ENS_18Kernel_traits_baseILj32768ES2_fS2_fjLj1024EEEEEEEvNS_9BwdParamsE,"aw",@nobits
	.sectionflags	@""
	.align	16
.nv.shared._ZN10layer_norm22ln_bwd_finalize_kernelINS_22Kernel_traits_finalizeILj32768E13__nv_bfloat16fS2_fjLj1024ELj4ENS_18Kernel_traits_baseILj32768ES2_fS2_fjLj1024EEEEEEEvNS_9BwdParamsE:
	.zero		9472


//--------------------- .nv.shared._ZN10layer_norm13ln_bwd_kernelINS_13Kernel_traitsI13__nv_bfloat16fS2_fjLj32768ELj4ELj1ELj8ELj16ENS_18Kernel_traits_baseILj32768ES2_fS2_fjLj256EEEEEEEvNS_9BwdParamsE --------------------------
	.section	.nv.shared._ZN10layer_norm13ln_bwd_kernelINS_13Kernel_traitsI13__nv_bfloat16fS2_fjLj32768ELj4ELj1ELj8ELj16ENS_18Kernel_traits_baseILj32768ES2_fS2_fjLj256EEEEEEEvNS_9BwdParamsE,"aw",@nobits
	.sectionflags	@""
	.align	16
	.zero		1024


//--------------------- .nv.shared._ZN10layer_norm22ln_bwd_finalize_kernelINS_22Kernel_traits_finalizeILj32768E13__nv_bfloat16S2_S2_fjLj1024ELj4ENS_18Kernel_traits_baseILj32768ES2_S2_S2_fjLj1024EEEEEEEvNS_9BwdParamsE --------------------------
	.section	.nv.shared._ZN10layer_norm22ln_bwd_finalize_kernelINS_22Kernel_traits_finalizeILj32768E13__nv_bfloat16S2_S2_fjLj1024ELj4ENS_18Kernel_traits_baseILj32768ES2_S2_S2_fjLj1024EEEEEEEvNS_9BwdParamsE,"aw",@nobits
	.sectionflags	@""
	.align	16
.nv.shared._ZN10layer_norm22ln_bwd_finalize_kernelINS_22Kernel_traits_finalizeILj32768E13__nv_bfloat16S2_S2_fjLj1024ELj4ENS_18Kernel_traits_baseILj32768ES2_S2_S2_fjLj1024EEEEEEEvNS_9BwdParamsE:
	.zero		9472


//--------------------- .nv.shared._ZN10layer_norm13ln_bwd_kernelINS_13Kernel_traitsI13__nv_bfloat16S2_S2_fjLj32768ELj4ELj1ELj8ELj16ENS_18Kernel_traits_baseILj32768ES2_S2_S2_fjLj256EEEEEEEvNS_9BwdParamsE --------------------------
	.section	.nv.shared._ZN10layer_norm13ln_bwd_kernelINS_13Kernel_traitsI13__nv_bfloat16S2_S2_fjLj32768ELj4ELj1ELj8ELj16ENS_18Kernel_traits_baseILj32768ES2_S2_S2_fjLj256EEEEEEEvNS_9BwdParamsE,"aw",@nobits
	.sectionflags	@""
	.align	16
	.zero		1024


//--------------------- .nv.shared._ZN10layer_norm22ln_bwd_finalize_kernelINS_22Kernel_traits_finalizeILj32768E6__halffS2_fjLj1024ELj4ENS_18Kernel_traits_baseILj32768ES2_fS2_fjLj1024EEEEEEEvNS_9BwdParamsE --------------------------
	.section	.nv.shared._ZN10layer_norm22ln_bwd_finalize_kernelINS_22Kernel_traits_finalizeILj32768E6__halffS2_fjLj1024ELj4ENS_18Kernel_traits_baseILj32768ES2_fS2_fjLj1024EEEEEEEvNS_9BwdParamsE,"aw",@nobits
	.sectionflags	@""
	.align	16
.nv.shared._ZN10layer_norm22ln_bwd_finalize_kernelINS_22Kernel_traits_finalizeILj32768E6__halffS2_fjLj1024ELj4ENS_18Kernel_traits_baseILj32768ES2_fS2_fjLj1024EEEEEEEvNS_9BwdParamsE:
	.zero		9472


//--------------------- .nv.shared._ZN10layer_norm13ln_bwd_kernelINS_13Kernel_traitsI6__halffS2_fjLj32768ELj4ELj1ELj8ELj16ENS_18Kernel_traits_baseILj32768ES2_fS2_fjLj256EEEEEEEvNS_9BwdParamsE --------------------------
	.section	.nv.shared._ZN10layer_norm13ln_bwd_kernelINS_13Kernel_traitsI6__halffS2_fjLj32768ELj4ELj1ELj8ELj16ENS_18Kernel_traits_baseILj32768ES2_fS2_fjLj256EEEEEEEvNS_9BwdParamsE,"aw",@nobits
	.sectionflags	@""
	.align	16
	.zero		1024


//--------------------- .nv.shared._ZN10layer_norm22ln_bwd_finalize_kernelINS_22Kernel_traits_finalizeILj32768E6__halfS2_S2_fjLj1024ELj4ENS_18Kernel_traits_baseILj32768ES2_S2_S2_fjLj1024EEEEEEEvNS_9BwdParamsE --------------------------
	.section	.nv.shared._ZN10layer_norm22ln_bwd_finalize_kernelINS_22Kernel_traits_finalizeILj32768E6__halfS2_S2_fjLj1024ELj4ENS_18Kernel_traits_baseILj32768ES2_S2_S2_fjLj1024EEEEEEEvNS_9BwdParamsE,"aw",@nobits
	.sectionflags	@""
	.align	16
.nv.shared._ZN10layer_norm22ln_bwd_finalize_kernelINS_22Kernel_traits_finalizeILj32768E6__halfS2_S2_fjLj1024ELj4ENS_18Kernel_traits_baseILj32768ES2_S2_S2_fjLj1024EEEEEEEvNS_9BwdParamsE:
	.zero		9472


//--------------------- .nv.shared._ZN10layer_norm13ln_bwd_kernelINS_13Kernel_traitsI6__halfS2_S2_fjLj32768ELj4ELj1ELj8ELj16ENS_18Kernel_traits_baseILj32768ES2_S2_S2_fjLj256EEEEEEEvNS_9BwdParamsE --------------------------
	.section	.nv.shared._ZN10layer_norm13ln_bwd_kernelINS_13Kernel_traitsI6__halfS2_S2_fjLj32768ELj4ELj1ELj8ELj16ENS_18Kernel_traits_baseILj32768ES2_S2_S2_fjLj256EEEEEEEvNS_9BwdParamsE,"aw",@nobits
	.sectionflags	@""
	.align	16
	.zero		1024


//--------------------- .nv.shared._ZN10layer_norm22ln_bwd_finalize_kernelINS_22Kernel_traits_finalizeILj32768EffffjLj1024ELj4ENS_18Kernel_traits_baseILj32768EffffjLj1024EEEEEEEvNS_9BwdParamsE --------------------------
	.section	.nv.shared._ZN10layer_norm22ln_bwd_finalize_kernelINS_22Kernel_traits_finalizeILj32768EffffjLj1024ELj4ENS_18Kernel_traits_baseILj32768EffffjLj1024EEEEEEEvNS_9BwdParamsE,"aw",@nobits
	.sectionflags	@""
	.align	16
.nv.shared._ZN10layer_norm22ln_bwd_finalize_kernelINS_22Kernel_traits_finalizeILj32768EffffjLj1024ELj4ENS_18Kernel_traits_baseILj32768EffffjLj1024EEEEEEEvNS_9BwdParamsE:
	.zero		9472


//--------------------- .nv.shared._ZN10layer_norm13ln_bwd_kernelINS_13Kernel_traitsIffffjLj32768ELj4ELj1ELj8ELj16ENS_18Kernel_traits_baseILj32768EffffjLj256EEEEEEEvNS_9BwdParamsE --------------------------
	.section	.nv.shared._ZN10layer_norm13ln_bwd_kernelINS_13Kernel_traitsIffffjLj32768ELj4ELj1ELj8ELj16ENS_18Kernel_traits_baseILj32768EffffjLj256EEEEEEEvNS_9BwdParamsE,"aw",@nobits
	.sectionflags	@""
	.align	16
	.zero		1024


//--------------------- .nv.shared._ZN10layer_norm22ln_bwd_finalize_kernelINS_22Kernel_traits_finalizeILj30720E13__nv_bfloat16fS2_fjLj1024ELj4ENS_18Kernel_traits_baseILj30720ES2_fS2_fjLj1024EEEEEEEvNS_9BwdParamsE --------------------------
	.section	.nv.shared._ZN10layer_norm22ln_bwd_finalize_kernelINS_22Kernel_traits_finalizeILj30720E13__nv_bfloat16fS2_fjLj1024ELj4ENS_18Kernel_traits_baseILj30720ES2_fS2_fjLj1024EEEEEEEvNS_9BwdParamsE,"aw",@nobits
	.sectionflags	@""
	.align	16
.nv.shared._ZN10layer_norm22ln_bwd_finalize_kernelINS_22Kernel_traits_finalizeILj30720E13__nv_bfloat16fS2_fjLj1024ELj4ENS_18Kernel_traits_baseILj30720ES2_fS2_fjLj1024EEEEEEEvNS_9BwdParamsE:
	.zero		9472


//--------------------- .nv.shared._ZN10layer_norm13ln_bwd_kernelINS_13Kernel_traitsI13__nv_bfloat16fS2_fjLj30720ELj4ELj1ELj8ELj8ENS_18Kernel_traits_baseILj30720ES2_fS2_fjLj256EEEEEEEvNS_9BwdParamsE --------------------------
	.section	.nv.shared._ZN10layer_norm13ln_bwd_kernelINS_13Kernel_traitsI13__nv_bfloat16fS2_fjLj30720ELj4ELj1ELj8ELj8ENS_18Kernel_traits_baseILj30720ES2_fS2_fjLj256EEEEEEEvNS_9BwdParamsE,"aw",@nobits
	.sectionflags	@""
	.align	16
	.zero		1024


//--------------------- .nv.shared._ZN10layer_norm22ln_bwd_finalize_kernelINS_22Kernel_traits_finalizeILj30720E13__nv_bfloat16S2_S2_fjLj1024ELj4ENS_18Kernel_traits_baseILj30720ES2_S2_S2_fjLj1024EEEEEEEvNS_9BwdParamsE --------------------------
	.section	.nv.shared._ZN10layer_norm22ln_bwd_finalize_kernelINS_22Kernel_traits_finalizeILj30720E13__nv_bfloat16S2_S2_fjLj1024ELj4ENS_18Kernel_traits_baseILj30720ES2_S2_S2_fjLj1024EEEEEEEvNS_9BwdParamsE,"aw",@nobits
	.sectionflags	@""
	.align	16
.nv.shared._ZN10layer_norm22ln_bwd_finalize_kernelINS_22Kernel_traits_finalizeILj30720E13__nv_bfloat16S2_S2_fjLj1024ELj4ENS_18Kernel_traits_baseILj30720ES2_S2_S2_fjLj1024EEEEEEEvNS_9BwdParamsE:
	.zero		9472


//--------------------- .nv.shared._ZN10layer_norm13ln_bwd_kernelINS_13Kernel_traitsI13__nv_bfloat16S2_S2_fjLj30720ELj4ELj1ELj8ELj4ENS_18Kernel_traits_baseILj30720ES2_S2_S2_fjLj256EEEEEEEvNS_9BwdParamsE --------------------------
	.section	.nv.shared._ZN10layer_norm13ln_bwd_kernelINS_13Kernel_traitsI13__nv_bfloat16S2_S2_fjLj30720ELj4ELj1ELj8ELj4ENS_18Kernel_traits_baseILj30720ES2_S2_S2_fjLj256EEEEEEEvNS_9BwdParamsE,"aw",@nobits
	.sectionflags	@""
	.align	16
	.zero		1024


//--------------------- .nv.shared._ZN10layer_norm22ln_bwd_finalize_kernelINS_22Kernel_traits_finalizeILj30720E6__halffS2_fjLj1024ELj4ENS_18Kernel_traits_baseILj30720ES2_fS2_fjLj1024EEEEEEEvNS_9BwdParamsE --------------------------
	.section	.nv.shared._ZN10layer_norm22ln_bwd_finalize_kernelINS_22Kernel_traits_finalizeILj30720E6__halffS2_fjLj1024ELj4ENS_18Kernel_traits_baseILj30720ES2_fS2_fjLj1024EEEEEEEvNS_9BwdParamsE,"aw",@nobits
	.sectionflags	@""
	.align	16
.nv.shared._ZN10layer_norm22ln_bwd_finalize_kernelINS_22Kernel_traits_finalizeILj30720E6__halffS2_fjLj1024ELj4ENS_18Kernel_traits_baseILj30720ES2_fS2_fjLj1024EEEEEEEvNS_9BwdParamsE:
	.zero		9472


//--------------------- .nv.shared._ZN10layer_norm13ln_bwd_kernelINS_13Kernel_traitsI6__halffS2_fjLj30720ELj4ELj1ELj8ELj8ENS_18Kernel_traits_baseILj30720ES2_fS2_fjLj256EEEEEEEvNS_9BwdParamsE --------------------------
	.section	.nv.shared._ZN10layer_norm13ln_bwd_kernelINS_13Kernel_traitsI6__halffS2_fjLj30720ELj4ELj1ELj8ELj8ENS_18Kernel_traits_baseILj30720ES2_fS2_fjLj256EEEEEEEvNS_9BwdParamsE,"aw",@nobits
	.sectionflags	@""
	.align	16
	.zero		1024


//--------------------- .nv.shared._ZN10layer_norm22ln_bwd_finalize_kernelINS_22Kernel_traits_finalizeILj30720E6__halfS2_S2_fjLj1024ELj4ENS_18Kernel_traits_baseILj30720ES2_S2_S2_fjLj1024EEEEEEEvNS_9BwdParamsE --------------------------
	.section	.nv.shared._ZN10layer_norm22ln_bwd_finalize_kernelINS_22Kernel_traits_finalizeILj30720E6__halfS2_S2_fjLj1024ELj4ENS_18Kernel_traits_baseILj30720ES2_S2_S2_fjLj1024EEEEEEEvNS_9BwdParamsE,"aw",@nobits
	.sectionflags	@""
	.align	16
.nv.shared._ZN10layer_norm22ln_bwd_finalize_kernelINS_22Kernel_traits_finalizeILj30720E6__halfS2_S2_fjLj1024ELj4ENS_18Kernel_traits_baseILj30720ES2_S2_S2_fjLj1024EEEEEEEvNS_9BwdParamsE:
	.zero		9472


//--------------------- .nv.shared._ZN10layer_norm13ln_bwd_kernelINS_13Kernel_traitsI6__halfS2_S2_fjLj30720ELj4ELj1ELj8ELj4ENS_18Kernel_traits_baseILj30720ES2_S2_S2_fjLj256EEEEEEEvNS_9BwdParamsE --------------------------
	.section	.nv.shared._ZN10layer_norm13ln_bwd_kernelINS_13Kernel_traitsI6__halfS2_S2_fjLj30720ELj4ELj1ELj8ELj4ENS_18Kernel_traits_baseILj30720ES2_S2_S2_fjLj256EEEEEEEvNS_9BwdParamsE,"aw",@nobits
	.sectionflags	@""
	.align	16
	.zero		1024


//--------------------- .nv.shared._ZN10layer_norm22ln_bwd_finalize_kernelINS_22Kernel_traits_finalizeILj30720EffffjLj1024ELj4ENS_18Kernel_traits_baseILj30720EffffjLj1024EEEEEEEvNS_9BwdParamsE --------------------------
	.section	.nv.shared._ZN10layer_norm22ln_bwd_finalize_kernelINS_22Kernel_traits_finalizeILj30720EffffjLj1024ELj4ENS_18Kernel_traits_baseILj30720EffffjLj1024EEEEEEEvNS_9BwdParamsE,"aw",@nobits
	.sectionflags	@""
	.align	16
.nv.shared._ZN10layer_norm22ln_bwd_finalize_kernelINS_22Kernel_traits_finalizeILj30720EffffjLj1024ELj4ENS_18Kernel_traits_baseILj30720EffffjLj1024EEEEEEEvNS_9BwdParamsE:
	.zero		9472


//--------------------- .nv.shared._ZN10layer_norm13ln_bwd_kernelINS_13Kernel_traitsIffffjLj30720ELj4ELj1ELj8ELj8ENS_18Kernel_traits_baseILj30720EffffjLj256EEEEEEEvNS_9BwdParamsE --------------------------
	.section	.nv.shared._ZN10layer_norm13ln_bwd_kernelINS_13Kernel_traitsIffffjLj30720ELj4ELj1ELj8ELj8ENS_18Kernel_traits_baseILj30720EffffjLj256EEEEEEEvNS_9BwdParamsE,"aw",@nobits
	.sectionflags	@""
	.align	16
	.zero		1024


//--------------------- .nv.shared._ZN10layer_norm22ln_bwd_finalize_kernelINS_22Kernel_traits_finalizeILj25600E13__nv_bfloat16fS2_fjLj1024ELj4ENS_18Kernel_traits_baseILj25600ES2_fS2_fjLj1024EEEEEEEvNS_9BwdParamsE --------------------------
	.section	.nv.shared._ZN10layer_norm22ln_bwd_finalize_kernelINS_22Kernel_traits_finalizeILj25600E13__nv_bfloat16fS2_fjLj1024ELj4ENS_18Kernel_traits_baseILj25600ES2_fS2_fjLj1024EEEEEEEvNS_9BwdParamsE,"aw",@nobits
	.sectionflags	@""
	.align	16
.nv.shared._ZN10layer_norm22ln_bwd_finalize_kernelINS_22Kernel_traits_finalizeILj25600E13__nv_bfloat16fS2_fjLj1024ELj4ENS_18Kernel_traits_baseILj25600ES2_fS2_fjLj1024EEEEEEEvNS_9BwdParamsE:
	.zero		9472


//--------------------- .nv.shared._ZN10layer_norm13ln_bwd_kernelINS_13Kernel_traitsI13__nv_bfloat16fS2_fjLj25600ELj5ELj1ELj4ELj16ENS_18Kernel_traits_baseILj25600ES2_fS2_fjLj128EEEEEEEvNS_9BwdParamsE --------------------------
	.section	.nv.shared._ZN10layer_norm13ln_bwd_kernelINS_13Kernel_traitsI13__nv_bfloat16fS2_fjLj25600ELj5ELj1ELj4ELj16ENS_18Kernel_traits_baseILj25600ES2_fS2_fjLj128EEEEEEEvNS_9BwdParamsE,"aw",@nobits
	.sectionflags	@""
	.align	16
	.zero		1024


//--------------------- .nv.shared._ZN10layer_norm22ln_bwd_finalize_kernelINS_22Kernel_traits_finalizeILj25600E13__nv_bfloat16S2_S2_fjLj1024ELj4ENS_18Kernel_traits_baseILj25600ES2_S2_S2_fjLj1024EEEEEEEvNS_9BwdParamsE --------------------------
	.section	.nv.shared._ZN10layer_norm22ln_bwd_finalize_kernelINS_22Kernel_traits_finalizeILj25600E13__nv_bfloat16S2_S2_fjLj1024ELj4ENS_18Kernel_traits_baseILj25600ES2_S2_S2_fjLj1024EEEEEEEvNS_9BwdParamsE,"aw",@nobits
	.sectionflags	@""
	.align	16
.nv.shared._ZN10layer_norm22ln_bwd_finalize_kernelINS_22Kernel_traits_finalizeILj25600E13__nv_bfloat16S2_S2_fjLj1024ELj4ENS_18Kernel_traits_baseILj25600ES2_S2_S2_fjLj1024EEEEEEEvNS_9BwdParamsE:
	.zero		9472


//--------------------- .nv.shared._ZN10layer_norm13ln_bwd_kernelINS_13Kernel_traitsI13__nv_bfloat16S2_S2_fjLj25600ELj5ELj1ELj4ELj16ENS_18Kernel_traits_baseILj25600ES2_S2_S2_fjLj128EEEEEEEvNS_9BwdParamsE --------------------------
	.section	.nv.shared._ZN10layer_norm13ln_bwd_kernelINS_13Kernel_traitsI13__nv_bfloat16S2_S2_fjLj25600ELj5ELj1ELj4ELj16ENS_18Kernel_traits_baseILj25600ES2_S2_S2_fjLj128EEEEEEEvNS_9BwdParamsE,"aw",@nobits
	.sectionflags	@""
	.align	16
	.zero		1024


//--------------------- .nv.shared._ZN10layer_norm22ln_bwd_finalize_kernelINS_22Kernel_traits_finalizeILj25600E6__halffS2_fjLj1024ELj4ENS_18Kernel_traits_baseILj25600ES2_fS2_fjLj1024EEEEEEEvNS_9BwdParamsE --------------------------
	.section	.nv.shared._ZN10layer_norm22ln_bwd_finalize_kernelINS_22Kernel_traits_finalizeILj25600E6__halffS2_fjLj1024ELj4ENS_18Kernel_traits_baseILj25600ES2_fS2_fjLj1024EEEEEEEvNS_9BwdParamsE,"aw",@nobits
	.sectionflags	@""
	.align	16
.nv.shared._ZN10layer_norm22ln_bwd_finalize_kernelINS_22Kernel_traits_finalizeILj25600E6__halffS2_fjLj1024ELj4ENS_18Kernel_traits_baseILj25600ES2_fS2_fjLj1024EEEEEEEvNS_9BwdParamsE:
	.zero		9472


//--------------------- .nv.shared._ZN10layer_norm13ln_bwd_kernelINS_13Kernel_traitsI6__halffS2_fjLj25600ELj5ELj1ELj4ELj16ENS_18Kernel_traits_baseILj25600ES2_fS2_fjLj128EEEEEEEvNS_9BwdParamsE --------------------------
	.section	.nv.shared._ZN10layer_norm13ln_bwd_kernelINS_13Kernel_traitsI6__halffS2_fjLj25600ELj5ELj1ELj4ELj16ENS_18Kernel_traits_baseILj25600ES2_fS2_fjLj128EEEEEEEvNS_9BwdParamsE,"aw",@nobits
	.sectionflags	@""
	.align	16
	.zero		1024


//--------------------- .nv.shared._ZN10layer_norm22ln_bwd_finalize_kernelINS_22Kernel_traits_finalizeILj25600E6__halfS2_S2_fjLj1024ELj4ENS_18Kernel_traits_baseILj25600ES2_S2_S2_fjLj1024EEEEEEEvNS_9BwdParamsE --------------------------
	.section	.nv.shared._ZN10layer_norm22ln_bwd_finalize_kernelINS_22Kernel_traits_finalizeILj25600E6__halfS2_S2_fjLj1024ELj4ENS_18Kernel_traits_baseILj25600ES2_S2_S2_fjLj1024EEEEEEEvNS_9BwdParamsE,"aw",@nobits
	.sectionflags	@""
	.align	16
.nv.shared._ZN10layer_norm22ln_bwd_finalize_kernelINS_22Kernel_traits_finalizeILj25600E6__halfS2_S2_fjLj1024ELj4ENS_18Kernel_traits_baseILj25600ES2_S2_S2_fjLj1024EEEEEEEvNS_9BwdParamsE:
	.zero		9472


//--------------------- .nv.shared._ZN10layer_norm13ln_bwd_kernelINS_13Kernel_traitsI6__halfS2_S2_fjLj25600ELj5ELj1ELj4ELj16ENS_18Kernel_traits_baseILj25600ES2_S2_S2_fjLj128EEEEEEEvNS_9BwdParamsE --------------------------
	.section	.nv.shared._ZN10layer_norm13ln_bwd_kernelINS_13Kernel_traitsI6__halfS2_S2_fjLj25600ELj5ELj1ELj4ELj16ENS_18Kernel_traits_baseILj25600ES2_S2_S2_fjLj128EEEEEEEvNS_9BwdParamsE,"aw",@nobits
	.sectionflags	@""
	.align	16
	.zero		1024


//--------------------- .nv.shared._ZN10layer_norm22ln_bwd_finalize_kernelINS_22Kernel_traits_finalizeILj25600EffffjLj1024ELj4ENS_18Kernel_traits_baseILj25600EffffjLj1024EEEEEEEvNS_9BwdParamsE --------------------------
	.section	.nv.shared._ZN10layer_norm22ln_bwd_finalize_kernelINS_22Kernel_traits_finalizeILj25600EffffjLj1024ELj4ENS_18Kernel_traits_baseILj25600EffffjLj1024EEEEEEEvNS_9BwdParamsE,"aw",@nobits
	.sectionflags	@""
	.align	16
.nv.shared._ZN10layer_norm22ln_bwd_finalize_kernelINS_22Kernel_traits_finalizeILj25600EffffjLj1024ELj4ENS_18Kernel_traits_baseILj25600EffffjLj1024EEEEEEEvNS_9BwdParamsE:
	.zero		9472


//--------------------- .nv.shared._ZN10layer_norm13ln_bwd_kernelINS_13Kernel_traitsIffffjLj25600ELj5ELj1ELj4ELj16ENS_18Kernel_traits_baseILj25600EffffjLj128EEEEEEEvNS_9BwdParamsE --------------------------
	.section	.nv.shared._ZN10layer_norm13ln_bwd_kernelINS_13Kernel_traitsIffffjLj25600ELj5ELj1ELj4ELj16ENS_18Kernel_traits_baseILj25600EffffjLj128EEEEEEEvNS_9BwdParamsE,"aw",@nobits
	.sectionflags	@""
	.align	16
	.zero		1024


//--------------------- .nv.shared._ZN10layer_norm22ln_bwd_finalize_kernelINS_22Kernel_traits_finalizeILj24576E13__nv_bfloat16fS2_fjLj1024ELj4ENS_18Kernel_traits_baseILj24576ES2_fS2_fjLj1024EEEEEEEvNS_9BwdParamsE --------------------------
	.section	.nv.shared._ZN10layer_norm22ln_bwd_finalize_kernelINS_22Kernel_traits_finalizeILj24576E13__nv_bfloat16fS2_fjLj1024ELj4ENS_18Kernel_traits_baseILj24576ES2_fS2_fjLj1024EEEEEEEvNS_9BwdParamsE,"aw",@nobits
	.sectionflags	@""
	.align	16
.nv.shared._ZN10layer_norm22ln_bwd_finalize_kernelINS_22Kernel_traits_finalizeILj24576E13__nv_bfloat16fS2_fjLj1024ELj4ENS_18Kernel_traits_baseILj24576ES2_fS2_fjLj1024EEEEEEEvNS_9BwdParamsE:
	.zero		9472


//--------------------- .nv.shared._ZN10layer_norm13ln_bwd_kernelINS_13Kernel_traitsI13__nv_bfloat16fS2_fjLj24576ELj4ELj1ELj8ELj16ENS_18Kernel_traits_baseILj24576ES2_fS2_fjLj256EEEEEEEvNS_9BwdParamsE --------------------------
	.section	.nv.shared._ZN10layer_norm13ln_bwd_kernelINS_13Kernel_traitsI13__nv_bfloat16fS2_fjLj24576ELj4ELj1ELj8ELj16ENS_18Kernel_traits_baseILj24576ES2_fS2_fjLj256EEEEEEEvNS_9BwdParamsE,"aw",@nobits
	.sectionflags	@""
	.align	16
	.zero		1024


//--------------------- .nv.shared._ZN10layer_norm22ln_bwd_finalize_kernelINS_22Kernel_traits_finalizeILj24576E13__nv_bfloat16S2_S2_fjLj1024ELj4ENS_18Kernel_traits_baseILj24576ES2_S2_S2_fjLj1024EEEEEEEvNS_9BwdParamsE --------------------------
	.section	.nv.shared._ZN10layer_norm22ln_bwd_finalize_kernelINS_22Kernel_traits_finalizeILj24576E13__nv_bfloat16S2_S2_fjLj1024ELj4ENS_18Kernel_traits_baseILj24576ES2_S2_S2_fjLj1024EEEEEEEvNS_9BwdParamsE,"aw",@nobits
	.sectionflags	@""
	.align	16
.nv.shared._ZN10layer_norm22ln_bwd_finalize_kernelINS_22Kernel_traits_finalizeILj24576E13__nv_bfloat16S2_S2_fjLj1024ELj4ENS_18Kernel_traits_baseILj24576ES2_S2_S2_fjLj1024EEEEEEEvNS_9BwdParamsE:
	.zero		9472


//--------------------- .nv.shared._ZN10layer_norm13ln_bwd_kernelINS_13Kernel_traitsI13__nv_bfloat16S2_S2_fjLj24576ELj4ELj1ELj8ELj16ENS_18Kernel_traits_baseILj24576ES2_S2_S2_fjLj256EEEEEEEvNS_9BwdParamsE --------------------------
	.section	.nv.shared._ZN10layer_norm13ln_bwd_kernelINS_13Kernel_traitsI13__nv_bfloat16S2_S2_fjLj24576ELj4ELj1ELj8ELj16ENS_18Kernel_traits_baseILj24576ES2_S2_S2_fjLj256EEEEEEEvNS_9BwdParamsE,"aw",@nobits
	.sectionflags	@""
	.align	16
	.zero		1024


//--------------------- .nv.shared._ZN10layer_norm22ln_bwd_finalize_kernelINS_22Kernel_traits_finalizeILj24576E6__halffS2_fjLj1024ELj4ENS_18Kernel_traits_baseILj24576ES2_fS2_fjLj1024EEEEEEEvNS_9BwdParamsE --------------------------
	.section	.nv.shared._ZN10layer_norm22ln_bwd_finalize_kernelINS_22Kernel_traits_finalizeILj24576E6__halffS2_fjLj1024ELj4ENS_18Kernel_traits_baseILj24576ES2_fS2_fjLj1024EEEEEEEvNS_9BwdParamsE,"aw",@nobits
	.sectionflags	@""
	.align	16
.nv.shared._ZN10layer_norm22ln_bwd_finalize_kernelINS_22Kernel_traits_finalizeILj24576E6__halffS2_fjLj1024ELj4ENS_18Kernel_traits_baseILj24576ES2_fS2_fjLj1024EEEEEEEvNS_9BwdParamsE:
	.zero		9472


//--------------------- .nv.shared._ZN10layer_norm13ln_bwd_kernelINS_13Kernel_traitsI6__halffS2_fjLj24576ELj4ELj1ELj8ELj16ENS_18Kernel_traits_baseILj24576ES2_fS2_fjLj256EEEEEEEvNS_9BwdParamsE --------------------------
	.section	.nv.shared._ZN10layer_norm13ln_bwd_kernelINS_13Kernel_traitsI6__halffS2_fjLj24576ELj4ELj1ELj8ELj16ENS_18Kernel_traits_baseILj24576ES2_fS2_fjLj256EEEEEEEvNS_9BwdParamsE,"aw",@nobits
	.sectionflags	@""
	.align	16
	.zero		1024


//--------------------- .nv.shared._ZN10layer_norm22ln_bwd_finalize_kernelINS_22Kernel_traits_finalizeILj24576E6__halfS2_S2_fjLj1024ELj4ENS_18Kernel_traits_baseILj24576ES2_S2_S2_fjLj1024EEEEEEEvNS_9BwdParamsE --------------------------
	.section	.nv.shared._ZN10layer_norm22ln_bwd_finalize_kernelINS_22Kernel_traits_finalizeILj24576E6__halfS2_S2_fjLj1024ELj4ENS_18Kernel_traits_baseILj24576ES2_S2_S2_fjLj1024EEEEEEEvNS_9BwdParamsE,"aw",@nobits
	.sectionflags	@""
	.align	16
.nv.shared._ZN10layer_norm22ln_bwd_finalize_kernelINS_22Kernel_traits_finalizeILj24576E6__halfS2_S2_fjLj1024ELj4ENS_18Kernel_traits_baseILj24576ES2_S2_S2_fjLj1024EEEEEEEvNS_9BwdParamsE:
	.zero		9472


//--------------------- .nv.shared._ZN10layer_norm13ln_bwd_kernelINS_13Kernel_traitsI6__halfS2_S2_fjLj24576ELj4ELj1ELj8ELj16ENS_18Kernel_traits_baseILj24576ES2_S2_S2_fjLj256EEEEEEEvNS_9BwdParamsE --------------------------
	.section	.nv.shared._ZN10layer_norm13ln_bwd_kernelINS_13Kernel_traitsI6__halfS2_S2_fjLj24576ELj4ELj1ELj8ELj16ENS_18Kernel_traits_baseILj24576ES2_S2_S2_fjLj256EEEEEEEvNS_9BwdParamsE,"aw",@nobits
	.sectionflags	@""
	.align	16
	.zero		1024


//--------------------- .nv.shared._ZN10layer_norm22ln_bwd_finalize_kernelINS_22Kernel_traits_finalizeILj24576EffffjLj1024ELj4ENS_18Kernel_traits_baseILj24576EffffjLj1024EEEEEEEvNS_9BwdParamsE --------------------------
	.section	.nv.shared._ZN10layer_norm22ln_bwd_finalize_kernelINS_22Kernel_traits_finalizeILj24576EffffjLj1024ELj4ENS_18Kernel_traits_baseILj24576EffffjLj1024EEEEEEEvNS_9BwdParamsE,"aw",@nobits
	.sectionflags	@""
	.align	16
.nv.shared._ZN10layer_norm22ln_bwd_finalize_kernelINS_22Kernel_traits_finalizeILj24576EffffjLj1024ELj4ENS_18Kernel_traits_baseILj24576EffffjLj1024EEEEEEEvNS_9BwdParamsE:
	.zero		9472


//--------------------- .nv.shared._ZN10layer_norm13ln_bwd_kernelINS_13Kernel_traitsIffffjLj24576ELj4ELj1ELj8ELj16ENS_18Kernel_traits_baseILj24576EffffjLj256EEEEEEEvNS_9BwdParamsE --------------------------
	.section	.nv.shared._ZN10layer_norm13ln_bwd_kernelINS_13Kernel_traitsIffffjLj24576ELj4ELj1ELj8ELj16ENS_18Kernel_traits_baseILj24576EffffjLj256EEEEEEEvNS_9BwdParamsE,"aw",@nobits
	.sectionflags	@""
	.align	16
	.zero		1024


//--------------------- .nv.shared._ZN10layer_norm22ln_bwd_finalize_kernelINS_22Kernel_traits_finalizeILj20480E13__nv_bfloat16fS2_fjLj1024ELj4ENS_18Kernel_traits_baseILj20480ES2_fS2_fjLj1024EEEEEEEvNS_9BwdParamsE --------------------------
	.section	.nv.shared._ZN10layer_norm22ln_bwd_finalize_kernelINS_22Kernel_traits_finalizeILj20480E13__nv_bfloat16fS2_fjLj1024ELj4ENS_18Kernel_traits_baseILj20480ES2_fS2_fjLj1024EEEEEEEvNS_9BwdParamsE,"aw",@nobits
	.sectionflags	@""
	.align	16
.nv.shared._ZN10layer_norm22ln_bwd_finalize_kernelINS_22Kernel_traits_finalizeILj20480E13__nv_bfloat16fS2_fjLj1024ELj4ENS_18Kernel_traits_baseILj20480ES2_fS2_fjLj1024EEEEEEEvNS_9BwdParamsE:
	.zero		9472


//--------------------- .nv.shared._ZN10layer_norm13ln_bwd_kernelINS_13Kernel_traitsI13__nv_bfloat16fS2_fjLj20480ELj4ELj1ELj4ELj16ENS_18Kernel_traits_baseILj20480ES2_fS2_fjLj128EEEEEEEvNS_9BwdParamsE --------------------------
	.section	.nv.shared._ZN10layer_norm13ln_bwd_kernelINS_13Kernel_traitsI13__nv_bfloat16fS2_fjLj20480ELj4ELj1ELj4ELj16ENS_18Kernel_traits_baseILj20480ES2_fS2_fjLj128EEEEEEEvNS_9BwdParamsE,"aw",@nobits
	.sectionflags	@""
	.align	16
	.zero		1024


//--------------------- .nv.shared._ZN10layer_norm22ln_bwd_finalize_kernelINS_22Kernel_traits_finalizeILj20480E13__nv_bfloat16S2_S2_fjLj1024ELj4ENS_18Kernel_traits_baseILj20480ES2_S2_S2_fjLj1024EEEEEEEvNS_9BwdParamsE --------------------------
	.section	.nv.shared._ZN10layer_norm22ln_bwd_finalize_kernelINS_22Kernel_traits_finalizeILj20480E13__nv_bfloat16S2_S2_fjLj1024ELj4ENS_18Kernel_traits_baseILj20480ES2_S2_S2_fjLj1024EEEEEEEvNS_9BwdParamsE,"aw",@nobits
	.sectionflags	@""
	.align	16
.nv.shared._ZN10layer_norm22ln_bwd_finalize_kernelINS_22Kernel_traits_finalizeILj20480E13__nv_bfloat16S2_S2_fjLj1024ELj4ENS_18Kernel_traits_baseILj20480ES2_S2_S2_fjLj1024EEEEEEEvNS_9BwdParamsE:
	.zero		9472


//--------------------- .nv.shared._ZN10layer_norm13ln_bwd_kernelINS_13Kernel_traitsI13__nv_bfloat16S2_S2_fjLj20480ELj4ELj1ELj4ELj16ENS_18Kernel_traits_baseILj20480ES2_S2_S2_fjLj128EEEEEEEvNS_9BwdParamsE --------------------------
	.section	.nv.shared._ZN10layer_norm13ln_bwd_kernelINS_13Kernel_traitsI13__nv_bfloat16S2_S2_fjLj20480ELj4ELj1ELj4ELj16ENS_18Kernel_traits_baseILj20480ES2_S2_S2_fjLj128EEEEEEEvNS_9BwdParamsE,"aw",@nobits
	.sectionflags	@""
	.align	16
	.zero		1024


//--------------------- .nv.shared._ZN10layer_norm22ln_bwd_finalize_kernelINS_22Kernel_traits_finalizeILj20480E6__halffS2_fjLj1024ELj4ENS_18Kernel_traits_baseILj20480ES2_fS2_fjLj1024EEEEEEEvNS_9BwdParamsE --------------------------
	.section	.nv.shared._ZN10layer_norm22ln_bwd_finalize_kernelINS_22Kernel_traits_finalizeILj20480E6__halffS2_fjLj1024ELj4ENS_18Kernel_traits_baseILj20480ES2_fS2_fjLj1024EEEEEEEvNS_9BwdParamsE,"aw",@nobits
	.sectionflags	@""
	.align	16
.nv.shared._ZN10layer_norm22ln_bwd_finalize_kernelINS_22Kernel_traits_finalizeILj20480E6__halffS2_fjLj1024ELj4ENS_18Kernel_traits_baseILj20480ES2_fS2_fjLj1024EEEEEEEvNS_9BwdParamsE:
	.zero		9472


//--------------------- .nv.shared._ZN10layer_norm13ln_bwd_kernelINS_13Kernel_traitsI6__halffS2_fjLj20480ELj4ELj1ELj4ELj16ENS_18Kernel_traits_baseILj20480ES2_fS2_fjLj128EEEEEEEvNS_9BwdParamsE --------------------------
	.section	.nv.shared._ZN10layer_norm13ln_bwd_kernelINS_13Kernel_traitsI6__halffS2_fjLj20480ELj4ELj1ELj4ELj16ENS_18Kernel_traits_baseILj20480ES2_fS2_fjLj128EEEEEEEvNS_9BwdParamsE,"aw",@nobits
	.sectionflags	@""
	.align	16
	.zero		1024


//--------------------- .nv.shared._ZN10layer_norm22ln_bwd_finalize_kernelINS_22Kernel_traits_finalizeILj20480E6__halfS2_S2_fjLj1024ELj4ENS_18Kernel_traits_baseILj20480ES2_S2_S2_fjLj1024EEEEEEEvNS_9BwdParamsE --------------------------
	.section	.nv.shared._ZN10layer_norm22ln_bwd_finalize_kernelINS_22Kernel_traits_finalizeILj20480E6__halfS2_S2_fjLj1024ELj4ENS_18Kernel_traits_baseILj20480ES2_S2_S2_fjLj1024EEEEEEEvNS_9BwdParamsE,"aw",@nobits
	.sectionflags	@""
	.align	16
.nv.shared._ZN10layer_norm22ln_bwd_finalize_kernelINS_22Kernel_traits_finalizeILj20480E6__halfS2_S2_fjLj1024ELj4ENS_18Kernel_traits_baseILj20480ES2_S2_S2_fjLj1024EEEEEEEvNS_9BwdParamsE:
	.zero		9472


//--------------------- .nv.shared._ZN10layer_norm13ln_bwd_kernelINS_13Kernel_traitsI6__halfS2_S2_fjLj20480ELj4ELj1ELj4ELj16ENS_18Kernel_traits_baseILj20480ES2_S2_S2_fjLj128EEEEEEEvNS_9BwdParamsE --------------------------
	.section	.nv.shared._ZN10layer_norm13ln_bwd_kernelINS_13Kernel_traitsI6__halfS2_S2_fjLj20480ELj4ELj1ELj4ELj16ENS_18Kernel_traits_baseILj20480ES2_S2_S2_fjLj128EEEEEEEvNS_9BwdParamsE,"aw",@nobits
	.sectionflags	@""
	.align	16
	.zero		1024


//--------------------- .nv.shared._ZN10layer_norm22ln_bwd_finalize_kernelINS_22Kernel_traits_finalizeILj20480EffffjLj1024ELj4ENS_18Kernel_traits_baseILj20480EffffjLj1024EEEEEEEvNS_9BwdParamsE --------------------------
	.section	.nv.shared._ZN10layer_norm22ln_bwd_finalize_kernelINS_22Kernel_traits_finalizeILj20480EffffjLj1024ELj4ENS_18Kernel_traits_baseILj20480EffffjLj1024EEEEEEEvNS_9BwdParamsE,"aw",@nobits
	.sectionflags	@""
	.align	16
.nv.shared._ZN10layer_norm22ln_bwd_finalize_kernelINS_22Kernel_traits_finalizeILj20480EffffjLj1024ELj4ENS_18Kernel_traits_baseILj20480EffffjLj1024EEEEEEEvNS_9BwdParamsE:
	.zero		9472


//--------------------- .nv.shared._ZN10layer_norm13ln_bwd_kernelINS_13Kernel_traitsIffffjLj20480ELj4ELj1ELj4ELj16ENS_18Kernel_traits_baseILj20480EffffjLj128EEEEEEEvNS_9BwdParamsE --------------------------
	.section	.nv.shared._ZN10layer_norm13ln_bwd_kernelINS_13Kernel_traitsIffffjLj20480ELj4ELj1ELj4ELj16ENS_18Kernel_traits_baseILj20480EffffjLj128EEEEEEEvNS_9BwdParamsE,"aw",@nobits
	.sectionflags	@""
	.align	16
	.zero		1024


//--------------------- .nv.shared._ZN10layer_norm22ln_bwd_finalize_kernelINS_22Kernel_traits_finalizeILj18432E13__nv_bfloat16fS2_fjLj1024ELj4ENS_18Kernel_traits_baseILj18432ES2_fS2_fjLj1024EEEEEEEvNS_9BwdParamsE --------------------------
	.section	.nv.shared._ZN10layer_norm22ln_bwd_finalize_kernelINS_22Kernel_traits_finalizeILj18432E13__nv_bfloat16fS2_fjLj1024ELj4ENS_18Kernel_traits_baseILj18432ES2_fS2_fjLj1024EEEEEEEvNS_9BwdParamsE,"aw",@nobits
	.sectionflags	@""
	.align	16
.nv.shared._ZN10layer_norm22ln_bwd_finalize_kernelINS_22Kernel_traits_finalizeILj18432E13__nv_bfloat16fS2_fjLj1024ELj4ENS_18Kernel_traits_baseILj18432ES2_fS2_fjLj1024EEEEEEEvNS_9BwdParamsE:
	.zero		9472


//--------------------- .nv.shared._ZN10layer_norm13ln_bwd_kernelINS_13Kernel_traitsI13__nv_bfloat16fS2_fjLj18432ELj4ELj1ELj4ELj16ENS_18Kernel_traits_baseILj18432ES2_fS2_fjLj128EEEEEEEvNS_9BwdParamsE --------------------------
	.section	.nv.shared._ZN10layer_norm13ln_bwd_kernelINS_13Kernel_traitsI13__nv_bfloat16fS2_fjLj18432ELj4ELj1ELj4ELj16ENS_18Kernel_traits_baseILj18432ES2_fS2_fjLj128EEEEEEEvNS_9BwdParamsE,"aw",@nobits
	.sectionflags	@""
	.align	16
	.zero		1024


//--------------------- .nv.shared._ZN10layer_norm22ln_bwd_finalize_kernelINS_22Kernel_traits_finalizeILj18432E13__nv_bfloat16S2_S2_fjLj1024ELj4ENS_18Kernel_traits_baseILj18432ES2_S2_S2_fjLj1024EEEEEEEvNS_9BwdParamsE --------------------------
	.section	.nv.shared._ZN10layer_norm22ln_bwd_finalize_kernelINS_22Kernel_traits_finalizeILj18432E13__nv_bfloat16S2_S2_fjLj1024ELj4ENS_18Kernel_traits_baseILj18432ES2_S2_S2_fjLj1024EEEEEEEvNS_9BwdParamsE,"aw",@nobits
	.sectionflags	@""
	.align	16
.nv.shared._ZN10layer_norm22ln_bwd_finalize_kernelINS_22Kernel_traits_finalizeILj18432E13__nv_bfloat16S2_S2_fjLj1024ELj4ENS_18Kernel_traits_baseILj18432ES2_S2_S2_fjLj1024EEEEEEEvNS_9BwdParamsE:
	.zero		9472


//--------------------- .nv.shared._ZN10layer_norm13ln_bwd_kernelINS_13Kernel_traitsI13__nv_bfloat16S2_S2_fjLj18432ELj4ELj1ELj4ELj8ENS_18Kernel_traits_baseILj18432ES2_S2_S2_fjLj128EEEEEEEvNS_9BwdParamsE --------------------------
	.section	.nv.shared._ZN10layer_norm13ln_bwd_kernelINS_13Kernel_traitsI13__nv_bfloat16S2_S2_fjLj18432ELj4ELj1ELj4ELj8ENS_18Kernel_traits_baseILj18432ES2_S2_S2_fjLj128EEEEEEEvNS_9BwdParamsE,"aw",@nobits
	.sectionflags	@""
	.align	16
	.zero		1024


//--------------------- .nv.shared._ZN10layer_norm22ln_bwd_finalize_kernelINS_22Kernel_traits_finalizeILj18432E6__halffS2_fjLj1024ELj4ENS_18Kernel_traits_baseILj18432ES2_fS2_fjLj1024EEEEEEEvNS_9BwdParamsE --------------------------
	.section	.nv.shared._ZN10layer_norm22ln_bwd_finalize_kernelINS_22Kernel_traits_finalizeILj18432E6__halffS2_fjLj1024ELj4ENS_18Kernel_traits_baseILj18432ES2_fS2_fjLj1024EEEEEEEvNS_9BwdParamsE,"aw",@nobits
	.sectionflags	@""
	.align	16
.nv.shared._ZN10layer_norm22ln_bwd_finalize_kernelINS_22Kernel_traits_finalizeILj18432E6__halffS2_fjLj1024ELj4ENS_18Kernel_traits_baseILj18432ES2_fS2_fjLj1024EEEEEEEvNS_9BwdParamsE:
	.zero		9472


//--------------------- .nv.shared._ZN10layer_norm13ln_bwd_kernelINS_13Kernel_traitsI6__halffS2_fjLj18432ELj4ELj1ELj4ELj16ENS_18Kernel_traits_baseILj18432ES2_fS2_fjLj128EEEEEEEvNS_9BwdParamsE --------------------------
	.section	.nv.shared._ZN10layer_norm13ln_bwd_kernelINS_13Kernel_traitsI6__halffS2_fjLj18432ELj4ELj1ELj4ELj16ENS_18Kernel_traits_baseILj18432ES2_fS2_fjLj128EEEEEEEvNS_9BwdParamsE,"aw",@nobits
	.sectionflags	@""
	.align	16
	.zero		1024


//--------------------- .nv.shared._ZN10layer_norm22ln_bwd_finalize_kernelINS_22Kernel_traits_finalizeILj18432E6__halfS2_S2_fjLj1024ELj4ENS_18Kernel_traits_baseILj18432ES2_S2_S2_fjLj1024EEEEEEEvNS_9BwdParamsE --------------------------
	.section	.nv.shared._ZN10layer_norm22ln_bwd_finalize_kernelINS_22Kernel_traits_finalizeILj18432E6__halfS2_S2_fjLj1024ELj4ENS_18Kernel_traits_baseILj18432ES2_S2_S2_fjLj1024EEEEEEEvNS_9BwdParamsE,"aw",@nobits
	.sectionflags	@""
	.align	16
.nv.shared._ZN10layer_norm22ln_bwd_finalize_kernelINS_22Kernel_traits_finalizeILj18432E6__halfS2_S2_fjLj1024ELj4ENS_18Kernel_traits_baseILj18432ES2_S2_S2_fjLj1024EEEEEEEvNS_9BwdParamsE:
	.zero		9472


//--------------------- .nv.shared._ZN10layer_norm13ln_bwd_kernelINS_13Kernel_traitsI6__halfS2_S2_fjLj18432ELj4ELj1ELj4ELj8ENS_18Kernel_traits_baseILj18432ES2_S2_S2_fjLj128EEEEEEEvNS_9BwdParamsE --------------------------
	.section	.nv.shared._ZN10layer_norm13ln_bwd_kernelINS_13Kernel_traitsI6__halfS2_S2_fjLj18432ELj4ELj1ELj4ELj8ENS_18Kernel_traits_baseILj18432ES2_S2_S2_fjLj128EEEEEEEvNS_9BwdParamsE,"aw",@nobits
	.sectionflags	@""
	.align	16
	.zero		1024


//--------------------- .nv.shared._ZN10layer_norm22ln_bwd_finalize_kernelINS_22Kernel_traits_finalizeILj18432EffffjLj1024ELj4ENS_18Kernel_traits_baseILj18432EffffjLj1024EEEEEEEvNS_9BwdParamsE --------------------------
	.section	.nv.shared._ZN10layer_norm22ln_bwd_finalize_kernelINS_22Kernel_traits_finalizeILj18432EffffjLj1024ELj4ENS_18Kernel_traits_baseILj18432EffffjLj1024EEEEEEEvNS_9BwdParamsE,"aw",@nobits
	.sectionflags	@""
	.align	16
.nv.shared._ZN10layer_norm22ln_bwd_finalize_kernelINS_22Kernel_traits_finalizeILj18432EffffjLj1024ELj4ENS_18Kernel_traits_baseILj18432EffffjLj1024EEEEEEEvNS_9BwdParamsE:
	.zero		9472


//--------------------- .nv.shared._ZN10layer_norm13ln_bwd_kernelINS_13Kernel_traitsIffffjLj18432ELj4ELj1ELj4ELj16ENS_18Kernel_traits_baseILj18432EffffjLj128EEEEEEEvNS_9BwdParamsE --------------------------
	.section	.nv.shared._ZN10layer_norm13ln_bwd_kernelINS_13Kernel_traitsIffffjLj18432ELj4ELj1ELj4ELj16ENS_18Kernel_traits_baseILj18432EffffjLj128EEEEEEEvNS_9BwdParamsE,"aw",@nobits
	.sectionflags	@""
	.align	16
	.zero		1024


//--------------------- .nv.shared._ZN10layer_norm22ln_bwd_finalize_kernelINS_22Kernel_traits_finalizeILj16384E13__nv_bfloat16fS2_fjLj1024ELj4ENS_18Kernel_traits_baseILj16384ES2_fS2_fjLj1024EEEEEEEvNS_9BwdParamsE --------------------------
	.section	.nv.shared._ZN10layer_norm22ln_bwd_finalize_kernelINS_22Kernel_traits_finalizeILj16384E13__nv_bfloat16fS2_fjLj1024ELj4ENS_18Kernel_traits_baseILj16384ES2_fS2_fjLj1024EEEEEEEvNS_9BwdParamsE,"aw",@nobits
	.sectionflags	@""
	.align	16
.nv.shared._ZN10layer_norm22ln_bwd_finalize_kernelINS_22Kernel_traits_finalizeILj16384E13__nv_bfloat16fS2_fjLj1024ELj4ENS_18Kernel_traits_baseILj16384ES2_fS2_fjLj1024EEEEEEEvNS_9BwdParamsE:
	.zero		9472


//--------------------- .nv.shared._ZN10layer_norm13ln_bwd_kernelINS_13Kernel_traitsI13__nv_bfloat16fS2_fjLj16384ELj4ELj1ELj4ELj16ENS_18Kernel_traits_baseILj16384ES2_fS2_fjLj128EEEEEEEvNS_9BwdParamsE --------------------------
	.section	.nv.shared._ZN10layer_norm13ln_bwd_kernelINS_13Kernel_traitsI13__nv_bfloat16fS2_fjLj16384ELj4ELj1ELj4ELj16ENS_18Kernel_traits_baseILj16384ES2_fS2_fjLj128EEEEEEEvNS_9BwdParamsE,"aw",@nobits
	.sectionflags	@""
	.align	16
	.zero		1024


//--------------------- .nv.shared._ZN10layer_norm22ln_bwd_finalize_kernelINS_22Kernel_traits_finalizeILj16384E13__nv_bfloat16S2_S2_fjLj1024ELj4ENS_18Kernel_traits_baseILj16384ES2_S2_S2_fjLj1024EEEEEEEvNS_9BwdParamsE --------------------------
	.section	.nv.shared._ZN10layer_norm22ln_bwd_finalize_kernelINS_22Kernel_traits_finalizeILj16384E13__nv_bfloat16S2_S2_fjLj1024ELj4ENS_18Kernel_traits_baseILj16384ES2_S2_S2_fjLj1024EEEEEEEvNS_9BwdParamsE,"aw",@nobits
	.sectionflags	@""
	.align	16
.nv.shared._ZN10layer_norm22ln_bwd_finalize_kernelINS_22Kernel_traits_finalizeILj16384E13__nv_bfloat16S2_S2_fjLj1024ELj4ENS_18Kernel_traits_baseILj16384ES2_S2_S2_fjLj1024EEEEEEEvNS_9BwdParamsE:
	.zero		9472


//--------------------- .nv.shared._ZN10layer_norm13ln_bwd_kernelINS_13Kernel_traitsI13__nv_bfloat16S2_S2_fjLj16384ELj4ELj1ELj4ELj16ENS_18Kernel_traits_baseILj16384ES2_S2_S2_fjLj128EEEEEEEvNS_9BwdParamsE --------------------------
	.section	.nv.shared._ZN10layer_norm13ln_bwd_kernelINS_13Kernel_traitsI13__nv_bfloat16S2_S2_fjLj16384ELj4ELj1ELj4ELj16ENS_18Kernel_traits_baseILj16384ES2_S2_S2_fjLj128EEEEEEEvNS_9BwdParamsE,"aw",@nobits
	.sectionflags	@""
	.align	16
	.zero		1024


//--------------------- .nv.shared._ZN10layer_norm22ln_bwd_finalize_kernelINS_22Kernel_traits_finalizeILj16384E6__halffS2_fjLj1024ELj4ENS_18Kernel_traits_baseILj16384ES2_fS2_fjLj1024EEEEEEEvNS_9BwdParamsE --------------------------
	.section	.nv.shared._ZN10layer_norm22ln_bwd_finalize_kernelINS_22Kernel_traits_finalizeILj16384E6__halffS2_fjLj1024ELj4ENS_18Kernel_traits_baseILj16384ES2_fS2_fjLj1024EEEEEEEvNS_9BwdParamsE,"aw",@nobits
	.sectionflags	@""
	.align	16
.nv.shared._ZN10layer_norm22ln_bwd_finalize_kernelINS_22Kernel_traits_finalizeILj16384E6__halffS2_fjLj1024ELj4ENS_18Kernel_traits_baseILj16384ES2_fS2_fjLj1024EEEEEEEvNS_9BwdParamsE:
	.zero		9472


//--------------------- .nv.shared._ZN10layer_norm13ln_bwd_kernelINS_13Kernel_traitsI6__halffS2_fjLj16384ELj4ELj1ELj4ELj16ENS_18Kernel_traits_baseILj16384ES2_fS2_fjLj128EEEEEEEvNS_9BwdParamsE --------------------------
	.section	.nv.shared._ZN10layer_norm13ln_bwd_kernelINS_13Kernel_traitsI6__halffS2_fjLj16384ELj4ELj1ELj4ELj16ENS_18Kernel_traits_baseILj16384ES2_fS2_fjLj128EEEEEEEvNS_9BwdParamsE,"aw",@nobits
	.sectionflags	@""
	.align	16
	.zero		1024


//--------------------- .nv.shared._ZN10layer_norm22ln_bwd_finalize_kernelINS_22Kernel_traits_finalizeILj16384E6__halfS2_S2_fjLj1024ELj4ENS_18Kernel_traits_baseILj16384ES2_S2_S2_fjLj1024EEEEEEEvNS_9BwdParamsE --------------------------
	.section	.nv.shared._ZN10layer_norm22ln_bwd_finalize_kernelINS_22Kernel_traits_finalizeILj16384E6__halfS2_S2_fjLj1024ELj4ENS_18Kernel_traits_baseILj16384ES2_S2_S2_fjLj1024EEEEEEEvNS_9BwdParamsE,"aw",@nobits
	.sectionflags	@""
	.align	16
.nv.shared._ZN10layer_norm22ln_bwd_finalize_kernelINS_22Kernel_traits_finalizeILj16384E6__halfS2_S2_fjLj1024ELj4ENS_18Kernel_traits_baseILj16384ES2_S2_S2_fjLj1024EEEEEEEvNS_9BwdParamsE:
	.zero		9472


//--------------------- .nv.shared._ZN10layer_norm13ln_bwd_kernelINS_13Kernel_traitsI6__halfS2_S2_fjLj16384ELj4ELj1ELj4ELj16ENS_18Kernel_traits_baseILj16384ES2_S2_S2_fjLj128EEEEEEEvNS_9BwdParamsE --------------------------
	.section	.nv.shared._ZN10layer_norm13ln_bwd_kernelINS_13Kernel_traitsI6__halfS2_S2_fjLj16384ELj4ELj1ELj4ELj16ENS_18Kernel_traits_baseILj16384ES2_S2_S2_fjLj128EEEEEEEvNS_9BwdParamsE,"aw",@nobits
	.sectionflags	@""
	.align	16
	.zero		1024


//--------------------- .nv.shared._ZN10layer_norm22ln_bwd_finalize_kernelINS_22Kernel_traits_finalizeILj16384EffffjLj1024ELj4ENS_18Kernel_traits_baseILj16384EffffjLj1024EEEEEEEvNS_9BwdParamsE --------------------------
	.section	.nv.shared._ZN10layer_norm22ln_bwd_finalize_kernelINS_22Kernel_traits_finalizeILj16384EffffjLj1024ELj4ENS_18Kernel_traits_baseILj16384EffffjLj1024EEEEEEEvNS_9BwdParamsE,"aw",@nobits
	.sectionflags	@""
	.align	16
.nv.shared._ZN10layer_norm22ln_bwd_finalize_kernelINS_22Kernel_traits_finalizeILj16384EffffjLj1024ELj4ENS_18Kernel_traits_baseILj16384EffffjLj1024EEEEEEEvNS_9BwdParamsE:
	.zero		9472


//--------------------- .nv.shared._ZN10layer_norm13ln_bwd_kernelINS_13Kernel_traitsIffffjLj16384ELj4ELj1ELj4ELj16ENS_18Kernel_traits_baseILj16384EffffjLj128EEEEEEEvNS_9BwdParamsE --------------------------
	.section	.nv.shared._ZN10layer_norm13ln_bwd_kernelINS_13Kernel_traitsIffffjLj16384ELj4ELj1ELj4ELj16ENS_18Kernel_traits_baseILj16384EffffjLj128EEEEEEEvNS_9BwdParamsE,"aw",@nobits
	.sectionflags	@""
	.align	16
	.zero		1024


//--------------------- .nv.shared._ZN10layer_norm22ln_bwd_finalize_kernelINS_22Kernel_traits_finalizeILj15360E13__nv_bfloat16fS2_fjLj1024ELj4ENS_18Kernel_traits_baseILj15360ES2_fS2_fjLj1024EEEEEEEvNS_9BwdParamsE --------------------------
	.section	.nv.shared._ZN10layer_norm22ln_bwd_finalize_kernelINS_22Kernel_traits_finalizeILj15360E13__nv_bfloat16fS2_fjLj1024ELj4ENS_18Kernel_traits_baseILj15360ES2_fS2_fjLj1024EEEEEEEvNS_9BwdParamsE,"aw",@nobits
	.sectionflags	@""
	.align	16
.nv.shared._ZN10layer_norm22ln_bwd_finalize_kernelINS_22Kernel_traits_finalizeILj15360E13__nv_bfloat16fS2_fjLj1024ELj4ENS_18Kernel_traits_baseILj15360ES2_fS2_fjLj1024EEEEEEEvNS_9BwdParamsE:
	.zero		9472


//--------------------- .nv.shared._ZN10layer_norm13ln_bwd_kernelINS_13Kernel_traitsI13__nv_bfloat16fS2_fjLj15360ELj4ELj1ELj4ELj8ENS_18Kernel_traits_baseILj15360ES2_fS2_fjLj128EEEEEEEvNS_9BwdParamsE --------------------------
	.section	.nv.shared._ZN10layer_norm13ln_bwd_kernelINS_13Kernel_traitsI13__nv_bfloat16fS2_fjLj15360ELj4ELj1ELj4ELj8ENS_18Kernel_traits_baseILj15360ES2_fS2_fjLj128EEEEEEEvNS_9BwdParamsE,"aw",@nobits
	.sectionflags	@""
	.align	16
	.zero		1024


//--------------------- .nv.shared._ZN10layer_norm22ln_bwd_finalize_kernelINS_22Kernel_traits_finalizeILj15360E13__nv_bfloat16S2_S2_fjLj1024ELj4ENS_18Kernel_traits_baseILj15360ES2_S2_S2_fjLj1024EEEEEEEvNS_9BwdParamsE --------------------------
	.section	.nv.shared._ZN10layer_norm22ln_bwd_finalize_kernelINS_22Kernel_traits_finalizeILj15360E13__nv_bfloat16S2_S2_fjLj1024ELj4ENS_18Kernel_traits_baseILj15360ES2_S2_S2_fjLj1024EEEEEEEvNS_9BwdParamsE,"aw",@nobits
	.sectionflags	@""
	.align	16
.nv.shared._ZN10layer_norm22ln_bwd_finalize_kernelINS_22Kernel_traits_finalizeILj15360E13__nv_bfloat16S2_S2_fjLj1024ELj4ENS_18Kernel_traits_baseILj15360ES2_S2_S2_fjLj1024EEEEEEEvNS_9BwdParamsE:
	.zero		9472


//--------------------- .nv.shared._ZN10layer_norm13ln_bwd_kernelINS_13Kernel_traitsI13__nv_bfloat16S2_S2_fjLj15360ELj4ELj1ELj4ELj4ENS_18Kernel_traits_baseILj15360ES2_S2_S2_fjLj128EEEEEEEvNS_9BwdParamsE --------------------------
	.section	.nv.shared._ZN10layer_norm13ln_bwd_kernelINS_13Kernel_traitsI13__nv_bfloat16S2_S2_fjLj15360ELj4ELj1ELj4ELj4ENS_18Kernel_traits_baseILj15360ES2_S2_S2_fjLj128EEEEEEEvNS_9BwdParamsE,"aw",@nobits
	.sectionflags	@""
	.align	16
	.zero		1024


//--------------------- .nv.shared._ZN10layer_norm22ln_bwd_finalize_kernelINS_22Kernel_traits_finalizeILj15360E6__halffS2_fjLj1024ELj4ENS_18Kernel_traits_baseILj15360ES2_fS2_fjLj1024EEEEEEEvNS_9BwdParamsE --------------------------
	.section	.nv.shared._ZN10layer_norm22ln_bwd_finalize_kernelINS_22Kernel_traits_finalizeILj15360E6__halffS2_fjLj1024ELj4ENS_18Kernel_traits_baseILj15360ES2_fS2_fjLj1024EEEEEEEvNS_9BwdParamsE,"aw",@nobits
	.sectionflags	@""
	.align	16
.nv.shared._ZN10layer_norm22ln_bwd_finalize_kernelINS_22Kernel_traits_finalizeILj15360E6__halffS2_fjLj1024ELj4ENS_18Kernel_traits_baseILj15360ES2_fS2_fjLj1024EEEEEEEvNS_9BwdParamsE:
	.zero		9472


//--------------------- .nv.shared._ZN10layer_norm13ln_bwd_kernelINS_13Kernel_traitsI6__halffS2_fjLj15360ELj4ELj1ELj4ELj8ENS_18Kernel_traits_baseILj15360ES2_fS2_fjLj128EEEEEEEvNS_9BwdParamsE --------------------------
	.section	.nv.shared._ZN10layer_norm13ln_bwd_kernelINS_13Kernel_traitsI6__halffS2_fjLj15360ELj4ELj1ELj4ELj8ENS_18Kernel_traits_baseILj15360ES2_fS2_fjLj128EEEEEEEvNS_9BwdParamsE,"aw",@nobits
	.sectionflags	@""
	.align	16
	.zero		1024


//--------------------- .nv.shared._ZN10layer_norm22ln_bwd_finalize_kernelINS_22Kernel_traits_finalizeILj15360E6__halfS2_S2_fjLj1024ELj4ENS_18Kernel_traits_baseILj15360ES2_S2_S2_fjLj1024EEEEEEEvNS_9BwdParamsE --------------------------
	.section	.nv.shared._ZN10layer_norm22ln_bwd_finalize_kernelINS_22Kernel_traits_finalizeILj15360E6__halfS2_S2_fjLj1024ELj4ENS_18Kernel_traits_baseILj15360ES2_S2_S2_fjLj1024EEEEEEEvNS_9BwdParamsE,"aw",@nobits
	.sectionflags	@""
	.align	16
.nv.shared._ZN10layer_norm22ln_bwd_finalize_kernelINS_22Kernel_traits_finalizeILj15360E6__halfS2_S2_fjLj1024ELj4ENS_18Kernel_traits_baseILj15360ES2_S2_S2_fjLj1024EEEEEEEvNS_9BwdParamsE:
	.zero		9472


//--------------------- .nv.shared._ZN10layer_norm13ln_bwd_kernelINS_13Kernel_traitsI6__halfS2_S2_fjLj15360ELj4ELj1ELj4ELj4ENS_18Kernel_traits_baseILj15360ES2_S2_S2_fjLj128EEEEEEEvNS_9BwdParamsE --------------------------
	.section	.nv.shared._ZN10layer_norm13ln_bwd_kernelINS_13Kernel_traitsI6__halfS2_S2_fjLj15360ELj4ELj1ELj4ELj4ENS_18Kernel_traits_baseILj15360ES2_S2_S2_fjLj128EEEEEEEvNS_9BwdParamsE,"aw",@nobits
	.sectionflags	@""
	.align	16
	.zero		1024


//--------------------- .nv.shared._ZN10layer_norm22ln_bwd_finalize_kernelINS_22Kernel_traits_finalizeILj15360EffffjLj1024ELj4ENS_18Kernel_traits_baseILj15360EffffjLj1024EEEEEEEvNS_9BwdParamsE --------------------------
	.section	.nv.shared._ZN10layer_norm22ln_bwd_finalize_kernelINS_22Kernel_traits_finalizeILj15360EffffjLj1024ELj4ENS_18Kernel_traits_baseILj15360EffffjLj1024EEEEEEEvNS_9BwdParamsE,"aw",@nobits
	.sectionflags	@""
	.align	16
.nv.shared._ZN10layer_norm22ln_bwd_finalize_kernelINS_22Kernel_traits_finalizeILj15360EffffjLj1024ELj4ENS_18Kernel_traits_baseILj15360EffffjLj1024EEEEEEEvNS_9BwdParamsE:
	.zero		9472


//--------------------- .nv.shared._ZN10layer_norm13ln_bwd_kernelINS_13Kernel_traitsIffffjLj15360ELj4ELj1ELj4ELj8ENS_18Kernel_traits_baseILj15360EffffjLj128EEEEEEEvNS_9BwdParamsE --------------------------
	.section	.nv.shared._ZN10layer_norm13ln_bwd_kernelINS_13Kernel_traitsIffffjLj15360ELj4ELj1ELj4ELj8ENS_18Kernel_traits_baseILj15360EffffjLj128EEEEEEEvNS_9BwdParamsE,"aw",@nobits
	.sectionflags	@""
	.align	16
	.zero		1024


//--------------------- .nv.shared._ZN10layer_norm22ln_bwd_finalize_kernelINS_22Kernel_traits_finalizeILj14336E13__nv_bfloat16fS2_fjLj1024ELj4ENS_18Kernel_traits_baseILj14336ES2_fS2_fjLj1024EEEEEEEvNS_9BwdParamsE --------------------------
	.section	.nv.shared._ZN10layer_norm22ln_bwd_finalize_kernelINS_22Kernel_traits_finalizeILj14336E13__nv_bfloat16fS2_fjLj1024ELj4ENS_18Kernel_traits_baseILj14336ES2_fS2_fjLj1024EEEEEEEvNS_9BwdParamsE,"aw",@nobits
	.sectionflags	@""
	.align	16
.nv.shared._ZN10layer_norm22ln_bwd_finalize_kernelINS_22Kernel_traits_finalizeILj14336E13__nv_bfloat16fS2_fjLj1024ELj4ENS_18Kernel_traits_baseILj14336ES2_fS2_fjLj1024EEEEEEEvNS_9BwdParamsE:
	.zero		9472


//--------------------- .nv.shared._ZN10layer_norm13ln_bwd_kernelINS_13Kernel_traitsI13__nv_bfloat16fS2_fjLj14336ELj4ELj1ELj4ELj8ENS_18Kernel_traits_baseILj14336ES2_fS2_fjLj128EEEEEEEvNS_9BwdParamsE --------------------------
	.section	.nv.shared._ZN10layer_norm13ln_bwd_kernelINS_13Kernel_traitsI13__nv_bfloat16fS2_fjLj14336ELj4ELj1ELj4ELj8ENS_18Kernel_traits_baseILj14336ES2_fS2_fjLj128EEEEEEEvNS_9BwdParamsE,"aw",@nobits
	.sectionflags	@""
	.align	16
	.zero		1024


//--------------------- .nv.shared._ZN10layer_norm22ln_bwd_finalize_kernelINS_22Kernel_traits_finalizeILj14336E13__nv_bfloat16S2_S2_fjLj1024ELj4ENS_18Kernel_traits_baseILj14336ES2_S2_S2_fjLj1024EEEEEEEvNS_9BwdParamsE --------------------------
	.section	.nv.shared._ZN10layer_norm22ln_bwd_finalize_kernelINS_22Kernel_traits_finalizeILj14336E13__nv_bfloat16S2_S2_fjLj1024ELj4ENS_18Kernel_traits_baseILj14336ES2_S2_S2_fjLj1024EEEEEEEvNS_9BwdParamsE,"aw",@nobits
	.sectionflags	@""
	.align	16
.nv.shared._ZN10layer_norm22ln_bwd_finalize_kernelINS_22Kernel_traits_finalizeILj14336E13__nv_bfloat16S2_S2_fjLj1024ELj4ENS_18Kernel_traits_baseILj14336ES2_S2_S2_fjLj1024EEEEEEEvNS_9BwdParamsE:
	.zero		9472


//--------------------- .nv.shared._ZN10layer_norm13ln_bwd_kernelINS_13Kernel_traitsI13__nv_bfloat16S2_S2_fjLj14336ELj4ELj1ELj4ELj8ENS_18Kernel_traits_baseILj14336ES2_S2_S2_fjLj128EEEEEEEvNS_9BwdParamsE --------------------------
	.section	.nv.shared._ZN10layer_norm13ln_bwd_kernelINS_13Kernel_traitsI13__nv_bfloat16S2_S2_fjLj14336ELj4ELj1ELj4ELj8ENS_18Kernel_traits_baseILj14336ES2_S2_S2_fjLj128EEEEEEEvNS_9BwdParamsE,"aw",@nobits
	.sectionflags	@""
	.align	16
	.zero		1024


//--------------------- .nv.shared._ZN10layer_norm22ln_bwd_finalize_kernelINS_22Kernel_traits_finalizeILj14336E6__halffS2_fjLj1024ELj4ENS_18Kernel_traits_baseILj14336ES2_fS2_fjLj1024EEEEEEEvNS_9BwdParamsE --------------------------
	.section	.nv.shared._ZN10layer_norm22ln_bwd_finalize_kernelINS_22Kernel_traits_finalizeILj14336E6__halffS2_fjLj1024ELj4ENS_18Kernel_traits_baseILj14336ES2_fS2_fjLj1024EEEEEEEvNS_9BwdParamsE,"aw",@nobits
	.sectionflags	@""
	.align	16
.nv.shared._ZN10layer_norm22ln_bwd_finalize_kernelINS_22Kernel_traits_finalizeILj14336E6__halffS2_fjLj1024ELj4ENS_18Kernel_traits_baseILj14336ES2_fS2_fjLj1024EEEEEEEvNS_9BwdParamsE:
	.zero		9472


//--------------------- .nv.shared._ZN10layer_norm13ln_bwd_kernelINS_13Kernel_traitsI6__halffS2_fjLj14336ELj4ELj1ELj4ELj8ENS_18Kernel_traits_baseILj14336ES2_fS2_fjLj128EEEEEEEvNS_9BwdParamsE --------------------------
	.section	.nv.shared._ZN10layer_norm13ln_bwd_kernelINS_13Kernel_traitsI6__halffS2_fjLj14336ELj4ELj1ELj4ELj8ENS_18Kernel_traits_baseILj14336ES2_fS2_fjLj128EEEEEEEvNS_9BwdParamsE,"aw",@nobits
	.sectionflags	@""
	.align	16
	.zero		1024


//--------------------- .nv.shared._ZN10layer_norm22ln_bwd_finalize_kernelINS_22Kernel_traits_finalizeILj14336E6__halfS2_S2_fjLj1024ELj4ENS_18Kernel_traits_baseILj14336ES2_S2_S2_fjLj1024EEEEEEEvNS_9BwdParamsE --------------------------
	.section	.nv.shared._ZN10layer_norm22ln_bwd_finalize_kernelINS_22Kernel_traits_finalizeILj14336E6__halfS2_S2_fjLj1024ELj4ENS_18Kernel_traits_baseILj14336ES2_S2_S2_fjLj1024EEEEEEEvNS_9BwdParamsE,"aw",@nobits
	.sectionflags	@""
	.align	16
.nv.shared._ZN10layer_norm22ln_bwd_finalize_kernelINS_22Kernel_traits_finalizeILj14336E6__halfS2_S2_fjLj1024ELj4ENS_18Kernel_traits_baseILj14336ES2_S2_S2_fjLj1024EEEEEEEvNS_9BwdParamsE:
	.zero		9472


//--------------------- .nv.shared._ZN10layer_norm13ln_bwd_kernelINS_13Kernel_traitsI6__halfS2_S2_fjLj14336ELj4ELj1ELj4ELj8ENS_18Kernel_traits_baseILj14336ES2_S2_S2_fjLj128EEEEEEEvNS_9BwdParamsE --------------------------
	.section	.nv.shared._ZN10layer_norm13ln_bwd_kernelINS_13Kernel_traitsI6__halfS2_S2_fjLj14336ELj4ELj1ELj4ELj8ENS_18Kernel_traits_baseILj14336ES2_S2_S2_fjLj128EEEEEEEvNS_9BwdParamsE,"aw",@nobits
	.sectionflags	@""
	.align	16
	.zero		1024


//--------------------- .nv.shared._ZN10layer_norm22ln_bwd_finalize_kernelINS_22Kernel_traits_finalizeILj14336EffffjLj1024ELj4ENS_18Kernel_traits_baseILj14336EffffjLj1024EEEEEEEvNS_9BwdParamsE --------------------------
	.section	.nv.shared._ZN10layer_norm22ln_bwd_finalize_kernelINS_22Kernel_traits_finalizeILj14336EffffjLj1024ELj4ENS_18Kernel_traits_baseILj14336EffffjLj1024EEEEEEEvNS_9BwdParamsE,"aw",@nobits
	.sectionflags	@""
	.align	16
.nv.shared._ZN10layer_norm22ln_bwd_finalize_kernelINS_22Kernel_traits_finalizeILj14336EffffjLj1024ELj4ENS_18Kernel_traits_baseILj14336EffffjLj1024EEEEEEEvNS_9BwdParamsE:
	.zero		9472


//--------------------- .nv.shared._ZN10layer_norm13ln_bwd_kernelINS_13Kernel_traitsIffffjLj14336ELj4ELj1ELj4ELj8ENS_18Kernel_traits_baseILj14336EffffjLj128EEEEEEEvNS_9BwdParamsE --------------------------
	.section	.nv.shared._ZN10layer_norm13ln_bwd_kernelINS_13Kernel_traitsIffffjLj14336ELj4ELj1ELj4ELj8ENS_18Kernel_traits_baseILj14336EffffjLj128EEEEEEEvNS_9BwdParamsE,"aw",@nobits
	.sectionflags	@""
	.align	16
	.zero		1024


//--------------------- .nv.shared._ZN10layer_norm22ln_bwd_finalize_kernelINS_22Kernel_traits_finalizeILj12800E13__nv_bfloat16fS2_fjLj1024ELj4ENS_18Kernel_traits_baseILj12800ES2_fS2_fjLj1024EEEEEEEvNS_9BwdParamsE --------------------------
	.section	.nv.shared._ZN10layer_norm22ln_bwd_finalize_kernelINS_22Kernel_traits_finalizeILj12800E13__nv_bfloat16fS2_fjLj1024ELj4ENS_18Kernel_traits_baseILj12800ES2_fS2_fjLj1024EEEEEEEvNS_9BwdParamsE,"aw",@nobits
	.sectionflags	@""
	.align	16
.nv.shared._ZN10layer_norm22ln_bwd_finalize_kernelINS_22Kernel_traits_finalizeILj12800E13__nv_bfloat16fS2_fjLj1024ELj4ENS_18Kernel_traits_baseILj12800ES2_fS2_fjLj1024EEEEEEEvNS_9BwdParamsE:
	.zero		9472


//--------------------- .nv.shared._ZN10layer_norm13ln_bwd_kernelINS_13Kernel_traitsI13__nv_bfloat16fS2_fjLj12800ELj5ELj1ELj4ELj16ENS_18Kernel_traits_baseILj12800ES2_fS2_fjLj128EEEEEEEvNS_9BwdParamsE --------------------------
	.section	.nv.shared._ZN10layer_norm13ln_bwd_kernelINS_13Kernel_traitsI13__nv_bfloat16fS2_fjLj12800ELj5ELj1ELj4ELj16ENS_18Kernel_traits_baseILj12800ES2_fS2_fjLj128EEEEEEEvNS_9BwdParamsE,"aw",@nobits
	.sectionflags	@""
	.align	16
	.zero		1024


//--------------------- .nv.shared._ZN10layer_norm22ln_bwd_finalize_kernelINS_22Kernel_traits_finalizeILj12800E13__nv_bfloat16S2_S2_fjLj1024ELj4ENS_18Kernel_traits_baseILj12800ES2_S2_S2_fjLj1024EEEEEEEvNS_9BwdParamsE --------------------------
	.section	.nv.shared._ZN10layer_norm22ln_bwd_finalize_kernelINS_22Kernel_traits_finalizeILj12800E13__nv_bfloat16S2_S2_fjLj1024ELj4ENS_18Kernel_traits_baseILj12800ES2_S2_S2_fjLj1024EEEEEEEvNS_9BwdParamsE,"aw",@nobits
	.sectionflags	@""
	.align	16
.nv.shared._ZN10layer_norm22ln_bwd_finalize_kernelINS_22Kernel_traits_finalizeILj12800E13__nv_bfloat16S2_S2_fjLj1024ELj4ENS_18Kernel_traits_baseILj12800ES2_S2_S2_fjLj1024EEEEEEEvNS_9BwdParamsE:
	.zero		9472


//--------------------- .nv.shared._ZN10layer_norm13ln_bwd_kernelINS_13Kernel_traitsI13__nv_bfloat16S2_S2_fjLj12800ELj5ELj1ELj4ELj8ENS_18Kernel_traits_baseILj12800ES2_S2_S2_fjLj128EEEEEEEvNS_9BwdParamsE --------------------------
	.section	.nv.shared._ZN10layer_norm13ln_bwd_kernelINS_13Kernel_traitsI13__nv_bfloat16S2_S2_fjLj12800ELj5ELj1ELj4ELj8ENS_18Kernel_traits_baseILj12800ES2_S2_S2_fjLj128EEEEEEEvNS_9BwdParamsE,"aw",@nobits
	.sectionflags	@""
	.align	16
	.zero		1024


//--------------------- .nv.shared._ZN10layer_norm22ln_bwd_finalize_kernelINS_22Kernel_traits_finalizeILj12800E6__halffS2_fjLj1024ELj4ENS_18Kernel_traits_baseILj12800ES2_fS2_fjLj1024EEEEEEEvNS_9BwdParamsE --------------------------
	.section	.nv.shared._ZN10layer_norm22ln_bwd_finalize_kernelINS_22Kernel_traits_finalizeILj12800E6__halffS2_fjLj1024ELj4ENS_18Kernel_traits_baseILj12800ES2_fS2_fjLj1024EEEEEEEvNS_9BwdParamsE,"aw",@nobits
	.sectionflags	@""
	.align	16
.nv.shared._ZN10layer_norm22ln_bwd_finalize_kernelINS_22Kernel_traits_finalizeILj12800E6__halffS2_fjLj1024ELj4ENS_18Kernel_traits_baseILj12800ES2_fS2_fjLj1024EEEEEEEvNS_9BwdParamsE:
	.zero		9472


//--------------------- .nv.shared._ZN10layer_norm13ln_bwd_kernelINS_13Kernel_traitsI6__halffS2_fjLj12800ELj5ELj1ELj4ELj16ENS_18Kernel_traits_baseILj12800ES2_fS2_fjLj128EEEEEEEvNS_9BwdParamsE --------------------------
	.section	.nv.shared._ZN10layer_norm13ln_bwd_kernelINS_13Kernel_traitsI6__halffS2_fjLj12800ELj5ELj1ELj4ELj16ENS_18Kernel_traits_baseILj12800ES2_fS2_fjLj128EEEEEEEvNS_9BwdParamsE,"aw",@nobits
	.sectionflags	@""
	.align	16
	.zero		1024


//--------------------- .nv.shared._ZN10layer_norm22ln_bwd_finalize_kernelINS_22Kernel_traits_finalizeILj12800E6__halfS2_S2_fjLj1024ELj4ENS_18Kernel_traits_baseILj12800ES2_S2_S2_fjLj1024EEEEEEEvNS_9BwdParamsE --------------------------
	.section	.nv.shared._ZN10layer_norm22ln_bwd_finalize_kernelINS_22Kernel_traits_finalizeILj12800E6__halfS2_S2_fjLj1024ELj4ENS_18Kernel_traits_baseILj12800ES2_S2_S2_fjLj1024EEEEEEEvNS_9BwdParamsE,"aw",@nobits
	.sectionflags	@""
	.align	16
.nv.shared._ZN10layer_norm22ln_bwd_finalize_kernelINS_22Kernel_traits_finalizeILj12800E6__halfS2_S2_fjLj1024ELj4ENS_18Kernel_traits_baseILj12800ES2_S2_S2_fjLj1024EEEEEEEvNS_9BwdParamsE:
	.zero		9472


//--------------------- .nv.shared._ZN10layer_norm13ln_bwd_kernelINS_13Kernel_traitsI6__halfS2_S2_fjLj12800ELj5ELj1ELj4ELj8ENS_18Kernel_traits_baseILj12800ES2_S2_S2_fjLj128EEEEEEEvNS_9BwdParamsE --------------------------
	.section	.nv.shared._ZN10layer_norm13ln_bwd_kernelINS_13Kernel_traitsI6__halfS2_S2_fjLj12800ELj5ELj1ELj4ELj8ENS_18Kernel_traits_baseILj12800ES2_S2_S2_fjLj128EEEEEEEvNS_9BwdParamsE,"aw",@nobits
	.sectionflags	@""
	.align	16
	.zero		1024


//--------------------- .nv.shared._ZN10layer_norm22ln_bwd_finalize_kernelINS_22Kernel_traits_finalizeILj12800EffffjLj1024ELj4ENS_18Kernel_traits_baseILj12800EffffjLj1024EEEEEEEvNS_9BwdParamsE --------------------------
	.section	.nv.shared._ZN10layer_norm22ln_bwd_finalize_kernelINS_22Kernel_traits_finalizeILj12800EffffjLj1024ELj4ENS_18Kernel_traits_baseILj12800EffffjLj1024EEEEEEEvNS_9BwdParamsE,"aw",@nobits
	.sectionflags	@""
	.align	16
.nv.shared._ZN10layer_norm22ln_bwd_finalize_kernelINS_22Kernel_traits_finalizeILj12800EffffjLj1024ELj4ENS_18Kernel_traits_baseILj12800EffffjLj1024EEEEEEEvNS_9BwdParamsE:
	.zero		9472


//--------------------- .nv.shared._ZN10layer_norm13ln_bwd_kernelINS_13Kernel_traitsIffffjLj12800ELj5ELj1ELj4ELj16ENS_18Kernel_traits_baseILj12800EffffjLj128EEEEEEEvNS_9BwdParamsE --------------------------
	.section	.nv.shared._ZN10layer_norm13ln_bwd_kernelINS_13Kernel_traitsIffffjLj12800ELj5ELj1ELj4ELj16ENS_18Kernel_traits_baseILj12800EffffjLj128EEEEEEEvNS_9BwdParamsE,"aw",@nobits
	.sectionflags	@""
	.align	16
	.zero		1024


//--------------------- .nv.shared._ZN10layer_norm22ln_bwd_finalize_kernelINS_22Kernel_traits_finalizeILj12288E13__nv_bfloat16fS2_fjLj1024ELj4ENS_18Kernel_traits_baseILj12288ES2_fS2_fjLj1024EEEEEEEvNS_9BwdParamsE --------------------------
	.section	.nv.shared._ZN10layer_norm22ln_bwd_finalize_kernelINS_22Kernel_traits_finalizeILj12288E13__nv_bfloat16fS2_fjLj1024ELj4ENS_18Kernel_traits_baseILj12288ES2_fS2_fjLj1024EEEEEEEvNS_9BwdParamsE,"aw",@nobits
	.sectionflags	@""
	.align	16
.nv.shared._ZN10layer_norm22ln_bwd_finalize_kernelINS_22Kernel_traits_finalizeILj12288E13__nv_bfloat16fS2_fjLj1024ELj4ENS_18Kernel_traits_baseILj12288ES2_fS2_fjLj1024EEEEEEEvNS_9BwdParamsE:
	.zero		9472


//--------------------- .nv.shared._ZN10layer_norm13ln_bwd_kernelINS_13Kernel_traitsI13__nv_bfloat16fS2_fjLj12288ELj4ELj1ELj4ELj16ENS_18Kernel_traits_baseILj12288ES2_fS2_fjLj128EEEEEEEvNS_9BwdParamsE --------------------------
	.section	.nv.shared._ZN10layer_norm13ln_bwd_kernelINS_13Kernel_traitsI13__nv_bfloat16fS2_fjLj12288ELj4ELj1ELj4ELj16ENS_18Kernel_traits_baseILj12288ES2_fS2_fjLj128EEEEEEEvNS_9BwdParamsE,"aw",@nobits
	.sectionflags	@""
	.align	16
	.zero		1024


//--------------------- .nv.shared._ZN10layer_norm22ln_bwd_finalize_kernelINS_22Kernel_traits_finalizeILj12288E13__nv_bfloat16S2_S2_fjLj1024ELj4ENS_18Kernel_traits_baseILj12288ES2_S2_S2_fjLj1024EEEEEEEvNS_9BwdParamsE --------------------------
	.section	.nv.shared._ZN10layer_norm22ln_bwd_finalize_kernelINS_22Kernel_traits_finalizeILj12288E13__nv_bfloat16S2_S2_fjLj1024ELj4ENS_18Kernel_traits_baseILj12288ES2_S2_S2_fjLj1024EEEEEEEvNS_9BwdParamsE,"aw",@nobits
	.sectionflags	@""
	.align	16
.nv.shared._ZN10layer_norm22ln_bwd_finalize_kernelINS_22Kernel_traits_finalizeILj12288E13__nv_bfloat16S2_S2_fjLj1024ELj4ENS_18Kernel_traits_baseILj12288ES2_S2_S2_fjLj1024EEEEEEEvNS_9BwdParamsE:
	.zero		9472


//--------------------- .nv.shared._ZN10layer_norm13ln_bwd_kernelINS_13Kernel_traitsI13__nv_bfloat16S2_S2_fjLj12288ELj4ELj1ELj4ELj16ENS_18Kernel_traits_baseILj12288ES2_S2_S2_fjLj128EEEEEEEvNS_9BwdParamsE --------------------------
	.section	.nv.shared._ZN10layer_norm13ln_bwd_kernelINS_13Kernel_traitsI13__nv_bfloat16S2_S2_fjLj12288ELj4ELj1ELj4ELj16ENS_18Kernel_traits_baseILj12288ES2_S2_S2_fjLj128EEEEEEEvNS_9BwdParamsE,"aw",@nobits
	.sectionflags	@""
	.align	16
	.zero		1024


//--------------------- .nv.shared._ZN10layer_norm22ln_bwd_finalize_kernelINS_22Kernel_traits_finalizeILj12288E6__halffS2_fjLj1024ELj4ENS_18Kernel_traits_baseILj12288ES2_fS2_fjLj1024EEEEEEEvNS_9BwdParamsE --------------------------
	.section	.nv.shared._ZN10layer_norm22ln_bwd_finalize_kernelINS_22Kernel_traits_finalizeILj12288E6__halffS2_fjLj1024ELj4ENS_18Kernel_traits_baseILj12288ES2_fS2_fjLj1024EEEEEEEvNS_9BwdParamsE,"aw",@nobits
	.sectionflags	@""
	.align	16
.nv.shared._ZN10layer_norm22ln_bwd_finalize_kernelINS_22Kernel_traits_finalizeILj12288E6__halffS2_fjLj1024ELj4ENS_18Kernel_traits_baseILj12288ES2_fS2_fjLj1024EEEEEEEvNS_9BwdParamsE:
	.zero		9472


//--------------------- .nv.shared._ZN10layer_norm13ln_bwd_kernelINS_13Kernel_traitsI6__halffS2_fjLj12288ELj4ELj1ELj4ELj16ENS_18Kernel_traits_baseILj12288ES2_fS2_fjLj128EEEEEEEvNS_9BwdParamsE --------------------------
	.section	.nv.shared._ZN10layer_norm13ln_bwd_kernelINS_13Kernel_traitsI6__halffS2_fjLj12288ELj4ELj1ELj4ELj16ENS_18Kernel_traits_baseILj12288ES2_fS2_fjLj128EEEEEEEvNS_9BwdParamsE,"aw",@nobits
	.sectionflags	@""
	.align	16
	.zero		1024


//--------------------- .nv.shared._ZN10layer_norm22ln_bwd_finalize_kernelINS_22Kernel_traits_finalizeILj12288E6__halfS2_S2_fjLj1024ELj4ENS_18Kernel_traits_baseILj12288ES2_S2_S2_fjLj1024EEEEEEEvNS_9BwdParamsE --------------------------
	.section	.nv.shared._ZN10layer_norm22ln_bwd_finalize_kernelINS_22Kernel_traits_finalizeILj12288E6__halfS2_S2_fjLj1024ELj4ENS_18Kernel_traits_baseILj12288ES2_S2_S2_fjLj1024EEEEEEEvNS_9BwdParamsE,"aw",@nobits
	.sectionflags	@""
	.align	16
.nv.shared._ZN10layer_norm22ln_bwd_finalize_kernelINS_22Kernel_traits_finalizeILj12288E6__halfS2_S2_fjLj1024ELj4ENS_18Kernel_traits_baseILj12288ES2_S2_S2_fjLj1024EEEEEEEvNS_9BwdParamsE:
	.zero		9472


//--------------------- .nv.shared._ZN10layer_norm13ln_bwd_kernelINS_13Kernel_traitsI6__halfS2_S2_fjLj12288ELj4ELj1ELj4ELj16ENS_18Kernel_traits_baseILj12288ES2_S2_S2_fjLj128EEEEEEEvNS_9BwdParamsE --------------------------
	.section	.nv.shared._ZN10layer_norm13ln_bwd_kernelINS_13Kernel_traitsI6__halfS2_S2_fjLj12288ELj4ELj1ELj4ELj16ENS_18Kernel_traits_baseILj12288ES2_S2_S2_fjLj128EEEEEEEvNS_9BwdParamsE,"aw",@nobits
	.sectionflags	@""
	.align	16
	.zero		1024


//--------------------- .nv.shared._ZN10layer_norm22ln_bwd_finalize_kernelINS_22Kernel_traits_finalizeILj12288EffffjLj1024ELj4ENS_18Kernel_traits_baseILj12288EffffjLj1024EEEEEEEvNS_9BwdParamsE --------------------------
	.section	.nv.shared._ZN10layer_norm22ln_bwd_finalize_kernelINS_22Kernel_traits_finalizeILj12288EffffjLj1024ELj4ENS_18Kernel_traits_baseILj12288EffffjLj1024EEEEEEEvNS_9BwdParamsE,"aw",@nobits
	.sectionflags	@""
	.align	16
.nv.shared._ZN10layer_norm22ln_bwd_finalize_kernelINS_22Kernel_traits_finalizeILj12288EffffjLj1024ELj4ENS_18Kernel_traits_baseILj12288EffffjLj1024EEEEEEEvNS_9BwdParamsE:
	.zero		9472


//--------------------- .nv.shared._ZN10layer_norm13ln_bwd_kernelINS_13Kernel_traitsIffffjLj12288ELj4ELj1ELj4ELj16ENS_18Kernel_traits_baseILj12288EffffjLj128EEEEEEEvNS_9BwdParamsE --------------------------
	.section	.nv.shared._ZN10layer_norm13ln_bwd_kernelINS_13Kernel_traitsIffffjLj12288ELj4ELj1ELj4ELj16ENS_18Kernel_traits_baseILj12288EffffjLj128EEEEEEEvNS_9BwdParamsE,"aw",@nobits
	.sectionflags	@""
	.align	16
	.zero		1024


//--------------------- .nv.shared._ZN10layer_norm22ln_bwd_finalize_kernelINS_22Kernel_traits_finalizeILj10240E13__nv_bfloat16fS2_fjLj1024ELj4ENS_18Kernel_traits_baseILj10240ES2_fS2_fjLj1024EEEEEEEvNS_9BwdParamsE --------------------------
	.section	.nv.shared._ZN10layer_norm22ln_bwd_finalize_kernelINS_22Kernel_traits_finalizeILj10240E13__nv_bfloat16fS2_fjLj1024ELj4ENS_18Kernel_traits_baseILj10240ES2_fS2_fjLj1024EEEEEEEvNS_9BwdParamsE,"aw",@nobits
	.sectionflags	@""
	.align	16
.nv.shared._ZN10layer_norm22ln_bwd_finalize_kernelINS_22Kernel_traits_finalizeILj10240E13__nv_bfloat16fS2_fjLj1024ELj4ENS_18Kernel_traits_baseILj10240ES2_fS2_fjLj1024EEEEEEEvNS_9BwdParamsE:
	.zero		9472


//--------------------- .nv.shared._ZN10layer_norm13ln_bwd_kernelINS_13Kernel_traitsI13__nv_bfloat16fS2_fjLj10240ELj2ELj1ELj4ELj16ENS_18Kernel_traits_baseILj10240ES2_fS2_fjLj128EEEEEEEvNS_9BwdParamsE --------------------------
	.section	.nv.shared._ZN10layer_norm13ln_bwd_kernelINS_13Kernel_traitsI13__nv_bfloat16fS2_fjLj10240ELj2ELj1ELj4ELj16ENS_18Kernel_traits_baseILj10240ES2_fS2_fjLj128EEEEEEEvNS_9BwdParamsE,"aw",@nobits
	.sectionflags	@""
	.align	16
	.zero		1024


//--------------------- .nv.shared._ZN10layer_norm22ln_bwd_finalize_kernelINS_22Kernel_traits_finalizeILj10240E13__nv_bfloat16S2_S2_fjLj1024ELj4ENS_18Kernel_traits_baseILj10240ES2_S2_S2_fjLj1024EEEEEEEvNS_9BwdParamsE --------------------------
	.section	.nv.shared._ZN10layer_norm22ln_bwd_finalize_kernelINS_22Kernel_traits_finalizeILj10240E13__nv_bfloat16S2_S2_fjLj1024ELj4ENS_18Kernel_traits_baseILj10240ES2_S2_S2_fjLj1024EEEEEEEvNS_9BwdParamsE,"aw",@nobits
	.sectionflags	@""
	.align	16
.nv.shared._ZN10layer_norm22ln_bwd_finalize_kernelINS_22Kernel_traits_finalizeILj10240E13__nv_bfloat16S2_S2_fjLj1024ELj4ENS_18Kernel_traits_baseILj10240ES2_S2_S2_fjLj1024EEEEEEEvNS_9BwdParamsE:
	.zero		9472


//--------------------- .nv.shared._ZN10layer_norm13ln_bwd_kernelINS_13Kernel_traitsI13__nv_bfloat16S2_S2_fjLj10240ELj2ELj1ELj4ELj16ENS_18Kernel_traits_baseILj10240ES2_S2_S2_fjLj128EEEEEEEvNS_9BwdParamsE --------------------------
	.section	.nv.shared._ZN10layer_norm13ln_bwd_kernelINS_13Kernel_traitsI13__nv_bfloat16S2_S2_fjLj10240ELj2ELj1ELj4ELj16ENS_18Kernel_traits_baseILj10240ES2_S2_S2_fjLj128EEEEEEEvNS_9BwdParamsE,"aw",@nobits
	.sectionflags	@""
	.align	16
	.zero		1024


//--------------------- .nv.shared._ZN10layer_norm22ln_bwd_finalize_kernelINS_22Kernel_traits_finalizeILj10240E6__halffS2_fjLj1024ELj4ENS_18Kernel_traits_baseILj10240ES2_fS2_fjLj1024EEEEEEEvNS_9BwdParamsE --------------------------
	.section	.nv.shared._ZN10layer_norm22ln_bwd_finalize_kernelINS_22Kernel_traits_finalizeILj10240E6__halffS2_fjLj1024ELj4ENS_18Kernel_traits_baseILj10240ES2_fS2_fjLj1024EEEEEEEvNS_9BwdParamsE,"aw",@nobits
	.sectionflags	@""
	.align	16
.nv.shared._ZN10layer_norm22ln_bwd_finalize_kernelINS_22Kernel_traits_finalizeILj10240E6__halffS2_fjLj1024ELj4ENS_18Kernel_traits_baseILj10240ES2_fS2_fjLj1024EEEEEEEvNS_9BwdParamsE:
	.zero		9472


//--------------------- .nv.shared._ZN10layer_norm13ln_bwd_kernelINS_13Kernel_traitsI6__halffS2_fjLj10240ELj2ELj1ELj4ELj16ENS_18Kernel_traits_baseILj10240ES2_fS2_fjLj128EEEEEEEvNS_9BwdParamsE --------------------------
	.section	.nv.shared._ZN10layer_norm13ln_bwd_kernelINS_13Kernel_traitsI6__halffS2_fjLj10240ELj2ELj1ELj4ELj16ENS_18Kernel_traits_baseILj10240ES2_fS2_fjLj128EEEEEEEvNS_9BwdParamsE,"aw",@nobits
	.sectionflags	@""
	.align	16
	.zero		1024


//--------------------- .nv.shared._ZN10layer_norm22ln_bwd_finalize_kernelINS_22Kernel_traits_finalizeILj10240E6__halfS2_S2_fjLj1024ELj4ENS_18Kernel_traits_baseILj10240ES2_S2_S2_fjLj1024EEEEEEEvNS_9BwdParamsE --------------------------
	.section	.nv.shared._ZN10layer_norm22ln_bwd_finalize_kernelINS_22Kernel_traits_finalizeILj10240E6__halfS2_S2_fjLj1024ELj4ENS_18Kernel_traits_baseILj10240ES2_S2_S2_fjLj1024EEEEEEEvNS_9BwdParamsE,"aw",@nobits
	.sectionflags	@""
	.align	16
.nv.shared._ZN10layer_norm22ln_bwd_finalize_kernelINS_22Kernel_traits_finalizeILj10240E6__halfS2_S2_fjLj1024ELj4ENS_18Kernel_traits_baseILj10240ES2_S2_S2_fjLj1024EEEEEEEvNS_9BwdParamsE:
	.zero		9472


//--------------------- .nv.shared._ZN10layer_norm13ln_bwd_kernelINS_13Kernel_traitsI6__halfS2_S2_fjLj10240ELj2ELj1ELj4ELj16ENS_18Kernel_traits_baseILj10240ES2_S2_S2_fjLj128EEEEEEEvNS_9BwdParamsE --------------------------
	.section	.nv.shared._ZN10layer_norm13ln_bwd_kernelINS_13Kernel_traitsI6__halfS2_S2_fjLj10240ELj2ELj1ELj4ELj16ENS_18Kernel_traits_baseILj10240ES2_S2_S2_fjLj128EEEEEEEvNS_9BwdParamsE,"aw",@nobits
	.sectionflags	@""
	.align	16
	.zero		1024


//--------------------- .nv.shared._ZN10layer_norm22ln_bwd_finalize_kernelINS_22Kernel_traits_finalizeILj10240EffffjLj1024ELj4ENS_18Kernel_traits_baseILj10240EffffjLj1024EEEEEEEvNS_9BwdParamsE --------------------------
	.section	.nv.shared._ZN10layer_norm22ln_bwd_finalize_kernelINS_22Kernel_traits_finalizeILj10240EffffjLj1024ELj4ENS_18Kernel_traits_baseILj10240EffffjLj1024EEEEEEEvNS_9BwdParamsE,"aw",@nobits
	.sectionflags	@""
	.align	16
.nv.shared._ZN10layer_norm22ln_bwd_finalize_kernelINS_22Kernel_traits_finalizeILj10240EffffjLj1024ELj4ENS_18Kernel_traits_baseILj10240EffffjLj1024EEEEEEEvNS_9BwdParamsE:
	.zero		9472


//--------------------- .nv.shared._ZN10layer_norm13ln_bwd_kernelINS_13Kernel_traitsIffffjLj10240ELj2ELj1ELj4ELj16ENS_18Kernel_traits_baseILj10240EffffjLj128EEEEEEEvNS_9BwdParamsE --------------------------
	.section	.nv.shared._ZN10layer_norm13ln_bwd_kernelINS_13Kernel_traitsIffffjLj10240ELj2ELj1ELj4ELj16ENS_18Kernel_traits_baseILj10240EffffjLj128EEEEEEEvNS_9BwdParamsE,"aw",@nobits
	.sectionflags	@""
	.align	16
	.zero		1024


//--------------------- .nv.shared._ZN10layer_norm22ln_bwd_finalize_kernelINS_22Kernel_traits_finalizeILj8192E13__nv_bfloat16fS2_fjLj1024ELj4ENS_18Kernel_traits_baseILj8192ES2_fS2_fjLj1024EEEEEEEvNS_9BwdParamsE --------------------------
	.section	.nv.shared._ZN10layer_norm22ln_bwd_finalize_kernelINS_22Kernel_traits_finalizeILj8192E13__nv_bfloat16fS2_fjLj1024ELj4ENS_18Kernel_traits_baseILj8192ES2_fS2_fjLj1024EEEEEEEvNS_9BwdParamsE,"aw",@nobits
	.sectionflags	@""
	.align	16
.nv.shared._ZN10layer_norm22ln_bwd_finalize_kernelINS_22Kernel_traits_finalizeILj8192E13__nv_bfloat16fS2_fjLj1024ELj4ENS_18Kernel_traits_baseILj8192ES2_fS2_fjLj1024EEEEEEEvNS_9BwdParamsE:
	.zero		9472


//--------------------- .nv.shared._ZN10layer_norm13ln_bwd_kernelINS_13Kernel_traitsI13__nv_bfloat16fS2_fjLj8192ELj2ELj1ELj4ELj16ENS_18Kernel_traits_baseILj8192ES2_fS2_fjLj128EEEEEEEvNS_9BwdParamsE --------------------------
	.section	.nv.shared._ZN10layer_norm13ln_bwd_kernelINS_13Kernel_traitsI13__nv_bfloat16fS2_fjLj8192ELj2ELj1ELj4ELj16ENS_18Kernel_traits_baseILj8192ES2_fS2_fjLj128EEEEEEEvNS_9BwdParamsE,"aw",@nobits
	.sectionflags	@""
	.align	16
	.zero		1024


//--------------------- .nv.shared._ZN10layer_norm22ln_bwd_finalize_kernelINS_22Kernel_traits_finalizeILj8192E13__nv_bfloat16S2_S2_fjLj1024ELj4ENS_18Kernel_traits_baseILj8192ES2_S2_S2_fjLj1024EEEEEEEvNS_9BwdParamsE --------------------------
	.section	.nv.shared._ZN10layer_norm22ln_bwd_finalize_kernelINS_22Kernel_traits_finalizeILj8192E13__nv_bfloat16S2_S2_fjLj1024ELj4ENS_18Kernel_traits_baseILj8192ES2_S2_S2_fjLj1024EEEEEEEvNS_9BwdParamsE,"aw",@nobits
	.sectionflags	@""
	.align	16
.nv.shared._ZN10layer_norm22ln_bwd_finalize_kernelINS_22Kernel_traits_finalizeILj8192E13__nv_bfloat16S2_S2_fjLj1024ELj4ENS_18Kernel_traits_baseILj8192ES2_S2_S2_fjLj1024EEEEEEEvNS_9BwdParamsE:
	.zero		9472


//--------------------- .nv.shared._ZN10layer_norm13ln_bwd_kernelINS_13Kernel_traitsI13__nv_bfloat16S2_S2_fjLj8192ELj2ELj1ELj4ELj16ENS_18Kernel_traits_baseILj8192ES2_S2_S2_fjLj128EEEEEEEvNS_9BwdParamsE --------------------------
	.section	.nv.shared._ZN10layer_norm13ln_bwd_kernelINS_13Kernel_traitsI13__nv_bfloat16S2_S2_fjLj8192ELj2ELj1ELj4ELj16ENS_18Kernel_traits_baseILj8192ES2_S2_S2_fjLj128EEEEEEEvNS_9BwdParamsE,"aw",@nobits
	.sectionflags	@""
	.align	16
	.zero		1024


//--------------------- .nv.shared._ZN10layer_norm22ln_bwd_finalize_kernelINS_22Kernel_traits_finalizeILj8192E6__halffS2_fjLj1024ELj4ENS_18Kernel_traits_baseILj8192ES2_fS2_fjLj1024EEEEEEEvNS_9BwdParamsE --------------------------
	.section	.nv.shared._ZN10layer_norm22ln_bwd_finalize_kernelINS_22Kernel_traits_finalizeILj8192E6__halffS2_fjLj1024ELj4ENS_18Kernel_traits_baseILj8192ES2_fS2_fjLj1024EEEEEEEvNS_9BwdParamsE,"aw",@nobits
	.sectionflags	@""
	.align	16
.nv.shared._ZN10layer_norm22ln_bwd_finalize_kernelINS_22Kernel_traits_finalizeILj8192E6__halffS2_fjLj1024ELj4ENS_18Kernel_traits_baseILj8192ES2_fS2_fjLj1024EEEEEEEvNS_9BwdParamsE:
	.zero		9472


//--------------------- .nv.shared._ZN10layer_norm13ln_bwd_kernelINS_13Kernel_traitsI6__halffS2_fjLj8192ELj2ELj1ELj4ELj16ENS_18Kernel_traits_baseILj8192ES2_fS2_fjLj128EEEEEEEvNS_9BwdParamsE --------------------------
	.section	.nv.shared._ZN10layer_norm13ln_bwd_kernelINS_13Kernel_traitsI6__halffS2_fjLj8192ELj2ELj1ELj4ELj16ENS_18Kernel_traits_baseILj8192ES2_fS2_fjLj128EEEEEEEvNS_9BwdParamsE,"aw",@nobits
	.sectionflags	@""
	.align	16
	.zero		1024


//--------------------- .nv.shared._ZN10layer_norm22ln_bwd_finalize_kernelINS_22Kernel_traits_finalizeILj8192E6__halfS2_S2_fjLj1024ELj4ENS_18Kernel_traits_baseILj8192ES2_S2_S2_fjLj1024EEEEEEEvNS_9BwdParamsE --------------------------
	.section	.nv.shared._ZN10layer_norm22ln_bwd_finalize_kernelINS_22Kernel_traits_finalizeILj8192E6__halfS2_S2_fjLj1024ELj4ENS_18Kernel_traits_baseILj8192ES2_S2_S2_fjLj1024EEEEEEEvNS_9BwdParamsE,"aw",@nobits
	.sectionflags	@""
	.align	16
.nv.shared._ZN10layer_norm22ln_bwd_finalize_kernelINS_22Kernel_traits_finalizeILj8192E6__halfS2_S2_fjLj1024ELj4ENS_18Kernel_traits_baseILj8192ES2_S2_S2_fjLj1024EEEEEEEvNS_9BwdParamsE:
	.zero		9472


//--------------------- .nv.shared._ZN10layer_norm13ln_bwd_kernelINS_13Kernel_traitsI6__halfS2_S2_fjLj8192ELj2ELj1ELj4ELj16ENS_18Kernel_traits_baseILj8192ES2_S2_S2_fjLj128EEEEEEEvNS_9BwdParamsE --------------------------
	.section	.nv.shared._ZN10layer_norm13ln_bwd_kernelINS_13Kernel_traitsI6__halfS2_S2_fjLj8192ELj2ELj1ELj4ELj16ENS_18Kernel_traits_baseILj8192ES2_S2_S2_fjLj128EEEEEEEvNS_9BwdParamsE,"aw",@nobits
	.sectionflags	@""
	.align	16
	.zero		1024


//--------------------- .nv.shared._ZN10layer_norm22ln_bwd_finalize_kernelINS_22Kernel_traits_finalizeILj8192EffffjLj1024ELj4ENS_18Kernel_traits_baseILj8192EffffjLj1024EEEEEEEvNS_9BwdParamsE --------------------------
	.section	.nv.shared._ZN10layer_norm22ln_bwd_finalize_kernelINS_22Kernel_traits_finalizeILj8192EffffjLj1024ELj4ENS_18Kernel_traits_baseILj8192EffffjLj1024EEEEEEEvNS_9BwdParamsE,"aw",@nobits
	.sectionflags	@""
	.align	16
.nv.shared._ZN10layer_norm22ln_bwd_finalize_kernelINS_22Kernel_traits_finalizeILj8192EffffjLj1024ELj4ENS_18Kernel_traits_baseILj8192EffffjLj1024EEEEEEEvNS_9BwdParamsE:
	.zero		9472


//--------------------- .nv.shared._ZN10layer_norm13ln_bwd_kernelINS_13Kernel_traitsIffffjLj8192ELj2ELj1ELj4ELj16ENS_18Kernel_traits_baseILj8192EffffjLj128EEEEEEEvNS_9BwdParamsE --------------------------
	.section	.nv.shared._ZN10layer_norm13ln_bwd_kernelINS_13Kernel_traitsIffffjLj8192ELj2ELj1ELj4ELj16ENS_18Kernel_traits_baseILj8192EffffjLj128EEEEEEEvNS_9BwdParamsE,"aw",@nobits
	.sectionflags	@""
	.align	16
	.zero		1024


//--------------------- .nv.shared._ZN10layer_norm22ln_bwd_finalize_kernelINS_22Kernel_traits_finalizeILj6144E13__nv_bfloat16fS2_fjLj1024ELj4ENS_18Kernel_traits_baseILj6144ES2_fS2_fjLj1024EEEEEEEvNS_9BwdParamsE --------------------------
	.section	.nv.shared._ZN10layer_norm22ln_bwd_finalize_kernelINS_22Kernel_traits_finalizeILj6144E13__nv_bfloat16fS2_fjLj1024ELj4ENS_18Kernel_traits_baseILj6144ES2_fS2_fjLj1024EEEEEEEvNS_9BwdParamsE,"aw",@nobits
	.sectionflags	@""
	.align	16
.nv.shared._ZN10layer_norm22ln_bwd_finalize_kernelINS_22Kernel_traits_finalizeILj6144E13__nv_bfloat16fS2_fjLj1024ELj4ENS_18Kernel_traits_baseILj6144ES2_fS2_fjLj1024EEEEEEEvNS_9BwdParamsE:
	.zero		9472


//--------------------- .nv.shared._ZN10layer_norm13ln_bwd_kernelINS_13Kernel_traitsI13__nv_bfloat16fS2_fjLj6144ELj1ELj1ELj8ELj16ENS_18Kernel_traits_baseILj6144ES2_fS2_fjLj256EEEEEEEvNS_9BwdParamsE --------------------------
	.section	.nv.shared._ZN10layer_norm13ln_bwd_kernelINS_13Kernel_traitsI13__nv_bfloat16fS2_fjLj6144ELj1ELj1ELj8ELj16ENS_18Kernel_traits_baseILj6144ES2_fS2_fjLj256EEEEEEEvNS_9BwdParamsE,"aw",@nobits
	.sectionflags	@""
	.align	16
	.zero		1024


//--------------------- .nv.shared._ZN10layer_norm22ln_bwd_finalize_kernelINS_22Kernel_traits_finalizeILj6144E13__nv_bfloat16S2_S2_fjLj1024ELj4ENS_18Kernel_traits_baseILj6144ES2_S2_S2_fjLj1024EEEEEEEvNS_9BwdParamsE --------------------------
	.section	.nv.shared._ZN10layer_norm22ln_bwd_finalize_kernelINS_22Kernel_traits_finalizeILj6144E13__nv_bfloat16S2_S2_fjLj1024ELj4ENS_18Kernel_traits_baseILj6144ES2_S2_S2_fjLj1024EEEEEEEvNS_9BwdParamsE,"aw",@nobits
	.sectionflags	@""
	.align	16
.nv.shared._ZN10layer_norm22ln_bwd_finalize_kernelINS_22Kernel_traits_finalizeILj6144E13__nv_bfloat16S2_S2_fjLj1024ELj4ENS_18Kernel_traits_baseILj6144ES2_S2_S2_fjLj1024EEEEEEEvNS_9BwdParamsE:
	.zero		9472


//--------------------- .nv.shared._ZN10layer_norm13ln_bwd_kernelINS_13Kernel_traitsI13__nv_bfloat16S2_S2_fjLj6144ELj1ELj1ELj8ELj16ENS_18Kernel_traits_baseILj6144ES2_S2_S2_fjLj256EEEEEEEvNS_9BwdParamsE --------------------------
	.section	.nv.shared._ZN10layer_norm13ln_bwd_kernelINS_13Kernel_traitsI13__nv_bfloat16S2_S2_fjLj6144ELj1ELj1ELj8ELj16ENS_18Kernel_traits_baseILj6144ES2_S2_S2_fjLj256EEEEEEEvNS_9BwdParamsE,"aw",@nobits
	.sectionflags	@""
	.align	16
	.zero		1024


//--------------------- .nv.shared._ZN10layer_norm22ln_bwd_finalize_kernelINS_22Kernel_traits_finalizeILj6144E6__halffS2_fjLj1024ELj4ENS_18Kernel_traits_baseILj6144ES2_fS2_fjLj1024EEEEEEEvNS_9BwdParamsE --------------------------
	.section	.nv.shared._ZN10layer_norm22ln_bwd_finalize_kernelINS_22Kernel_traits_finalizeILj6144E6__halffS2_fjLj1024ELj4ENS_18Kernel_traits_baseILj6144ES2_fS2_fjLj1024EEEEEEEvNS_9BwdParamsE,"aw",@nobits
	.sectionflags	@""
	.align	16
.nv.shared._ZN10layer_norm22ln_bwd_finalize_kernelINS_22Kernel_traits_finalizeILj6144E6__halffS2_fjLj1024ELj4ENS_18Kernel_traits_baseILj6144ES2_fS2_fjLj1024EEEEEEEvNS_9BwdParamsE:
	.zero		9472


//--------------------- .nv.shared._ZN10layer_norm13ln_bwd_kernelINS_13Kernel_traitsI6__halffS2_fjLj6144ELj1ELj1ELj8ELj16ENS_18Kernel_traits_baseILj6144ES2_fS2_fjLj256EEEEEEEvNS_9BwdParamsE --------------------------
	.section	.nv.shared._ZN10layer_norm13ln_bwd_kernelINS_13Kernel_traitsI6__halffS2_fjLj6144ELj1ELj1ELj8ELj16ENS_18Kernel_traits_baseILj6144ES2_fS2_fjLj256EEEEEEEvNS_9BwdParamsE,"aw",@nobits
	.sectionflags	@""
	.align	16
	.zero		1024


//--------------------- .nv.shared._ZN10layer_norm22ln_bwd_finalize_kernelINS_22Kernel_traits_finalizeILj6144E6__halfS2_S2_fjLj1024ELj4ENS_18Kernel_traits_baseILj6144ES2_S2_S2_fjLj1024EEEEEEEvNS_9BwdParamsE --------------------------
	.section	.nv.shared._ZN10layer_norm22ln_bwd_finalize_kernelINS_22Kernel_traits_finalizeILj6144E6__halfS2_S2_fjLj1024ELj4ENS_18Kernel_traits_baseILj6144ES2_S2_S2_fjLj1024EEEEEEEvNS_9BwdParamsE,"aw",@nobits
	.sectionflags	@""
	.align	16
.nv.shared._ZN10layer_norm22ln_bwd_finalize_kernelINS_22Kernel_traits_finalizeILj6144E6__halfS2_S2_fjLj1024ELj4ENS_18Kernel_traits_baseILj6144ES2_S2_S2_fjLj1024EEEEEEEvNS_9BwdParamsE:
	.zero		9472


//--------------------- .nv.shared._ZN10layer_norm13ln_bwd_kernelINS_13Kernel_traitsI6__halfS2_S2_fjLj6144ELj1ELj1ELj8ELj16ENS_18Kernel_traits_baseILj6144ES2_S2_S2_fjLj256EEEEEEEvNS_9BwdParamsE --------------------------
	.section	.nv.shared._ZN10layer_norm13ln_bwd_kernelINS_13Kernel_traitsI6__halfS2_S2_fjLj6144ELj1ELj1ELj8ELj16ENS_18Kernel_traits_baseILj6144ES2_S2_S2_fjLj256EEEEEEEvNS_9BwdParamsE,"aw",@nobits
	.sectionflags	@""
	.align	16
	.zero		1024


//--------------------- .nv.shared._ZN10layer_norm22ln_bwd_finalize_kernelINS_22Kernel_traits_finalizeILj6144EffffjLj1024ELj4ENS_18Kernel_traits_baseILj6144EffffjLj1024EEEEEEEvNS_9BwdParamsE --------------------------
	.section	.nv.shared._ZN10layer_norm22ln_bwd_finalize_kernelINS_22Kernel_traits_finalizeILj6144EffffjLj1024ELj4ENS_18Kernel_traits_baseILj6144EffffjLj1024EEEEEEEvNS_9BwdParamsE,"aw",@nobits
	.sectionflags	@""
	.align	16
.nv.shared._ZN10layer_norm22ln_bwd_finalize_kernelINS_22Kernel_traits_finalizeILj6144EffffjLj1024ELj4ENS_18Kernel_traits_baseILj6144EffffjLj1024EEEEEEEvNS_9BwdParamsE:
	.zero		9472


//--------------------- .nv.shared._ZN10layer_norm13ln_bwd_kernelINS_13Kernel_traitsIffffjLj6144ELj1ELj1ELj8ELj16ENS_18Kernel_traits_baseILj6144EffffjLj256EEEEEEEvNS_9BwdParamsE --------------------------
	.section	.nv.shared._ZN10layer_norm13ln_bwd_kernelINS_13Kernel_traitsIffffjLj6144ELj1ELj1ELj8ELj16ENS_18Kernel_traits_baseILj6144EffffjLj256EEEEEEEvNS_9BwdParamsE,"aw",@nobits
	.sectionflags	@""
	.align	16
	.zero		1024


//--------------------- .nv.shared._ZN10layer_norm22ln_bwd_finalize_kernelINS_22Kernel_traits_finalizeILj5120E13__nv_bfloat16fS2_fjLj1024ELj4ENS_18Kernel_traits_baseILj5120ES2_fS2_fjLj1024EEEEEEEvNS_9BwdParamsE --------------------------
	.section	.nv.shared._ZN10layer_norm22ln_bwd_finalize_kernelINS_22Kernel_traits_finalizeILj5120E13__nv_bfloat16fS2_fjLj1024ELj4ENS_18Kernel_traits_baseILj5120ES2_fS2_fjLj1024EEEEEEEvNS_9BwdParamsE,"aw",@nobits
	.sectionflags	@""
	.align	16
.nv.shared._ZN10layer_norm22ln_bwd_finalize_kernelINS_22Kernel_traits_finalizeILj5120E13__nv_bfloat16fS2_fjLj1024ELj4ENS_18Kernel_traits_baseILj5120ES2_fS2_fjLj1024EEEEEEEvNS_9BwdParamsE:
	.zero		9472


//--------------------- .nv.shared._ZN10layer_norm13ln_bwd_kernelINS_13Kernel_traitsI13__nv_bfloat16fS2_fjLj5120ELj1ELj1ELj4ELj16ENS_18Kernel_traits_baseILj5120ES2_fS2_fjLj128EEEEEEEvNS_9BwdParamsE --------------------------
	.section	.nv.shared._ZN10layer_norm13ln_bwd_kernelINS_13Kernel_traitsI13__nv_bfloat16fS2_fjLj5120ELj1ELj1ELj4ELj16ENS_18Kernel_traits_baseILj5120ES2_fS2_fjLj128EEEEEEEvNS_9BwdParamsE,"aw",@nobits
	.sectionflags	@""
	.align	16
	.zero		1024


//--------------------- .nv.shared._ZN10layer_norm22ln_bwd_finalize_kernelINS_22Kernel_traits_finalizeILj5120E13__nv_bfloat16S2_S2_fjLj1024ELj4ENS_18Kernel_traits_baseILj5120ES2_S2_S2_fjLj1024EEEEEEEvNS_9BwdParamsE --------------------------
	.section	.nv.shared._ZN10layer_norm22ln_bwd_finalize_kernelINS_22Kernel_traits_finalizeILj5120E13__nv_bfloat16S2_S2_fjLj1024ELj4ENS_18Kernel_traits_baseILj5120ES2_S2_S2_fjLj1024EEEEEEEvNS_9BwdParamsE,"aw",@nobits
	.sectionflags	@""
	.align	16
.nv.shared._ZN10layer_norm22ln_bwd_finalize_kernelINS_22Kernel_traits_finalizeILj5120E13__nv_bfloat16S2_S2_fjLj1024ELj4ENS_18Kernel_traits_baseILj5120ES2_S2_S2_fjLj1024EEEEEEEvNS_9BwdParamsE:
	.zero		9472


//--------------------- .nv.shared._ZN10layer_norm13ln_bwd_kernelINS_13Kernel_traitsI13__nv_bfloat16S2_S2_fjLj5120ELj1ELj1ELj4ELj16ENS_18Kernel_traits_baseILj5120ES2_S2_S2_fjLj128EEEEEEEvNS_9BwdParamsE --------------------------
	.section	.nv.shared._ZN10layer_norm13ln_bwd_kernelINS_13Kernel_traitsI13__nv_bfloat16S2_S2_fjLj5120ELj1ELj1ELj4ELj16ENS_18Kernel_traits_baseILj5120ES2_S2_S2_fjLj128EEEEEEEvNS_9BwdParamsE,"aw",@nobits
	.sectionflags	@""
	.align	16
	.zero		1024


//--------------------- .nv.shared._ZN10layer_norm22ln_bwd_finalize_kernelINS_22Kernel_traits_finalizeILj5120E6__halffS2_fjLj1024ELj4ENS_18Kernel_traits_baseILj5120ES2_fS2_fjLj1024EEEEEEEvNS_9BwdParamsE --------------------------
	.section	.nv.shared._ZN10layer_norm22ln_bwd_finalize_kernelINS_22Kernel_traits_finalizeILj5120E6__halffS2_fjLj1024ELj4ENS_18Kernel_traits_baseILj5120ES2_fS2_fjLj1024EEEEEEEvNS_9BwdParamsE,"aw",@nobits
	.sectionflags	@""
	.align	16
.nv.shared._ZN10layer_norm22ln_bwd_finalize_kernelINS_22Kernel_traits_finalizeILj5120E6__halffS2_fjLj1024ELj4ENS_18Kernel_traits_baseILj5120ES2_fS2_fjLj1024EEEEEEEvNS_9BwdParamsE:
	.zero		9472


//--------------------- .nv.shared._ZN10layer_norm13ln_bwd_kernelINS_13Kernel_traitsI6__halffS2_fjLj5120ELj1ELj1ELj4ELj16ENS_18Kernel_traits_baseILj5120ES2_fS2_fjLj128EEEEEEEvNS_9BwdParamsE --------------------------
	.section	.nv.shared._ZN10layer_norm13ln_bwd_kernelINS_13Kernel_traitsI6__halffS2_fjLj5120ELj1ELj1ELj4ELj16ENS_18Kernel_traits_baseILj5120ES2_fS2_fjLj128EEEEEEEvNS_9BwdParamsE,"aw",@nobits
	.sectionflags	@""
	.align	16
	.zero		1024


//--------------------- .nv.shared._ZN10layer_norm22ln_bwd_finalize_kernelINS_22Kernel_traits_finalizeILj5120E6__halfS2_S2_fjLj1024ELj4ENS_18Kernel_traits_baseILj5120ES2_S2_S2_fjLj1024EEEEEEEvNS_9BwdParamsE --------------------------
	.section	.nv.shared._ZN10layer_norm22ln_bwd_finalize_kernelINS_22Kernel_traits_finalizeILj5120E6__halfS2_S2_fjLj1024ELj4ENS_18Kernel_traits_baseILj5120ES2_S2_S2_fjLj1024EEEEEEEvNS_9BwdParamsE,"aw",@nobits
	.sectionflags	@""
	.align	16
.nv.shared._ZN10layer_norm22ln_bwd_finalize_kernelINS_22Kernel_traits_finalizeILj5120E6__halfS2_S2_fjLj1024ELj4ENS_18Kernel_traits_baseILj5120ES2_S2_S2_fjLj1024EEEEEEEvNS_9BwdParamsE:
	.zero		9472


//--------------------- .nv.shared._ZN10layer_norm13ln_bwd_kernelINS_13Kernel_traitsI6__halfS2_S2_fjLj5120ELj1ELj1ELj4ELj16ENS_18Kernel_traits_baseILj5120ES2_S2_S2_fjLj128EEEEEEEvNS_9BwdParamsE --------------------------
	.section	.nv.shared._ZN10layer_norm13ln_bwd_kernelINS_13Kernel_traitsI6__halfS2_S2_fjLj5120ELj1ELj1ELj4ELj16ENS_18Kernel_traits_baseILj5120ES2_S2_S2_fjLj128EEEEEEEvNS_9BwdParamsE,"aw",@nobits
	.sectionflags	@""
	.align	16
	.zero		1024


//--------------------- .nv.shared._ZN10layer_norm22ln_bwd_finalize_kernelINS_22Kernel_traits_finalizeILj5120EffffjLj1024ELj4ENS_18Kernel_traits_baseILj5120EffffjLj1024EEEEEEEvNS_9BwdParamsE --------------------------
	.section	.nv.shared._ZN10layer_norm22ln_bwd_finalize_kernelINS_22Kernel_traits_finalizeILj5120EffffjLj1024ELj4ENS_18Kernel_traits_baseILj5120EffffjLj1024EEEEEEEvNS_9BwdParamsE,"aw",@nobits
	.sectionflags	@""
	.align	16
.nv.shared._ZN10layer_norm22ln_bwd_finalize_kernelINS_22Kernel_traits_finalizeILj5120EffffjLj1024ELj4ENS_18Kernel_traits_baseILj5120EffffjLj1024EEEEEEEvNS_9BwdParamsE:
	.zero		9472


//--------------------- .nv.shared._ZN10layer_norm13ln_bwd_kernelINS_13Kernel_traitsIffffjLj5120ELj1ELj1ELj4ELj16ENS_18Kernel_traits_baseILj5120EffffjLj128EEEEEEEvNS_9BwdParamsE --------------------------
	.section	.nv.shared._ZN10layer_norm13ln_bwd_kernelINS_13Kernel_traitsIffffjLj5120ELj1ELj1ELj4ELj16ENS_18Kernel_traits_baseILj5120EffffjLj128EEEEEEEvNS_9BwdParamsE,"aw",@nobits
	.sectionflags	@""
	.align	16
	.zero		1024


//--------------------- .nv.shared._ZN10layer_norm22ln_bwd_finalize_kernelINS_22Kernel_traits_finalizeILj4096E13__nv_bfloat16fS2_fjLj1024ELj4ENS_18Kernel_traits_baseILj4096ES2_fS2_fjLj1024EEEEEEEvNS_9BwdParamsE --------------------------
	.section	.nv.shared._ZN10layer_norm22ln_bwd_finalize_kernelINS_22Kernel_traits_finalizeILj4096E13__nv_bfloat16fS2_fjLj1024ELj4ENS_18Kernel_traits_baseILj4096ES2_fS2_fjLj1024EEEEEEEvNS_9BwdParamsE,"aw",@nobits
	.sectionflags	@""
	.align	16
.nv.shared._ZN10layer_norm22ln_bwd_finalize_kernelINS_22Kernel_traits_finalizeILj4096E13__nv_bfloat16fS2_fjLj1024ELj4ENS_18Kernel_traits_baseILj4096ES2_fS2_fjLj1024EEEEEEEvNS_9BwdParamsE:
	.zero		9472


//--------------------- .nv.shared._ZN10layer_norm13ln_bwd_kernelINS_13Kernel_traitsI13__nv_bfloat16fS2_fjLj4096ELj1ELj1ELj4ELj16ENS_18Kernel_traits_baseILj4096ES2_fS2_fjLj128EEEEEEEvNS_9BwdParamsE --------------------------
	.section	.nv.shared._ZN10layer_norm13ln_bwd_kernelINS_13Kernel_traitsI13__nv_bfloat16fS2_fjLj4096ELj1ELj1ELj4ELj16ENS_18Kernel_traits_baseILj4096ES2_fS2_fjLj128EEEEEEEvNS_9BwdParamsE,"aw",@nobits
	.sectionflags	@""
	.align	16
	.zero		1024


//--------------------- .nv.shared._ZN10layer_norm22ln_bwd_finalize_kernelINS_22Kernel_traits_finalizeILj4096E13__nv_bfloat16S2_S2_fjLj1024ELj4ENS_18Kernel_traits_baseILj4096ES2_S2_S2_fjLj1024EEEEEEEvNS_9BwdParamsE --------------------------
	.section	.nv.shared._ZN10layer_norm22ln_bwd_finalize_kernelINS_22Kernel_traits_finalizeILj4096E13__nv_bfloat16S2_S2_fjLj1024ELj4ENS_18Kernel_traits_baseILj4096ES2_S2_S2_fjLj1024EEEEEEEvNS_9BwdParamsE,"aw",@nobits
	.sectionflags	@""
	.align	16
.nv.shared._ZN10layer_norm22ln_bwd_finalize_kernelINS_22Kernel_traits_finalizeILj4096E13__nv_bfloat16S2_S2_fjLj1024ELj4ENS_18Kernel_traits_baseILj4096ES2_S2_S2_fjLj1024EEEEEEEvNS_9BwdParamsE:
	.zero		9472


//--------------------- .nv.shared._ZN10layer_norm13ln_bwd_kernelINS_13Kernel_traitsI13__nv_bfloat16S2_S2_fjLj4096ELj1ELj1ELj4ELj16ENS_18Kernel_traits_baseILj4096ES2_S2_S2_fjLj128EEEEEEEvNS_9BwdParamsE --------------------------
	.section	.nv.shared._ZN10layer_norm13ln_bwd_kernelINS_13Kernel_traitsI13__nv_bfloat16S2_S2_fjLj4096ELj1ELj1ELj4ELj16ENS_18Kernel_traits_baseILj4096ES2_S2_S2_fjLj128EEEEEEEvNS_9BwdParamsE,"aw",@nobits
	.sectionflags	@""
	.align	16
	.zero		1024


//--------------------- .nv.shared._ZN10layer_norm22ln_bwd_finalize_kernelINS_22Kernel_traits_finalizeILj4096E6__halffS2_fjLj1024ELj4ENS_18Kernel_traits_baseILj4096ES2_fS2_fjLj1024EEEEEEEvNS_9BwdParamsE --------------------------
	.section	.nv.shared._ZN10layer_norm22ln_bwd_finalize_kernelINS_22Kernel_traits_finalizeILj4096E6__halffS2_fjLj1024ELj4ENS_18Kernel_traits_baseILj4096ES2_fS2_fjLj1024EEEEEEEvNS_9BwdParamsE,"aw",@nobits
	.sectionflags	@""
	.align	16
.nv.shared._ZN10layer_norm22ln_bwd_finalize_kernelINS_22Kernel_traits_finalizeILj4096E6__halffS2_fjLj1024ELj4ENS_18Kernel_traits_baseILj4096ES2_fS2_fjLj1024EEEEEEEvNS_9BwdParamsE:
	.zero		9472


//--------------------- .nv.shared._ZN10layer_norm13ln_bwd_kernelINS_13Kernel_traitsI6__halffS2_fjLj4096ELj1ELj1ELj4ELj16ENS_18Kernel_traits_baseILj4096ES2_fS2_fjLj128EEEEEEEvNS_9BwdParamsE --------------------------
	.section	.nv.shared._ZN10layer_norm13ln_bwd_kernelINS_13Kernel_traitsI6__halffS2_fjLj4096ELj1ELj1ELj4ELj16ENS_18Kernel_traits_baseILj4096ES2_fS2_fjLj128EEEEEEEvNS_9BwdParamsE,"aw",@nobits
	.sectionflags	@""
	.align	16
	.zero		1024


//--------------------- .nv.shared._ZN10layer_norm22ln_bwd_finalize_kernelINS_22Kernel_traits_finalizeILj4096E6__halfS2_S2_fjLj1024ELj4ENS_18Kernel_traits_baseILj4096ES2_S2_S2_fjLj1024EEEEEEEvNS_9BwdParamsE --------------------------
	.section	.nv.shared._ZN10layer_norm22ln_bwd_finalize_kernelINS_22Kernel_traits_finalizeILj4096E6__halfS2_S2_fjLj1024ELj4ENS_18Kernel_traits_baseILj4096ES2_S2_S2_fjLj1024EEEEEEEvNS_9BwdParamsE,"aw",@nobits
	.sectionflags	@""
	.align	16
.nv.shared._ZN10layer_norm22ln_bwd_finalize_kernelINS_22Kernel_traits_finalizeILj4096E6__halfS2_S2_fjLj1024ELj4ENS_18Kernel_traits_baseILj4096ES2_S2_S2_fjLj1024EEEEEEEvNS_9BwdParamsE:
	.zero		9472


//--------------------- .nv.shared._ZN10layer_norm13ln_bwd_kernelINS_13Kernel_traitsI6__halfS2_S2_fjLj4096ELj1ELj1ELj4ELj16ENS_18Kernel_traits_baseILj4096ES2_S2_S2_fjLj128EEEEEEEvNS_9BwdParamsE --------------------------
	.section	.nv.shared._ZN10layer_norm13ln_bwd_kernelINS_13Kernel_traitsI6__halfS2_S2_fjLj4096ELj1ELj1ELj4ELj16ENS_18Kernel_traits_baseILj4096ES2_S2_S2_fjLj128EEEEEEEvNS_9BwdParamsE,"aw",@nobits
	.sectionflags	@""
	.align	16
	.zero		1024


//--------------------- .nv.shared._ZN10layer_norm22ln_bwd_finalize_kernelINS_22Kernel_traits_finalizeILj4096EffffjLj1024ELj4ENS_18Kernel_traits_baseILj4096EffffjLj1024EEEEEEEvNS_9BwdParamsE --------------------------
	.section	.nv.shared._ZN10layer_norm22ln_bwd_finalize_kernelINS_22Kernel_traits_finalizeILj4096EffffjLj1024ELj4ENS_18Kernel_traits_baseILj4096EffffjLj1024EEEEEEEvNS_9BwdParamsE,"aw",@nobits
	.sectionflags	@""
	.align	16
.nv.shared._ZN10layer_norm22ln_bwd_finalize_kernelINS_22Kernel_traits_finalizeILj4096EffffjLj1024ELj4ENS_18Kernel_traits_baseILj4096EffffjLj1024EEEEEEEvNS_9BwdParamsE:
	.zero		9472


//--------------------- .nv.shared._ZN10layer_norm13ln_bwd_kernelINS_13Kernel_traitsIffffjLj4096ELj1ELj1ELj4ELj16ENS_18Kernel_traits_baseILj4096EffffjLj128EEEEEEEvNS_9BwdParamsE --------------------------
	.section	.nv.shared._ZN10layer_norm13ln_bwd_kernelINS_13Kernel_traitsIffffjLj4096ELj1ELj1ELj4ELj16ENS_18Kernel_traits_baseILj4096EffffjLj128EEEEEEEvNS_9BwdParamsE,"aw",@nobits
	.sectionflags	@""
	.align	16
	.zero		1024


//--------------------- .nv.shared._ZN10layer_norm22ln_bwd_finalize_kernelINS_22Kernel_traits_finalizeILj3840E13__nv_bfloat16fS2_fjLj1024ELj4ENS_18Kernel_traits_baseILj3840ES2_fS2_fjLj1024EEEEEEEvNS_9BwdParamsE --------------------------
	.section	.nv.shared._ZN10layer_norm22ln_bwd_finalize_kernelINS_22Kernel_traits_finalizeILj3840E13__nv_bfloat16fS2_fjLj1024ELj4ENS_18Kernel_traits_baseILj3840ES2_fS2_fjLj1024EEEEEEEvNS_9BwdParamsE,"aw",@nobits
	.sectionflags	@""
	.align	16
.nv.shared._ZN10layer_norm22ln_bwd_finalize_kernelINS_22Kernel_traits_finalizeILj3840E13__nv_bfloat16fS2_fjLj1024ELj4ENS_18Kernel_traits_baseILj3840ES2_fS2_fjLj1024EEEEEEEvNS_9BwdParamsE:
	.zero		9472


//--------------------- .nv.shared._ZN10layer_norm13ln_bwd_kernelINS_13Kernel_traitsI13__nv_bfloat16fS2_fjLj3840ELj1ELj1ELj4ELj8ENS_18Kernel_traits_baseILj3840ES2_fS2_fjLj128EEEEEEEvNS_9BwdParamsE --------------------------
	.section	.nv.shared._ZN10layer_norm13ln_bwd_kernelINS_13Kernel_traitsI13__nv_bfloat16fS2_fjLj3840ELj1ELj1ELj4ELj8ENS_18Kernel_traits_baseILj3840ES2_fS2_fjLj128EEEEEEEvNS_9BwdParamsE,"aw",@nobits
	.sectionflags	@""
	.align	16
	.zero		1024


//--------------------- .nv.shared._ZN10layer_norm22ln_bwd_finalize_kernelINS_22Kernel_traits_finalizeILj3840E13__nv_bfloat16S2_S2_fjLj1024ELj4ENS_18Kernel_traits_baseILj3840ES2_S2_S2_fjLj1024EEEEEEEvNS_9BwdParamsE --------------------------
	.section	.nv.shared._ZN10layer_norm22ln_bwd_finalize_kernelINS_22Kernel_traits_finalizeILj3840E13__nv_bfloat16S2_S2_fjLj1024ELj4ENS_18Kernel_traits_baseILj3840ES2_S2_S2_fjLj1024EEEEEEEvNS_9BwdParamsE,"aw",@nobits
	.sectionflags	@""
	.align	16
.nv.shared._ZN10layer_norm22ln_bwd_finalize_kernelINS_22Kernel_traits_finalizeILj3840E13__nv_bfloat16S2_S2_fjLj1024ELj4ENS_18Kernel_traits_baseILj3840ES2_S2_S2_fjLj1024EEEEEEEvNS_9BwdParamsE:
	.zero		9472


//--------------------- .nv.shared._ZN10layer_norm13ln_bwd_kernelINS_13Kernel_traitsI13__nv_bfloat16S2_S2_fjLj3840ELj1ELj1ELj4ELj4ENS_18Kernel_traits_baseILj3840ES2_S2_S2_fjLj128EEEEEEEvNS_9BwdParamsE --------------------------
	.section	.nv.shared._ZN10layer_norm13ln_bwd_kernelINS_13Kernel_traitsI13__nv_bfloat16S2_S2_fjLj3840ELj1ELj1ELj4ELj4ENS_18Kernel_traits_baseILj3840ES2_S2_S2_fjLj128EEEEEEEvNS_9BwdParamsE,"aw",@nobits
	.sectionflags	@""
	.align	16
	.zero		1024


//--------------------- .nv.shared._ZN10layer_norm22ln_bwd_finalize_kernelINS_22Kernel_traits_finalizeILj3840E6__halffS2_fjLj1024ELj4ENS_18Kernel_traits_baseILj3840ES2_fS2_fjLj1024EEEEEEEvNS_9BwdParamsE --------------------------
	.section	.nv.shared._ZN10layer_norm22ln_bwd_finalize_kernelINS_22Kernel_traits_finalizeILj3840E6__halffS2_fjLj1024ELj4ENS_18Kernel_traits_baseILj3840ES2_fS2_fjLj1024EEEEEEEvNS_9BwdParamsE,"aw",@nobits
	.sectionflags	@""
	.align	16
.nv.shared._ZN10layer_norm22ln_bwd_finalize_kernelINS_22Kernel_traits_finalizeILj3840E6__halffS2_fjLj1024ELj4ENS_18Kernel_traits_baseILj3840ES2_fS2_fjLj1024EEEEEEEvNS_9BwdParamsE:
	.zero		9472


//--------------------- .nv.shared._ZN10layer_norm13ln_bwd_kernelINS_13Kernel_traitsI6__halffS2_fjLj3840ELj1ELj1ELj4ELj8ENS_18Kernel_traits_baseILj3840ES2_fS2_fjLj128EEEEEEEvNS_9BwdParamsE --------------------------
	.section	.nv.shared._ZN10layer_norm13ln_bwd_kernelINS_13Kernel_traitsI6__halffS2_fjLj3840ELj1ELj1ELj4ELj8ENS_18Kernel_traits_baseILj3840ES2_fS2_fjLj128EEEEEEEvNS_9BwdParamsE,"aw",@nobits
	.sectionflags	@""
	.align	16
	.zero		1024


//--------------------- .nv.shared._ZN10layer_norm22ln_bwd_finalize_kernelINS_22Kernel_traits_finalizeILj3840E6__halfS2_S2_fjLj1024ELj4ENS_18Kernel_traits_baseILj3840ES2_S2_S2_fjLj1024EEEEEEEvNS_9BwdParamsE --------------------------
	.section	.nv.shared._ZN10layer_norm22ln_bwd_finalize_kernelINS_22Kernel_traits_finalizeILj3840E6__halfS2_S2_fjLj1024ELj4ENS_18Kernel_traits_baseILj3840ES2_S2_S2_fjLj1024EEEEEEEvNS_9BwdParamsE,"aw",@nobits
	.sectionflags	@""
	.align	16
.nv.shared._ZN10layer_norm22ln_bwd_finalize_kernelINS_22Kernel_traits_finalizeILj3840E6__halfS2_S2_fjLj1024ELj4ENS_18Kernel_traits_baseILj3840ES2_S2_S2_fjLj1024EEEEEEEvNS_9BwdParamsE:
	.zero		9472


//--------------------- .nv.shared._ZN10layer_norm13ln_bwd_kernelINS_13Kernel_traitsI6__halfS2_S2_fjLj3840ELj1ELj1ELj4ELj4ENS_18Kernel_traits_baseILj3840ES2_S2_S2_fjLj128EEEEEEEvNS_9BwdParamsE --------------------------
	.section	.nv.shared._ZN10layer_norm13ln_bwd_kernelINS_13Kernel_traitsI6__halfS2_S2_fjLj3840ELj1ELj1ELj4ELj4ENS_18Kernel_traits_baseILj3840ES2_S2_S2_fjLj128EEEEEEEvNS_9BwdParamsE,"aw",@nobits
	.sectionflags	@""
	.align	16
	.zero		1024


//--------------------- .nv.shared._ZN10layer_norm22ln_bwd_finalize_kernelINS_22Kernel_traits_finalizeILj3840EffffjLj1024ELj4ENS_18Kernel_traits_baseILj3840EffffjLj1024EEEEEEEvNS_9BwdParamsE --------------------------
	.section	.nv.shared._ZN10layer_norm22ln_bwd_finalize_kernelINS_22Kernel_traits_finalizeILj3840EffffjLj1024ELj4ENS_18Kernel_traits_baseILj3840EffffjLj1024EEEEEEEvNS_9BwdParamsE,"aw",@nobits
	.sectionflags	@""
	.align	16
.nv.shared._ZN10layer_norm22ln_bwd_finalize_kernelINS_22Kernel_traits_finalizeILj3840EffffjLj1024ELj4ENS_18Kernel_traits_baseILj3840EffffjLj1024EEEEEEEvNS_9BwdParamsE:
	.zero		9472


//--------------------- .nv.shared._ZN10layer_norm13ln_bwd_kernelINS_13Kernel_traitsIffffjLj3840ELj1ELj1ELj4ELj8ENS_18Kernel_traits_baseILj3840EffffjLj128EEEEEEEvNS_9BwdParamsE --------------------------
	.section	.nv.shared._ZN10layer_norm13ln_bwd_kernelINS_13Kernel_traitsIffffjLj3840ELj1ELj1ELj4ELj8ENS_18Kernel_traits_baseILj3840EffffjLj128EEEEEEEvNS_9BwdParamsE,"aw",@nobits
	.sectionflags	@""
	.align	16
	.zero		1024


//--------------------- .nv.shared._ZN10layer_norm22ln_bwd_finalize_kernelINS_22Kernel_traits_finalizeILj3072E13__nv_bfloat16fS2_fjLj1024ELj4ENS_18Kernel_traits_baseILj3072ES2_fS2_fjLj1024EEEEEEEvNS_9BwdParamsE --------------------------
	.section	.nv.shared._ZN10layer_norm22ln_bwd_finalize_kernelINS_22Kernel_traits_finalizeILj3072E13__nv_bfloat16fS2_fjLj1024ELj4ENS_18Kernel_traits_baseILj3072ES2_fS2_fjLj1024EEEEEEEvNS_9BwdParamsE,"aw",@nobits
	.sectionflags	@""
	.align	16
.nv.shared._ZN10layer_norm22ln_bwd_finalize_kernelINS_22Kernel_traits_finalizeILj3072E13__nv_bfloat16fS2_fjLj1024ELj4ENS_18Kernel_traits_baseILj3072ES2_fS2_fjLj1024EEEEEEEvNS_9BwdParamsE:
	.zero		9472


//--------------------- .nv.shared._ZN10layer_norm13ln_bwd_kernelINS_13Kernel_traitsI13__nv_bfloat16fS2_fjLj3072ELj1ELj1ELj4ELj16ENS_18Kernel_traits_baseILj3072ES2_fS2_fjLj128EEEEEEEvNS_9BwdParamsE --------------------------
	.section	.nv.shared._ZN10layer_norm13ln_bwd_kernelINS_13Kernel_traitsI13__nv_bfloat16fS2_fjLj3072ELj1ELj1ELj4ELj16ENS_18Kernel_traits_baseILj3072ES2_fS2_fjLj128EEEEEEEvNS_9BwdParamsE,"aw",@nobits
	.sectionflags	@""
	.align	16
	.zero		1024


//--------------------- .nv.shared._ZN10layer_norm22ln_bwd_finalize_kernelINS_22Kernel_traits_finalizeILj3072E13__nv_bfloat16S2_S2_fjLj1024ELj4ENS_18Kernel_traits_baseILj3072ES2_S2_S2_fjLj1024EEEEEEEvNS_9BwdParamsE --------------------------
	.section	.nv.shared._ZN10layer_norm22ln_bwd_finalize_kernelINS_22Kernel_traits_finalizeILj3072E13__nv_bfloat16S2_S2_fjLj1024ELj4ENS_18Kernel_traits_baseILj3072ES2_S2_S2_fjLj1024EEEEEEEvNS_9BwdParamsE,"aw",@nobits
	.sectionflags	@""
	.align	16
.nv.shared._ZN10layer_norm22ln_bwd_finalize_kernelINS_22Kernel_traits_finalizeILj3072E13__nv_bfloat16S2_S2_fjLj1024ELj4ENS_18Kernel_traits_baseILj3072ES2_S2_S2_fjLj1024EEEEEEEvNS_9BwdParamsE:
	.zero		9472


//--------------------- .nv.shared._ZN10layer_norm13ln_bwd_kernelINS_13Kernel_traitsI13__nv_bfloat16S2_S2_fjLj3072ELj1ELj1ELj4ELj16ENS_18Kernel_traits_baseILj3072ES2_S2_S2_fjLj128EEEEEEEvNS_9BwdParamsE --------------------------
	.section	.nv.shared._ZN10layer_norm13ln_bwd_kernelINS_13Kernel_traitsI13__nv_bfloat16S2_S2_fjLj3072ELj1ELj1ELj4ELj16ENS_18Kernel_traits_baseILj3072ES2_S2_S2_fjLj128EEEEEEEvNS_9BwdParamsE,"aw",@nobits
	.sectionflags	@""
	.align	16
	.zero		1024


//--------------------- .nv.shared._ZN10layer_norm22ln_bwd_finalize_kernelINS_22Kernel_traits_finalizeILj3072E6__halffS2_fjLj1024ELj4ENS_18Kernel_traits_baseILj3072ES2_fS2_fjLj1024EEEEEEEvNS_9BwdParamsE --------------------------
	.section	.nv.shared._ZN10layer_norm22ln_bwd_finalize_kernelINS_22Kernel_traits_finalizeILj3072E6__halffS2_fjLj1024ELj4ENS_18Kernel_traits_baseILj3072ES2_fS2_fjLj1024EEEEEEEvNS_9BwdParamsE,"aw",@nobits
	.sectionflags	@""
	.align	16
.nv.shared._ZN10layer_norm22ln_bwd_finalize_kernelINS_22Kernel_traits_finalizeILj3072E6__halffS2_fjLj1024ELj4ENS_18Kernel_traits_baseILj3072ES2_fS2_fjLj1024EEEEEEEvNS_9BwdParamsE:
	.zero		9472


//--------------------- .nv.shared._ZN10layer_norm13ln_bwd_kernelINS_13Kernel_traitsI6__halffS2_fjLj3072ELj1ELj1ELj4ELj16ENS_18Kernel_traits_baseILj3072ES2_fS2_fjLj128EEEEEEEvNS_9BwdParamsE --------------------------
	.section	.nv.shared._ZN10layer_norm13ln_bwd_kernelINS_13Kernel_traitsI6__halffS2_fjLj3072ELj1ELj1ELj4ELj16ENS_18Kernel_traits_baseILj3072ES2_fS2_fjLj128EEEEEEEvNS_9BwdParamsE,"aw",@nobits
	.sectionflags	@""
	.align	16
	.zero		1024


//--------------------- .nv.shared._ZN10layer_norm22ln_bwd_finalize_kernelINS_22Kernel_traits_finalizeILj3072E6__halfS2_S2_fjLj1024ELj4ENS_18Kernel_traits_baseILj3072ES2_S2_S2_fjLj1024EEEEEEEvNS_9BwdParamsE --------------------------
	.section	.nv.shared._ZN10layer_norm22ln_bwd_finalize_kernelINS_22Kernel_traits_finalizeILj3072E6__halfS2_S2_fjLj1024ELj4ENS_18Kernel_traits_baseILj3072ES2_S2_S2_fjLj1024EEEEEEEvNS_9BwdParamsE,"aw",@nobits
	.sectionflags	@""
	.align	16
.nv.shared._ZN10layer_norm22ln_bwd_finalize_kernelINS_22Kernel_traits_finalizeILj3072E6__halfS2_S2_fjLj1024ELj4ENS_18Kernel_traits_baseILj3072ES2_S2_S2_fjLj1024EEEEEEEvNS_9BwdParamsE:
	.zero		9472


//--------------------- .nv.shared._ZN10layer_norm13ln_bwd_kernelINS_13Kernel_traitsI6__halfS2_S2_fjLj3072ELj1ELj1ELj4ELj16ENS_18Kernel_traits_baseILj3072ES2_S2_S2_fjLj128EEEEEEEvNS_9BwdParamsE --------------------------
	.section	.nv.shared._ZN10layer_norm13ln_bwd_kernelINS_13Kernel_traitsI6__halfS2_S2_fjLj3072ELj1ELj1ELj4ELj16ENS_18Kernel_traits_baseILj3072ES2_S2_S2_fjLj128EEEEEEEvNS_9BwdParamsE,"aw",@nobits
	.sectionflags	@""
	.align	16
	.zero		1024


//--------------------- .nv.shared._ZN10layer_norm22ln_bwd_finalize_kernelINS_22Kernel_traits_finalizeILj3072EffffjLj1024ELj4ENS_18Kernel_traits_baseILj3072EffffjLj1024EEEEEEEvNS_9BwdParamsE --------------------------
	.section	.nv.shared._ZN10layer_norm22ln_bwd_finalize_kernelINS_22Kernel_traits_finalizeILj3072EffffjLj1024ELj4ENS_18Kernel_traits_baseILj3072EffffjLj1024EEEEEEEvNS_9BwdParamsE,"aw",@nobits
	.sectionflags	@""
	.align	16
.nv.shared._ZN10layer_norm22ln_bwd_finalize_kernelINS_22Kernel_traits_finalizeILj3072EffffjLj1024ELj4ENS_18Kernel_traits_baseILj3072EffffjLj1024EEEEEEEvNS_9BwdParamsE:
	.zero		9472


//--------------------- .nv.shared._ZN10layer_norm13ln_bwd_kernelINS_13Kernel_traitsIffffjLj3072ELj1ELj1ELj4ELj16ENS_18Kernel_traits_baseILj3072EffffjLj128EEEEEEEvNS_9BwdParamsE --------------------------
	.section	.nv.shared._ZN10layer_norm13ln_bwd_kernelINS_13Kernel_traitsIffffjLj3072ELj1ELj1ELj4ELj16ENS_18Kernel_traits_baseILj3072EffffjLj128EEEEEEEvNS_9BwdParamsE,"aw",@nobits
	.sectionflags	@""
	.align	16
	.zero		1024


//--------------------- .nv.shared._ZN10layer_norm22ln_bwd_finalize_kernelINS_22Kernel_traits_finalizeILj2304E13__nv_bfloat16fS2_fjLj1024ELj4ENS_18Kernel_traits_baseILj2304ES2_fS2_fjLj1024EEEEEEEvNS_9BwdParamsE --------------------------
	.section	.nv.shared._ZN10layer_norm22ln_bwd_finalize_kernelINS_22Kernel_traits_finalizeILj2304E13__nv_bfloat16fS2_fjLj1024ELj4ENS_18Kernel_traits_baseILj2304ES2_fS2_fjLj1024EEEEEEEvNS_9BwdParamsE,"aw",@nobits
	.sectionflags	@""
	.align	16
.nv.shared._ZN10layer_norm22ln_bwd_finalize_kernelINS_22Kernel_traits_finalizeILj2304E13__nv_bfloat16fS2_fjLj1024ELj4ENS_18Kernel_traits_baseILj2304ES2_fS2_fjLj1024EEEEEEEvNS_9BwdParamsE:
	.zero		9472


//--------------------- .nv.shared._ZN10layer_norm13ln_bwd_kernelINS_13Kernel_traitsI13__nv_bfloat16fS2_fjLj2304ELj1ELj1ELj4ELj8ENS_18Kernel_traits_baseILj2304ES2_fS2_fjLj128EEEEEEEvNS_9BwdParamsE --------------------------
	.section	.nv.shared._ZN10layer_norm13ln_bwd_kernelINS_13Kernel_traitsI13__nv_bfloat16fS2_fjLj2304ELj1ELj1ELj4ELj8ENS_18Kernel_traits_baseILj2304ES2_fS2_fjLj128EEEEEEEvNS_9BwdParamsE,"aw",@nobits
	.sectionflags	@""
	.align	16
	.zero		1024


//--------------------- .nv.shared._ZN10layer_norm22ln_bwd_finalize_kernelINS_22Kernel_traits_finalizeILj2304E13__nv_bfloat16S2_S2_fjLj1024ELj4ENS_18Kernel_traits_baseILj2304ES2_S2_S2_fjLj1024EEEEEEEvNS_9BwdParamsE --------------------------
	.section	.nv.shared._ZN10layer_norm22ln_bwd_finalize_kernelINS_22Kernel_traits_finalizeILj2304E13__nv_bfloat16S2_S2_fjLj1024ELj4ENS_18Kernel_traits_baseILj2304ES2_S2_S2_fjLj1024EEEEEEEvNS_9BwdParamsE,"aw",@nobits
	.sectionflags	@""
	.align	16
.nv.shared._ZN10layer_norm22ln_bwd_finalize_kernelINS_22Kernel_traits_finalizeILj2304E13__nv_bfloat16S2_S2_fjLj1024ELj4ENS_18Kernel_traits_baseILj2304ES2_S2_S2_fjLj1024EEEEEEEvNS_9BwdParamsE:
	.zero		9472


//--------------------- .nv.shared._ZN10layer_norm13ln_bwd_kernelINS_13Kernel_traitsI13__nv_bfloat16S2_S2_fjLj2304ELj1ELj1ELj4ELj4ENS_18Kernel_traits_baseILj2304ES2_S2_S2_fjLj128EEEEEEEvNS_9BwdParamsE --------------------------
	.section	.nv.shared._ZN10layer_norm13ln_bwd_kernelINS_13Kernel_traitsI13__nv_bfloat16S2_S2_fjLj2304ELj1ELj1ELj4ELj4ENS_18Kernel_traits_baseILj2304ES2_S2_S2_fjLj128EEEEEEEvNS_9BwdParamsE,"aw",@nobits
	.sectionflags	@""
	.align	16
	.zero		1024


//--------------------- .nv.shared._ZN10layer_norm22ln_bwd_finalize_kernelINS_22Kernel_traits_finalizeILj2304E6__halffS2_fjLj1024ELj4ENS_18Kernel_traits_baseILj2304ES2_fS2_fjLj1024EEEEEEEvNS_9BwdParamsE --------------------------
	.section	.nv.shared._ZN10layer_norm22ln_bwd_finalize_kernelINS_22Kernel_traits_finalizeILj2304E6__halffS2_fjLj1024ELj4ENS_18Kernel_traits_baseILj2304ES2_fS2_fjLj1024EEEEEEEvNS_9BwdParamsE,"aw",@nobits
	.sectionflags	@""
	.align	16
.nv.shared._ZN10layer_norm22ln_bwd_finalize_kernelINS_22Kernel_traits_finalizeILj2304E6__halffS2_fjLj1024ELj4ENS_18Kernel_traits_baseILj2304ES2_fS2_fjLj1024EEEEEEEvNS_9BwdParamsE:
	.zero		9472


//--------------------- .nv.shared._ZN10layer_norm13ln_bwd_kernelINS_13Kernel_traitsI6__halffS2_fjLj2304ELj1ELj1ELj4ELj8ENS_18Kernel_traits_baseILj2304ES2_fS2_fjLj128EEEEEEEvNS_9BwdParamsE --------------------------
	.section	.nv.shared._ZN10layer_norm13ln_bwd_kernelINS_13Kernel_traitsI6__halffS2_fjLj2304ELj1ELj1ELj4ELj8ENS_18Kernel_traits_baseILj2304ES2_fS2_fjLj128EEEEEEEvNS_9BwdParamsE,"aw",@nobits
	.sectionflags	@""
	.align	16
	.zero		1024


//--------------------- .nv.shared._ZN10layer_norm22ln_bwd_finalize_kernelINS_22Kernel_traits_finalizeILj2304E6__halfS2_S2_fjLj1024ELj4ENS_18Kernel_traits_baseILj2304ES2_S2_S2_fjLj1024EEEEEEEvNS_9BwdParamsE --------------------------
	.section	.nv.shared._ZN10layer_norm22ln_bwd_finalize_kernelINS_22Kernel_traits_finalizeILj2304E6__halfS2_S2_fjLj1024ELj4ENS_18Kernel_traits_baseILj2304ES2_S2_S2_fjLj1024EEEEEEEvNS_9BwdParamsE,"aw",@nobits
	.sectionflags	@""
	.align	16
.nv.shared._ZN10layer_norm22ln_bwd_finalize_kernelINS_22Kernel_traits_finalizeILj2304E6__halfS2_S2_fjLj1024ELj4ENS_18Kernel_traits_baseILj2304ES2_S2_S2_fjLj1024EEEEEEEvNS_9BwdParamsE:
	.zero		9472


//--------------------- .nv.shared._ZN10layer_norm13ln_bwd_kernelINS_13Kernel_traitsI6__halfS2_S2_fjLj2304ELj1ELj1ELj4ELj4ENS_18Kernel_traits_baseILj2304ES2_S2_S2_fjLj128EEEEEEEvNS_9BwdParamsE --------------------------
	.section	.nv.shared._ZN10layer_norm13ln_bwd_kernelINS_13Kernel_traitsI6__halfS2_S2_fjLj2304ELj1ELj1ELj4ELj4ENS_18Kernel_traits_baseILj2304ES2_S2_S2_fjLj128EEEEEEEvNS_9BwdParamsE,"aw",@nobits
	.sectionflags	@""
	.align	16
	.zero		1024


//--------------------- .nv.shared._ZN10layer_norm22ln_bwd_finalize_kernelINS_22Kernel_traits_finalizeILj2304EffffjLj1024ELj4ENS_18Kernel_traits_baseILj2304EffffjLj1024EEEEEEEvNS_9BwdParamsE --------------------------
	.section	.nv.shared._ZN10layer_norm22ln_bwd_finalize_kernelINS_22Kernel_traits_finalizeILj2304EffffjLj1024ELj4ENS_18Kernel_traits_baseILj2304EffffjLj1024EEEEEEEvNS_9BwdParamsE,"aw",@nobits
	.sectionflags	@""
	.align	16
.nv.shared._ZN10layer_norm22ln_bwd_finalize_kernelINS_22Kernel_traits_finalizeILj2304EffffjLj1024ELj4ENS_18Kernel_traits_baseILj2304EffffjLj1024EEEEEEEvNS_9BwdParamsE:
	.zero		9472


//--------------------- .nv.shared._ZN10layer_norm13ln_bwd_kernelINS_13Kernel_traitsIffffjLj2304ELj1ELj1ELj4ELj8ENS_18Kernel_traits_baseILj2304EffffjLj128EEEEEEEvNS_9BwdParamsE --------------------------
	.section	.nv.shared._ZN10layer_norm13ln_bwd_kernelINS_13Kernel_traitsIffffjLj2304ELj1ELj1ELj4ELj8ENS_18Kernel_traits_baseILj2304EffffjLj128EEEEEEEvNS_9BwdParamsE,"aw",@nobits
	.sectionflags	@""
	.align	16
	.zero		1024


//--------------------- .nv.shared._ZN10layer_norm22ln_bwd_finalize_kernelINS_22Kernel_traits_finalizeILj2048E13__nv_bfloat16fS2_fjLj1024ELj4ENS_18Kernel_traits_baseILj2048ES2_fS2_fjLj1024EEEEEEEvNS_9BwdParamsE --------------------------
	.section	.nv.shared._ZN10layer_norm22ln_bwd_finalize_kernelINS_22Kernel_traits_finalizeILj2048E13__nv_bfloat16fS2_fjLj1024ELj4ENS_18Kernel_traits_baseILj2048ES2_fS2_fjLj1024EEEEEEEvNS_9BwdParamsE,"aw",@nobits
	.sectionflags	@""
	.align	16
.nv.shared._ZN10layer_norm22ln_bwd_finalize_kernelINS_22Kernel_traits_finalizeILj2048E13__nv_bfloat16fS2_fjLj1024ELj4ENS_18Kernel_traits_baseILj2048ES2_fS2_fjLj1024EEEEEEEvNS_9BwdParamsE:
	.zero		9472


//--------------------- .nv.shared._ZN10layer_norm13ln_bwd_kernelINS_13Kernel_traitsI13__nv_bfloat16fS2_fjLj2048ELj1ELj1ELj4ELj16ENS_18Kernel_traits_baseILj2048ES2_fS2_fjLj128EEEEEEEvNS_9BwdParamsE --------------------------
	.section	.nv.shared._ZN10layer_norm13ln_bwd_kernelINS_13Kernel_traitsI13__nv_bfloat16fS2_fjLj2048ELj1ELj1ELj4ELj16ENS_18Kernel_traits_baseILj2048ES2_fS2_fjLj128EEEEEEEvNS_9BwdParamsE,"aw",@nobits
	.sectionflags	@""
	.align	16
	.zero		1024


//--------------------- .nv.shared._ZN10layer_norm22ln_bwd_finalize_kernelINS_22Kernel_traits_finalizeILj2048E13__nv_bfloat16S2_S2_fjLj1024ELj4ENS_18Kernel_traits_baseILj2048ES2_S2_S2_fjLj1024EEEEEEEvNS_9BwdParamsE --------------------------
	.section	.nv.shared._ZN10layer_norm22ln_bwd_finalize_kernelINS_22Kernel_traits_finalizeILj2048E13__nv_bfloat16S2_S2_fjLj1024ELj4ENS_18Kernel_traits_baseILj2048ES2_S2_S2_fjLj1024EEEEEEEvNS_9BwdParamsE,"aw",@nobits
	.sectionflags	@""
	.align	16
.nv.shared._ZN10layer_norm22ln_bwd_finalize_kernelINS_22Kernel_traits_finalizeILj2048E13__nv_bfloat16S2_S2_fjLj1024ELj4ENS_18Kernel_traits_baseILj2048ES2_S2_S2_fjLj1024EEEEEEEvNS_9BwdParamsE:
	.zero		9472


//--------------------- .nv.shared._ZN10layer_norm13ln_bwd_kernelINS_13Kernel_traitsI13__nv_bfloat16S2_S2_fjLj2048ELj1ELj1ELj4ELj16ENS_18Kernel_traits_baseILj2048ES2_S2_S2_fjLj128EEEEEEEvNS_9BwdParamsE --------------------------
	.section	.nv.shared._ZN10layer_norm13ln_bwd_kernelINS_13Kernel_traitsI13__nv_bfloat16S2_S2_fjLj2048ELj1ELj1ELj4ELj16ENS_18Kernel_traits_baseILj2048ES2_S2_S2_fjLj128EEEEEEEvNS_9BwdParamsE,"aw",@nobits
	.sectionflags	@""
	.align	16
	.zero		1024


//--------------------- .nv.shared._ZN10layer_norm22ln_bwd_finalize_kernelINS_22Kernel_traits_finalizeILj2048E6__halffS2_fjLj1024ELj4ENS_18Kernel_traits_baseILj2048ES2_fS2_fjLj1024EEEEEEEvNS_9BwdParamsE --------------------------
	.section	.nv.shared._ZN10layer_norm22ln_bwd_finalize_kernelINS_22Kernel_traits_finalizeILj2048E6__halffS2_fjLj1024ELj4ENS_18Kernel_traits_baseILj2048ES2_fS2_fjLj1024EEEEEEEvNS_9BwdParamsE,"aw",@nobits
	.sectionflags	@""
	.align	16
.nv.shared._ZN10layer_norm22ln_bwd_finalize_kernelINS_22Kernel_traits_finalizeILj2048E6__halffS2_fjLj1024ELj4ENS_18Kernel_traits_baseILj2048ES2_fS2_fjLj1024EEEEEEEvNS_9BwdParamsE:
	.zero		9472


//--------------------- .nv.shared._ZN10layer_norm13ln_bwd_kernelINS_13Kernel_traitsI6__halffS2_fjLj2048ELj1ELj1ELj4ELj16ENS_18Kernel_traits_baseILj2048ES2_fS2_fjLj128EEEEEEEvNS_9BwdParamsE --------------------------
	.section	.nv.shared._ZN10layer_norm13ln_bwd_kernelINS_13Kernel_traitsI6__halffS2_fjLj2048ELj1ELj1ELj4ELj16ENS_18Kernel_traits_baseILj2048ES2_fS2_fjLj128EEEEEEEvNS_9BwdParamsE,"aw",@nobits
	.sectionflags	@""
	.align	16
	.zero		1024


//--------------------- .nv.shared._ZN10layer_norm22ln_bwd_finalize_kernelINS_22Kernel_traits_finalizeILj2048E6__halfS2_S2_fjLj1024ELj4ENS_18Kernel_traits_baseILj2048ES2_S2_S2_fjLj1024EEEEEEEvNS_9BwdParamsE --------------------------
	.section	.nv.shared._ZN10layer_norm22ln_bwd_finalize_kernelINS_22Kernel_traits_finalizeILj2048E6__halfS2_S2_fjLj1024ELj4ENS_18Kernel_traits_baseILj2048ES2_S2_S2_fjLj1024EEEEEEEvNS_9BwdParamsE,"aw",@nobits
	.sectionflags	@""
	.align	16
.nv.shared._ZN10layer_norm22ln_bwd_finalize_kernelINS_22Kernel_traits_finalizeILj2048E6__halfS2_S2_fjLj1024ELj4ENS_18Kernel_traits_baseILj2048ES2_S2_S2_fjLj1024EEEEEEEvNS_9BwdParamsE:
	.zero		9472


//--------------------- .nv.shared._ZN10layer_norm13ln_bwd_kernelINS_13Kernel_traitsI6__halfS2_S2_fjLj2048ELj1ELj1ELj4ELj16ENS_18Kernel_traits_baseILj2048ES2_S2_S2_fjLj128EEEEEEEvNS_9BwdParamsE --------------------------
	.section	.nv.shared._ZN10layer_norm13ln_bwd_kernelINS_13Kernel_traitsI6__halfS2_S2_fjLj2048ELj1ELj1ELj4ELj16ENS_18Kernel_traits_baseILj2048ES2_S2_S2_fjLj128EEEEEEEvNS_9BwdParamsE,"aw",@nobits
	.sectionflags	@""
	.align	16
	.zero		1024


//--------------------- .nv.shared._ZN10layer_norm22ln_bwd_finalize_kernelINS_22Kernel_traits_finalizeILj2048EffffjLj1024ELj4ENS_18Kernel_traits_baseILj2048EffffjLj1024EEEEEEEvNS_9BwdParamsE --------------------------
	.section	.nv.shared._ZN10layer_norm22ln_bwd_finalize_kernelINS_22Kernel_traits_finalizeILj2048EffffjLj1024ELj4ENS_18Kernel_traits_baseILj2048EffffjLj1024EEEEEEEvNS_9BwdParamsE,"aw",@nobits
	.sectionflags	@""
	.align	16
.nv.shared._ZN10layer_norm22ln_bwd_finalize_kernelINS_22Kernel_traits_finalizeILj2048EffffjLj1024ELj4ENS_18Kernel_traits_baseILj2048EffffjLj1024EEEEEEEvNS_9BwdParamsE:
	.zero		9472


//--------------------- .nv.shared._ZN10layer_norm13ln_bwd_kernelINS_13Kernel_traitsIffffjLj2048ELj1ELj1ELj4ELj16ENS_18Kernel_traits_baseILj2048EffffjLj128EEEEEEEvNS_9BwdParamsE --------------------------
	.section	.nv.shared._ZN10layer_norm13ln_bwd_kernelINS_13Kernel_traitsIffffjLj2048ELj1ELj1ELj4ELj16ENS_18Kernel_traits_baseILj2048EffffjLj128EEEEEEEvNS_9BwdParamsE,"aw",@nobits
	.sectionflags	@""
	.align	16
	.zero		1024


//--------------------- .nv.shared._ZN10layer_norm22ln_bwd_finalize_kernelINS_22Kernel_traits_finalizeILj1536E13__nv_bfloat16fS2_fjLj1024ELj4ENS_18Kernel_traits_baseILj1536ES2_fS2_fjLj1024EEEEEEEvNS_9BwdParamsE --------------------------
	.section	.nv.shared._ZN10layer_norm22ln_bwd_finalize_kernelINS_22Kernel_traits_finalizeILj1536E13__nv_bfloat16fS2_fjLj1024ELj4ENS_18Kernel_traits_baseILj1536ES2_fS2_fjLj1024EEEEEEEvNS_9BwdParamsE,"aw",@nobits
	.sectionflags	@""
	.align	16
.nv.shared._ZN10layer_norm22ln_bwd_finalize_kernelINS_22Kernel_traits_finalizeILj1536E13__nv_bfloat16fS2_fjLj1024ELj4ENS_18Kernel_traits_baseILj1536ES2_fS2_fjLj1024EEEEEEEvNS_9BwdParamsE:
	.zero		9472


//--------------------- .nv.shared._ZN10layer_norm13ln_bwd_kernelINS_13Kernel_traitsI13__nv_bfloat16fS2_fjLj1536ELj1ELj1ELj4ELj16ENS_18Kernel_traits_baseILj1536ES2_fS2_fjLj128EEEEEEEvNS_9BwdParamsE --------------------------
	.section	.nv.shared._ZN10layer_norm13ln_bwd_kernelINS_13Kernel_traitsI13__nv_bfloat16fS2_fjLj1536ELj1ELj1ELj4ELj16ENS_18Kernel_traits_baseILj1536ES2_fS2_fjLj128EEEEEEEvNS_9BwdParamsE,"aw",@nobits
	.sectionflags	@""
	.align	16
	.zero		1024


//--------------------- .nv.shared._ZN10layer_norm22ln_bwd_finalize_kernelINS_22Kernel_traits_finalizeILj1536E13__nv_bfloat16S2_S2_fjLj1024ELj4ENS_18Kernel_traits_baseILj1536ES2_S2_S2_fjLj1024EEEEEEEvNS_9BwdParamsE --------------------------
	.section	.nv.shared._ZN10layer_norm22ln_bwd_finalize_kernelINS_22Kernel_traits_finalizeILj1536E13__nv_bfloat16S2_S2_fjLj1024ELj4ENS_18Kernel_traits_baseILj1536ES2_S2_S2_fjLj1024EEEEEEEvNS_9BwdParamsE,"aw",@nobits
	.sectionflags	@""
	.align	16
.nv.shared._ZN10layer_norm22ln_bwd_finalize_kernelINS_22Kernel_traits_finalizeILj1536E13__nv_bfloat16S2_S2_fjLj1024ELj4ENS_18Kernel_traits_baseILj1536ES2_S2_S2_fjLj1024EEEEEEEvNS_9BwdParamsE:
	.zero		9472


//--------------------- .nv.shared._ZN10layer_norm13ln_bwd_kernelINS_13Kernel_traitsI13__nv_bfloat16S2_S2_fjLj1536ELj1ELj1ELj4ELj8ENS_18Kernel_traits_baseILj1536ES2_S2_S2_fjLj128EEEEEEEvNS_9BwdParamsE --------------------------
	.section	.nv.shared._ZN10layer_norm13ln_bwd_kernelINS_13Kernel_traitsI13__nv_bfloat16S2_S2_fjLj1536ELj1ELj1ELj4ELj8ENS_18Kernel_traits_baseILj1536ES2_S2_S2_fjLj128EEEEEEEvNS_9BwdParamsE,"aw",@nobits
	.sectionflags	@""
	.align	16
	.zero		1024


//--------------------- .nv.shared._ZN10layer_norm22ln_bwd_finalize_kernelINS_22Kernel_traits_finalizeILj1536E6__halffS2_fjLj1024ELj4ENS_18Kernel_traits_baseILj1536ES2_fS2_fjLj1024EEEEEEEvNS_9BwdParamsE --------------------------
	.section	.nv.shared._ZN10layer_norm22ln_bwd_finalize_kernelINS_22Kernel_traits_finalizeILj1536E6__halffS2_fjLj1024ELj4ENS_18Kernel_traits_baseILj1536ES2_fS2_fjLj1024EEEEEEEvNS_9BwdParamsE,"aw",@nobits
	.sectionflags	@""
	.align	16
.nv.shared._ZN10layer_norm22ln_bwd_finalize_kernelINS_22Kernel_traits_finalizeILj1536E6__halffS2_fjLj1024ELj4ENS_18Kernel_traits_baseILj1536ES2_fS2_fjLj1024EEEEEEEvNS_9BwdParamsE:
	.zero		9472


//--------------------- .nv.shared._ZN10layer_norm13ln_bwd_kernelINS_13Kernel_traitsI6__halffS2_fjLj1536ELj1ELj1ELj4ELj16ENS_18Kernel_traits_baseILj1536ES2_fS2_fjLj128EEEEEEEvNS_9BwdParamsE --------------------------
	.section	.nv.shared._ZN10layer_norm13ln_bwd_kernelINS_13Kernel_traitsI6__halffS2_fjLj1536ELj1ELj1ELj4ELj16ENS_18Kernel_traits_baseILj1536ES2_fS2_fjLj128EEEEEEEvNS_9BwdParamsE,"aw",@nobits
	.sectionflags	@""
	.align	16
	.zero		1024


//--------------------- .nv.shared._ZN10layer_norm22ln_bwd_finalize_kernelINS_22Kernel_traits_finalizeILj1536E6__halfS2_S2_fjLj1024ELj4ENS_18Kernel_traits_baseILj1536ES2_S2_S2_fjLj1024EEEEEEEvNS_9BwdParamsE --------------------------
	.section	.nv.shared._ZN10layer_norm22ln_bwd_finalize_kernelINS_22Kernel_traits_finalizeILj1536E6__halfS2_S2_fjLj1024ELj4ENS_18Kernel_traits_baseILj1536ES2_S2_S2_fjLj1024EEEEEEEvNS_9BwdParamsE,"aw",@nobits
	.sectionflags	@""
	.align	16
.nv.shared._ZN10layer_norm22ln_bwd_finalize_kernelINS_22Kernel_traits_finalizeILj1536E6__halfS2_S2_fjLj1024ELj4ENS_18Kernel_traits_baseILj1536ES2_S2_S2_fjLj1024EEEEEEEvNS_9BwdParamsE:
	.zero		9472


//--------------------- .nv.shared._ZN10layer_norm13ln_bwd_kernelINS_13Kernel_traitsI6__halfS2_S2_fjLj1536ELj1ELj1ELj4ELj8ENS_18Kernel_traits_baseILj1536ES2_S2_S2_fjLj128EEEEEEEvNS_9BwdParamsE --------------------------
	.section	.nv.shared._ZN10layer_norm13ln_bwd_kernelINS_13Kernel_traitsI6__halfS2_S2_fjLj1536ELj1ELj1ELj4ELj8ENS_18Kernel_traits_baseILj1536ES2_S2_S2_fjLj128EEEEEEEvNS_9BwdParamsE,"aw",@nobits
	.sectionflags	@""
	.align	16
	.zero		1024


//--------------------- .nv.shared._ZN10layer_norm22ln_bwd_finalize_kernelINS_22Kernel_traits_finalizeILj1536EffffjLj1024ELj4ENS_18Kernel_traits_baseILj1536EffffjLj1024EEEEEEEvNS_9BwdParamsE --------------------------
	.section	.nv.shared._ZN10layer_norm22ln_bwd_finalize_kernelINS_22Kernel_traits_finalizeILj1536EffffjLj1024ELj4ENS_18Kernel_traits_baseILj1536EffffjLj1024EEEEEEEvNS_9BwdParamsE,"aw",@nobits
	.sectionflags	@""
	.align	16
.nv.shared._ZN10layer_norm22ln_bwd_finalize_kernelINS_22Kernel_traits_finalizeILj1536EffffjLj1024ELj4ENS_18Kernel_traits_baseILj1536EffffjLj1024EEEEEEEvNS_9BwdParamsE:
	.zero		9472


//--------------------- .nv.shared._ZN10layer_norm13ln_bwd_kernelINS_13Kernel_traitsIffffjLj1536ELj1ELj1ELj4ELj16ENS_18Kernel_traits_baseILj1536EffffjLj128EEEEEEEvNS_9BwdParamsE --------------------------
	.section	.nv.shared._ZN10layer_norm13ln_bwd_kernelINS_13Kernel_traitsIffffjLj1536ELj1ELj1ELj4ELj16ENS_18Kernel_traits_baseILj1536EffffjLj128EEEEEEEvNS_9BwdParamsE,"aw",@nobits
	.sectionflags	@""
	.align	16
	.zero		1024


//--------------------- .nv.shared._ZN10layer_norm22ln_bwd_finalize_kernelINS_22Kernel_traits_finalizeILj1024E13__nv_bfloat16fS2_fjLj1024ELj4ENS_18Kernel_traits_baseILj1024ES2_fS2_fjLj1024EEEEEEEvNS_9BwdParamsE --------------------------
	.section	.nv.shared._ZN10layer_norm22ln_bwd_finalize_kernelINS_22Kernel_traits_finalizeILj1024E13__nv_bfloat16fS2_fjLj1024ELj4ENS_18Kernel_traits_baseILj1024ES2_fS2_fjLj1024EEEEEEEvNS_9BwdParamsE,"aw",@nobits
	.sectionflags	@""
	.align	16
.nv.shared._ZN10layer_norm22ln_bwd_finalize_kernelINS_22Kernel_traits_finalizeILj1024E13__nv_bfloat16fS2_fjLj1024ELj4ENS_18Kernel_traits_baseILj1024ES2_fS2_fjLj1024EEEEEEEvNS_9BwdParamsE:
	.zero		9472


//--------------------- .nv.shared._ZN10layer_norm13ln_bwd_kernelINS_13Kernel_traitsI13__nv_bfloat16fS2_fjLj1024ELj1ELj4ELj1ELj16ENS_18Kernel_traits_baseILj1024ES2_fS2_fjLj128EEEEEEEvNS_9BwdParamsE --------------------------
	.section	.nv.shared._ZN10layer_norm13ln_bwd_kernelINS_13Kernel_traitsI13__nv_bfloat16fS2_fjLj1024ELj1ELj4ELj1ELj16ENS_18Kernel_traits_baseILj1024ES2_fS2_fjLj128EEEEEEEvNS_9BwdParamsE,"aw",@nobits
	.sectionflags	@""
	.align	16
	.zero		1024


//--------------------- .nv.shared._ZN10layer_norm22ln_bwd_finalize_kernelINS_22Kernel_traits_finalizeILj1024E13__nv_bfloat16S2_S2_fjLj1024ELj4ENS_18Kernel_traits_baseILj1024ES2_S2_S2_fjLj1024EEEEEEEvNS_9BwdParamsE --------------------------
	.section	.nv.shared._ZN10layer_norm22ln_bwd_finalize_kernelINS_22Kernel_traits_finalizeILj1024E13__nv_bfloat16S2_S2_fjLj1024ELj4ENS_18Kernel_traits_baseILj1024ES2_S2_S2_fjLj1024EEEEEEEvNS_9BwdParamsE,"aw",@nobits
	.sectionflags	@""
	.align	16
.nv.shared._ZN10layer_norm22ln_bwd_finalize_kernelINS_22Kernel_traits_finalizeILj1024E13__nv_bfloat16S2_S2_fjLj1024ELj4ENS_18Kernel_traits_baseILj1024ES2_S2_S2_fjLj1024EEEEEEEvNS_9BwdParamsE:
	.zero		9472


//--------------------- .nv.shared._ZN10layer_norm13ln_bwd_kernelINS_13Kernel_traitsI13__nv_bfloat16S2_S2_fjLj1024ELj1ELj4ELj1ELj16ENS_18Kernel_traits_baseILj1024ES2_S2_S2_fjLj128EEEEEEEvNS_9BwdParamsE --------------------------
	.section	.nv.shared._ZN10layer_norm13ln_bwd_kernelINS_13Kernel_traitsI13__nv_bfloat16S2_S2_fjLj1024ELj1ELj4ELj1ELj16ENS_18Kernel_traits_baseILj1024ES2_S2_S2_fjLj128EEEEEEEvNS_9BwdParamsE,"aw",@nobits
	.sectionflags	@""
	.align	16
	.zero		1024


//--------------------- .nv.shared._ZN10layer_norm22ln_bwd_finalize_kernelINS_22Kernel_traits_finalizeILj1024E6__halffS2_fjLj1024ELj4ENS_18Kernel_traits_baseILj1024ES2_fS2_fjLj1024EEEEEEEvNS_9BwdParamsE --------------------------
	.section	.nv.shared._ZN10layer_norm22ln_bwd_finalize_kernelINS_22Kernel_traits_finalizeILj1024E6__halffS2_fjLj1024ELj4ENS_18Kernel_traits_baseILj1024ES2_fS2_fjLj1024EEEEEEEvNS_9BwdParamsE,"aw",@nobits
	.sectionflags	@""
	.align	16
.nv.shared._ZN10layer_norm22ln_bwd_finalize_kernelINS_22Kernel_traits_finalizeILj1024E6__halffS2_fjLj1024ELj4ENS_18Kernel_traits_baseILj1024ES2_fS2_fjLj1024EEEEEEEvNS_9BwdParamsE:
	.zero		9472


//--------------------- .nv.shared._ZN10layer_norm13ln_bwd_kernelINS_13Kernel_traitsI6__halffS2_fjLj1024ELj1ELj4ELj1ELj16ENS_18Kernel_traits_baseILj1024ES2_fS2_fjLj128EEEEEEEvNS_9BwdParamsE --------------------------
	.section	.nv.shared._ZN10layer_norm13ln_bwd_kernelINS_13Kernel_traitsI6__halffS2_fjLj1024ELj1ELj4ELj1ELj16ENS_18Kernel_traits_baseILj1024ES2_fS2_fjLj128EEEEEEEvNS_9BwdParamsE,"aw",@nobits
	.sectionflags	@""
	.align	16
	.zero		1024


//--------------------- .nv.shared._ZN10layer_norm22ln_bwd_finalize_kernelINS_22Kernel_traits_finalizeILj1024E6__halfS2_S2_fjLj1024ELj4ENS_18Kernel_traits_baseILj1024ES2_S2_S2_fjLj1024EEEEEEEvNS_9BwdParamsE --------------------------
	.section	.nv.shared._ZN10layer_norm22ln_bwd_finalize_kernelINS_22Kernel_traits_finalizeILj1024E6__halfS2_S2_fjLj1024ELj4ENS_18Kernel_traits_baseILj1024ES2_S2_S2_fjLj1024EEEEEEEvNS_9BwdParamsE,"aw",@nobits
	.sectionflags	@""
	.align	16
.nv.shared._ZN10layer_norm22ln_bwd_finalize_kernelINS_22Kernel_traits_finalizeILj1024E6__halfS2_S2_fjLj1024ELj4ENS_18Kernel_traits_baseILj1024ES2_S2_S2_fjLj1024EEEEEEEvNS_9BwdParamsE:
	.zero		9472


//--------------------- .nv.shared._ZN10layer_norm13ln_bwd_kernelINS_13Kernel_traitsI6__halfS2_S2_fjLj1024ELj1ELj4ELj1ELj16ENS_18Kernel_traits_baseILj1024ES2_S2_S2_fjLj128EEEEEEEvNS_9BwdParamsE --------------------------
	.section	.nv.shared._ZN10layer_norm13ln_bwd_kernelINS_13Kernel_traitsI6__halfS2_S2_fjLj1024ELj1ELj4ELj1ELj16ENS_18Kernel_traits_baseILj1024ES2_S2_S2_fjLj128EEEEEEEvNS_9BwdParamsE,"aw",@nobits
	.sectionflags	@""
	.align	16
	.zero		1024


//--------------------- .nv.shared._ZN10layer_norm22ln_bwd_finalize_kernelINS_22Kernel_traits_finalizeILj1024EffffjLj1024ELj4ENS_18Kernel_traits_baseILj1024EffffjLj1024EEEEEEEvNS_9BwdParamsE --------------------------
	.section	.nv.shared._ZN10layer_norm22ln_bwd_finalize_kernelINS_22Kernel_traits_finalizeILj1024EffffjLj1024ELj4ENS_18Kernel_traits_baseILj1024EffffjLj1024EEEEEEEvNS_9BwdParamsE,"aw",@nobits
	.sectionflags	@""
	.align	16
.nv.shared._ZN10layer_norm22ln_bwd_finalize_kernelINS_22Kernel_traits_finalizeILj1024EffffjLj1024ELj4ENS_18Kernel_traits_baseILj1024EffffjLj1024EEEEEEEvNS_9BwdParamsE:
	.zero		9472


//--------------------- .nv.shared._ZN10layer_norm13ln_bwd_kernelINS_13Kernel_traitsIffffjLj1024ELj1ELj4ELj1ELj16ENS_18Kernel_traits_baseILj1024EffffjLj128EEEEEEEvNS_9BwdParamsE --------------------------
	.section	.nv.shared._ZN10layer_norm13ln_bwd_kernelINS_13Kernel_traitsIffffjLj1024ELj1ELj4ELj1ELj16ENS_18Kernel_traits_baseILj1024EffffjLj128EEEEEEEvNS_9BwdParamsE,"aw",@nobits
	.sectionflags	@""
	.align	16
	.zero		1024


//--------------------- .nv.shared._ZN10layer_norm22ln_bwd_finalize_kernelINS_22Kernel_traits_finalizeILj768E13__nv_bfloat16fS2_fjLj1024ELj4ENS_18Kernel_traits_baseILj768ES2_fS2_fjLj1024EEEEEEEvNS_9BwdParamsE --------------------------
	.section	.nv.shared._ZN10layer_norm22ln_bwd_finalize_kernelINS_22Kernel_traits_finalizeILj768E13__nv_bfloat16fS2_fjLj1024ELj4ENS_18Kernel_traits_baseILj768ES2_fS2_fjLj1024EEEEEEEvNS_9BwdParamsE,"aw",@nobits
	.sectionflags	@""
	.align	16
.nv.shared._ZN10layer_norm22ln_bwd_finalize_kernelINS_22Kernel_traits_finalizeILj768E13__nv_bfloat16fS2_fjLj1024ELj4ENS_18Kernel_traits_baseILj768ES2_fS2_fjLj1024EEEEEEEvNS_9BwdParamsE:
	.zero		9472


//--------------------- .nv.shared._ZN10layer_norm13ln_bwd_kernelINS_13Kernel_traitsI13__nv_bfloat16fS2_fjLj768ELj1ELj4ELj1ELj16ENS_18Kernel_traits_baseILj768ES2_fS2_fjLj128EEEEEEEvNS_9BwdParamsE --------------------------
	.section	.nv.shared._ZN10layer_norm13ln_bwd_kernelINS_13Kernel_traitsI13__nv_bfloat16fS2_fjLj768ELj1ELj4ELj1ELj16ENS_18Kernel_traits_baseILj768ES2_fS2_fjLj128EEEEEEEvNS_9BwdParamsE,"aw",@nobits
	.sectionflags	@""
	.align	16
	.zero		1024


//--------------------- .nv.shared._ZN10layer_norm22ln_bwd_finalize_kernelINS_22Kernel_traits_finalizeILj768E13__nv_bfloat16S2_S2_fjLj1024ELj4ENS_18Kernel_traits_baseILj768ES2_S2_S2_fjLj1024EEEEEEEvNS_9BwdParamsE --------------------------
	.section	.nv.shared._ZN10layer_norm22ln_bwd_finalize_kernelINS_22Kernel_traits_finalizeILj768E13__nv_bfloat16S2_S2_fjLj1024ELj4ENS_18Kernel_traits_baseILj768ES2_S2_S2_fjLj1024EEEEEEEvNS_9BwdParamsE,"aw",@nobits
	.sectionflags	@""
	.align	16
.nv.shared._ZN10layer_norm22ln_bwd_finalize_kernelINS_22Kernel_traits_finalizeILj768E13__nv_bfloat16S2_S2_fjLj1024ELj4ENS_18Kernel_traits_baseILj768ES2_S2_S2_fjLj1024EEEEEEEvNS_9BwdParamsE:
	.zero		9472


//--------------------- .nv.shared._ZN10layer_norm13ln_bwd_kernelINS_13Kernel_traitsI13__nv_bfloat16S2_S2_fjLj768ELj1ELj4ELj1ELj16ENS_18Kernel_traits_baseILj768ES2_S2_S2_fjLj128EEEEEEEvNS_9BwdParamsE --------------------------
	.section	.nv.shared._ZN10layer_norm13ln_bwd_kernelINS_13Kernel_traitsI13__nv_bfloat16S2_S2_fjLj768ELj1ELj4ELj1ELj16ENS_18Kernel_traits_baseILj768ES2_S2_S2_fjLj128EEEEEEEvNS_9BwdParamsE,"aw",@nobits
	.sectionflags	@""
	.align	16
	.zero		1024


//--------------------- .nv.shared._ZN10layer_norm22ln_bwd_finalize_kernelINS_22Kernel_traits_finalizeILj768E6__halffS2_fjLj1024ELj4ENS_18Kernel_traits_baseILj768ES2_fS2_fjLj1024EEEEEEEvNS_9BwdParamsE --------------------------
	.section	.nv.shared._ZN10layer_norm22ln_bwd_finalize_kernelINS_22Kernel_traits_finalizeILj768E6__halffS2_fjLj1024ELj4ENS_18Kernel_traits_baseILj768ES2_fS2_fjLj1024EEEEEEEvNS_9BwdParamsE,"aw",@nobits
	.sectionflags	@""
	.align	16
.nv.shared._ZN10layer_norm22ln_bwd_finalize_kernelINS_22Kernel_traits_finalizeILj768E6__halffS2_fjLj1024ELj4ENS_18Kernel_traits_baseILj768ES2_fS2_fjLj1024EEEEEEEvNS_9BwdParamsE:
	.zero		9472


//--------------------- .nv.shared._ZN10layer_norm13ln_bwd_kernelINS_13Kernel_traitsI6__halffS2_fjLj768ELj1ELj4ELj1ELj16ENS_18Kernel_traits_baseILj768ES2_fS2_fjLj128EEEEEEEvNS_9BwdParamsE --------------------------
	.section	.nv.shared._ZN10layer_norm13ln_bwd_kernelINS_13Kernel_traitsI6__halffS2_fjLj768ELj1ELj4ELj1ELj16ENS_18Kernel_traits_baseILj768ES2_fS2_fjLj128EEEEEEEvNS_9BwdParamsE,"aw",@nobits
	.sectionflags	@""
	.align	16
	.zero		1024


//--------------------- .nv.shared._ZN10layer_norm22ln_bwd_finalize_kernelINS_22Kernel_traits_finalizeILj768E6__halfS2_S2_fjLj1024ELj4ENS_18Kernel_traits_baseILj768ES2_S2_S2_fjLj1024EEEEEEEvNS_9BwdParamsE --------------------------
	.section	.nv.shared._ZN10layer_norm22ln_bwd_finalize_kernelINS_22Kernel_traits_finalizeILj768E6__halfS2_S2_fjLj1024ELj4ENS_18Kernel_traits_baseILj768ES2_S2_S2_fjLj1024EEEEEEEvNS_9BwdParamsE,"aw",@nobits
	.sectionflags	@""
	.align	16
.nv.shared._ZN10layer_norm22ln_bwd_finalize_kernelINS_22Kernel_traits_finalizeILj768E6__halfS2_S2_fjLj1024ELj4ENS_18Kernel_traits_baseILj768ES2_S2_S2_fjLj1024EEEEEEEvNS_9BwdParamsE:
	.zero		9472


//--------------------- .nv.shared._ZN10layer_norm13ln_bwd_kernelINS_13Kernel_traitsI6__halfS2_S2_fjLj768ELj1ELj4ELj1ELj16ENS_18Kernel_traits_baseILj768ES2_S2_S2_fjLj128EEEEEEEvNS_9BwdParamsE --------------------------
	.section	.nv.shared._ZN10layer_norm13ln_bwd_kernelINS_13Kernel_traitsI6__halfS2_S2_fjLj768ELj1ELj4ELj1ELj16ENS_18Kernel_traits_baseILj768ES2_S2_S2_fjLj128EEEEEEEvNS_9BwdParamsE,"aw",@nobits
	.sectionflags	@""
	.align	16
	.zero		1024


//--------------------- .nv.shared._ZN10layer_norm22ln_bwd_finalize_kernelINS_22Kernel_traits_finalizeILj768EffffjLj1024ELj4ENS_18Kernel_traits_baseILj768EffffjLj1024EEEEEEEvNS_9BwdParamsE --------------------------
	.section	.nv.shared._ZN10layer_norm22ln_bwd_finalize_kernelINS_22Kernel_traits_finalizeILj768EffffjLj1024ELj4ENS_18Kernel_traits_baseILj768EffffjLj1024EEEEEEEvNS_9BwdParamsE,"aw",@nobits
	.sectionflags	@""
	.align	16
.nv.shared._ZN10layer_norm22ln_bwd_finalize_kernelINS_22Kernel_traits_finalizeILj768EffffjLj1024ELj4ENS_18Kernel_traits_baseILj768EffffjLj1024EEEEEEEvNS_9BwdParamsE:
	.zero		9472


//--------------------- .nv.shared._ZN10layer_norm13ln_bwd_kernelINS_13Kernel_traitsIffffjLj768ELj1ELj4ELj1ELj16ENS_18Kernel_traits_baseILj768EffffjLj128EEEEEEEvNS_9BwdParamsE --------------------------
	.section	.nv.shared._ZN10layer_norm13ln_bwd_kernelINS_13Kernel_traitsIffffjLj768ELj1ELj4ELj1ELj16ENS_18Kernel_traits_baseILj768EffffjLj128EEEEEEEvNS_9BwdParamsE,"aw",@nobits
	.sectionflags	@""
	.align	16
	.zero		1024


//--------------------- .nv.constant0._ZN10layer_norm22ln_bwd_finalize_kernelINS_22Kernel_traits_finalizeILj65536E13__nv_bfloat16fS2_fjLj1024ELj4ENS_18Kernel_traits_baseILj65536ES2_fS2_fjLj1024EEEEEEEvNS_9BwdParamsE --------------------------
	.section	.nv.constant0._ZN10layer_norm22ln_bwd_finalize_kernelINS_22Kernel_traits_finalizeILj65536E13__nv_bfloat16fS2_fjLj1024ELj4ENS_18Kernel_traits_baseILj65536ES2_fS2_fjLj1024EEEEEEEvNS_9BwdParamsE,"a",@progbits
	.sectionflags	@""
	.align	4
.nv.constant0._ZN10layer_norm22ln_bwd_finalize_kernelINS_22Kernel_traits_finalizeILj65536E13__nv_bfloat16fS2_fjLj1024ELj4ENS_18Kernel_traits_baseILj65536ES2_fS2_fjLj1024EEEEEEEvNS_9BwdParamsE:
	.zero		664


//--------------------- .nv.constant0._ZN10layer_norm13ln_bwd_kernelINS_13Kernel_traitsI13__nv_bfloat16fS2_fjLj65536ELj8ELj1ELj8ELj16ENS_18Kernel_traits_baseILj65536ES2_fS2_fjLj256EEEEEEEvNS_9BwdParamsE --------------------------
	.section	.nv.constant0._ZN10layer_norm13ln_bwd_kernelINS_13Kernel_traitsI13__nv_bfloat16fS2_fjLj65536ELj8ELj1ELj8ELj16ENS_18Kernel_traits_baseILj65536ES2_fS2_fjLj256EEEEEEEvNS_9BwdParamsE,"a",@progbits
	.sectionflags	@""
	.align	4
.nv.constant0._ZN10layer_norm13ln_bwd_kernelINS_13Kernel_traitsI13__nv_bfloat16fS2_fjLj65536ELj8ELj1ELj8ELj16ENS_18Kernel_traits_baseILj65536ES2_fS2_fjLj256EEEEEEEvNS_9BwdParamsE:
	.zero		664


//--------------------- .nv.constant0._ZN10layer_norm22ln_bwd_finalize_kernelINS_22Kernel_traits_finalizeILj65536E13__nv_bfloat16S2_S2_fjLj1024ELj4ENS_18Kernel_traits_baseILj65536ES2_S2_S2_fjLj1024EEEEEEEvNS_9BwdParamsE --------------------------
	.section	.nv.constant0._ZN10layer_norm22ln_bwd_finalize_kernelINS_22Kernel_traits_finalizeILj65536E13__nv_bfloat16S2_S2_fjLj1024ELj4ENS_18Kernel_traits_baseILj65536ES2_S2_S2_fjLj1024EEEEEEEvNS_9BwdParamsE,"a",@progbits
	.sectionflags	@""
	.align	4
.nv.constant0._ZN10layer_norm22ln_bwd_finalize_kernelINS_22Kernel_traits_finalizeILj65536E13__nv_bfloat16S2_S2_fjLj1024ELj4ENS_18Kernel_traits_baseILj65536ES2_S2_S2_fjLj1024EEEEEEEvNS_9BwdParamsE:
	.zero		664


//--------------------- .nv.constant0._ZN10layer_norm13ln_bwd_kernelINS_13Kernel_traitsI13__nv_bfloat16S2_S2_fjLj65536ELj8ELj1ELj8ELj16ENS_18Kernel_traits_baseILj65536ES2_S2_S2_fjLj256EEEEEEEvNS_9BwdParamsE --------------------------
	.section	.nv.constant0._ZN10layer_norm13ln_bwd_kernelINS_13Kernel_traitsI13__nv_bfloat16S2_S2_fjLj65536ELj8ELj1ELj8ELj16ENS_18Kernel_traits_baseILj65536ES2_S2_S2_fjLj256EEEEEEEvNS_9BwdParamsE,"a",@progbits
	.sectionflags	@""
	.align	4
.nv.constant0._ZN10layer_norm13ln_bwd_kernelINS_13Kernel_traitsI13__nv_bfloat16S2_S2_fjLj65536ELj8ELj1ELj8ELj16ENS_18Kernel_traits_baseILj65536ES2_S2_S2_fjLj256EEEEEEEvNS_9BwdParamsE:
	.zero		664


//--------------------- .nv.constant0._ZN10layer_norm22ln_bwd_finalize_kernelINS_22Kernel_traits_finalizeILj65536E6__halffS2_fjLj1024ELj4ENS_18Kernel_traits_baseILj65536ES2_fS2_fjLj1024EEEEEEEvNS_9BwdParamsE --------------------------
	.section	.nv.constant0._ZN10layer_norm22ln_bwd_finalize_kernelINS_22Kernel_traits_finalizeILj65536E6__halffS2_fjLj1024ELj4ENS_18Kernel_traits_baseILj65536ES2_fS2_fjLj1024EEEEEEEvNS_9BwdParamsE,"a",@progbits
	.sectionflags	@""
	.align	4
.nv.constant0._ZN10layer_norm22ln_bwd_finalize_kernelINS_22Kernel_traits_finalizeILj65536E6__halffS2_fjLj1024ELj4ENS_18Kernel_traits_baseILj65536ES2_fS2_fjLj1024EEEEEEEvNS_9BwdParamsE:
	.zero		664


//--------------------- .nv.constant0._ZN10layer_norm13ln_bwd_kernelINS_13Kernel_traitsI6__halffS2_fjLj65536ELj8ELj1ELj8ELj16ENS_18Kernel_traits_baseILj65536ES2_fS2_fjLj256EEEEEEEvNS_9BwdParamsE --------------------------
	.section	.nv.constant0._ZN10layer_norm13ln_bwd_kernelINS_13Kernel_traitsI6__halffS2_fjLj65536ELj8ELj1ELj8ELj16ENS_18Kernel_traits_baseILj65536ES2_fS2_fjLj256EEEEEEEvNS_9BwdParamsE,"a",@progbits
	.sectionflags	@""
	.align	4
.nv.constant0._ZN10layer_norm13ln_bwd_kernelINS_13Kernel_traitsI6__halffS2_fjLj65536ELj8ELj1ELj8ELj16ENS_18Kernel_traits_baseILj65536ES2_fS2_fjLj256EEEEEEEvNS_9BwdParamsE:
	.zero		664


//--------------------- .nv.constant0._ZN10layer_norm22ln_bwd_finalize_kernelINS_22Kernel_traits_finalizeILj65536E6__halfS2_S2_fjLj1024ELj4ENS_18Kernel_traits_baseILj65536ES2_S2_S2_fjLj1024EEEEEEEvNS_9BwdParamsE --------------------------
	.section	.nv.constant0._ZN10layer_norm22ln_bwd_finalize_kernelINS_22Kernel_traits_finalizeILj65536E6__halfS2_S2_fjLj1024ELj4ENS_18Kernel_traits_baseILj65536ES2_S2_S2_fjLj1024EEEEEEEvNS_9BwdParamsE,"a",@progbits
	.sectionflags	@""
	.align	4
.nv.constant0._ZN10layer_norm22ln_bwd_finalize_kernelINS_22Kernel_traits_finalizeILj65536E6__halfS2_S2_fjLj1024ELj4ENS_18Kernel_traits_baseILj65536ES2_S2_S2_fjLj1024EEEEEEEvNS_9BwdParamsE:
	.zero		664


//--------------------- .nv.constant0._ZN10layer_norm13ln_bwd_kernelINS_13Kernel_traitsI6__halfS2_S2_fjLj65536ELj8ELj1ELj8ELj16ENS_18Kernel_traits_baseILj65536ES2_S2_S2_fjLj256EEEEEEEvNS_9BwdParamsE --------------------------
	.section	.nv.constant0._ZN10layer_norm13ln_bwd_kernelINS_13Kernel_traitsI6__halfS2_S2_fjLj65536ELj8ELj1ELj8ELj16ENS_18Kernel_traits_baseILj65536ES2_S2_S2_fjLj256EEEEEEEvNS_9BwdParamsE,"a",@progbits
	.sectionflags	@""
	.align	4
.nv.constant0._ZN10layer_norm13ln_bwd_kernelINS_13Kernel_traitsI6__halfS2_S2_fjLj65536ELj8ELj1ELj8ELj16ENS_18Kernel_traits_baseILj65536ES2_S2_S2_fjLj256EEEEEEEvNS_9BwdParamsE:
	.zero		664


//--------------------- .nv.constant0._ZN10layer_norm22ln_bwd_finalize_kernelINS_22Kernel_traits_finalizeILj65536EffffjLj1024ELj4ENS_18Kernel_traits_baseILj65536EffffjLj1024EEEEEEEvNS_9BwdParamsE --------------------------
	.section	.nv.constant0._ZN10layer_norm22ln_bwd_finalize_kernelINS_22Kernel_traits_finalizeILj65536EffffjLj1024ELj4ENS_18Kernel_traits_baseILj65536EffffjLj1024EEEEEEEvNS_9BwdParamsE,"a",@progbits
	.sectionflags	@""
	.align	4
.nv.constant0._ZN10layer_norm22ln_bwd_finalize_kernelINS_22Kernel_traits_finalizeILj65536EffffjLj1024ELj4ENS_18Kernel_traits_baseILj65536EffffjLj1024EEEEEEEvNS_9BwdParamsE:
	.zero		664


//--------------------- .nv.constant0._ZN10layer_norm13ln_bwd_kernelINS_13Kernel_traitsIffffjLj65536ELj8ELj1ELj8ELj16ENS_18Kernel_traits_baseILj65536EffffjLj256EEEEEEEvNS_9BwdParamsE --------------------------
	.section	.nv.constant0._ZN10layer_norm13ln_bwd_kernelINS_13Kernel_traitsIffffjLj65536ELj8ELj1ELj8ELj16ENS_18Kernel_traits_baseILj65536EffffjLj256EEEEEEEvNS_9BwdParamsE,"a",@progbits
	.sectionflags	@""
	.align	4
.nv.constant0._ZN10layer_norm13ln_bwd_kernelINS_13Kernel_traitsIffffjLj65536ELj8ELj1ELj8ELj16ENS_18Kernel_traits_baseILj65536EffffjLj256EEEEEEEvNS_9BwdParamsE:
	.zero		664


//--------------------- .nv.constant0._ZN10layer_norm22ln_bwd_finalize_kernelINS_22Kernel_traits_finalizeILj49152E13__nv_bfloat16fS2_fjLj1024ELj4ENS_18Kernel_traits_baseILj49152ES2_fS2_fjLj1024EEEEEEEvNS_9BwdParamsE --------------------------
	.section	.nv.constant0._ZN10layer_norm22ln_bwd_finalize_kernelINS_22Kernel_traits_finalizeILj49152E13__nv_bfloat16fS2_fjLj1024ELj4ENS_18Kernel_traits_baseILj49152ES2_fS2_fjLj1024EEEEEEEvNS_9BwdParamsE,"a",@progbits
	.sectionflags	@""
	.align	4
.nv.constant0._ZN10layer_norm22ln_bwd_finalize_kernelINS_22Kernel_traits_finalizeILj49152E13__nv_bfloat16fS2_fjLj1024ELj4ENS_18Kernel_traits_baseILj49152ES2_fS2_fjLj1024EEEEEEEvNS_9BwdParamsE:
	.zero		664


//--------------------- .nv.constant0._ZN10layer_norm13ln_bwd_kernelINS_13Kernel_traitsI13__nv_bfloat16fS2_fjLj49152ELj8ELj1ELj8ELj16ENS_18Kernel_traits_baseILj49152ES2_fS2_fjLj256EEEEEEEvNS_9BwdParamsE --------------------------
	.section	.nv.constant0._ZN10layer_norm13ln_bwd_kernelINS_13Kernel_traitsI13__nv_bfloat16fS2_fjLj49152ELj8ELj1ELj8ELj16ENS_18Kernel_traits_baseILj49152ES2_fS2_fjLj256EEEEEEEvNS_9BwdParamsE,"a",@progbits
	.sectionflags	@""
	.align	4
.nv.constant0._ZN10layer_norm13ln_bwd_kernelINS_13Kernel_traitsI13__nv_bfloat16fS2_fjLj49152ELj8ELj1ELj8ELj16ENS_18Kernel_traits_baseILj49152ES2_fS2_fjLj256EEEEEEEvNS_9BwdParamsE:
	.zero		664


//--------------------- .nv.constant0._ZN10layer_norm22ln_bwd_finalize_kernelINS_22Kernel_traits_finalizeILj49152E13__nv_bfloat16S2_S2_fjLj1024ELj4ENS_18Kernel_traits_baseILj49152ES2_S2_S2_fjLj1024EEEEEEEvNS_9BwdParamsE --------------------------
	.section	.nv.constant0._ZN10layer_norm22ln_bwd_finalize_kernelINS_22Kernel_traits_finalizeILj49152E13__nv_bfloat16S2_S2_fjLj1024ELj4ENS_18Kernel_traits_baseILj49152ES2_S2_S2_fjLj1024EEEEEEEvNS_9BwdParamsE,"a",@progbits
	.sectionflags	@""
	.align	4
.nv.constant0._ZN10layer_norm22ln_bwd_finalize_kernelINS_22Kernel_traits_finalizeILj49152E13__nv_bfloat16S2_S2_fjLj1024ELj4ENS_18Kernel_traits_baseILj49152ES2_S2_S2_fjLj1024EEEEEEEvNS_9BwdParamsE:
	.zero		664


//--------------------- .nv.constant0._ZN10layer_norm13ln_bwd_kernelINS_13Kernel_traitsI13__nv_bfloat16S2_S2_fjLj49152ELj8ELj1ELj8ELj16ENS_18Kernel_traits_baseILj49152ES2_S2_S2_fjLj256EEEEEEEvNS_9BwdParamsE --------------------------
	.section	.nv.constant0._ZN10layer_norm13ln_bwd_kernelINS_13Kernel_traitsI13__nv_bfloat16S2_S2_fjLj49152ELj8ELj1ELj8ELj16ENS_18Kernel_traits_baseILj49152ES2_S2_S2_fjLj256EEEEEEEvNS_9BwdParamsE,"a",@progbits
	.sectionflags	@""
	.align	4
.nv.constant0._ZN10layer_norm13ln_bwd_kernelINS_13Kernel_traitsI13__nv_bfloat16S2_S2_fjLj49152ELj8ELj1ELj8ELj16ENS_18Kernel_traits_baseILj49152ES2_S2_S2_fjLj256EEEEEEEvNS_9BwdParamsE:
	.zero		664


//--------------------- .nv.constant0._ZN10layer_norm22ln_bwd_finalize_kernelINS_22Kernel_traits_finalizeILj49152E6__halffS2_fjLj1024ELj4ENS_18Kernel_traits_baseILj49152ES2_fS2_fjLj1024EEEEEEEvNS_9BwdParamsE --------------------------
	.section	.nv.constant0._ZN10layer_norm22ln_bwd_finalize_kernelINS_22Kernel_traits_finalizeILj49152E6__halffS2_fjLj1024ELj4ENS_18Kernel_traits_baseILj49152ES2_fS2_fjLj1024EEEEEEEvNS_9BwdParamsE,"a",@progbits
	.sectionflags	@""
	.align	4
.nv.constant0._ZN10layer_norm22ln_bwd_finalize_kernelINS_22Kernel_traits_finalizeILj49152E6__halffS2_fjLj1024ELj4ENS_18Kernel_traits_baseILj49152ES2_fS2_fjLj1024EEEEEEEvNS_9BwdParamsE:
	.zero		664


//--------------------- .nv.constant0._ZN10layer_norm13ln_bwd_kernelINS_13Kernel_traitsI6__halffS2_fjLj49152ELj8ELj1ELj8ELj16ENS_18Kernel_traits_baseILj49152ES2_fS2_fjLj256EEEEEEEvNS_9BwdParamsE --------------------------
	.section	.nv.constant0._ZN10layer_norm13ln_bwd_kernelINS_13Kernel_traitsI6__halffS2_fjLj49152ELj8ELj1ELj8ELj16ENS_18Kernel_traits_baseILj49152ES2_fS2_fjLj256EEEEEEEvNS_9BwdParamsE,"a",@progbits
	.sectionflags	@""
	.align	4
.nv.constant0._ZN10layer_norm13ln_bwd_kernelINS_13Kernel_traitsI6__halffS2_fjLj49152ELj8ELj1ELj8ELj16ENS_18Kernel_traits_baseILj49152ES2_fS2_fjLj256EEEEEEEvNS_9BwdParamsE:
	.zero		664


//--------------------- .nv.constant0._ZN10layer_norm22ln_bwd_finalize_kernelINS_22Kernel_traits_finalizeILj49152E6__halfS2_S2_fjLj1024ELj4ENS_18Kernel_traits_baseILj49152ES2_S2_S2_fjLj1024EEEEEEEvNS_9BwdParamsE --------------------------
	.section	.nv.constant0._ZN10layer_norm22ln_bwd_finalize_kernelINS_22Kernel_traits_finalizeILj49152E6__halfS2_S2_fjLj1024ELj4ENS_18Kernel_traits_baseILj49152ES2_S2_S2_fjLj1024EEEEEEEvNS_9BwdParamsE,"a",@progbits
	.sectionflags	@""
	.align	4
.nv.constant0._ZN10layer_norm22ln_bwd_finalize_kernelINS_22Kernel_traits_finalizeILj49152E6__halfS2_S2_fjLj1024ELj4ENS_18Kernel_traits_baseILj49152ES2_S2_S2_fjLj1024EEEEEEEvNS_9BwdParamsE:
	.zero		664


//--------------------- .nv.constant0._ZN10layer_norm13ln_bwd_kernelINS_13Kernel_traitsI6__halfS2_S2_fjLj49152ELj8ELj1ELj8ELj16ENS_18Kernel_traits_baseILj49152ES2_S2_S2_fjLj256EEEEEEEvNS_9BwdParamsE --------------------------
	.section	.nv.constant0._ZN10layer_norm13ln_bwd_kernelINS_13Kernel_traitsI6__halfS2_S2_fjLj49152ELj8ELj1ELj8ELj16ENS_18Kernel_traits_baseILj49152ES2_S2_S2_fjLj256EEEEEEEvNS_9BwdParamsE,"a",@progbits
	.sectionflags	@""
	.align	4
.nv.constant0._ZN10layer_norm13ln_bwd_kernelINS_13Kernel_traitsI6__halfS2_S2_fjLj49152ELj8ELj1ELj8ELj16ENS_18Kernel_traits_baseILj49152ES2_S2_S2_fjLj256EEEEEEEvNS_9BwdParamsE:
	.zero		664


//--------------------- .nv.constant0._ZN10layer_norm22ln_bwd_finalize_kernelINS_22Kernel_traits_finalizeILj49152EffffjLj1024ELj4ENS_18Kernel_traits_baseILj49152EffffjLj1024EEEEEEEvNS_9BwdParamsE --------------------------
	.section	.nv.constant0._ZN10layer_norm22ln_bwd_finalize_kernelINS_22Kernel_traits_finalizeILj49152EffffjLj1024ELj4ENS_18Kernel_traits_baseILj49152EffffjLj1024EEEEEEEvNS_9BwdParamsE,"a",@progbits
	.sectionflags	@""
	.align	4
.nv.constant0._ZN10layer_norm22ln_bwd_finalize_kernelINS_22Kernel_traits_finalizeILj49152EffffjLj1024ELj4ENS_18Kernel_traits_baseILj49152EffffjLj1024EEEEEEEvNS_9BwdParamsE:
	.zero		664


//--------------------- .nv.constant0._ZN10layer_norm13ln_bwd_kernelINS_13Kernel_traitsIffffjLj49152ELj8ELj1ELj8ELj16ENS_18Kernel_traits_baseILj49152EffffjLj256EEEEEEEvNS_9BwdParamsE --------------------------
	.section	.nv.constant0._ZN10layer_norm13ln_bwd_kernelINS_13Kernel_traitsIffffjLj49152ELj8ELj1ELj8ELj16ENS_18Kernel_traits_baseILj49152EffffjLj256EEEEEEEvNS_9BwdParamsE,"a",@progbits
	.sectionflags	@""
	.align	4
.nv.constant0._ZN10layer_norm13ln_bwd_kernelINS_13Kernel_traitsIffffjLj49152ELj8ELj1ELj8ELj16ENS_18Kernel_traits_baseILj49152EffffjLj256EEEEEEEvNS_9BwdParamsE:
	.zero		664


//--------------------- .nv.constant0._ZN10layer_norm22ln_bwd_finalize_kernelINS_22Kernel_traits_finalizeILj40960E13__nv_bfloat16fS2_fjLj1024ELj4ENS_18Kernel_traits_baseILj40960ES2_fS2_fjLj1024EEEEEEEvNS_9BwdParamsE --------------------------
	.section	.nv.constant0._ZN10layer_norm22ln_bwd_finalize_kernelINS_22Kernel_traits_finalizeILj40960E13__nv_bfloat16fS2_fjLj1024ELj4ENS_18Kernel_traits_baseILj40960ES2_fS2_fjLj1024EEEEEEEvNS_9BwdParamsE,"a",@progbits
	.sectionflags	@""
	.align	4
.nv.constant0._ZN10layer_norm22ln_bwd_finalize_kernelINS_22Kernel_traits_finalizeILj40960E13__nv_bfloat16fS2_fjLj1024ELj4ENS_18Kernel_traits_baseILj40960ES2_fS2_fjLj1024EEEEEEEvNS_9BwdParamsE:
	.zero		664


//--------------------- .nv.constant0._ZN10layer_norm13ln_bwd_kernelINS_13Kernel_traitsI13__nv_bfloat16fS2_fjLj40960ELj4ELj1ELj8ELj16ENS_18Kernel_traits_baseILj40960ES2_fS2_fjLj256EEEEEEEvNS_9BwdParamsE --------------------------
	.section	.nv.constant0._ZN10layer_norm13ln_bwd_kernelINS_13Kernel_traitsI13__nv_bfloat16fS2_fjLj40960ELj4ELj1ELj8ELj16ENS_18Kernel_traits_baseILj40960ES2_fS2_fjLj256EEEEEEEvNS_9BwdParamsE,"a",@progbits
	.sectionflags	@""
	.align	4
.nv.constant0._ZN10layer_norm13ln_bwd_kernelINS_13Kernel_traitsI13__nv_bfloat16fS2_fjLj40960ELj4ELj1ELj8ELj16ENS_18Kernel_traits_baseILj40960ES2_fS2_fjLj256EEEEEEEvNS_9BwdParamsE:
	.zero		664


//--------------------- .nv.constant0._ZN10layer_norm22ln_bwd_finalize_kernelINS_22Kernel_traits_finalizeILj40960E13__nv_bfloat16S2_S2_fjLj1024ELj4ENS_18Kernel_traits_baseILj40960ES2_S2_S2_fjLj1024EEEEEEEvNS_9BwdParamsE --------------------------
	.section	.nv.constant0._ZN10layer_norm22ln_bwd_finalize_kernelINS_22Kernel_traits_finalizeILj40960E13__nv_bfloat16S2_S2_fjLj1024ELj4ENS_18Kernel_traits_baseILj40960ES2_S2_S2_fjLj1024EEEEEEEvNS_9BwdParamsE,"a",@progbits
	.sectionflags	@""
	.align	4
.nv.constant0._ZN10layer_norm22ln_bwd_finalize_kernelINS_22Kernel_traits_finalizeILj40960E13__nv_bfloat16S2_S2_fjLj1024ELj4ENS_18Kernel_traits_baseILj40960ES2_S2_S2_fjLj1024EEEEEEEvNS_9BwdParamsE:
	.zero		664


//--------------------- .nv.constant0._ZN10layer_norm13ln_bwd_kernelINS_13Kernel_traitsI13__nv_bfloat16S2_S2_fjLj40960ELj4ELj1ELj8ELj16ENS_18Kernel_traits_baseILj40960ES2_S2_S2_fjLj256EEEEEEEvNS_9BwdParamsE --------------------------
	.section	.nv.constant0._ZN10layer_norm13ln_bwd_kernelINS_13Kernel_traitsI13__nv_bfloat16S2_S2_fjLj40960ELj4ELj1ELj8ELj16ENS_18Kernel_traits_baseILj40960ES2_S2_S2_fjLj256EEEEEEEvNS_9BwdParamsE,"a",@progbits
	.sectionflags	@""
	.align	4
.nv.constant0._ZN10layer_norm13ln_bwd_kernelINS_13Kernel_traitsI13__nv_bfloat16S2_S2_fjLj40960ELj4ELj1ELj8ELj16ENS_18Kernel_traits_baseILj40960ES2_S2_S2_fjLj256EEEEEEEvNS_9BwdParamsE:
	.zero		664


//--------------------- .nv.constant0._ZN10layer_norm22ln_bwd_finalize_kernelINS_22Kernel_traits_finalizeILj40960E6__halffS2_fjLj1024ELj4ENS_18Kernel_traits_baseILj40960ES2_fS2_fjLj1024EEEEEEEvNS_9BwdParamsE --------------------------
	.section	.nv.constant0._ZN10layer_norm22ln_bwd_finalize_kernelINS_22Kernel_traits_finalizeILj40960E6__halffS2_fjLj1024ELj4ENS_18Kernel_traits_baseILj40960ES2_fS2_fjLj1024EEEEEEEvNS_9BwdParamsE,"a",@progbits
	.sectionflags	@""
	.align	4
.nv.constant0._ZN10layer_norm22ln_bwd_finalize_kernelINS_22Kernel_traits_finalizeILj40960E6__halffS2_fjLj1024ELj4ENS_18Kernel_traits_baseILj40960ES2_fS2_fjLj1024EEEEEEEvNS_9BwdParamsE:
	.zero		664


//--------------------- .nv.constant0._ZN10layer_norm13ln_bwd_kernelINS_13Kernel_traitsI6__halffS2_fjLj40960ELj4ELj1ELj8ELj16ENS_18Kernel_traits_baseILj40960ES2_fS2_fjLj256EEEEEEEvNS_9BwdParamsE --------------------------
	.section	.nv.constant0._ZN10layer_norm13ln_bwd_kernelINS_13Kernel_traitsI6__halffS2_fjLj40960ELj4ELj1ELj8ELj16ENS_18Kernel_traits_baseILj40960ES2_fS2_fjLj256EEEEEEEvNS_9BwdParamsE,"a",@progbits
	.sectionflags	@""
	.align	4
.nv.constant0._ZN10layer_norm13ln_bwd_kernelINS_13Kernel_traitsI6__halffS2_fjLj40960ELj4ELj1ELj8ELj16ENS_18Kernel_traits_baseILj40960ES2_fS2_fjLj256EEEEEEEvNS_9BwdParamsE:
	.zero		664


//--------------------- .nv.constant0._ZN10layer_norm22ln_bwd_finalize_kernelINS_22Kernel_traits_finalizeILj40960E6__halfS2_S2_fjLj1024ELj4ENS_18Kernel_traits_baseILj40960ES2_S2_S2_fjLj1024EEEEEEEvNS_9BwdParamsE --------------------------
	.section	.nv.constant0._ZN10layer_norm22ln_bwd_finalize_kernelINS_22Kernel_traits_finalizeILj40960E6__halfS2_S2_fjLj1024ELj4ENS_18Kernel_traits_baseILj40960ES2_S2_S2_fjLj1024EEEEEEEvNS_9BwdParamsE,"a",@progbits
	.sectionflags	@""
	.align	4
.nv.constant0._ZN10layer_norm22ln_bwd_finalize_kernelINS_22Kernel_traits_finalizeILj40960E6__halfS2_S2_fjLj1024ELj4ENS_18Kernel_traits_baseILj40960ES2_S2_S2_fjLj1024EEEEEEEvNS_9BwdParamsE:
	.zero		664


//--------------------- .nv.constant0._ZN10layer_norm13ln_bwd_kernelINS_13Kernel_traitsI6__halfS2_S2_fjLj40960ELj4ELj1ELj8ELj16ENS_18Kernel_traits_baseILj40960ES2_S2_S2_fjLj256EEEEEEEvNS_9BwdParamsE --------------------------
	.section	.nv.constant0._ZN10layer_norm13ln_bwd_kernelINS_13Kernel_traitsI6__halfS2_S2_fjLj40960ELj4ELj1ELj8ELj16ENS_18Kernel_traits_baseILj40960ES2_S2_S2_fjLj256EEEEEEEvNS_9BwdParamsE,"a",@progbits
	.sectionflags	@""
	.align	4
.nv.constant0._ZN10layer_norm13ln_bwd_kernelINS_13Kernel_traitsI6__halfS2_S2_fjLj40960ELj4ELj1ELj8ELj16ENS_18Kernel_traits_baseILj40960ES2_S2_S2_fjLj256EEEEEEEvNS_9BwdParamsE:
	.zero		664


//--------------------- .nv.constant0._ZN10layer_norm22ln_bwd_finalize_kernelINS_22Kernel_traits_finalizeILj40960EffffjLj1024ELj4ENS_18Kernel_traits_baseILj40960EffffjLj1024EEEEEEEvNS_9BwdParamsE --------------------------
	.section	.nv.constant0._ZN10layer_norm22ln_bwd_finalize_kernelINS_22Kernel_traits_finalizeILj40960EffffjLj1024ELj4ENS_18Kernel_traits_baseILj40960EffffjLj1024EEEEEEEvNS_9BwdParamsE,"a",@progbits
	.sectionflags	@""
	.align	4
.nv.constant0._ZN10layer_norm22ln_bwd_finalize_kernelINS_22Kernel_traits_finalizeILj40960EffffjLj1024ELj4ENS_18Kernel_traits_baseILj40960EffffjLj1024EEEEEEEvNS_9BwdParamsE:
	.zero		664


//--------------------- .nv.constant0._ZN10layer_norm13ln_bwd_kernelINS_13Kernel_traitsIffffjLj40960ELj4ELj1ELj8ELj16ENS_18Kernel_traits_baseILj40960EffffjLj256EEEEEEEvNS_9BwdParamsE --------------------------
	.section	.nv.constant0._ZN10layer_norm13ln_bwd_kernelINS_13Kernel_traitsIffffjLj40960ELj4ELj1ELj8ELj16ENS_18Kernel_traits_baseILj40960EffffjLj256EEEEEEEvNS_9BwdParamsE,"a",@progbits
	.sectionflags	@""
	.align	4
.nv.constant0._ZN10layer_norm13ln_bwd_kernelINS_13Kernel_traitsIffffjLj40960ELj4ELj1ELj8ELj16ENS_18Kernel_traits_baseILj40960EffffjLj256EEEEEEEvNS_9BwdParamsE:
	.zero		664


//--------------------- .nv.constant0._ZN10layer_norm22ln_bwd_finalize_kernelINS_22Kernel_traits_finalizeILj32768E13__nv_bfloat16fS2_fjLj1024ELj4ENS_18Kernel_traits_baseILj32768ES2_fS2_fjLj1024EEEEEEEvNS_9BwdParamsE --------------------------
	.section	.nv.constant0._ZN10layer_norm22ln_bwd_finalize_kernelINS_22Kernel_traits_finalizeILj32768E13__nv_bfloat16fS2_fjLj1024ELj4ENS_18Kernel_traits_baseILj32768ES2_fS2_fjLj1024EEEEEEEvNS_9BwdParamsE,"a",@progbits
	.sectionflags	@""
	.align	4
.nv.constant0._ZN10layer_norm22ln_bwd_finalize_kernelINS_22Kernel_traits_finalizeILj32768E13__nv_bfloat16fS2_fjLj1024ELj4ENS_18Kernel_traits_baseILj32768ES2_fS2_fjLj1024EEEEEEEvNS_9BwdParamsE:
	.zero		664


//--------------------- .nv.constant0._ZN10layer_norm13ln_bwd_kernelINS_13Kernel_traitsI13__nv_bfloat16fS2_fjLj32768ELj4ELj1ELj8ELj16ENS_18Kernel_traits_baseILj32768ES2_fS2_fjLj256EEEEEEEvNS_9BwdParamsE --------------------------
	.section	.nv.constant0._ZN10layer_norm13ln_bwd_kernelINS_13Kernel_traitsI13__nv_bfloat16fS2_fjLj32768ELj4ELj1ELj8ELj16ENS_18Kernel_traits_baseILj32768ES2_fS2_fjLj256EEEEEEEvNS_9BwdParamsE,"a",@progbits
	.sectionflags	@""
	.align	4
.nv.constant0._ZN10layer_norm13ln_bwd_kernelINS_13Kernel_traitsI13__nv_bfloat16fS2_fjLj32768ELj4ELj1ELj8ELj16ENS_18Kernel_traits_baseILj32768ES2_fS2_fjLj256EEEEEEEvNS_9BwdParamsE:
	.zero		664


//--------------------- .nv.constant0._ZN10layer_norm22ln_bwd_finalize_kernelINS_22Kernel_traits_finalizeILj32768E13__nv_bfloat16S2_S2_fjLj1024ELj4ENS_18Kernel_traits_baseILj32768ES2_S2_S2_fjLj1024EEEEEEEvNS_9BwdParamsE --------------------------
	.section	.nv.constant0._ZN10layer_norm22ln_bwd_finalize_kernelINS_22Kernel_traits_finalizeILj32768E13__nv_bfloat16S2_S2_fjLj1024ELj4ENS_18Kernel_traits_baseILj32768ES2_S2_S2_fjLj1024EEEEEEEvNS_9BwdParamsE,"a",@progbits
	.sectionflags	@""
	.align	4
.nv.constant0._ZN10layer_norm22ln_bwd_finalize_kernelINS_22Kernel_traits_finalizeILj32768E13__nv_bfloat16S2_S2_fjLj1024ELj4ENS_18Kernel_traits_baseILj32768ES2_S2_S2_fjLj1024EEEEEEEvNS_9BwdParamsE:
	.zero		664


//--------------------- .nv.constant0._ZN10layer_norm13ln_bwd_kernelINS_13Kernel_traitsI13__nv_bfloat16S2_S2_fjLj32768ELj4ELj1ELj8ELj16ENS_18Kernel_traits_baseILj32768ES2_S2_S2_fjLj256EEEEEEEvNS_9BwdParamsE --------------------------
	.section	.nv.constant0._ZN10layer_norm13ln_bwd_kernelINS_13Kernel_traitsI13__nv_bfloat16S2_S2_fjLj32768ELj4ELj1ELj8ELj16ENS_18Kernel_traits_baseILj32768ES2_S2_S2_fjLj256EEEEEEEvNS_9BwdParamsE,"a",@progbits
	.sectionflags	@""
	.align	4
.nv.constant0._ZN10layer_norm13ln_bwd_kernelINS_13Kernel_traitsI13__nv_bfloat16S2_S2_fjLj32768ELj4ELj1ELj8ELj16ENS_18Kernel_traits_baseILj32768ES2_S2_S2_fjLj256EEEEEEEvNS_9BwdParamsE:
	.zero		664


//--------------------- .nv.constant0._ZN10layer_norm22ln_bwd_finalize_kernelINS_22Kernel_traits_finalizeILj32768E6__halffS2_fjLj1024ELj4ENS_18Kernel_traits_baseILj32768ES2_fS2_fjLj1024EEEEEEEvNS_9BwdParamsE --------------------------
	.section	.nv.constant0._ZN10layer_norm22ln_bwd_finalize_kernelINS_22Kernel_traits_finalizeILj32768E6__halffS2_fjLj1024ELj4ENS_18Kernel_traits_baseILj32768ES2_fS2_fjLj1024EEEEEEEvNS_9BwdParamsE,"a",@progbits
	.sectionflags	@""
	.align	4
.nv.constant0._ZN10layer_norm22ln_bwd_finalize_kernelINS_22Kernel_traits_finalizeILj32768E6__halffS2_fjLj1024ELj4ENS_18Kernel_traits_baseILj32768ES2_fS2_fjLj1024EEEEEEEvNS_9BwdParamsE:
	.zero		664


//--------------------- .nv.constant0._ZN10layer_norm13ln_bwd_kernelINS_13Kernel_traitsI6__halffS2_fjLj32768ELj4ELj1ELj8ELj16ENS_18Kernel_traits_baseILj32768ES2_fS2_fjLj256EEEEEEEvNS_9BwdParamsE --------------------------
	.section	.nv.constant0._ZN10layer_norm13ln_bwd_kernelINS_13Kernel_traitsI6__halffS2_fjLj32768ELj4ELj1ELj8ELj16ENS_18Kernel_traits_baseILj32768ES2_fS2_fjLj256EEEEEEEvNS_9BwdParamsE,"a",@progbits
	.sectionflags	@""
	.align	4
.nv.constant0._ZN10layer_norm13ln_bwd_kernelINS_13Kernel_traitsI6__halffS2_fjLj32768ELj4ELj1ELj8ELj16ENS_18Kernel_traits_baseILj32768ES2_fS2_fjLj256EEEEEEEvNS_9BwdParamsE:
	.zero		664


//--------------------- .nv.constant0._ZN10layer_norm22ln_bwd_finalize_kernelINS_22Kernel_traits_finalizeILj32768E6__halfS2_S2_fjLj1024ELj4ENS_18Kernel_traits_baseILj32768ES2_S2_S2_fjLj1024EEEEEEEvNS_9BwdParamsE --------------------------
	.section	.nv.constant0._ZN10layer_norm22ln_bwd_finalize_kernelINS_22Kernel_traits_finalizeILj32768E6__halfS2_S2_fjLj1024ELj4ENS_18Kernel_traits_baseILj32768ES2_S2_S2_fjLj1024EEEEEEEvNS_9BwdParamsE,"a",@progbits
	.sectionflags	@""
	.align	4
.nv.constant0._ZN10layer_norm22ln_bwd_finalize_kernelINS_22Kernel_traits_finalizeILj32768E6__halfS2_S2_fjLj1024ELj4ENS_18Kernel_traits_baseILj32768ES2_S2_S2_fjLj1024EEEEEEEvNS_9BwdParamsE:
	.zero		664


//--------------------- .nv.constant0._ZN10layer_norm13ln_bwd_kernelINS_13Kernel_traitsI6__halfS2_S2_fjLj32768ELj4ELj1ELj8ELj16ENS_18Kernel_traits_baseILj32768ES2_S2_S2_fjLj256EEEEEEEvNS_9BwdParamsE --------------------------
	.section	.nv.constant0._ZN10layer_norm13ln_bwd_kernelINS_13Kernel_traitsI6__halfS2_S2_fjLj32768ELj4ELj1ELj8ELj16ENS_18Kernel_traits_baseILj32768ES2_S2_S2_fjLj256EEEEEEEvNS_9BwdParamsE,"a",@progbits
	.sectionflags	@""
	.align	4
.nv.constant0._ZN10layer_norm13ln_bwd_kernelINS_13Kernel_traitsI6__halfS2_S2_fjLj32768ELj4ELj1ELj8ELj16ENS_18Kernel_traits_baseILj32768ES2_S2_S2_fjLj256EEEEEEEvNS_9BwdParamsE:
	.zero		664


//--------------------- .nv.constant0._ZN10layer_norm22ln_bwd_finalize_kernelINS_22Kernel_traits_finalizeILj32768EffffjLj1024ELj4ENS_18Kernel_traits_baseILj32768EffffjLj1024EEEEEEEvNS_9BwdParamsE --------------------------
	.section	.nv.constant0._ZN10layer_norm22ln_bwd_finalize_kernelINS_22Kernel_traits_finalizeILj32768EffffjLj1024ELj4ENS_18Kernel_traits_baseILj32768EffffjLj1024EEEEEEEvNS_9BwdParamsE,"a",@progbits
	.sectionflags	@""
	.align	4
.nv.constant0._ZN10layer_norm22ln_bwd_finalize_kernelINS_22Kernel_traits_finalizeILj32768EffffjLj1024ELj4ENS_18Kernel_traits_baseILj32768EffffjLj1024EEEEEEEvNS_9BwdParamsE:
	.zero		664


//--------------------- .nv.constant0._ZN10layer_norm13ln_bwd_kernelINS_13Kernel_traitsIffffjLj32768ELj4ELj1ELj8ELj16ENS_18Kernel_traits_baseILj32768EffffjLj256EEEEEEEvNS_9BwdParamsE --------------------------
	.section	.nv.constant0._ZN10layer_norm13ln_bwd_kernelINS_13Kernel_traitsIffffjLj32768ELj4ELj1ELj8ELj16ENS_18Kernel_traits_baseILj32768EffffjLj256EEEEEEEvNS_9BwdParamsE,"a",@progbits
	.sectionflags	@""
	.align	4
.nv.constant0._ZN10layer_norm13ln_bwd_kernelINS_13Kernel_traitsIffffjLj32768ELj4ELj1ELj8ELj16ENS_18Kernel_traits_baseILj32768EffffjLj256EEEEEEEvNS_9BwdParamsE:
	.zero		664


//--------------------- .nv.constant0._ZN10layer_norm22ln_bwd_finalize_kernelINS_22Kernel_traits_finalizeILj30720E13__nv_bfloat16fS2_fjLj1024ELj4ENS_18Kernel_traits_baseILj30720ES2_fS2_fjLj1024EEEEEEEvNS_9BwdParamsE --------------------------
	.section	.nv.constant0._ZN10layer_norm22ln_bwd_finalize_kernelINS_22Kernel_traits_finalizeILj30720E13__nv_bfloat16fS2_fjLj1024ELj4ENS_18Kernel_traits_baseILj30720ES2_fS2_fjLj1024EEEEEEEvNS_9BwdParamsE,"a",@progbits
	.sectionflags	@""
	.align	4
.nv.constant0._ZN10layer_norm22ln_bwd_finalize_kernelINS_22Kernel_traits_finalizeILj30720E13__nv_bfloat16fS2_fjLj1024ELj4ENS_18Kernel_traits_baseILj30720ES2_fS2_fjLj1024EEEEEEEvNS_9BwdParamsE:
	.zero		664


//--------------------- .nv.constant0._ZN10layer_norm13ln_bwd_kernelINS_13Kernel_traitsI13__nv_bfloat16fS2_fjLj30720ELj4ELj1ELj8ELj8ENS_18Kernel_traits_baseILj30720ES2_fS2_fjLj256EEEEEEEvNS_9BwdParamsE --------------------------
	.section	.nv.constant0._ZN10layer_norm13ln_bwd_kernelINS_13Kernel_traitsI13__nv_bfloat16fS2_fjLj30720ELj4ELj1ELj8ELj8ENS_18Kernel_traits_baseILj30720ES2_fS2_fjLj256EEEEEEEvNS_9BwdParamsE,"a",@progbits
	.sectionflags	@""
	.align	4
.nv.constant0._ZN10layer_norm13ln_bwd_kernelINS_13Kernel_traitsI13__nv_bfloat16fS2_fjLj30720ELj4ELj1ELj8ELj8ENS_18Kernel_traits_baseILj30720ES2_fS2_fjLj256EEEEEEEvNS_9BwdParamsE:
	.zero		664


//--------------------- .nv.constant0._ZN10layer_norm22ln_bwd_finalize_kernelINS_22Kernel_traits_finalizeILj30720E13__nv_bfloat16S2_S2_fjLj1024ELj4ENS_18Kernel_traits_baseILj30720ES2_S2_S2_fjLj1024EEEEEEEvNS_9BwdParamsE --------------------------
	.section	.nv.constant0._ZN10layer_norm22ln_bwd_finalize_kernelINS_22Kernel_traits_finalizeILj30720E13__nv_bfloat16S2_S2_fjLj1024ELj4ENS_18Kernel_traits_baseILj30720ES2_S2_S2_fjLj1024EEEEEEEvNS_9BwdParamsE,"a",@progbits
	.sectionflags	@""
	.align	4
.nv.constant0._ZN10layer_norm22ln_bwd_finalize_kernelINS_22Kernel_traits_finalizeILj30720E13__nv_bfloat16S2_S2_fjLj1024ELj4ENS_18Kernel_traits_baseILj30720ES2_S2_S2_fjLj1024EEEEEEEvNS_9BwdParamsE:
	.zero		664


//--------------------- .nv.constant0._ZN10layer_norm13ln_bwd_kernelINS_13Kernel_traitsI13__nv_bfloat16S2_S2_fjLj30720ELj4ELj1ELj8ELj4ENS_18Kernel_traits_baseILj30720ES2_S2_S2_fjLj256EEEEEEEvNS_9BwdParamsE --------------------------
	.section	.nv.constant0._ZN10layer_norm13ln_bwd_kernelINS_13Kernel_traitsI13__nv_bfloat16S2_S2_fjLj30720ELj4ELj1ELj8ELj4ENS_18Kernel_traits_baseILj30720ES2_S2_S2_fjLj256EEEEEEEvNS_9BwdParamsE,"a",@progbits
	.sectionflags	@""
	.align	4
.nv.constant0._ZN10layer_norm13ln_bwd_kernelINS_13Kernel_traitsI13__nv_bfloat16S2_S2_fjLj30720ELj4ELj1ELj8ELj4ENS_18Kernel_traits_baseILj30720ES2_S2_S2_fjLj256EEEEEEEvNS_9BwdParamsE:
	.zero		664


//--------------------- .nv.constant0._ZN10layer_norm22ln_bwd_finalize_kernelINS_22Kernel_traits_finalizeILj30720E6__halffS2_fjLj1024ELj4ENS_18Kernel_traits_baseILj30720ES2_fS2_fjLj1024EEEEEEEvNS_9BwdParamsE --------------------------
	.section	.nv.constant0._ZN10layer_norm22ln_bwd_finalize_kernelINS_22Kernel_traits_finalizeILj30720E6__halffS2_fjLj1024ELj4ENS_18Kernel_traits_baseILj30720ES2_fS2_fjLj1024EEEEEEEvNS_9BwdParamsE,"a",@progbits
	.sectionflags	@""
	.align	4
.nv.constant0._ZN10layer_norm22ln_bwd_finalize_kernelINS_22Kernel_traits_finalizeILj30720E6__halffS2_fjLj1024ELj4ENS_18Kernel_traits_baseILj30720ES2_fS2_fjLj1024EEEEEEEvNS_9BwdParamsE:
	.zero		664


//--------------------- .nv.constant0._ZN10layer_norm13ln_bwd_kernelINS_13Kernel_traitsI6__halffS2_fjLj30720ELj4ELj1ELj8ELj8ENS_18Kernel_traits_baseILj30720ES2_fS2_fjLj256EEEEEEEvNS_9BwdParamsE --------------------------
	.section	.nv.constant0._ZN10layer_norm13ln_bwd_kernelINS_13Kernel_traitsI6__halffS2_fjLj30720ELj4ELj1ELj8ELj8ENS_18Kernel_traits_baseILj30720ES2_fS2_fjLj256EEEEEEEvNS_9BwdParamsE,"a",@progbits
	.sectionflags	@""
	.align	4
.nv.constant0._ZN10layer_norm13ln_bwd_kernelINS_13Kernel_traitsI6__halffS2_fjLj30720ELj4ELj1ELj8ELj8ENS_18Kernel_traits_baseILj30720ES2_fS2_fjLj256EEEEEEEvNS_9BwdParamsE:
	.zero		664


//--------------------- .nv.constant0._ZN10layer_norm22ln_bwd_finalize_kernelINS_22Kernel_traits_finalizeILj30720E6__halfS2_S2_fjLj1024ELj4ENS_18Kernel_traits_baseILj30720ES2_S2_S2_fjLj1024EEEEEEEvNS_9BwdParamsE --------------------------
	.section	.nv.constant0._ZN10layer_norm22ln_bwd_finalize_kernelINS_22Kernel_traits_finalizeILj30720E6__halfS2_S2_fjLj1024ELj4ENS_18Kernel_traits_baseILj30720ES2_S2_S2_fjLj1024EEEEEEEvNS_9BwdParamsE,"a",@progbits
	.sectionflags	@""
	.align	4
.nv.constant0._ZN10layer_norm22ln_bwd_finalize_kernelINS_22Kernel_traits_finalizeILj30720E6__halfS2_S2_fjLj1024ELj4ENS_18Kernel_traits_baseILj30720ES2_S2_S2_fjLj1024EEEEEEEvNS_9BwdParamsE:
	.zero		664


//--------------------- .nv.constant0._ZN10layer_norm13ln_bwd_kernelINS_13Kernel_traitsI6__halfS2_S2_fjLj30720ELj4ELj1ELj8ELj4ENS_18Kernel_traits_baseILj30720ES2_S2_S2_fjLj256EEEEEEEvNS_9BwdParamsE --------------------------
	.section	.nv.constant0._ZN10layer_norm13ln_bwd_kernelINS_13Kernel_traitsI6__halfS2_S2_fjLj30720ELj4ELj1ELj8ELj4ENS_18Kernel_traits_baseILj30720ES2_S2_S2_fjLj256EEEEEEEvNS_9BwdParamsE,"a",@progbits
	.sectionflags	@""
	.align	4
.nv.constant0._ZN10layer_norm13ln_bwd_kernelINS_13Kernel_traitsI6__halfS2_S2_fjLj30720ELj4ELj1ELj8ELj4ENS_18Kernel_traits_baseILj30720ES2_S2_S2_fjLj256EEEEEEEvNS_9BwdParamsE:
	.zero		664


//--------------------- .nv.constant0._ZN10layer_norm22ln_bwd_finalize_kernelINS_22Kernel_traits_finalizeILj30720EffffjLj1024ELj4ENS_18Kernel_traits_baseILj30720EffffjLj1024EEEEEEEvNS_9BwdParamsE --------------------------
	.section	.nv.constant0._ZN10layer_norm22ln_bwd_finalize_kernelINS_22Kernel_traits_finalizeILj30720EffffjLj1024ELj4ENS_18Kernel_traits_baseILj30720EffffjLj1024EEEEEEEvNS_9BwdParamsE,"a",@progbits
	.sectionflags	@""
	.align	4
.nv.constant0._ZN10layer_norm22ln_bwd_finalize_kernelINS_22Kernel_traits_finalizeILj30720EffffjLj1024ELj4ENS_18Kernel_traits_baseILj30720EffffjLj1024EEEEEEEvNS_9BwdParamsE:
	.zero		664


//--------------------- .nv.constant0._ZN10layer_norm13ln_bwd_kernelINS_13Kernel_traitsIffffjLj30720ELj4ELj1ELj8ELj8ENS_18Kernel_traits_baseILj30720EffffjLj256EEEEEEEvNS_9BwdParamsE --------------------------
	.section	.nv.constant0._ZN10layer_norm13ln_bwd_kernelINS_13Kernel_traitsIffffjLj30720ELj4ELj1ELj8ELj8ENS_18Kernel_traits_baseILj30720EffffjLj256EEEEEEEvNS_9BwdParamsE,"a",@progbits
	.sectionflags	@""
	.align	4
.nv.constant0._ZN10layer_norm13ln_bwd_kernelINS_13Kernel_traitsIffffjLj30720ELj4ELj1ELj8ELj8ENS_18Kernel_traits_baseILj30720EffffjLj256EEEEEEEvNS_9BwdParamsE:
	.zero		664


//--------------------- .nv.constant0._ZN10layer_norm22ln_bwd_finalize_kernelINS_22Kernel_traits_finalizeILj25600E13__nv_bfloat16fS2_fjLj1024ELj4ENS_18Kernel_traits_baseILj25600ES2_fS2_fjLj1024EEEEEEEvNS_9BwdParamsE --------------------------
	.section	.nv.constant0._ZN10layer_norm22ln_bwd_finalize_kernelINS_22Kernel_traits_finalizeILj25600E13__nv_bfloat16fS2_fjLj1024ELj4ENS_18Kernel_traits_baseILj25600ES2_fS2_fjLj1024EEEEEEEvNS_9BwdParamsE,"a",@progbits
	.sectionflags	@""
	.align	4
.nv.constant0._ZN10layer_norm22ln_bwd_finalize_kernelINS_22Kernel_traits_finalizeILj25600E13__nv_bfloat16fS2_fjLj1024ELj4ENS_18Kernel_traits_baseILj25600ES2_fS2_fjLj1024EEEEEEEvNS_9BwdParamsE:
	.zero		664


//--------------------- .nv.constant0._ZN10layer_norm13ln_bwd_kernelINS_13Kernel_traitsI13__nv_bfloat16fS2_fjLj25600ELj5ELj1ELj4ELj16ENS_18Kernel_traits_baseILj25600ES2_fS2_fjLj128EEEEEEEvNS_9BwdParamsE --------------------------
	.section	.nv.constant0._ZN10layer_norm13ln_bwd_kernelINS_13Kernel_traitsI13__nv_bfloat16fS2_fjLj25600ELj5ELj1ELj4ELj16ENS_18Kernel_traits_baseILj25600ES2_fS2_fjLj128EEEEEEEvNS_9BwdParamsE,"a",@progbits
	.sectionflags	@""
	.align	4
.nv.constant0._ZN10layer_norm13ln_bwd_kernelINS_13Kernel_traitsI13__nv_bfloat16fS2_fjLj25600ELj5ELj1ELj4ELj16ENS_18Kernel_traits_baseILj25600ES2_fS2_fjLj128EEEEEEEvNS_9BwdParamsE:
	.zero		664


//--------------------- .nv.constant0._ZN10layer_norm22ln_bwd_finalize_kernelINS_22Kernel_traits_finalizeILj25600E13__nv_bfloat16S2_S2_fjLj1024ELj4ENS_18Kernel_traits_baseILj25600ES2_S2_S2_fjLj1024EEEEEEEvNS_9BwdParamsE --------------------------
	.section	.nv.constant0._ZN10layer_norm22ln_bwd_finalize_kernelINS_22Kernel_traits_finalizeILj25600E13__nv_bfloat16S2_S2_fjLj1024ELj4ENS_18Kernel_traits_baseILj25600ES2_S2_S2_fjLj1024EEEEEEEvNS_9BwdParamsE,"a",@progbits
	.sectionflags	@""
	.align	4
.nv.constant0._ZN10layer_norm22ln_bwd_finalize_kernelINS_22Kernel_traits_finalizeILj25600E13__nv_bfloat16S2_S2_fjLj1024ELj4ENS_18Kernel_traits_baseILj25600ES2_S2_S2_fjLj1024EEEEEEEvNS_9BwdParamsE:
	.zero		664


//--------------------- .nv.constant0._ZN10layer_norm13ln_bwd_kernelINS_13Kernel_traitsI13__nv_bfloat16S2_S2_fjLj25600ELj5ELj1ELj4ELj16ENS_18Kernel_traits_baseILj25600ES2_S2_S2_fjLj128EEEEEEEvNS_9BwdParamsE --------------------------
	.section	.nv.constant0._ZN10layer_norm13ln_bwd_kernelINS_13Kernel_traitsI13__nv_bfloat16S2_S2_fjLj25600ELj5ELj1ELj4ELj16ENS_18Kernel_traits_baseILj25600ES2_S2_S2_fjLj128EEEEEEEvNS_9BwdParamsE,"a",@progbits
	.sectionflags	@""
	.align	4
.nv.constant0._ZN10layer_norm13ln_bwd_kernelINS_13Kernel_traitsI13__nv_bfloat16S2_S2_fjLj25600ELj5ELj1ELj4ELj16ENS_18Kernel_traits_baseILj25600ES2_S2_S2_fjLj128EEEEEEEvNS_9BwdParamsE:
	.zero		664


//--------------------- .nv.constant0._ZN10layer_norm22ln_bwd_finalize_kernelINS_22Kernel_traits_finalizeILj25600E6__halffS2_fjLj1024ELj4ENS_18Kernel_traits_baseILj25600ES2_fS2_fjLj1024EEEEEEEvNS_9BwdParamsE --------------------------
	.section	.nv.constant0._ZN10layer_norm22ln_bwd_finalize_kernelINS_22Kernel_traits_finalizeILj25600E6__halffS2_fjLj1024ELj4ENS_18Kernel_traits_baseILj25600ES2_fS2_fjLj1024EEEEEEEvNS_9BwdParamsE,"a",@progbits
	.sectionflags	@""
	.align	4
.nv.constant0._ZN10layer_norm22ln_bwd_finalize_kernelINS_22Kernel_traits_finalizeILj25600E6__halffS2_fjLj1024ELj4ENS_18Kernel_traits_baseILj25600ES2_fS2_fjLj1024EEEEEEEvNS_9BwdParamsE:
	.zero		664


//--------------------- .nv.constant0._ZN10layer_norm13ln_bwd_kernelINS_13Kernel_traitsI6__halffS2_fjLj25600ELj5ELj1ELj4ELj16ENS_18Kernel_traits_baseILj25600ES2_fS2_fjLj128EEEEEEEvNS_9BwdParamsE --------------------------
	.section	.nv.constant0._ZN10layer_norm13ln_bwd_kernelINS_13Kernel_traitsI6__halffS2_fjLj25600ELj5ELj1ELj4ELj16ENS_18Kernel_traits_baseILj25600ES2_fS2_fjLj128EEEEEEEvNS_9BwdParamsE,"a",@progbits
	.sectionflags	@""
	.align	4
.nv.constant0._ZN10layer_norm13ln_bwd_kernelINS_13Kernel_traitsI6__halffS2_fjLj25600ELj5ELj1ELj4ELj16ENS_18Kernel_traits_baseILj25600ES2_fS2_fjLj128EEEEEEEvNS_9BwdParamsE:
	.zero		664


//--------------------- .nv.constant0._ZN10layer_norm22ln_bwd_finalize_kernelINS_22Kernel_traits_finalizeILj25600E6__halfS2_S2_fjLj1024ELj4ENS_18Kernel_traits_baseILj25600ES2_S2_S2_fjLj1024EEEEEEEvNS_9BwdParamsE --------------------------
	.section	.nv.constant0._ZN10layer_norm22ln_bwd_finalize_kernelINS_22Kernel_traits_finalizeILj25600E6__halfS2_S2_fjLj1024ELj4ENS_18Kernel_traits_baseILj25600ES2_S2_S2_fjLj1024EEEEEEEvNS_9BwdParamsE,"a",@progbits
	.sectionflags	@""
	.align	4
.nv.constant0._ZN10layer_norm22ln_bwd_finalize_kernelINS_22Kernel_traits_finalizeILj25600E6__halfS2_S2_fjLj1024ELj4ENS_18Kernel_traits_baseILj25600ES2_S2_S2_fjLj1024EEEEEEEvNS_9BwdParamsE:
	.zero		664


//--------------------- .nv.constant0._ZN10layer_norm13ln_bwd_kernelINS_13Kernel_traitsI6__halfS2_S2_fjLj25600ELj5ELj1ELj4ELj16ENS_18Kernel_traits_baseILj25600ES2_S2_S2_fjLj128EEEEEEEvNS_9BwdParamsE --------------------------
	.section	.nv.constant0._ZN10layer_norm13ln_bwd_kernelINS_13Kernel_traitsI6__halfS2_S2_fjLj25600ELj5ELj1ELj4ELj16ENS_18Kernel_traits_baseILj25600ES2_S2_S2_fjLj128EEEEEEEvNS_9BwdParamsE,"a",@progbits
	.sectionflags	@""
	.align	4
.nv.constant0._ZN10layer_norm13ln_bwd_kernelINS_13Kernel_traitsI6__halfS2_S2_fjLj25600ELj5ELj1ELj4ELj16ENS_18Kernel_traits_baseILj25600ES2_S2_S2_fjLj128EEEEEEEvNS_9BwdParamsE:
	.zero		664


//--------------------- .nv.constant0._ZN10layer_norm22ln_bwd_finalize_kernelINS_22Kernel_traits_finalizeILj25600EffffjLj1024ELj4ENS_18Kernel_traits_baseILj25600EffffjLj1024EEEEEEEvNS_9BwdParamsE --------------------------
	.section	.nv.constant0._ZN10layer_norm22ln_bwd_finalize_kernelINS_22Kernel_traits_finalizeILj25600EffffjLj1024ELj4ENS_18Kernel_traits_baseILj25600EffffjLj1024EEEEEEEvNS_9BwdParamsE,"a",@progbits
	.sectionflags	@""
	.align	4
.nv.constant0._ZN10layer_norm22ln_bwd_finalize_kernelINS_22Kernel_traits_finalizeILj25600EffffjLj1024ELj4ENS_18Kernel_traits_baseILj25600EffffjLj1024EEEEEEEvNS_9BwdParamsE:
	.zero		664


//--------------------- .nv.constant0._ZN10layer_norm13ln_bwd_kernelINS_13Kernel_traitsIffffjLj25600ELj5ELj1ELj4ELj16ENS_18Kernel_traits_baseILj25600EffffjLj128EEEEEEEvNS_9BwdParamsE --------------------------
	.section	.nv.constant0._ZN10layer_norm13ln_bwd_kernelINS_13Kernel_traitsIffffjLj25600ELj5ELj1ELj4ELj16ENS_18Kernel_traits_baseILj25600EffffjLj128EEEEEEEvNS_9BwdParamsE,"a",@progbits
	.sectionflags	@""
	.align	4
.nv.constant0._ZN10layer_norm13ln_bwd_kernelINS_13Kernel_traitsIffffjLj25600ELj5ELj1ELj4ELj16ENS_18Kernel_traits_baseILj25600EffffjLj128EEEEEEEvNS_9BwdParamsE:
	.zero		664


//--------------------- .nv.constant0._ZN10layer_norm22ln_bwd_finalize_kernelINS_22Kernel_traits_finalizeILj24576E13__nv_bfloat16fS2_fjLj1024ELj4ENS_18Kernel_traits_baseILj24576ES2_fS2_fjLj1024EEEEEEEvNS_9BwdParamsE --------------------------
	.section	.nv.constant0._ZN10layer_norm22ln_bwd_finalize_kernelINS_22Kernel_traits_finalizeILj24576E13__nv_bfloat16fS2_fjLj1024ELj4ENS_18Kernel_traits_baseILj24576ES2_fS2_fjLj1024EEEEEEEvNS_9BwdParamsE,"a",@progbits
	.sectionflags	@""
	.align	4
.nv.constant0._ZN10layer_norm22ln_bwd_finalize_kernelINS_22Kernel_traits_finalizeILj24576E13__nv_bfloat16fS2_fjLj1024ELj4ENS_18Kernel_traits_baseILj24576ES2_fS2_fjLj1024EEEEEEEvNS_9BwdParamsE:
	.zero		664


//--------------------- .nv.constant0._ZN10layer_norm13ln_bwd_kernelINS_13Kernel_traitsI13__nv_bfloat16fS2_fjLj24576ELj4ELj1ELj8ELj16ENS_18Kernel_traits_baseILj24576ES2_fS2_fjLj256EEEEEEEvNS_9BwdParamsE --------------------------
	.section	.nv.constant0._ZN10layer_norm13ln_bwd_kernelINS_13Kernel_traitsI13__nv_bfloat16fS2_fjLj24576ELj4ELj1ELj8ELj16ENS_18Kernel_traits_baseILj24576ES2_fS2_fjLj256EEEEEEEvNS_9BwdParamsE,"a",@progbits
	.sectionflags	@""
	.align	4
.nv.constant0._ZN10layer_norm13ln_bwd_kernelINS_13Kernel_traitsI13__nv_bfloat16fS2_fjLj24576ELj4ELj1ELj8ELj16ENS_18Kernel_traits_baseILj24576ES2_fS2_fjLj256EEEEEEEvNS_9BwdParamsE:
	.zero		664


//--------------------- .nv.constant0._ZN10layer_norm22ln_bwd_finalize_kernelINS_22Kernel_traits_finalizeILj24576E13__nv_bfloat16S2_S2_fjLj1024ELj4ENS_18Kernel_traits_baseILj24576ES2_S2_S2_fjLj1024EEEEEEEvNS_9BwdParamsE --------------------------
	.section	.nv.constant0._ZN10layer_norm22ln_bwd_finalize_kernelINS_22Kernel_traits_finalizeILj24576E13__nv_bfloat16S2_S2_fjLj1024ELj4ENS_18Kernel_traits_baseILj24576ES2_S2_S2_fjLj1024EEEEEEEvNS_9BwdParamsE,"a",@progbits
	.sectionflags	@""
	.align	4
.nv.constant0._ZN10layer_norm22ln_bwd_finalize_kernelINS_22Kernel_traits_finalizeILj24576E13__nv_bfloat16S2_S2_fjLj1024ELj4ENS_18Kernel_traits_baseILj24576ES2_S2_S2_fjLj1024EEEEEEEvNS_9BwdParamsE:
	.zero		664


//--------------------- .nv.constant0._ZN10layer_norm13ln_bwd_kernelINS_13Kernel_traitsI13__nv_bfloat16S2_S2_fjLj24576ELj4ELj1ELj8ELj16ENS_18Kernel_traits_baseILj24576ES2_S2_S2_fjLj256EEEEEEEvNS_9BwdParamsE --------------------------
	.section	.nv.constant0._ZN10layer_norm13ln_bwd_kernelINS_13Kernel_traitsI13__nv_bfloat16S2_S2_fjLj24576ELj4ELj1ELj8ELj16ENS_18Kernel_traits_baseILj24576ES2_S2_S2_fjLj256EEEEEEEvNS_9BwdParamsE,"a",@progbits
	.sectionflags	@""
	.align	4
.nv.constant0._ZN10layer_norm13ln_bwd_kernelINS_13Kernel_traitsI13__nv_bfloat16S2_S2_fjLj24576ELj4ELj1ELj8ELj16ENS_18Kernel_traits_baseILj24576ES2_S2_S2_fjLj256EEEEEEEvNS_9BwdParamsE:
	.zero		664


//--------------------- .nv.constant0._ZN10layer_norm22ln_bwd_finalize_kernelINS_22Kernel_traits_finalizeILj24576E6__halffS2_fjLj1024ELj4ENS_18Kernel_traits_baseILj24576ES2_fS2_fjLj1024EEEEEEEvNS_9BwdParamsE --------------------------
	.section	.nv.constant0._ZN10layer_norm22ln_bwd_finalize_kernelINS_22Kernel_traits_finalizeILj24576E6__halffS2_fjLj1024ELj4ENS_18Kernel_traits_baseILj24576ES2_fS2_fjLj1024EEEEEEEvNS_9BwdParamsE,"a",@progbits
	.sectionflags	@""
	.align	4
.nv.constant0._ZN10layer_norm22ln_bwd_finalize_kernelINS_22Kernel_traits_finalizeILj24576E6__halffS2_fjLj1024ELj4ENS_18Kernel_traits_baseILj24576ES2_fS2_fjLj1024EEEEEEEvNS_9BwdParamsE:
	.zero		664


//--------------------- .nv.constant0._ZN10layer_norm13ln_bwd_kernelINS_13Kernel_traitsI6__halffS2_fjLj24576ELj4ELj1ELj8ELj16ENS_18Kernel_traits_baseILj24576ES2_fS2_fjLj256EEEEEEEvNS_9BwdParamsE --------------------------
	.section	.nv.constant0._ZN10layer_norm13ln_bwd_kernelINS_13Kernel_traitsI6__halffS2_fjLj24576ELj4ELj1ELj8ELj16ENS_18Kernel_traits_baseILj24576ES2_fS2_fjLj256EEEEEEEvNS_9BwdParamsE,"a",@progbits
	.sectionflags	@""
	.align	4
.nv.constant0._ZN10layer_norm13ln_bwd_kernelINS_13Kernel_traitsI6__halffS2_fjLj24576ELj4ELj1ELj8ELj16ENS_18Kernel_traits_baseILj24576ES2_fS2_fjLj256EEEEEEEvNS_9BwdParamsE:
	.zero		664


//--------------------- .nv.constant0._ZN10layer_norm22ln_bwd_finalize_kernelINS_22Kernel_traits_finalizeILj24576E6__halfS2_S2_fjLj1024ELj4ENS_18Kernel_traits_baseILj24576ES2_S2_S2_fjLj1024EEEEEEEvNS_9BwdParamsE --------------------------
	.section	.nv.constant0._ZN10layer_norm22ln_bwd_finalize_kernelINS_22Kernel_traits_finalizeILj24576E6__halfS2_S2_fjLj1024ELj4ENS_18Kernel_traits_baseILj24576ES2_S2_S2_fjLj1024EEEEEEEvNS_9BwdParamsE,"a",@progbits
	.sectionflags	@""
	.align	4
.nv.constant0._ZN10layer_norm22ln_bwd_finalize_kernelINS_22Kernel_traits_finalizeILj24576E6__halfS2_S2_fjLj1024ELj4ENS_18Kernel_traits_baseILj24576ES2_S2_S2_fjLj1024EEEEEEEvNS_9BwdParamsE:
	.zero		664


//--------------------- .nv.constant0._ZN10layer_norm13ln_bwd_kernelINS_13Kernel_traitsI6__halfS2_S2_fjLj24576ELj4ELj1ELj8ELj16ENS_18Kernel_traits_baseILj24576ES2_S2_S2_fjLj256EEEEEEEvNS_9BwdParamsE --------------------------
	.section	.nv.constant0._ZN10layer_norm13ln_bwd_kernelINS_13Kernel_traitsI6__halfS2_S2_fjLj24576ELj4ELj1ELj8ELj16ENS_18Kernel_traits_baseILj24576ES2_S2_S2_fjLj256EEEEEEEvNS_9BwdParamsE,"a",@progbits
	.sectionflags	@""
	.align	4
.nv.constant0._ZN10layer_norm13ln_bwd_kernelINS_13Kernel_traitsI6__halfS2_S2_fjLj24576ELj4ELj1ELj8ELj16ENS_18Kernel_traits_baseILj24576ES2_S2_S2_fjLj256EEEEEEEvNS_9BwdParamsE:
	.zero		664


//--------------------- .nv.constant0._ZN10layer_norm22ln_bwd_finalize_kernelINS_22Kernel_traits_finalizeILj24576EffffjLj1024ELj4ENS_18Kernel_traits_baseILj24576EffffjLj1024EEEEEEEvNS_9BwdParamsE --------------------------
	.section	.nv.constant0._ZN10layer_norm22ln_bwd_finalize_kernelINS_22Kernel_traits_finalizeILj24576EffffjLj1024ELj4ENS_18Kernel_traits_baseILj24576EffffjLj1024EEEEEEEvNS_9BwdParamsE,"a",@progbits
	.sectionflags	@""
	.align	4
.nv.constant0._ZN10layer_norm22ln_bwd_finalize_kernelINS_22Kernel_traits_finalizeILj24576EffffjLj1024ELj4ENS_18Kernel_traits_baseILj24576EffffjLj1024EEEEEEEvNS_9BwdParamsE:
	.zero		664


//--------------------- .nv.constant0._ZN10layer_norm13ln_bwd_kernelINS_13Kernel_traitsIffffjLj24576ELj4ELj1ELj8ELj16ENS_18Kernel_traits_baseILj24576EffffjLj256EEEEEEEvNS_9BwdParamsE --------------------------
	.section	.nv.constant0._ZN10layer_norm13ln_bwd_kernelINS_13Kernel_traitsIffffjLj24576ELj4ELj1ELj8ELj16ENS_18Kernel_traits_baseILj24576EffffjLj256EEEEEEEvNS_9BwdParamsE,"a",@progbits
	.sectionflags	@""
	.align	4
.nv.constant0._ZN10layer_norm13ln_bwd_kernelINS_13Kernel_traitsIffffjLj24576ELj4ELj1ELj8ELj16ENS_18Kernel_traits_baseILj24576EffffjLj256EEEEEEEvNS_9BwdParamsE:
	.zero		664


//--------------------- .nv.constant0._ZN10layer_norm22ln_bwd_finalize_kernelINS_22Kernel_traits_finalizeILj20480E13__nv_bfloat16fS2_fjLj1024ELj4ENS_18Kernel_traits_baseILj20480ES2_fS2_fjLj1024EEEEEEEvNS_9BwdParamsE --------------------------
	.section	.nv.constant0._ZN10layer_norm22ln_bwd_finalize_kernelINS_22Kernel_traits_finalizeILj20480E13__nv_bfloat16fS2_fjLj1024ELj4ENS_18Kernel_traits_baseILj20480ES2_fS2_fjLj1024EEEEEEEvNS_9BwdParamsE,"a",@progbits
	.sectionflags	@""
	.align	4
.nv.constant0._ZN10layer_norm22ln_bwd_finalize_kernelINS_22Kernel_traits_finalizeILj20480E13__nv_bfloat16fS2_fjLj1024ELj4ENS_18Kernel_traits_baseILj20480ES2_fS2_fjLj1024EEEEEEEvNS_9BwdParamsE:
	.zero		664


//--------------------- .nv.constant0._ZN10layer_norm13ln_bwd_kernelINS_13Kernel_traitsI13__nv_bfloat16fS2_fjLj20480ELj4ELj1ELj4ELj16ENS_18Kernel_traits_baseILj20480ES2_fS2_fjLj128EEEEEEEvNS_9BwdParamsE --------------------------
	.section	.nv.constant0._ZN10layer_norm13ln_bwd_kernelINS_13Kernel_traitsI13__nv_bfloat16fS2_fjLj20480ELj4ELj1ELj4ELj16ENS_18Kernel_traits_baseILj20480ES2_fS2_fjLj128EEEEEEEvNS_9BwdParamsE,"a",@progbits
	.sectionflags	@""
	.align	4
.nv.constant0._ZN10layer_norm13ln_bwd_kernelINS_13Kernel_traitsI13__nv_bfloat16fS2_fjLj20480ELj4ELj1ELj4ELj16ENS_18Kernel_traits_baseILj20480ES2_fS2_fjLj128EEEEEEEvNS_9BwdParamsE:
	.zero		664


//--------------------- .nv.constant0._ZN10layer_norm22ln_bwd_finalize_kernelINS_22Kernel_traits_finalizeILj20480E13__nv_bfloat16S2_S2_fjLj1024ELj4ENS_18Kernel_traits_baseILj20480ES2_S2_S2_fjLj1024EEEEEEEvNS_9BwdParamsE --------------------------
	.section	.nv.constant0._ZN10layer_norm22ln_bwd_finalize_kernelINS_22Kernel_traits_finalizeILj20480E13__nv_bfloat16S2_S2_fjLj1024ELj4ENS_18Kernel_traits_baseILj20480ES2_S2_S2_fjLj1024EEEEEEEvNS_9BwdParamsE,"a",@progbits
	.sectionflags	@""
	.align	4
.nv.constant0._ZN10layer_norm22ln_bwd_finalize_kernelINS_22Kernel_traits_finalizeILj20480E13__nv_bfloat16S2_S2_fjLj1024ELj4ENS_18Kernel_traits_baseILj20480ES2_S2_S2_fjLj1024EEEEEEEvNS_9BwdParamsE:
	.zero		664


//--------------------- .nv.constant0._ZN10layer_norm13ln_bwd_kernelINS_13Kernel_traitsI13__nv_bfloat16S2_S2_fjLj20480ELj4ELj1ELj4ELj16ENS_18Kernel_traits_baseILj20480ES2_S2_S2_fjLj128EEEEEEEvNS_9BwdParamsE --------------------------
	.section	.nv.constant0._ZN10layer_norm13ln_bwd_kernelINS_13Kernel_traitsI13__nv_bfloat16S2_S2_fjLj20480ELj4ELj1ELj4ELj16ENS_18Kernel_traits_baseILj20480ES2_S2_S2_fjLj128EEEEEEEvNS_9BwdParamsE,"a",@progbits
	.sectionflags	@""
	.align	4
.nv.constant0._ZN10layer_norm13ln_bwd_kernelINS_13Kernel_traitsI13__nv_bfloat16S2_S2_fjLj20480ELj4ELj1ELj4ELj16ENS_18Kernel_traits_baseILj20480ES2_S2_S2_fjLj128EEEEEEEvNS_9BwdParamsE:
	.zero		664


//--------------------- .nv.constant0._ZN10layer_norm22ln_bwd_finalize_kernelINS_22Kernel_traits_finalizeILj20480E6__halffS2_fjLj1024ELj4ENS_18Kernel_traits_baseILj20480ES2_fS2_fjLj1024EEEEEEEvNS_9BwdParamsE --------------------------
	.section	.nv.constant0._ZN10layer_norm22ln_bwd_finalize_kernelINS_22Kernel_traits_finalizeILj20480E6__halffS2_fjLj1024ELj4ENS_18Kernel_traits_baseILj20480ES2_fS2_fjLj1024EEEEEEEvNS_9BwdParamsE,"a",@progbits
	.sectionflags	@""
	.align	4
.nv.constant0._ZN10layer_norm22ln_bwd_finalize_kernelINS_22Kernel_traits_finalizeILj20480E6__halffS2_fjLj1024ELj4ENS_18Kernel_traits_baseILj20480ES2_fS2_fjLj1024EEEEEEEvNS_9BwdParamsE:
	.zero		664


//--------------------- .nv.constant0._ZN10layer_norm13ln_bwd_kernelINS_13Kernel_traitsI6__halffS2_fjLj20480ELj4ELj1ELj4ELj16ENS_18Kernel_traits_baseILj20480ES2_fS2_fjLj128EEEEEEEvNS_9BwdParamsE --------------------------
	.section	.nv.constant0._ZN10layer_norm13ln_bwd_kernelINS_13Kernel_traitsI6__halffS2_fjLj20480ELj4ELj1ELj4ELj16ENS_18Kernel_traits_baseILj20480ES2_fS2_fjLj128EEEEEEEvNS_9BwdParamsE,"a",@progbits
	.sectionflags	@""
	.align	4
.nv.constant0._ZN10layer_norm13ln_bwd_kernelINS_13Kernel_traitsI6__halffS2_fjLj20480ELj4ELj1ELj4ELj16ENS_18Kernel_traits_baseILj20480ES2_fS2_fjLj128EEEEEEEvNS_9BwdParamsE:
	.zero		664


//--------------------- .nv.constant0._ZN10layer_norm22ln_bwd_finalize_kernelINS_22Kernel_traits_finalizeILj20480E6__halfS2_S2_fjLj1024ELj4ENS_18Kernel_traits_baseILj20480ES2_S2_S2_fjLj1024EEEEEEEvNS_9BwdParamsE --------------------------
	.section	.nv.constant0._ZN10layer_norm22ln_bwd_finalize_kernelINS_22Kernel_traits_finalizeILj20480E6__halfS2_S2_fjLj1024ELj4ENS_18Kernel_traits_baseILj20480ES2_S2_S2_fjLj1024EEEEEEEvNS_9BwdParamsE,"a",@progbits
	.sectionflags	@""
	.align	4
.nv.constant0._ZN10layer_norm22ln_bwd_finalize_kernelINS_22Kernel_traits_finalizeILj20480E6__halfS2_S2_fjLj1024ELj4ENS_18Kernel_traits_baseILj20480ES2_S2_S2_fjLj1024EEEEEEEvNS_9BwdParamsE:
	.zero		664


//--------------------- .nv.constant0._ZN10layer_norm13ln_bwd_kernelINS_13Kernel_traitsI6__halfS2_S2_fjLj20480ELj4ELj1ELj4ELj16ENS_18Kernel_traits_baseILj20480ES2_S2_S2_fjLj128EEEEEEEvNS_9BwdParamsE --------------------------
	.section	.nv.constant0._ZN10layer_norm13ln_bwd_kernelINS_13Kernel_traitsI6__halfS2_S2_fjLj20480ELj4ELj1ELj4ELj16ENS_18Kernel_traits_baseILj20480ES2_S2_S2_fjLj128EEEEEEEvNS_9BwdParamsE,"a",@progbits
	.sectionflags	@""
	.align	4
.nv.constant0._ZN10layer_norm13ln_bwd_kernelINS_13Kernel_traitsI6__halfS2_S2_fjLj20480ELj4ELj1ELj4ELj16ENS_18Kernel_traits_baseILj20480ES2_S2_S2_fjLj128EEEEEEEvNS_9BwdParamsE:
	.zero		664


//--------------------- .nv.constant0._ZN10layer_norm22ln_bwd_finalize_kernelINS_22Kernel_traits_finalizeILj20480EffffjLj1024ELj4ENS_18Kernel_traits_baseILj20480EffffjLj1024EEEEEEEvNS_9BwdParamsE --------------------------
	.section	.nv.constant0._ZN10layer_norm22ln_bwd_finalize_kernelINS_22Kernel_traits_finalizeILj20480EffffjLj1024ELj4ENS_18Kernel_traits_baseILj20480EffffjLj1024EEEEEEEvNS_9BwdParamsE,"a",@progbits
	.sectionflags	@""
	.align	4
.nv.constant0._ZN10layer_norm22ln_bwd_finalize_kernelINS_22Kernel_traits_finalizeILj20480EffffjLj1024ELj4ENS_18Kernel_traits_baseILj20480EffffjLj1024EEEEEEEvNS_9BwdParamsE:
	.zero		664


//--------------------- .nv.constant0._ZN10layer_norm13ln_bwd_kernelINS_13Kernel_traitsIffffjLj20480ELj4ELj1ELj4ELj16ENS_18Kernel_traits_baseILj20480EffffjLj128EEEEEEEvNS_9BwdParamsE --------------------------
	.section	.nv.constant0._ZN10layer_norm13ln_bwd_kernelINS_13Kernel_traitsIffffjLj20480ELj4ELj1ELj4ELj16ENS_18Kernel_traits_baseILj20480EffffjLj128EEEEEEEvNS_9BwdParamsE,"a",@progbits
	.sectionflags	@""
	.align	4
.nv.constant0._ZN10layer_norm13ln_bwd_kernelINS_13Kernel_traitsIffffjLj20480ELj4ELj1ELj4ELj16ENS_18Kernel_traits_baseILj20480EffffjLj128EEEEEEEvNS_9BwdParamsE:
	.zero		664


//--------------------- .nv.constant0._ZN10layer_norm22ln_bwd_finalize_kernelINS_22Kernel_traits_finalizeILj18432E13__nv_bfloat16fS2_fjLj1024ELj4ENS_18Kernel_traits_baseILj18432ES2_fS2_fjLj1024EEEEEEEvNS_9BwdParamsE --------------------------
	.section	.nv.constant0._ZN10layer_norm22ln_bwd_finalize_kernelINS_22Kernel_traits_finalizeILj18432E13__nv_bfloat16fS2_fjLj1024ELj4ENS_18Kernel_traits_baseILj18432ES2_fS2_fjLj1024EEEEEEEvNS_9BwdParamsE,"a",@progbits
	.sectionflags	@""
	.align	4
.nv.constant0._ZN10layer_norm22ln_bwd_finalize_kernelINS_22Kernel_traits_finalizeILj18432E13__nv_bfloat16fS2_fjLj1024ELj4ENS_18Kernel_traits_baseILj18432ES2_fS2_fjLj1024EEEEEEEvNS_9BwdParamsE:
	.zero		664


//--------------------- .nv.constant0._ZN10layer_norm13ln_bwd_kernelINS_13Kernel_traitsI13__nv_bfloat16fS2_fjLj18432ELj4ELj1ELj4ELj16ENS_18Kernel_traits_baseILj18432ES2_fS2_fjLj128EEEEEEEvNS_9BwdParamsE --------------------------
	.section	.nv.constant0._ZN10layer_norm13ln_bwd_kernelINS_13Kernel_traitsI13__nv_bfloat16fS2_fjLj18432ELj4ELj1ELj4ELj16ENS_18Kernel_traits_baseILj18432ES2_fS2_fjLj128EEEEEEEvNS_9BwdParamsE,"a",@progbits
	.sectionflags	@""
	.align	4
.nv.constant0._ZN10layer_norm13ln_bwd_kernelINS_13Kernel_traitsI13__nv_bfloat16fS2_fjLj18432ELj4ELj1ELj4ELj16ENS_18Kernel_traits_baseILj18432ES2_fS2_fjLj128EEEEEEEvNS_9BwdParamsE:
	.zero		664


//--------------------- .nv.constant0._ZN10layer_norm22ln_bwd_finalize_kernelINS_22Kernel_traits_finalizeILj18432E13__nv_bfloat16S2_S2_fjLj1024ELj4ENS_18Kernel_traits_baseILj18432ES2_S2_S2_fjLj1024EEEEEEEvNS_9BwdParamsE --------------------------
	.section	.nv.constant0._ZN10layer_norm22ln_bwd_finalize_kernelINS_22Kernel_traits_finalizeILj18432E13__nv_bfloat16S2_S2_fjLj1024ELj4ENS_18Kernel_traits_baseILj18432ES2_S2_S2_fjLj1024EEEEEEEvNS_9BwdParamsE,"a",@progbits
	.sectionflags	@""
	.align	4
.nv.constant0._ZN10layer_norm22ln_bwd_finalize_kernelINS_22Kernel_traits_finalizeILj18432E13__nv_bfloat16S2_S2_fjLj1024ELj4ENS_18Kernel_traits_baseILj18432ES2_S2_S2_fjLj1024EEEEEEEvNS_9BwdParamsE:
	.zero		664


//--------------------- .nv.constant0._ZN10layer_norm13ln_bwd_kernelINS_13Kernel_traitsI13__nv_bfloat16S2_S2_fjLj18432ELj4ELj1ELj4ELj8ENS_18Kernel_traits_baseILj18432ES2_S2_S2_fjLj128EEEEEEEvNS_9BwdParamsE --------------------------
	.section	.nv.constant0._ZN10layer_norm13ln_bwd_kernelINS_13Kernel_traitsI13__nv_bfloat16S2_S2_fjLj18432ELj4ELj1ELj4ELj8ENS_18Kernel_traits_baseILj18432ES2_S2_S2_fjLj128EEEEEEEvNS_9BwdParamsE,"a",@progbits
	.sectionflags	@""
	.align	4
.nv.constant0._ZN10layer_norm13ln_bwd_kernelINS_13Kernel_traitsI13__nv_bfloat16S2_S2_fjLj18432ELj4ELj1ELj4ELj8ENS_18Kernel_traits_baseILj18432ES2_S2_S2_fjLj128EEEEEEEvNS_9BwdParamsE:
	.zero		664


//--------------------- .nv.constant0._ZN10layer_norm22ln_bwd_finalize_kernelINS_22Kernel_traits_finalizeILj18432E6__halffS2_fjLj1024ELj4ENS_18Kernel_traits_baseILj18432ES2_fS2_fjLj1024EEEEEEEvNS_9BwdParamsE --------------------------
	.section	.nv.constant0._ZN10layer_norm22ln_bwd_finalize_kernelINS_22Kernel_traits_finalizeILj18432E6__halffS2_fjLj1024ELj4ENS_18Kernel_traits_baseILj18432ES2_fS2_fjLj1024EEEEEEEvNS_9BwdParamsE,"a",@progbits
	.sectionflags	@""
	.align	4
.nv.constant0._ZN10layer_norm22ln_bwd_finalize_kernelINS_22Kernel_traits_finalizeILj18432E6__halffS2_fjLj1024ELj4ENS_18Kernel_traits_baseILj18432ES2_fS2_fjLj1024EEEEEEEvNS_9BwdParamsE:
	.zero		664


//--------------------- .nv.constant0._ZN10layer_norm13ln_bwd_kernelINS_13Kernel_traitsI6__halffS2_fjLj18432ELj4ELj1ELj4ELj16ENS_18Kernel_traits_baseILj18432ES2_fS2_fjLj128EEEEEEEvNS_9BwdParamsE --------------------------
	.section	.nv.constant0._ZN10layer_norm13ln_bwd_kernelINS_13Kernel_traitsI6__halffS2_fjLj18432ELj4ELj1ELj4ELj16ENS_18Kernel_traits_baseILj18432ES2_fS2_fjLj128EEEEEEEvNS_9BwdParamsE,"a",@progbits
	.sectionflags	@""
	.align	4
.nv.constant0._ZN10layer_norm13ln_bwd_kernelINS_13Kernel_traitsI6__halffS2_fjLj18432ELj4ELj1ELj4ELj16ENS_18Kernel_traits_baseILj18432ES2_fS2_fjLj128EEEEEEEvNS_9BwdParamsE:
	.zero		664


//--------------------- .nv.constant0._ZN10layer_norm22ln_bwd_finalize_kernelINS_22Kernel_traits_finalizeILj18432E6__halfS2_S2_fjLj1024ELj4ENS_18Kernel_traits_baseILj18432ES2_S2_S2_fjLj1024EEEEEEEvNS_9BwdParamsE --------------------------
	.section	.nv.constant0._ZN10layer_norm22ln_bwd_finalize_kernelINS_22Kernel_traits_finalizeILj18432E6__halfS2_S2_fjLj1024ELj4ENS_18Kernel_traits_baseILj18432ES2_S2_S2_fjLj1024EEEEEEEvNS_9BwdParamsE,"a",@progbits
	.sectionflags	@""
	.align	4
.nv.constant0._ZN10layer_norm22ln_bwd_finalize_kernelINS_22Kernel_traits_finalizeILj18432E6__halfS2_S2_fjLj1024ELj4ENS_18Kernel_traits_baseILj18432ES2_S2_S2_fjLj1024EEEEEEEvNS_9BwdParamsE:
	.zero		664


//--------------------- .nv.constant0._ZN10layer_norm13ln_bwd_kernelINS_13Kernel_traitsI6__halfS2_S2_fjLj18432ELj4ELj1ELj4ELj8ENS_18Kernel_traits_baseILj18432ES2_S2_S2_fjLj128EEEEEEEvNS_9BwdParamsE --------------------------
	.section	.nv.constant0._ZN10layer_norm13ln_bwd_kernelINS_13Kernel_traitsI6__halfS2_S2_fjLj18432ELj4ELj1ELj4ELj8ENS_18Kernel_traits_baseILj18432ES2_S2_S2_fjLj128EEEEEEEvNS_9BwdParamsE,"a",@progbits
	.sectionflags	@""
	.align	4
.nv.constant0._ZN10layer_norm13ln_bwd_kernelINS_13Kernel_traitsI6__halfS2_S2_fjLj18432ELj4ELj1ELj4ELj8ENS_18Kernel_traits_baseILj18432ES2_S2_S2_fjLj128EEEEEEEvNS_9BwdParamsE:
	.zero		664


//--------------------- .nv.constant0._ZN10layer_norm22ln_bwd_finalize_kernelINS_22Kernel_traits_finalizeILj18432EffffjLj1024ELj4ENS_18Kernel_traits_baseILj18432EffffjLj1024EEEEEEEvNS_9BwdParamsE --------------------------
	.section	.nv.constant0._ZN10layer_norm22ln_bwd_finalize_kernelINS_22Kernel_traits_finalizeILj18432EffffjLj1024ELj4ENS_18Kernel_traits_baseILj18432EffffjLj1024EEEEEEEvNS_9BwdParamsE,"a",@progbits
	.sectionflags	@""
	.align	4
.nv.constant0._ZN10layer_norm22ln_bwd_finalize_kernelINS_22Kernel_traits_finalizeILj18432EffffjLj1024ELj4ENS_18Kernel_traits_baseILj18432EffffjLj1024EEEEEEEvNS_9BwdParamsE:
	.zero		664


//--------------------- .nv.constant0._ZN10layer_norm13ln_bwd_kernelINS_13Kernel_traitsIffffjLj18432ELj4ELj1ELj4ELj16ENS_18Kernel_traits_baseILj18432EffffjLj128EEEEEEEvNS_9BwdParamsE --------------------------
	.section	.nv.constant0._ZN10layer_norm13ln_bwd_kernelINS_13Kernel_traitsIffffjLj18432ELj4ELj1ELj4ELj16ENS_18Kernel_traits_baseILj18432EffffjLj128EEEEEEEvNS_9BwdParamsE,"a",@progbits
	.sectionflags	@""
	.align	4
.nv.constant0._ZN10layer_norm13ln_bwd_kernelINS_13Kernel_traitsIffffjLj18432ELj4ELj1ELj4ELj16ENS_18Kernel_traits_baseILj18432EffffjLj128EEEEEEEvNS_9BwdParamsE:
	.zero		664


//--------------------- .nv.constant0._ZN10layer_norm22ln_bwd_finalize_kernelINS_22Kernel_traits_finalizeILj16384E13__nv_bfloat16fS2_fjLj1024ELj4ENS_18Kernel_traits_baseILj16384ES2_fS2_fjLj1024EEEEEEEvNS_9BwdParamsE --------------------------
	.section	.nv.constant0._ZN10layer_norm22ln_bwd_finalize_kernelINS_22Kernel_traits_finalizeILj16384E13__nv_bfloat16fS2_fjLj1024ELj4ENS_18Kernel_traits_baseILj16384ES2_fS2_fjLj1024EEEEEEEvNS_9BwdParamsE,"a",@progbits
	.sectionflags	@""
	.align	4
.nv.constant0._ZN10layer_norm22ln_bwd_finalize_kernelINS_22Kernel_traits_finalizeILj16384E13__nv_bfloat16fS2_fjLj1024ELj4ENS_18Kernel_traits_baseILj16384ES2_fS2_fjLj1024EEEEEEEvNS_9BwdParamsE:
	.zero		664


//--------------------- .nv.constant0._ZN10layer_norm13ln_bwd_kernelINS_13Kernel_traitsI13__nv_bfloat16fS2_fjLj16384ELj4ELj1ELj4ELj16ENS_18Kernel_traits_baseILj16384ES2_fS2_fjLj128EEEEEEEvNS_9BwdParamsE --------------------------
	.section	.nv.constant0._ZN10layer_norm13ln_bwd_kernelINS_13Kernel_traitsI13__nv_bfloat16fS2_fjLj16384ELj4ELj1ELj4ELj16ENS_18Kernel_traits_baseILj16384ES2_fS2_fjLj128EEEEEEEvNS_9BwdParamsE,"a",@progbits
	.sectionflags	@""
	.align	4
.nv.constant0._ZN10layer_norm13ln_bwd_kernelINS_13Kernel_traitsI13__nv_bfloat16fS2_fjLj16384ELj4ELj1ELj4ELj16ENS_18Kernel_traits_baseILj16384ES2_fS2_fjLj128EEEEEEEvNS_9BwdParamsE:
	.zero		664


//--------------------- .nv.constant0._ZN10layer_norm22ln_bwd_finalize_kernelINS_22Kernel_traits_finalizeILj16384E13__nv_bfloat16S2_S2_fjLj1024ELj4ENS_18Kernel_traits_baseILj16384ES2_S2_S2_fjLj1024EEEEEEEvNS_9BwdParamsE --------------------------
	.section	.nv.constant0._ZN10layer_norm22ln_bwd_finalize_kernelINS_22Kernel_traits_finalizeILj16384E13__nv_bfloat16S2_S2_fjLj1024ELj4ENS_18Kernel_traits_baseILj16384ES2_S2_S2_fjLj1024EEEEEEEvNS_9BwdParamsE,"a",@progbits
	.sectionflags	@""
	.align	4
.nv.constant0._ZN10layer_norm22ln_bwd_finalize_kernelINS_22Kernel_traits_finalizeILj16384E13__nv_bfloat16S2_S2_fjLj1024ELj4ENS_18Kernel_traits_baseILj16384ES2_S2_S2_fjLj1024EEEEEEEvNS_9BwdParamsE:
	.zero		664


//--------------------- .nv.constant0._ZN10layer_norm13ln_bwd_kernelINS_13Kernel_traitsI13__nv_bfloat16S2_S2_fjLj16384ELj4ELj1ELj4ELj16ENS_18Kernel_traits_baseILj16384ES2_S2_S2_fjLj128EEEEEEEvNS_9BwdParamsE --------------------------
	.section	.nv.constant0._ZN10layer_norm13ln_bwd_kernelINS_13Kernel_traitsI13__nv_bfloat16S2_S2_fjLj16384ELj4ELj1ELj4ELj16ENS_18Kernel_traits_baseILj16384ES2_S2_S2_fjLj128EEEEEEEvNS_9BwdParamsE,"a",@progbits
	.sectionflags	@""
	.align	4
.nv.constant0._ZN10layer_norm13ln_bwd_kernelINS_13Kernel_traitsI13__nv_bfloat16S2_S2_fjLj16384ELj4ELj1ELj4ELj16ENS_18Kernel_traits_baseILj16384ES2_S2_S2_fjLj128EEEEEEEvNS_9BwdParamsE:
	.zero		664


//--------------------- .nv.constant0._ZN10layer_norm22ln_bwd_finalize_kernelINS_22Kernel_traits_finalizeILj16384E6__halffS2_fjLj1024ELj4ENS_18Kernel_traits_baseILj16384ES2_fS2_fjLj1024EEEEEEEvNS_9BwdParamsE --------------------------
	.section	.nv.constant0._ZN10layer_norm22ln_bwd_finalize_kernelINS_22Kernel_traits_finalizeILj16384E6__halffS2_fjLj1024ELj4ENS_18Kernel_traits_baseILj16384ES2_fS2_fjLj1024EEEEEEEvNS_9BwdParamsE,"a",@progbits
	.sectionflags	@""
	.align	4
.nv.constant0._ZN10layer_norm22ln_bwd_finalize_kernelINS_22Kernel_traits_finalizeILj16384E6__halffS2_fjLj1024ELj4ENS_18Kernel_traits_baseILj16384ES2_fS2_fjLj1024EEEEEEEvNS_9BwdParamsE:
	.zero		664


//--------------------- .nv.constant0._ZN10layer_norm13ln_bwd_kernelINS_13Kernel_traitsI6__halffS2_fjLj16384ELj4ELj1ELj4ELj16ENS_18Kernel_traits_baseILj16384ES2_fS2_fjLj128EEEEEEEvNS_9BwdParamsE --------------------------
	.section	.nv.constant0._ZN10layer_norm13ln_bwd_kernelINS_13Kernel_traitsI6__halffS2_fjLj16384ELj4ELj1ELj4ELj16ENS_18Kernel_traits_baseILj16384ES2_fS2_fjLj128EEEEEEEvNS_9BwdParamsE,"a",@progbits
	.sectionflags	@""
	.align	4
.nv.constant0._ZN10layer_norm13ln_bwd_kernelINS_13Kernel_traitsI6__halffS2_fjLj16384ELj4ELj1ELj4ELj16ENS_18Kernel_traits_baseILj16384ES2_fS2_fjLj128EEEEEEEvNS_9BwdParamsE:
	.zero		664


//--------------------- .nv.constant0._ZN10layer_norm22ln_bwd_finalize_kernelINS_22Kernel_traits_finalizeILj16384E6__halfS2_S2_fjLj1024ELj4ENS_18Kernel_traits_baseILj16384ES2_S2_S2_fjLj1024EEEEEEEvNS_9BwdParamsE --------------------------
	.section	.nv.constant0._ZN10layer_norm22ln_bwd_finalize_kernelINS_22Kernel_traits_finalizeILj16384E6__halfS2_S2_fjLj1024ELj4ENS_18Kernel_traits_baseILj16384ES2_S2_S2_fjLj1024EEEEEEEvNS_9BwdParamsE,"a",@progbits
	.sectionflags	@""
	.align	4
.nv.constant0._ZN10layer_norm22ln_bwd_finalize_kernelINS_22Kernel_traits_finalizeILj16384E6__halfS2_S2_fjLj1024ELj4ENS_18Kernel_traits_baseILj16384ES2_S2_S2_fjLj1024EEEEEEEvNS_9BwdParamsE:
	.zero		664


//--------------------- .nv.constant0._ZN10layer_norm13ln_bwd_kernelINS_13Kernel_traitsI6__halfS2_S2_fjLj16384ELj4ELj1ELj4ELj16ENS_18Kernel_traits_baseILj16384ES2_S2_S2_fjLj128EEEEEEEvNS_9BwdParamsE --------------------------
	.section	.nv.constant0._ZN10layer_norm13ln_bwd_kernelINS_13Kernel_traitsI6__halfS2_S2_fjLj16384ELj4ELj1ELj4ELj16ENS_18Kernel_traits_baseILj16384ES2_S2_S2_fjLj128EEEEEEEvNS_9BwdParamsE,"a",@progbits
	.sectionflags	@""
	.align	4
.nv.constant0._ZN10layer_norm13ln_bwd_kernelINS_13Kernel_traitsI6__halfS2_S2_fjLj16384ELj4ELj1ELj4ELj16ENS_18Kernel_traits_baseILj16384ES2_S2_S2_fjLj128EEEEEEEvNS_9BwdParamsE:
	.zero		664


//--------------------- .nv.constant0._ZN10layer_norm22ln_bwd_finalize_kernelINS_22Kernel_traits_finalizeILj16384EffffjLj1024ELj4ENS_18Kernel_traits_baseILj16384EffffjLj1024EEEEEEEvNS_9BwdParamsE --------------------------
	.section	.nv.constant0._ZN10layer_norm22ln_bwd_finalize_kernelINS_22Kernel_traits_finalizeILj16384EffffjLj1024ELj4ENS_18Kernel_traits_baseILj16384EffffjLj1024EEEEEEEvNS_9BwdParamsE,"a",@progbits
	.sectionflags	@""
	.align	4
.nv.constant0._ZN10layer_norm22ln_bwd_finalize_kernelINS_22Kernel_traits_finalizeILj16384EffffjLj1024ELj4ENS_18Kernel_traits_baseILj16384EffffjLj1024EEEEEEEvNS_9BwdParamsE:
	.zero		664


//--------------------- .nv.constant0._ZN10layer_norm13ln_bwd_kernelINS_13Kernel_traitsIffffjLj16384ELj4ELj1ELj4ELj16ENS_18Kernel_traits_baseILj16384EffffjLj128EEEEEEEvNS_9BwdParamsE --------------------------
	.section	.nv.constant0._ZN10layer_norm13ln_bwd_kernelINS_13Kernel_traitsIffffjLj16384ELj4ELj1ELj4ELj16ENS_18Kernel_traits_baseILj16384EffffjLj128EEEEEEEvNS_9BwdParamsE,"a",@progbits
	.sectionflags	@""
	.align	4
.nv.constant0._ZN10layer_norm13ln_bwd_kernelINS_13Kernel_traitsIffffjLj16384ELj4ELj1ELj4ELj16ENS_18Kernel_traits_baseILj16384EffffjLj128EEEEEEEvNS_9BwdParamsE:
	.zero		664


//--------------------- .nv.constant0._ZN10layer_norm22ln_bwd_finalize_kernelINS_22Kernel_traits_finalizeILj15360E13__nv_bfloat16fS2_fjLj1024ELj4ENS_18Kernel_traits_baseILj15360ES2_fS2_fjLj1024EEEEEEEvNS_9BwdParamsE --------------------------
	.section	.nv.constant0._ZN10layer_norm22ln_bwd_finalize_kernelINS_22Kernel_traits_finalizeILj15360E13__nv_bfloat16fS2_fjLj1024ELj4ENS_18Kernel_traits_baseILj15360ES2_fS2_fjLj1024EEEEEEEvNS_9BwdParamsE,"a",@progbits
	.sectionflags	@""
	.align	4
.nv.constant0._ZN10layer_norm22ln_bwd_finalize_kernelINS_22Kernel_traits_finalizeILj15360E13__nv_bfloat16fS2_fjLj1024ELj4ENS_18Kernel_traits_baseILj15360ES2_fS2_fjLj1024EEEEEEEvNS_9BwdParamsE:
	.zero		664


//--------------------- .nv.constant0._ZN10layer_norm13ln_bwd_kernelINS_13Kernel_traitsI13__nv_bfloat16fS2_fjLj15360ELj4ELj1ELj4ELj8ENS_18Kernel_traits_baseILj15360ES2_fS2_fjLj128EEEEEEEvNS_9BwdParamsE --------------------------
	.section	.nv.constant0._ZN10layer_norm13ln_bwd_kernelINS_13Kernel_traitsI13__nv_bfloat16fS2_fjLj15360ELj4ELj1ELj4ELj8ENS_18Kernel_traits_baseILj15360ES2_fS2_fjLj128EEEEEEEvNS_9BwdParamsE,"a",@progbits
	.sectionflags	@""
	.align	4
.nv.constant0._ZN10layer_norm13ln_bwd_kernelINS_13Kernel_traitsI13__nv_bfloat16fS2_fjLj15360ELj4ELj1ELj4ELj8ENS_18Kernel_traits_baseILj15360ES2_fS2_fjLj128EEEEEEEvNS_9BwdParamsE:
	.zero		664


//--------------------- .nv.constant0._ZN10layer_norm22ln_bwd_finalize_kernelINS_22Kernel_traits_finalizeILj15360E13__nv_bfloat16S2_S2_fjLj1024ELj4ENS_18Kernel_traits_baseILj15360ES2_S2_S2_fjLj1024EEEEEEEvNS_9BwdParamsE --------------------------
	.section	.nv.constant0._ZN10layer_norm22ln_bwd_finalize_kernelINS_22Kernel_traits_finalizeILj15360E13__nv_bfloat16S2_S2_fjLj1024ELj4ENS_18Kernel_traits_baseILj15360ES2_S2_S2_fjLj1024EEEEEEEvNS_9BwdParamsE,"a",@progbits
	.sectionflags	@""
	.align	4
.nv.constant0._ZN10layer_norm22ln_bwd_finalize_kernelINS_22Kernel_traits_finalizeILj15360E13__nv_bfloat16S2_S2_fjLj1024ELj4ENS_18Kernel_traits_baseILj15360ES2_S2_S2_fjLj1024EEEEEEEvNS_9BwdParamsE:
	.zero		664


//--------------------- .nv.constant0._ZN10layer_norm13ln_bwd_kernelINS_13Kernel_traitsI13__nv_bfloat16S2_S2_fjLj15360ELj4ELj1ELj4ELj4ENS_18Kernel_traits_baseILj15360ES2_S2_S2_fjLj128EEEEEEEvNS_9BwdParamsE --------------------------
	.section	.nv.constant0._ZN10layer_norm13ln_bwd_kernelINS_13Kernel_traitsI13__nv_bfloat16S2_S2_fjLj15360ELj4ELj1ELj4ELj4ENS_18Kernel_traits_baseILj15360ES2_S2_S2_fjLj128EEEEEEEvNS_9BwdParamsE,"a",@progbits
	.sectionflags	@""
	.align	4
.nv.constant0._ZN10layer_norm13ln_bwd_kernelINS_13Kernel_traitsI13__nv_bfloat16S2_S2_fjLj15360ELj4ELj1ELj4ELj4ENS_18Kernel_traits_baseILj15360ES2_S2_S2_fjLj128EEEEEEEvNS_9BwdParamsE:
	.zero		664


//--------------------- .nv.constant0._ZN10layer_norm22ln_bwd_finalize_kernelINS_22Kernel_traits_finalizeILj15360E6__halffS2_fjLj1024ELj4ENS_18Kernel_traits_baseILj15360ES2_fS2_fjLj1024EEEEEEEvNS_9BwdParamsE --------------------------
	.section	.nv.constant0._ZN10layer_norm22ln_bwd_finalize_kernelINS_22Kernel_traits_finalizeILj15360E6__halffS2_fjLj1024ELj4ENS_18Kernel_traits_baseILj15360ES2_fS2_fjLj1024EEEEEEEvNS_9BwdParamsE,"a",@progbits
	.sectionflags	@""
	.align	4
.nv.constant0._ZN10layer_norm22ln_bwd_finalize_kernelINS_22Kernel_traits_finalizeILj15360E6__halffS2_fjLj1024ELj4ENS_18Kernel_traits_baseILj15360ES2_fS2_fjLj1024EEEEEEEvNS_9BwdParamsE:
	.zero		664


//--------------------- .nv.constant0._ZN10layer_norm13ln_bwd_kernelINS_13Kernel_traitsI6__halffS2_fjLj15360ELj4ELj1ELj4ELj8ENS_18Kernel_traits_baseILj15360ES2_fS2_fjLj128EEEEEEEvNS_9BwdParamsE --------------------------
	.section	.nv.constant0._ZN10layer_norm13ln_bwd_kernelINS_13Kernel_traitsI6__halffS2_fjLj15360ELj4ELj1ELj4ELj8ENS_18Kernel_traits_baseILj15360ES2_fS2_fjLj128EEEEEEEvNS_9BwdParamsE,"a",@progbits
	.sectionflags	@""
	.align	4
.nv.constant0._ZN10layer_norm13ln_bwd_kernelINS_13Kernel_traitsI6__halffS2_fjLj15360ELj4ELj1ELj4ELj8ENS_18Kernel_traits_baseILj15360ES2_fS2_fjLj128EEEEEEEvNS_9BwdParamsE:
	.zero		664


//--------------------- .nv.constant0._ZN10layer_norm22ln_bwd_finalize_kernelINS_22Kernel_traits_finalizeILj15360E6__halfS2_S2_fjLj1024ELj4ENS_18Kernel_traits_baseILj15360ES2_S2_S2_fjLj1024EEEEEEEvNS_9BwdParamsE --------------------------
	.section	.nv.constant0._ZN10layer_norm22ln_bwd_finalize_kernelINS_22Kernel_traits_finalizeILj15360E6__halfS2_S2_fjLj1024ELj4ENS_18Kernel_traits_baseILj15360ES2_S2_S2_fjLj1024EEEEEEEvNS_9BwdParamsE,"a",@progbits
	.sectionflags	@""
	.align	4
.nv.constant0._ZN10layer_norm22ln_bwd_finalize_kernelINS_22Kernel_traits_finalizeILj15360E6__halfS2_S2_fjLj1024ELj4ENS_18Kernel_traits_baseILj15360ES2_S2_S2_fjLj1024EEEEEEEvNS_9BwdParamsE:
	.zero		664


//--------------------- .nv.constant0._ZN10layer_norm13ln_bwd_kernelINS_13Kernel_traitsI6__halfS2_S2_fjLj15360ELj4ELj1ELj4ELj4ENS_18Kernel_traits_baseILj15360ES2_S2_S2_fjLj128EEEEEEEvNS_9BwdParamsE --------------------------
	.section	.nv.constant0._ZN10layer_norm13ln_bwd_kernelINS_13Kernel_traitsI6__halfS2_S2_fjLj15360ELj4ELj1ELj4ELj4ENS_18Kernel_traits_baseILj15360ES2_S2_S2_fjLj128EEEEEEEvNS_9BwdParamsE,"a",@progbits
	.sectionflags	@""
	.align	4
.nv.constant0._ZN10layer_norm13ln_bwd_kernelINS_13Kernel_traitsI6__halfS2_S2_fjLj15360ELj4ELj1ELj4ELj4ENS_18Kernel_traits_baseILj15360ES2_S2_S2_fjLj128EEEEEEEvNS_9BwdParamsE:
	.zero		664


//--------------------- .nv.constant0._ZN10layer_norm22ln_bwd_finalize_kernelINS_22Kernel_traits_finalizeILj15360EffffjLj1024ELj4ENS_18Kernel_traits_baseILj15360EffffjLj1024EEEEEEEvNS_9BwdParamsE --------------------------
	.section	.nv.constant0._ZN10layer_norm22ln_bwd_finalize_kernelINS_22Kernel_traits_finalizeILj15360EffffjLj1024ELj4ENS_18Kernel_traits_baseILj15360EffffjLj1024EEEEEEEvNS_9BwdParamsE,"a",@progbits
	.sectionflags	@""
	.align	4
.nv.constant0._ZN10layer_norm22ln_bwd_finalize_kernelINS_22Kernel_traits_finalizeILj15360EffffjLj1024ELj4ENS_18Kernel_traits_baseILj15360EffffjLj1024EEEEEEEvNS_9BwdParamsE:
	.zero		664


//--------------------- .nv.constant0._ZN10layer_norm13ln_bwd_kernelINS_13Kernel_traitsIffffjLj15360ELj4ELj1ELj4ELj8ENS_18Kernel_traits_baseILj15360EffffjLj128EEEEEEEvNS_9BwdParamsE --------------------------
	.section	.nv.constant0._ZN10layer_norm13ln_bwd_kernelINS_13Kernel_traitsIffffjLj15360ELj4ELj1ELj4ELj8ENS_18Kernel_traits_baseILj15360EffffjLj128EEEEEEEvNS_9BwdParamsE,"a",@progbits
	.sectionflags	@""
	.align	4
.nv.constant0._ZN10layer_norm13ln_bwd_kernelINS_13Kernel_traitsIffffjLj15360ELj4ELj1ELj4ELj8ENS_18Kernel_traits_baseILj15360EffffjLj128EEEEEEEvNS_9BwdParamsE:
	.zero		664


//--------------------- .nv.constant0._ZN10layer_norm22ln_bwd_finalize_kernelINS_22Kernel_traits_finalizeILj14336E13__nv_bfloat16fS2_fjLj1024ELj4ENS_18Kernel_traits_baseILj14336ES2_fS2_fjLj1024EEEEEEEvNS_9BwdParamsE --------------------------
	.section	.nv.constant0._ZN10layer_norm22ln_bwd_finalize_kernelINS_22Kernel_traits_finalizeILj14336E13__nv_bfloat16fS2_fjLj1024ELj4ENS_18Kernel_traits_baseILj14336ES2_fS2_fjLj1024EEEEEEEvNS_9BwdParamsE,"a",@progbits
	.sectionflags	@""
	.align	4
.nv.constant0._ZN10layer_norm22ln_bwd_finalize_kernelINS_22Kernel_traits_finalizeILj14336E13__nv_bfloat16fS2_fjLj1024ELj4ENS_18Kernel_traits_baseILj14336ES2_fS2_fjLj1024EEEEEEEvNS_9BwdParamsE:
	.zero		664


//--------------------- .nv.constant0._ZN10layer_norm13ln_bwd_kernelINS_13Kernel_traitsI13__nv_bfloat16fS2_fjLj14336ELj4ELj1ELj4ELj8ENS_18Kernel_traits_baseILj14336ES2_fS2_fjLj128EEEEEEEvNS_9BwdParamsE --------------------------
	.section	.nv.constant0._ZN10layer_norm13ln_bwd_kernelINS_13Kernel_traitsI13__nv_bfloat16fS2_fjLj14336ELj4ELj1ELj4ELj8ENS_18Kernel_traits_baseILj14336ES2_fS2_fjLj128EEEEEEEvNS_9BwdParamsE,"a",@progbits
	.sectionflags	@""
	.align	4
.nv.constant0._ZN10layer_norm13ln_bwd_kernelINS_13Kernel_traitsI13__nv_bfloat16fS2_fjLj14336ELj4ELj1ELj4ELj8ENS_18Kernel_traits_baseILj14336ES2_fS2_fjLj128EEEEEEEvNS_9BwdParamsE:
	.zero		664


//--------------------- .nv.constant0._ZN10layer_norm22ln_bwd_finalize_kernelINS_22Kernel_traits_finalizeILj14336E13__nv_bfloat16S2_S2_fjLj1024ELj4ENS_18Kernel_traits_baseILj14336ES2_S2_S2_fjLj1024EEEEEEEvNS_9BwdParamsE --------------------------
	.section	.nv.constant0._ZN10layer_norm22ln_bwd_finalize_kernelINS_22Kernel_traits_finalizeILj14336E13__nv_bfloat16S2_S2_fjLj1024ELj4ENS_18Kernel_traits_baseILj14336ES2_S2_S2_fjLj1024EEEEEEEvNS_9BwdParamsE,"a",@progbits
	.sectionflags	@""
	.align	4
.nv.constant0._ZN10layer_norm22ln_bwd_finalize_kernelINS_22Kernel_traits_finalizeILj14336E13__nv_bfloat16S2_S2_fjLj1024ELj4ENS_18Kernel_traits_baseILj14336ES2_S2_S2_fjLj1024EEEEEEEvNS_9BwdParamsE:
	.zero		664


//--------------------- .nv.constant0._ZN10layer_norm13ln_bwd_kernelINS_13Kernel_traitsI13__nv_bfloat16S2_S2_fjLj14336ELj4ELj1ELj4ELj8ENS_18Kernel_traits_baseILj14336ES2_S2_S2_fjLj128EEEEEEEvNS_9BwdParamsE --------------------------
	.section	.nv.constant0._ZN10layer_norm13ln_bwd_kernelINS_13Kernel_traitsI13__nv_bfloat16S2_S2_fjLj14336ELj4ELj1ELj4ELj8ENS_18Kernel_traits_baseILj14336ES2_S2_S2_fjLj128EEEEEEEvNS_9BwdParamsE,"a",@progbits
	.sectionflags	@""
	.align	4
.nv.constant0._ZN10layer_norm13ln_bwd_kernelINS_13Kernel_traitsI13__nv_bfloat16S2_S2_fjLj14336ELj4ELj1ELj4ELj8ENS_18Kernel_traits_baseILj14336ES2_S2_S2_fjLj128EEEEEEEvNS_9BwdParamsE:
	.zero		664


//--------------------- .nv.constant0._ZN10layer_norm22ln_bwd_finalize_kernelINS_22Kernel_traits_finalizeILj14336E6__halffS2_fjLj1024ELj4ENS_18Kernel_traits_baseILj14336ES2_fS2_fjLj1024EEEEEEEvNS_9BwdParamsE --------------------------
	.section	.nv.constant0._ZN10layer_norm22ln_bwd_finalize_kernelINS_22Kernel_traits_finalizeILj14336E6__halffS2_fjLj1024ELj4ENS_18Kernel_traits_baseILj14336ES2_fS2_fjLj1024EEEEEEEvNS_9BwdParamsE,"a",@progbits
	.sectionflags	@""
	.align	4
.nv.constant0._ZN10layer_norm22ln_bwd_finalize_kernelINS_22Kernel_traits_finalizeILj14336E6__halffS2_fjLj1024ELj4ENS_18Kernel_traits_baseILj14336ES2_fS2_fjLj1024EEEEEEEvNS_9BwdParamsE:
	.zero		664


//--------------------- .nv.constant0._ZN10layer_norm13ln_bwd_kernelINS_13Kernel_traitsI6__halffS2_fjLj14336ELj4ELj1ELj4ELj8ENS_18Kernel_traits_baseILj14336ES2_fS2_fjLj128EEEEEEEvNS_9BwdParamsE --------------------------
	.section	.nv.constant0._ZN10layer_norm13ln_bwd_kernelINS_13Kernel_traitsI6__halffS2_fjLj14336ELj4ELj1ELj4ELj8ENS_18Kernel_traits_baseILj14336ES2_fS2_fjLj128EEEEEEEvNS_9BwdParamsE,"a",@progbits
	.sectionflags	@""
	.align	4
.nv.constant0._ZN10layer_norm13ln_bwd_kernelINS_13Kernel_traitsI6__halffS2_fjLj14336ELj4ELj1ELj4ELj8ENS_18Kernel_traits_baseILj14336ES2_fS2_fjLj128EEEEEEEvNS_9BwdParamsE:
	.zero		664


//--------------------- .nv.constant0._ZN10layer_norm22ln_bwd_finalize_kernelINS_22Kernel_traits_finalizeILj14336E6__halfS2_S2_fjLj1024ELj4ENS_18Kernel_traits_baseILj14336ES2_S2_S2_fjLj1024EEEEEEEvNS_9BwdParamsE --------------------------
	.section	.nv.constant0._ZN10layer_norm22ln_bwd_finalize_kernelINS_22Kernel_traits_finalizeILj14336E6__halfS2_S2_fjLj1024ELj4ENS_18Kernel_traits_baseILj14336ES2_S2_S2_fjLj1024EEEEEEEvNS_9BwdParamsE,"a",@progbits
	.sectionflags	@""
	.align	4
.nv.constant0._ZN10layer_norm22ln_bwd_finalize_kernelINS_22Kernel_traits_finalizeILj14336E6__halfS2_S2_fjLj1024ELj4ENS_18Kernel_traits_baseILj14336ES2_S2_S2_fjLj1024EEEEEEEvNS_9BwdParamsE:
	.zero		664


//--------------------- .nv.constant0._ZN10layer_norm13ln_bwd_kernelINS_13Kernel_traitsI6__halfS2_S2_fjLj14336ELj4ELj1ELj4ELj8ENS_18Kernel_traits_baseILj14336ES2_S2_S2_fjLj128EEEEEEEvNS_9BwdParamsE --------------------------
	.section	.nv.constant0._ZN10layer_norm13ln_bwd_kernelINS_13Kernel_traitsI6__halfS2_S2_fjLj14336ELj4ELj1ELj4ELj8ENS_18Kernel_traits_baseILj14336ES2_S2_S2_fjLj128EEEEEEEvNS_9BwdParamsE,"a",@progbits
	.sectionflags	@""
	.align	4
.nv.constant0._ZN10layer_norm13ln_bwd_kernelINS_13Kernel_traitsI6__halfS2_S2_fjLj14336ELj4ELj1ELj4ELj8ENS_18Kernel_traits_baseILj14336ES2_S2_S2_fjLj128EEEEEEEvNS_9BwdParamsE:
	.zero		664


//--------------------- .nv.constant0._ZN10layer_norm22ln_bwd_finalize_kernelINS_22Kernel_traits_finalizeILj14336EffffjLj1024ELj4ENS_18Kernel_traits_baseILj14336EffffjLj1024EEEEEEEvNS_9BwdParamsE --------------------------
	.section	.nv.constant0._ZN10layer_norm22ln_bwd_finalize_kernelINS_22Kernel_traits_finalizeILj14336EffffjLj1024ELj4ENS_18Kernel_traits_baseILj14336EffffjLj1024EEEEEEEvNS_9BwdParamsE,"a",@progbits
	.sectionflags	@""
	.align	4
.nv.constant0._ZN10layer_norm22ln_bwd_finalize_kernelINS_22Kernel_traits_finalizeILj14336EffffjLj1024ELj4ENS_18Kernel_traits_baseILj14336EffffjLj1024EEEEEEEvNS_9BwdParamsE:
	.zero		664


//--------------------- .nv.constant0._ZN10layer_norm13ln_bwd_kernelINS_13Kernel_traitsIffffjLj14336ELj4ELj1ELj4ELj8ENS_18Kernel_traits_baseILj14336EffffjLj128EEEEEEEvNS_9BwdParamsE --------------------------
	.section	.nv.constant0._ZN10layer_norm13ln_bwd_kernelINS_13Kernel_traitsIffffjLj14336ELj4ELj1ELj4ELj8ENS_18Kernel_traits_baseILj14336EffffjLj128EEEEEEEvNS_9BwdParamsE,"a",@progbits
	.sectionflags	@""
	.align	4
.nv.constant0._ZN10layer_norm13ln_bwd_kernelINS_13Kernel_traitsIffffjLj14336ELj4ELj1ELj4ELj8ENS_18Kernel_traits_baseILj14336EffffjLj128EEEEEEEvNS_9BwdParamsE:
	.zero		664


//--------------------- .nv.constant0._ZN10layer_norm22ln_bwd_finalize_kernelINS_22Kernel_traits_finalizeILj12800E13__nv_bfloat16fS2_fjLj1024ELj4ENS_18Kernel_traits_baseILj12800ES2_fS2_fjLj1024EEEEEEEvNS_9BwdParamsE --------------------------
	.section	.nv.constant0._ZN10layer_norm22ln_bwd_finalize_kernelINS_22Kernel_traits_finalizeILj12800E13__nv_bfloat16fS2_fjLj1024ELj4ENS_18Kernel_traits_baseILj12800ES2_fS2_fjLj1024EEEEEEEvNS_9BwdParamsE,"a",@progbits
	.sectionflags	@""
	.align	4
.nv.constant0._ZN10layer_norm22ln_bwd_finalize_kernelINS_22Kernel_traits_finalizeILj12800E13__nv_bfloat16fS2_fjLj1024ELj4ENS_18Kernel_traits_baseILj12800ES2_fS2_fjLj1024EEEEEEEvNS_9BwdParamsE:
	.zero		664


//--------------------- .nv.constant0._ZN10layer_norm13ln_bwd_kernelINS_13Kernel_traitsI13__nv_bfloat16fS2_fjLj12800ELj5ELj1ELj4ELj16ENS_18Kernel_traits_baseILj12800ES2_fS2_fjLj128EEEEEEEvNS_9BwdParamsE --------------------------
	.section	.nv.constant0._ZN10layer_norm13ln_bwd_kernelINS_13Kernel_traitsI13__nv_bfloat16fS2_fjLj12800ELj5ELj1ELj4ELj16ENS_18Kernel_traits_baseILj12800ES2_fS2_fjLj128EEEEEEEvNS_9BwdParamsE,"a",@progbits
	.sectionflags	@""
	.align	4
.nv.constant0._ZN10layer_norm13ln_bwd_kernelINS_13Kernel_traitsI13__nv_bfloat16fS2_fjLj12800ELj5ELj1ELj4ELj16ENS_18Kernel_traits_baseILj12800ES2_fS2_fjLj128EEEEEEEvNS_9BwdParamsE:
	.zero		664


//--------------------- .nv.constant0._ZN10layer_norm22ln_bwd_finalize_kernelINS_22Kernel_traits_finalizeILj12800E13__nv_bfloat16S2_S2_fjLj1024ELj4ENS_18Kernel_traits_baseILj12800ES2_S2_S2_fjLj1024EEEEEEEvNS_9BwdParamsE --------------------------
	.section	.nv.constant0._ZN10layer_norm22ln_bwd_finalize_kernelINS_22Kernel_traits_finalizeILj12800E13__nv_bfloat16S2_S2_fjLj1024ELj4ENS_18Kernel_traits_baseILj12800ES2_S2_S2_fjLj1024EEEEEEEvNS_9BwdParamsE,"a",@progbits
	.sectionflags	@""
	.align	4
.nv.constant0._ZN10layer_norm22ln_bwd_finalize_kernelINS_22Kernel_traits_finalizeILj12800E13__nv_bfloat16S2_S2_fjLj1024ELj4ENS_18Kernel_traits_baseILj12800ES2_S2_S2_fjLj1024EEEEEEEvNS_9BwdParamsE:
	.zero		664


//--------------------- .nv.constant0._ZN10layer_norm13ln_bwd_kernelINS_13Kernel_traitsI13__nv_bfloat16S2_S2_fjLj12800ELj5ELj1ELj4ELj8ENS_18Kernel_traits_baseILj12800ES2_S2_S2_fjLj128EEEEEEEvNS_9BwdParamsE --------------------------
	.section	.nv.constant0._ZN10layer_norm13ln_bwd_kernelINS_13Kernel_traitsI13__nv_bfloat16S2_S2_fjLj12800ELj5ELj1ELj4ELj8ENS_18Kernel_traits_baseILj12800ES2_S2_S2_fjLj128EEEEEEEvNS_9BwdParamsE,"a",@progbits
	.sectionflags	@""
	.align	4
.nv.constant0._ZN10layer_norm13ln_bwd_kernelINS_13Kernel_traitsI13__nv_bfloat16S2_S2_fjLj12800ELj5ELj1ELj4ELj8ENS_18Kernel_traits_baseILj12800ES2_S2_S2_fjLj128EEEEEEEvNS_9BwdParamsE:
	.zero		664


//--------------------- .nv.constant0._ZN10layer_norm22ln_bwd_finalize_kernelINS_22Kernel_traits_finalizeILj12800E6__halffS2_fjLj1024ELj4ENS_18Kernel_traits_baseILj12800ES2_fS2_fjLj1024EEEEEEEvNS_9BwdParamsE --------------------------
	.section	.nv.constant0._ZN10layer_norm22ln_bwd_finalize_kernelINS_22Kernel_traits_finalizeILj12800E6__halffS2_fjLj1024ELj4ENS_18Kernel_traits_baseILj12800ES2_fS2_fjLj1024EEEEEEEvNS_9BwdParamsE,"a",@progbits
	.sectionflags	@""
	.align	4
.nv.constant0._ZN10layer_norm22ln_bwd_finalize_kernelINS_22Kernel_traits_finalizeILj12800E6__halffS2_fjLj1024ELj4ENS_18Kernel_traits_baseILj12800ES2_fS2_fjLj1024EEEEEEEvNS_9BwdParamsE:
	.zero		664


//--------------------- .nv.constant0._ZN10layer_norm13ln_bwd_kernelINS_13Kernel_traitsI6__halffS2_fjLj12800ELj5ELj1ELj4ELj16ENS_18Kernel_traits_baseILj12800ES2_fS2_fjLj128EEEEEEEvNS_9BwdParamsE --------------------------
	.section	.nv.constant0._ZN10layer_norm13ln_bwd_kernelINS_13Kernel_traitsI6__halffS2_fjLj12800ELj5ELj1ELj4ELj16ENS_18Kernel_traits_baseILj12800ES2_fS2_fjLj128EEEEEEEvNS_9BwdParamsE,"a",@progbits
	.sectionflags	@""
	.align	4
.nv.constant0._ZN10layer_norm13ln_bwd_kernelINS_13Kernel_traitsI6__halffS2_fjLj12800ELj5ELj1ELj4ELj16ENS_18Kernel_traits_baseILj12800ES2_fS2_fjLj128EEEEEEEvNS_9BwdParamsE:
	.zero		664


//--------------------- .nv.constant0._ZN10layer_norm22ln_bwd_finalize_kernelINS_22Kernel_traits_finalizeILj12800E6__halfS2_S2_fjLj1024ELj4ENS_18Kernel_traits_baseILj12800ES2_S2_S2_fjLj1024EEEEEEEvNS_9BwdParamsE --------------------------
	.section	.nv.constant0._ZN10layer_norm22ln_bwd_finalize_kernelINS_22Kernel_traits_finalizeILj12800E6__halfS2_S2_fjLj1024ELj4ENS_18Kernel_traits_baseILj12800ES2_S2_S2_fjLj1024EEEEEEEvNS_9BwdParamsE,"a",@progbits
	.sectionflags	@""
	.align	4
.nv.constant0._ZN10layer_norm22ln_bwd_finalize_kernelINS_22Kernel_traits_finalizeILj12800E6__halfS2_S2_fjLj1024ELj4ENS_18Kernel_traits_baseILj12800ES2_S2_S2_fjLj1024EEEEEEEvNS_9BwdParamsE:
	.zero		664


//--------------------- .nv.constant0._ZN10layer_norm13ln_bwd_kernelINS_13Kernel_traitsI6__halfS2_S2_fjLj12800ELj5ELj1ELj4ELj8ENS_18Kernel_traits_baseILj12800ES2_S2_S2_fjLj128EEEEEEEvNS_9BwdParamsE --------------------------
	.section	.nv.constant0._ZN10layer_norm13ln_bwd_kernelINS_13Kernel_traitsI6__halfS2_S2_fjLj12800ELj5ELj1ELj4ELj8ENS_18Kernel_traits_baseILj12800ES2_S2_S2_fjLj128EEEEEEEvNS_9BwdParamsE,"a",@progbits
	.sectionflags	@""
	.align	4
.nv.constant0._ZN10layer_norm13ln_bwd_kernelINS_13Kernel_traitsI6__halfS2_S2_fjLj12800ELj5ELj1ELj4ELj8ENS_18Kernel_traits_baseILj12800ES2_S2_S2_fjLj128EEEEEEEvNS_9BwdParamsE:
	.zero		664


//--------------------- .nv.constant0._ZN10layer_norm22ln_bwd_finalize_kernelINS_22Kernel_traits_finalizeILj12800EffffjLj1024ELj4ENS_18Kernel_traits_baseILj12800EffffjLj1024EEEEEEEvNS_9BwdParamsE --------------------------
	.section	.nv.constant0._ZN10layer_norm22ln_bwd_finalize_kernelINS_22Kernel_traits_finalizeILj12800EffffjLj1024ELj4ENS_18Kernel_traits_baseILj12800EffffjLj1024EEEEEEEvNS_9BwdParamsE,"a",@progbits
	.sectionflags	@""
	.align	4
.nv.constant0._ZN10layer_norm22ln_bwd_finalize_kernelINS_22Kernel_traits_finalizeILj12800EffffjLj1024ELj4ENS_18Kernel_traits_baseILj12800EffffjLj1024EEEEEEEvNS_9BwdParamsE:
	.zero		664


//--------------------- .nv.constant0._ZN10layer_norm13ln_bwd_kernelINS_13Kernel_traitsIffffjLj12800ELj5ELj1ELj4ELj16ENS_18Kernel_traits_baseILj12800EffffjLj128EEEEEEEvNS_9BwdParamsE --------------------------
	.section	.nv.constant0._ZN10layer_norm13ln_bwd_kernelINS_13Kernel_traitsIffffjLj12800ELj5ELj1ELj4ELj16ENS_18Kernel_traits_baseILj12800EffffjLj128EEEEEEEvNS_9BwdParamsE,"a",@progbits
	.sectionflags	@""
	.align	4
.nv.constant0._ZN10layer_norm13ln_bwd_kernelINS_13Kernel_traitsIffffjLj12800ELj5ELj1ELj4ELj16ENS_18Kernel_traits_baseILj12800EffffjLj128EEEEEEEvNS_9BwdParamsE:
	.zero		664


//--------------------- .nv.constant0._ZN10layer_norm22ln_bwd_finalize_kernelINS_22Kernel_traits_finalizeILj12288E13__nv_bfloat16fS2_fjLj1024ELj4ENS_18Kernel_traits_baseILj12288ES2_fS2_fjLj1024EEEEEEEvNS_9BwdParamsE --------------------------
	.section	.nv.constant0._ZN10layer_norm22ln_bwd_finalize_kernelINS_22Kernel_traits_finalizeILj12288E13__nv_bfloat16fS2_fjLj1024ELj4ENS_18Kernel_traits_baseILj12288ES2_fS2_fjLj1024EEEEEEEvNS_9BwdParamsE,"a",@progbits
	.sectionflags	@""
	.align	4
.nv.constant0._ZN10layer_norm22ln_bwd_finalize_kernelINS_22Kernel_traits_finalizeILj12288E13__nv_bfloat16fS2_fjLj1024ELj4ENS_18Kernel_traits_baseILj12288ES2_fS2_fjLj1024EEEEEEEvNS_9BwdParamsE:
	.zero		664


//--------------------- .nv.constant0._ZN10layer_norm13ln_bwd_kernelINS_13Kernel_traitsI13__nv_bfloat16fS2_fjLj12288ELj4ELj1ELj4ELj16ENS_18Kernel_traits_baseILj12288ES2_fS2_fjLj128EEEEEEEvNS_9BwdParamsE --------------------------
	.section	.nv.constant0._ZN10layer_norm13ln_bwd_kernelINS_13Kernel_traitsI13__nv_bfloat16fS2_fjLj12288ELj4ELj1ELj4ELj16ENS_18Kernel_traits_baseILj12288ES2_fS2_fjLj128EEEEEEEvNS_9BwdParamsE,"a",@progbits
	.sectionflags	@""
	.align	4
.nv.constant0._ZN10layer_norm13ln_bwd_kernelINS_13Kernel_traitsI13__nv_bfloat16fS2_fjLj12288ELj4ELj1ELj4ELj16ENS_18Kernel_traits_baseILj12288ES2_fS2_fjLj128EEEEEEEvNS_9BwdParamsE:
	.zero		664


//--------------------- .nv.constant0._ZN10layer_norm22ln_bwd_finalize_kernelINS_22Kernel_traits_finalizeILj12288E13__nv_bfloat16S2_S2_fjLj1024ELj4ENS_18Kernel_traits_baseILj12288ES2_S2_S2_fjLj1024EEEEEEEvNS_9BwdParamsE --------------------------
	.section	.nv.constant0._ZN10layer_norm22ln_bwd_finalize_kernelINS_22Kernel_traits_finalizeILj12288E13__nv_bfloat16S2_S2_fjLj1024ELj4ENS_18Kernel_traits_baseILj12288ES2_S2_S2_fjLj1024EEEEEEEvNS_9BwdParamsE,"a",@progbits
	.sectionflags	@""
	.align	4
.nv.constant0._ZN10layer_norm22ln_bwd_finalize_kernelINS_22Kernel_traits_finalizeILj12288E13__nv_bfloat16S2_S2_fjLj1024ELj4ENS_18Kernel_traits_baseILj12288ES2_S2_S2_fjLj1024EEEEEEEvNS_9BwdParamsE:
	.zero		664


//--------------------- .nv.constant0._ZN10layer_norm13ln_bwd_kernelINS_13Kernel_traitsI13__nv_bfloat16S2_S2_fjLj12288ELj4ELj1ELj4ELj16ENS_18Kernel_traits_baseILj12288ES2_S2_S2_fjLj128EEEEEEEvNS_9BwdParamsE --------------------------
	.section	.nv.constant0._ZN10layer_norm13ln_bwd_kernelINS_13Kernel_traitsI13__nv_bfloat16S2_S2_fjLj12288ELj4ELj1ELj4ELj16ENS_18Kernel_traits_baseILj12288ES2_S2_S2_fjLj128EEEEEEEvNS_9BwdParamsE,"a",@progbits
	.sectionflags	@""
	.align	4
.nv.constant0._ZN10layer_norm13ln_bwd_kernelINS_13Kernel_traitsI13__nv_bfloat16S2_S2_fjLj12288ELj4ELj1ELj4ELj16ENS_18Kernel_traits_baseILj12288ES2_S2_S2_fjLj128EEEEEEEvNS_9BwdParamsE:
	.zero		664


//--------------------- .nv.constant0._ZN10layer_norm22ln_bwd_finalize_kernelINS_22Kernel_traits_finalizeILj12288E6__halffS2_fjLj1024ELj4ENS_18Kernel_traits_baseILj12288ES2_fS2_fjLj1024EEEEEEEvNS_9BwdParamsE --------------------------
	.section	.nv.constant0._ZN10layer_norm22ln_bwd_finalize_kernelINS_22Kernel_traits_finalizeILj12288E6__halffS2_fjLj1024ELj4ENS_18Kernel_traits_baseILj12288ES2_fS2_fjLj1024EEEEEEEvNS_9BwdParamsE,"a",@progbits
	.sectionflags	@""
	.align	4
.nv.constant0._ZN10layer_norm22ln_bwd_finalize_kernelINS_22Kernel_traits_finalizeILj12288E6__halffS2_fjLj1024ELj4ENS_18Kernel_traits_baseILj12288ES2_fS2_fjLj1024EEEEEEEvNS_9BwdParamsE:
	.zero		664


//--------------------- .nv.constant0._ZN10layer_norm13ln_bwd_kernelINS_13Kernel_traitsI6__halffS2_fjLj12288ELj4ELj1ELj4ELj16ENS_18Kernel_traits_baseILj12288ES2_fS2_fjLj128EEEEEEEvNS_9BwdParamsE --------------------------
	.section	.nv.constant0._ZN10layer_norm13ln_bwd_kernelINS_13Kernel_traitsI6__halffS2_fjLj12288ELj4ELj1ELj4ELj16ENS_18Kernel_traits_baseILj12288ES2_fS2_fjLj128EEEEEEEvNS_9BwdParamsE,"a",@progbits
	.sectionflags	@""
	.align	4
.nv.constant0._ZN10layer_norm13ln_bwd_kernelINS_13Kernel_traitsI6__halffS2_fjLj12288ELj4ELj1ELj4ELj16ENS_18Kernel_traits_baseILj12288ES2_fS2_fjLj128EEEEEEEvNS_9BwdParamsE:
	.zero		664


//--------------------- .nv.constant0._ZN10layer_norm22ln_bwd_finalize_kernelINS_22Kernel_traits_finalizeILj12288E6__halfS2_S2_fjLj1024ELj4ENS_18Kernel_traits_baseILj12288ES2_S2_S2_fjLj1024EEEEEEEvNS_9BwdParamsE --------------------------
	.section	.nv.constant0._ZN10layer_norm22ln_bwd_finalize_kernelINS_22Kernel_traits_finalizeILj12288E6__halfS2_S2_fjLj1024ELj4ENS_18Kernel_traits_baseILj12288ES2_S2_S2_fjLj1024EEEEEEEvNS_9BwdParamsE,"a",@progbits
	.sectionflags	@""
	.align	4
.nv.constant0._ZN10layer_norm22ln_bwd_finalize_kernelINS_22Kernel_traits_finalizeILj12288E6__halfS2_S2_fjLj1024ELj4ENS_18Kernel_traits_baseILj12288ES2_S2_S2_fjLj1024EEEEEEEvNS_9BwdParamsE:
	.zero		664


//--------------------- .nv.constant0._ZN10layer_norm13ln_bwd_kernelINS_13Kernel_traitsI6__halfS2_S2_fjLj12288ELj4ELj1ELj4ELj16ENS_18Kernel_traits_baseILj12288ES2_S2_S2_fjLj128EEEEEEEvNS_9BwdParamsE --------------------------
	.section	.nv.constant0._ZN10layer_norm13ln_bwd_kernelINS_13Kernel_traitsI6__halfS2_S2_fjLj12288ELj4ELj1ELj4ELj16ENS_18Kernel_traits_baseILj12288ES2_S2_S2_fjLj128EEEEEEEvNS_9BwdParamsE,"a",@progbits
	.sectionflags	@""
	.align	4
.nv.constant0._ZN10layer_norm13ln_bwd_kernelINS_13Kernel_traitsI6__halfS2_S2_fjLj12288ELj4ELj1ELj4ELj16ENS_18Kernel_traits_baseILj12288ES2_S2_S2_fjLj128EEEEEEEvNS_9BwdParamsE:
	.zero		664


//--------------------- .nv.constant0._ZN10layer_norm22ln_bwd_finalize_kernelINS_22Kernel_traits_finalizeILj12288EffffjLj1024ELj4ENS_18Kernel_traits_baseILj12288EffffjLj1024EEEEEEEvNS_9BwdParamsE --------------------------
	.section	.nv.constant0._ZN10layer_norm22ln_bwd_finalize_kernelINS_22Kernel_traits_finalizeILj12288EffffjLj1024ELj4ENS_18Kernel_traits_baseILj12288EffffjLj1024EEEEEEEvNS_9BwdParamsE,"a",@progbits
	.sectionflags	@""
	.align	4
.nv.constant0._ZN10layer_norm22ln_bwd_finalize_kernelINS_22Kernel_traits_finalizeILj12288EffffjLj1024ELj4ENS_18Kernel_traits_baseILj12288EffffjLj1024EEEEEEEvNS_9BwdParamsE:
	.zero		664


//--------------------- .nv.constant0._ZN10layer_norm13ln_bwd_kernelINS_13Kernel_traitsIffffjLj12288ELj4ELj1ELj4ELj16ENS_18Kernel_traits_baseILj12288EffffjLj128EEEEEEEvNS_9BwdParamsE --------------------------
	.section	.nv.constant0._ZN10layer_norm13ln_bwd_kernelINS_13Kernel_traitsIffffjLj12288ELj4ELj1ELj4ELj16ENS_18Kernel_traits_baseILj12288EffffjLj128EEEEEEEvNS_9BwdParamsE,"a",@progbits
	.sectionflags	@""
	.align	4
.nv.constant0._ZN10layer_norm13ln_bwd_kernelINS_13Kernel_traitsIffffjLj12288ELj4ELj1ELj4ELj16ENS_18Kernel_traits_baseILj12288EffffjLj128EEEEEEEvNS_9BwdParamsE:
	.zero		664


//--------------------- .nv.constant0._ZN10layer_norm22ln_bwd_finalize_kernelINS_22Kernel_traits_finalizeILj10240E13__nv_bfloat16fS2_fjLj1024ELj4ENS_18Kernel_traits_baseILj10240ES2_fS2_fjLj1024EEEEEEEvNS_9BwdParamsE --------------------------
	.section	.nv.constant0._ZN10layer_norm22ln_bwd_finalize_kernelINS_22Kernel_traits_finalizeILj10240E13__nv_bfloat16fS2_fjLj1024ELj4ENS_18Kernel_traits_baseILj10240ES2_fS2_fjLj1024EEEEEEEvNS_9BwdParamsE,"a",@progbits
	.sectionflags	@""
	.align	4
.nv.constant0._ZN10layer_norm22ln_bwd_finalize_kernelINS_22Kernel_traits_finalizeILj10240E13__nv_bfloat16fS2_fjLj1024ELj4ENS_18Kernel_traits_baseILj10240ES2_fS2_fjLj1024EEEEEEEvNS_9BwdParamsE:
	.zero		664


//--------------------- .nv.constant0._ZN10layer_norm13ln_bwd_kernelINS_13Kernel_traitsI13__nv_bfloat16fS2_fjLj10240ELj2ELj1ELj4ELj16ENS_18Kernel_traits_baseILj10240ES2_fS2_fjLj128EEEEEEEvNS_9BwdParamsE --------------------------
	.section	.nv.constant0._ZN10layer_norm13ln_bwd_kernelINS_13Kernel_traitsI13__nv_bfloat16fS2_fjLj10240ELj2ELj1ELj4ELj16ENS_18Kernel_traits_baseILj10240ES2_fS2_fjLj128EEEEEEEvNS_9BwdParamsE,"a",@progbits
	.sectionflags	@""
	.align	4
.nv.constant0._ZN10layer_norm13ln_bwd_kernelINS_13Kernel_traitsI13__nv_bfloat16fS2_fjLj10240ELj2ELj1ELj4ELj16ENS_18Kernel_traits_baseILj10240ES2_fS2_fjLj128EEEEEEEvNS_9BwdParamsE:
	.zero		664


//--------------------- .nv.constant0._ZN10layer_norm22ln_bwd_finalize_kernelINS_22Kernel_traits_finalizeILj10240E13__nv_bfloat16S2_S2_fjLj1024ELj4ENS_18Kernel_traits_baseILj10240ES2_S2_S2_fjLj1024EEEEEEEvNS_9BwdParamsE --------------------------
	.section	.nv.constant0._ZN10layer_norm22ln_bwd_finalize_kernelINS_22Kernel_traits_finalizeILj10240E13__nv_bfloat16S2_S2_fjLj1024ELj4ENS_18Kernel_traits_baseILj10240ES2_S2_S2_fjLj1024EEEEEEEvNS_9BwdParamsE,"a",@progbits
	.sectionflags	@""
	.align	4
.nv.constant0._ZN10layer_norm22ln_bwd_finalize_kernelINS_22Kernel_traits_finalizeILj10240E13__nv_bfloat16S2_S2_fjLj1024ELj4ENS_18Kernel_traits_baseILj10240ES2_S2_S2_fjLj1024EEEEEEEvNS_9BwdParamsE:
	.zero		664


//--------------------- .nv.constant0._ZN10layer_norm13ln_bwd_kernelINS_13Kernel_traitsI13__nv_bfloat16S2_S2_fjLj10240ELj2ELj1ELj4ELj16ENS_18Kernel_traits_baseILj10240ES2_S2_S2_fjLj128EEEEEEEvNS_9BwdParamsE --------------------------
	.section	.nv.constant0._ZN10layer_norm13ln_bwd_kernelINS_13Kernel_traitsI13__nv_bfloat16S2_S2_fjLj10240ELj2ELj1ELj4ELj16ENS_18Kernel_traits_baseILj10240ES2_S2_S2_fjLj128EEEEEEEvNS_9BwdParamsE,"a",@progbits
	.sectionflags	@""
	.align	4
.nv.constant0._ZN10layer_norm13ln_bwd_kernelINS_13Kernel_traitsI13__nv_bfloat16S2_S2_fjLj10240ELj2ELj1ELj4ELj16ENS_18Kernel_traits_baseILj10240ES2_S2_S2_fjLj128EEEEEEEvNS_9BwdParamsE:
	.zero		664


//--------------------- .nv.constant0._ZN10layer_norm22ln_bwd_finalize_kernelINS_22Kernel_traits_finalizeILj10240E6__halffS2_fjLj1024ELj4ENS_18Kernel_traits_baseILj10240ES2_fS2_fjLj1024EEEEEEEvNS_9BwdParamsE --------------------------
	.section	.nv.constant0._ZN10layer_norm22ln_bwd_finalize_kernelINS_22Kernel_traits_finalizeILj10240E6__halffS2_fjLj1024ELj4ENS_18Kernel_traits_baseILj10240ES2_fS2_fjLj1024EEEEEEEvNS_9BwdParamsE,"a",@progbits
	.sectionflags	@""
	.align	4
.nv.constant0._ZN10layer_norm22ln_bwd_finalize_kernelINS_22Kernel_traits_finalizeILj10240E6__halffS2_fjLj1024ELj4ENS_18Kernel_traits_baseILj10240ES2_fS2_fjLj1024EEEEEEEvNS_9BwdParamsE:
	.zero		664


//--------------------- .nv.constant0._ZN10layer_norm13ln_bwd_kernelINS_13Kernel_traitsI6__halffS2_fjLj10240ELj2ELj1ELj4ELj16ENS_18Kernel_traits_baseILj10240ES2_fS2_fjLj128EEEEEEEvNS_9BwdParamsE --------------------------
	.section	.nv.constant0._ZN10layer_norm13ln_bwd_kernelINS_13Kernel_traitsI6__halffS2_fjLj10240ELj2ELj1ELj4ELj16ENS_18Kernel_traits_baseILj10240ES2_fS2_fjLj128EEEEEEEvNS_9BwdParamsE,"a",@progbits
	.sectionflags	@""
	.align	4
.nv.constant0._ZN10layer_norm13ln_bwd_kernelINS_13Kernel_traitsI6__halffS2_fjLj10240ELj2ELj1ELj4ELj16ENS_18Kernel_traits_baseILj10240ES2_fS2_fjLj128EEEEEEEvNS_9BwdParamsE:
	.zero		664


//--------------------- .nv.constant0._ZN10layer_norm22ln_bwd_finalize_kernelINS_22Kernel_traits_finalizeILj10240E6__halfS2_S2_fjLj1024ELj4ENS_18Kernel_traits_baseILj10240ES2_S2_S2_fjLj1024EEEEEEEvNS_9BwdParamsE --------------------------
	.section	.nv.constant0._ZN10layer_norm22ln_bwd_finalize_kernelINS_22Kernel_traits_finalizeILj10240E6__halfS2_S2_fjLj1024ELj4ENS_18Kernel_traits_baseILj10240ES2_S2_S2_fjLj1024EEEEEEEvNS_9BwdParamsE,"a",@progbits
	.sectionflags	@""
	.align	4
.nv.constant0._ZN10layer_norm22ln_bwd_finalize_kernelINS_22Kernel_traits_finalizeILj10240E6__halfS2_S2_fjLj1024ELj4ENS_18Kernel_traits_baseILj10240ES2_S2_S2_fjLj1024EEEEEEEvNS_9BwdParamsE:
	.zero		664


//--------------------- .nv.constant0._ZN10layer_norm13ln_bwd_kernelINS_13Kernel_traitsI6__halfS2_S2_fjLj10240ELj2ELj1ELj4ELj16ENS_18Kernel_traits_baseILj10240ES2_S2_S2_fjLj128EEEEEEEvNS_9BwdParamsE --------------------------
	.section	.nv.constant0._ZN10layer_norm13ln_bwd_kernelINS_13Kernel_traitsI6__halfS2_S2_fjLj10240ELj2ELj1ELj4ELj16ENS_18Kernel_traits_baseILj10240ES2_S2_S2_fjLj128EEEEEEEvNS_9BwdParamsE,"a",@progbits
	.sectionflags	@""
	.align	4
.nv.constant0._ZN10layer_norm13ln_bwd_kernelINS_13Kernel_traitsI6__halfS2_S2_fjLj10240ELj2ELj1ELj4ELj16ENS_18Kernel_traits_baseILj10240ES2_S2_S2_fjLj128EEEEEEEvNS_9BwdParamsE:
	.zero		664


//--------------------- .nv.constant0._ZN10layer_norm22ln_bwd_finalize_kernelINS_22Kernel_traits_finalizeILj10240EffffjLj1024ELj4ENS_18Kernel_traits_baseILj10240EffffjLj1024EEEEEEEvNS_9BwdParamsE --------------------------
	.section	.nv.constant0._ZN10layer_norm22ln_bwd_finalize_kernelINS_22Kernel_traits_finalizeILj10240EffffjLj1024ELj4ENS_18Kernel_traits_baseILj10240EffffjLj1024EEEEEEEvNS_9BwdParamsE,"a",@progbits
	.sectionflags	@""
	.align	4
.nv.constant0._ZN10layer_norm22ln_bwd_finalize_kernelINS_22Kernel_traits_finalizeILj10240EffffjLj1024ELj4ENS_18Kernel_traits_baseILj10240EffffjLj1024EEEEEEEvNS_9BwdParamsE:
	.zero		664


//--------------------- .nv.constant0._ZN10layer_norm13ln_bwd_kernelINS_13Kernel_traitsIffffjLj10240ELj2ELj1ELj4ELj16ENS_18Kernel_traits_baseILj10240EffffjLj128EEEEEEEvNS_9BwdParamsE --------------------------
	.section	.nv.constant0._ZN10layer_norm13ln_bwd_kernelINS_13Kernel_traitsIffffjLj10240ELj2ELj1ELj4ELj16ENS_18Kernel_traits_baseILj10240EffffjLj128EEEEEEEvNS_9BwdParamsE,"a",@progbits
	.sectionflags	@""
	.align	4
.nv.constant0._ZN10layer_norm13ln_bwd_kernelINS_13Kernel_traitsIffffjLj10240ELj2ELj1ELj4ELj16ENS_18Kernel_traits_baseILj10240EffffjLj128EEEEEEEvNS_9BwdParamsE:
	.zero		664


//--------------------- .nv.constant0._ZN10layer_norm22ln_bwd_finalize_kernelINS_22Kernel_traits_finalizeILj8192E13__nv_bfloat16fS2_fjLj1024ELj4ENS_18Kernel_traits_baseILj8192ES2_fS2_fjLj1024EEEEEEEvNS_9BwdParamsE --------------------------
	.section	.nv.constant0._ZN10layer_norm22ln_bwd_finalize_kernelINS_22Kernel_traits_finalizeILj8192E13__nv_bfloat16fS2_fjLj1024ELj4ENS_18Kernel_traits_baseILj8192ES2_fS2_fjLj1024EEEEEEEvNS_9BwdParamsE,"a",@progbits
	.sectionflags	@""
	.align	4
.nv.constant0._ZN10layer_norm22ln_bwd_finalize_kernelINS_22Kernel_traits_finalizeILj8192E13__nv_bfloat16fS2_fjLj1024ELj4ENS_18Kernel_traits_baseILj8192ES2_fS2_fjLj1024EEEEEEEvNS_9BwdParamsE:
	.zero		664


//--------------------- .nv.constant0._ZN10layer_norm13ln_bwd_kernelINS_13Kernel_traitsI13__nv_bfloat16fS2_fjLj8192ELj2ELj1ELj4ELj16ENS_18Kernel_traits_baseILj8192ES2_fS2_fjLj128EEEEEEEvNS_9BwdParamsE --------------------------
	.section	.nv.constant0._ZN10layer_norm13ln_bwd_kernelINS_13Kernel_traitsI13__nv_bfloat16fS2_fjLj8192ELj2ELj1ELj4ELj16ENS_18Kernel_traits_baseILj8192ES2_fS2_fjLj128EEEEEEEvNS_9BwdParamsE,"a",@progbits
	.sectionflags	@""
	.align	4
.nv.constant0._ZN10layer_norm13ln_bwd_kernelINS_13Kernel_traitsI13__nv_bfloat16fS2_fjLj8192ELj2ELj1ELj4ELj16ENS_18Kernel_traits_baseILj8192ES2_fS2_fjLj128EEEEEEEvNS_9BwdParamsE:
	.zero		664


//--------------------- .nv.constant0._ZN10layer_norm22ln_bwd_finalize_kernelINS_22Kernel_traits_finalizeILj8192E13__nv_bfloat16S2_S2_fjLj1024ELj4ENS_18Kernel_traits_baseILj8192ES2_S2_S2_fjLj1024EEEEEEEvNS_9BwdParamsE --------------------------
	.section	.nv.constant0._ZN10layer_norm22ln_bwd_finalize_kernelINS_22Kernel_traits_finalizeILj8192E13__nv_bfloat16S2_S2_fjLj1024ELj4ENS_18Kernel_traits_baseILj8192ES2_S2_S2_fjLj1024EEEEEEEvNS_9BwdParamsE,"a",@progbits
	.sectionflags	@""
	.align	4
.nv.constant0._ZN10layer_norm22ln_bwd_finalize_kernelINS_22Kernel_traits_finalizeILj8192E13__nv_bfloat16S2_S2_fjLj1024ELj4ENS_18Kernel_traits_baseILj8192ES2_S2_S2_fjLj1024EEEEEEEvNS_9BwdParamsE:
	.zero		664


//--------------------- .nv.constant0._ZN10layer_norm13ln_bwd_kernelINS_13Kernel_traitsI13__nv_bfloat16S2_S2_fjLj8192ELj2ELj1ELj4ELj16ENS_18Kernel_traits_baseILj8192ES2_S2_S2_fjLj128EEEEEEEvNS_9BwdParamsE --------------------------
	.section	.nv.constant0._ZN10layer_norm13ln_bwd_kernelINS_13Kernel_traitsI13__nv_bfloat16S2_S2_fjLj8192ELj2ELj1ELj4ELj16ENS_18Kernel_traits_baseILj8192ES2_S2_S2_fjLj128EEEEEEEvNS_9BwdParamsE,"a",@progbits
	.sectionflags	@""
	.align	4
.nv.constant0._ZN10layer_norm13ln_bwd_kernelINS_13Kernel_traitsI13__nv_bfloat16S2_S2_fjLj8192ELj2ELj1ELj4ELj16ENS_18Kernel_traits_baseILj8192ES2_S2_S2_fjLj128EEEEEEEvNS_9BwdParamsE:
	.zero		664


//--------------------- .nv.constant0._ZN10layer_norm22ln_bwd_finalize_kernelINS_22Kernel_traits_finalizeILj8192E6__halffS2_fjLj1024ELj4ENS_18Kernel_traits_baseILj8192ES2_fS2_fjLj1024EEEEEEEvNS_9BwdParamsE --------------------------
	.section	.nv.constant0._ZN10layer_norm22ln_bwd_finalize_kernelINS_22Kernel_traits_finalizeILj8192E6__halffS2_fjLj1024ELj4ENS_18Kernel_traits_baseILj8192ES2_fS2_fjLj1024EEEEEEEvNS_9BwdParamsE,"a",@progbits
	.sectionflags	@""
	.align	4
.nv.constant0._ZN10layer_norm22ln_bwd_finalize_kernelINS_22Kernel_traits_finalizeILj8192E6__halffS2_fjLj1024ELj4ENS_18Kernel_traits_baseILj8192ES2_fS2_fjLj1024EEEEEEEvNS_9BwdParamsE:
	.zero		664


//--------------------- .nv.constant0._ZN10layer_norm13ln_bwd_kernelINS_13Kernel_traitsI6__halffS2_fjLj8192ELj2ELj1ELj4ELj16ENS_18Kernel_traits_baseILj8192ES2_fS2_fjLj128EEEEEEEvNS_9BwdParamsE --------------------------
	.section	.nv.constant0._ZN10layer_norm13ln_bwd_kernelINS_13Kernel_traitsI6__halffS2_fjLj8192ELj2ELj1ELj4ELj16ENS_18Kernel_traits_baseILj8192ES2_fS2_fjLj128EEEEEEEvNS_9BwdParamsE,"a",@progbits
	.sectionflags	@""
	.align	4
.nv.constant0._ZN10layer_norm13ln_bwd_kernelINS_13Kernel_traitsI6__halffS2_fjLj8192ELj2ELj1ELj4ELj16ENS_18Kernel_traits_baseILj8192ES2_fS2_fjLj128EEEEEEEvNS_9BwdParamsE:
	.zero		664


//--------------------- .nv.constant0._ZN10layer_norm22ln_bwd_finalize_kernelINS_22Kernel_traits_finalizeILj8192E6__halfS2_S2_fjLj1024ELj4ENS_18Kernel_traits_baseILj8192ES2_S2_S2_fjLj1024EEEEEEEvNS_9BwdParamsE --------------------------
	.section	.nv.constant0._ZN10layer_norm22ln_bwd_finalize_kernelINS_22Kernel_traits_finalizeILj8192E6__halfS2_S2_fjLj1024ELj4ENS_18Kernel_traits_baseILj8192ES2_S2_S2_fjLj1024EEEEEEEvNS_9BwdParamsE,"a",@progbits
	.sectionflags	@""
	.align	4
.nv.constant0._ZN10layer_norm22ln_bwd_finalize_kernelINS_22Kernel_traits_finalizeILj8192E6__halfS2_S2_fjLj1024ELj4ENS_18Kernel_traits_baseILj8192ES2_S2_S2_fjLj1024EEEEEEEvNS_9BwdParamsE:
	.zero		664


//--------------------- .nv.constant0._ZN10layer_norm13ln_bwd_kernelINS_13Kernel_traitsI6__halfS2_S2_fjLj8192ELj2ELj1ELj4ELj16ENS_18Kernel_traits_baseILj8192ES2_S2_S2_fjLj128EEEEEEEvNS_9BwdParamsE --------------------------
	.section	.nv.constant0._ZN10layer_norm13ln_bwd_kernelINS_13Kernel_traitsI6__halfS2_S2_fjLj8192ELj2ELj1ELj4ELj16ENS_18Kernel_traits_baseILj8192ES2_S2_S2_fjLj128EEEEEEEvNS_9BwdParamsE,"a",@progbits
	.sectionflags	@""
	.align	4
.nv.constant0._ZN10layer_norm13ln_bwd_kernelINS_13Kernel_traitsI6__halfS2_S2_fjLj8192ELj2ELj1ELj4ELj16ENS_18Kernel_traits_baseILj8192ES2_S2_S2_fjLj128EEEEEEEvNS_9BwdParamsE:
	.zero		664


//--------------------- .nv.constant0._ZN10layer_norm22ln_bwd_finalize_kernelINS_22Kernel_traits_finalizeILj8192EffffjLj1024ELj4ENS_18Kernel_traits_baseILj8192EffffjLj1024EEEEEEEvNS_9BwdParamsE --------------------------
	.section	.nv.constant0._ZN10layer_norm22ln_bwd_finalize_kernelINS_22Kernel_traits_finalizeILj8192EffffjLj1024ELj4ENS_18Kernel_traits_baseILj8192EffffjLj1024EEEEEEEvNS_9BwdParamsE,"a",@progbits
	.sectionflags	@""
	.align	4
.nv.constant0._ZN10layer_norm22ln_bwd_finalize_kernelINS_22Kernel_traits_finalizeILj8192EffffjLj1024ELj4ENS_18Kernel_traits_baseILj8192EffffjLj1024EEEEEEEvNS_9BwdParamsE:
	.zero		664


//--------------------- .nv.constant0._ZN10layer_norm13ln_bwd_kernelINS_13Kernel_traitsIffffjLj8192ELj2ELj1ELj4ELj16ENS_18Kernel_traits_baseILj8192EffffjLj128EEEEEEEvNS_9BwdParamsE --------------------------
	.section	.nv.constant0._ZN10layer_norm13ln_bwd_kernelINS_13Kernel_traitsIffffjLj8192ELj2ELj1ELj4ELj16ENS_18Kernel_traits_baseILj8192EffffjLj128EEEEEEEvNS_9BwdParamsE,"a",@progbits
	.sectionflags	@""
	.align	4
.nv.constant0._ZN10layer_norm13ln_bwd_kernelINS_13Kernel_traitsIffffjLj8192ELj2ELj1ELj4ELj16ENS_18Kernel_traits_baseILj8192EffffjLj128EEEEEEEvNS_9BwdParamsE:
	.zero		664


//--------------------- .nv.constant0._ZN10layer_norm22ln_bwd_finalize_kernelINS_22Kernel_traits_finalizeILj6144E13__nv_bfloat16fS2_fjLj1024ELj4ENS_18Kernel_traits_baseILj6144ES2_fS2_fjLj1024EEEEEEEvNS_9BwdParamsE --------------------------
	.section	.nv.constant0._ZN10layer_norm22ln_bwd_finalize_kernelINS_22Kernel_traits_finalizeILj6144E13__nv_bfloat16fS2_fjLj1024ELj4ENS_18Kernel_traits_baseILj6144ES2_fS2_fjLj1024EEEEEEEvNS_9BwdParamsE,"a",@progbits
	.sectionflags	@""
	.align	4
.nv.constant0._ZN10layer_norm22ln_bwd_finalize_kernelINS_22Kernel_traits_finalizeILj6144E13__nv_bfloat16fS2_fjLj1024ELj4ENS_18Kernel_traits_baseILj6144ES2_fS2_fjLj1024EEEEEEEvNS_9BwdParamsE:
	.zero		664


//--------------------- .nv.constant0._ZN10layer_norm13ln_bwd_kernelINS_13Kernel_traitsI13__nv_bfloat16fS2_fjLj6144ELj1ELj1ELj8ELj16ENS_18Kernel_traits_baseILj6144ES2_fS2_fjLj256EEEEEEEvNS_9BwdParamsE --------------------------
	.section	.nv.constant0._ZN10layer_norm13ln_bwd_kernelINS_13Kernel_traitsI13__nv_bfloat16fS2_fjLj6144ELj1ELj1ELj8ELj16ENS_18Kernel_traits_baseILj6144ES2_fS2_fjLj256EEEEEEEvNS_9BwdParamsE,"a",@progbits
	.sectionflags	@""
	.align	4
.nv.constant0._ZN10layer_norm13ln_bwd_kernelINS_13Kernel_traitsI13__nv_bfloat16fS2_fjLj6144ELj1ELj1ELj8ELj16ENS_18Kernel_traits_baseILj6144ES2_fS2_fjLj256EEEEEEEvNS_9BwdParamsE:
	.zero		664


//--------------------- .nv.constant0._ZN10layer_norm22ln_bwd_finalize_kernelINS_22Kernel_traits_finalizeILj6144E13__nv_bfloat16S2_S2_fjLj1024ELj4ENS_18Kernel_traits_baseILj6144ES2_S2_S2_fjLj1024EEEEEEEvNS_9BwdParamsE --------------------------
	.section	.nv.constant0._ZN10layer_norm22ln_bwd_finalize_kernelINS_22Kernel_traits_finalizeILj6144E13__nv_bfloat16S2_S2_fjLj1024ELj4ENS_18Kernel_traits_baseILj6144ES2_S2_S2_fjLj1024EEEEEEEvNS_9BwdParamsE,"a",@progbits
	.sectionflags	@""
	.align	4
.nv.constant0._ZN10layer_norm22ln_bwd_finalize_kernelINS_22Kernel_traits_finalizeILj6144E13__nv_bfloat16S2_S2_fjLj1024ELj4ENS_18Kernel_traits_baseILj6144ES2_S2_S2_fjLj1024EEEEEEEvNS_9BwdParamsE:
	.zero		664


//--------------------- .nv.constant0._ZN10layer_norm13ln_bwd_kernelINS_13Kernel_traitsI13__nv_bfloat16S2_S2_fjLj6144ELj1ELj1ELj8ELj16ENS_18Kernel_traits_baseILj6144ES2_S2_S2_fjLj256EEEEEEEvNS_9BwdParamsE --------------------------
	.section	.nv.constant0._ZN10layer_norm13ln_bwd_kernelINS_13Kernel_traitsI13__nv_bfloat16S2_S2_fjLj6144ELj1ELj1ELj8ELj16ENS_18Kernel_traits_baseILj6144ES2_S2_S2_fjLj256EEEEEEEvNS_9BwdParamsE,"a",@progbits
	.sectionflags	@""
	.align	4
.nv.constant0._ZN10layer_norm13ln_bwd_kernelINS_13Kernel_traitsI13__nv_bfloat16S2_S2_fjLj6144ELj1ELj1ELj8ELj16ENS_18Kernel_traits_baseILj6144ES2_S2_S2_fjLj256EEEEEEEvNS_9BwdParamsE:
	.zero		664


//--------------------- .nv.constant0._ZN10layer_norm22ln_bwd_finalize_kernelINS_22Kernel_traits_finalizeILj6144E6__halffS2_fjLj1024ELj4ENS_18Kernel_traits_baseILj6144ES2_fS2_fjLj1024EEEEEEEvNS_9BwdParamsE --------------------------
	.section	.nv.constant0._ZN10layer_norm22ln_bwd_finalize_kernelINS_22Kernel_traits_finalizeILj6144E6__halffS2_fjLj1024ELj4ENS_18Kernel_traits_baseILj6144ES2_fS2_fjLj1024EEEEEEEvNS_9BwdParamsE,"a",@progbits
	.sectionflags	@""
	.align	4
.nv.constant0._ZN10layer_norm22ln_bwd_finalize_kernelINS_22Kernel_traits_finalizeILj6144E6__halffS2_fjLj1024ELj4ENS_18Kernel_traits_baseILj6144ES2_fS2_fjLj1024EEEEEEEvNS_9BwdParamsE:
	.zero		664


//--------------------- .nv.constant0._ZN10layer_norm13ln_bwd_kernelINS_13Kernel_traitsI6__halffS2_fjLj6144ELj1ELj1ELj8ELj16ENS_18Kernel_traits_baseILj6144ES2_fS2_fjLj256EEEEEEEvNS_9BwdParamsE --------------------------
	.section	.nv.constant0._ZN10layer_norm13ln_bwd_kernelINS_13Kernel_traitsI6__halffS2_fjLj6144ELj1ELj1ELj8ELj16ENS_18Kernel_traits_baseILj6144ES2_fS2_fjLj256EEEEEEEvNS_9BwdParamsE,"a",@progbits
	.sectionflags	@""
	.align	4
.nv.constant0._ZN10layer_norm13ln_bwd_kernelINS_13Kernel_traitsI6__halffS2_fjLj6144ELj1ELj1ELj8ELj16ENS_18Kernel_traits_baseILj6144ES2_fS2_fjLj256EEEEEEEvNS_9BwdParamsE:
	.zero		664


//--------------------- .nv.constant0._ZN10layer_norm22ln_bwd_finalize_kernelINS_22Kernel_traits_finalizeILj6144E6__halfS2_S2_fjLj1024ELj4ENS_18Kernel_traits_baseILj6144ES2_S2_S2_fjLj1024EEEEEEEvNS_9BwdParamsE --------------------------
	.section	.nv.constant0._ZN10layer_norm22ln_bwd_finalize_kernelINS_22Kernel_traits_finalizeILj6144E6__halfS2_S2_fjLj1024ELj4ENS_18Kernel_traits_baseILj6144ES2_S2_S2_fjLj1024EEEEEEEvNS_9BwdParamsE,"a",@progbits
	.sectionflags	@""
	.align	4
.nv.constant0._ZN10layer_norm22ln_bwd_finalize_kernelINS_22Kernel_traits_finalizeILj6144E6__halfS2_S2_fjLj1024ELj4ENS_18Kernel_traits_baseILj6144ES2_S2_S2_fjLj1024EEEEEEEvNS_9BwdParamsE:
	.zero		664


//--------------------- .nv.constant0._ZN10layer_norm13ln_bwd_kernelINS_13Kernel_traitsI6__halfS2_S2_fjLj6144ELj1ELj1ELj8ELj16ENS_18Kernel_traits_baseILj6144ES2_S2_S2_fjLj256EEEEEEEvNS_9BwdParamsE --------------------------
	.section	.nv.constant0._ZN10layer_norm13ln_bwd_kernelINS_13Kernel_traitsI6__halfS2_S2_fjLj6144ELj1ELj1ELj8ELj16ENS_18Kernel_traits_baseILj6144ES2_S2_S2_fjLj256EEEEEEEvNS_9BwdParamsE,"a",@progbits
	.sectionflags	@""
	.align	4
.nv.constant0._ZN10layer_norm13ln_bwd_kernelINS_13Kernel_traitsI6__halfS2_S2_fjLj6144ELj1ELj1ELj8ELj16ENS_18Kernel_traits_baseILj6144ES2_S2_S2_fjLj256EEEEEEEvNS_9BwdParamsE:
	.zero		664


//--------------------- .nv.constant0._ZN10layer_norm22ln_bwd_finalize_kernelINS_22Kernel_traits_finalizeILj6144EffffjLj1024ELj4ENS_18Kernel_traits_baseILj6144EffffjLj1024EEEEEEEvNS_9BwdParamsE --------------------------
	.section	.nv.constant0._ZN10layer_norm22ln_bwd_finalize_kernelINS_22Kernel_traits_finalizeILj6144EffffjLj1024ELj4ENS_18Kernel_traits_baseILj6144EffffjLj1024EEEEEEEvNS_9BwdParamsE,"a",@progbits
	.sectionflags	@""
	.align	4
.nv.constant0._ZN10layer_norm22ln_bwd_finalize_kernelINS_22Kernel_traits_finalizeILj6144EffffjLj1024ELj4ENS_18Kernel_traits_baseILj6144EffffjLj1024EEEEEEEvNS_9BwdParamsE:
	.zero		664


//--------------------- .nv.constant0._ZN10layer_norm13ln_bwd_kernelINS_13Kernel_traitsIffffjLj6144ELj1ELj1ELj8ELj16ENS_18Kernel_traits_baseILj6144EffffjLj256EEEEEEEvNS_9BwdParamsE --------------------------
	.section	.nv.constant0._ZN10layer_norm13ln_bwd_kernelINS_13Kernel_traitsIffffjLj6144ELj1ELj1ELj8ELj16ENS_18Kernel_traits_baseILj6144EffffjLj256EEEEEEEvNS_9BwdParamsE,"a",@progbits
	.sectionflags	@""
	.align	4
.nv.constant0._ZN10layer_norm13ln_bwd_kernelINS_13Kernel_traitsIffffjLj6144ELj1ELj1ELj8ELj16ENS_18Kernel_traits_baseILj6144EffffjLj256EEEEEEEvNS_9BwdParamsE:
	.zero		664


//--------------------- .nv.constant0._ZN10layer_norm22ln_bwd_finalize_kernelINS_22Kernel_traits_finalizeILj5120E13__nv_bfloat16fS2_fjLj1024ELj4ENS_18Kernel_traits_baseILj5120ES2_fS2_fjLj1024EEEEEEEvNS_9BwdParamsE --------------------------
	.section	.nv.constant0._ZN10layer_norm22ln_bwd_finalize_kernelINS_22Kernel_traits_finalizeILj5120E13__nv_bfloat16fS2_fjLj1024ELj4ENS_18Kernel_traits_baseILj5120ES2_fS2_fjLj1024EEEEEEEvNS_9BwdParamsE,"a",@progbits
	.sectionflags	@""
	.align	4
.nv.constant0._ZN10layer_norm22ln_bwd_finalize_kernelINS_22Kernel_traits_finalizeILj5120E13__nv_bfloat16fS2_fjLj1024ELj4ENS_18Kernel_traits_baseILj5120ES2_fS2_fjLj1024EEEEEEEvNS_9BwdParamsE:
	.zero		664


//--------------------- .nv.constant0._ZN10layer_norm13ln_bwd_kernelINS_13Kernel_traitsI13__nv_bfloat16fS2_fjLj5120ELj1ELj1ELj4ELj16ENS_18Kernel_traits_baseILj5120ES2_fS2_fjLj128EEEEEEEvNS_9BwdParamsE --------------------------
	.section	.nv.constant0._ZN10layer_norm13ln_bwd_kernelINS_13Kernel_traitsI13__nv_bfloat16fS2_fjLj5120ELj1ELj1ELj4ELj16ENS_18Kernel_traits_baseILj5120ES2_fS2_fjLj128EEEEEEEvNS_9BwdParamsE,"a",@progbits
	.sectionflags	@""
	.align	4
.nv.constant0._ZN10layer_norm13ln_bwd_kernelINS_13Kernel_traitsI13__nv_bfloat16fS2_fjLj5120ELj1ELj1ELj4ELj16ENS_18Kernel_traits_baseILj5120ES2_fS2_fjLj128EEEEEEEvNS_9BwdParamsE:
	.zero		664


//--------------------- .nv.constant0._ZN10layer_norm22ln_bwd_finalize_kernelINS_22Kernel_traits_finalizeILj5120E13__nv_bfloat16S2_S2_fjLj1024ELj4ENS_18Kernel_traits_baseILj5120ES2_S2_S2_fjLj1024EEEEEEEvNS_9BwdParamsE --------------------------
	.section	.nv.constant0._ZN10layer_norm22ln_bwd_finalize_kernelINS_22Kernel_traits_finalizeILj5120E13__nv_bfloat16S2_S2_fjLj1024ELj4ENS_18Kernel_traits_baseILj5120ES2_S2_S2_fjLj1024EEEEEEEvNS_9BwdParamsE,"a",@progbits
	.sectionflags	@""
	.align	4
.nv.constant0._ZN10layer_norm22ln_bwd_finalize_kernelINS_22Kernel_traits_finalizeILj5120E13__nv_bfloat16S2_S2_fjLj1024ELj4ENS_18Kernel_traits_baseILj5120ES2_S2_S2_fjLj1024EEEEEEEvNS_9BwdParamsE:
	.zero		664


//--------------------- .nv.constant0._ZN10layer_norm13ln_bwd_kernelINS_13Kernel_traitsI13__nv_bfloat16S2_S2_fjLj5120ELj1ELj1ELj4ELj16ENS_18Kernel_traits_baseILj5120ES2_S2_S2_fjLj128EEEEEEEvNS_9BwdParamsE --------------------------
	.section	.nv.constant0._ZN10layer_norm13ln_bwd_kernelINS_13Kernel_traitsI13__nv_bfloat16S2_S2_fjLj5120ELj1ELj1ELj4ELj16ENS_18Kernel_traits_baseILj5120ES2_S2_S2_fjLj128EEEEEEEvNS_9BwdParamsE,"a",@progbits
	.sectionflags	@""
	.align	4
.nv.constant0._ZN10layer_norm13ln_bwd_kernelINS_13Kernel_traitsI13__nv_bfloat16S2_S2_fjLj5120ELj1ELj1ELj4ELj16ENS_18Kernel_traits_baseILj5120ES2_S2_S2_fjLj128EEEEEEEvNS_9BwdParamsE:
	.zero		664


//--------------------- .nv.constant0._ZN10layer_norm22ln_bwd_finalize_kernelINS_22Kernel_traits_finalizeILj5120E6__halffS2_fjLj1024ELj4ENS_18Kernel_traits_baseILj5120ES2_fS2_fjLj1024EEEEEEEvNS_9BwdParamsE --------------------------
	.section	.nv.constant0._ZN10layer_norm22ln_bwd_finalize_kernelINS_22Kernel_traits_finalizeILj5120E6__halffS2_fjLj1024ELj4ENS_18Kernel_traits_baseILj5120ES2_fS2_fjLj1024EEEEEEEvNS_9BwdParamsE,"a",@progbits
	.sectionflags	@""
	.align	4
.nv.constant0._ZN10layer_norm22ln_bwd_finalize_kernelINS_22Kernel_traits_finalizeILj5120E6__halffS2_fjLj1024ELj4ENS_18Kernel_traits_baseILj5120ES2_fS2_fjLj1024EEEEEEEvNS_9BwdParamsE:
	.zero		664


//--------------------- .nv.constant0._ZN10layer_norm13ln_bwd_kernelINS_13Kernel_traitsI6__halffS2_fjLj5120ELj1ELj1ELj4ELj16ENS_18Kernel_traits_baseILj5120ES2_fS2_fjLj128EEEEEEEvNS_9BwdParamsE --------------------------
	.section	.nv.constant0._ZN10layer_norm13ln_bwd_kernelINS_13Kernel_traitsI6__halffS2_fjLj5120ELj1ELj1ELj4ELj16ENS_18Kernel_traits_baseILj5120ES2_fS2_fjLj128EEEEEEEvNS_9BwdParamsE,"a",@progbits
	.sectionflags	@""
	.align	4
.nv.constant0._ZN10layer_norm13ln_bwd_kernelINS_13Kernel_traitsI6__halffS2_fjLj5120ELj1ELj1ELj4ELj16ENS_18Kernel_traits_baseILj5120ES2_fS2_fjLj128EEEEEEEvNS_9BwdParamsE:
	.zero		664


//--------------------- .nv.constant0._ZN10layer_norm22ln_bwd_finalize_kernelINS_22Kernel_traits_finalizeILj5120E6__halfS2_S2_fjLj1024ELj4ENS_18Kernel_traits_baseILj5120ES2_S2_S2_fjLj1024EEEEEEEvNS_9BwdParamsE --------------------------
	.section	.nv.constant0._ZN10layer_norm22ln_bwd_finalize_kernelINS_22Kernel_traits_finalizeILj5120E6__halfS2_S2_fjLj1024ELj4ENS_18Kernel_traits_baseILj5120ES2_S2_S2_fjLj1024EEEEEEEvNS_9BwdParamsE,"a",@progbits
	.sectionflags	@""
	.align	4
.nv.constant0._ZN10layer_norm22ln_bwd_finalize_kernelINS_22Kernel_traits_finalizeILj5120E6__halfS2_S2_fjLj1024ELj4ENS_18Kernel_traits_baseILj5120ES2_S2_S2_fjLj1024EEEEEEEvNS_9BwdParamsE:
	.zero		664


//--------------------- .nv.constant0._ZN10layer_norm13ln_bwd_kernelINS_13Kernel_traitsI6__halfS2_S2_fjLj5120ELj1ELj1ELj4ELj16ENS_18Kernel_traits_baseILj5120ES2_S2_S2_fjLj128EEEEEEEvNS_9BwdParamsE --------------------------
	.section	.nv.constant0._ZN10layer_norm13ln_bwd_kernelINS_13Kernel_traitsI6__halfS2_S2_fjLj5120ELj1ELj1ELj4ELj16ENS_18Kernel_traits_baseILj5120ES2_S2_S2_fjLj128EEEEEEEvNS_9BwdParamsE,"a",@progbits
	.sectionflags	@""
	.align	4
.nv.constant0._ZN10layer_norm13ln_bwd_kernelINS_13Kernel_traitsI6__halfS2_S2_fjLj5120ELj1ELj1ELj4ELj16ENS_18Kernel_traits_baseILj5120ES2_S2_S2_fjLj128EEEEEEEvNS_9BwdParamsE:
	.zero		664


//--------------------- .nv.constant0._ZN10layer_norm22ln_bwd_finalize_kernelINS_22Kernel_traits_finalizeILj5120EffffjLj1024ELj4ENS_18Kernel_traits_baseILj5120EffffjLj1024EEEEEEEvNS_9BwdParamsE --------------------------
	.section	.nv.constant0._ZN10layer_norm22ln_bwd_finalize_kernelINS_22Kernel_traits_finalizeILj5120EffffjLj1024ELj4ENS_18Kernel_traits_baseILj5120EffffjLj1024EEEEEEEvNS_9BwdParamsE,"a",@progbits
	.sectionflags	@""
	.align	4
.nv.constant0._ZN10layer_norm22ln_bwd_finalize_kernelINS_22Kernel_traits_finalizeILj5120EffffjLj1024ELj4ENS_18Kernel_traits_baseILj5120EffffjLj1024EEEEEEEvNS_9BwdParamsE:
	.zero		664


//--------------------- .nv.constant0._ZN10layer_norm13ln_bwd_kernelINS_13Kernel_traitsIffffjLj5120ELj1ELj1ELj4ELj16ENS_18Kernel_traits_baseILj5120EffffjLj128EEEEEEEvNS_9BwdParamsE --------------------------
	.section	.nv.constant0._ZN10layer_norm13ln_bwd_kernelINS_13Kernel_traitsIffffjLj5120ELj1ELj1ELj4ELj16ENS_18Kernel_traits_baseILj5120EffffjLj128EEEEEEEvNS_9BwdParamsE,"a",@progbits
	.sectionflags	@""
	.align	4
.nv.constant0._ZN10layer_norm13ln_bwd_kernelINS_13Kernel_traitsIffffjLj5120ELj1ELj1ELj4ELj16ENS_18Kernel_traits_baseILj5120EffffjLj128EEEEEEEvNS_9BwdParamsE:
	.zero		664


//--------------------- .nv.constant0._ZN10layer_norm22ln_bwd_finalize_kernelINS_22Kernel_traits_finalizeILj4096E13__nv_bfloat16fS2_fjLj1024ELj4ENS_18Kernel_traits_baseILj4096ES2_fS2_fjLj1024EEEEEEEvNS_9BwdParamsE --------------------------
	.section	.nv.constant0._ZN10layer_norm22ln_bwd_finalize_kernelINS_22Kernel_traits_finalizeILj4096E13__nv_bfloat16fS2_fjLj1024ELj4ENS_18Kernel_traits_baseILj4096ES2_fS2_fjLj1024EEEEEEEvNS_9BwdParamsE,"a",@progbits
	.sectionflags	@""
	.align	4
.nv.constant0._ZN10layer_norm22ln_bwd_finalize_kernelINS_22Kernel_traits_finalizeILj4096E13__nv_bfloat16fS2_fjLj1024ELj4ENS_18Kernel_traits_baseILj4096ES2_fS2_fjLj1024EEEEEEEvNS_9BwdParamsE:
	.zero		664


//--------------------- .nv.constant0._ZN10layer_norm13ln_bwd_kernelINS_13Kernel_traitsI13__nv_bfloat16fS2_fjLj4096ELj1ELj1ELj4ELj16ENS_18Kernel_traits_baseILj4096ES2_fS2_fjLj128EEEEEEEvNS_9BwdParamsE --------------------------
	.section	.nv.constant0._ZN10layer_norm13ln_bwd_kernelINS_13Kernel_traitsI13__nv_bfloat16fS2_fjLj4096ELj1ELj1ELj4ELj16ENS_18Kernel_traits_baseILj4096ES2_fS2_fjLj128EEEEEEEvNS_9BwdParamsE,"a",@progbits
	.sectionflags	@""
	.align	4
.nv.constant0._ZN10layer_norm13ln_bwd_kernelINS_13Kernel_traitsI13__nv_bfloat16fS2_fjLj4096ELj1ELj1ELj4ELj16ENS_18Kernel_traits_baseILj4096ES2_fS2_fjLj128EEEEEEEvNS_9BwdParamsE:
	.zero		664


//--------------------- .nv.constant0._ZN10layer_norm22ln_bwd_finalize_kernelINS_22Kernel_traits_finalizeILj4096E13__nv_bfloat16S2_S2_fjLj1024ELj4ENS_18Kernel_traits_baseILj4096ES2_S2_S2_fjLj1024EEEEEEEvNS_9BwdParamsE --------------------------
	.section	.nv.constant0._ZN10layer_norm22ln_bwd_finalize_kernelINS_22Kernel_traits_finalizeILj4096E13__nv_bfloat16S2_S2_fjLj1024ELj4ENS_18Kernel_traits_baseILj4096ES2_S2_S2_fjLj1024EEEEEEEvNS_9BwdParamsE,"a",@progbits
	.sectionflags	@""
	.align	4
.nv.constant0._ZN10layer_norm22ln_bwd_finalize_kernelINS_22Kernel_traits_finalizeILj4096E13__nv_bfloat16S2_S2_fjLj1024ELj4ENS_18Kernel_traits_baseILj4096ES2_S2_S2_fjLj1024EEEEEEEvNS_9BwdParamsE:
	.zero		664


//--------------------- .nv.constant0._ZN10layer_norm13ln_bwd_kernelINS_13Kernel_traitsI13__nv_bfloat16S2_S2_fjLj4096ELj1ELj1ELj4ELj16ENS_18Kernel_traits_baseILj4096ES2_S2_S2_fjLj128EEEEEEEvNS_9BwdParamsE --------------------------
	.section	.nv.constant0._ZN10layer_norm13ln_bwd_kernelINS_13Kernel_traitsI13__nv_bfloat16S2_S2_fjLj4096ELj1ELj1ELj4ELj16ENS_18Kernel_traits_baseILj4096ES2_S2_S2_fjLj128EEEEEEEvNS_9BwdParamsE,"a",@progbits
	.sectionflags	@""
	.align	4
.nv.constant0._ZN10layer_norm13ln_bwd_kernelINS_13Kernel_traitsI13__nv_bfloat16S2_S2_fjLj4096ELj1ELj1ELj4ELj16ENS_18Kernel_traits_baseILj4096ES2_S2_S2_fjLj128EEEEEEEvNS_9BwdParamsE:
	.zero		664


//--------------------- .nv.constant0._ZN10layer_norm22ln_bwd_finalize_kernelINS_22Kernel_traits_finalizeILj4096E6__halffS2_fjLj1024ELj4ENS_18Kernel_traits_baseILj4096ES2_fS2_fjLj1024EEEEEEEvNS_9BwdParamsE --------------------------
	.section	.nv.constant0._ZN10layer_norm22ln_bwd_finalize_kernelINS_22Kernel_traits_finalizeILj4096E6__halffS2_fjLj1024ELj4ENS_18Kernel_traits_baseILj4096ES2_fS2_fjLj1024EEEEEEEvNS_9BwdParamsE,"a",@progbits
	.sectionflags	@""
	.align	4
.nv.constant0._ZN10layer_norm22ln_bwd_finalize_kernelINS_22Kernel_traits_finalizeILj4096E6__halffS2_fjLj1024ELj4ENS_18Kernel_traits_baseILj4096ES2_fS2_fjLj1024EEEEEEEvNS_9BwdParamsE:
	.zero		664


//--------------------- .nv.constant0._ZN10layer_norm13ln_bwd_kernelINS_13Kernel_traitsI6__halffS2_fjLj4096ELj1ELj1ELj4ELj16ENS_18Kernel_traits_baseILj4096ES2_fS2_fjLj128EEEEEEEvNS_9BwdParamsE --------------------------
	.section	.nv.constant0._ZN10layer_norm13ln_bwd_kernelINS_13Kernel_traitsI6__halffS2_fjLj4096ELj1ELj1ELj4ELj16ENS_18Kernel_traits_baseILj4096ES2_fS2_fjLj128EEEEEEEvNS_9BwdParamsE,"a",@progbits
	.sectionflags	@""
	.align	4
.nv.constant0._ZN10layer_norm13ln_bwd_kernelINS_13Kernel_traitsI6__halffS2_fjLj4096ELj1ELj1ELj4ELj16ENS_18Kernel_traits_baseILj4096ES2_fS2_fjLj128EEEEEEEvNS_9BwdParamsE:
	.zero		664


//--------------------- .nv.constant0._ZN10layer_norm22ln_bwd_finalize_kernelINS_22Kernel_traits_finalizeILj4096E6__halfS2_S2_fjLj1024ELj4ENS_18Kernel_traits_baseILj4096ES2_S2_S2_fjLj1024EEEEEEEvNS_9BwdParamsE --------------------------
	.section	.nv.constant0._ZN10layer_norm22ln_bwd_finalize_kernelINS_22Kernel_traits_finalizeILj4096E6__halfS2_S2_fjLj1024ELj4ENS_18Kernel_traits_baseILj4096ES2_S2_S2_fjLj1024EEEEEEEvNS_9BwdParamsE,"a",@progbits
	.sectionflags	@""
	.align	4
.nv.constant0._ZN10layer_norm22ln_bwd_finalize_kernelINS_22Kernel_traits_finalizeILj4096E6__halfS2_S2_fjLj1024ELj4ENS_18Kernel_traits_baseILj4096ES2_S2_S2_fjLj1024EEEEEEEvNS_9BwdParamsE:
	.zero		664


//--------------------- .nv.constant0._ZN10layer_norm13ln_bwd_kernelINS_13Kernel_traitsI6__halfS2_S2_fjLj4096ELj1ELj1ELj4ELj16ENS_18Kernel_traits_baseILj4096ES2_S2_S2_fjLj128EEEEEEEvNS_9BwdParamsE --------------------------
	.section	.nv.constant0._ZN10layer_norm13ln_bwd_kernelINS_13Kernel_traitsI6__halfS2_S2_fjLj4096ELj1ELj1ELj4ELj16ENS_18Kernel_traits_baseILj4096ES2_S2_S2_fjLj128EEEEEEEvNS_9BwdParamsE,"a",@progbits
	.sectionflags	@""
	.align	4
.nv.constant0._ZN10layer_norm13ln_bwd_kernelINS_13Kernel_traitsI6__halfS2_S2_fjLj4096ELj1ELj1ELj4ELj16ENS_18Kernel_traits_baseILj4096ES2_S2_S2_fjLj128EEEEEEEvNS_9BwdParamsE:
	.zero		664


//--------------------- .nv.constant0._ZN10layer_norm22ln_bwd_finalize_kernelINS_22Kernel_traits_finalizeILj4096EffffjLj1024ELj4ENS_18Kernel_traits_baseILj4096EffffjLj1024EEEEEEEvNS_9BwdParamsE --------------------------
	.section	.nv.constant0._ZN10layer_norm22ln_bwd_finalize_kernelINS_22Kernel_traits_finalizeILj4096EffffjLj1024ELj4ENS_18Kernel_traits_baseILj4096EffffjLj1024EEEEEEEvNS_9BwdParamsE,"a",@progbits
	.sectionflags	@""
	.align	4
.nv.constant0._ZN10layer_norm22ln_bwd_finalize_kernelINS_22Kernel_traits_finalizeILj4096EffffjLj1024ELj4ENS_18Kernel_traits_baseILj4096EffffjLj1024EEEEEEEvNS_9BwdParamsE:
	.zero		664


//--------------------- .nv.constant0._ZN10layer_norm13ln_bwd_kernelINS_13Kernel_traitsIffffjLj4096ELj1ELj1ELj4ELj16ENS_18Kernel_traits_baseILj4096EffffjLj128EEEEEEEvNS_9BwdParamsE --------------------------
	.section	.nv.constant0._ZN10layer_norm13ln_bwd_kernelINS_13Kernel_traitsIffffjLj4096ELj1ELj1ELj4ELj16ENS_18Kernel_traits_baseILj4096EffffjLj128EEEEEEEvNS_9BwdParamsE,"a",@progbits
	.sectionflags	@""
	.align	4
.nv.constant0._ZN10layer_norm13ln_bwd_kernelINS_13Kernel_traitsIffffjLj4096ELj1ELj1ELj4ELj16ENS_18Kernel_traits_baseILj4096EffffjLj128EEEEEEEvNS_9BwdParamsE:
	.zero		664


//--------------------- .nv.constant0._ZN10layer_norm22ln_bwd_finalize_kernelINS_22Kernel_traits_finalizeILj3840E13__nv_bfloat16fS2_fjLj1024ELj4ENS_18Kernel_traits_baseILj3840ES2_fS2_fjLj1024EEEEEEEvNS_9BwdParamsE --------------------------
	.section	.nv.constant0._ZN10layer_norm22ln_bwd_finalize_kernelINS_22Kernel_traits_finalizeILj3840E13__nv_bfloat16fS2_fjLj1024ELj4ENS_18Kernel_traits_baseILj3840ES2_fS2_fjLj1024EEEEEEEvNS_9BwdParamsE,"a",@progbits
	.sectionflags	@""
	.align	4
.nv.constant0._ZN10layer_norm22ln_bwd_finalize_kernelINS_22Kernel_traits_finalizeILj3840E13__nv_bfloat16fS2_fjLj1024ELj4ENS_18Kernel_traits_baseILj3840ES2_fS2_fjLj1024EEEEEEEvNS_9BwdParamsE:
	.zero		664


//--------------------- .nv.constant0._ZN10layer_norm13ln_bwd_kernelINS_13Kernel_traitsI13__nv_bfloat16fS2_fjLj3840ELj1ELj1ELj4ELj8ENS_18Kernel_traits_baseILj3840ES2_fS2_fjLj128EEEEEEEvNS_9BwdParamsE --------------------------
	.section	.nv.constant0._ZN10layer_norm13ln_bwd_kernelINS_13Kernel_traitsI13__nv_bfloat16fS2_fjLj3840ELj1ELj1ELj4ELj8ENS_18Kernel_traits_baseILj3840ES2_fS2_fjLj128EEEEEEEvNS_9BwdParamsE,"a",@progbits
	.sectionflags	@""
	.align	4
.nv.constant0._ZN10layer_norm13ln_bwd_kernelINS_13Kernel_traitsI13__nv_bfloat16fS2_fjLj3840ELj1ELj1ELj4ELj8ENS_18Kernel_traits_baseILj3840ES2_fS2_fjLj128EEEEEEEvNS_9BwdParamsE:
	.zero		664


//--------------------- .nv.constant0._ZN10layer_norm22ln_bwd_finalize_kernelINS_22Kernel_traits_finalizeILj3840E13__nv_bfloat16S2_S2_fjLj1024ELj4ENS_18Kernel_traits_baseILj3840ES2_S2_S2_fjLj1024EEEEEEEvNS_9BwdParamsE --------------------------
	.section	.nv.constant0._ZN10layer_norm22ln_bwd_finalize_kernelINS_22Kernel_traits_finalizeILj3840E13__nv_bfloat16S2_S2_fjLj1024ELj4ENS_18Kernel_traits_baseILj3840ES2_S2_S2_fjLj1024EEEEEEEvNS_9BwdParamsE,"a",@progbits
	.sectionflags	@""
	.align	4
.nv.constant0._ZN10layer_norm22ln_bwd_finalize_kernelINS_22Kernel_traits_finalizeILj3840E13__nv_bfloat16S2_S2_fjLj1024ELj4ENS_18Kernel_traits_baseILj3840ES2_S2_S2_fjLj1024EEEEEEEvNS_9BwdParamsE:
	.zero		664


//--------------------- .nv.constant0._ZN10layer_norm13ln_bwd_kernelINS_13Kernel_traitsI13__nv_bfloat16S2_S2_fjLj3840ELj1ELj1ELj4ELj4ENS_18Kernel_traits_baseILj3840ES2_S2_S2_fjLj128EEEEEEEvNS_9BwdParamsE --------------------------
	.section	.nv.constant0._ZN10layer_norm13ln_bwd_kernelINS_13Kernel_traitsI13__nv_bfloat16S2_S2_fjLj3840ELj1ELj1ELj4ELj4ENS_18Kernel_traits_baseILj3840ES2_S2_S2_fjLj128EEEEEEEvNS_9BwdParamsE,"a",@progbits
	.sectionflags	@""
	.align	4
.nv.constant0._ZN10layer_norm13ln_bwd_kernelINS_13Kernel_traitsI13__nv_bfloat16S2_S2_fjLj3840ELj1ELj1ELj4ELj4ENS_18Kernel_traits_baseILj3840ES2_S2_S2_fjLj128EEEEEEEvNS_9BwdParamsE:
	.zero		664


//--------------------- .nv.constant0._ZN10layer_norm22ln_bwd_finalize_kernelINS_22Kernel_traits_finalizeILj3840E6__halffS2_fjLj1024ELj4ENS_18Kernel_traits_baseILj3840ES2_fS2_fjLj1024EEEEEEEvNS_9BwdParamsE --------------------------
	.section	.nv.constant0._ZN10layer_norm22ln_bwd_finalize_kernelINS_22Kernel_traits_finalizeILj3840E6__halffS2_fjLj1024ELj4ENS_18Kernel_traits_baseILj3840ES2_fS2_fjLj1024EEEEEEEvNS_9BwdParamsE,"a",@progbits
	.sectionflags	@""
	.align	4
.nv.constant0._ZN10layer_norm22ln_bwd_finalize_kernelINS_22Kernel_traits_finalizeILj3840E6__halffS2_fjLj1024ELj4ENS_18Kernel_traits_baseILj3840ES2_fS2_fjLj1024EEEEEEEvNS_9BwdParamsE:
	.zero		664


//--------------------- .nv.constant0._ZN10layer_norm13ln_bwd_kernelINS_13Kernel_traitsI6__halffS2_fjLj3840ELj1ELj1ELj4ELj8ENS_18Kernel_traits_baseILj3840ES2_fS2_fjLj128EEEEEEEvNS_9BwdParamsE --------------------------
	.section	.nv.constant0._ZN10layer_norm13ln_bwd_kernelINS_13Kernel_traitsI6__halffS2_fjLj3840ELj1ELj1ELj4ELj8ENS_18Kernel_traits_baseILj3840ES2_fS2_fjLj128EEEEEEEvNS_9BwdParamsE,"a",@progbits
	.sectionflags	@""
	.align	4
.nv.constant0._ZN10layer_norm13ln_bwd_kernelINS_13Kernel_traitsI6__halffS2_fjLj3840ELj1ELj1ELj4ELj8ENS_18Kernel_traits_baseILj3840ES2_fS2_fjLj128EEEEEEEvNS_9BwdParamsE:
	.zero		664


//--------------------- .nv.constant0._ZN10layer_norm22ln_bwd_finalize_kernelINS_22Kernel_traits_finalizeILj3840E6__halfS2_S2_fjLj1024ELj4ENS_18Kernel_traits_baseILj3840ES2_S2_S2_fjLj1024EEEEEEEvNS_9BwdParamsE --------------------------
	.section	.nv.constant0._ZN10layer_norm22ln_bwd_finalize_kernelINS_22Kernel_traits_finalizeILj3840E6__halfS2_S2_fjLj1024ELj4ENS_18Kernel_traits_baseILj3840ES2_S2_S2_fjLj1024EEEEEEEvNS_9BwdParamsE,"a",@progbits
	.sectionflags	@""
	.align	4
.nv.constant0._ZN10layer_norm22ln_bwd_finalize_kernelINS_22Kernel_traits_finalizeILj3840E6__halfS2_S2_fjLj1024ELj4ENS_18Kernel_traits_baseILj3840ES2_S2_S2_fjLj1024EEEEEEEvNS_9BwdParamsE:
	.zero		664


//--------------------- .nv.constant0._ZN10layer_norm13ln_bwd_kernelINS_13Kernel_traitsI6__halfS2_S2_fjLj3840ELj1ELj1ELj4ELj4ENS_18Kernel_traits_baseILj3840ES2_S2_S2_fjLj128EEEEEEEvNS_9BwdParamsE --------------------------
	.section	.nv.constant0._ZN10layer_norm13ln_bwd_kernelINS_13Kernel_traitsI6__halfS2_S2_fjLj3840ELj1ELj1ELj4ELj4ENS_18Kernel_traits_baseILj3840ES2_S2_S2_fjLj128EEEEEEEvNS_9BwdParamsE,"a",@progbits
	.sectionflags	@""
	.align	4
.nv.constant0._ZN10layer_norm13ln_bwd_kernelINS_13Kernel_traitsI6__halfS2_S2_fjLj3840ELj1ELj1ELj4ELj4ENS_18Kernel_traits_baseILj3840ES2_S2_S2_fjLj128EEEEEEEvNS_9BwdParamsE:
	.zero		664


//--------------------- .nv.constant0._ZN10layer_norm22ln_bwd_finalize_kernelINS_22Kernel_traits_finalizeILj3840EffffjLj1024ELj4ENS_18Kernel_traits_baseILj3840EffffjLj1024EEEEEEEvNS_9BwdParamsE --------------------------
	.section	.nv.constant0._ZN10layer_norm22ln_bwd_finalize_kernelINS_22Kernel_traits_finalizeILj3840EffffjLj1024ELj4ENS_18Kernel_traits_baseILj3840EffffjLj1024EEEEEEEvNS_9BwdParamsE,"a",@progbits
	.sectionflags	@""
	.align	4
.nv.constant0._ZN10layer_norm22ln_bwd_finalize_kernelINS_22Kernel_traits_finalizeILj3840EffffjLj1024ELj4ENS_18Kernel_traits_baseILj3840EffffjLj1024EEEEEEEvNS_9BwdParamsE:
	.zero		664


//--------------------- .nv.constant0._ZN10layer_norm13ln_bwd_kernelINS_13Kernel_traitsIffffjLj3840ELj1ELj1ELj4ELj8ENS_18Kernel_traits_baseILj3840EffffjLj128EEEEEEEvNS_9BwdParamsE --------------------------
	.section	.nv.constant0._ZN10layer_norm13ln_bwd_kernelINS_13Kernel_traitsIffffjLj3840ELj1ELj1ELj4ELj8ENS_18Kernel_traits_baseILj3840EffffjLj128EEEEEEEvNS_9BwdParamsE,"a",@progbits
	.sectionflags	@""
	.align	4
.nv.constant0._ZN10layer_norm13ln_bwd_kernelINS_13Kernel_traitsIffffjLj3840ELj1ELj1ELj4ELj8ENS_18Kernel_traits_baseILj3840EffffjLj128EEEEEEEvNS_9BwdParamsE:
	.zero		664


//--------------------- .nv.constant0._ZN10layer_norm22ln_bwd_finalize_kernelINS_22Kernel_traits_finalizeILj3072E13__nv_bfloat16fS2_fjLj1024ELj4ENS_18Kernel_traits_baseILj3072ES2_fS2_fjLj1024EEEEEEEvNS_9BwdParamsE --------------------------
	.section	.nv.constant0._ZN10layer_norm22ln_bwd_finalize_kernelINS_22Kernel_traits_finalizeILj3072E13__nv_bfloat16fS2_fjLj1024ELj4ENS_18Kernel_traits_baseILj3072ES2_fS2_fjLj1024EEEEEEEvNS_9BwdParamsE,"a",@progbits
	.sectionflags	@""
	.align	4
.nv.constant0._ZN10layer_norm22ln_bwd_finalize_kernelINS_22Kernel_traits_finalizeILj3072E13__nv_bfloat16fS2_fjLj1024ELj4ENS_18Kernel_traits_baseILj3072ES2_fS2_fjLj1024EEEEEEEvNS_9BwdParamsE:
	.zero		664


//--------------------- .nv.constant0._ZN10layer_norm13ln_bwd_kernelINS_13Kernel_traitsI13__nv_bfloat16fS2_fjLj3072ELj1ELj1ELj4ELj16ENS_18Kernel_traits_baseILj3072ES2_fS2_fjLj128EEEEEEEvNS_9BwdParamsE --------------------------
	.section	.nv.constant0._ZN10layer_norm13ln_bwd_kernelINS_13Kernel_traitsI13__nv_bfloat16fS2_fjLj3072ELj1ELj1ELj4ELj16ENS_18Kernel_traits_baseILj3072ES2_fS2_fjLj128EEEEEEEvNS_9BwdParamsE,"a",@progbits
	.sectionflags	@""
	.align	4
.nv.constant0._ZN10layer_norm13ln_bwd_kernelINS_13Kernel_traitsI13__nv_bfloat16fS2_fjLj3072ELj1ELj1ELj4ELj16ENS_18Kernel_traits_baseILj3072ES2_fS2_fjLj128EEEEEEEvNS_9BwdParamsE:
	.zero		664


//--------------------- .nv.constant0._ZN10layer_norm22ln_bwd_finalize_kernelINS_22Kernel_traits_finalizeILj3072E13__nv_bfloat16S2_S2_fjLj1024ELj4ENS_18Kernel_traits_baseILj3072ES2_S2_S2_fjLj1024EEEEEEEvNS_9BwdParamsE --------------------------
	.section	.nv.constant0._ZN10layer_norm22ln_bwd_finalize_kernelINS_22Kernel_traits_finalizeILj3072E13__nv_bfloat16S2_S2_fjLj1024ELj4ENS_18Kernel_traits_baseILj3072ES2_S2_S2_fjLj1024EEEEEEEvNS_9BwdParamsE,"a",@progbits
	.sectionflags	@""
	.align	4
.nv.constant0._ZN10layer_norm22ln_bwd_finalize_kernelINS_22Kernel_traits_finalizeILj3072E13__nv_bfloat16S2_S2_fjLj1024ELj4ENS_18Kernel_traits_baseILj3072ES2_S2_S2_fjLj1024EEEEEEEvNS_9BwdParamsE:
	.zero		664


//--------------------- .nv.constant0._ZN10layer_norm13ln_bwd_kernelINS_13Kernel_traitsI13__nv_bfloat16S2_S2_fjLj3072ELj1ELj1ELj4ELj16ENS_18Kernel_traits_baseILj3072ES2_S2_S2_fjLj128EEEEEEEvNS_9BwdParamsE --------------------------
	.section	.nv.constant0._ZN10layer_norm13ln_bwd_kernelINS_13Kernel_traitsI13__nv_bfloat16S2_S2_fjLj3072ELj1ELj1ELj4ELj16ENS_18Kernel_traits_baseILj3072ES2_S2_S2_fjLj128EEEEEEEvNS_9BwdParamsE,"a",@progbits
	.sectionflags	@""
	.align	4
.nv.constant0._ZN10layer_norm13ln_bwd_kernelINS_13Kernel_traitsI13__nv_bfloat16S2_S2_fjLj3072ELj1ELj1ELj4ELj16ENS_18Kernel_traits_baseILj3072ES2_S2_S2_fjLj128EEEEEEEvNS_9BwdParamsE:
	.zero		664


//--------------------- .nv.constant0._ZN10layer_norm22ln_bwd_finalize_kernelINS_22Kernel_traits_finalizeILj3072E6__halffS2_fjLj1024ELj4ENS_18Kernel_traits_baseILj3072ES2_fS2_fjLj1024EEEEEEEvNS_9BwdParamsE --------------------------
	.section	.nv.constant0._ZN10layer_norm22ln_bwd_finalize_kernelINS_22Kernel_traits_finalizeILj3072E6__halffS2_fjLj1024ELj4ENS_18Kernel_traits_baseILj3072ES2_fS2_fjLj1024EEEEEEEvNS_9BwdParamsE,"a",@progbits
	.sectionflags	@""
	.align	4
.nv.constant0._ZN10layer_norm22ln_bwd_finalize_kernelINS_22Kernel_traits_finalizeILj3072E6__halffS2_fjLj1024ELj4ENS_18Kernel_traits_baseILj3072ES2_fS2_fjLj1024EEEEEEEvNS_9BwdParamsE:
	.zero		664


//--------------------- .nv.constant0._ZN10layer_norm13ln_bwd_kernelINS_13Kernel_traitsI6__halffS2_fjLj3072ELj1ELj1ELj4ELj16ENS_18Kernel_traits_baseILj3072ES2_fS2_fjLj128EEEEEEEvNS_9BwdParamsE --------------------------
	.section	.nv.constant0._ZN10layer_norm13ln_bwd_kernelINS_13Kernel_traitsI6__halffS2_fjLj3072ELj1ELj1ELj4ELj16ENS_18Kernel_traits_baseILj3072ES2_fS2_fjLj128EEEEEEEvNS_9BwdParamsE,"a",@progbits
	.sectionflags	@""
	.align	4
.nv.constant0._ZN10layer_norm13ln_bwd_kernelINS_13Kernel_traitsI6__halffS2_fjLj3072ELj1ELj1ELj4ELj16ENS_18Kernel_traits_baseILj3072ES2_fS2_fjLj128EEEEEEEvNS_9BwdParamsE:
	.zero		664


//--------------------- .nv.constant0._ZN10layer_norm22ln_bwd_finalize_kernelINS_22Kernel_traits_finalizeILj3072E6__halfS2_S2_fjLj1024ELj4ENS_18Kernel_traits_baseILj3072ES2_S2_S2_fjLj1024EEEEEEEvNS_9BwdParamsE --------------------------
	.section	.nv.constant0._ZN10layer_norm22ln_bwd_finalize_kernelINS_22Kernel_traits_finalizeILj3072E6__halfS2_S2_fjLj1024ELj4ENS_18Kernel_traits_baseILj3072ES2_S2_S2_fjLj1024EEEEEEEvNS_9BwdParamsE,"a",@progbits
	.sectionflags	@""
	.align	4
.nv.constant0._ZN10layer_norm22ln_bwd_finalize_kernelINS_22Kernel_traits_finalizeILj3072E6__halfS2_S2_fjLj1024ELj4ENS_18Kernel_traits_baseILj3072ES2_S2_S2_fjLj1024EEEEEEEvNS_9BwdParamsE:
	.zero		664


//--------------------- .nv.constant0._ZN10layer_norm13ln_bwd_kernelINS_13Kernel_traitsI6__halfS2_S2_fjLj3072ELj1ELj1ELj4ELj16ENS_18Kernel_traits_baseILj3072ES2_S2_S2_fjLj128EEEEEEEvNS_9BwdParamsE --------------------------
	.section	.nv.constant0._ZN10layer_norm13ln_bwd_kernelINS_13Kernel_traitsI6__halfS2_S2_fjLj3072ELj1ELj1ELj4ELj16ENS_18Kernel_traits_baseILj3072ES2_S2_S2_fjLj128EEEEEEEvNS_9BwdParamsE,"a",@progbits
	.sectionflags	@""
	.align	4
.nv.constant0._ZN10layer_norm13ln_bwd_kernelINS_13Kernel_traitsI6__halfS2_S2_fjLj3072ELj1ELj1ELj4ELj16ENS_18Kernel_traits_baseILj3072ES2_S2_S2_fjLj128EEEEEEEvNS_9BwdParamsE:
	.zero		664


//--------------------- .nv.constant0._ZN10layer_norm22ln_bwd_finalize_kernelINS_22Kernel_traits_finalizeILj3072EffffjLj1024ELj4ENS_18Kernel_traits_baseILj3072EffffjLj1024EEEEEEEvNS_9BwdParamsE --------------------------
	.section	.nv.constant0._ZN10layer_norm22ln_bwd_finalize_kernelINS_22Kernel_traits_finalizeILj3072EffffjLj1024ELj4ENS_18Kernel_traits_baseILj3072EffffjLj1024EEEEEEEvNS_9BwdParamsE,"a",@progbits
	.sectionflags	@""
	.align	4
.nv.constant0._ZN10layer_norm22ln_bwd_finalize_kernelINS_22Kernel_traits_finalizeILj3072EffffjLj1024ELj4ENS_18Kernel_traits_baseILj3072EffffjLj1024EEEEEEEvNS_9BwdParamsE:
	.zero		664


//--------------------- .nv.constant0._ZN10layer_norm13ln_bwd_kernelINS_13Kernel_traitsIffffjLj3072ELj1ELj1ELj4ELj16ENS_18Kernel_traits_baseILj3072EffffjLj128EEEEEEEvNS_9BwdParamsE --------------------------
	.section	.nv.constant0._ZN10layer_norm13ln_bwd_kernelINS_13Kernel_traitsIffffjLj3072ELj1ELj1ELj4ELj16ENS_18Kernel_traits_baseILj3072EffffjLj128EEEEEEEvNS_9BwdParamsE,"a",@progbits
	.sectionflags	@""
	.align	4
.nv.constant0._ZN10layer_norm13ln_bwd_kernelINS_13Kernel_traitsIffffjLj3072ELj1ELj1ELj4ELj16ENS_18Kernel_traits_baseILj3072EffffjLj128EEEEEEEvNS_9BwdParamsE:
	.zero		664


//--------------------- .nv.constant0._ZN10layer_norm22ln_bwd_finalize_kernelINS_22Kernel_traits_finalizeILj2304E13__nv_bfloat16fS2_fjLj1024ELj4ENS_18Kernel_traits_baseILj2304ES2_fS2_fjLj1024EEEEEEEvNS_9BwdParamsE --------------------------
	.section	.nv.constant0._ZN10layer_norm22ln_bwd_finalize_kernelINS_22Kernel_traits_finalizeILj2304E13__nv_bfloat16fS2_fjLj1024ELj4ENS_18Kernel_traits_baseILj2304ES2_fS2_fjLj1024EEEEEEEvNS_9BwdParamsE,"a",@progbits
	.sectionflags	@""
	.align	4
.nv.constant0._ZN10layer_norm22ln_bwd_finalize_kernelINS_22Kernel_traits_finalizeILj2304E13__nv_bfloat16fS2_fjLj1024ELj4ENS_18Kernel_traits_baseILj2304ES2_fS2_fjLj1024EEEEEEEvNS_9BwdParamsE:
	.zero		664


//--------------------- .nv.constant0._ZN10layer_norm13ln_bwd_kernelINS_13Kernel_traitsI13__nv_bfloat16fS2_fjLj2304ELj1ELj1ELj4ELj8ENS_18Kernel_traits_baseILj2304ES2_fS2_fjLj128EEEEEEEvNS_9BwdParamsE --------------------------
	.section	.nv.constant0._ZN10layer_norm13ln_bwd_kernelINS_13Kernel_traitsI13__nv_bfloat16fS2_fjLj2304ELj1ELj1ELj4ELj8ENS_18Kernel_traits_baseILj2304ES2_fS2_fjLj128EEEEEEEvNS_9BwdParamsE,"a",@progbits
	.sectionflags	@""
	.align	4
.nv.constant0._ZN10layer_norm13ln_bwd_kernelINS_13Kernel_traitsI13__nv_bfloat16fS2_fjLj2304ELj1ELj1ELj4ELj8ENS_18Kernel_traits_baseILj2304ES2_fS2_fjLj128EEEEEEEvNS_9BwdParamsE:
	.zero		664


//--------------------- .nv.constant0._ZN10layer_norm22ln_bwd_finalize_kernelINS_22Kernel_traits_finalizeILj2304E13__nv_bfloat16S2_S2_fjLj1024ELj4ENS_18Kernel_traits_baseILj2304ES2_S2_S2_fjLj1024EEEEEEEvNS_9BwdParamsE --------------------------
	.section	.nv.constant0._ZN10layer_norm22ln_bwd_finalize_kernelINS_22Kernel_traits_finalizeILj2304E13__nv_bfloat16S2_S2_fjLj1024ELj4ENS_18Kernel_traits_baseILj2304ES2_S2_S2_fjLj1024EEEEEEEvNS_9BwdParamsE,"a",@progbits
	.sectionflags	@""
	.align	4
.nv.constant0._ZN10layer_norm22ln_bwd_finalize_kernelINS_22Kernel_traits_finalizeILj2304E13__nv_bfloat16S2_S2_fjLj1024ELj4ENS_18Kernel_traits_baseILj2304ES2_S2_S2_fjLj1024EEEEEEEvNS_9BwdParamsE:
	.zero		664


//--------------------- .nv.constant0._ZN10layer_norm13ln_bwd_kernelINS_13Kernel_traitsI13__nv_bfloat16S2_S2_fjLj2304ELj1ELj1ELj4ELj4ENS_18Kernel_traits_baseILj2304ES2_S2_S2_fjLj128EEEEEEEvNS_9BwdParamsE --------------------------
	.section	.nv.constant0._ZN10layer_norm13ln_bwd_kernelINS_13Kernel_traitsI13__nv_bfloat16S2_S2_fjLj2304ELj1ELj1ELj4ELj4ENS_18Kernel_traits_baseILj2304ES2_S2_S2_fjLj128EEEEEEEvNS_9BwdParamsE,"a",@progbits
	.sectionflags	@""
	.align	4
.nv.constant0._ZN10layer_norm13ln_bwd_kernelINS_13Kernel_traitsI13__nv_bfloat16S2_S2_fjLj2304ELj1ELj1ELj4ELj4ENS_18Kernel_traits_baseILj2304ES2_S2_S2_fjLj128EEEEEEEvNS_9BwdParamsE:
	.zero		664


//--------------------- .nv.constant0._ZN10layer_norm22ln_bwd_finalize_kernelINS_22Kernel_traits_finalizeILj2304E6__halffS2_fjLj1024ELj4ENS_18Kernel_traits_baseILj2304ES2_fS2_fjLj1024EEEEEEEvNS_9BwdParamsE --------------------------
	.section	.nv.constant0._ZN10layer_norm22ln_bwd_finalize_kernelINS_22Kernel_traits_finalizeILj2304E6__halffS2_fjLj1024ELj4ENS_18Kernel_traits_baseILj2304ES2_fS2_fjLj1024EEEEEEEvNS_9BwdParamsE,"a",@progbits
	.sectionflags	@""
	.align	4
.nv.constant0._ZN10layer_norm22ln_bwd_finalize_kernelINS_22Kernel_traits_finalizeILj2304E6__halffS2_fjLj1024ELj4ENS_18Kernel_traits_baseILj2304ES2_fS2_fjLj1024EEEEEEEvNS_9BwdParamsE:
	.zero		664


//--------------------- .nv.constant0._ZN10layer_norm13ln_bwd_kernelINS_13Kernel_traitsI6__halffS2_fjLj2304ELj1ELj1ELj4ELj8ENS_18Kernel_traits_baseILj2304ES2_fS2_fjLj128EEEEEEEvNS_9BwdParamsE --------------------------
	.section	.nv.constant0._ZN10layer_norm13ln_bwd_kernelINS_13Kernel_traitsI6__halffS2_fjLj2304ELj1ELj1ELj4ELj8ENS_18Kernel_traits_baseILj2304ES2_fS2_fjLj128EEEEEEEvNS_9BwdParamsE,"a",@progbits
	.sectionflags	@""
	.align	4
.nv.constant0._ZN10layer_norm13ln_bwd_kernelINS_13Kernel_traitsI6__halffS2_fjLj2304ELj1ELj1ELj4ELj8ENS_18Kernel_traits_baseILj2304ES2_fS2_fjLj128EEEEEEEvNS_9BwdParamsE:
	.zero		664


//--------------------- .nv.constant0._ZN10layer_norm22ln_bwd_finalize_kernelINS_22Kernel_traits_finalizeILj2304E6__halfS2_S2_fjLj1024ELj4ENS_18Kernel_traits_baseILj2304ES2_S2_S2_fjLj1024EEEEEEEvNS_9BwdParamsE --------------------------
	.section	.nv.constant0._ZN10layer_norm22ln_bwd_finalize_kernelINS_22Kernel_traits_finalizeILj2304E6__halfS2_S2_fjLj1024ELj4ENS_18Kernel_traits_baseILj2304ES2_S2_S2_fjLj1024EEEEEEEvNS_9BwdParamsE,"a",@progbits
	.sectionflags	@""
	.align	4
.nv.constant0._ZN10layer_norm22ln_bwd_finalize_kernelINS_22Kernel_traits_finalizeILj2304E6__halfS2_S2_fjLj1024ELj4ENS_18Kernel_traits_baseILj2304ES2_S2_S2_fjLj1024EEEEEEEvNS_9BwdParamsE:
	.zero		664


//--------------------- .nv.constant0._ZN10layer_norm13ln_bwd_kernelINS_13Kernel_traitsI6__halfS2_S2_fjLj2304ELj1ELj1ELj4ELj4ENS_18Kernel_traits_baseILj2304ES2_S2_S2_fjLj128EEEEEEEvNS_9BwdParamsE --------------------------
	.section	.nv.constant0._ZN10layer_norm13ln_bwd_kernelINS_13Kernel_traitsI6__halfS2_S2_fjLj2304ELj1ELj1ELj4ELj4ENS_18Kernel_traits_baseILj2304ES2_S2_S2_fjLj128EEEEEEEvNS_9BwdParamsE,"a",@progbits
	.sectionflags	@""
	.align	4
.nv.constant0._ZN10layer_norm13ln_bwd_kernelINS_13Kernel_traitsI6__halfS2_S2_fjLj2304ELj1ELj1ELj4ELj4ENS_18Kernel_traits_baseILj2304ES2_S2_S2_fjLj128EEEEEEEvNS_9BwdParamsE:
	.zero		664


//--------------------- .nv.constant0._ZN10layer_norm22ln_bwd_finalize_kernelINS_22Kernel_traits_finalizeILj2304EffffjLj1024ELj4ENS_18Kernel_traits_baseILj2304EffffjLj1024EEEEEEEvNS_9BwdParamsE --------------------------
	.section	.nv.constant0._ZN10layer_norm22ln_bwd_finalize_kernelINS_22Kernel_traits_finalizeILj2304EffffjLj1024ELj4ENS_18Kernel_traits_baseILj2304EffffjLj1024EEEEEEEvNS_9BwdParamsE,"a",@progbits
	.sectionflags	@""
	.align	4
.nv.constant0._ZN10layer_norm22ln_bwd_finalize_kernelINS_22Kernel_traits_finalizeILj2304EffffjLj1024ELj4ENS_18Kernel_traits_baseILj2304EffffjLj1024EEEEEEEvNS_9BwdParamsE:
	.zero		664


//--------------------- .nv.constant0._ZN10layer_norm13ln_bwd_kernelINS_13Kernel_traitsIffffjLj2304ELj1ELj1ELj4ELj8ENS_18Kernel_traits_baseILj2304EffffjLj128EEEEEEEvNS_9BwdParamsE --------------------------
	.section	.nv.constant0._ZN10layer_norm13ln_bwd_kernelINS_13Kernel_traitsIffffjLj2304ELj1ELj1ELj4ELj8ENS_18Kernel_traits_baseILj2304EffffjLj128EEEEEEEvNS_9BwdParamsE,"a",@progbits
	.sectionflags	@""
	.align	4
.nv.constant0._ZN10layer_norm13ln_bwd_kernelINS_13Kernel_traitsIffffjLj2304ELj1ELj1ELj4ELj8ENS_18Kernel_traits_baseILj2304EffffjLj128EEEEEEEvNS_9BwdParamsE:
	.zero		664


//--------------------- .nv.constant0._ZN10layer_norm22ln_bwd_finalize_kernelINS_22Kernel_traits_finalizeILj2048E13__nv_bfloat16fS2_fjLj1024ELj4ENS_18Kernel_traits_baseILj2048ES2_fS2_fjLj1024EEEEEEEvNS_9BwdParamsE --------------------------
	.section	.nv.constant0._ZN10layer_norm22ln_bwd_finalize_kernelINS_22Kernel_traits_finalizeILj2048E13__nv_bfloat16fS2_fjLj1024ELj4ENS_18Kernel_traits_baseILj2048ES2_fS2_fjLj1024EEEEEEEvNS_9BwdParamsE,"a",@progbits
	.sectionflags	@""
	.align	4
.nv.constant0._ZN10layer_norm22ln_bwd_finalize_kernelINS_22Kernel_traits_finalizeILj2048E13__nv_bfloat16fS2_fjLj1024ELj4ENS_18Kernel_traits_baseILj2048ES2_fS2_fjLj1024EEEEEEEvNS_9BwdParamsE:
	.zero		664


//--------------------- .nv.constant0._ZN10layer_norm13ln_bwd_kernelINS_13Kernel_traitsI13__nv_bfloat16fS2_fjLj2048ELj1ELj1ELj4ELj16ENS_18Kernel_traits_baseILj2048ES2_fS2_fjLj128EEEEEEEvNS_9BwdParamsE --------------------------
	.section	.nv.constant0._ZN10layer_norm13ln_bwd_kernelINS_13Kernel_traitsI13__nv_bfloat16fS2_fjLj2048ELj1ELj1ELj4ELj16ENS_18Kernel_traits_baseILj2048ES2_fS2_fjLj128EEEEEEEvNS_9BwdParamsE,"a",@progbits
	.sectionflags	@""
	.align	4
.nv.constant0._ZN10layer_norm13ln_bwd_kernelINS_13Kernel_traitsI13__nv_bfloat16fS2_fjLj2048ELj1ELj1ELj4ELj16ENS_18Kernel_traits_baseILj2048ES2_fS2_fjLj128EEEEEEEvNS_9BwdParamsE:
	.zero		664


//--------------------- .nv.constant0._ZN10layer_norm22ln_bwd_finalize_kernelINS_22Kernel_traits_finalizeILj2048E13__nv_bfloat16S2_S2_fjLj1024ELj4ENS_18Kernel_traits_baseILj2048ES2_S2_S2_fjLj1024EEEEEEEvNS_9BwdParamsE --------------------------
	.section	.nv.constant0._ZN10layer_norm22ln_bwd_finalize_kernelINS_22Kernel_traits_finalizeILj2048E13__nv_bfloat16S2_S2_fjLj1024ELj4ENS_18Kernel_traits_baseILj2048ES2_S2_S2_fjLj1024EEEEEEEvNS_9BwdParamsE,"a",@progbits
	.sectionflags	@""
	.align	4
.nv.constant0._ZN10layer_norm22ln_bwd_finalize_kernelINS_22Kernel_traits_finalizeILj2048E13__nv_bfloat16S2_S2_fjLj1024ELj4ENS_18Kernel_traits_baseILj2048ES2_S2_S2_fjLj1024EEEEEEEvNS_9BwdParamsE:
	.zero		664


//--------------------- .nv.constant0._ZN10layer_norm13ln_bwd_kernelINS_13Kernel_traitsI13__nv_bfloat16S2_S2_fjLj2048ELj1ELj1ELj4ELj16ENS_18Kernel_traits_baseILj2048ES2_S2_S2_fjLj128EEEEEEEvNS_9BwdParamsE --------------------------
	.section	.nv.constant0._ZN10layer_norm13ln_bwd_kernelINS_13Kernel_traitsI13__nv_bfloat16S2_S2_fjLj2048ELj1ELj1ELj4ELj16ENS_18Kernel_traits_baseILj2048ES2_S2_S2_fjLj128EEEEEEEvNS_9BwdParamsE,"a",@progbits
	.sectionflags	@""
	.align	4
.nv.constant0._ZN10layer_norm13ln_bwd_kernelINS_13Kernel_traitsI13__nv_bfloat16S2_S2_fjLj2048ELj1ELj1ELj4ELj16ENS_18Kernel_traits_baseILj2048ES2_S2_S2_fjLj128EEEEEEEvNS_9BwdParamsE:
	.zero		664


//--------------------- .nv.constant0._ZN10layer_norm22ln_bwd_finalize_kernelINS_22Kernel_traits_finalizeILj2048E6__halffS2_fjLj1024ELj4ENS_18Kernel_traits_baseILj2048ES2_fS2_fjLj1024EEEEEEEvNS_9BwdParamsE --------------------------
	.section	.nv.constant0._ZN10layer_norm22ln_bwd_finalize_kernelINS_22Kernel_traits_finalizeILj2048E6__halffS2_fjLj1024ELj4ENS_18Kernel_traits_baseILj2048ES2_fS2_fjLj1024EEEEEEEvNS_9BwdParamsE,"a",@progbits
	.sectionflags	@""
	.align	4
.nv.constant0._ZN10layer_norm22ln_bwd_finalize_kernelINS_22Kernel_traits_finalizeILj2048E6__halffS2_fjLj1024ELj4ENS_18Kernel_traits_baseILj2048ES2_fS2_fjLj1024EEEEEEEvNS_9BwdParamsE:
	.zero		664


//--------------------- .nv.constant0._ZN10layer_norm13ln_bwd_kernelINS_13Kernel_traitsI6__halffS2_fjLj2048ELj1ELj1ELj4ELj16ENS_18Kernel_traits_baseILj2048ES2_fS2_fjLj128EEEEEEEvNS_9BwdParamsE --------------------------
	.section	.nv.constant0._ZN10layer_norm13ln_bwd_kernelINS_13Kernel_traitsI6__halffS2_fjLj2048ELj1ELj1ELj4ELj16ENS_18Kernel_traits_baseILj2048ES2_fS2_fjLj128EEEEEEEvNS_9BwdParamsE,"a",@progbits
	.sectionflags	@""
	.align	4
.nv.constant0._ZN10layer_norm13ln_bwd_kernelINS_13Kernel_traitsI6__halffS2_fjLj2048ELj1ELj1ELj4ELj16ENS_18Kernel_traits_baseILj2048ES2_fS2_fjLj128EEEEEEEvNS_9BwdParamsE:
	.zero		664


//--------------------- .nv.constant0._ZN10layer_norm22ln_bwd_finalize_kernelINS_22Kernel_traits_finalizeILj2048E6__halfS2_S2_fjLj1024ELj4ENS_18Kernel_traits_baseILj2048ES2_S2_S2_fjLj1024EEEEEEEvNS_9BwdParamsE --------------------------
	.section	.nv.constant0._ZN10layer_norm22ln_bwd_finalize_kernelINS_22Kernel_traits_finalizeILj2048E6__halfS2_S2_fjLj1024ELj4ENS_18Kernel_traits_baseILj2048ES2_S2_S2_fjLj1024EEEEEEEvNS_9BwdParamsE,"a",@progbits
	.sectionflags	@""
	.align	4
.nv.constant0._ZN10layer_norm22ln_bwd_finalize_kernelINS_22Kernel_traits_finalizeILj2048E6__halfS2_S2_fjLj1024ELj4ENS_18Kernel_traits_baseILj2048ES2_S2_S2_fjLj1024EEEEEEEvNS_9BwdParamsE:
	.zero		664


//--------------------- .nv.constant0._ZN10layer_norm13ln_bwd_kernelINS_13Kernel_traitsI6__halfS2_S2_fjLj2048ELj1ELj1ELj4ELj16ENS_18Kernel_traits_baseILj2048ES2_S2_S2_fjLj128EEEEEEEvNS_9BwdParamsE --------------------------
	.section	.nv.constant0._ZN10layer_norm13ln_bwd_kernelINS_13Kernel_traitsI6__halfS2_S2_fjLj2048ELj1ELj1ELj4ELj16ENS_18Kernel_traits_baseILj2048ES2_S2_S2_fjLj128EEEEEEEvNS_9BwdParamsE,"a",@progbits
	.sectionflags	@""
	.align	4
.nv.constant0._ZN10layer_norm13ln_bwd_kernelINS_13Kernel_traitsI6__halfS2_S2_fjLj2048ELj1ELj1ELj4ELj16ENS_18Kernel_traits_baseILj2048ES2_S2_S2_fjLj128EEEEEEEvNS_9BwdParamsE:
	.zero		664


//--------------------- .nv.constant0._ZN10layer_norm22ln_bwd_finalize_kernelINS_22Kernel_traits_finalizeILj2048EffffjLj1024ELj4ENS_18Kernel_traits_baseILj2048EffffjLj1024EEEEEEEvNS_9BwdParamsE --------------------------
	.section	.nv.constant0._ZN10layer_norm22ln_bwd_finalize_kernelINS_22Kernel_traits_finalizeILj2048EffffjLj1024ELj4ENS_18Kernel_traits_baseILj2048EffffjLj1024EEEEEEEvNS_9BwdParamsE,"a",@progbits
	.sectionflags	@""
	.align	4
.nv.constant0._ZN10layer_norm22ln_bwd_finalize_kernelINS_22Kernel_traits_finalizeILj2048EffffjLj1024ELj4ENS_18Kernel_traits_baseILj2048EffffjLj1024EEEEEEEvNS_9BwdParamsE:
	.zero		664


//--------------------- .nv.constant0._ZN10layer_norm13ln_bwd_kernelINS_13Kernel_traitsIffffjLj2048ELj1ELj1ELj4ELj16ENS_18Kernel_traits_baseILj2048EffffjLj128EEEEEEEvNS_9BwdParamsE --------------------------
	.section	.nv.constant0._ZN10layer_norm13ln_bwd_kernelINS_13Kernel_traitsIffffjLj2048ELj1ELj1ELj4ELj16ENS_18Kernel_traits_baseILj2048EffffjLj128EEEEEEEvNS_9BwdParamsE,"a",@progbits
	.sectionflags	@""
	.align	4
.nv.constant0._ZN10layer_norm13ln_bwd_kernelINS_13Kernel_traitsIffffjLj2048ELj1ELj1ELj4ELj16ENS_18Kernel_traits_baseILj2048EffffjLj128EEEEEEEvNS_9BwdParamsE:
	.zero		664


//--------------------- .nv.constant0._ZN10layer_norm22ln_bwd_finalize_kernelINS_22Kernel_traits_finalizeILj1536E13__nv_bfloat16fS2_fjLj1024ELj4ENS_18Kernel_traits_baseILj1536ES2_fS2_fjLj1024EEEEEEEvNS_9BwdParamsE --------------------------
	.section	.nv.constant0._ZN10layer_norm22ln_bwd_finalize_kernelINS_22Kernel_traits_finalizeILj1536E13__nv_bfloat16fS2_fjLj1024ELj4ENS_18Kernel_traits_baseILj1536ES2_fS2_fjLj1024EEEEEEEvNS_9BwdParamsE,"a",@progbits
	.sectionflags	@""
	.align	4
.nv.constant0._ZN10layer_norm22ln_bwd_finalize_kernelINS_22Kernel_traits_finalizeILj1536E13__nv_bfloat16fS2_fjLj1024ELj4ENS_18Kernel_traits_baseILj1536ES2_fS2_fjLj1024EEEEEEEvNS_9BwdParamsE:
	.zero		664


//--------------------- .nv.constant0._ZN10layer_norm13ln_bwd_kernelINS_13Kernel_traitsI13__nv_bfloat16fS2_fjLj1536ELj1ELj1ELj4ELj16ENS_18Kernel_traits_baseILj1536ES2_fS2_fjLj128EEEEEEEvNS_9BwdParamsE --------------------------
	.section	.nv.constant0._ZN10layer_norm13ln_bwd_kernelINS_13Kernel_traitsI13__nv_bfloat16fS2_fjLj1536ELj1ELj1ELj4ELj16ENS_18Kernel_traits_baseILj1536ES2_fS2_fjLj128EEEEEEEvNS_9BwdParamsE,"a",@progbits
	.sectionflags	@""
	.align	4
.nv.constant0._ZN10layer_norm13ln_bwd_kernelINS_13Kernel_traitsI13__nv_bfloat16fS2_fjLj1536ELj1ELj1ELj4ELj16ENS_18Kernel_traits_baseILj1536ES2_fS2_fjLj128EEEEEEEvNS_9BwdParamsE:
	.zero		664


//--------------------- .nv.constant0._ZN10layer_norm22ln_bwd_finalize_kernelINS_22Kernel_traits_finalizeILj1536E13__nv_bfloat16S2_S2_fjLj1024ELj4ENS_18Kernel_traits_baseILj1536ES2_S2_S2_fjLj1024EEEEEEEvNS_9BwdParamsE --------------------------
	.section	.nv.constant0._ZN10layer_norm22ln_bwd_finalize_kernelINS_22Kernel_traits_finalizeILj1536E13__nv_bfloat16S2_S2_fjLj1024ELj4ENS_18Kernel_traits_baseILj1536ES2_S2_S2_fjLj1024EEEEEEEvNS_9BwdParamsE,"a",@progbits
	.sectionflags	@""
	.align	4
.nv.constant0._ZN10layer_norm22ln_bwd_finalize_kernelINS_22Kernel_traits_finalizeILj1536E13__nv_bfloat16S2_S2_fjLj1024ELj4ENS_18Kernel_traits_baseILj1536ES2_S2_S2_fjLj1024EEEEEEEvNS_9BwdParamsE:
	.zero		664


//--------------------- .nv.constant0._ZN10layer_norm13ln_bwd_kernelINS_13Kernel_traitsI13__nv_bfloat16S2_S2_fjLj1536ELj1ELj1ELj4ELj8ENS_18Kernel_traits_baseILj1536ES2_S2_S2_fjLj128EEEEEEEvNS_9BwdParamsE --------------------------
	.section	.nv.constant0._ZN10layer_norm13ln_bwd_kernelINS_13Kernel_traitsI13__nv_bfloat16S2_S2_fjLj1536ELj1ELj1ELj4ELj8ENS_18Kernel_traits_baseILj1536ES2_S2_S2_fjLj128EEEEEEEvNS_9BwdParamsE,"a",@progbits
	.sectionflags	@""
	.align	4
.nv.constant0._ZN10layer_norm13ln_bwd_kernelINS_13Kernel_traitsI13__nv_bfloat16S2_S2_fjLj1536ELj1ELj1ELj4ELj8ENS_18Kernel_traits_baseILj1536ES2_S2_S2_fjLj128EEEEEEEvNS_9BwdParamsE:
	.zero		664


//--------------------- .nv.constant0._ZN10layer_norm22ln_bwd_finalize_kernelINS_22Kernel_traits_finalizeILj1536E6__halffS2_fjLj1024ELj4ENS_18Kernel_traits_baseILj1536ES2_fS2_fjLj1024EEEEEEEvNS_9BwdParamsE --------------------------
	.section	.nv.constant0._ZN10layer_norm22ln_bwd_finalize_kernelINS_22Kernel_traits_finalizeILj1536E6__halffS2_fjLj1024ELj4ENS_18Kernel_traits_baseILj1536ES2_fS2_fjLj1024EEEEEEEvNS_9BwdParamsE,"a",@progbits
	.sectionflags	@""
	.align	4
.nv.constant0._ZN10layer_norm22ln_bwd_finalize_kernelINS_22Kernel_traits_finalizeILj1536E6__halffS2_fjLj1024ELj4ENS_18Kernel_traits_baseILj1536ES2_fS2_fjLj1024EEEEEEEvNS_9BwdParamsE:
	.zero		664


//--------------------- .nv.constant0._ZN10layer_norm13ln_bwd_kernelINS_13Kernel_traitsI6__halffS2_fjLj1536ELj1ELj1ELj4ELj16ENS_18Kernel_traits_baseILj1536ES2_fS2_fjLj128EEEEEEEvNS_9BwdParamsE --------------------------
	.section	.nv.constant0._ZN10layer_norm13ln_bwd_kernelINS_13Kernel_traitsI6__halffS2_fjLj1536ELj1ELj1ELj4ELj16ENS_18Kernel_traits_baseILj1536ES2_fS2_fjLj128EEEEEEEvNS_9BwdParamsE,"a",@progbits
	.sectionflags	@""
	.align	4
.nv.constant0._ZN10layer_norm13ln_bwd_kernelINS_13Kernel_traitsI6__halffS2_fjLj1536ELj1ELj1ELj4ELj16ENS_18Kernel_traits_baseILj1536ES2_fS2_fjLj128EEEEEEEvNS_9BwdParamsE:
	.zero		664


//--------------------- .nv.constant0._ZN10layer_norm22ln_bwd_finalize_kernelINS_22Kernel_traits_finalizeILj1536E6__halfS2_S2_fjLj1024ELj4ENS_18Kernel_traits_baseILj1536ES2_S2_S2_fjLj1024EEEEEEEvNS_9BwdParamsE --------------------------
	.section	.nv.constant0._ZN10layer_norm22ln_bwd_finalize_kernelINS_22Kernel_traits_finalizeILj1536E6__halfS2_S2_fjLj1024ELj4ENS_18Kernel_traits_baseILj1536ES2_S2_S2_fjLj1024EEEEEEEvNS_9BwdParamsE,"a",@progbits
	.sectionflags	@""
	.align	4
.nv.constant0._ZN10layer_norm22ln_bwd_finalize_kernelINS_22Kernel_traits_finalizeILj1536E6__halfS2_S2_fjLj1024ELj4ENS_18Kernel_traits_baseILj1536ES2_S2_S2_fjLj1024EEEEEEEvNS_9BwdParamsE:
	.zero		664


//--------------------- .nv.constant0._ZN10layer_norm13ln_bwd_kernelINS_13Kernel_traitsI6__halfS2_S2_fjLj1536ELj1ELj1ELj4ELj8ENS_18Kernel_traits_baseILj1536ES2_S2_S2_fjLj128EEEEEEEvNS_9BwdParamsE --------------------------
	.section	.nv.constant0._ZN10layer_norm13ln_bwd_kernelINS_13Kernel_traitsI6__halfS2_S2_fjLj1536ELj1ELj1ELj4ELj8ENS_18Kernel_traits_baseILj1536ES2_S2_S2_fjLj128EEEEEEEvNS_9BwdParamsE,"a",@progbits
	.sectionflags	@""
	.align	4
.nv.constant0._ZN10layer_norm13ln_bwd_kernelINS_13Kernel_traitsI6__halfS2_S2_fjLj1536ELj1ELj1ELj4ELj8ENS_18Kernel_traits_baseILj1536ES2_S2_S2_fjLj128EEEEEEEvNS_9BwdParamsE:
	.zero		664


//--------------------- .nv.constant0._ZN10layer_norm22ln_bwd_finalize_kernelINS_22Kernel_traits_finalizeILj1536EffffjLj1024ELj4ENS_18Kernel_traits_baseILj1536EffffjLj1024EEEEEEEvNS_9BwdParamsE --------------------------
	.section	.nv.constant0._ZN10layer_norm22ln_bwd_finalize_kernelINS_22Kernel_traits_finalizeILj1536EffffjLj1024ELj4ENS_18Kernel_traits_baseILj1536EffffjLj1024EEEEEEEvNS_9BwdParamsE,"a",@progbits
	.sectionflags	@""
	.align	4
.nv.constant0._ZN10layer_norm22ln_bwd_finalize_kernelINS_22Kernel_traits_finalizeILj1536EffffjLj1024ELj4ENS_18Kernel_traits_baseILj1536EffffjLj1024EEEEEEEvNS_9BwdParamsE:
	.zero		664


//--------------------- .nv.constant0._ZN10layer_norm13ln_bwd_kernelINS_13Kernel_traitsIffffjLj1536ELj1ELj1ELj4ELj16ENS_18Kernel_traits_baseILj1536EffffjLj128EEEEEEEvNS_9BwdParamsE --------------------------
	.section	.nv.constant0._ZN10layer_norm13ln_bwd_kernelINS_13Kernel_traitsIffffjLj1536ELj1ELj1ELj4ELj16ENS_18Kernel_traits_baseILj1536EffffjLj128EEEEEEEvNS_9BwdParamsE,"a",@progbits
	.sectionflags	@""
	.align	4
.nv.constant0._ZN10layer_norm13ln_bwd_kernelINS_13Kernel_traitsIffffjLj1536ELj1ELj1ELj4ELj16ENS_18Kernel_traits_baseILj1536EffffjLj128EEEEEEEvNS_9BwdParamsE:
	.zero		664


//--------------------- .nv.constant0._ZN10layer_norm22ln_bwd_finalize_kernelINS_22Kernel_traits_finalizeILj1024E13__nv_bfloat16fS2_fjLj1024ELj4ENS_18Kernel_traits_baseILj1024ES2_fS2_fjLj1024EEEEEEEvNS_9BwdParamsE --------------------------
	.section	.nv.constant0._ZN10layer_norm22ln_bwd_finalize_kernelINS_22Kernel_traits_finalizeILj1024E13__nv_bfloat16fS2_fjLj1024ELj4ENS_18Kernel_traits_baseILj1024ES2_fS2_fjLj1024EEEEEEEvNS_9BwdParamsE,"a",@progbits
	.sectionflags	@""
	.align	4
.nv.constant0._ZN10layer_norm22ln_bwd_finalize_kernelINS_22Kernel_traits_finalizeILj1024E13__nv_bfloat16fS2_fjLj1024ELj4ENS_18Kernel_traits_baseILj1024ES2_fS2_fjLj1024EEEEEEEvNS_9BwdParamsE:
	.zero		664


//--------------------- .nv.constant0._ZN10layer_norm13ln_bwd_kernelINS_13Kernel_traitsI13__nv_bfloat16fS2_fjLj1024ELj1ELj4ELj1ELj16ENS_18Kernel_traits_baseILj1024ES2_fS2_fjLj128EEEEEEEvNS_9BwdParamsE --------------------------
	.section	.nv.constant0._ZN10layer_norm13ln_bwd_kernelINS_13Kernel_traitsI13__nv_bfloat16fS2_fjLj1024ELj1ELj4ELj1ELj16ENS_18Kernel_traits_baseILj1024ES2_fS2_fjLj128EEEEEEEvNS_9BwdParamsE,"a",@progbits
	.sectionflags	@""
	.align	4
.nv.constant0._ZN10layer_norm13ln_bwd_kernelINS_13Kernel_traitsI13__nv_bfloat16fS2_fjLj1024ELj1ELj4ELj1ELj16ENS_18Kernel_traits_baseILj1024ES2_fS2_fjLj128EEEEEEEvNS_9BwdParamsE:
	.zero		664


//--------------------- .nv.constant0._ZN10layer_norm22ln_bwd_finalize_kernelINS_22Kernel_traits_finalizeILj1024E13__nv_bfloat16S2_S2_fjLj1024ELj4ENS_18Kernel_traits_baseILj1024ES2_S2_S2_fjLj1024EEEEEEEvNS_9BwdParamsE --------------------------
	.section	.nv.constant0._ZN10layer_norm22ln_bwd_finalize_kernelINS_22Kernel_traits_finalizeILj1024E13__nv_bfloat16S2_S2_fjLj1024ELj4ENS_18Kernel_traits_baseILj1024ES2_S2_S2_fjLj1024EEEEEEEvNS_9BwdParamsE,"a",@progbits
	.sectionflags	@""
	.align	4
.nv.constant0._ZN10layer_norm22ln_bwd_finalize_kernelINS_22Kernel_traits_finalizeILj1024E13__nv_bfloat16S2_S2_fjLj1024ELj4ENS_18Kernel_traits_baseILj1024ES2_S2_S2_fjLj1024EEEEEEEvNS_9BwdParamsE:
	.zero		664


//--------------------- .nv.constant0._ZN10layer_norm13ln_bwd_kernelINS_13Kernel_traitsI13__nv_bfloat16S2_S2_fjLj1024ELj1ELj4ELj1ELj16ENS_18Kernel_traits_baseILj1024ES2_S2_S2_fjLj128EEEEEEEvNS_9BwdParamsE --------------------------
	.section	.nv.constant0._ZN10layer_norm13ln_bwd_kernelINS_13Kernel_traitsI13__nv_bfloat16S2_S2_fjLj1024ELj1ELj4ELj1ELj16ENS_18Kernel_traits_baseILj1024ES2_S2_S2_fjLj128EEEEEEEvNS_9BwdParamsE,"a",@progbits
	.sectionflags	@""
	.align	4
.nv.constant0._ZN10layer_norm13ln_bwd_kernelINS_13Kernel_traitsI13__nv_bfloat16S2_S2_fjLj1024ELj1ELj4ELj1ELj16ENS_18Kernel_traits_baseILj1024ES2_S2_S2_fjLj128EEEEEEEvNS_9BwdParamsE:
	.zero		664


//--------------------- .nv.constant0._ZN10layer_norm22ln_bwd_finalize_kernelINS_22Kernel_traits_finalizeILj1024E6__halffS2_fjLj1024ELj4ENS_18Kernel_traits_baseILj1024ES2_fS2_fjLj1024EEEEEEEvNS_9BwdParamsE --------------------------
	.section	.nv.constant0._ZN10layer_norm22ln_bwd_finalize_kernelINS_22Kernel_traits_finalizeILj1024E6__halffS2_fjLj1024ELj4ENS_18Kernel_traits_baseILj1024ES2_fS2_fjLj1024EEEEEEEvNS_9BwdParamsE,"a",@progbits
	.sectionflags	@""
	.align	4
.nv.constant0._ZN10layer_norm22ln_bwd_finalize_kernelINS_22Kernel_traits_finalizeILj1024E6__halffS2_fjLj1024ELj4ENS_18Kernel_traits_baseILj1024ES2_fS2_fjLj1024EEEEEEEvNS_9BwdParamsE:
	.zero		664


//--------------------- .nv.constant0._ZN10layer_norm13ln_bwd_kernelINS_13Kernel_traitsI6__halffS2_fjLj1024ELj1ELj4ELj1ELj16ENS_18Kernel_traits_baseILj1024ES2_fS2_fjLj128EEEEEEEvNS_9BwdParamsE --------------------------
	.section	.nv.constant0._ZN10layer_norm13ln_bwd_kernelINS_13Kernel_traitsI6__halffS2_fjLj1024ELj1ELj4ELj1ELj16ENS_18Kernel_traits_baseILj1024ES2_fS2_fjLj128EEEEEEEvNS_9BwdParamsE,"a",@progbits
	.sectionflags	@""
	.align	4
.nv.constant0._ZN10layer_norm13ln_bwd_kernelINS_13Kernel_traitsI6__halffS2_fjLj1024ELj1ELj4ELj1ELj16ENS_18Kernel_traits_baseILj1024ES2_fS2_fjLj128EEEEEEEvNS_9BwdParamsE:
	.zero		664


//--------------------- .nv.constant0._ZN10layer_norm22ln_bwd_finalize_kernelINS_22Kernel_traits_finalizeILj1024E6__halfS2_S2_fjLj1024ELj4ENS_18Kernel_traits_baseILj1024ES2_S2_S2_fjLj1024EEEEEEEvNS_9BwdParamsE --------------------------
	.section	.nv.constant0._ZN10layer_norm22ln_bwd_finalize_kernelINS_22Kernel_traits_finalizeILj1024E6__halfS2_S2_fjLj1024ELj4ENS_18Kernel_traits_baseILj1024ES2_S2_S2_fjLj1024EEEEEEEvNS_9BwdParamsE,"a",@progbits
	.sectionflags	@""
	.align	4
.nv.constant0._ZN10layer_norm22ln_bwd_finalize_kernelINS_22Kernel_traits_finalizeILj1024E6__halfS2_S2_fjLj1024ELj4ENS_18Kernel_traits_baseILj1024ES2_S2_S2_fjLj1024EEEEEEEvNS_9BwdParamsE:
	.zero		664


//--------------------- .nv.constant0._ZN10layer_norm13ln_bwd_kernelINS_13Kernel_traitsI6__halfS2_S2_fjLj1024ELj1ELj4ELj1ELj16ENS_18Kernel_traits_baseILj1024ES2_S2_S2_fjLj128EEEEEEEvNS_9BwdParamsE --------------------------
	.section	.nv.constant0._ZN10layer_norm13ln_bwd_kernelINS_13Kernel_traitsI6__halfS2_S2_fjLj1024ELj1ELj4ELj1ELj16ENS_18Kernel_traits_baseILj1024ES2_S2_S2_fjLj128EEEEEEEvNS_9BwdParamsE,"a",@progbits
	.sectionflags	@""
	.align	4
.nv.constant0._ZN10layer_norm13ln_bwd_kernelINS_13Kernel_traitsI6__halfS2_S2_fjLj1024ELj1ELj4ELj1ELj16ENS_18Kernel_traits_baseILj1024ES2_S2_S2_fjLj128EEEEEEEvNS_9BwdParamsE:
	.zero		664


//--------------------- .nv.constant0._ZN10layer_norm22ln_bwd_finalize_kernelINS_22Kernel_traits_finalizeILj1024EffffjLj1024ELj4ENS_18Kernel_traits_baseILj1024EffffjLj1024EEEEEEEvNS_9BwdParamsE --------------------------
	.section	.nv.constant0._ZN10layer_norm22ln_bwd_finalize_kernelINS_22Kernel_traits_finalizeILj1024EffffjLj1024ELj4ENS_18Kernel_traits_baseILj1024EffffjLj1024EEEEEEEvNS_9BwdParamsE,"a",@progbits
	.sectionflags	@""
	.align	4
.nv.constant0._ZN10layer_norm22ln_bwd_finalize_kernelINS_22Kernel_traits_finalizeILj1024EffffjLj1024ELj4ENS_18Kernel_traits_baseILj1024EffffjLj1024EEEEEEEvNS_9BwdParamsE:
	.zero		664


//--------------------- .nv.constant0._ZN10layer_norm13ln_bwd_kernelINS_13Kernel_traitsIffffjLj1024ELj1ELj4ELj1ELj16ENS_18Kernel_traits_baseILj1024EffffjLj128EEEEEEEvNS_9BwdParamsE --------------------------
	.section	.nv.constant0._ZN10layer_norm13ln_bwd_kernelINS_13Kernel_traitsIffffjLj1024ELj1ELj4ELj1ELj16ENS_18Kernel_traits_baseILj1024EffffjLj128EEEEEEEvNS_9BwdParamsE,"a",@progbits
	.sectionflags	@""
	.align	4
.nv.constant0._ZN10layer_norm13ln_bwd_kernelINS_13Kernel_traitsIffffjLj1024ELj1ELj4ELj1ELj16ENS_18Kernel_traits_baseILj1024EffffjLj128EEEEEEEvNS_9BwdParamsE:
	.zero		664


//--------------------- .nv.constant0._ZN10layer_norm22ln_bwd_finalize_kernelINS_22Kernel_traits_finalizeILj768E13__nv_bfloat16fS2_fjLj1024ELj4ENS_18Kernel_traits_baseILj768ES2_fS2_fjLj1024EEEEEEEvNS_9BwdParamsE --------------------------
	.section	.nv.constant0._ZN10layer_norm22ln_bwd_finalize_kernelINS_22Kernel_traits_finalizeILj768E13__nv_bfloat16fS2_fjLj1024ELj4ENS_18Kernel_traits_baseILj768ES2_fS2_fjLj1024EEEEEEEvNS_9BwdParamsE,"a",@progbits
	.sectionflags	@""
	.align	4
.nv.constant0._ZN10layer_norm22ln_bwd_finalize_kernelINS_22Kernel_traits_finalizeILj768E13__nv_bfloat16fS2_fjLj1024ELj4ENS_18Kernel_traits_baseILj768ES2_fS2_fjLj1024EEEEEEEvNS_9BwdParamsE:
	.zero		664


//--------------------- .nv.constant0._ZN10layer_norm13ln_bwd_kernelINS_13Kernel_traitsI13__nv_bfloat16fS2_fjLj768ELj1ELj4ELj1ELj16ENS_18Kernel_traits_baseILj768ES2_fS2_fjLj128EEEEEEEvNS_9BwdParamsE --------------------------
	.section	.nv.constant0._ZN10layer_norm13ln_bwd_kernelINS_13Kernel_traitsI13__nv_bfloat16fS2_fjLj768ELj1ELj4ELj1ELj16ENS_18Kernel_traits_baseILj768ES2_fS2_fjLj128EEEEEEEvNS_9BwdParamsE,"a",@progbits
	.sectionflags	@""
	.align	4
.nv.constant0._ZN10layer_norm13ln_bwd_kernelINS_13Kernel_traitsI13__nv_bfloat16fS2_fjLj768ELj1ELj4ELj1ELj16ENS_18Kernel_traits_baseILj768ES2_fS2_fjLj128EEEEEEEvNS_9BwdParamsE:
	.zero		664


//--------------------- .nv.constant0._ZN10layer_norm22ln_bwd_finalize_kernelINS_22Kernel_traits_finalizeILj768E13__nv_bfloat16S2_S2_fjLj1024ELj4ENS_18Kernel_traits_baseILj768ES2_S2_S2_fjLj1024EEEEEEEvNS_9BwdParamsE --------------------------
	.section	.nv.constant0._ZN10layer_norm22ln_bwd_finalize_kernelINS_22Kernel_traits_finalizeILj768E13__nv_bfloat16S2_S2_fjLj1024ELj4ENS_18Kernel_traits_baseILj768ES2_S2_S2_fjLj1024EEEEEEEvNS_9BwdParamsE,"a",@progbits
	.sectionflags	@""
	.align	4
.nv.constant0._ZN10layer_norm22ln_bwd_finalize_kernelINS_22Kernel_traits_finalizeILj768E13__nv_bfloat16S2_S2_fjLj1024ELj4ENS_18Kernel_traits_baseILj768ES2_S2_S2_fjLj1024EEEEEEEvNS_9BwdParamsE:
	.zero		664


//--------------------- .nv.constant0._ZN10layer_norm13ln_bwd_kernelINS_13Kernel_traitsI13__nv_bfloat16S2_S2_fjLj768ELj1ELj4ELj1ELj16ENS_18Kernel_traits_baseILj768ES2_S2_S2_fjLj128EEEEEEEvNS_9BwdParamsE --------------------------
	.section	.nv.constant0._ZN10layer_norm13ln_bwd_kernelINS_13Kernel_traitsI13__nv_bfloat16S2_S2_fjLj768ELj1ELj4ELj1ELj16ENS_18Kernel_traits_baseILj768ES2_S2_S2_fjLj128EEEEEEEvNS_9BwdParamsE,"a",@progbits
	.sectionflags	@""
	.align	4
.nv.constant0._ZN10layer_norm13ln_bwd_kernelINS_13Kernel_traitsI13__nv_bfloat16S2_S2_fjLj768ELj1ELj4ELj1ELj16ENS_18Kernel_traits_baseILj768ES2_S2_S2_fjLj128EEEEEEEvNS_9BwdParamsE:
	.zero		664


//--------------------- .nv.constant0._ZN10layer_norm22ln_bwd_finalize_kernelINS_22Kernel_traits_finalizeILj768E6__halffS2_fjLj1024ELj4ENS_18Kernel_traits_baseILj768ES2_fS2_fjLj1024EEEEEEEvNS_9BwdParamsE --------------------------
	.section	.nv.constant0._ZN10layer_norm22ln_bwd_finalize_kernelINS_22Kernel_traits_finalizeILj768E6__halffS2_fjLj1024ELj4ENS_18Kernel_traits_baseILj768ES2_fS2_fjLj1024EEEEEEEvNS_9BwdParamsE,"a",@progbits
	.sectionflags	@""
	.align	4
.nv.constant0._ZN10layer_norm22ln_bwd_finalize_kernelINS_22Kernel_traits_finalizeILj768E6__halffS2_fjLj1024ELj4ENS_18Kernel_traits_baseILj768ES2_fS2_fjLj1024EEEEEEEvNS_9BwdParamsE:
	.zero		664


//--------------------- .nv.constant0._ZN10layer_norm13ln_bwd_kernelINS_13Kernel_traitsI6__halffS2_fjLj768ELj1ELj4ELj1ELj16ENS_18Kernel_traits_baseILj768ES2_fS2_fjLj128EEEEEEEvNS_9BwdParamsE --------------------------
	.section	.nv.constant0._ZN10layer_norm13ln_bwd_kernelINS_13Kernel_traitsI6__halffS2_fjLj768ELj1ELj4ELj1ELj16ENS_18Kernel_traits_baseILj768ES2_fS2_fjLj128EEEEEEEvNS_9BwdParamsE,"a",@progbits
	.sectionflags	@""
	.align	4
.nv.constant0._ZN10layer_norm13ln_bwd_kernelINS_13Kernel_traitsI6__halffS2_fjLj768ELj1ELj4ELj1ELj16ENS_18Kernel_traits_baseILj768ES2_fS2_fjLj128EEEEEEEvNS_9BwdParamsE:
	.zero		664


//--------------------- .nv.constant0._ZN10layer_norm22ln_bwd_finalize_kernelINS_22Kernel_traits_finalizeILj768E6__halfS2_S2_fjLj1024ELj4ENS_18Kernel_traits_baseILj768ES2_S2_S2_fjLj1024EEEEEEEvNS_9BwdParamsE --------------------------
	.section	.nv.constant0._ZN10layer_norm22ln_bwd_finalize_kernelINS_22Kernel_traits_finalizeILj768E6__halfS2_S2_fjLj1024ELj4ENS_18Kernel_traits_baseILj768ES2_S2_S2_fjLj1024EEEEEEEvNS_9BwdParamsE,"a",@progbits
	.sectionflags	@""
	.align	4
.nv.constant0._ZN10layer_norm22ln_bwd_finalize_kernelINS_22Kernel_traits_finalizeILj768E6__halfS2_S2_fjLj1024ELj4ENS_18Kernel_traits_baseILj768ES2_S2_S2_fjLj1024EEEEEEEvNS_9BwdParamsE:
	.zero		664


//--------------------- .nv.constant0._ZN10layer_norm13ln_bwd_kernelINS_13Kernel_traitsI6__halfS2_S2_fjLj768ELj1ELj4ELj1ELj16ENS_18Kernel_traits_baseILj768ES2_S2_S2_fjLj128EEEEEEEvNS_9BwdParamsE --------------------------
	.section	.nv.constant0._ZN10layer_norm13ln_bwd_kernelINS_13Kernel_traitsI6__halfS2_S2_fjLj768ELj1ELj4ELj1ELj16ENS_18Kernel_traits_baseILj768ES2_S2_S2_fjLj128EEEEEEEvNS_9BwdParamsE,"a",@progbits
	.sectionflags	@""
	.align	4
.nv.constant0._ZN10layer_norm13ln_bwd_kernelINS_13Kernel_traitsI6__halfS2_S2_fjLj768ELj1ELj4ELj1ELj16ENS_18Kernel_traits_baseILj768ES2_S2_S2_fjLj128EEEEEEEvNS_9BwdParamsE:
	.zero		664


//--------------------- .nv.constant0._ZN10layer_norm22ln_bwd_finalize_kernelINS_22Kernel_traits_finalizeILj768EffffjLj1024ELj4ENS_18Kernel_traits_baseILj768EffffjLj1024EEEEEEEvNS_9BwdParamsE --------------------------
	.section	.nv.constant0._ZN10layer_norm22ln_bwd_finalize_kernelINS_22Kernel_traits_finalizeILj768EffffjLj1024ELj4ENS_18Kernel_traits_baseILj768EffffjLj1024EEEEEEEvNS_9BwdParamsE,"a",@progbits
	.sectionflags	@""
	.align	4
.nv.constant0._ZN10layer_norm22ln_bwd_finalize_kernelINS_22Kernel_traits_finalizeILj768EffffjLj1024ELj4ENS_18Kernel_traits_baseILj768EffffjLj1024EEEEEEEvNS_9BwdParamsE:
	.zero		664


//--------------------- .nv.constant0._ZN10layer_norm13ln_bwd_kernelINS_13Kernel_traitsIffffjLj768ELj1ELj4ELj1ELj16ENS_18Kernel_traits_baseILj768EffffjLj128EEEEEEEvNS_9BwdParamsE --------------------------
	.section	.nv.constant0._ZN10layer_norm13ln_bwd_kernelINS_13Kernel_traitsIffffjLj768ELj1ELj4ELj1ELj16ENS_18Kernel_traits_baseILj768EffffjLj128EEEEEEEvNS_9BwdParamsE,"a",@progbits
	.sectionflags	@""
	.align	4
.nv.constant0._ZN10layer_norm13ln_bwd_kernelINS_13Kernel_traitsIffffjLj768ELj1ELj4ELj1ELj16ENS_18Kernel_traits_baseILj768EffffjLj128EEEEEEEvNS_9BwdParamsE:
	.zero		664


//--------------------- SYMBOLS --------------------------

	.type		.nv.reservedSmem.offset0,@object
	.size		.nv.reservedSmem.offset0,0x4
